	.target	sm_100a

	.elftype	@"ET_EXEC"


//--------------------- .note.nv.tkinfo           --------------------------
	.section	.note.nv.tkinfo,"",@"SHT_NOTE"
	.sectionflags	@"SHF_NOTE_NV_TKINFO"
	.tkinfo
        /*0018*/ 	.word	0x00000002
        /*0030*/ 	.string	""
        /*0030*/ 	.string	"ptxas"
        /*0030*/ 	.string	"Cuda compilation tools, release 13.0, V13.0.88"
        /*0030*/ 	.string	"Build cuda_13.0.r13.0/compiler.36424714_0"
        /*0030*/ 	.string	"-arch sm_100a -m 64 "



//--------------------- .note.nv.cuinfo           --------------------------
	.section	.note.nv.cuinfo,"",@"SHT_NOTE"
	.sectionflags	@"SHF_NOTE_NV_CUINFO"
        /*0018*/ 	.short	0x0002
        /*001a*/ 	.short	0x0064
        /*001c*/ 	.short	0x0082
	.zero		2


//--------------------- .nv.info                  --------------------------
	.section	.nv.info,"",@"SHT_CUDA_INFO"
	.align	4


	//----- nvinfo : EIATTR_REGCOUNT
	.align		4
        /*0000*/ 	.byte	0x04, 0x2f
        /*0002*/ 	.short	(.L_29 - .L_28)
	.align		4
.L_28:
        /*0004*/ 	.word	index@(_Z25selective_scan_fwd_kernelI32Selective_Scan_fwd_kernel_traitsILi32ELi4ELi1ELb1ELb1ELb1ELb1EffEEv13SSMParamsBase)
        /*0008*/ 	.word	0x00000056


	//----- nvinfo : EIATTR_FRAME_SIZE
	.align		4
.L_29:
        /*000c*/ 	.byte	0x04, 0x11
        /*000e*/ 	.short	(.L_31 - .L_30)
	.align		4
.L_30:
        /*0010*/ 	.word	index@(_Z25selective_scan_fwd_kernelI32Selective_Scan_fwd_kernel_traitsILi32ELi4ELi1ELb1ELb1ELb1ELb1EffEEv13SSMParamsBase)
        /*0014*/ 	.word	0x00000000


	//----- nvinfo : EIATTR_REGCOUNT
	.align		4
.L_31:
        /*0018*/ 	.byte	0x04, 0x2f
        /*001a*/ 	.short	(.L_33 - .L_32)
	.align		4
.L_32:
        /*001c*/ 	.word	index@(_Z25selective_scan_fwd_kernelI32Selective_Scan_fwd_kernel_traitsILi32ELi4ELi1ELb1ELb1ELb1ELb0EffEEv13SSMParamsBase)
        /*0020*/ 	.word	0x00000048


	//----- nvinfo : EIATTR_FRAME_SIZE
	.align		4
.L_33:
        /*0024*/ 	.byte	0x04, 0x11
        /*0026*/ 	.short	(.L_35 - .L_34)
	.align		4
.L_34:
        /*0028*/ 	.word	index@(_Z25selective_scan_fwd_kernelI32Selective_Scan_fwd_kernel_traitsILi32ELi4ELi1ELb1ELb1ELb1ELb0EffEEv13SSMParamsBase)
        /*002c*/ 	.word	0x00000000


	//----- nvinfo : EIATTR_REGCOUNT
	.align		4
.L_35:
        /*0030*/ 	.byte	0x04, 0x2f
        /*0032*/ 	.short	(.L_37 - .L_36)
	.align		4
.L_36:
        /*0034*/ 	.word	index@(_Z25selective_scan_fwd_kernelI32Selective_Scan_fwd_kernel_traitsILi32ELi4ELi1ELb1ELb1ELb0ELb1EffEEv13SSMParamsBase)
        /*0038*/ 	.word	0x00000050


	//----- nvinfo : EIATTR_FRAME_SIZE
	.align		4
.L_37:
        /*003c*/ 	.byte	0x04, 0x11
        /*003e*/ 	.short	(.L_39 - .L_38)
	.align		4
.L_38:
        /*0040*/ 	.word	index@(_Z25selective_scan_fwd_kernelI32Selective_Scan_fwd_kernel_traitsILi32ELi4ELi1ELb1ELb1ELb0ELb1EffEEv13SSMParamsBase)
        /*0044*/ 	.word	0x00000000


	//----- nvinfo : EIATTR_REGCOUNT
	.align		4
.L_39:
        /*0048*/ 	.byte	0x04, 0x2f
        /*004a*/ 	.short	(.L_41 - .L_40)
	.align		4
.L_40:
        /*004c*/ 	.word	index@(_Z25selective_scan_fwd_kernelI32Selective_Scan_fwd_kernel_traitsILi32ELi4ELi1ELb1ELb1ELb0ELb0EffEEv13SSMParamsBase)
        /*0050*/ 	.word	0x00000047


	//----- nvinfo : EIATTR_FRAME_SIZE
	.align		4
.L_41:
        /*0054*/ 	.byte	0x04, 0x11
        /*0056*/ 	.short	(.L_43 - .L_42)
	.align		4
.L_42:
        /*0058*/ 	.word	index@(_Z25selective_scan_fwd_kernelI32Selective_Scan_fwd_kernel_traitsILi32ELi4ELi1ELb1ELb1ELb0ELb0EffEEv13SSMParamsBase)
        /*005c*/ 	.word	0x00000000


	//----- nvinfo : EIATTR_REGCOUNT
	.align		4
.L_43:
        /*0060*/ 	.byte	0x04, 0x2f
        /*0062*/ 	.short	(.L_45 - .L_44)
	.align		4
.L_44:
        /*0064*/ 	.word	index@(_Z25selective_scan_fwd_kernelI32Selective_Scan_fwd_kernel_traitsILi32ELi4ELi1ELb1ELb0ELb1ELb1EffEEv13SSMParamsBase)
        /*0068*/ 	.word	0x00000050


	//----- nvinfo : EIATTR_FRAME_SIZE
	.align		4
.L_45:
        /*006c*/ 	.byte	0x04, 0x11
        /*006e*/ 	.short	(.L_47 - .L_46)
	.align		4
.L_46:
        /*0070*/ 	.word	index@(_Z25selective_scan_fwd_kernelI32Selective_Scan_fwd_kernel_traitsILi32ELi4ELi1ELb1ELb0ELb1ELb1EffEEv13SSMParamsBase)
        /*0074*/ 	.word	0x00000000


	//----- nvinfo : EIATTR_REGCOUNT
	.align		4
.L_47:
        /*0078*/ 	.byte	0x04, 0x2f
        /*007a*/ 	.short	(.L_49 - .L_48)
	.align		4
.L_48:
        /*007c*/ 	.word	index@(_Z25selective_scan_fwd_kernelI32Selective_Scan_fwd_kernel_traitsILi32ELi4ELi1ELb1ELb0ELb1ELb0EffEEv13SSMParamsBase)
        /*0080*/ 	.word	0x00000047


	//----- nvinfo : EIATTR_FRAME_SIZE
	.align		4
.L_49:
        /*0084*/ 	.byte	0x04, 0x11
        /*0086*/ 	.short	(.L_51 - .L_50)
	.align		4
.L_50:
        /*0088*/ 	.word	index@(_Z25selective_scan_fwd_kernelI32Selective_Scan_fwd_kernel_traitsILi32ELi4ELi1ELb1ELb0ELb1ELb0EffEEv13SSMParamsBase)
        /*008c*/ 	.word	0x00000000


	//----- nvinfo : EIATTR_REGCOUNT
	.align		4
.L_51:
        /*0090*/ 	.byte	0x04, 0x2f
        /*0092*/ 	.short	(.L_53 - .L_52)
	.align		4
.L_52:
        /*0094*/ 	.word	index@(_Z25selective_scan_fwd_kernelI32Selective_Scan_fwd_kernel_traitsILi32ELi4ELi1ELb1ELb0ELb0ELb1EffEEv13SSMParamsBase)
        /*0098*/ 	.word	0x0000004f


	//----- nvinfo : EIATTR_FRAME_SIZE
	.align		4
.L_53:
        /*009c*/ 	.byte	0x04, 0x11
        /*009e*/ 	.short	(.L_55 - .L_54)
	.align		4
.L_54:
        /*00a0*/ 	.word	index@(_Z25selective_scan_fwd_kernelI32Selective_Scan_fwd_kernel_traitsILi32ELi4ELi1ELb1ELb0ELb0ELb1EffEEv13SSMParamsBase)
        /*00a4*/ 	.word	0x00000000


	//----- nvinfo : EIATTR_REGCOUNT
	.align		4
.L_55:
        /*00a8*/ 	.byte	0x04, 0x2f
        /*00aa*/ 	.short	(.L_57 - .L_56)
	.align		4
.L_56:
        /*00ac*/ 	.word	index@(_Z25selective_scan_fwd_kernelI32Selective_Scan_fwd_kernel_traitsILi32ELi4ELi1ELb1ELb0ELb0ELb0EffEEv13SSMParamsBase)
        /*00b0*/ 	.word	0x00000046


	//----- nvinfo : EIATTR_FRAME_SIZE
	.align		4
.L_57:
        /*00b4*/ 	.byte	0x04, 0x11
        /*00b6*/ 	.short	(.L_59 - .L_58)
	.align		4
.L_58:
        /*00b8*/ 	.word	index@(_Z25selective_scan_fwd_kernelI32Selective_Scan_fwd_kernel_traitsILi32ELi4ELi1ELb1ELb0ELb0ELb0EffEEv13SSMParamsBase)
        /*00bc*/ 	.word	0x00000000


	//----- nvinfo : EIATTR_REGCOUNT
	.align		4
.L_59:
        /*00c0*/ 	.byte	0x04, 0x2f
        /*00c2*/ 	.short	(.L_61 - .L_60)
	.align		4
.L_60:
        /*00c4*/ 	.word	index@(_Z25selective_scan_fwd_kernelI32Selective_Scan_fwd_kernel_traitsILi32ELi4ELi1ELb0ELb1ELb1ELb1EffEEv13SSMParamsBase)
        /*00c8*/ 	.word	0x00000057


	//----- nvinfo : EIATTR_FRAME_SIZE
	.align		4
.L_61:
        /*00cc*/ 	.byte	0x04, 0x11
        /*00ce*/ 	.short	(.L_63 - .L_62)
	.align		4
.L_62:
        /*00d0*/ 	.word	index@(_Z25selective_scan_fwd_kernelI32Selective_Scan_fwd_kernel_traitsILi32ELi4ELi1ELb0ELb1ELb1ELb1EffEEv13SSMParamsBase)
        /*00d4*/ 	.word	0x00000000


	//----- nvinfo : EIATTR_REGCOUNT
	.align		4
.L_63:
        /*00d8*/ 	.byte	0x04, 0x2f
        /*00da*/ 	.short	(.L_65 - .L_64)
	.align		4
.L_64:
        /*00dc*/ 	.word	index@(_Z25selective_scan_fwd_kernelI32Selective_Scan_fwd_kernel_traitsILi32ELi4ELi1ELb0ELb1ELb1ELb0EffEEv13SSMParamsBase)
        /*00e0*/ 	.word	0x00000058


	//----- nvinfo : EIATTR_FRAME_SIZE
	.align		4
.L_65:
        /*00e4*/ 	.byte	0x04, 0x11
        /*00e6*/ 	.short	(.L_67 - .L_66)
	.align		4
.L_66:
        /*00e8*/ 	.word	index@(_Z25selective_scan_fwd_kernelI32Selective_Scan_fwd_kernel_traitsILi32ELi4ELi1ELb0ELb1ELb1ELb0EffEEv13SSMParamsBase)
        /*00ec*/ 	.word	0x00000000


	//----- nvinfo : EIATTR_REGCOUNT
	.align		4
.L_67:
        /*00f0*/ 	.byte	0x04, 0x2f
        /*00f2*/ 	.short	(.L_69 - .L_68)
	.align		4
.L_68:
        /*00f4*/ 	.word	index@(_Z25selective_scan_fwd_kernelI32Selective_Scan_fwd_kernel_traitsILi32ELi4ELi1ELb0ELb1ELb0ELb1EffEEv13SSMParamsBase)
        /*00f8*/ 	.word	0x00000054


	//----- nvinfo : EIATTR_FRAME_SIZE
	.align		4
.L_69:
        /*00fc*/ 	.byte	0x04, 0x11
        /*00fe*/ 	.short	(.L_71 - .L_70)
	.align		4
.L_70:
        /*0100*/ 	.word	index@(_Z25selective_scan_fwd_kernelI32Selective_Scan_fwd_kernel_traitsILi32ELi4ELi1ELb0ELb1ELb0ELb1EffEEv13SSMParamsBase)
        /*0104*/ 	.word	0x00000000


	//----- nvinfo : EIATTR_REGCOUNT
	.align		4
.L_71:
        /*0108*/ 	.byte	0x04, 0x2f
        /*010a*/ 	.short	(.L_73 - .L_72)
	.align		4
.L_72:
        /*010c*/ 	.word	index@(_Z25selective_scan_fwd_kernelI32Selective_Scan_fwd_kernel_traitsILi32ELi4ELi1ELb0ELb1ELb0ELb0EffEEv13SSMParamsBase)
        /*0110*/ 	.word	0x00000056


	//----- nvinfo : EIATTR_FRAME_SIZE
	.align		4
.L_73:
        /*0114*/ 	.byte	0x04, 0x11
        /*0116*/ 	.short	(.L_75 - .L_74)
	.align		4
.L_74:
        /*0118*/ 	.word	index@(_Z25selective_scan_fwd_kernelI32Selective_Scan_fwd_kernel_traitsILi32ELi4ELi1ELb0ELb1ELb0ELb0EffEEv13SSMParamsBase)
        /*011c*/ 	.word	0x00000000


	//----- nvinfo : EIATTR_REGCOUNT
	.align		4
.L_75:
        /*0120*/ 	.byte	0x04, 0x2f
        /*0122*/ 	.short	(.L_77 - .L_76)
	.align		4
.L_76:
        /*0124*/ 	.word	index@(_Z25selective_scan_fwd_kernelI32Selective_Scan_fwd_kernel_traitsILi32ELi4ELi1ELb0ELb0ELb1ELb1EffEEv13SSMParamsBase)
        /*0128*/ 	.word	0x00000050


	//----- nvinfo : EIATTR_FRAME_SIZE
	.align		4
.L_77:
        /*012c*/ 	.byte	0x04, 0x11
        /*012e*/ 	.short	(.L_79 - .L_78)
	.align		4
.L_78:
        /*0130*/ 	.word	index@(_Z25selective_scan_fwd_kernelI32Selective_Scan_fwd_kernel_traitsILi32ELi4ELi1ELb0ELb0ELb1ELb1EffEEv13SSMParamsBase)
        /*0134*/ 	.word	0x00000000


	//----- nvinfo : EIATTR_REGCOUNT
	.align		4
.L_79:
        /*0138*/ 	.byte	0x04, 0x2f
        /*013a*/ 	.short	(.L_81 - .L_80)
	.align		4
.L_80:
        /*013c*/ 	.word	index@(_Z25selective_scan_fwd_kernelI32Selective_Scan_fwd_kernel_traitsILi32ELi4ELi1ELb0ELb0ELb1ELb0EffEEv13SSMParamsBase)
        /*0140*/ 	.word	0x00000050


	//----- nvinfo : EIATTR_FRAME_SIZE
	.align		4
.L_81:
        /*0144*/ 	.byte	0x04, 0x11
        /*0146*/ 	.short	(.L_83 - .L_82)
	.align		4
.L_82:
        /*0148*/ 	.word	index@(_Z25selective_scan_fwd_kernelI32Selective_Scan_fwd_kernel_traitsILi32ELi4ELi1ELb0ELb0ELb1ELb0EffEEv13SSMParamsBase)
        /*014c*/ 	.word	0x00000000


	//----- nvinfo : EIATTR_REGCOUNT
	.align		4
.L_83:
        /*0150*/ 	.byte	0x04, 0x2f
        /*0152*/ 	.short	(.L_85 - .L_84)
	.align		4
.L_84:
        /*0154*/ 	.word	index@(_Z25selective_scan_fwd_kernelI32Selective_Scan_fwd_kernel_traitsILi32ELi4ELi1ELb0ELb0ELb0ELb1EffEEv13SSMParamsBase)
        /*0158*/ 	.word	0x00000050


	//----- nvinfo : EIATTR_FRAME_SIZE
	.align		4
.L_85:
        /*015c*/ 	.byte	0x04, 0x11
        /*015e*/ 	.short	(.L_87 - .L_86)
	.align		4
.L_86:
        /*0160*/ 	.word	index@(_Z25selective_scan_fwd_kernelI32Selective_Scan_fwd_kernel_traitsILi32ELi4ELi1ELb0ELb0ELb0ELb1EffEEv13SSMParamsBase)
        /*0164*/ 	.word	0x00000000


	//----- nvinfo : EIATTR_REGCOUNT
	.align		4
.L_87:
        /*0168*/ 	.byte	0x04, 0x2f
        /*016a*/ 	.short	(.L_89 - .L_88)
	.align		4
.L_88:
        /*016c*/ 	.word	index@(_Z25selective_scan_fwd_kernelI32Selective_Scan_fwd_kernel_traitsILi32ELi4ELi1ELb0ELb0ELb0ELb0EffEEv13SSMParamsBase)
        /*0170*/ 	.word	0x0000004e


	//----- nvinfo : EIATTR_FRAME_SIZE
	.align		4
.L_89:
        /*0174*/ 	.byte	0x04, 0x11
        /*0176*/ 	.short	(.L_91 - .L_90)
	.align		4
.L_90:
        /*0178*/ 	.word	index@(_Z25selective_scan_fwd_kernelI32Selective_Scan_fwd_kernel_traitsILi32ELi4ELi1ELb0ELb0ELb0ELb0EffEEv13SSMParamsBase)
        /*017c*/ 	.word	0x00000000


	//----- nvinfo : EIATTR_REGCOUNT
	.align		4
.L_91:
        /*0180*/ 	.byte	0x04, 0x2f
        /*0182*/ 	.short	(.L_93 - .L_92)
	.align		4
.L_92:
        /*0184*/ 	.word	index@(_Z25selective_scan_fwd_kernelI32Selective_Scan_fwd_kernel_traitsILi32ELi8ELi1ELb1ELb1ELb1ELb1EffEEv13SSMParamsBase)
        /*0188*/ 	.word	0x00000065


	//----- nvinfo : EIATTR_FRAME_SIZE
	.align		4
.L_93:
        /*018c*/ 	.byte	0x04, 0x11
        /*018e*/ 	.short	(.L_95 - .L_94)
	.align		4
.L_94:
        /*0190*/ 	.word	index@(_Z25selective_scan_fwd_kernelI32Selective_Scan_fwd_kernel_traitsILi32ELi8ELi1ELb1ELb1ELb1ELb1EffEEv13SSMParamsBase)
        /*0194*/ 	.word	0x00000000


	//----- nvinfo : EIATTR_REGCOUNT
	.align		4
.L_95:
        /*0198*/ 	.byte	0x04, 0x2f
        /*019a*/ 	.short	(.L_97 - .L_96)
	.align		4
.L_96:
        /*019c*/ 	.word	index@(_Z25selective_scan_fwd_kernelI32Selective_Scan_fwd_kernel_traitsILi32ELi8ELi1ELb1ELb1ELb1ELb0EffEEv13SSMParamsBase)
        /*01a0*/ 	.word	0x00000066


	//----- nvinfo : EIATTR_FRAME_SIZE
	.align		4
.L_97:
        /*01a4*/ 	.byte	0x04, 0x11
        /*01a6*/ 	.short	(.L_99 - .L_98)
	.align		4
.L_98:
        /*01a8*/ 	.word	index@(_Z25selective_scan_fwd_kernelI32Selective_Scan_fwd_kernel_traitsILi32ELi8ELi1ELb1ELb1ELb1ELb0EffEEv13SSMParamsBase)
        /*01ac*/ 	.word	0x00000000


	//----- nvinfo : EIATTR_REGCOUNT
	.align		4
.L_99:
        /*01b0*/ 	.byte	0x04, 0x2f
        /*01b2*/ 	.short	(.L_101 - .L_100)
	.align		4
.L_100:
        /*01b4*/ 	.word	index@(_Z25selective_scan_fwd_kernelI32Selective_Scan_fwd_kernel_traitsILi32ELi8ELi1ELb1ELb1ELb0ELb1EffEEv13SSMParamsBase)
        /*01b8*/ 	.word	0x0000005f


	//----- nvinfo : EIATTR_FRAME_SIZE
	.align		4
.L_101:
        /*01bc*/ 	.byte	0x04, 0x11
        /*01be*/ 	.short	(.L_103 - .L_102)
	.align		4
.L_102:
        /*01c0*/ 	.word	index@(_Z25selective_scan_fwd_kernelI32Selective_Scan_fwd_kernel_traitsILi32ELi8ELi1ELb1ELb1ELb0ELb1EffEEv13SSMParamsBase)
        /*01c4*/ 	.word	0x00000000


	//----- nvinfo : EIATTR_REGCOUNT
	.align		4
.L_103:
        /*01c8*/ 	.byte	0x04, 0x2f
        /*01ca*/ 	.short	(.L_105 - .L_104)
	.align		4
.L_104:
        /*01cc*/ 	.word	index@(_Z25selective_scan_fwd_kernelI32Selective_Scan_fwd_kernel_traitsILi32ELi8ELi1ELb1ELb1ELb0ELb0EffEEv13SSMParamsBase)
        /*01d0*/ 	.word	0x0000005f


	//----- nvinfo : EIATTR_FRAME_SIZE
	.align		4
.L_105:
        /*01d4*/ 	.byte	0x04, 0x11
        /*01d6*/ 	.short	(.L_107 - .L_106)
	.align		4
.L_106:
        /*01d8*/ 	.word	index@(_Z25selective_scan_fwd_kernelI32Selective_Scan_fwd_kernel_traitsILi32ELi8ELi1ELb1ELb1ELb0ELb0EffEEv13SSMParamsBase)
        /*01dc*/ 	.word	0x00000000


	//----- nvinfo : EIATTR_REGCOUNT
	.align		4
.L_107:
        /*01e0*/ 	.byte	0x04, 0x2f
        /*01e2*/ 	.short	(.L_109 - .L_108)
	.align		4
.L_108:
        /*01e4*/ 	.word	index@(_Z25selective_scan_fwd_kernelI32Selective_Scan_fwd_kernel_traitsILi32ELi8ELi1ELb1ELb0ELb1ELb1EffEEv13SSMParamsBase)
        /*01e8*/ 	.word	0x0000005e


	//----- nvinfo : EIATTR_FRAME_SIZE
	.align		4
.L_109:
        /*01ec*/ 	.byte	0x04, 0x11
        /*01ee*/ 	.short	(.L_111 - .L_110)
	.align		4
.L_110:
        /*01f0*/ 	.word	index@(_Z25selective_scan_fwd_kernelI32Selective_Scan_fwd_kernel_traitsILi32ELi8ELi1ELb1ELb0ELb1ELb1EffEEv13SSMParamsBase)
        /*01f4*/ 	.word	0x00000000


	//----- nvinfo : EIATTR_REGCOUNT
	.align		4
.L_111:
        /*01f8*/ 	.byte	0x04, 0x2f
        /*01fa*/ 	.short	(.L_113 - .L_112)
	.align		4
.L_112:
        /*01fc*/ 	.word	index@(_Z25selective_scan_fwd_kernelI32Selective_Scan_fwd_kernel_traitsILi32ELi8ELi1ELb1ELb0ELb1ELb0EffEEv13SSMParamsBase)
        /*0200*/ 	.word	0x00000060


	//----- nvinfo : EIATTR_FRAME_SIZE
	.align		4
.L_113:
        /*0204*/ 	.byte	0x04, 0x11
        /*0206*/ 	.short	(.L_115 - .L_114)
	.align		4
.L_114:
        /*0208*/ 	.word	index@(_Z25selective_scan_fwd_kernelI32Selective_Scan_fwd_kernel_traitsILi32ELi8ELi1ELb1ELb0ELb1ELb0EffEEv13SSMParamsBase)
        /*020c*/ 	.word	0x00000000


	//----- nvinfo : EIATTR_REGCOUNT
	.align		4
.L_115:
        /*0210*/ 	.byte	0x04, 0x2f
        /*0212*/ 	.short	(.L_117 - .L_116)
	.align		4
.L_116:
        /*0214*/ 	.word	index@(_Z25selective_scan_fwd_kernelI32Selective_Scan_fwd_kernel_traitsILi32ELi8ELi1ELb1ELb0ELb0ELb1EffEEv13SSMParamsBase)
        /*0218*/ 	.word	0x00000056


	//----- nvinfo : EIATTR_FRAME_SIZE
	.align		4
.L_117:
        /*021c*/ 	.byte	0x04, 0x11
        /*021e*/ 	.short	(.L_119 - .L_118)
	.align		4
.L_118:
        /*0220*/ 	.word	index@(_Z25selective_scan_fwd_kernelI32Selective_Scan_fwd_kernel_traitsILi32ELi8ELi1ELb1ELb0ELb0ELb1EffEEv13SSMParamsBase)
        /*0224*/ 	.word	0x00000000


	//----- nvinfo : EIATTR_REGCOUNT
	.align		4
.L_119:
        /*0228*/ 	.byte	0x04, 0x2f
        /*022a*/ 	.short	(.L_121 - .L_120)
	.align		4
.L_120:
        /*022c*/ 	.word	index@(_Z25selective_scan_fwd_kernelI32Selective_Scan_fwd_kernel_traitsILi32ELi8ELi1ELb1ELb0ELb0ELb0EffEEv13SSMParamsBase)
        /*0230*/ 	.word	0x00000056


	//----- nvinfo : EIATTR_FRAME_SIZE
	.align		4
.L_121:
        /*0234*/ 	.byte	0x04, 0x11
        /*0236*/ 	.short	(.L_123 - .L_122)
	.align		4
.L_122:
        /*0238*/ 	.word	index@(_Z25selective_scan_fwd_kernelI32Selective_Scan_fwd_kernel_traitsILi32ELi8ELi1ELb1ELb0ELb0ELb0EffEEv13SSMParamsBase)
        /*023c*/ 	.word	0x00000000


	//----- nvinfo : EIATTR_REGCOUNT
	.align		4
.L_123:
        /*0240*/ 	.byte	0x04, 0x2f
        /*0242*/ 	.short	(.L_125 - .L_124)
	.align		4
.L_124:
        /*0244*/ 	.word	index@(_Z25selective_scan_fwd_kernelI32Selective_Scan_fwd_kernel_traitsILi32ELi8ELi1ELb0ELb1ELb1ELb1EffEEv13SSMParamsBase)
        /*0248*/ 	.word	0x0000007f


	//----- nvinfo : EIATTR_FRAME_SIZE
	.align		4
.L_125:
        /*024c*/ 	.byte	0x04, 0x11
        /*024e*/ 	.short	(.L_127 - .L_126)
	.align		4
.L_126:
        /*0250*/ 	.word	index@(_Z25selective_scan_fwd_kernelI32Selective_Scan_fwd_kernel_traitsILi32ELi8ELi1ELb0ELb1ELb1ELb1EffEEv13SSMParamsBase)
        /*0254*/ 	.word	0x00000000


	//----- nvinfo : EIATTR_REGCOUNT
	.align		4
.L_127:
        /*0258*/ 	.byte	0x04, 0x2f
        /*025a*/ 	.short	(.L_129 - .L_128)
	.align		4
.L_128:
        /*025c*/ 	.word	index@(_Z25selective_scan_fwd_kernelI32Selective_Scan_fwd_kernel_traitsILi32ELi8ELi1ELb0ELb1ELb1ELb0EffEEv13SSMParamsBase)
        /*0260*/ 	.word	0x00000080


	//----- nvinfo : EIATTR_FRAME_SIZE
	.align		4
.L_129:
        /*0264*/ 	.byte	0x04, 0x11
        /*0266*/ 	.short	(.L_131 - .L_130)
	.align		4
.L_130:
        /*0268*/ 	.word	index@(_Z25selective_scan_fwd_kernelI32Selective_Scan_fwd_kernel_traitsILi32ELi8ELi1ELb0ELb1ELb1ELb0EffEEv13SSMParamsBase)
        /*026c*/ 	.word	0x00000000


	//----- nvinfo : EIATTR_REGCOUNT
	.align		4
.L_131:
        /*0270*/ 	.byte	0x04, 0x2f
        /*0272*/ 	.short	(.L_133 - .L_132)
	.align		4
.L_132:
        /*0274*/ 	.word	index@(_Z25selective_scan_fwd_kernelI32Selective_Scan_fwd_kernel_traitsILi32ELi8ELi1ELb0ELb1ELb0ELb1EffEEv13SSMParamsBase)
        /*0278*/ 	.word	0x00000078


	//----- nvinfo : EIATTR_FRAME_SIZE
	.align		4
.L_133:
        /*027c*/ 	.byte	0x04, 0x11
        /*027e*/ 	.short	(.L_135 - .L_134)
	.align		4
.L_134:
        /*0280*/ 	.word	index@(_Z25selective_scan_fwd_kernelI32Selective_Scan_fwd_kernel_traitsILi32ELi8ELi1ELb0ELb1ELb0ELb1EffEEv13SSMParamsBase)
        /*0284*/ 	.word	0x00000000


	//----- nvinfo : EIATTR_REGCOUNT
	.align		4
.L_135:
        /*0288*/ 	.byte	0x04, 0x2f
        /*028a*/ 	.short	(.L_137 - .L_136)
	.align		4
.L_136:
        /*028c*/ 	.word	index@(_Z25selective_scan_fwd_kernelI32Selective_Scan_fwd_kernel_traitsILi32ELi8ELi1ELb0ELb1ELb0ELb0EffEEv13SSMParamsBase)
        /*0290*/ 	.word	0x00000078


	//----- nvinfo : EIATTR_FRAME_SIZE
	.align		4
.L_137:
        /*0294*/ 	.byte	0x04, 0x11
        /*0296*/ 	.short	(.L_139 - .L_138)
	.align		4
.L_138:
        /*0298*/ 	.word	index@(_Z25selective_scan_fwd_kernelI32Selective_Scan_fwd_kernel_traitsILi32ELi8ELi1ELb0ELb1ELb0ELb0EffEEv13SSMParamsBase)
        /*029c*/ 	.word	0x00000000


	//----- nvinfo : EIATTR_REGCOUNT
	.align		4
.L_139:
        /*02a0*/ 	.byte	0x04, 0x2f
        /*02a2*/ 	.short	(.L_141 - .L_140)
	.align		4
.L_140:
        /*02a4*/ 	.word	index@(_Z25selective_scan_fwd_kernelI32Selective_Scan_fwd_kernel_traitsILi32ELi8ELi1ELb0ELb0ELb1ELb1EffEEv13SSMParamsBase)
        /*02a8*/ 	.word	0x00000080


	//----- nvinfo : EIATTR_FRAME_SIZE
	.align		4
.L_141:
        /*02ac*/ 	.byte	0x04, 0x11
        /*02ae*/ 	.short	(.L_143 - .L_142)
	.align		4
.L_142:
        /*02b0*/ 	.word	index@(_Z25selective_scan_fwd_kernelI32Selective_Scan_fwd_kernel_traitsILi32ELi8ELi1ELb0ELb0ELb1ELb1EffEEv13SSMParamsBase)
        /*02b4*/ 	.word	0x00000000


	//----- nvinfo : EIATTR_REGCOUNT
	.align		4
.L_143:
        /*02b8*/ 	.byte	0x04, 0x2f
        /*02ba*/ 	.short	(.L_145 - .L_144)
	.align		4
.L_144:
        /*02bc*/ 	.word	index@(_Z25selective_scan_fwd_kernelI32Selective_Scan_fwd_kernel_traitsILi32ELi8ELi1ELb0ELb0ELb1ELb0EffEEv13SSMParamsBase)
        /*02c0*/ 	.word	0x0000007f


	//----- nvinfo : EIATTR_FRAME_SIZE
	.align		4
.L_145:
        /*02c4*/ 	.byte	0x04, 0x11
        /*02c6*/ 	.short	(.L_147 - .L_146)
	.align		4
.L_146:
        /*02c8*/ 	.word	index@(_Z25selective_scan_fwd_kernelI32Selective_Scan_fwd_kernel_traitsILi32ELi8ELi1ELb0ELb0ELb1ELb0EffEEv13SSMParamsBase)
        /*02cc*/ 	.word	0x00000000


	//----- nvinfo : EIATTR_REGCOUNT
	.align		4
.L_147:
        /*02d0*/ 	.byte	0x04, 0x2f
        /*02d2*/ 	.short	(.L_149 - .L_148)
	.align		4
.L_148:
        /*02d4*/ 	.word	index@(_Z25selective_scan_fwd_kernelI32Selective_Scan_fwd_kernel_traitsILi32ELi8ELi1ELb0ELb0ELb0ELb1EffEEv13SSMParamsBase)
        /*02d8*/ 	.word	0x00000076


	//----- nvinfo : EIATTR_FRAME_SIZE
	.align		4
.L_149:
        /*02dc*/ 	.byte	0x04, 0x11
        /*02de*/ 	.short	(.L_151 - .L_150)
	.align		4
.L_150:
        /*02e0*/ 	.word	index@(_Z25selective_scan_fwd_kernelI32Selective_Scan_fwd_kernel_traitsILi32ELi8ELi1ELb0ELb0ELb0ELb1EffEEv13SSMParamsBase)
        /*02e4*/ 	.word	0x00000000


	//----- nvinfo : EIATTR_REGCOUNT
	.align		4
.L_151:
        /*02e8*/ 	.byte	0x04, 0x2f
        /*02ea*/ 	.short	(.L_153 - .L_152)
	.align		4
.L_152:
        /*02ec*/ 	.word	index@(_Z25selective_scan_fwd_kernelI32Selective_Scan_fwd_kernel_traitsILi32ELi8ELi1ELb0ELb0ELb0ELb0EffEEv13SSMParamsBase)
        /*02f0*/ 	.word	0x00000071


	//----- nvinfo : EIATTR_FRAME_SIZE
	.align		4
.L_153:
        /*02f4*/ 	.byte	0x04, 0x11
        /*02f6*/ 	.short	(.L_155 - .L_154)
	.align		4
.L_154:
        /*02f8*/ 	.word	index@(_Z25selective_scan_fwd_kernelI32Selective_Scan_fwd_kernel_traitsILi32ELi8ELi1ELb0ELb0ELb0ELb0EffEEv13SSMParamsBase)
        /*02fc*/ 	.word	0x00000000


	//----- nvinfo : EIATTR_REGCOUNT
	.align		4
.L_155:
        /*0300*/ 	.byte	0x04, 0x2f
        /*0302*/ 	.short	(.L_157 - .L_156)
	.align		4
.L_156:
        /*0304*/ 	.word	index@(_Z25selective_scan_fwd_kernelI32Selective_Scan_fwd_kernel_traitsILi32ELi16ELi1ELb1ELb1ELb1ELb1EffEEv13SSMParamsBase)
        /*0308*/ 	.word	0x00000095


	//----- nvinfo : EIATTR_FRAME_SIZE
	.align		4
.L_157:
        /*030c*/ 	.byte	0x04, 0x11
        /*030e*/ 	.short	(.L_159 - .L_158)
	.align		4
.L_158:
        /*0310*/ 	.word	index@(_Z25selective_scan_fwd_kernelI32Selective_Scan_fwd_kernel_traitsILi32ELi16ELi1ELb1ELb1ELb1ELb1EffEEv13SSMParamsBase)
        /*0314*/ 	.word	0x00000000


	//----- nvinfo : EIATTR_REGCOUNT
	.align		4
.L_159:
        /*0318*/ 	.byte	0x04, 0x2f
        /*031a*/ 	.short	(.L_161 - .L_160)
	.align		4
.L_160:
        /*031c*/ 	.word	index@(_Z25selective_scan_fwd_kernelI32Selective_Scan_fwd_kernel_traitsILi32ELi16ELi1ELb1ELb1ELb1ELb0EffEEv13SSMParamsBase)
        /*0320*/ 	.word	0x00000095


	//----- nvinfo : EIATTR_FRAME_SIZE
	.align		4
.L_161:
        /*0324*/ 	.byte	0x04, 0x11
        /*0326*/ 	.short	(.L_163 - .L_162)
	.align		4
.L_162:
        /*0328*/ 	.word	index@(_Z25selective_scan_fwd_kernelI32Selective_Scan_fwd_kernel_traitsILi32ELi16ELi1ELb1ELb1ELb1ELb0EffEEv13SSMParamsBase)
        /*032c*/ 	.word	0x00000000


	//----- nvinfo : EIATTR_REGCOUNT
	.align		4
.L_163:
        /*0330*/ 	.byte	0x04, 0x2f
        /*0332*/ 	.short	(.L_165 - .L_164)
	.align		4
.L_164:
        /*0334*/ 	.word	index@(_Z25selective_scan_fwd_kernelI32Selective_Scan_fwd_kernel_traitsILi32ELi16ELi1ELb1ELb1ELb0ELb1EffEEv13SSMParamsBase)
        /*0338*/ 	.word	0x00000086


	//----- nvinfo : EIATTR_FRAME_SIZE
	.align		4
.L_165:
        /*033c*/ 	.byte	0x04, 0x11
        /*033e*/ 	.short	(.L_167 - .L_166)
	.align		4
.L_166:
        /*0340*/ 	.word	index@(_Z25selective_scan_fwd_kernelI32Selective_Scan_fwd_kernel_traitsILi32ELi16ELi1ELb1ELb1ELb0ELb1EffEEv13SSMParamsBase)
        /*0344*/ 	.word	0x00000000


	//----- nvinfo : EIATTR_REGCOUNT
	.align		4
.L_167:
        /*0348*/ 	.byte	0x04, 0x2f
        /*034a*/ 	.short	(.L_169 - .L_168)
	.align		4
.L_168:
        /*034c*/ 	.word	index@(_Z25selective_scan_fwd_kernelI32Selective_Scan_fwd_kernel_traitsILi32ELi16ELi1ELb1ELb1ELb0ELb0EffEEv13SSMParamsBase)
        /*0350*/ 	.word	0x00000086


	//----- nvinfo : EIATTR_FRAME_SIZE
	.align		4
.L_169:
        /*0354*/ 	.byte	0x04, 0x11
        /*0356*/ 	.short	(.L_171 - .L_170)
	.align		4
.L_170:
        /*0358*/ 	.word	index@(_Z25selective_scan_fwd_kernelI32Selective_Scan_fwd_kernel_traitsILi32ELi16ELi1ELb1ELb1ELb0ELb0EffEEv13SSMParamsBase)
        /*035c*/ 	.word	0x00000000


	//----- nvinfo : EIATTR_REGCOUNT
	.align		4
.L_171:
        /*0360*/ 	.byte	0x04, 0x2f
        /*0362*/ 	.short	(.L_173 - .L_172)
	.align		4
.L_172:
        /*0364*/ 	.word	index@(_Z25selective_scan_fwd_kernelI32Selective_Scan_fwd_kernel_traitsILi32ELi16ELi1ELb1ELb0ELb1ELb1EffEEv13SSMParamsBase)
        /*0368*/ 	.word	0x00000088


	//----- nvinfo : EIATTR_FRAME_SIZE
	.align		4
.L_173:
        /*036c*/ 	.byte	0x04, 0x11
        /*036e*/ 	.short	(.L_175 - .L_174)
	.align		4
.L_174:
        /*0370*/ 	.word	index@(_Z25selective_scan_fwd_kernelI32Selective_Scan_fwd_kernel_traitsILi32ELi16ELi1ELb1ELb0ELb1ELb1EffEEv13SSMParamsBase)
        /*0374*/ 	.word	0x00000000


	//----- nvinfo : EIATTR_REGCOUNT
	.align		4
.L_175:
        /*0378*/ 	.byte	0x04, 0x2f
        /*037a*/ 	.short	(.L_177 - .L_176)
	.align		4
.L_176:
        /*037c*/ 	.word	index@(_Z25selective_scan_fwd_kernelI32Selective_Scan_fwd_kernel_traitsILi32ELi16ELi1ELb1ELb0ELb1ELb0EffEEv13SSMParamsBase)
        /*0380*/ 	.word	0x00000088


	//----- nvinfo : EIATTR_FRAME_SIZE
	.align		4
.L_177:
        /*0384*/ 	.byte	0x04, 0x11
        /*0386*/ 	.short	(.L_179 - .L_178)
	.align		4
.L_178:
        /*0388*/ 	.word	index@(_Z25selective_scan_fwd_kernelI32Selective_Scan_fwd_kernel_traitsILi32ELi16ELi1ELb1ELb0ELb1ELb0EffEEv13SSMParamsBase)
        /*038c*/ 	.word	0x00000000


	//----- nvinfo : EIATTR_REGCOUNT
	.align		4
.L_179:
        /*0390*/ 	.byte	0x04, 0x2f
        /*0392*/ 	.short	(.L_181 - .L_180)
	.align		4
.L_180:
        /*0394*/ 	.word	index@(_Z25selective_scan_fwd_kernelI32Selective_Scan_fwd_kernel_traitsILi32ELi16ELi1ELb1ELb0ELb0ELb1EffEEv13SSMParamsBase)
        /*0398*/ 	.word	0x00000075


	//----- nvinfo : EIATTR_FRAME_SIZE
	.align		4
.L_181:
        /*039c*/ 	.byte	0x04, 0x11
        /*039e*/ 	.short	(.L_183 - .L_182)
	.align		4
.L_182:
        /*03a0*/ 	.word	index@(_Z25selective_scan_fwd_kernelI32Selective_Scan_fwd_kernel_traitsILi32ELi16ELi1ELb1ELb0ELb0ELb1EffEEv13SSMParamsBase)
        /*03a4*/ 	.word	0x00000000


	//----- nvinfo : EIATTR_REGCOUNT
	.align		4
.L_183:
        /*03a8*/ 	.byte	0x04, 0x2f
        /*03aa*/ 	.short	(.L_185 - .L_184)
	.align		4
.L_184:
        /*03ac*/ 	.word	index@(_Z25selective_scan_fwd_kernelI32Selective_Scan_fwd_kernel_traitsILi32ELi16ELi1ELb1ELb0ELb0ELb0EffEEv13SSMParamsBase)
        /*03b0*/ 	.word	0x00000075


	//----- nvinfo : EIATTR_FRAME_SIZE
	.align		4
.L_185:
        /*03b4*/ 	.byte	0x04, 0x11
        /*03b6*/ 	.short	(.L_187 - .L_186)
	.align		4
.L_186:
        /*03b8*/ 	.word	index@(_Z25selective_scan_fwd_kernelI32Selective_Scan_fwd_kernel_traitsILi32ELi16ELi1ELb1ELb0ELb0ELb0EffEEv13SSMParamsBase)
        /*03bc*/ 	.word	0x00000000


	//----- nvinfo : EIATTR_REGCOUNT
	.align		4
.L_187:
        /*03c0*/ 	.byte	0x04, 0x2f
        /*03c2*/ 	.short	(.L_189 - .L_188)
	.align		4
.L_188:
        /*03c4*/ 	.word	index@(_Z25selective_scan_fwd_kernelI32Selective_Scan_fwd_kernel_traitsILi32ELi16ELi1ELb0ELb1ELb1ELb1EffEEv13SSMParamsBase)
        /*03c8*/ 	.word	0x000000d0


	//----- nvinfo : EIATTR_FRAME_SIZE
	.align		4
.L_189:
        /*03cc*/ 	.byte	0x04, 0x11
        /*03ce*/ 	.short	(.L_191 - .L_190)
	.align		4
.L_190:
        /*03d0*/ 	.word	index@(_Z25selective_scan_fwd_kernelI32Selective_Scan_fwd_kernel_traitsILi32ELi16ELi1ELb0ELb1ELb1ELb1EffEEv13SSMParamsBase)
        /*03d4*/ 	.word	0x00000000


	//----- nvinfo : EIATTR_REGCOUNT
	.align		4
.L_191:
        /*03d8*/ 	.byte	0x04, 0x2f
        /*03da*/ 	.short	(.L_193 - .L_192)
	.align		4
.L_192:
        /*03dc*/ 	.word	index@(_Z25selective_scan_fwd_kernelI32Selective_Scan_fwd_kernel_traitsILi32ELi16ELi1ELb0ELb1ELb1ELb0EffEEv13SSMParamsBase)
        /*03e0*/ 	.word	0x000000d2


	//----- nvinfo : EIATTR_FRAME_SIZE
	.align		4
.L_193:
        /*03e4*/ 	.byte	0x04, 0x11
        /*03e6*/ 	.short	(.L_195 - .L_194)
	.align		4
.L_194:
        /*03e8*/ 	.word	index@(_Z25selective_scan_fwd_kernelI32Selective_Scan_fwd_kernel_traitsILi32ELi16ELi1ELb0ELb1ELb1ELb0EffEEv13SSMParamsBase)
        /*03ec*/ 	.word	0x00000000


	//----- nvinfo : EIATTR_REGCOUNT
	.align		4
.L_195:
        /*03f0*/ 	.byte	0x04, 0x2f
        /*03f2*/ 	.short	(.L_197 - .L_196)
	.align		4
.L_196:
        /*03f4*/ 	.word	index@(_Z25selective_scan_fwd_kernelI32Selective_Scan_fwd_kernel_traitsILi32ELi16ELi1ELb0ELb1ELb0ELb1EffEEv13SSMParamsBase)
        /*03f8*/ 	.word	0x000000bf


	//----- nvinfo : EIATTR_FRAME_SIZE
	.align		4
.L_197:
        /*03fc*/ 	.byte	0x04, 0x11
        /*03fe*/ 	.short	(.L_199 - .L_198)
	.align		4
.L_198:
        /*0400*/ 	.word	index@(_Z25selective_scan_fwd_kernelI32Selective_Scan_fwd_kernel_traitsILi32ELi16ELi1ELb0ELb1ELb0ELb1EffEEv13SSMParamsBase)
        /*0404*/ 	.word	0x00000000


	//----- nvinfo : EIATTR_REGCOUNT
	.align		4
.L_199:
        /*0408*/ 	.byte	0x04, 0x2f
        /*040a*/ 	.short	(.L_201 - .L_200)
	.align		4
.L_200:
        /*040c*/ 	.word	index@(_Z25selective_scan_fwd_kernelI32Selective_Scan_fwd_kernel_traitsILi32ELi16ELi1ELb0ELb1ELb0ELb0EffEEv13SSMParamsBase)
        /*0410*/ 	.word	0x000000c1


	//----- nvinfo : EIATTR_FRAME_SIZE
	.align		4
.L_201:
        /*0414*/ 	.byte	0x04, 0x11
        /*0416*/ 	.short	(.L_203 - .L_202)
	.align		4
.L_202:
        /*0418*/ 	.word	index@(_Z25selective_scan_fwd_kernelI32Selective_Scan_fwd_kernel_traitsILi32ELi16ELi1ELb0ELb1ELb0ELb0EffEEv13SSMParamsBase)
        /*041c*/ 	.word	0x00000000


	//----- nvinfo : EIATTR_REGCOUNT
	.align		4
.L_203:
        /*0420*/ 	.byte	0x04, 0x2f
        /*0422*/ 	.short	(.L_205 - .L_204)
	.align		4
.L_204:
        /*0424*/ 	.word	index@(_Z25selective_scan_fwd_kernelI32Selective_Scan_fwd_kernel_traitsILi32ELi16ELi1ELb0ELb0ELb1ELb1EffEEv13SSMParamsBase)
        /*0428*/ 	.word	0x000000dd


	//----- nvinfo : EIATTR_FRAME_SIZE
	.align		4
.L_205:
        /*042c*/ 	.byte	0x04, 0x11
        /*042e*/ 	.short	(.L_207 - .L_206)
	.align		4
.L_206:
        /*0430*/ 	.word	index@(_Z25selective_scan_fwd_kernelI32Selective_Scan_fwd_kernel_traitsILi32ELi16ELi1ELb0ELb0ELb1ELb1EffEEv13SSMParamsBase)
        /*0434*/ 	.word	0x00000000


	//----- nvinfo : EIATTR_REGCOUNT
	.align		4
.L_207:
        /*0438*/ 	.byte	0x04, 0x2f
        /*043a*/ 	.short	(.L_209 - .L_208)
	.align		4
.L_208:
        /*043c*/ 	.word	index@(_Z25selective_scan_fwd_kernelI32Selective_Scan_fwd_kernel_traitsILi32ELi16ELi1ELb0ELb0ELb1ELb0EffEEv13SSMParamsBase)
        /*0440*/ 	.word	0x000000df


	//----- nvinfo : EIATTR_FRAME_SIZE
	.align		4
.L_209:
        /*0444*/ 	.byte	0x04, 0x11
        /*0446*/ 	.short	(.L_211 - .L_210)
	.align		4
.L_210:
        /*0448*/ 	.word	index@(_Z25selective_scan_fwd_kernelI32Selective_Scan_fwd_kernel_traitsILi32ELi16ELi1ELb0ELb0ELb1ELb0EffEEv13SSMParamsBase)
        /*044c*/ 	.word	0x00000000


	//----- nvinfo : EIATTR_REGCOUNT
	.align		4
.L_211:
        /*0450*/ 	.byte	0x04, 0x2f
        /*0452*/ 	.short	(.L_213 - .L_212)
	.align		4
.L_212:
        /*0454*/ 	.word	index@(_Z25selective_scan_fwd_kernelI32Selective_Scan_fwd_kernel_traitsILi32ELi16ELi1ELb0ELb0ELb0ELb1EffEEv13SSMParamsBase)
        /*0458*/ 	.word	0x000000c6


	//----- nvinfo : EIATTR_FRAME_SIZE
	.align		4
.L_213:
        /*045c*/ 	.byte	0x04, 0x11
        /*045e*/ 	.short	(.L_215 - .L_214)
	.align		4
.L_214:
        /*0460*/ 	.word	index@(_Z25selective_scan_fwd_kernelI32Selective_Scan_fwd_kernel_traitsILi32ELi16ELi1ELb0ELb0ELb0ELb1EffEEv13SSMParamsBase)
        /*0464*/ 	.word	0x00000000


	//----- nvinfo : EIATTR_REGCOUNT
	.align		4
.L_215:
        /*0468*/ 	.byte	0x04, 0x2f
        /*046a*/ 	.short	(.L_217 - .L_216)
	.align		4
.L_216:
        /*046c*/ 	.word	index@(_Z25selective_scan_fwd_kernelI32Selective_Scan_fwd_kernel_traitsILi32ELi16ELi1ELb0ELb0ELb0ELb0EffEEv13SSMParamsBase)
        /*0470*/ 	.word	0x000000c0


	//----- nvinfo : EIATTR_FRAME_SIZE
	.align		4
.L_217:
        /*0474*/ 	.byte	0x04, 0x11
        /*0476*/ 	.short	(.L_219 - .L_218)
	.align		4
.L_218:
        /*0478*/ 	.word	index@(_Z25selective_scan_fwd_kernelI32Selective_Scan_fwd_kernel_traitsILi32ELi16ELi1ELb0ELb0ELb0ELb0EffEEv13SSMParamsBase)
        /*047c*/ 	.word	0x00000000


	//----- nvinfo : EIATTR_REGCOUNT
	.align		4
.L_219:
        /*0480*/ 	.byte	0x04, 0x2f
        /*0482*/ 	.short	(.L_221 - .L_220)
	.align		4
.L_220:
        /*0484*/ 	.word	index@(_Z25selective_scan_fwd_kernelI32Selective_Scan_fwd_kernel_traitsILi64ELi16ELi1ELb1ELb1ELb1ELb1EffEEv13SSMParamsBase)
        /*0488*/ 	.word	0x0000009b


	//----- nvinfo : EIATTR_FRAME_SIZE
	.align		4
.L_221:
        /*048c*/ 	.byte	0x04, 0x11
        /*048e*/ 	.short	(.L_223 - .L_222)
	.align		4
.L_222:
        /*0490*/ 	.word	index@(_Z25selective_scan_fwd_kernelI32Selective_Scan_fwd_kernel_traitsILi64ELi16ELi1ELb1ELb1ELb1ELb1EffEEv13SSMParamsBase)
        /*0494*/ 	.word	0x00000000


	//----- nvinfo : EIATTR_REGCOUNT
	.align		4
.L_223:
        /*0498*/ 	.byte	0x04, 0x2f
        /*049a*/ 	.short	(.L_225 - .L_224)
	.align		4
.L_224:
        /*049c*/ 	.word	index@(_Z25selective_scan_fwd_kernelI32Selective_Scan_fwd_kernel_traitsILi64ELi16ELi1ELb1ELb1ELb1ELb0EffEEv13SSMParamsBase)
        /*04a0*/ 	.word	0x0000009b


	//----- nvinfo : EIATTR_FRAME_SIZE
	.align		4
.L_225:
        /*04a4*/ 	.byte	0x04, 0x11
        /*04a6*/ 	.short	(.L_227 - .L_226)
	.align		4
.L_226:
        /*04a8*/ 	.word	index@(_Z25selective_scan_fwd_kernelI32Selective_Scan_fwd_kernel_traitsILi64ELi16ELi1ELb1ELb1ELb1ELb0EffEEv13SSMParamsBase)
        /*04ac*/ 	.word	0x00000000


	//----- nvinfo : EIATTR_REGCOUNT
	.align		4
.L_227:
        /*04b0*/ 	.byte	0x04, 0x2f
        /*04b2*/ 	.short	(.L_229 - .L_228)
	.align		4
.L_228:
        /*04b4*/ 	.word	index@(_Z25selective_scan_fwd_kernelI32Selective_Scan_fwd_kernel_traitsILi64ELi16ELi1ELb1ELb1ELb0ELb1EffEEv13SSMParamsBase)
        /*04b8*/ 	.word	0x00000089


	//----- nvinfo : EIATTR_FRAME_SIZE
	.align		4
.L_229:
        /*04bc*/ 	.byte	0x04, 0x11
        /*04be*/ 	.short	(.L_231 - .L_230)
	.align		4
.L_230:
        /*04c0*/ 	.word	index@(_Z25selective_scan_fwd_kernelI32Selective_Scan_fwd_kernel_traitsILi64ELi16ELi1ELb1ELb1ELb0ELb1EffEEv13SSMParamsBase)
        /*04c4*/ 	.word	0x00000000


	//----- nvinfo : EIATTR_REGCOUNT
	.align		4
.L_231:
        /*04c8*/ 	.byte	0x04, 0x2f
        /*04ca*/ 	.short	(.L_233 - .L_232)
	.align		4
.L_232:
        /*04cc*/ 	.word	index@(_Z25selective_scan_fwd_kernelI32Selective_Scan_fwd_kernel_traitsILi64ELi16ELi1ELb1ELb1ELb0ELb0EffEEv13SSMParamsBase)
        /*04d0*/ 	.word	0x00000089


	//----- nvinfo : EIATTR_FRAME_SIZE
	.align		4
.L_233:
        /*04d4*/ 	.byte	0x04, 0x11
        /*04d6*/ 	.short	(.L_235 - .L_234)
	.align		4
.L_234:
        /*04d8*/ 	.word	index@(_Z25selective_scan_fwd_kernelI32Selective_Scan_fwd_kernel_traitsILi64ELi16ELi1ELb1ELb1ELb0ELb0EffEEv13SSMParamsBase)
        /*04dc*/ 	.word	0x00000000


	//----- nvinfo : EIATTR_REGCOUNT
	.align		4
.L_235:
        /*04e0*/ 	.byte	0x04, 0x2f
        /*04e2*/ 	.short	(.L_237 - .L_236)
	.align		4
.L_236:
        /*04e4*/ 	.word	index@(_Z25selective_scan_fwd_kernelI32Selective_Scan_fwd_kernel_traitsILi64ELi16ELi1ELb1ELb0ELb1ELb1EffEEv13SSMParamsBase)
        /*04e8*/ 	.word	0x00000089


	//----- nvinfo : EIATTR_FRAME_SIZE
	.align		4
.L_237:
        /*04ec*/ 	.byte	0x04, 0x11
        /*04ee*/ 	.short	(.L_239 - .L_238)
	.align		4
.L_238:
        /*04f0*/ 	.word	index@(_Z25selective_scan_fwd_kernelI32Selective_Scan_fwd_kernel_traitsILi64ELi16ELi1ELb1ELb0ELb1ELb1EffEEv13SSMParamsBase)
        /*04f4*/ 	.word	0x00000000


	//----- nvinfo : EIATTR_REGCOUNT
	.align		4
.L_239:
        /*04f8*/ 	.byte	0x04, 0x2f
        /*04fa*/ 	.short	(.L_241 - .L_240)
	.align		4
.L_240:
        /*04fc*/ 	.word	index@(_Z25selective_scan_fwd_kernelI32Selective_Scan_fwd_kernel_traitsILi64ELi16ELi1ELb1ELb0ELb1ELb0EffEEv13SSMParamsBase)
        /*0500*/ 	.word	0x00000089


	//----- nvinfo : EIATTR_FRAME_SIZE
	.align		4
.L_241:
        /*0504*/ 	.byte	0x04, 0x11
        /*0506*/ 	.short	(.L_243 - .L_242)
	.align		4
.L_242:
        /*0508*/ 	.word	index@(_Z25selective_scan_fwd_kernelI32Selective_Scan_fwd_kernel_traitsILi64ELi16ELi1ELb1ELb0ELb1ELb0EffEEv13SSMParamsBase)
        /*050c*/ 	.word	0x00000000


	//----- nvinfo : EIATTR_REGCOUNT
	.align		4
.L_243:
        /*0510*/ 	.byte	0x04, 0x2f
        /*0512*/ 	.short	(.L_245 - .L_244)
	.align		4
.L_244:
        /*0514*/ 	.word	index@(_Z25selective_scan_fwd_kernelI32Selective_Scan_fwd_kernel_traitsILi64ELi16ELi1ELb1ELb0ELb0ELb1EffEEv13SSMParamsBase)
        /*0518*/ 	.word	0x0000007f


	//----- nvinfo : EIATTR_FRAME_SIZE
	.align		4
.L_245:
        /*051c*/ 	.byte	0x04, 0x11
        /*051e*/ 	.short	(.L_247 - .L_246)
	.align		4
.L_246:
        /*0520*/ 	.word	index@(_Z25selective_scan_fwd_kernelI32Selective_Scan_fwd_kernel_traitsILi64ELi16ELi1ELb1ELb0ELb0ELb1EffEEv13SSMParamsBase)
        /*0524*/ 	.word	0x00000000


	//----- nvinfo : EIATTR_REGCOUNT
	.align		4
.L_247:
        /*0528*/ 	.byte	0x04, 0x2f
        /*052a*/ 	.short	(.L_249 - .L_248)
	.align		4
.L_248:
        /*052c*/ 	.word	index@(_Z25selective_scan_fwd_kernelI32Selective_Scan_fwd_kernel_traitsILi64ELi16ELi1ELb1ELb0ELb0ELb0EffEEv13SSMParamsBase)
        /*0530*/ 	.word	0x0000007f


	//----- nvinfo : EIATTR_FRAME_SIZE
	.align		4
.L_249:
        /*0534*/ 	.byte	0x04, 0x11
        /*0536*/ 	.short	(.L_251 - .L_250)
	.align		4
.L_250:
        /*0538*/ 	.word	index@(_Z25selective_scan_fwd_kernelI32Selective_Scan_fwd_kernel_traitsILi64ELi16ELi1ELb1ELb0ELb0ELb0EffEEv13SSMParamsBase)
        /*053c*/ 	.word	0x00000000


	//----- nvinfo : EIATTR_REGCOUNT
	.align		4
.L_251:
        /*0540*/ 	.byte	0x04, 0x2f
        /*0542*/ 	.short	(.L_253 - .L_252)
	.align		4
.L_252:
        /*0544*/ 	.word	index@(_Z25selective_scan_fwd_kernelI32Selective_Scan_fwd_kernel_traitsILi64ELi16ELi1ELb0ELb1ELb1ELb1EffEEv13SSMParamsBase)
        /*0548*/ 	.word	0x000000a8


	//----- nvinfo : EIATTR_FRAME_SIZE
	.align		4
.L_253:
        /*054c*/ 	.byte	0x04, 0x11
        /*054e*/ 	.short	(.L_255 - .L_254)
	.align		4
.L_254:
        /*0550*/ 	.word	index@(_Z25selective_scan_fwd_kernelI32Selective_Scan_fwd_kernel_traitsILi64ELi16ELi1ELb0ELb1ELb1ELb1EffEEv13SSMParamsBase)
        /*0554*/ 	.word	0x00000000


	//----- nvinfo : EIATTR_REGCOUNT
	.align		4
.L_255:
        /*0558*/ 	.byte	0x04, 0x2f
        /*055a*/ 	.short	(.L_257 - .L_256)
	.align		4
.L_256:
        /*055c*/ 	.word	index@(_Z25selective_scan_fwd_kernelI32Selective_Scan_fwd_kernel_traitsILi64ELi16ELi1ELb0ELb1ELb1ELb0EffEEv13SSMParamsBase)
        /*0560*/ 	.word	0x000000a8


	//----- nvinfo : EIATTR_FRAME_SIZE
	.align		4
.L_257:
        /*0564*/ 	.byte	0x04, 0x11
        /*0566*/ 	.short	(.L_259 - .L_258)
	.align		4
.L_258:
        /*0568*/ 	.word	index@(_Z25selective_scan_fwd_kernelI32Selective_Scan_fwd_kernel_traitsILi64ELi16ELi1ELb0ELb1ELb1ELb0EffEEv13SSMParamsBase)
        /*056c*/ 	.word	0x00000000


	//----- nvinfo : EIATTR_REGCOUNT
	.align		4
.L_259:
        /*0570*/ 	.byte	0x04, 0x2f
        /*0572*/ 	.short	(.L_261 - .L_260)
	.align		4
.L_260:
        /*0574*/ 	.word	index@(_Z25selective_scan_fwd_kernelI32Selective_Scan_fwd_kernel_traitsILi64ELi16ELi1ELb0ELb1ELb0ELb1EffEEv13SSMParamsBase)
        /*0578*/ 	.word	0x000000a3


	//----- nvinfo : EIATTR_FRAME_SIZE
	.align		4
.L_261:
        /*057c*/ 	.byte	0x04, 0x11
        /*057e*/ 	.short	(.L_263 - .L_262)
	.align		4
.L_262:
        /*0580*/ 	.word	index@(_Z25selective_scan_fwd_kernelI32Selective_Scan_fwd_kernel_traitsILi64ELi16ELi1ELb0ELb1ELb0ELb1EffEEv13SSMParamsBase)
        /*0584*/ 	.word	0x00000000


	//----- nvinfo : EIATTR_REGCOUNT
	.align		4
.L_263:
        /*0588*/ 	.byte	0x04, 0x2f
        /*058a*/ 	.short	(.L_265 - .L_264)
	.align		4
.L_264:
        /*058c*/ 	.word	index@(_Z25selective_scan_fwd_kernelI32Selective_Scan_fwd_kernel_traitsILi64ELi16ELi1ELb0ELb1ELb0ELb0EffEEv13SSMParamsBase)
        /*0590*/ 	.word	0x0000009b


	//----- nvinfo : EIATTR_FRAME_SIZE
	.align		4
.L_265:
        /*0594*/ 	.byte	0x04, 0x11
        /*0596*/ 	.short	(.L_267 - .L_266)
	.align		4
.L_266:
        /*0598*/ 	.word	index@(_Z25selective_scan_fwd_kernelI32Selective_Scan_fwd_kernel_traitsILi64ELi16ELi1ELb0ELb1ELb0ELb0EffEEv13SSMParamsBase)
        /*059c*/ 	.word	0x00000000


	//----- nvinfo : EIATTR_REGCOUNT
	.align		4
.L_267:
        /*05a0*/ 	.byte	0x04, 0x2f
        /*05a2*/ 	.short	(.L_269 - .L_268)
	.align		4
.L_268:
        /*05a4*/ 	.word	index@(_Z25selective_scan_fwd_kernelI32Selective_Scan_fwd_kernel_traitsILi64ELi16ELi1ELb0ELb0ELb1ELb1EffEEv13SSMParamsBase)
        /*05a8*/ 	.word	0x000000a8


	//----- nvinfo : EIATTR_FRAME_SIZE
	.align		4
.L_269:
        /*05ac*/ 	.byte	0x04, 0x11
        /*05ae*/ 	.short	(.L_271 - .L_270)
	.align		4
.L_270:
        /*05b0*/ 	.word	index@(_Z25selective_scan_fwd_kernelI32Selective_Scan_fwd_kernel_traitsILi64ELi16ELi1ELb0ELb0ELb1ELb1EffEEv13SSMParamsBase)
        /*05b4*/ 	.word	0x00000000


	//----- nvinfo : EIATTR_REGCOUNT
	.align		4
.L_271:
        /*05b8*/ 	.byte	0x04, 0x2f
        /*05ba*/ 	.short	(.L_273 - .L_272)
	.align		4
.L_272:
        /*05bc*/ 	.word	index@(_Z25selective_scan_fwd_kernelI32Selective_Scan_fwd_kernel_traitsILi64ELi16ELi1ELb0ELb0ELb1ELb0EffEEv13SSMParamsBase)
        /*05c0*/ 	.word	0x000000a6


	//----- nvinfo : EIATTR_FRAME_SIZE
	.align		4
.L_273:
        /*05c4*/ 	.byte	0x04, 0x11
        /*05c6*/ 	.short	(.L_275 - .L_274)
	.align		4
.L_274:
        /*05c8*/ 	.word	index@(_Z25selective_scan_fwd_kernelI32Selective_Scan_fwd_kernel_traitsILi64ELi16ELi1ELb0ELb0ELb1ELb0EffEEv13SSMParamsBase)
        /*05cc*/ 	.word	0x00000000


	//----- nvinfo : EIATTR_REGCOUNT
	.align		4
.L_275:
        /*05d0*/ 	.byte	0x04, 0x2f
        /*05d2*/ 	.short	(.L_277 - .L_276)
	.align		4
.L_276:
        /*05d4*/ 	.word	index@(_Z25selective_scan_fwd_kernelI32Selective_Scan_fwd_kernel_traitsILi64ELi16ELi1ELb0ELb0ELb0ELb1EffEEv13SSMParamsBase)
        /*05d8*/ 	.word	0x0000008a


	//----- nvinfo : EIATTR_FRAME_SIZE
	.align		4
.L_277:
        /*05dc*/ 	.byte	0x04, 0x11
        /*05de*/ 	.short	(.L_279 - .L_278)
	.align		4
.L_278:
        /*05e0*/ 	.word	index@(_Z25selective_scan_fwd_kernelI32Selective_Scan_fwd_kernel_traitsILi64ELi16ELi1ELb0ELb0ELb0ELb1EffEEv13SSMParamsBase)
        /*05e4*/ 	.word	0x00000000


	//----- nvinfo : EIATTR_REGCOUNT
	.align		4
.L_279:
        /*05e8*/ 	.byte	0x04, 0x2f
        /*05ea*/ 	.short	(.L_281 - .L_280)
	.align		4
.L_280:
        /*05ec*/ 	.word	index@(_Z25selective_scan_fwd_kernelI32Selective_Scan_fwd_kernel_traitsILi64ELi16ELi1ELb0ELb0ELb0ELb0EffEEv13SSMParamsBase)
        /*05f0*/ 	.word	0x00000091


	//----- nvinfo : EIATTR_FRAME_SIZE
	.align		4
.L_281:
        /*05f4*/ 	.byte	0x04, 0x11
        /*05f6*/ 	.short	(.L_283 - .L_282)
	.align		4
.L_282:
        /*05f8*/ 	.word	index@(_Z25selective_scan_fwd_kernelI32Selective_Scan_fwd_kernel_traitsILi64ELi16ELi1ELb0ELb0ELb0ELb0EffEEv13SSMParamsBase)
        /*05fc*/ 	.word	0x00000000


	//----- nvinfo : EIATTR_REGCOUNT
	.align		4
.L_283:
        /*0600*/ 	.byte	0x04, 0x2f
        /*0602*/ 	.short	(.L_285 - .L_284)
	.align		4
.L_284:
        /*0604*/ 	.word	index@(_Z25selective_scan_fwd_kernelI32Selective_Scan_fwd_kernel_traitsILi128ELi16ELi1ELb1ELb1ELb1ELb1EffEEv13SSMParamsBase)
        /*0608*/ 	.word	0x000000a0


	//----- nvinfo : EIATTR_FRAME_SIZE
	.align		4
.L_285:
        /*060c*/ 	.byte	0x04, 0x11
        /*060e*/ 	.short	(.L_287 - .L_286)
	.align		4
.L_286:
        /*0610*/ 	.word	index@(_Z25selective_scan_fwd_kernelI32Selective_Scan_fwd_kernel_traitsILi128ELi16ELi1ELb1ELb1ELb1ELb1EffEEv13SSMParamsBase)
        /*0614*/ 	.word	0x00000000


	//----- nvinfo : EIATTR_REGCOUNT
	.align		4
.L_287:
        /*0618*/ 	.byte	0x04, 0x2f
        /*061a*/ 	.short	(.L_289 - .L_288)
	.align		4
.L_288:
        /*061c*/ 	.word	index@(_Z25selective_scan_fwd_kernelI32Selective_Scan_fwd_kernel_traitsILi128ELi16ELi1ELb1ELb1ELb1ELb0EffEEv13SSMParamsBase)
        /*0620*/ 	.word	0x000000a0


	//----- nvinfo : EIATTR_FRAME_SIZE
	.align		4
.L_289:
        /*0624*/ 	.byte	0x04, 0x11
        /*0626*/ 	.short	(.L_291 - .L_290)
	.align		4
.L_290:
        /*0628*/ 	.word	index@(_Z25selective_scan_fwd_kernelI32Selective_Scan_fwd_kernel_traitsILi128ELi16ELi1ELb1ELb1ELb1ELb0EffEEv13SSMParamsBase)
        /*062c*/ 	.word	0x00000000


	//----- nvinfo : EIATTR_REGCOUNT
	.align		4
.L_291:
        /*0630*/ 	.byte	0x04, 0x2f
        /*0632*/ 	.short	(.L_293 - .L_292)
	.align		4
.L_292:
        /*0634*/ 	.word	index@(_Z25selective_scan_fwd_kernelI32Selective_Scan_fwd_kernel_traitsILi128ELi16ELi1ELb1ELb1ELb0ELb1EffEEv13SSMParamsBase)
        /*0638*/ 	.word	0x0000008f


	//----- nvinfo : EIATTR_FRAME_SIZE
	.align		4
.L_293:
        /*063c*/ 	.byte	0x04, 0x11
        /*063e*/ 	.short	(.L_295 - .L_294)
	.align		4
.L_294:
        /*0640*/ 	.word	index@(_Z25selective_scan_fwd_kernelI32Selective_Scan_fwd_kernel_traitsILi128ELi16ELi1ELb1ELb1ELb0ELb1EffEEv13SSMParamsBase)
        /*0644*/ 	.word	0x00000000


	//----- nvinfo : EIATTR_REGCOUNT
	.align		4
.L_295:
        /*0648*/ 	.byte	0x04, 0x2f
        /*064a*/ 	.short	(.L_297 - .L_296)
	.align		4
.L_296:
        /*064c*/ 	.word	index@(_Z25selective_scan_fwd_kernelI32Selective_Scan_fwd_kernel_traitsILi128ELi16ELi1ELb1ELb1ELb0ELb0EffEEv13SSMParamsBase)
        /*0650*/ 	.word	0x0000008f


	//----- nvinfo : EIATTR_FRAME_SIZE
	.align		4
.L_297:
        /*0654*/ 	.byte	0x04, 0x11
        /*0656*/ 	.short	(.L_299 - .L_298)
	.align		4
.L_298:
        /*0658*/ 	.word	index@(_Z25selective_scan_fwd_kernelI32Selective_Scan_fwd_kernel_traitsILi128ELi16ELi1ELb1ELb1ELb0ELb0EffEEv13SSMParamsBase)
        /*065c*/ 	.word	0x00000000


	//----- nvinfo : EIATTR_REGCOUNT
	.align		4
.L_299:
        /*0660*/ 	.byte	0x04, 0x2f
        /*0662*/ 	.short	(.L_301 - .L_300)
	.align		4
.L_300:
        /*0664*/ 	.word	index@(_Z25selective_scan_fwd_kernelI32Selective_Scan_fwd_kernel_traitsILi128ELi16ELi1ELb1ELb0ELb1ELb1EffEEv13SSMParamsBase)
        /*0668*/ 	.word	0x0000008d


	//----- nvinfo : EIATTR_FRAME_SIZE
	.align		4
.L_301:
        /*066c*/ 	.byte	0x04, 0x11
        /*066e*/ 	.short	(.L_303 - .L_302)
	.align		4
.L_302:
        /*0670*/ 	.word	index@(_Z25selective_scan_fwd_kernelI32Selective_Scan_fwd_kernel_traitsILi128ELi16ELi1ELb1ELb0ELb1ELb1EffEEv13SSMParamsBase)
        /*0674*/ 	.word	0x00000000


	//----- nvinfo : EIATTR_REGCOUNT
	.align		4
.L_303:
        /*0678*/ 	.byte	0x04, 0x2f
        /*067a*/ 	.short	(.L_305 - .L_304)
	.align		4
.L_304:
        /*067c*/ 	.word	index@(_Z25selective_scan_fwd_kernelI32Selective_Scan_fwd_kernel_traitsILi128ELi16ELi1ELb1ELb0ELb1ELb0EffEEv13SSMParamsBase)
        /*0680*/ 	.word	0x0000008d


	//----- nvinfo : EIATTR_FRAME_SIZE
	.align		4
.L_305:
        /*0684*/ 	.byte	0x04, 0x11
        /*0686*/ 	.short	(.L_307 - .L_306)
	.align		4
.L_306:
        /*0688*/ 	.word	index@(_Z25selective_scan_fwd_kernelI32Selective_Scan_fwd_kernel_traitsILi128ELi16ELi1ELb1ELb0ELb1ELb0EffEEv13SSMParamsBase)
        /*068c*/ 	.word	0x00000000


	//----- nvinfo : EIATTR_REGCOUNT
	.align		4
.L_307:
        /*0690*/ 	.byte	0x04, 0x2f
        /*0692*/ 	.short	(.L_309 - .L_308)
	.align		4
.L_308:
        /*0694*/ 	.word	index@(_Z25selective_scan_fwd_kernelI32Selective_Scan_fwd_kernel_traitsILi128ELi16ELi1ELb1ELb0ELb0ELb1EffEEv13SSMParamsBase)
        /*0698*/ 	.word	0x0000007f


	//----- nvinfo : EIATTR_FRAME_SIZE
	.align		4
.L_309:
        /*069c*/ 	.byte	0x04, 0x11
        /*069e*/ 	.short	(.L_311 - .L_310)
	.align		4
.L_310:
        /*06a0*/ 	.word	index@(_Z25selective_scan_fwd_kernelI32Selective_Scan_fwd_kernel_traitsILi128ELi16ELi1ELb1ELb0ELb0ELb1EffEEv13SSMParamsBase)
        /*06a4*/ 	.word	0x00000000


	//----- nvinfo : EIATTR_REGCOUNT
	.align		4
.L_311:
        /*06a8*/ 	.byte	0x04, 0x2f
        /*06aa*/ 	.short	(.L_313 - .L_312)
	.align		4
.L_312:
        /*06ac*/ 	.word	index@(_Z25selective_scan_fwd_kernelI32Selective_Scan_fwd_kernel_traitsILi128ELi16ELi1ELb1ELb0ELb0ELb0EffEEv13SSMParamsBase)
        /*06b0*/ 	.word	0x0000007f


	//----- nvinfo : EIATTR_FRAME_SIZE
	.align		4
.L_313:
        /*06b4*/ 	.byte	0x04, 0x11
        /*06b6*/ 	.short	(.L_315 - .L_314)
	.align		4
.L_314:
        /*06b8*/ 	.word	index@(_Z25selective_scan_fwd_kernelI32Selective_Scan_fwd_kernel_traitsILi128ELi16ELi1ELb1ELb0ELb0ELb0EffEEv13SSMParamsBase)
        /*06bc*/ 	.word	0x00000000


	//----- nvinfo : EIATTR_REGCOUNT
	.align		4
.L_315:
        /*06c0*/ 	.byte	0x04, 0x2f
        /*06c2*/ 	.short	(.L_317 - .L_316)
	.align		4
.L_316:
        /*06c4*/ 	.word	index@(_Z25selective_scan_fwd_kernelI32Selective_Scan_fwd_kernel_traitsILi128ELi16ELi1ELb0ELb1ELb1ELb1EffEEv13SSMParamsBase)
        /*06c8*/ 	.word	0x000000a8


	//----- nvinfo : EIATTR_FRAME_SIZE
	.align		4
.L_317:
        /*06cc*/ 	.byte	0x04, 0x11
        /*06ce*/ 	.short	(.L_319 - .L_318)
	.align		4
.L_318:
        /*06d0*/ 	.word	index@(_Z25selective_scan_fwd_kernelI32Selective_Scan_fwd_kernel_traitsILi128ELi16ELi1ELb0ELb1ELb1ELb1EffEEv13SSMParamsBase)
        /*06d4*/ 	.word	0x00000000


	//----- nvinfo : EIATTR_REGCOUNT
	.align		4
.L_319:
        /*06d8*/ 	.byte	0x04, 0x2f
        /*06da*/ 	.short	(.L_321 - .L_320)
	.align		4
.L_320:
        /*06dc*/ 	.word	index@(_Z25selective_scan_fwd_kernelI32Selective_Scan_fwd_kernel_traitsILi128ELi16ELi1ELb0ELb1ELb1ELb0EffEEv13SSMParamsBase)
        /*06e0*/ 	.word	0x000000a8


	//----- nvinfo : EIATTR_FRAME_SIZE
	.align		4
.L_321:
        /*06e4*/ 	.byte	0x04, 0x11
        /*06e6*/ 	.short	(.L_323 - .L_322)
	.align		4
.L_322:
        /*06e8*/ 	.word	index@(_Z25selective_scan_fwd_kernelI32Selective_Scan_fwd_kernel_traitsILi128ELi16ELi1ELb0ELb1ELb1ELb0EffEEv13SSMParamsBase)
        /*06ec*/ 	.word	0x00000000


	//----- nvinfo : EIATTR_REGCOUNT
	.align		4
.L_323:
        /*06f0*/ 	.byte	0x04, 0x2f
        /*06f2*/ 	.short	(.L_325 - .L_324)
	.align		4
.L_324:
        /*06f4*/ 	.word	index@(_Z25selective_scan_fwd_kernelI32Selective_Scan_fwd_kernel_traitsILi128ELi16ELi1ELb0ELb1ELb0ELb1EffEEv13SSMParamsBase)
        /*06f8*/ 	.word	0x0000009e


	//----- nvinfo : EIATTR_FRAME_SIZE
	.align		4
.L_325:
        /*06fc*/ 	.byte	0x04, 0x11
        /*06fe*/ 	.short	(.L_327 - .L_326)
	.align		4
.L_326:
        /*0700*/ 	.word	index@(_Z25selective_scan_fwd_kernelI32Selective_Scan_fwd_kernel_traitsILi128ELi16ELi1ELb0ELb1ELb0ELb1EffEEv13SSMParamsBase)
        /*0704*/ 	.word	0x00000000


	//----- nvinfo : EIATTR_REGCOUNT
	.align		4
.L_327:
        /*0708*/ 	.byte	0x04, 0x2f
        /*070a*/ 	.short	(.L_329 - .L_328)
	.align		4
.L_328:
        /*070c*/ 	.word	index@(_Z25selective_scan_fwd_kernelI32Selective_Scan_fwd_kernel_traitsILi128ELi16ELi1ELb0ELb1ELb0ELb0EffEEv13SSMParamsBase)
        /*0710*/ 	.word	0x0000009d


	//----- nvinfo : EIATTR_FRAME_SIZE
	.align		4
.L_329:
        /*0714*/ 	.byte	0x04, 0x11
        /*0716*/ 	.short	(.L_331 - .L_330)
	.align		4
.L_330:
        /*0718*/ 	.word	index@(_Z25selective_scan_fwd_kernelI32Selective_Scan_fwd_kernel_traitsILi128ELi16ELi1ELb0ELb1ELb0ELb0EffEEv13SSMParamsBase)
        /*071c*/ 	.word	0x00000000


	//----- nvinfo : EIATTR_REGCOUNT
	.align		4
.L_331:
        /*0720*/ 	.byte	0x04, 0x2f
        /*0722*/ 	.short	(.L_333 - .L_332)
	.align		4
.L_332:
        /*0724*/ 	.word	index@(_Z25selective_scan_fwd_kernelI32Selective_Scan_fwd_kernel_traitsILi128ELi16ELi1ELb0ELb0ELb1ELb1EffEEv13SSMParamsBase)
        /*0728*/ 	.word	0x000000a8


	//----- nvinfo : EIATTR_FRAME_SIZE
	.align		4
.L_333:
        /*072c*/ 	.byte	0x04, 0x11
        /*072e*/ 	.short	(.L_335 - .L_334)
	.align		4
.L_334:
        /*0730*/ 	.word	index@(_Z25selective_scan_fwd_kernelI32Selective_Scan_fwd_kernel_traitsILi128ELi16ELi1ELb0ELb0ELb1ELb1EffEEv13SSMParamsBase)
        /*0734*/ 	.word	0x00000000


	//----- nvinfo : EIATTR_REGCOUNT
	.align		4
.L_335:
        /*0738*/ 	.byte	0x04, 0x2f
        /*073a*/ 	.short	(.L_337 - .L_336)
	.align		4
.L_336:
        /*073c*/ 	.word	index@(_Z25selective_scan_fwd_kernelI32Selective_Scan_fwd_kernel_traitsILi128ELi16ELi1ELb0ELb0ELb1ELb0EffEEv13SSMParamsBase)
        /*0740*/ 	.word	0x000000a8


	//----- nvinfo : EIATTR_FRAME_SIZE
	.align		4
.L_337:
        /*0744*/ 	.byte	0x04, 0x11
        /*0746*/ 	.short	(.L_339 - .L_338)
	.align		4
.L_338:
        /*0748*/ 	.word	index@(_Z25selective_scan_fwd_kernelI32Selective_Scan_fwd_kernel_traitsILi128ELi16ELi1ELb0ELb0ELb1ELb0EffEEv13SSMParamsBase)
        /*074c*/ 	.word	0x00000000


	//----- nvinfo : EIATTR_REGCOUNT
	.align		4
.L_339:
        /*0750*/ 	.byte	0x04, 0x2f
        /*0752*/ 	.short	(.L_341 - .L_340)
	.align		4
.L_340:
        /*0754*/ 	.word	index@(_Z25selective_scan_fwd_kernelI32Selective_Scan_fwd_kernel_traitsILi128ELi16ELi1ELb0ELb0ELb0ELb1EffEEv13SSMParamsBase)
        /*0758*/ 	.word	0x0000008e


	//----- nvinfo : EIATTR_FRAME_SIZE
	.align		4
.L_341:
        /*075c*/ 	.byte	0x04, 0x11
        /*075e*/ 	.short	(.L_343 - .L_342)
	.align		4
.L_342:
        /*0760*/ 	.word	index@(_Z25selective_scan_fwd_kernelI32Selective_Scan_fwd_kernel_traitsILi128ELi16ELi1ELb0ELb0ELb0ELb1EffEEv13SSMParamsBase)
        /*0764*/ 	.word	0x00000000


	//----- nvinfo : EIATTR_REGCOUNT
	.align		4
.L_343:
        /*0768*/ 	.byte	0x04, 0x2f
        /*076a*/ 	.short	(.L_345 - .L_344)
	.align		4
.L_344:
        /*076c*/ 	.word	index@(_Z25selective_scan_fwd_kernelI32Selective_Scan_fwd_kernel_traitsILi128ELi16ELi1ELb0ELb0ELb0ELb0EffEEv13SSMParamsBase)
        /*0770*/ 	.word	0x0000008e


	//----- nvinfo : EIATTR_FRAME_SIZE
	.align		4
.L_345:
        /*0774*/ 	.byte	0x04, 0x11
        /*0776*/ 	.short	(.L_347 - .L_346)
	.align		4
.L_346:
        /*0778*/ 	.word	index@(_Z25selective_scan_fwd_kernelI32Selective_Scan_fwd_kernel_traitsILi128ELi16ELi1ELb0ELb0ELb0ELb0EffEEv13SSMParamsBase)
        /*077c*/ 	.word	0x00000000


	//----- nvinfo : EIATTR_REGCOUNT
	.align		4
.L_347:
        /*0780*/ 	.byte	0x04, 0x2f
        /*0782*/ 	.short	(.L_349 - .L_348)
	.align		4
.L_348:
        /*0784*/ 	.word	index@(_Z25selective_scan_fwd_kernelI32Selective_Scan_fwd_kernel_traitsILi32ELi4ELi1ELb1ELb1ELb1ELb1EfN3c107complexIfEEEEv13SSMParamsBase)
        /*0788*/ 	.word	0x00000069


	//----- nvinfo : EIATTR_FRAME_SIZE
	.align		4
.L_349:
        /*078c*/ 	.byte	0x04, 0x11
        /*078e*/ 	.short	(.L_351 - .L_350)
	.align		4
.L_350:
        /*0790*/ 	.word	index@(_Z25selective_scan_fwd_kernelI32Selective_Scan_fwd_kernel_traitsILi32ELi4ELi1ELb1ELb1ELb1ELb1EfN3c107complexIfEEEEv13SSMParamsBase)
        /*0794*/ 	.word	0x00000000


	//----- nvinfo : EIATTR_REGCOUNT
	.align		4
.L_351:
        /*0798*/ 	.byte	0x04, 0x2f
        /*079a*/ 	.short	(.L_353 - .L_352)
	.align		4
.L_352:
        /*079c*/ 	.word	index@(_Z25selective_scan_fwd_kernelI32Selective_Scan_fwd_kernel_traitsILi32ELi4ELi1ELb1ELb1ELb1ELb0EfN3c107complexIfEEEEv13SSMParamsBase)
        /*07a0*/ 	.word	0x00000060


	//----- nvinfo : EIATTR_FRAME_SIZE
	.align		4
.L_353:
        /*07a4*/ 	.byte	0x04, 0x11
        /*07a6*/ 	.short	(.L_355 - .L_354)
	.align		4
.L_354:
        /*07a8*/ 	.word	index@(_Z25selective_scan_fwd_kernelI32Selective_Scan_fwd_kernel_traitsILi32ELi4ELi1ELb1ELb1ELb1ELb0EfN3c107complexIfEEEEv13SSMParamsBase)
        /*07ac*/ 	.word	0x00000000


	//----- nvinfo : EIATTR_REGCOUNT
	.align		4
.L_355:
        /*07b0*/ 	.byte	0x04, 0x2f
        /*07b2*/ 	.short	(.L_357 - .L_356)
	.align		4
.L_356:
        /*07b4*/ 	.word	index@(_Z25selective_scan_fwd_kernelI32Selective_Scan_fwd_kernel_traitsILi32ELi4ELi1ELb1ELb1ELb0ELb1EfN3c107complexIfEEEEv13SSMParamsBase)
        /*07b8*/ 	.word	0x00000060


	//----- nvinfo : EIATTR_FRAME_SIZE
	.align		4
.L_357:
        /*07bc*/ 	.byte	0x04, 0x11
        /*07be*/ 	.short	(.L_359 - .L_358)
	.align		4
.L_358:
        /*07c0*/ 	.word	index@(_Z25selective_scan_fwd_kernelI32Selective_Scan_fwd_kernel_traitsILi32ELi4ELi1ELb1ELb1ELb0ELb1EfN3c107complexIfEEEEv13SSMParamsBase)
        /*07c4*/ 	.word	0x00000000


	//----- nvinfo : EIATTR_REGCOUNT
	.align		4
.L_359:
        /*07c8*/ 	.byte	0x04, 0x2f
        /*07ca*/ 	.short	(.L_361 - .L_360)
	.align		4
.L_360:
        /*07cc*/ 	.word	index@(_Z25selective_scan_fwd_kernelI32Selective_Scan_fwd_kernel_traitsILi32ELi4ELi1ELb1ELb1ELb0ELb0EfN3c107complexIfEEEEv13SSMParamsBase)
        /*07d0*/ 	.word	0x0000005a


	//----- nvinfo : EIATTR_FRAME_SIZE
	.align		4
.L_361:
        /*07d4*/ 	.byte	0x04, 0x11
        /*07d6*/ 	.short	(.L_363 - .L_362)
	.align		4
.L_362:
        /*07d8*/ 	.word	index@(_Z25selective_scan_fwd_kernelI32Selective_Scan_fwd_kernel_traitsILi32ELi4ELi1ELb1ELb1ELb0ELb0EfN3c107complexIfEEEEv13SSMParamsBase)
        /*07dc*/ 	.word	0x00000000


	//----- nvinfo : EIATTR_REGCOUNT
	.align		4
.L_363:
        /*07e0*/ 	.byte	0x04, 0x2f
        /*07e2*/ 	.short	(.L_365 - .L_364)
	.align		4
.L_364:
        /*07e4*/ 	.word	index@(_Z25selective_scan_fwd_kernelI32Selective_Scan_fwd_kernel_traitsILi32ELi4ELi1ELb1ELb0ELb1ELb1EfN3c107complexIfEEEEv13SSMParamsBase)
        /*07e8*/ 	.word	0x00000060


	//----- nvinfo : EIATTR_FRAME_SIZE
	.align		4
.L_365:
        /*07ec*/ 	.byte	0x04, 0x11
        /*07ee*/ 	.short	(.L_367 - .L_366)
	.align		4
.L_366:
        /*07f0*/ 	.word	index@(_Z25selective_scan_fwd_kernelI32Selective_Scan_fwd_kernel_traitsILi32ELi4ELi1ELb1ELb0ELb1ELb1EfN3c107complexIfEEEEv13SSMParamsBase)
        /*07f4*/ 	.word	0x00000000


	//----- nvinfo : EIATTR_REGCOUNT
	.align		4
.L_367:
        /*07f8*/ 	.byte	0x04, 0x2f
        /*07fa*/ 	.short	(.L_369 - .L_368)
	.align		4
.L_368:
        /*07fc*/ 	.word	index@(_Z25selective_scan_fwd_kernelI32Selective_Scan_fwd_kernel_traitsILi32ELi4ELi1ELb1ELb0ELb1ELb0EfN3c107complexIfEEEEv13SSMParamsBase)
        /*0800*/ 	.word	0x0000005b


	//----- nvinfo : EIATTR_FRAME_SIZE
	.align		4
.L_369:
        /*0804*/ 	.byte	0x04, 0x11
        /*0806*/ 	.short	(.L_371 - .L_370)
	.align		4
.L_370:
        /*0808*/ 	.word	index@(_Z25selective_scan_fwd_kernelI32Selective_Scan_fwd_kernel_traitsILi32ELi4ELi1ELb1ELb0ELb1ELb0EfN3c107complexIfEEEEv13SSMParamsBase)
        /*080c*/ 	.word	0x00000000


	//----- nvinfo : EIATTR_REGCOUNT
	.align		4
.L_371:
        /*0810*/ 	.byte	0x04, 0x2f
        /*0812*/ 	.short	(.L_373 - .L_372)
	.align		4
.L_372:
        /*0814*/ 	.word	index@(_Z25selective_scan_fwd_kernelI32Selective_Scan_fwd_kernel_traitsILi32ELi4ELi1ELb1ELb0ELb0ELb1EfN3c107complexIfEEEEv13SSMParamsBase)
        /*0818*/ 	.word	0x00000059


	//----- nvinfo : EIATTR_FRAME_SIZE
	.align		4
.L_373:
        /*081c*/ 	.byte	0x04, 0x11
        /*081e*/ 	.short	(.L_375 - .L_374)
	.align		4
.L_374:
        /*0820*/ 	.word	index@(_Z25selective_scan_fwd_kernelI32Selective_Scan_fwd_kernel_traitsILi32ELi4ELi1ELb1ELb0ELb0ELb1EfN3c107complexIfEEEEv13SSMParamsBase)
        /*0824*/ 	.word	0x00000000


	//----- nvinfo : EIATTR_REGCOUNT
	.align		4
.L_375:
        /*0828*/ 	.byte	0x04, 0x2f
        /*082a*/ 	.short	(.L_377 - .L_376)
	.align		4
.L_376:
        /*082c*/ 	.word	index@(_Z25selective_scan_fwd_kernelI32Selective_Scan_fwd_kernel_traitsILi32ELi4ELi1ELb1ELb0ELb0ELb0EfN3c107complexIfEEEEv13SSMParamsBase)
        /*0830*/ 	.word	0x00000050


	//----- nvinfo : EIATTR_FRAME_SIZE
	.align		4
.L_377:
        /*0834*/ 	.byte	0x04, 0x11
        /*0836*/ 	.short	(.L_379 - .L_378)
	.align		4
.L_378:
        /*0838*/ 	.word	index@(_Z25selective_scan_fwd_kernelI32Selective_Scan_fwd_kernel_traitsILi32ELi4ELi1ELb1ELb0ELb0ELb0EfN3c107complexIfEEEEv13SSMParamsBase)
        /*083c*/ 	.word	0x00000000


	//----- nvinfo : EIATTR_REGCOUNT
	.align		4
.L_379:
        /*0840*/ 	.byte	0x04, 0x2f
        /*0842*/ 	.short	(.L_381 - .L_380)
	.align		4
.L_380:
        /*0844*/ 	.word	index@(_Z25selective_scan_fwd_kernelI32Selective_Scan_fwd_kernel_traitsILi32ELi4ELi1ELb0ELb1ELb1ELb1EfN3c107complexIfEEEEv13SSMParamsBase)
        /*0848*/ 	.word	0x00000070


	//----- nvinfo : EIATTR_FRAME_SIZE
	.align		4
.L_381:
        /*084c*/ 	.byte	0x04, 0x11
        /*084e*/ 	.short	(.L_383 - .L_382)
	.align		4
.L_382:
        /*0850*/ 	.word	index@(_Z25selective_scan_fwd_kernelI32Selective_Scan_fwd_kernel_traitsILi32ELi4ELi1ELb0ELb1ELb1ELb1EfN3c107complexIfEEEEv13SSMParamsBase)
        /*0854*/ 	.word	0x00000000


	//----- nvinfo : EIATTR_REGCOUNT
	.align		4
.L_383:
        /*0858*/ 	.byte	0x04, 0x2f
        /*085a*/ 	.short	(.L_385 - .L_384)
	.align		4
.L_384:
        /*085c*/ 	.word	index@(_Z25selective_scan_fwd_kernelI32Selective_Scan_fwd_kernel_traitsILi32ELi4ELi1ELb0ELb1ELb1ELb0EfN3c107complexIfEEEEv13SSMParamsBase)
        /*0860*/ 	.word	0x00000070


	//----- nvinfo : EIATTR_FRAME_SIZE
	.align		4
.L_385:
        /*0864*/ 	.byte	0x04, 0x11
        /*0866*/ 	.short	(.L_387 - .L_386)
	.align		4
.L_386:
        /*0868*/ 	.word	index@(_Z25selective_scan_fwd_kernelI32Selective_Scan_fwd_kernel_traitsILi32ELi4ELi1ELb0ELb1ELb1ELb0EfN3c107complexIfEEEEv13SSMParamsBase)
        /*086c*/ 	.word	0x00000000


	//----- nvinfo : EIATTR_REGCOUNT
	.align		4
.L_387:
        /*0870*/ 	.byte	0x04, 0x2f
        /*0872*/ 	.short	(.L_389 - .L_388)
	.align		4
.L_388:
        /*0874*/ 	.word	index@(_Z25selective_scan_fwd_kernelI32Selective_Scan_fwd_kernel_traitsILi32ELi4ELi1ELb0ELb1ELb0ELb1EfN3c107complexIfEEEEv13SSMParamsBase)
        /*0878*/ 	.word	0x0000006c


	//----- nvinfo : EIATTR_FRAME_SIZE
	.align		4
.L_389:
        /*087c*/ 	.byte	0x04, 0x11
        /*087e*/ 	.short	(.L_391 - .L_390)
	.align		4
.L_390:
        /*0880*/ 	.word	index@(_Z25selective_scan_fwd_kernelI32Selective_Scan_fwd_kernel_traitsILi32ELi4ELi1ELb0ELb1ELb0ELb1EfN3c107complexIfEEEEv13SSMParamsBase)
        /*0884*/ 	.word	0x00000000


	//----- nvinfo : EIATTR_REGCOUNT
	.align		4
.L_391:
        /*0888*/ 	.byte	0x04, 0x2f
        /*088a*/ 	.short	(.L_393 - .L_392)
	.align		4
.L_392:
        /*088c*/ 	.word	index@(_Z25selective_scan_fwd_kernelI32Selective_Scan_fwd_kernel_traitsILi32ELi4ELi1ELb0ELb1ELb0ELb0EfN3c107complexIfEEEEv13SSMParamsBase)
        /*0890*/ 	.word	0x0000006c


	//----- nvinfo : EIATTR_FRAME_SIZE
	.align		4
.L_393:
        /*0894*/ 	.byte	0x04, 0x11
        /*0896*/ 	.short	(.L_395 - .L_394)
	.align		4
.L_394:
        /*0898*/ 	.word	index@(_Z25selective_scan_fwd_kernelI32Selective_Scan_fwd_kernel_traitsILi32ELi4ELi1ELb0ELb1ELb0ELb0EfN3c107complexIfEEEEv13SSMParamsBase)
        /*089c*/ 	.word	0x00000000


	//----- nvinfo : EIATTR_REGCOUNT
	.align		4
.L_395:
        /*08a0*/ 	.byte	0x04, 0x2f
        /*08a2*/ 	.short	(.L_397 - .L_396)
	.align		4
.L_396:
        /*08a4*/ 	.word	index@(_Z25selective_scan_fwd_kernelI32Selective_Scan_fwd_kernel_traitsILi32ELi4ELi1ELb0ELb0ELb1ELb1EfN3c107complexIfEEEEv13SSMParamsBase)
        /*08a8*/ 	.word	0x00000071


	//----- nvinfo : EIATTR_FRAME_SIZE
	.align		4
.L_397:
        /*08ac*/ 	.byte	0x04, 0x11
        /*08ae*/ 	.short	(.L_399 - .L_398)
	.align		4
.L_398:
        /*08b0*/ 	.word	index@(_Z25selective_scan_fwd_kernelI32Selective_Scan_fwd_kernel_traitsILi32ELi4ELi1ELb0ELb0ELb1ELb1EfN3c107complexIfEEEEv13SSMParamsBase)
        /*08b4*/ 	.word	0x00000000


	//----- nvinfo : EIATTR_REGCOUNT
	.align		4
.L_399:
        /*08b8*/ 	.byte	0x04, 0x2f
        /*08ba*/ 	.short	(.L_401 - .L_400)
	.align		4
.L_400:
        /*08bc*/ 	.word	index@(_Z25selective_scan_fwd_kernelI32Selective_Scan_fwd_kernel_traitsILi32ELi4ELi1ELb0ELb0ELb1ELb0EfN3c107complexIfEEEEv13SSMParamsBase)
        /*08c0*/ 	.word	0x00000071


	//----- nvinfo : EIATTR_FRAME_SIZE
	.align		4
.L_401:
        /*08c4*/ 	.byte	0x04, 0x11
        /*08c6*/ 	.short	(.L_403 - .L_402)
	.align		4
.L_402:
        /*08c8*/ 	.word	index@(_Z25selective_scan_fwd_kernelI32Selective_Scan_fwd_kernel_traitsILi32ELi4ELi1ELb0ELb0ELb1ELb0EfN3c107complexIfEEEEv13SSMParamsBase)
        /*08cc*/ 	.word	0x00000000


	//----- nvinfo : EIATTR_REGCOUNT
	.align		4
.L_403:
        /*08d0*/ 	.byte	0x04, 0x2f
        /*08d2*/ 	.short	(.L_405 - .L_404)
	.align		4
.L_404:
        /*08d4*/ 	.word	index@(_Z25selective_scan_fwd_kernelI32Selective_Scan_fwd_kernel_traitsILi32ELi4ELi1ELb0ELb0ELb0ELb1EfN3c107complexIfEEEEv13SSMParamsBase)
        /*08d8*/ 	.word	0x0000005e


	//----- nvinfo : EIATTR_FRAME_SIZE
	.align		4
.L_405:
        /*08dc*/ 	.byte	0x04, 0x11
        /*08de*/ 	.short	(.L_407 - .L_406)
	.align		4
.L_406:
        /*08e0*/ 	.word	index@(_Z25selective_scan_fwd_kernelI32Selective_Scan_fwd_kernel_traitsILi32ELi4ELi1ELb0ELb0ELb0ELb1EfN3c107complexIfEEEEv13SSMParamsBase)
        /*08e4*/ 	.word	0x00000000


	//----- nvinfo : EIATTR_REGCOUNT
	.align		4
.L_407:
        /*08e8*/ 	.byte	0x04, 0x2f
        /*08ea*/ 	.short	(.L_409 - .L_408)
	.align		4
.L_408:
        /*08ec*/ 	.word	index@(_Z25selective_scan_fwd_kernelI32Selective_Scan_fwd_kernel_traitsILi32ELi4ELi1ELb0ELb0ELb0ELb0EfN3c107complexIfEEEEv13SSMParamsBase)
        /*08f0*/ 	.word	0x0000005e


	//----- nvinfo : EIATTR_FRAME_SIZE
	.align		4
.L_409:
        /*08f4*/ 	.byte	0x04, 0x11
        /*08f6*/ 	.short	(.L_411 - .L_410)
	.align		4
.L_410:
        /*08f8*/ 	.word	index@(_Z25selective_scan_fwd_kernelI32Selective_Scan_fwd_kernel_traitsILi32ELi4ELi1ELb0ELb0ELb0ELb0EfN3c107complexIfEEEEv13SSMParamsBase)
        /*08fc*/ 	.word	0x00000000


	//----- nvinfo : EIATTR_REGCOUNT
	.align		4
.L_411:
        /*0900*/ 	.byte	0x04, 0x2f
        /*0902*/ 	.short	(.L_413 - .L_412)
	.align		4
.L_412:
        /*0904*/ 	.word	index@(_Z25selective_scan_fwd_kernelI32Selective_Scan_fwd_kernel_traitsILi32ELi8ELi1ELb1ELb1ELb1ELb1EfN3c107complexIfEEEEv13SSMParamsBase)
        /*0908*/ 	.word	0x0000007e


	//----- nvinfo : EIATTR_FRAME_SIZE
	.align		4
.L_413:
        /*090c*/ 	.byte	0x04, 0x11
        /*090e*/ 	.short	(.L_415 - .L_414)
	.align		4
.L_414:
        /*0910*/ 	.word	index@(_Z25selective_scan_fwd_kernelI32Selective_Scan_fwd_kernel_traitsILi32ELi8ELi1ELb1ELb1ELb1ELb1EfN3c107complexIfEEEEv13SSMParamsBase)
        /*0914*/ 	.word	0x00000000


	//----- nvinfo : EIATTR_REGCOUNT
	.align		4
.L_415:
        /*0918*/ 	.byte	0x04, 0x2f
        /*091a*/ 	.short	(.L_417 - .L_416)
	.align		4
.L_416:
        /*091c*/ 	.word	index@(_Z25selective_scan_fwd_kernelI32Selective_Scan_fwd_kernel_traitsILi32ELi8ELi1ELb1ELb1ELb1ELb0EfN3c107complexIfEEEEv13SSMParamsBase)
        /*0920*/ 	.word	0x0000007e


	//----- nvinfo : EIATTR_FRAME_SIZE
	.align		4
.L_417:
        /*0924*/ 	.byte	0x04, 0x11
        /*0926*/ 	.short	(.L_419 - .L_418)
	.align		4
.L_418:
        /*0928*/ 	.word	index@(_Z25selective_scan_fwd_kernelI32Selective_Scan_fwd_kernel_traitsILi32ELi8ELi1ELb1ELb1ELb1ELb0EfN3c107complexIfEEEEv13SSMParamsBase)
        /*092c*/ 	.word	0x00000000


	//----- nvinfo : EIATTR_REGCOUNT
	.align		4
.L_419:
        /*0930*/ 	.byte	0x04, 0x2f
        /*0932*/ 	.short	(.L_421 - .L_420)
	.align		4
.L_420:
        /*0934*/ 	.word	index@(_Z25selective_scan_fwd_kernelI32Selective_Scan_fwd_kernel_traitsILi32ELi8ELi1ELb1ELb1ELb0ELb1EfN3c107complexIfEEEEv13SSMParamsBase)
        /*0938*/ 	.word	0x00000073


	//----- nvinfo : EIATTR_FRAME_SIZE
	.align		4
.L_421:
        /*093c*/ 	.byte	0x04, 0x11
        /*093e*/ 	.short	(.L_423 - .L_422)
	.align		4
.L_422:
        /*0940*/ 	.word	index@(_Z25selective_scan_fwd_kernelI32Selective_Scan_fwd_kernel_traitsILi32ELi8ELi1ELb1ELb1ELb0ELb1EfN3c107complexIfEEEEv13SSMParamsBase)
        /*0944*/ 	.word	0x00000000


	//----- nvinfo : EIATTR_REGCOUNT
	.align		4
.L_423:
        /*0948*/ 	.byte	0x04, 0x2f
        /*094a*/ 	.short	(.L_425 - .L_424)
	.align		4
.L_424:
        /*094c*/ 	.word	index@(_Z25selective_scan_fwd_kernelI32Selective_Scan_fwd_kernel_traitsILi32ELi8ELi1ELb1ELb1ELb0ELb0EfN3c107complexIfEEEEv13SSMParamsBase)
        /*0950*/ 	.word	0x00000073


	//----- nvinfo : EIATTR_FRAME_SIZE
	.align		4
.L_425:
        /*0954*/ 	.byte	0x04, 0x11
        /*0956*/ 	.short	(.L_427 - .L_426)
	.align		4
.L_426:
        /*0958*/ 	.word	index@(_Z25selective_scan_fwd_kernelI32Selective_Scan_fwd_kernel_traitsILi32ELi8ELi1ELb1ELb1ELb0ELb0EfN3c107complexIfEEEEv13SSMParamsBase)
        /*095c*/ 	.word	0x00000000


	//----- nvinfo : EIATTR_REGCOUNT
	.align		4
.L_427:
        /*0960*/ 	.byte	0x04, 0x2f
        /*0962*/ 	.short	(.L_429 - .L_428)
	.align		4
.L_428:
        /*0964*/ 	.word	index@(_Z25selective_scan_fwd_kernelI32Selective_Scan_fwd_kernel_traitsILi32ELi8ELi1ELb1ELb0ELb1ELb1EfN3c107complexIfEEEEv13SSMParamsBase)
        /*0968*/ 	.word	0x00000073


	//----- nvinfo : EIATTR_FRAME_SIZE
	.align		4
.L_429:
        /*096c*/ 	.byte	0x04, 0x11
        /*096e*/ 	.short	(.L_431 - .L_430)
	.align		4
.L_430:
        /*0970*/ 	.word	index@(_Z25selective_scan_fwd_kernelI32Selective_Scan_fwd_kernel_traitsILi32ELi8ELi1ELb1ELb0ELb1ELb1EfN3c107complexIfEEEEv13SSMParamsBase)
        /*0974*/ 	.word	0x00000000


	//----- nvinfo : EIATTR_REGCOUNT
	.align		4
.L_431:
        /*0978*/ 	.byte	0x04, 0x2f
        /*097a*/ 	.short	(.L_433 - .L_432)
	.align		4
.L_432:
        /*097c*/ 	.word	index@(_Z25selective_scan_fwd_kernelI32Selective_Scan_fwd_kernel_traitsILi32ELi8ELi1ELb1ELb0ELb1ELb0EfN3c107complexIfEEEEv13SSMParamsBase)
        /*0980*/ 	.word	0x00000073


	//----- nvinfo : EIATTR_FRAME_SIZE
	.align		4
.L_433:
        /*0984*/ 	.byte	0x04, 0x11
        /*0986*/ 	.short	(.L_435 - .L_434)
	.align		4
.L_434:
        /*0988*/ 	.word	index@(_Z25selective_scan_fwd_kernelI32Selective_Scan_fwd_kernel_traitsILi32ELi8ELi1ELb1ELb0ELb1ELb0EfN3c107complexIfEEEEv13SSMParamsBase)
        /*098c*/ 	.word	0x00000000


	//----- nvinfo : EIATTR_REGCOUNT
	.align		4
.L_435:
        /*0990*/ 	.byte	0x04, 0x2f
        /*0992*/ 	.short	(.L_437 - .L_436)
	.align		4
.L_436:
        /*0994*/ 	.word	index@(_Z25selective_scan_fwd_kernelI32Selective_Scan_fwd_kernel_traitsILi32ELi8ELi1ELb1ELb0ELb0ELb1EfN3c107complexIfEEEEv13SSMParamsBase)
        /*0998*/ 	.word	0x00000067


	//----- nvinfo : EIATTR_FRAME_SIZE
	.align		4
.L_437:
        /*099c*/ 	.byte	0x04, 0x11
        /*099e*/ 	.short	(.L_439 - .L_438)
	.align		4
.L_438:
        /*09a0*/ 	.word	index@(_Z25selective_scan_fwd_kernelI32Selective_Scan_fwd_kernel_traitsILi32ELi8ELi1ELb1ELb0ELb0ELb1EfN3c107complexIfEEEEv13SSMParamsBase)
        /*09a4*/ 	.word	0x00000000


	//----- nvinfo : EIATTR_REGCOUNT
	.align		4
.L_439:
        /*09a8*/ 	.byte	0x04, 0x2f
        /*09aa*/ 	.short	(.L_441 - .L_440)
	.align		4
.L_440:
        /*09ac*/ 	.word	index@(_Z25selective_scan_fwd_kernelI32Selective_Scan_fwd_kernel_traitsILi32ELi8ELi1ELb1ELb0ELb0ELb0EfN3c107complexIfEEEEv13SSMParamsBase)
        /*09b0*/ 	.word	0x00000067


	//----- nvinfo : EIATTR_FRAME_SIZE
	.align		4
.L_441:
        /*09b4*/ 	.byte	0x04, 0x11
        /*09b6*/ 	.short	(.L_443 - .L_442)
	.align		4
.L_442:
        /*09b8*/ 	.word	index@(_Z25selective_scan_fwd_kernelI32Selective_Scan_fwd_kernel_traitsILi32ELi8ELi1ELb1ELb0ELb0ELb0EfN3c107complexIfEEEEv13SSMParamsBase)
        /*09bc*/ 	.word	0x00000000


	//----- nvinfo : EIATTR_REGCOUNT
	.align		4
.L_443:
        /*09c0*/ 	.byte	0x04, 0x2f
        /*09c2*/ 	.short	(.L_445 - .L_444)
	.align		4
.L_444:
        /*09c4*/ 	.word	index@(_Z25selective_scan_fwd_kernelI32Selective_Scan_fwd_kernel_traitsILi32ELi8ELi1ELb0ELb1ELb1ELb1EfN3c107complexIfEEEEv13SSMParamsBase)
        /*09c8*/ 	.word	0x000000c2


	//----- nvinfo : EIATTR_FRAME_SIZE
	.align		4
.L_445:
        /*09cc*/ 	.byte	0x04, 0x11
        /*09ce*/ 	.short	(.L_447 - .L_446)
	.align		4
.L_446:
        /*09d0*/ 	.word	index@(_Z25selective_scan_fwd_kernelI32Selective_Scan_fwd_kernel_traitsILi32ELi8ELi1ELb0ELb1ELb1ELb1EfN3c107complexIfEEEEv13SSMParamsBase)
        /*09d4*/ 	.word	0x00000000


	//----- nvinfo : EIATTR_REGCOUNT
	.align		4
.L_447:
        /*09d8*/ 	.byte	0x04, 0x2f
        /*09da*/ 	.short	(.L_449 - .L_448)
	.align		4
.L_448:
        /*09dc*/ 	.word	index@(_Z25selective_scan_fwd_kernelI32Selective_Scan_fwd_kernel_traitsILi32ELi8ELi1ELb0ELb1ELb1ELb0EfN3c107complexIfEEEEv13SSMParamsBase)
        /*09e0*/ 	.word	0x000000c2


	//----- nvinfo : EIATTR_FRAME_SIZE
	.align		4
.L_449:
        /*09e4*/ 	.byte	0x04, 0x11
        /*09e6*/ 	.short	(.L_451 - .L_450)
	.align		4
.L_450:
        /*09e8*/ 	.word	index@(_Z25selective_scan_fwd_kernelI32Selective_Scan_fwd_kernel_traitsILi32ELi8ELi1ELb0ELb1ELb1ELb0EfN3c107complexIfEEEEv13SSMParamsBase)
        /*09ec*/ 	.word	0x00000000


	//----- nvinfo : EIATTR_REGCOUNT
	.align		4
.L_451:
        /*09f0*/ 	.byte	0x04, 0x2f
        /*09f2*/ 	.short	(.L_453 - .L_452)
	.align		4
.L_452:
        /*09f4*/ 	.word	index@(_Z25selective_scan_fwd_kernelI32Selective_Scan_fwd_kernel_traitsILi32ELi8ELi1ELb0ELb1ELb0ELb1EfN3c107complexIfEEEEv13SSMParamsBase)
        /*09f8*/ 	.word	0x000000b9


	//----- nvinfo : EIATTR_FRAME_SIZE
	.align		4
.L_453:
        /*09fc*/ 	.byte	0x04, 0x11
        /*09fe*/ 	.short	(.L_455 - .L_454)
	.align		4
.L_454:
        /*0a00*/ 	.word	index@(_Z25selective_scan_fwd_kernelI32Selective_Scan_fwd_kernel_traitsILi32ELi8ELi1ELb0ELb1ELb0ELb1EfN3c107complexIfEEEEv13SSMParamsBase)
        /*0a04*/ 	.word	0x00000000


	//----- nvinfo : EIATTR_REGCOUNT
	.align		4
.L_455:
        /*0a08*/ 	.byte	0x04, 0x2f
        /*0a0a*/ 	.short	(.L_457 - .L_456)
	.align		4
.L_456:
        /*0a0c*/ 	.word	index@(_Z25selective_scan_fwd_kernelI32Selective_Scan_fwd_kernel_traitsILi32ELi8ELi1ELb0ELb1ELb0ELb0EfN3c107complexIfEEEEv13SSMParamsBase)
        /*0a10*/ 	.word	0x000000b9


	//----- nvinfo : EIATTR_FRAME_SIZE
	.align		4
.L_457:
        /*0a14*/ 	.byte	0x04, 0x11
        /*0a16*/ 	.short	(.L_459 - .L_458)
	.align		4
.L_458:
        /*0a18*/ 	.word	index@(_Z25selective_scan_fwd_kernelI32Selective_Scan_fwd_kernel_traitsILi32ELi8ELi1ELb0ELb1ELb0ELb0EfN3c107complexIfEEEEv13SSMParamsBase)
        /*0a1c*/ 	.word	0x00000000


	//----- nvinfo : EIATTR_REGCOUNT
	.align		4
.L_459:
        /*0a20*/ 	.byte	0x04, 0x2f
        /*0a22*/ 	.short	(.L_461 - .L_460)
	.align		4
.L_460:
        /*0a24*/ 	.word	index@(_Z25selective_scan_fwd_kernelI32Selective_Scan_fwd_kernel_traitsILi32ELi8ELi1ELb0ELb0ELb1ELb1EfN3c107complexIfEEEEv13SSMParamsBase)
        /*0a28*/ 	.word	0x000000c3


	//----- nvinfo : EIATTR_FRAME_SIZE
	.align		4
.L_461:
        /*0a2c*/ 	.byte	0x04, 0x11
        /*0a2e*/ 	.short	(.L_463 - .L_462)
	.align		4
.L_462:
        /*0a30*/ 	.word	index@(_Z25selective_scan_fwd_kernelI32Selective_Scan_fwd_kernel_traitsILi32ELi8ELi1ELb0ELb0ELb1ELb1EfN3c107complexIfEEEEv13SSMParamsBase)
        /*0a34*/ 	.word	0x00000000


	//----- nvinfo : EIATTR_REGCOUNT
	.align		4
.L_463:
        /*0a38*/ 	.byte	0x04, 0x2f
        /*0a3a*/ 	.short	(.L_465 - .L_464)
	.align		4
.L_464:
        /*0a3c*/ 	.word	index@(_Z25selective_scan_fwd_kernelI32Selective_Scan_fwd_kernel_traitsILi32ELi8ELi1ELb0ELb0ELb1ELb0EfN3c107complexIfEEEEv13SSMParamsBase)
        /*0a40*/ 	.word	0x000000c3


	//----- nvinfo : EIATTR_FRAME_SIZE
	.align		4
.L_465:
        /*0a44*/ 	.byte	0x04, 0x11
        /*0a46*/ 	.short	(.L_467 - .L_466)
	.align		4
.L_466:
        /*0a48*/ 	.word	index@(_Z25selective_scan_fwd_kernelI32Selective_Scan_fwd_kernel_traitsILi32ELi8ELi1ELb0ELb0ELb1ELb0EfN3c107complexIfEEEEv13SSMParamsBase)
        /*0a4c*/ 	.word	0x00000000


	//----- nvinfo : EIATTR_REGCOUNT
	.align		4
.L_467:
        /*0a50*/ 	.byte	0x04, 0x2f
        /*0a52*/ 	.short	(.L_469 - .L_468)
	.align		4
.L_468:
        /*0a54*/ 	.word	index@(_Z25selective_scan_fwd_kernelI32Selective_Scan_fwd_kernel_traitsILi32ELi8ELi1ELb0ELb0ELb0ELb1EfN3c107complexIfEEEEv13SSMParamsBase)
        /*0a58*/ 	.word	0x00000087


	//----- nvinfo : EIATTR_FRAME_SIZE
	.align		4
.L_469:
        /*0a5c*/ 	.byte	0x04, 0x11
        /*0a5e*/ 	.short	(.L_471 - .L_470)
	.align		4
.L_470:
        /*0a60*/ 	.word	index@(_Z25selective_scan_fwd_kernelI32Selective_Scan_fwd_kernel_traitsILi32ELi8ELi1ELb0ELb0ELb0ELb1EfN3c107complexIfEEEEv13SSMParamsBase)
        /*0a64*/ 	.word	0x00000000


	//----- nvinfo : EIATTR_REGCOUNT
	.align		4
.L_471:
        /*0a68*/ 	.byte	0x04, 0x2f
        /*0a6a*/ 	.short	(.L_473 - .L_472)
	.align		4
.L_472:
        /*0a6c*/ 	.word	index@(_Z25selective_scan_fwd_kernelI32Selective_Scan_fwd_kernel_traitsILi32ELi8ELi1ELb0ELb0ELb0ELb0EfN3c107complexIfEEEEv13SSMParamsBase)
        /*0a70*/ 	.word	0x00000087


	//----- nvinfo : EIATTR_FRAME_SIZE
	.align		4
.L_473:
        /*0a74*/ 	.byte	0x04, 0x11
        /*0a76*/ 	.short	(.L_475 - .L_474)
	.align		4
.L_474:
        /*0a78*/ 	.word	index@(_Z25selective_scan_fwd_kernelI32Selective_Scan_fwd_kernel_traitsILi32ELi8ELi1ELb0ELb0ELb0ELb0EfN3c107complexIfEEEEv13SSMParamsBase)
        /*0a7c*/ 	.word	0x00000000


	//----- nvinfo : EIATTR_REGCOUNT
	.align		4
.L_475:
        /*0a80*/ 	.byte	0x04, 0x2f
        /*0a82*/ 	.short	(.L_477 - .L_476)
	.align		4
.L_476:
        /*0a84*/ 	.word	index@(_Z25selective_scan_fwd_kernelI32Selective_Scan_fwd_kernel_traitsILi32ELi16ELi1ELb1ELb1ELb1ELb1EfN3c107complexIfEEEEv13SSMParamsBase)
        /*0a88*/ 	.word	0x000000c7


	//----- nvinfo : EIATTR_FRAME_SIZE
	.align		4
.L_477:
        /*0a8c*/ 	.byte	0x04, 0x11
        /*0a8e*/ 	.short	(.L_479 - .L_478)
	.align		4
.L_478:
        /*0a90*/ 	.word	index@(_Z25selective_scan_fwd_kernelI32Selective_Scan_fwd_kernel_traitsILi32ELi16ELi1ELb1ELb1ELb1ELb1EfN3c107complexIfEEEEv13SSMParamsBase)
        /*0a94*/ 	.word	0x00000000


	//----- nvinfo : EIATTR_REGCOUNT
	.align		4
.L_479:
        /*0a98*/ 	.byte	0x04, 0x2f
        /*0a9a*/ 	.short	(.L_481 - .L_480)
	.align		4
.L_480:
        /*0a9c*/ 	.word	index@(_Z25selective_scan_fwd_kernelI32Selective_Scan_fwd_kernel_traitsILi32ELi16ELi1ELb1ELb1ELb1ELb0EfN3c107complexIfEEEEv13SSMParamsBase)
        /*0aa0*/ 	.word	0x000000c7


	//----- nvinfo : EIATTR_FRAME_SIZE
	.align		4
.L_481:
        /*0aa4*/ 	.byte	0x04, 0x11
        /*0aa6*/ 	.short	(.L_483 - .L_482)
	.align		4
.L_482:
        /*0aa8*/ 	.word	index@(_Z25selective_scan_fwd_kernelI32Selective_Scan_fwd_kernel_traitsILi32ELi16ELi1ELb1ELb1ELb1ELb0EfN3c107complexIfEEEEv13SSMParamsBase)
        /*0aac*/ 	.word	0x00000000


	//----- nvinfo : EIATTR_REGCOUNT
	.align		4
.L_483:
        /*0ab0*/ 	.byte	0x04, 0x2f
        /*0ab2*/ 	.short	(.L_485 - .L_484)
	.align		4
.L_484:
        /*0ab4*/ 	.word	index@(_Z25selective_scan_fwd_kernelI32Selective_Scan_fwd_kernel_traitsILi32ELi16ELi1ELb1ELb1ELb0ELb1EfN3c107complexIfEEEEv13SSMParamsBase)
        /*0ab8*/ 	.word	0x000000ab


	//----- nvinfo : EIATTR_FRAME_SIZE
	.align		4
.L_485:
        /*0abc*/ 	.byte	0x04, 0x11
        /*0abe*/ 	.short	(.L_487 - .L_486)
	.align		4
.L_486:
        /*0ac0*/ 	.word	index@(_Z25selective_scan_fwd_kernelI32Selective_Scan_fwd_kernel_traitsILi32ELi16ELi1ELb1ELb1ELb0ELb1EfN3c107complexIfEEEEv13SSMParamsBase)
        /*0ac4*/ 	.word	0x00000000


	//----- nvinfo : EIATTR_REGCOUNT
	.align		4
.L_487:
        /*0ac8*/ 	.byte	0x04, 0x2f
        /*0aca*/ 	.short	(.L_489 - .L_488)
	.align		4
.L_488:
        /*0acc*/ 	.word	index@(_Z25selective_scan_fwd_kernelI32Selective_Scan_fwd_kernel_traitsILi32ELi16ELi1ELb1ELb1ELb0ELb0EfN3c107complexIfEEEEv13SSMParamsBase)
        /*0ad0*/ 	.word	0x000000ab


	//----- nvinfo : EIATTR_FRAME_SIZE
	.align		4
.L_489:
        /*0ad4*/ 	.byte	0x04, 0x11
        /*0ad6*/ 	.short	(.L_491 - .L_490)
	.align		4
.L_490:
        /*0ad8*/ 	.word	index@(_Z25selective_scan_fwd_kernelI32Selective_Scan_fwd_kernel_traitsILi32ELi16ELi1ELb1ELb1ELb0ELb0EfN3c107complexIfEEEEv13SSMParamsBase)
        /*0adc*/ 	.word	0x00000000


	//----- nvinfo : EIATTR_REGCOUNT
	.align		4
.L_491:
        /*0ae0*/ 	.byte	0x04, 0x2f
        /*0ae2*/ 	.short	(.L_493 - .L_492)
	.align		4
.L_492:
        /*0ae4*/ 	.word	index@(_Z25selective_scan_fwd_kernelI32Selective_Scan_fwd_kernel_traitsILi32ELi16ELi1ELb1ELb0ELb1ELb1EfN3c107complexIfEEEEv13SSMParamsBase)
        /*0ae8*/ 	.word	0x000000ac


	//----- nvinfo : EIATTR_FRAME_SIZE
	.align		4
.L_493:
        /*0aec*/ 	.byte	0x04, 0x11
        /*0aee*/ 	.short	(.L_495 - .L_494)
	.align		4
.L_494:
        /*0af0*/ 	.word	index@(_Z25selective_scan_fwd_kernelI32Selective_Scan_fwd_kernel_traitsILi32ELi16ELi1ELb1ELb0ELb1ELb1EfN3c107complexIfEEEEv13SSMParamsBase)
        /*0af4*/ 	.word	0x00000000


	//----- nvinfo : EIATTR_REGCOUNT
	.align		4
.L_495:
        /*0af8*/ 	.byte	0x04, 0x2f
        /*0afa*/ 	.short	(.L_497 - .L_496)
	.align		4
.L_496:
        /*0afc*/ 	.word	index@(_Z25selective_scan_fwd_kernelI32Selective_Scan_fwd_kernel_traitsILi32ELi16ELi1ELb1ELb0ELb1ELb0EfN3c107complexIfEEEEv13SSMParamsBase)
        /*0b00*/ 	.word	0x000000ac


	//----- nvinfo : EIATTR_FRAME_SIZE
	.align		4
.L_497:
        /*0b04*/ 	.byte	0x04, 0x11
        /*0b06*/ 	.short	(.L_499 - .L_498)
	.align		4
.L_498:
        /*0b08*/ 	.word	index@(_Z25selective_scan_fwd_kernelI32Selective_Scan_fwd_kernel_traitsILi32ELi16ELi1ELb1ELb0ELb1ELb0EfN3c107complexIfEEEEv13SSMParamsBase)
        /*0b0c*/ 	.word	0x00000000


	//----- nvinfo : EIATTR_REGCOUNT
	.align		4
.L_499:
        /*0b10*/ 	.byte	0x04, 0x2f
        /*0b12*/ 	.short	(.L_501 - .L_500)
	.align		4
.L_500:
        /*0b14*/ 	.word	index@(_Z25selective_scan_fwd_kernelI32Selective_Scan_fwd_kernel_traitsILi32ELi16ELi1ELb1ELb0ELb0ELb1EfN3c107complexIfEEEEv13SSMParamsBase)
        /*0b18*/ 	.word	0x00000091


	//----- nvinfo : EIATTR_FRAME_SIZE
	.align		4
.L_501:
        /*0b1c*/ 	.byte	0x04, 0x11
        /*0b1e*/ 	.short	(.L_503 - .L_502)
	.align		4
.L_502:
        /*0b20*/ 	.word	index@(_Z25selective_scan_fwd_kernelI32Selective_Scan_fwd_kernel_traitsILi32ELi16ELi1ELb1ELb0ELb0ELb1EfN3c107complexIfEEEEv13SSMParamsBase)
        /*0b24*/ 	.word	0x00000000


	//----- nvinfo : EIATTR_REGCOUNT
	.align		4
.L_503:
        /*0b28*/ 	.byte	0x04, 0x2f
        /*0b2a*/ 	.short	(.L_505 - .L_504)
	.align		4
.L_504:
        /*0b2c*/ 	.word	index@(_Z25selective_scan_fwd_kernelI32Selective_Scan_fwd_kernel_traitsILi32ELi16ELi1ELb1ELb0ELb0ELb0EfN3c107complexIfEEEEv13SSMParamsBase)
        /*0b30*/ 	.word	0x00000091


	//----- nvinfo : EIATTR_FRAME_SIZE
	.align		4
.L_505:
        /*0b34*/ 	.byte	0x04, 0x11
        /*0b36*/ 	.short	(.L_507 - .L_506)
	.align		4
.L_506:
        /*0b38*/ 	.word	index@(_Z25selective_scan_fwd_kernelI32Selective_Scan_fwd_kernel_traitsILi32ELi16ELi1ELb1ELb0ELb0ELb0EfN3c107complexIfEEEEv13SSMParamsBase)
        /*0b3c*/ 	.word	0x00000000


	//----- nvinfo : EIATTR_REGCOUNT
	.align		4
.L_507:
        /*0b40*/ 	.byte	0x04, 0x2f
        /*0b42*/ 	.short	(.L_509 - .L_508)
	.align		4
.L_508:
        /*0b44*/ 	.word	index@(_Z25selective_scan_fwd_kernelI32Selective_Scan_fwd_kernel_traitsILi32ELi16ELi1ELb0ELb1ELb1ELb1EfN3c107complexIfEEEEv13SSMParamsBase)
        /*0b48*/ 	.word	0x000000fd


	//----- nvinfo : EIATTR_FRAME_SIZE
	.align		4
.L_509:
        /*0b4c*/ 	.byte	0x04, 0x11
        /*0b4e*/ 	.short	(.L_511 - .L_510)
	.align		4
.L_510:
        /*0b50*/ 	.word	index@(_Z25selective_scan_fwd_kernelI32Selective_Scan_fwd_kernel_traitsILi32ELi16ELi1ELb0ELb1ELb1ELb1EfN3c107complexIfEEEEv13SSMParamsBase)
        /*0b54*/ 	.word	0x00000000


	//----- nvinfo : EIATTR_REGCOUNT
	.align		4
.L_511:
        /*0b58*/ 	.byte	0x04, 0x2f
        /*0b5a*/ 	.short	(.L_513 - .L_512)
	.align		4
.L_512:
        /*0b5c*/ 	.word	index@(_Z25selective_scan_fwd_kernelI32Selective_Scan_fwd_kernel_traitsILi32ELi16ELi1ELb0ELb1ELb1ELb0EfN3c107complexIfEEEEv13SSMParamsBase)
        /*0b60*/ 	.word	0x000000fb


	//----- nvinfo : EIATTR_FRAME_SIZE
	.align		4
.L_513:
        /*0b64*/ 	.byte	0x04, 0x11
        /*0b66*/ 	.short	(.L_515 - .L_514)
	.align		4
.L_514:
        /*0b68*/ 	.word	index@(_Z25selective_scan_fwd_kernelI32Selective_Scan_fwd_kernel_traitsILi32ELi16ELi1ELb0ELb1ELb1ELb0EfN3c107complexIfEEEEv13SSMParamsBase)
        /*0b6c*/ 	.word	0x00000000


	//----- nvinfo : EIATTR_REGCOUNT
	.align		4
.L_515:
        /*0b70*/ 	.byte	0x04, 0x2f
        /*0b72*/ 	.short	(.L_517 - .L_516)
	.align		4
.L_516:
        /*0b74*/ 	.word	index@(_Z25selective_scan_fwd_kernelI32Selective_Scan_fwd_kernel_traitsILi32ELi16ELi1ELb0ELb1ELb0ELb1EfN3c107complexIfEEEEv13SSMParamsBase)
        /*0b78*/ 	.word	0x000000e5


	//----- nvinfo : EIATTR_FRAME_SIZE
	.align		4
.L_517:
        /*0b7c*/ 	.byte	0x04, 0x11
        /*0b7e*/ 	.short	(.L_519 - .L_518)
	.align		4
.L_518:
        /*0b80*/ 	.word	index@(_Z25selective_scan_fwd_kernelI32Selective_Scan_fwd_kernel_traitsILi32ELi16ELi1ELb0ELb1ELb0ELb1EfN3c107complexIfEEEEv13SSMParamsBase)
        /*0b84*/ 	.word	0x00000000


	//----- nvinfo : EIATTR_REGCOUNT
	.align		4
.L_519:
        /*0b88*/ 	.byte	0x04, 0x2f
        /*0b8a*/ 	.short	(.L_521 - .L_520)
	.align		4
.L_520:
        /*0b8c*/ 	.word	index@(_Z25selective_scan_fwd_kernelI32Selective_Scan_fwd_kernel_traitsILi32ELi16ELi1ELb0ELb1ELb0ELb0EfN3c107complexIfEEEEv13SSMParamsBase)
        /*0b90*/ 	.word	0x000000e3


	//----- nvinfo : EIATTR_FRAME_SIZE
	.align		4
.L_521:
        /*0b94*/ 	.byte	0x04, 0x11
        /*0b96*/ 	.short	(.L_523 - .L_522)
	.align		4
.L_522:
        /*0b98*/ 	.word	index@(_Z25selective_scan_fwd_kernelI32Selective_Scan_fwd_kernel_traitsILi32ELi16ELi1ELb0ELb1ELb0ELb0EfN3c107complexIfEEEEv13SSMParamsBase)
        /*0b9c*/ 	.word	0x00000000


	//----- nvinfo : EIATTR_REGCOUNT
	.align		4
.L_523:
        /*0ba0*/ 	.byte	0x04, 0x2f
        /*0ba2*/ 	.short	(.L_525 - .L_524)
	.align		4
.L_524:
        /*0ba4*/ 	.word	index@(_Z25selective_scan_fwd_kernelI32Selective_Scan_fwd_kernel_traitsILi32ELi16ELi1ELb0ELb0ELb1ELb1EfN3c107complexIfEEEEv13SSMParamsBase)
        /*0ba8*/ 	.word	0x000000eb


	//----- nvinfo : EIATTR_FRAME_SIZE
	.align		4
.L_525:
        /*0bac*/ 	.byte	0x04, 0x11
        /*0bae*/ 	.short	(.L_527 - .L_526)
	.align		4
.L_526:
        /*0bb0*/ 	.word	index@(_Z25selective_scan_fwd_kernelI32Selective_Scan_fwd_kernel_traitsILi32ELi16ELi1ELb0ELb0ELb1ELb1EfN3c107complexIfEEEEv13SSMParamsBase)
        /*0bb4*/ 	.word	0x00000000


	//----- nvinfo : EIATTR_REGCOUNT
	.align		4
.L_527:
        /*0bb8*/ 	.byte	0x04, 0x2f
        /*0bba*/ 	.short	(.L_529 - .L_528)
	.align		4
.L_528:
        /*0bbc*/ 	.word	index@(_Z25selective_scan_fwd_kernelI32Selective_Scan_fwd_kernel_traitsILi32ELi16ELi1ELb0ELb0ELb1ELb0EfN3c107complexIfEEEEv13SSMParamsBase)
        /*0bc0*/ 	.word	0x000000ed


	//----- nvinfo : EIATTR_FRAME_SIZE
	.align		4
.L_529:
        /*0bc4*/ 	.byte	0x04, 0x11
        /*0bc6*/ 	.short	(.L_531 - .L_530)
	.align		4
.L_530:
        /*0bc8*/ 	.word	index@(_Z25selective_scan_fwd_kernelI32Selective_Scan_fwd_kernel_traitsILi32ELi16ELi1ELb0ELb0ELb1ELb0EfN3c107complexIfEEEEv13SSMParamsBase)
        /*0bcc*/ 	.word	0x00000000


	//----- nvinfo : EIATTR_REGCOUNT
	.align		4
.L_531:
        /*0bd0*/ 	.byte	0x04, 0x2f
        /*0bd2*/ 	.short	(.L_533 - .L_532)
	.align		4
.L_532:
        /*0bd4*/ 	.word	index@(_Z25selective_scan_fwd_kernelI32Selective_Scan_fwd_kernel_traitsILi32ELi16ELi1ELb0ELb0ELb0ELb1EfN3c107complexIfEEEEv13SSMParamsBase)
        /*0bd8*/ 	.word	0x000000d0


	//----- nvinfo : EIATTR_FRAME_SIZE
	.align		4
.L_533:
        /*0bdc*/ 	.byte	0x04, 0x11
        /*0bde*/ 	.short	(.L_535 - .L_534)
	.align		4
.L_534:
        /*0be0*/ 	.word	index@(_Z25selective_scan_fwd_kernelI32Selective_Scan_fwd_kernel_traitsILi32ELi16ELi1ELb0ELb0ELb0ELb1EfN3c107complexIfEEEEv13SSMParamsBase)
        /*0be4*/ 	.word	0x00000000


	//----- nvinfo : EIATTR_REGCOUNT
	.align		4
.L_535:
        /*0be8*/ 	.byte	0x04, 0x2f
        /*0bea*/ 	.short	(.L_537 - .L_536)
	.align		4
.L_536:
        /*0bec*/ 	.word	index@(_Z25selective_scan_fwd_kernelI32Selective_Scan_fwd_kernel_traitsILi32ELi16ELi1ELb0ELb0ELb0ELb0EfN3c107complexIfEEEEv13SSMParamsBase)
        /*0bf0*/ 	.word	0x000000d0


	//----- nvinfo : EIATTR_FRAME_SIZE
	.align		4
.L_537:
        /*0bf4*/ 	.byte	0x04, 0x11
        /*0bf6*/ 	.short	(.L_539 - .L_538)
	.align		4
.L_538:
        /*0bf8*/ 	.word	index@(_Z25selective_scan_fwd_kernelI32Selective_Scan_fwd_kernel_traitsILi32ELi16ELi1ELb0ELb0ELb0ELb0EfN3c107complexIfEEEEv13SSMParamsBase)
        /*0bfc*/ 	.word	0x00000000


	//----- nvinfo : EIATTR_REGCOUNT
	.align		4
.L_539:
        /*0c00*/ 	.byte	0x04, 0x2f
        /*0c02*/ 	.short	(.L_541 - .L_540)
	.align		4
.L_540:
        /*0c04*/ 	.word	index@(_Z25selective_scan_fwd_kernelI32Selective_Scan_fwd_kernel_traitsILi64ELi16ELi1ELb1ELb1ELb1ELb1EfN3c107complexIfEEEEv13SSMParamsBase)
        /*0c08*/ 	.word	0x000000a8


	//----- nvinfo : EIATTR_FRAME_SIZE
	.align		4
.L_541:
        /*0c0c*/ 	.byte	0x04, 0x11
        /*0c0e*/ 	.short	(.L_543 - .L_542)
	.align		4
.L_542:
        /*0c10*/ 	.word	index@(_Z25selective_scan_fwd_kernelI32Selective_Scan_fwd_kernel_traitsILi64ELi16ELi1ELb1ELb1ELb1ELb1EfN3c107complexIfEEEEv13SSMParamsBase)
        /*0c14*/ 	.word	0x00000040


	//----- nvinfo : EIATTR_REGCOUNT
	.align		4
.L_543:
        /*0c18*/ 	.byte	0x04, 0x2f
        /*0c1a*/ 	.short	(.L_545 - .L_544)
	.align		4
.L_544:
        /*0c1c*/ 	.word	index@(_Z25selective_scan_fwd_kernelI32Selective_Scan_fwd_kernel_traitsILi64ELi16ELi1ELb1ELb1ELb1ELb0EfN3c107complexIfEEEEv13SSMParamsBase)
        /*0c20*/ 	.word	0x000000a8


	//----- nvinfo : EIATTR_FRAME_SIZE
	.align		4
.L_545:
        /*0c24*/ 	.byte	0x04, 0x11
        /*0c26*/ 	.short	(.L_547 - .L_546)
	.align		4
.L_546:
        /*0c28*/ 	.word	index@(_Z25selective_scan_fwd_kernelI32Selective_Scan_fwd_kernel_traitsILi64ELi16ELi1ELb1ELb1ELb1ELb0EfN3c107complexIfEEEEv13SSMParamsBase)
        /*0c2c*/ 	.word	0x00000038


	//----- nvinfo : EIATTR_REGCOUNT
	.align		4
.L_547:
        /*0c30*/ 	.byte	0x04, 0x2f
        /*0c32*/ 	.short	(.L_549 - .L_548)
	.align		4
.L_548:
        /*0c34*/ 	.word	index@(_Z25selective_scan_fwd_kernelI32Selective_Scan_fwd_kernel_traitsILi64ELi16ELi1ELb1ELb1ELb0ELb1EfN3c107complexIfEEEEv13SSMParamsBase)
        /*0c38*/ 	.word	0x0000009e


	//----- nvinfo : EIATTR_FRAME_SIZE
	.align		4
.L_549:
        /*0c3c*/ 	.byte	0x04, 0x11
        /*0c3e*/ 	.short	(.L_551 - .L_550)
	.align		4
.L_550:
        /*0c40*/ 	.word	index@(_Z25selective_scan_fwd_kernelI32Selective_Scan_fwd_kernel_traitsILi64ELi16ELi1ELb1ELb1ELb0ELb1EfN3c107complexIfEEEEv13SSMParamsBase)
        /*0c44*/ 	.word	0x00000000


	//----- nvinfo : EIATTR_REGCOUNT
	.align		4
.L_551:
        /*0c48*/ 	.byte	0x04, 0x2f
        /*0c4a*/ 	.short	(.L_553 - .L_552)
	.align		4
.L_552:
        /*0c4c*/ 	.word	index@(_Z25selective_scan_fwd_kernelI32Selective_Scan_fwd_kernel_traitsILi64ELi16ELi1ELb1ELb1ELb0ELb0EfN3c107complexIfEEEEv13SSMParamsBase)
        /*0c50*/ 	.word	0x0000009e


	//----- nvinfo : EIATTR_FRAME_SIZE
	.align		4
.L_553:
        /*0c54*/ 	.byte	0x04, 0x11
        /*0c56*/ 	.short	(.L_555 - .L_554)
	.align		4
.L_554:
        /*0c58*/ 	.word	index@(_Z25selective_scan_fwd_kernelI32Selective_Scan_fwd_kernel_traitsILi64ELi16ELi1ELb1ELb1ELb0ELb0EfN3c107complexIfEEEEv13SSMParamsBase)
        /*0c5c*/ 	.word	0x00000000


	//----- nvinfo : EIATTR_REGCOUNT
	.align		4
.L_555:
        /*0c60*/ 	.byte	0x04, 0x2f
        /*0c62*/ 	.short	(.L_557 - .L_556)
	.align		4
.L_556:
        /*0c64*/ 	.word	index@(_Z25selective_scan_fwd_kernelI32Selective_Scan_fwd_kernel_traitsILi64ELi16ELi1ELb1ELb0ELb1ELb1EfN3c107complexIfEEEEv13SSMParamsBase)
        /*0c68*/ 	.word	0x0000009e


	//----- nvinfo : EIATTR_FRAME_SIZE
	.align		4
.L_557:
        /*0c6c*/ 	.byte	0x04, 0x11
        /*0c6e*/ 	.short	(.L_559 - .L_558)
	.align		4
.L_558:
        /*0c70*/ 	.word	index@(_Z25selective_scan_fwd_kernelI32Selective_Scan_fwd_kernel_traitsILi64ELi16ELi1ELb1ELb0ELb1ELb1EfN3c107complexIfEEEEv13SSMParamsBase)
        /*0c74*/ 	.word	0x00000000


	//----- nvinfo : EIATTR_REGCOUNT
	.align		4
.L_559:
        /*0c78*/ 	.byte	0x04, 0x2f
        /*0c7a*/ 	.short	(.L_561 - .L_560)
	.align		4
.L_560:
        /*0c7c*/ 	.word	index@(_Z25selective_scan_fwd_kernelI32Selective_Scan_fwd_kernel_traitsILi64ELi16ELi1ELb1ELb0ELb1ELb0EfN3c107complexIfEEEEv13SSMParamsBase)
        /*0c80*/ 	.word	0x0000009e


	//----- nvinfo : EIATTR_FRAME_SIZE
	.align		4
.L_561:
        /*0c84*/ 	.byte	0x04, 0x11
        /*0c86*/ 	.short	(.L_563 - .L_562)
	.align		4
.L_562:
        /*0c88*/ 	.word	index@(_Z25selective_scan_fwd_kernelI32Selective_Scan_fwd_kernel_traitsILi64ELi16ELi1ELb1ELb0ELb1ELb0EfN3c107complexIfEEEEv13SSMParamsBase)
        /*0c8c*/ 	.word	0x00000000


	//----- nvinfo : EIATTR_REGCOUNT
	.align		4
.L_563:
        /*0c90*/ 	.byte	0x04, 0x2f
        /*0c92*/ 	.short	(.L_565 - .L_564)
	.align		4
.L_564:
        /*0c94*/ 	.word	index@(_Z25selective_scan_fwd_kernelI32Selective_Scan_fwd_kernel_traitsILi64ELi16ELi1ELb1ELb0ELb0ELb1EfN3c107complexIfEEEEv13SSMParamsBase)
        /*0c98*/ 	.word	0x00000097


	//----- nvinfo : EIATTR_FRAME_SIZE
	.align		4
.L_565:
        /*0c9c*/ 	.byte	0x04, 0x11
        /*0c9e*/ 	.short	(.L_567 - .L_566)
	.align		4
.L_566:
        /*0ca0*/ 	.word	index@(_Z25selective_scan_fwd_kernelI32Selective_Scan_fwd_kernel_traitsILi64ELi16ELi1ELb1ELb0ELb0ELb1EfN3c107complexIfEEEEv13SSMParamsBase)
        /*0ca4*/ 	.word	0x00000000


	//----- nvinfo : EIATTR_REGCOUNT
	.align		4
.L_567:
        /*0ca8*/ 	.byte	0x04, 0x2f
        /*0caa*/ 	.short	(.L_569 - .L_568)
	.align		4
.L_568:
        /*0cac*/ 	.word	index@(_Z25selective_scan_fwd_kernelI32Selective_Scan_fwd_kernel_traitsILi64ELi16ELi1ELb1ELb0ELb0ELb0EfN3c107complexIfEEEEv13SSMParamsBase)
        /*0cb0*/ 	.word	0x00000097


	//----- nvinfo : EIATTR_FRAME_SIZE
	.align		4
.L_569:
        /*0cb4*/ 	.byte	0x04, 0x11
        /*0cb6*/ 	.short	(.L_571 - .L_570)
	.align		4
.L_570:
        /*0cb8*/ 	.word	index@(_Z25selective_scan_fwd_kernelI32Selective_Scan_fwd_kernel_traitsILi64ELi16ELi1ELb1ELb0ELb0ELb0EfN3c107complexIfEEEEv13SSMParamsBase)
        /*0cbc*/ 	.word	0x00000000


	//----- nvinfo : EIATTR_REGCOUNT
	.align		4
.L_571:
        /*0cc0*/ 	.byte	0x04, 0x2f
        /*0cc2*/ 	.short	(.L_573 - .L_572)
	.align		4
.L_572:
        /*0cc4*/ 	.word	index@(_Z25selective_scan_fwd_kernelI32Selective_Scan_fwd_kernel_traitsILi64ELi16ELi1ELb0ELb1ELb1ELb1EfN3c107complexIfEEEEv13SSMParamsBase)
        /*0cc8*/ 	.word	0x000000a8


	//----- nvinfo : EIATTR_FRAME_SIZE
	.align		4
.L_573:
        /*0ccc*/ 	.byte	0x04, 0x11
        /*0cce*/ 	.short	(.L_575 - .L_574)
	.align		4
.L_574:
        /*0cd0*/ 	.word	index@(_Z25selective_scan_fwd_kernelI32Selective_Scan_fwd_kernel_traitsILi64ELi16ELi1ELb0ELb1ELb1ELb1EfN3c107complexIfEEEEv13SSMParamsBase)
        /*0cd4*/ 	.word	0x00000088


	//----- nvinfo : EIATTR_REGCOUNT
	.align		4
.L_575:
        /*0cd8*/ 	.byte	0x04, 0x2f
        /*0cda*/ 	.short	(.L_577 - .L_576)
	.align		4
.L_576:
        /*0cdc*/ 	.word	index@(_Z25selective_scan_fwd_kernelI32Selective_Scan_fwd_kernel_traitsILi64ELi16ELi1ELb0ELb1ELb1ELb0EfN3c107complexIfEEEEv13SSMParamsBase)
        /*0ce0*/ 	.word	0x000000a8


	//----- nvinfo : EIATTR_FRAME_SIZE
	.align		4
.L_577:
        /*0ce4*/ 	.byte	0x04, 0x11
        /*0ce6*/ 	.short	(.L_579 - .L_578)
	.align		4
.L_578:
        /*0ce8*/ 	.word	index@(_Z25selective_scan_fwd_kernelI32Selective_Scan_fwd_kernel_traitsILi64ELi16ELi1ELb0ELb1ELb1ELb0EfN3c107complexIfEEEEv13SSMParamsBase)
        /*0cec*/ 	.word	0x00000088


	//----- nvinfo : EIATTR_REGCOUNT
	.align		4
.L_579:
        /*0cf0*/ 	.byte	0x04, 0x2f
        /*0cf2*/ 	.short	(.L_581 - .L_580)
	.align		4
.L_580:
        /*0cf4*/ 	.word	index@(_Z25selective_scan_fwd_kernelI32Selective_Scan_fwd_kernel_traitsILi64ELi16ELi1ELb0ELb1ELb0ELb1EfN3c107complexIfEEEEv13SSMParamsBase)
        /*0cf8*/ 	.word	0x000000a8


	//----- nvinfo : EIATTR_FRAME_SIZE
	.align		4
.L_581:
        /*0cfc*/ 	.byte	0x04, 0x11
        /*0cfe*/ 	.short	(.L_583 - .L_582)
	.align		4
.L_582:
        /*0d00*/ 	.word	index@(_Z25selective_scan_fwd_kernelI32Selective_Scan_fwd_kernel_traitsILi64ELi16ELi1ELb0ELb1ELb0ELb1EfN3c107complexIfEEEEv13SSMParamsBase)
        /*0d04*/ 	.word	0x00000030


	//----- nvinfo : EIATTR_REGCOUNT
	.align		4
.L_583:
        /*0d08*/ 	.byte	0x04, 0x2f
        /*0d0a*/ 	.short	(.L_585 - .L_584)
	.align		4
.L_584:
        /*0d0c*/ 	.word	index@(_Z25selective_scan_fwd_kernelI32Selective_Scan_fwd_kernel_traitsILi64ELi16ELi1ELb0ELb1ELb0ELb0EfN3c107complexIfEEEEv13SSMParamsBase)
        /*0d10*/ 	.word	0x000000a8


	//----- nvinfo : EIATTR_FRAME_SIZE
	.align		4
.L_585:
        /*0d14*/ 	.byte	0x04, 0x11
        /*0d16*/ 	.short	(.L_587 - .L_586)
	.align		4
.L_586:
        /*0d18*/ 	.word	index@(_Z25selective_scan_fwd_kernelI32Selective_Scan_fwd_kernel_traitsILi64ELi16ELi1ELb0ELb1ELb0ELb0EfN3c107complexIfEEEEv13SSMParamsBase)
        /*0d1c*/ 	.word	0x00000038


	//----- nvinfo : EIATTR_REGCOUNT
	.align		4
.L_587:
        /*0d20*/ 	.byte	0x04, 0x2f
        /*0d22*/ 	.short	(.L_589 - .L_588)
	.align		4
.L_588:
        /*0d24*/ 	.word	index@(_Z25selective_scan_fwd_kernelI32Selective_Scan_fwd_kernel_traitsILi64ELi16ELi1ELb0ELb0ELb1ELb1EfN3c107complexIfEEEEv13SSMParamsBase)
        /*0d28*/ 	.word	0x000000a8


	//----- nvinfo : EIATTR_FRAME_SIZE
	.align		4
.L_589:
        /*0d2c*/ 	.byte	0x04, 0x11
        /*0d2e*/ 	.short	(.L_591 - .L_590)
	.align		4
.L_590:
        /*0d30*/ 	.word	index@(_Z25selective_scan_fwd_kernelI32Selective_Scan_fwd_kernel_traitsILi64ELi16ELi1ELb0ELb0ELb1ELb1EfN3c107complexIfEEEEv13SSMParamsBase)
        /*0d34*/ 	.word	0x00000050


	//----- nvinfo : EIATTR_REGCOUNT
	.align		4
.L_591:
        /*0d38*/ 	.byte	0x04, 0x2f
        /*0d3a*/ 	.short	(.L_593 - .L_592)
	.align		4
.L_592:
        /*0d3c*/ 	.word	index@(_Z25selective_scan_fwd_kernelI32Selective_Scan_fwd_kernel_traitsILi64ELi16ELi1ELb0ELb0ELb1ELb0EfN3c107complexIfEEEEv13SSMParamsBase)
        /*0d40*/ 	.word	0x000000a8


	//----- nvinfo : EIATTR_FRAME_SIZE
	.align		4
.L_593:
        /*0d44*/ 	.byte	0x04, 0x11
        /*0d46*/ 	.short	(.L_595 - .L_594)
	.align		4
.L_594:
        /*0d48*/ 	.word	index@(_Z25selective_scan_fwd_kernelI32Selective_Scan_fwd_kernel_traitsILi64ELi16ELi1ELb0ELb0ELb1ELb0EfN3c107complexIfEEEEv13SSMParamsBase)
        /*0d4c*/ 	.word	0x00000050


	//----- nvinfo : EIATTR_REGCOUNT
	.align		4
.L_595:
        /*0d50*/ 	.byte	0x04, 0x2f
        /*0d52*/ 	.short	(.L_597 - .L_596)
	.align		4
.L_596:
        /*0d54*/ 	.word	index@(_Z25selective_scan_fwd_kernelI32Selective_Scan_fwd_kernel_traitsILi64ELi16ELi1ELb0ELb0ELb0ELb1EfN3c107complexIfEEEEv13SSMParamsBase)
        /*0d58*/ 	.word	0x000000a7


	//----- nvinfo : EIATTR_FRAME_SIZE
	.align		4
.L_597:
        /*0d5c*/ 	.byte	0x04, 0x11
        /*0d5e*/ 	.short	(.L_599 - .L_598)
	.align		4
.L_598:
        /*0d60*/ 	.word	index@(_Z25selective_scan_fwd_kernelI32Selective_Scan_fwd_kernel_traitsILi64ELi16ELi1ELb0ELb0ELb0ELb1EfN3c107complexIfEEEEv13SSMParamsBase)
        /*0d64*/ 	.word	0x00000000


	//----- nvinfo : EIATTR_REGCOUNT
	.align		4
.L_599:
        /*0d68*/ 	.byte	0x04, 0x2f
        /*0d6a*/ 	.short	(.L_601 - .L_600)
	.align		4
.L_600:
        /*0d6c*/ 	.word	index@(_Z25selective_scan_fwd_kernelI32Selective_Scan_fwd_kernel_traitsILi64ELi16ELi1ELb0ELb0ELb0ELb0EfN3c107complexIfEEEEv13SSMParamsBase)
        /*0d70*/ 	.word	0x000000a7


	//----- nvinfo : EIATTR_FRAME_SIZE
	.align		4
.L_601:
        /*0d74*/ 	.byte	0x04, 0x11
        /*0d76*/ 	.short	(.L_603 - .L_602)
	.align		4
.L_602:
        /*0d78*/ 	.word	index@(_Z25selective_scan_fwd_kernelI32Selective_Scan_fwd_kernel_traitsILi64ELi16ELi1ELb0ELb0ELb0ELb0EfN3c107complexIfEEEEv13SSMParamsBase)
        /*0d7c*/ 	.word	0x00000000


	//----- nvinfo : EIATTR_REGCOUNT
	.align		4
.L_603:
        /*0d80*/ 	.byte	0x04, 0x2f
        /*0d82*/ 	.short	(.L_605 - .L_604)
	.align		4
.L_604:
        /*0d84*/ 	.word	index@(_Z25selective_scan_fwd_kernelI32Selective_Scan_fwd_kernel_traitsILi128ELi16ELi1ELb1ELb1ELb1ELb1EfN3c107complexIfEEEEv13SSMParamsBase)
        /*0d88*/ 	.word	0x000000a8


	//----- nvinfo : EIATTR_FRAME_SIZE
	.align		4
.L_605:
        /*0d8c*/ 	.byte	0x04, 0x11
        /*0d8e*/ 	.short	(.L_607 - .L_606)
	.align		4
.L_606:
        /*0d90*/ 	.word	index@(_Z25selective_scan_fwd_kernelI32Selective_Scan_fwd_kernel_traitsILi128ELi16ELi1ELb1ELb1ELb1ELb1EfN3c107complexIfEEEEv13SSMParamsBase)
        /*0d94*/ 	.word	0x00000038


	//----- nvinfo : EIATTR_REGCOUNT
	.align		4
.L_607:
        /*0d98*/ 	.byte	0x04, 0x2f
        /*0d9a*/ 	.short	(.L_609 - .L_608)
	.align		4
.L_608:
        /*0d9c*/ 	.word	index@(_Z25selective_scan_fwd_kernelI32Selective_Scan_fwd_kernel_traitsILi128ELi16ELi1ELb1ELb1ELb1ELb0EfN3c107complexIfEEEEv13SSMParamsBase)
        /*0da0*/ 	.word	0x000000a8


	//----- nvinfo : EIATTR_FRAME_SIZE
	.align		4
.L_609:
        /*0da4*/ 	.byte	0x04, 0x11
        /*0da6*/ 	.short	(.L_611 - .L_610)
	.align		4
.L_610:
        /*0da8*/ 	.word	index@(_Z25selective_scan_fwd_kernelI32Selective_Scan_fwd_kernel_traitsILi128ELi16ELi1ELb1ELb1ELb1ELb0EfN3c107complexIfEEEEv13SSMParamsBase)
        /*0dac*/ 	.word	0x00000038


	//----- nvinfo : EIATTR_REGCOUNT
	.align		4
.L_611:
        /*0db0*/ 	.byte	0x04, 0x2f
        /*0db2*/ 	.short	(.L_613 - .L_612)
	.align		4
.L_612:
        /*0db4*/ 	.word	index@(_Z25selective_scan_fwd_kernelI32Selective_Scan_fwd_kernel_traitsILi128ELi16ELi1ELb1ELb1ELb0ELb1EfN3c107complexIfEEEEv13SSMParamsBase)
        /*0db8*/ 	.word	0x000000a1


	//----- nvinfo : EIATTR_FRAME_SIZE
	.align		4
.L_613:
        /*0dbc*/ 	.byte	0x04, 0x11
        /*0dbe*/ 	.short	(.L_615 - .L_614)
	.align		4
.L_614:
        /*0dc0*/ 	.word	index@(_Z25selective_scan_fwd_kernelI32Selective_Scan_fwd_kernel_traitsILi128ELi16ELi1ELb1ELb1ELb0ELb1EfN3c107complexIfEEEEv13SSMParamsBase)
        /*0dc4*/ 	.word	0x00000000


	//----- nvinfo : EIATTR_REGCOUNT
	.align		4
.L_615:
        /*0dc8*/ 	.byte	0x04, 0x2f
        /*0dca*/ 	.short	(.L_617 - .L_616)
	.align		4
.L_616:
        /*0dcc*/ 	.word	index@(_Z25selective_scan_fwd_kernelI32Selective_Scan_fwd_kernel_traitsILi128ELi16ELi1ELb1ELb1ELb0ELb0EfN3c107complexIfEEEEv13SSMParamsBase)
        /*0dd0*/ 	.word	0x000000a1


	//----- nvinfo : EIATTR_FRAME_SIZE
	.align		4
.L_617:
        /*0dd4*/ 	.byte	0x04, 0x11
        /*0dd6*/ 	.short	(.L_619 - .L_618)
	.align		4
.L_618:
        /*0dd8*/ 	.word	index@(_Z25selective_scan_fwd_kernelI32Selective_Scan_fwd_kernel_traitsILi128ELi16ELi1ELb1ELb1ELb0ELb0EfN3c107complexIfEEEEv13SSMParamsBase)
        /*0ddc*/ 	.word	0x00000000


	//----- nvinfo : EIATTR_REGCOUNT
	.align		4
.L_619:
        /*0de0*/ 	.byte	0x04, 0x2f
        /*0de2*/ 	.short	(.L_621 - .L_620)
	.align		4
.L_620:
        /*0de4*/ 	.word	index@(_Z25selective_scan_fwd_kernelI32Selective_Scan_fwd_kernel_traitsILi128ELi16ELi1ELb1ELb0ELb1ELb1EfN3c107complexIfEEEEv13SSMParamsBase)
        /*0de8*/ 	.word	0x000000a1


	//----- nvinfo : EIATTR_FRAME_SIZE
	.align		4
.L_621:
        /*0dec*/ 	.byte	0x04, 0x11
        /*0dee*/ 	.short	(.L_623 - .L_622)
	.align		4
.L_622:
        /*0df0*/ 	.word	index@(_Z25selective_scan_fwd_kernelI32Selective_Scan_fwd_kernel_traitsILi128ELi16ELi1ELb1ELb0ELb1ELb1EfN3c107complexIfEEEEv13SSMParamsBase)
        /*0df4*/ 	.word	0x00000000


	//----- nvinfo : EIATTR_REGCOUNT
	.align		4
.L_623:
        /*0df8*/ 	.byte	0x04, 0x2f
        /*0dfa*/ 	.short	(.L_625 - .L_624)
	.align		4
.L_624:
        /*0dfc*/ 	.word	index@(_Z25selective_scan_fwd_kernelI32Selective_Scan_fwd_kernel_traitsILi128ELi16ELi1ELb1ELb0ELb1ELb0EfN3c107complexIfEEEEv13SSMParamsBase)
        /*0e00*/ 	.word	0x000000a1


	//----- nvinfo : EIATTR_FRAME_SIZE
	.align		4
.L_625:
        /*0e04*/ 	.byte	0x04, 0x11
        /*0e06*/ 	.short	(.L_627 - .L_626)
	.align		4
.L_626:
        /*0e08*/ 	.word	index@(_Z25selective_scan_fwd_kernelI32Selective_Scan_fwd_kernel_traitsILi128ELi16ELi1ELb1ELb0ELb1ELb0EfN3c107complexIfEEEEv13SSMParamsBase)
        /*0e0c*/ 	.word	0x00000000


	//----- nvinfo : EIATTR_REGCOUNT
	.align		4
.L_627:
        /*0e10*/ 	.byte	0x04, 0x2f
        /*0e12*/ 	.short	(.L_629 - .L_628)
	.align		4
.L_628:
        /*0e14*/ 	.word	index@(_Z25selective_scan_fwd_kernelI32Selective_Scan_fwd_kernel_traitsILi128ELi16ELi1ELb1ELb0ELb0ELb1EfN3c107complexIfEEEEv13SSMParamsBase)
        /*0e18*/ 	.word	0x0000009e


	//----- nvinfo : EIATTR_FRAME_SIZE
	.align		4
.L_629:
        /*0e1c*/ 	.byte	0x04, 0x11
        /*0e1e*/ 	.short	(.L_631 - .L_630)
	.align		4
.L_630:
        /*0e20*/ 	.word	index@(_Z25selective_scan_fwd_kernelI32Selective_Scan_fwd_kernel_traitsILi128ELi16ELi1ELb1ELb0ELb0ELb1EfN3c107complexIfEEEEv13SSMParamsBase)
        /*0e24*/ 	.word	0x00000000


	//----- nvinfo : EIATTR_REGCOUNT
	.align		4
.L_631:
        /*0e28*/ 	.byte	0x04, 0x2f
        /*0e2a*/ 	.short	(.L_633 - .L_632)
	.align		4
.L_632:
        /*0e2c*/ 	.word	index@(_Z25selective_scan_fwd_kernelI32Selective_Scan_fwd_kernel_traitsILi128ELi16ELi1ELb1ELb0ELb0ELb0EfN3c107complexIfEEEEv13SSMParamsBase)
        /*0e30*/ 	.word	0x0000009e


	//----- nvinfo : EIATTR_FRAME_SIZE
	.align		4
.L_633:
        /*0e34*/ 	.byte	0x04, 0x11
        /*0e36*/ 	.short	(.L_635 - .L_634)
	.align		4
.L_634:
        /*0e38*/ 	.word	index@(_Z25selective_scan_fwd_kernelI32Selective_Scan_fwd_kernel_traitsILi128ELi16ELi1ELb1ELb0ELb0ELb0EfN3c107complexIfEEEEv13SSMParamsBase)
        /*0e3c*/ 	.word	0x00000000


	//----- nvinfo : EIATTR_REGCOUNT
	.align		4
.L_635:
        /*0e40*/ 	.byte	0x04, 0x2f
        /*0e42*/ 	.short	(.L_637 - .L_636)
	.align		4
.L_636:
        /*0e44*/ 	.word	index@(_Z25selective_scan_fwd_kernelI32Selective_Scan_fwd_kernel_traitsILi128ELi16ELi1ELb0ELb1ELb1ELb1EfN3c107complexIfEEEEv13SSMParamsBase)
        /*0e48*/ 	.word	0x000000a8


	//----- nvinfo : EIATTR_FRAME_SIZE
	.align		4
.L_637:
        /*0e4c*/ 	.byte	0x04, 0x11
        /*0e4e*/ 	.short	(.L_639 - .L_638)
	.align		4
.L_638:
        /*0e50*/ 	.word	index@(_Z25selective_scan_fwd_kernelI32Selective_Scan_fwd_kernel_traitsILi128ELi16ELi1ELb0ELb1ELb1ELb1EfN3c107complexIfEEEEv13SSMParamsBase)
        /*0e54*/ 	.word	0x00000098


	//----- nvinfo : EIATTR_REGCOUNT
	.align		4
.L_639:
        /*0e58*/ 	.byte	0x04, 0x2f
        /*0e5a*/ 	.short	(.L_641 - .L_640)
	.align		4
.L_640:
        /*0e5c*/ 	.word	index@(_Z25selective_scan_fwd_kernelI32Selective_Scan_fwd_kernel_traitsILi128ELi16ELi1ELb0ELb1ELb1ELb0EfN3c107complexIfEEEEv13SSMParamsBase)
        /*0e60*/ 	.word	0x000000a8


	//----- nvinfo : EIATTR_FRAME_SIZE
	.align		4
.L_641:
        /*0e64*/ 	.byte	0x04, 0x11
        /*0e66*/ 	.short	(.L_643 - .L_642)
	.align		4
.L_642:
        /*0e68*/ 	.word	index@(_Z25selective_scan_fwd_kernelI32Selective_Scan_fwd_kernel_traitsILi128ELi16ELi1ELb0ELb1ELb1ELb0EfN3c107complexIfEEEEv13SSMParamsBase)
        /*0e6c*/ 	.word	0x00000098


	//----- nvinfo : EIATTR_REGCOUNT
	.align		4
.L_643:
        /*0e70*/ 	.byte	0x04, 0x2f
        /*0e72*/ 	.short	(.L_645 - .L_644)
	.align		4
.L_644:
        /*0e74*/ 	.word	index@(_Z25selective_scan_fwd_kernelI32Selective_Scan_fwd_kernel_traitsILi128ELi16ELi1ELb0ELb1ELb0ELb1EfN3c107complexIfEEEEv13SSMParamsBase)
        /*0e78*/ 	.word	0x000000a8


	//----- nvinfo : EIATTR_FRAME_SIZE
	.align		4
.L_645:
        /*0e7c*/ 	.byte	0x04, 0x11
        /*0e7e*/ 	.short	(.L_647 - .L_646)
	.align		4
.L_646:
        /*0e80*/ 	.word	index@(_Z25selective_scan_fwd_kernelI32Selective_Scan_fwd_kernel_traitsILi128ELi16ELi1ELb0ELb1ELb0ELb1EfN3c107complexIfEEEEv13SSMParamsBase)
        /*0e84*/ 	.word	0x00000018


	//----- nvinfo : EIATTR_REGCOUNT
	.align		4
.L_647:
        /*0e88*/ 	.byte	0x04, 0x2f
        /*0e8a*/ 	.short	(.L_649 - .L_648)
	.align		4
.L_648:
        /*0e8c*/ 	.word	index@(_Z25selective_scan_fwd_kernelI32Selective_Scan_fwd_kernel_traitsILi128ELi16ELi1ELb0ELb1ELb0ELb0EfN3c107complexIfEEEEv13SSMParamsBase)
        /*0e90*/ 	.word	0x000000a8


	//----- nvinfo : EIATTR_FRAME_SIZE
	.align		4
.L_649:
        /*0e94*/ 	.byte	0x04, 0x11
        /*0e96*/ 	.short	(.L_651 - .L_650)
	.align		4
.L_650:
        /*0e98*/ 	.word	index@(_Z25selective_scan_fwd_kernelI32Selective_Scan_fwd_kernel_traitsILi128ELi16ELi1ELb0ELb1ELb0ELb0EfN3c107complexIfEEEEv13SSMParamsBase)
        /*0e9c*/ 	.word	0x00000018


	//----- nvinfo : EIATTR_REGCOUNT
	.align		4
.L_651:
        /*0ea0*/ 	.byte	0x04, 0x2f
        /*0ea2*/ 	.short	(.L_653 - .L_652)
	.align		4
.L_652:
        /*0ea4*/ 	.word	index@(_Z25selective_scan_fwd_kernelI32Selective_Scan_fwd_kernel_traitsILi128ELi16ELi1ELb0ELb0ELb1ELb1EfN3c107complexIfEEEEv13SSMParamsBase)
        /*0ea8*/ 	.word	0x000000a8


	//----- nvinfo : EIATTR_FRAME_SIZE
	.align		4
.L_653:
        /*0eac*/ 	.byte	0x04, 0x11
        /*0eae*/ 	.short	(.L_655 - .L_654)
	.align		4
.L_654:
        /*0eb0*/ 	.word	index@(_Z25selective_scan_fwd_kernelI32Selective_Scan_fwd_kernel_traitsILi128ELi16ELi1ELb0ELb0ELb1ELb1EfN3c107complexIfEEEEv13SSMParamsBase)
        /*0eb4*/ 	.word	0x00000050


	//----- nvinfo : EIATTR_REGCOUNT
	.align		4
.L_655:
        /*0eb8*/ 	.byte	0x04, 0x2f
        /*0eba*/ 	.short	(.L_657 - .L_656)
	.align		4
.L_656:
        /*0ebc*/ 	.word	index@(_Z25selective_scan_fwd_kernelI32Selective_Scan_fwd_kernel_traitsILi128ELi16ELi1ELb0ELb0ELb1ELb0EfN3c107complexIfEEEEv13SSMParamsBase)
        /*0ec0*/ 	.word	0x000000a8


	//----- nvinfo : EIATTR_FRAME_SIZE
	.align		4
.L_657:
        /*0ec4*/ 	.byte	0x04, 0x11
        /*0ec6*/ 	.short	(.L_659 - .L_658)
	.align		4
.L_658:
        /*0ec8*/ 	.word	index@(_Z25selective_scan_fwd_kernelI32Selective_Scan_fwd_kernel_traitsILi128ELi16ELi1ELb0ELb0ELb1ELb0EfN3c107complexIfEEEEv13SSMParamsBase)
        /*0ecc*/ 	.word	0x00000058


	//----- nvinfo : EIATTR_REGCOUNT
	.align		4
.L_659:
        /*0ed0*/ 	.byte	0x04, 0x2f
        /*0ed2*/ 	.short	(.L_661 - .L_660)
	.align		4
.L_660:
        /*0ed4*/ 	.word	index@(_Z25selective_scan_fwd_kernelI32Selective_Scan_fwd_kernel_traitsILi128ELi16ELi1ELb0ELb0ELb0ELb1EfN3c107complexIfEEEEv13SSMParamsBase)
        /*0ed8*/ 	.word	0x000000a6


	//----- nvinfo : EIATTR_FRAME_SIZE
	.align		4
.L_661:
        /*0edc*/ 	.byte	0x04, 0x11
        /*0ede*/ 	.short	(.L_663 - .L_662)
	.align		4
.L_662:
        /*0ee0*/ 	.word	index@(_Z25selective_scan_fwd_kernelI32Selective_Scan_fwd_kernel_traitsILi128ELi16ELi1ELb0ELb0ELb0ELb1EfN3c107complexIfEEEEv13SSMParamsBase)
        /*0ee4*/ 	.word	0x00000000


	//----- nvinfo : EIATTR_REGCOUNT
	.align		4
.L_663:
        /*0ee8*/ 	.byte	0x04, 0x2f
        /*0eea*/ 	.short	(.L_665 - .L_664)
	.align		4
.L_664:
        /*0eec*/ 	.word	index@(_Z25selective_scan_fwd_kernelI32Selective_Scan_fwd_kernel_traitsILi128ELi16ELi1ELb0ELb0ELb0ELb0EfN3c107complexIfEEEEv13SSMParamsBase)
        /*0ef0*/ 	.word	0x000000a6


	//----- nvinfo : EIATTR_FRAME_SIZE
	.align		4
.L_665:
        /*0ef4*/ 	.byte	0x04, 0x11
        /*0ef6*/ 	.short	(.L_667 - .L_666)
	.align		4
.L_666:
        /*0ef8*/ 	.word	index@(_Z25selective_scan_fwd_kernelI32Selective_Scan_fwd_kernel_traitsILi128ELi16ELi1ELb0ELb0ELb0ELb0EfN3c107complexIfEEEEv13SSMParamsBase)
        /*0efc*/ 	.word	0x00000000


	//----- nvinfo : EIATTR_MIN_STACK_SIZE
	.align		4
.L_667:
        /*0f00*/ 	.byte	0x04, 0x12
        /*0f02*/ 	.short	(.L_669 - .L_668)
	.align		4
.L_668:
        /*0f04*/ 	.word	index@(_Z25selective_scan_fwd_kernelI32Selective_Scan_fwd_kernel_traitsILi128ELi16ELi1ELb0ELb0ELb0ELb0EfN3c107complexIfEEEEv13SSMParamsBase)
        /*0f08*/ 	.word	0x00000000


	//----- nvinfo : EIATTR_MIN_STACK_SIZE
	.align		4
.L_669:
        /*0f0c*/ 	.byte	0x04, 0x12
        /*0f0e*/ 	.short	(.L_671 - .L_670)
	.align		4
.L_670:
        /*0f10*/ 	.word	index@(_Z25selective_scan_fwd_kernelI32Selective_Scan_fwd_kernel_traitsILi128ELi16ELi1ELb0ELb0ELb0ELb1EfN3c107complexIfEEEEv13SSMParamsBase)
        /*0f14*/ 	.word	0x00000000


	//----- nvinfo : EIATTR_MIN_STACK_SIZE
	.align		4
.L_671:
        /*0f18*/ 	.byte	0x04, 0x12
        /*0f1a*/ 	.short	(.L_673 - .L_672)
	.align		4
.L_672:
        /*0f1c*/ 	.word	index@(_Z25selective_scan_fwd_kernelI32Selective_Scan_fwd_kernel_traitsILi128ELi16ELi1ELb0ELb0ELb1ELb0EfN3c107complexIfEEEEv13SSMParamsBase)
        /*0f20*/ 	.word	0x00000058


	//----- nvinfo : EIATTR_MIN_STACK_SIZE
	.align		4
.L_673:
        /*0f24*/ 	.byte	0x04, 0x12
        /*0f26*/ 	.short	(.L_675 - .L_674)
	.align		4
.L_674:
        /*0f28*/ 	.word	index@(_Z25selective_scan_fwd_kernelI32Selective_Scan_fwd_kernel_traitsILi128ELi16ELi1ELb0ELb0ELb1ELb1EfN3c107complexIfEEEEv13SSMParamsBase)
        /*0f2c*/ 	.word	0x00000050


	//----- nvinfo : EIATTR_MIN_STACK_SIZE
	.align		4
.L_675:
        /*0f30*/ 	.byte	0x04, 0x12
        /*0f32*/ 	.short	(.L_677 - .L_676)
	.align		4
.L_676:
        /*0f34*/ 	.word	index@(_Z25selective_scan_fwd_kernelI32Selective_Scan_fwd_kernel_traitsILi128ELi16ELi1ELb0ELb1ELb0ELb0EfN3c107complexIfEEEEv13SSMParamsBase)
        /*0f38*/ 	.word	0x00000018


	//----- nvinfo : EIATTR_MIN_STACK_SIZE
	.align		4
.L_677:
        /*0f3c*/ 	.byte	0x04, 0x12
        /*0f3e*/ 	.short	(.L_679 - .L_678)
	.align		4
.L_678:
        /*0f40*/ 	.word	index@(_Z25selective_scan_fwd_kernelI32Selective_Scan_fwd_kernel_traitsILi128ELi16ELi1ELb0ELb1ELb0ELb1EfN3c107complexIfEEEEv13SSMParamsBase)
        /*0f44*/ 	.word	0x00000018


	//----- nvinfo : EIATTR_MIN_STACK_SIZE
	.align		4
.L_679:
        /*0f48*/ 	.byte	0x04, 0x12
        /*0f4a*/ 	.short	(.L_681 - .L_680)
	.align		4
.L_680:
        /*0f4c*/ 	.word	index@(_Z25selective_scan_fwd_kernelI32Selective_Scan_fwd_kernel_traitsILi128ELi16ELi1ELb0ELb1ELb1ELb0EfN3c107complexIfEEEEv13SSMParamsBase)
        /*0f50*/ 	.word	0x00000098


	//----- nvinfo : EIATTR_MIN_STACK_SIZE
	.align		4
.L_681:
        /*0f54*/ 	.byte	0x04, 0x12
        /*0f56*/ 	.short	(.L_683 - .L_682)
	.align		4
.L_682:
        /*0f58*/ 	.word	index@(_Z25selective_scan_fwd_kernelI32Selective_Scan_fwd_kernel_traitsILi128ELi16ELi1ELb0ELb1ELb1ELb1EfN3c107complexIfEEEEv13SSMParamsBase)
        /*0f5c*/ 	.word	0x00000098


	//----- nvinfo : EIATTR_MIN_STACK_SIZE
	.align		4
.L_683:
        /*0f60*/ 	.byte	0x04, 0x12
        /*0f62*/ 	.short	(.L_685 - .L_684)
	.align		4
.L_684:
        /*0f64*/ 	.word	index@(_Z25selective_scan_fwd_kernelI32Selective_Scan_fwd_kernel_traitsILi128ELi16ELi1ELb1ELb0ELb0ELb0EfN3c107complexIfEEEEv13SSMParamsBase)
        /*0f68*/ 	.word	0x00000000


	//----- nvinfo : EIATTR_MIN_STACK_SIZE
	.align		4
.L_685:
        /*0f6c*/ 	.byte	0x04, 0x12
        /*0f6e*/ 	.short	(.L_687 - .L_686)
	.align		4
.L_686:
        /*0f70*/ 	.word	index@(_Z25selective_scan_fwd_kernelI32Selective_Scan_fwd_kernel_traitsILi128ELi16ELi1ELb1ELb0ELb0ELb1EfN3c107complexIfEEEEv13SSMParamsBase)
        /*0f74*/ 	.word	0x00000000


	//----- nvinfo : EIATTR_MIN_STACK_SIZE
	.align		4
.L_687:
        /*0f78*/ 	.byte	0x04, 0x12
        /*0f7a*/ 	.short	(.L_689 - .L_688)
	.align		4
.L_688:
        /*0f7c*/ 	.word	index@(_Z25selective_scan_fwd_kernelI32Selective_Scan_fwd_kernel_traitsILi128ELi16ELi1ELb1ELb0ELb1ELb0EfN3c107complexIfEEEEv13SSMParamsBase)
        /*0f80*/ 	.word	0x00000000


	//----- nvinfo : EIATTR_MIN_STACK_SIZE
	.align		4
.L_689:
        /*0f84*/ 	.byte	0x04, 0x12
        /*0f86*/ 	.short	(.L_691 - .L_690)
	.align		4
.L_690:
        /*0f88*/ 	.word	index@(_Z25selective_scan_fwd_kernelI32Selective_Scan_fwd_kernel_traitsILi128ELi16ELi1ELb1ELb0ELb1ELb1EfN3c107complexIfEEEEv13SSMParamsBase)
        /*0f8c*/ 	.word	0x00000000


	//----- nvinfo : EIATTR_MIN_STACK_SIZE
	.align		4
.L_691:
        /*0f90*/ 	.byte	0x04, 0x12
        /*0f92*/ 	.short	(.L_693 - .L_692)
	.align		4
.L_692:
        /*0f94*/ 	.word	index@(_Z25selective_scan_fwd_kernelI32Selective_Scan_fwd_kernel_traitsILi128ELi16ELi1ELb1ELb1ELb0ELb0EfN3c107complexIfEEEEv13SSMParamsBase)
        /*0f98*/ 	.word	0x00000000


	//----- nvinfo : EIATTR_MIN_STACK_SIZE
	.align		4
.L_693:
        /*0f9c*/ 	.byte	0x04, 0x12
        /*0f9e*/ 	.short	(.L_695 - .L_694)
	.align		4
.L_694:
        /*0fa0*/ 	.word	index@(_Z25selective_scan_fwd_kernelI32Selective_Scan_fwd_kernel_traitsILi128ELi16ELi1ELb1ELb1ELb0ELb1EfN3c107complexIfEEEEv13SSMParamsBase)
        /*0fa4*/ 	.word	0x00000000


	//----- nvinfo : EIATTR_MIN_STACK_SIZE
	.align		4
.L_695:
        /*0fa8*/ 	.byte	0x04, 0x12
        /*0faa*/ 	.short	(.L_697 - .L_696)
	.align		4
.L_696:
        /*0fac*/ 	.word	index@(_Z25selective_scan_fwd_kernelI32Selective_Scan_fwd_kernel_traitsILi128ELi16ELi1ELb1ELb1ELb1ELb0EfN3c107complexIfEEEEv13SSMParamsBase)
        /*0fb0*/ 	.word	0x00000038


	//----- nvinfo : EIATTR_MIN_STACK_SIZE
	.align		4
.L_697:
        /*0fb4*/ 	.byte	0x04, 0x12
        /*0fb6*/ 	.short	(.L_699 - .L_698)
	.align		4
.L_698:
        /*0fb8*/ 	.word	index@(_Z25selective_scan_fwd_kernelI32Selective_Scan_fwd_kernel_traitsILi128ELi16ELi1ELb1ELb1ELb1ELb1EfN3c107complexIfEEEEv13SSMParamsBase)
        /*0fbc*/ 	.word	0x00000038


	//----- nvinfo : EIATTR_MIN_STACK_SIZE
	.align		4
.L_699:
        /*0fc0*/ 	.byte	0x04, 0x12
        /*0fc2*/ 	.short	(.L_701 - .L_700)
	.align		4
.L_700:
        /*0fc4*/ 	.word	index@(_Z25selective_scan_fwd_kernelI32Selective_Scan_fwd_kernel_traitsILi64ELi16ELi1ELb0ELb0ELb0ELb0EfN3c107complexIfEEEEv13SSMParamsBase)
        /*0fc8*/ 	.word	0x00000000


	//----- nvinfo : EIATTR_MIN_STACK_SIZE
	.align		4
.L_701:
        /*0fcc*/ 	.byte	0x04, 0x12
        /*0fce*/ 	.short	(.L_703 - .L_702)
	.align		4
.L_702:
        /*0fd0*/ 	.word	index@(_Z25selective_scan_fwd_kernelI32Selective_Scan_fwd_kernel_traitsILi64ELi16ELi1ELb0ELb0ELb0ELb1EfN3c107complexIfEEEEv13SSMParamsBase)
        /*0fd4*/ 	.word	0x00000000


	//----- nvinfo : EIATTR_MIN_STACK_SIZE
	.align		4
.L_703:
        /*0fd8*/ 	.byte	0x04, 0x12
        /*0fda*/ 	.short	(.L_705 - .L_704)
	.align		4
.L_704:
        /*0fdc*/ 	.word	index@(_Z25selective_scan_fwd_kernelI32Selective_Scan_fwd_kernel_traitsILi64ELi16ELi1ELb0ELb0ELb1ELb0EfN3c107complexIfEEEEv13SSMParamsBase)
        /*0fe0*/ 	.word	0x00000050


	//----- nvinfo : EIATTR_MIN_STACK_SIZE
	.align		4
.L_705:
        /*0fe4*/ 	.byte	0x04, 0x12
        /*0fe6*/ 	.short	(.L_707 - .L_706)
	.align		4
.L_706:
        /*0fe8*/ 	.word	index@(_Z25selective_scan_fwd_kernelI32Selective_Scan_fwd_kernel_traitsILi64ELi16ELi1ELb0ELb0ELb1ELb1EfN3c107complexIfEEEEv13SSMParamsBase)
        /*0fec*/ 	.word	0x00000050


	//----- nvinfo : EIATTR_MIN_STACK_SIZE
	.align		4
.L_707:
        /*0ff0*/ 	.byte	0x04, 0x12
        /*0ff2*/ 	.short	(.L_709 - .L_708)
	.align		4
.L_708:
        /*0ff4*/ 	.word	index@(_Z25selective_scan_fwd_kernelI32Selective_Scan_fwd_kernel_traitsILi64ELi16ELi1ELb0ELb1ELb0ELb0EfN3c107complexIfEEEEv13SSMParamsBase)
        /*0ff8*/ 	.word	0x00000038


	//----- nvinfo : EIATTR_MIN_STACK_SIZE
	.align		4
.L_709:
        /*0ffc*/ 	.byte	0x04, 0x12
        /*0ffe*/ 	.short	(.L_711 - .L_710)
	.align		4
.L_710:
        /*1000*/ 	.word	index@(_Z25selective_scan_fwd_kernelI32Selective_Scan_fwd_kernel_traitsILi64ELi16ELi1ELb0ELb1ELb0ELb1EfN3c107complexIfEEEEv13SSMParamsBase)
        /*1004*/ 	.word	0x00000030


	//----- nvinfo : EIATTR_MIN_STACK_SIZE
	.align		4
.L_711:
        /*1008*/ 	.byte	0x04, 0x12
        /*100a*/ 	.short	(.L_713 - .L_712)
	.align		4
.L_712:
        /*100c*/ 	.word	index@(_Z25selective_scan_fwd_kernelI32Selective_Scan_fwd_kernel_traitsILi64ELi16ELi1ELb0ELb1ELb1ELb0EfN3c107complexIfEEEEv13SSMParamsBase)
        /*1010*/ 	.word	0x00000088


	//----- nvinfo : EIATTR_MIN_STACK_SIZE
	.align		4
.L_713:
        /*1014*/ 	.byte	0x04, 0x12
        /*1016*/ 	.short	(.L_715 - .L_714)
	.align		4
.L_714:
        /*1018*/ 	.word	index@(_Z25selective_scan_fwd_kernelI32Selective_Scan_fwd_kernel_traitsILi64ELi16ELi1ELb0ELb1ELb1ELb1EfN3c107complexIfEEEEv13SSMParamsBase)
        /*101c*/ 	.word	0x00000088


	//----- nvinfo : EIATTR_MIN_STACK_SIZE
	.align		4
.L_715:
        /*1020*/ 	.byte	0x04, 0x12
        /*1022*/ 	.short	(.L_717 - .L_716)
	.align		4
.L_716:
        /*1024*/ 	.word	index@(_Z25selective_scan_fwd_kernelI32Selective_Scan_fwd_kernel_traitsILi64ELi16ELi1ELb1ELb0ELb0ELb0EfN3c107complexIfEEEEv13SSMParamsBase)
        /*1028*/ 	.word	0x00000000


	//----- nvinfo : EIATTR_MIN_STACK_SIZE
	.align		4
.L_717:
        /*102c*/ 	.byte	0x04, 0x12
        /*102e*/ 	.short	(.L_719 - .L_718)
	.align		4
.L_718:
        /*1030*/ 	.word	index@(_Z25selective_scan_fwd_kernelI32Selective_Scan_fwd_kernel_traitsILi64ELi16ELi1ELb1ELb0ELb0ELb1EfN3c107complexIfEEEEv13SSMParamsBase)
        /*1034*/ 	.word	0x00000000


	//----- nvinfo : EIATTR_MIN_STACK_SIZE
	.align		4
.L_719:
        /*1038*/ 	.byte	0x04, 0x12
        /*103a*/ 	.short	(.L_721 - .L_720)
	.align		4
.L_720:
        /*103c*/ 	.word	index@(_Z25selective_scan_fwd_kernelI32Selective_Scan_fwd_kernel_traitsILi64ELi16ELi1ELb1ELb0ELb1ELb0EfN3c107complexIfEEEEv13SSMParamsBase)
        /*1040*/ 	.word	0x00000000


	//----- nvinfo : EIATTR_MIN_STACK_SIZE
	.align		4
.L_721:
        /*1044*/ 	.byte	0x04, 0x12
        /*1046*/ 	.short	(.L_723 - .L_722)
	.align		4
.L_722:
        /*1048*/ 	.word	index@(_Z25selective_scan_fwd_kernelI32Selective_Scan_fwd_kernel_traitsILi64ELi16ELi1ELb1ELb0ELb1ELb1EfN3c107complexIfEEEEv13SSMParamsBase)
        /*104c*/ 	.word	0x00000000


	//----- nvinfo : EIATTR_MIN_STACK_SIZE
	.align		4
.L_723:
        /*1050*/ 	.byte	0x04, 0x12
        /*1052*/ 	.short	(.L_725 - .L_724)
	.align		4
.L_724:
        /*1054*/ 	.word	index@(_Z25selective_scan_fwd_kernelI32Selective_Scan_fwd_kernel_traitsILi64ELi16ELi1ELb1ELb1ELb0ELb0EfN3c107complexIfEEEEv13SSMParamsBase)
        /*1058*/ 	.word	0x00000000


	//----- nvinfo : EIATTR_MIN_STACK_SIZE
	.align		4
.L_725:
        /*105c*/ 	.byte	0x04, 0x12
        /*105e*/ 	.short	(.L_727 - .L_726)
	.align		4
.L_726:
        /*1060*/ 	.word	index@(_Z25selective_scan_fwd_kernelI32Selective_Scan_fwd_kernel_traitsILi64ELi16ELi1ELb1ELb1ELb0ELb1EfN3c107complexIfEEEEv13SSMParamsBase)
        /*1064*/ 	.word	0x00000000


	//----- nvinfo : EIATTR_MIN_STACK_SIZE
	.align		4
.L_727:
        /*1068*/ 	.byte	0x04, 0x12
        /*106a*/ 	.short	(.L_729 - .L_728)
	.align		4
.L_728:
        /*106c*/ 	.word	index@(_Z25selective_scan_fwd_kernelI32Selective_Scan_fwd_kernel_traitsILi64ELi16ELi1ELb1ELb1ELb1ELb0EfN3c107complexIfEEEEv13SSMParamsBase)
        /*1070*/ 	.word	0x00000038


	//----- nvinfo : EIATTR_MIN_STACK_SIZE
	.align		4
.L_729:
        /*1074*/ 	.byte	0x04, 0x12
        /*1076*/ 	.short	(.L_731 - .L_730)
	.align		4
.L_730:
        /*1078*/ 	.word	index@(_Z25selective_scan_fwd_kernelI32Selective_Scan_fwd_kernel_traitsILi64ELi16ELi1ELb1ELb1ELb1ELb1EfN3c107complexIfEEEEv13SSMParamsBase)
        /*107c*/ 	.word	0x00000040


	//----- nvinfo : EIATTR_MIN_STACK_SIZE
	.align		4
.L_731:
        /*1080*/ 	.byte	0x04, 0x12
        /*1082*/ 	.short	(.L_733 - .L_732)
	.align		4
.L_732:
        /*1084*/ 	.word	index@(_Z25selective_scan_fwd_kernelI32Selective_Scan_fwd_kernel_traitsILi32ELi16ELi1ELb0ELb0ELb0ELb0EfN3c107complexIfEEEEv13SSMParamsBase)
        /*1088*/ 	.word	0x00000000


	//----- nvinfo : EIATTR_MIN_STACK_SIZE
	.align		4
.L_733:
        /*108c*/ 	.byte	0x04, 0x12
        /*108e*/ 	.short	(.L_735 - .L_734)
	.align		4
.L_734:
        /*1090*/ 	.word	index@(_Z25selective_scan_fwd_kernelI32Selective_Scan_fwd_kernel_traitsILi32ELi16ELi1ELb0ELb0ELb0ELb1EfN3c107complexIfEEEEv13SSMParamsBase)
        /*1094*/ 	.word	0x00000000


	//----- nvinfo : EIATTR_MIN_STACK_SIZE
	.align		4
.L_735:
        /*1098*/ 	.byte	0x04, 0x12
        /*109a*/ 	.short	(.L_737 - .L_736)
	.align		4
.L_736:
        /*109c*/ 	.word	index@(_Z25selective_scan_fwd_kernelI32Selective_Scan_fwd_kernel_traitsILi32ELi16ELi1ELb0ELb0ELb1ELb0EfN3c107complexIfEEEEv13SSMParamsBase)
        /*10a0*/ 	.word	0x00000000


	//----- nvinfo : EIATTR_MIN_STACK_SIZE
	.align		4
.L_737:
        /*10a4*/ 	.byte	0x04, 0x12
        /*10a6*/ 	.short	(.L_739 - .L_738)
	.align		4
.L_738:
        /*10a8*/ 	.word	index@(_Z25selective_scan_fwd_kernelI32Selective_Scan_fwd_kernel_traitsILi32ELi16ELi1ELb0ELb0ELb1ELb1EfN3c107complexIfEEEEv13SSMParamsBase)
        /*10ac*/ 	.word	0x00000000


	//----- nvinfo : EIATTR_MIN_STACK_SIZE
	.align		4
.L_739:
        /*10b0*/ 	.byte	0x04, 0x12
        /*10b2*/ 	.short	(.L_741 - .L_740)
	.align		4
.L_740:
        /*10b4*/ 	.word	index@(_Z25selective_scan_fwd_kernelI32Selective_Scan_fwd_kernel_traitsILi32ELi16ELi1ELb0ELb1ELb0ELb0EfN3c107complexIfEEEEv13SSMParamsBase)
        /*10b8*/ 	.word	0x00000000


	//----- nvinfo : EIATTR_MIN_STACK_SIZE
	.align		4
.L_741:
        /*10bc*/ 	.byte	0x04, 0x12
        /*10be*/ 	.short	(.L_743 - .L_742)
	.align		4
.L_742:
        /*10c0*/ 	.word	index@(_Z25selective_scan_fwd_kernelI32Selective_Scan_fwd_kernel_traitsILi32ELi16ELi1ELb0ELb1ELb0ELb1EfN3c107complexIfEEEEv13SSMParamsBase)
        /*10c4*/ 	.word	0x00000000


	//----- nvinfo : EIATTR_MIN_STACK_SIZE
	.align		4
.L_743:
        /*10c8*/ 	.byte	0x04, 0x12
        /*10ca*/ 	.short	(.L_745 - .L_744)
	.align		4
.L_744:
        /*10cc*/ 	.word	index@(_Z25selective_scan_fwd_kernelI32Selective_Scan_fwd_kernel_traitsILi32ELi16ELi1ELb0ELb1ELb1ELb0EfN3c107complexIfEEEEv13SSMParamsBase)
        /*10d0*/ 	.word	0x00000000


	//----- nvinfo : EIATTR_MIN_STACK_SIZE
	.align		4
.L_745:
        /*10d4*/ 	.byte	0x04, 0x12
        /*10d6*/ 	.short	(.L_747 - .L_746)
	.align		4
.L_746:
        /*10d8*/ 	.word	index@(_Z25selective_scan_fwd_kernelI32Selective_Scan_fwd_kernel_traitsILi32ELi16ELi1ELb0ELb1ELb1ELb1EfN3c107complexIfEEEEv13SSMParamsBase)
        /*10dc*/ 	.word	0x00000000


	//----- nvinfo : EIATTR_MIN_STACK_SIZE
	.align		4
.L_747:
        /*10e0*/ 	.byte	0x04, 0x12
        /*10e2*/ 	.short	(.L_749 - .L_748)
	.align		4
.L_748:
        /*10e4*/ 	.word	index@(_Z25selective_scan_fwd_kernelI32Selective_Scan_fwd_kernel_traitsILi32ELi16ELi1ELb1ELb0ELb0ELb0EfN3c107complexIfEEEEv13SSMParamsBase)
        /*10e8*/ 	.word	0x00000000


	//----- nvinfo : EIATTR_MIN_STACK_SIZE
	.align		4
.L_749:
        /*10ec*/ 	.byte	0x04, 0x12
        /*10ee*/ 	.short	(.L_751 - .L_750)
	.align		4
.L_750:
        /*10f0*/ 	.word	index@(_Z25selective_scan_fwd_kernelI32Selective_Scan_fwd_kernel_traitsILi32ELi16ELi1ELb1ELb0ELb0ELb1EfN3c107complexIfEEEEv13SSMParamsBase)
        /*10f4*/ 	.word	0x00000000


	//----- nvinfo : EIATTR_MIN_STACK_SIZE
	.align		4
.L_751:
        /*10f8*/ 	.byte	0x04, 0x12
        /*10fa*/ 	.short	(.L_753 - .L_752)
	.align		4
.L_752:
        /*10fc*/ 	.word	index@(_Z25selective_scan_fwd_kernelI32Selective_Scan_fwd_kernel_traitsILi32ELi16ELi1ELb1ELb0ELb1ELb0EfN3c107complexIfEEEEv13SSMParamsBase)
        /*1100*/ 	.word	0x00000000


	//----- nvinfo : EIATTR_MIN_STACK_SIZE
	.align		4
.L_753:
        /*1104*/ 	.byte	0x04, 0x12
        /*1106*/ 	.short	(.L_755 - .L_754)
	.align		4
.L_754:
        /*1108*/ 	.word	index@(_Z25selective_scan_fwd_kernelI32Selective_Scan_fwd_kernel_traitsILi32ELi16ELi1ELb1ELb0ELb1ELb1EfN3c107complexIfEEEEv13SSMParamsBase)
        /*110c*/ 	.word	0x00000000


	//----- nvinfo : EIATTR_MIN_STACK_SIZE
	.align		4
.L_755:
        /*1110*/ 	.byte	0x04, 0x12
        /*1112*/ 	.short	(.L_757 - .L_756)
	.align		4
.L_756:
        /*1114*/ 	.word	index@(_Z25selective_scan_fwd_kernelI32Selective_Scan_fwd_kernel_traitsILi32ELi16ELi1ELb1ELb1ELb0ELb0EfN3c107complexIfEEEEv13SSMParamsBase)
        /*1118*/ 	.word	0x00000000


	//----- nvinfo : EIATTR_MIN_STACK_SIZE
	.align		4
.L_757:
        /*111c*/ 	.byte	0x04, 0x12
        /*111e*/ 	.short	(.L_759 - .L_758)
	.align		4
.L_758:
        /*1120*/ 	.word	index@(_Z25selective_scan_fwd_kernelI32Selective_Scan_fwd_kernel_traitsILi32ELi16ELi1ELb1ELb1ELb0ELb1EfN3c107complexIfEEEEv13SSMParamsBase)
        /*1124*/ 	.word	0x00000000


	//----- nvinfo : EIATTR_MIN_STACK_SIZE
	.align		4
.L_759:
        /*1128*/ 	.byte	0x04, 0x12
        /*112a*/ 	.short	(.L_761 - .L_760)
	.align		4
.L_760:
        /*112c*/ 	.word	index@(_Z25selective_scan_fwd_kernelI32Selective_Scan_fwd_kernel_traitsILi32ELi16ELi1ELb1ELb1ELb1ELb0EfN3c107complexIfEEEEv13SSMParamsBase)
        /*1130*/ 	.word	0x00000000


	//----- nvinfo : EIATTR_MIN_STACK_SIZE
	.align		4
.L_761:
        /*1134*/ 	.byte	0x04, 0x12
        /*1136*/ 	.short	(.L_763 - .L_762)
	.align		4
.L_762:
        /*1138*/ 	.word	index@(_Z25selective_scan_fwd_kernelI32Selective_Scan_fwd_kernel_traitsILi32ELi16ELi1ELb1ELb1ELb1ELb1EfN3c107complexIfEEEEv13SSMParamsBase)
        /*113c*/ 	.word	0x00000000


	//----- nvinfo : EIATTR_MIN_STACK_SIZE
	.align		4
.L_763:
        /*1140*/ 	.byte	0x04, 0x12
        /*1142*/ 	.short	(.L_765 - .L_764)
	.align		4
.L_764:
        /*1144*/ 	.word	index@(_Z25selective_scan_fwd_kernelI32Selective_Scan_fwd_kernel_traitsILi32ELi8ELi1ELb0ELb0ELb0ELb0EfN3c107complexIfEEEEv13SSMParamsBase)
        /*1148*/ 	.word	0x00000000


	//----- nvinfo : EIATTR_MIN_STACK_SIZE
	.align		4
.L_765:
        /*114c*/ 	.byte	0x04, 0x12
        /*114e*/ 	.short	(.L_767 - .L_766)
	.align		4
.L_766:
        /*1150*/ 	.word	index@(_Z25selective_scan_fwd_kernelI32Selective_Scan_fwd_kernel_traitsILi32ELi8ELi1ELb0ELb0ELb0ELb1EfN3c107complexIfEEEEv13SSMParamsBase)
        /*1154*/ 	.word	0x00000000


	//----- nvinfo : EIATTR_MIN_STACK_SIZE
	.align		4
.L_767:
        /*1158*/ 	.byte	0x04, 0x12
        /*115a*/ 	.short	(.L_769 - .L_768)
	.align		4
.L_768:
        /*115c*/ 	.word	index@(_Z25selective_scan_fwd_kernelI32Selective_Scan_fwd_kernel_traitsILi32ELi8ELi1ELb0ELb0ELb1ELb0EfN3c107complexIfEEEEv13SSMParamsBase)
        /*1160*/ 	.word	0x00000000


	//----- nvinfo : EIATTR_MIN_STACK_SIZE
	.align		4
.L_769:
        /*1164*/ 	.byte	0x04, 0x12
        /*1166*/ 	.short	(.L_771 - .L_770)
	.align		4
.L_770:
        /*1168*/ 	.word	index@(_Z25selective_scan_fwd_kernelI32Selective_Scan_fwd_kernel_traitsILi32ELi8ELi1ELb0ELb0ELb1ELb1EfN3c107complexIfEEEEv13SSMParamsBase)
        /*116c*/ 	.word	0x00000000


	//----- nvinfo : EIATTR_MIN_STACK_SIZE
	.align		4
.L_771:
        /*1170*/ 	.byte	0x04, 0x12
        /*1172*/ 	.short	(.L_773 - .L_772)
	.align		4
.L_772:
        /*1174*/ 	.word	index@(_Z25selective_scan_fwd_kernelI32Selective_Scan_fwd_kernel_traitsILi32ELi8ELi1ELb0ELb1ELb0ELb0EfN3c107complexIfEEEEv13SSMParamsBase)
        /*1178*/ 	.word	0x00000000


	//----- nvinfo : EIATTR_MIN_STACK_SIZE
	.align		4
.L_773:
        /*117c*/ 	.byte	0x04, 0x12
        /*117e*/ 	.short	(.L_775 - .L_774)
	.align		4
.L_774:
        /*1180*/ 	.word	index@(_Z25selective_scan_fwd_kernelI32Selective_Scan_fwd_kernel_traitsILi32ELi8ELi1ELb0ELb1ELb0ELb1EfN3c107complexIfEEEEv13SSMParamsBase)
        /*1184*/ 	.word	0x00000000


	//----- nvinfo : EIATTR_MIN_STACK_SIZE
	.align		4
.L_775:
        /*1188*/ 	.byte	0x04, 0x12
        /*118a*/ 	.short	(.L_777 - .L_776)
	.align		4
.L_776:
        /*118c*/ 	.word	index@(_Z25selective_scan_fwd_kernelI32Selective_Scan_fwd_kernel_traitsILi32ELi8ELi1ELb0ELb1ELb1ELb0EfN3c107complexIfEEEEv13SSMParamsBase)
        /*1190*/ 	.word	0x00000000


	//----- nvinfo : EIATTR_MIN_STACK_SIZE
	.align		4
.L_777:
        /*1194*/ 	.byte	0x04, 0x12
        /*1196*/ 	.short	(.L_779 - .L_778)
	.align		4
.L_778:
        /*1198*/ 	.word	index@(_Z25selective_scan_fwd_kernelI32Selective_Scan_fwd_kernel_traitsILi32ELi8ELi1ELb0ELb1ELb1ELb1EfN3c107complexIfEEEEv13SSMParamsBase)
        /*119c*/ 	.word	0x00000000


	//----- nvinfo : EIATTR_MIN_STACK_SIZE
	.align		4
.L_779:
        /*11a0*/ 	.byte	0x04, 0x12
        /*11a2*/ 	.short	(.L_781 - .L_780)
	.align		4
.L_780:
        /*11a4*/ 	.word	index@(_Z25selective_scan_fwd_kernelI32Selective_Scan_fwd_kernel_traitsILi32ELi8ELi1ELb1ELb0ELb0ELb0EfN3c107complexIfEEEEv13SSMParamsBase)
        /*11a8*/ 	.word	0x00000000


	//----- nvinfo : EIATTR_MIN_STACK_SIZE
	.align		4
.L_781:
        /*11ac*/ 	.byte	0x04, 0x12
        /*11ae*/ 	.short	(.L_783 - .L_782)
	.align		4
.L_782:
        /*11b0*/ 	.word	index@(_Z25selective_scan_fwd_kernelI32Selective_Scan_fwd_kernel_traitsILi32ELi8ELi1ELb1ELb0ELb0ELb1EfN3c107complexIfEEEEv13SSMParamsBase)
        /*11b4*/ 	.word	0x00000000


	//----- nvinfo : EIATTR_MIN_STACK_SIZE
	.align		4
.L_783:
        /*11b8*/ 	.byte	0x04, 0x12
        /*11ba*/ 	.short	(.L_785 - .L_784)
	.align		4
.L_784:
        /*11bc*/ 	.word	index@(_Z25selective_scan_fwd_kernelI32Selective_Scan_fwd_kernel_traitsILi32ELi8ELi1ELb1ELb0ELb1ELb0EfN3c107complexIfEEEEv13SSMParamsBase)
        /*11c0*/ 	.word	0x00000000


	//----- nvinfo : EIATTR_MIN_STACK_SIZE
	.align		4
.L_785:
        /*11c4*/ 	.byte	0x04, 0x12
        /*11c6*/ 	.short	(.L_787 - .L_786)
	.align		4
.L_786:
        /*11c8*/ 	.word	index@(_Z25selective_scan_fwd_kernelI32Selective_Scan_fwd_kernel_traitsILi32ELi8ELi1ELb1ELb0ELb1ELb1EfN3c107complexIfEEEEv13SSMParamsBase)
        /*11cc*/ 	.word	0x00000000


	//----- nvinfo : EIATTR_MIN_STACK_SIZE
	.align		4
.L_787:
        /*11d0*/ 	.byte	0x04, 0x12
        /*11d2*/ 	.short	(.L_789 - .L_788)
	.align		4
.L_788:
        /*11d4*/ 	.word	index@(_Z25selective_scan_fwd_kernelI32Selective_Scan_fwd_kernel_traitsILi32ELi8ELi1ELb1ELb1ELb0ELb0EfN3c107complexIfEEEEv13SSMParamsBase)
        /*11d8*/ 	.word	0x00000000


	//----- nvinfo : EIATTR_MIN_STACK_SIZE
	.align		4
.L_789:
        /*11dc*/ 	.byte	0x04, 0x12
        /*11de*/ 	.short	(.L_791 - .L_790)
	.align		4
.L_790:
        /*11e0*/ 	.word	index@(_Z25selective_scan_fwd_kernelI32Selective_Scan_fwd_kernel_traitsILi32ELi8ELi1ELb1ELb1ELb0ELb1EfN3c107complexIfEEEEv13SSMParamsBase)
        /*11e4*/ 	.word	0x00000000


	//----- nvinfo : EIATTR_MIN_STACK_SIZE
	.align		4
.L_791:
        /*11e8*/ 	.byte	0x04, 0x12
        /*11ea*/ 	.short	(.L_793 - .L_792)
	.align		4
.L_792:
        /*11ec*/ 	.word	index@(_Z25selective_scan_fwd_kernelI32Selective_Scan_fwd_kernel_traitsILi32ELi8ELi1ELb1ELb1ELb1ELb0EfN3c107complexIfEEEEv13SSMParamsBase)
        /*11f0*/ 	.word	0x00000000


	//----- nvinfo : EIATTR_MIN_STACK_SIZE
	.align		4
.L_793:
        /*11f4*/ 	.byte	0x04, 0x12
        /*11f6*/ 	.short	(.L_795 - .L_794)
	.align		4
.L_794:
        /*11f8*/ 	.word	index@(_Z25selective_scan_fwd_kernelI32Selective_Scan_fwd_kernel_traitsILi32ELi8ELi1ELb1ELb1ELb1ELb1EfN3c107complexIfEEEEv13SSMParamsBase)
        /*11fc*/ 	.word	0x00000000


	//----- nvinfo : EIATTR_MIN_STACK_SIZE
	.align		4
.L_795:
        /*1200*/ 	.byte	0x04, 0x12
        /*1202*/ 	.short	(.L_797 - .L_796)
	.align		4
.L_796:
        /*1204*/ 	.word	index@(_Z25selective_scan_fwd_kernelI32Selective_Scan_fwd_kernel_traitsILi32ELi4ELi1ELb0ELb0ELb0ELb0EfN3c107complexIfEEEEv13SSMParamsBase)
        /*1208*/ 	.word	0x00000000


	//----- nvinfo : EIATTR_MIN_STACK_SIZE
	.align		4
.L_797:
        /*120c*/ 	.byte	0x04, 0x12
        /*120e*/ 	.short	(.L_799 - .L_798)
	.align		4
.L_798:
        /*1210*/ 	.word	index@(_Z25selective_scan_fwd_kernelI32Selective_Scan_fwd_kernel_traitsILi32ELi4ELi1ELb0ELb0ELb0ELb1EfN3c107complexIfEEEEv13SSMParamsBase)
        /*1214*/ 	.word	0x00000000


	//----- nvinfo : EIATTR_MIN_STACK_SIZE
	.align		4
.L_799:
        /*1218*/ 	.byte	0x04, 0x12
        /*121a*/ 	.short	(.L_801 - .L_800)
	.align		4
.L_800:
        /*121c*/ 	.word	index@(_Z25selective_scan_fwd_kernelI32Selective_Scan_fwd_kernel_traitsILi32ELi4ELi1ELb0ELb0ELb1ELb0EfN3c107complexIfEEEEv13SSMParamsBase)
        /*1220*/ 	.word	0x00000000


	//----- nvinfo : EIATTR_MIN_STACK_SIZE
	.align		4
.L_801:
        /*1224*/ 	.byte	0x04, 0x12
        /*1226*/ 	.short	(.L_803 - .L_802)
	.align		4
.L_802:
        /*1228*/ 	.word	index@(_Z25selective_scan_fwd_kernelI32Selective_Scan_fwd_kernel_traitsILi32ELi4ELi1ELb0ELb0ELb1ELb1EfN3c107complexIfEEEEv13SSMParamsBase)
        /*122c*/ 	.word	0x00000000


	//----- nvinfo : EIATTR_MIN_STACK_SIZE
	.align		4
.L_803:
        /*1230*/ 	.byte	0x04, 0x12
        /*1232*/ 	.short	(.L_805 - .L_804)
	.align		4
.L_804:
        /*1234*/ 	.word	index@(_Z25selective_scan_fwd_kernelI32Selective_Scan_fwd_kernel_traitsILi32ELi4ELi1ELb0ELb1ELb0ELb0EfN3c107complexIfEEEEv13SSMParamsBase)
        /*1238*/ 	.word	0x00000000


	//----- nvinfo : EIATTR_MIN_STACK_SIZE
	.align		4
.L_805:
        /*123c*/ 	.byte	0x04, 0x12
        /*123e*/ 	.short	(.L_807 - .L_806)
	.align		4
.L_806:
        /*1240*/ 	.word	index@(_Z25selective_scan_fwd_kernelI32Selective_Scan_fwd_kernel_traitsILi32ELi4ELi1ELb0ELb1ELb0ELb1EfN3c107complexIfEEEEv13SSMParamsBase)
        /*1244*/ 	.word	0x00000000


	//----- nvinfo : EIATTR_MIN_STACK_SIZE
	.align		4
.L_807:
        /*1248*/ 	.byte	0x04, 0x12
        /*124a*/ 	.short	(.L_809 - .L_808)
	.align		4
.L_808:
        /*124c*/ 	.word	index@(_Z25selective_scan_fwd_kernelI32Selective_Scan_fwd_kernel_traitsILi32ELi4ELi1ELb0ELb1ELb1ELb0EfN3c107complexIfEEEEv13SSMParamsBase)
        /*1250*/ 	.word	0x00000000


	//----- nvinfo : EIATTR_MIN_STACK_SIZE
	.align		4
.L_809:
        /*1254*/ 	.byte	0x04, 0x12
        /*1256*/ 	.short	(.L_811 - .L_810)
	.align		4
.L_810:
        /*1258*/ 	.word	index@(_Z25selective_scan_fwd_kernelI32Selective_Scan_fwd_kernel_traitsILi32ELi4ELi1ELb0ELb1ELb1ELb1EfN3c107complexIfEEEEv13SSMParamsBase)
        /*125c*/ 	.word	0x00000000


	//----- nvinfo : EIATTR_MIN_STACK_SIZE
	.align		4
.L_811:
        /*1260*/ 	.byte	0x04, 0x12
        /*1262*/ 	.short	(.L_813 - .L_812)
	.align		4
.L_812:
        /*1264*/ 	.word	index@(_Z25selective_scan_fwd_kernelI32Selective_Scan_fwd_kernel_traitsILi32ELi4ELi1ELb1ELb0ELb0ELb0EfN3c107complexIfEEEEv13SSMParamsBase)
        /*1268*/ 	.word	0x00000000


	//----- nvinfo : EIATTR_MIN_STACK_SIZE
	.align		4
.L_813:
        /*126c*/ 	.byte	0x04, 0x12
        /*126e*/ 	.short	(.L_815 - .L_814)
	.align		4
.L_814:
        /*1270*/ 	.word	index@(_Z25selective_scan_fwd_kernelI32Selective_Scan_fwd_kernel_traitsILi32ELi4ELi1ELb1ELb0ELb0ELb1EfN3c107complexIfEEEEv13SSMParamsBase)
        /*1274*/ 	.word	0x00000000


	//----- nvinfo : EIATTR_MIN_STACK_SIZE
	.align		4
.L_815:
        /*1278*/ 	.byte	0x04, 0x12
        /*127a*/ 	.short	(.L_817 - .L_816)
	.align		4
.L_816:
        /*127c*/ 	.word	index@(_Z25selective_scan_fwd_kernelI32Selective_Scan_fwd_kernel_traitsILi32ELi4ELi1ELb1ELb0ELb1ELb0EfN3c107complexIfEEEEv13SSMParamsBase)
        /*1280*/ 	.word	0x00000000


	//----- nvinfo : EIATTR_MIN_STACK_SIZE
	.align		4
.L_817:
        /*1284*/ 	.byte	0x04, 0x12
        /*1286*/ 	.short	(.L_819 - .L_818)
	.align		4
.L_818:
        /*1288*/ 	.word	index@(_Z25selective_scan_fwd_kernelI32Selective_Scan_fwd_kernel_traitsILi32ELi4ELi1ELb1ELb0ELb1ELb1EfN3c107complexIfEEEEv13SSMParamsBase)
        /*128c*/ 	.word	0x00000000


	//----- nvinfo : EIATTR_MIN_STACK_SIZE
	.align		4
.L_819:
        /*1290*/ 	.byte	0x04, 0x12
        /*1292*/ 	.short	(.L_821 - .L_820)
	.align		4
.L_820:
        /*1294*/ 	.word	index@(_Z25selective_scan_fwd_kernelI32Selective_Scan_fwd_kernel_traitsILi32ELi4ELi1ELb1ELb1ELb0ELb0EfN3c107complexIfEEEEv13SSMParamsBase)
        /*1298*/ 	.word	0x00000000


	//----- nvinfo : EIATTR_MIN_STACK_SIZE
	.align		4
.L_821:
        /*129c*/ 	.byte	0x04, 0x12
        /*129e*/ 	.short	(.L_823 - .L_822)
	.align		4
.L_822:
        /*12a0*/ 	.word	index@(_Z25selective_scan_fwd_kernelI32Selective_Scan_fwd_kernel_traitsILi32ELi4ELi1ELb1ELb1ELb0ELb1EfN3c107complexIfEEEEv13SSMParamsBase)
        /*12a4*/ 	.word	0x00000000


	//----- nvinfo : EIATTR_MIN_STACK_SIZE
	.align		4
.L_823:
        /*12a8*/ 	.byte	0x04, 0x12
        /*12aa*/ 	.short	(.L_825 - .L_824)
	.align		4
.L_824:
        /*12ac*/ 	.word	index@(_Z25selective_scan_fwd_kernelI32Selective_Scan_fwd_kernel_traitsILi32ELi4ELi1ELb1ELb1ELb1ELb0EfN3c107complexIfEEEEv13SSMParamsBase)
        /*12b0*/ 	.word	0x00000000


	//----- nvinfo : EIATTR_MIN_STACK_SIZE
	.align		4
.L_825:
        /*12b4*/ 	.byte	0x04, 0x12
        /*12b6*/ 	.short	(.L_827 - .L_826)
	.align		4
.L_826:
        /*12b8*/ 	.word	index@(_Z25selective_scan_fwd_kernelI32Selective_Scan_fwd_kernel_traitsILi32ELi4ELi1ELb1ELb1ELb1ELb1EfN3c107complexIfEEEEv13SSMParamsBase)
        /*12bc*/ 	.word	0x00000000


	//----- nvinfo : EIATTR_MIN_STACK_SIZE
	.align		4
.L_827:
        /*12c0*/ 	.byte	0x04, 0x12
        /*12c2*/ 	.short	(.L_829 - .L_828)
	.align		4
.L_828:
        /*12c4*/ 	.word	index@(_Z25selective_scan_fwd_kernelI32Selective_Scan_fwd_kernel_traitsILi128ELi16ELi1ELb0ELb0ELb0ELb0EffEEv13SSMParamsBase)
        /*12c8*/ 	.word	0x00000000


	//----- nvinfo : EIATTR_MIN_STACK_SIZE
	.align		4
.L_829:
        /*12cc*/ 	.byte	0x04, 0x12
        /*12ce*/ 	.short	(.L_831 - .L_830)
	.align		4
.L_830:
        /*12d0*/ 	.word	index@(_Z25selective_scan_fwd_kernelI32Selective_Scan_fwd_kernel_traitsILi128ELi16ELi1ELb0ELb0ELb0ELb1EffEEv13SSMParamsBase)
        /*12d4*/ 	.word	0x00000000


	//----- nvinfo : EIATTR_MIN_STACK_SIZE
	.align		4
.L_831:
        /*12d8*/ 	.byte	0x04, 0x12
        /*12da*/ 	.short	(.L_833 - .L_832)
	.align		4
.L_832:
        /*12dc*/ 	.word	index@(_Z25selective_scan_fwd_kernelI32Selective_Scan_fwd_kernel_traitsILi128ELi16ELi1ELb0ELb0ELb1ELb0EffEEv13SSMParamsBase)
        /*12e0*/ 	.word	0x00000000


	//----- nvinfo : EIATTR_MIN_STACK_SIZE
	.align		4
.L_833:
        /*12e4*/ 	.byte	0x04, 0x12
        /*12e6*/ 	.short	(.L_835 - .L_834)
	.align		4
.L_834:
        /*12e8*/ 	.word	index@(_Z25selective_scan_fwd_kernelI32Selective_Scan_fwd_kernel_traitsILi128ELi16ELi1ELb0ELb0ELb1ELb1EffEEv13SSMParamsBase)
        /*12ec*/ 	.word	0x00000000


	//----- nvinfo : EIATTR_MIN_STACK_SIZE
	.align		4
.L_835:
        /*12f0*/ 	.byte	0x04, 0x12
        /*12f2*/ 	.short	(.L_837 - .L_836)
	.align		4
.L_836:
        /*12f4*/ 	.word	index@(_Z25selective_scan_fwd_kernelI32Selective_Scan_fwd_kernel_traitsILi128ELi16ELi1ELb0ELb1ELb0ELb0EffEEv13SSMParamsBase)
        /*12f8*/ 	.word	0x00000000


	//----- nvinfo : EIATTR_MIN_STACK_SIZE
	.align		4
.L_837:
        /*12fc*/ 	.byte	0x04, 0x12
        /*12fe*/ 	.short	(.L_839 - .L_838)
	.align		4
.L_838:
        /*1300*/ 	.word	index@(_Z25selective_scan_fwd_kernelI32Selective_Scan_fwd_kernel_traitsILi128ELi16ELi1ELb0ELb1ELb0ELb1EffEEv13SSMParamsBase)
        /*1304*/ 	.word	0x00000000


	//----- nvinfo : EIATTR_MIN_STACK_SIZE
	.align		4
.L_839:
        /*1308*/ 	.byte	0x04, 0x12
        /*130a*/ 	.short	(.L_841 - .L_840)
	.align		4
.L_840:
        /*130c*/ 	.word	index@(_Z25selective_scan_fwd_kernelI32Selective_Scan_fwd_kernel_traitsILi128ELi16ELi1ELb0ELb1ELb1ELb0EffEEv13SSMParamsBase)
        /*1310*/ 	.word	0x00000000


	//----- nvinfo : EIATTR_MIN_STACK_SIZE
	.align		4
.L_841:
        /*1314*/ 	.byte	0x04, 0x12
        /*1316*/ 	.short	(.L_843 - .L_842)
	.align		4
.L_842:
        /*1318*/ 	.word	index@(_Z25selective_scan_fwd_kernelI32Selective_Scan_fwd_kernel_traitsILi128ELi16ELi1ELb0ELb1ELb1ELb1EffEEv13SSMParamsBase)
        /*131c*/ 	.word	0x00000000


	//----- nvinfo : EIATTR_MIN_STACK_SIZE
	.align		4
.L_843:
        /*1320*/ 	.byte	0x04, 0x12
        /*1322*/ 	.short	(.L_845 - .L_844)
	.align		4
.L_844:
        /*1324*/ 	.word	index@(_Z25selective_scan_fwd_kernelI32Selective_Scan_fwd_kernel_traitsILi128ELi16ELi1ELb1ELb0ELb0ELb0EffEEv13SSMParamsBase)
        /*1328*/ 	.word	0x00000000


	//----- nvinfo : EIATTR_MIN_STACK_SIZE
	.align		4
.L_845:
        /*132c*/ 	.byte	0x04, 0x12
        /*132e*/ 	.short	(.L_847 - .L_846)
	.align		4
.L_846:
        /*1330*/ 	.word	index@(_Z25selective_scan_fwd_kernelI32Selective_Scan_fwd_kernel_traitsILi128ELi16ELi1ELb1ELb0ELb0ELb1EffEEv13SSMParamsBase)
        /*1334*/ 	.word	0x00000000


	//----- nvinfo : EIATTR_MIN_STACK_SIZE
	.align		4
.L_847:
        /*1338*/ 	.byte	0x04, 0x12
        /*133a*/ 	.short	(.L_849 - .L_848)
	.align		4
.L_848:
        /*133c*/ 	.word	index@(_Z25selective_scan_fwd_kernelI32Selective_Scan_fwd_kernel_traitsILi128ELi16ELi1ELb1ELb0ELb1ELb0EffEEv13SSMParamsBase)
        /*1340*/ 	.word	0x00000000


	//----- nvinfo : EIATTR_MIN_STACK_SIZE
	.align		4
.L_849:
        /*1344*/ 	.byte	0x04, 0x12
        /*1346*/ 	.short	(.L_851 - .L_850)
	.align		4
.L_850:
        /*1348*/ 	.word	index@(_Z25selective_scan_fwd_kernelI32Selective_Scan_fwd_kernel_traitsILi128ELi16ELi1ELb1ELb0ELb1ELb1EffEEv13SSMParamsBase)
        /*134c*/ 	.word	0x00000000


	//----- nvinfo : EIATTR_MIN_STACK_SIZE
	.align		4
.L_851:
        /*1350*/ 	.byte	0x04, 0x12
        /*1352*/ 	.short	(.L_853 - .L_852)
	.align		4
.L_852:
        /*1354*/ 	.word	index@(_Z25selective_scan_fwd_kernelI32Selective_Scan_fwd_kernel_traitsILi128ELi16ELi1ELb1ELb1ELb0ELb0EffEEv13SSMParamsBase)
        /*1358*/ 	.word	0x00000000


	//----- nvinfo : EIATTR_MIN_STACK_SIZE
	.align		4
.L_853:
        /*135c*/ 	.byte	0x04, 0x12
        /*135e*/ 	.short	(.L_855 - .L_854)
	.align		4
.L_854:
        /*1360*/ 	.word	index@(_Z25selective_scan_fwd_kernelI32Selective_Scan_fwd_kernel_traitsILi128ELi16ELi1ELb1ELb1ELb0ELb1EffEEv13SSMParamsBase)
        /*1364*/ 	.word	0x00000000


	//----- nvinfo : EIATTR_MIN_STACK_SIZE
	.align		4
.L_855:
        /*1368*/ 	.byte	0x04, 0x12
        /*136a*/ 	.short	(.L_857 - .L_856)
	.align		4
.L_856:
        /*136c*/ 	.word	index@(_Z25selective_scan_fwd_kernelI32Selective_Scan_fwd_kernel_traitsILi128ELi16ELi1ELb1ELb1ELb1ELb0EffEEv13SSMParamsBase)
        /*1370*/ 	.word	0x00000000


	//----- nvinfo : EIATTR_MIN_STACK_SIZE
	.align		4
.L_857:
        /*1374*/ 	.byte	0x04, 0x12
        /*1376*/ 	.short	(.L_859 - .L_858)
	.align		4
.L_858:
        /*1378*/ 	.word	index@(_Z25selective_scan_fwd_kernelI32Selective_Scan_fwd_kernel_traitsILi128ELi16ELi1ELb1ELb1ELb1ELb1EffEEv13SSMParamsBase)
        /*137c*/ 	.word	0x00000000


	//----- nvinfo : EIATTR_MIN_STACK_SIZE
	.align		4
.L_859:
        /*1380*/ 	.byte	0x04, 0x12
        /*1382*/ 	.short	(.L_861 - .L_860)
	.align		4
.L_860:
        /*1384*/ 	.word	index@(_Z25selective_scan_fwd_kernelI32Selective_Scan_fwd_kernel_traitsILi64ELi16ELi1ELb0ELb0ELb0ELb0EffEEv13SSMParamsBase)
        /*1388*/ 	.word	0x00000000


	//----- nvinfo : EIATTR_MIN_STACK_SIZE
	.align		4
.L_861:
        /*138c*/ 	.byte	0x04, 0x12
        /*138e*/ 	.short	(.L_863 - .L_862)
	.align		4
.L_862:
        /*1390*/ 	.word	index@(_Z25selective_scan_fwd_kernelI32Selective_Scan_fwd_kernel_traitsILi64ELi16ELi1ELb0ELb0ELb0ELb1EffEEv13SSMParamsBase)
        /*1394*/ 	.word	0x00000000


	//----- nvinfo : EIATTR_MIN_STACK_SIZE
	.align		4
.L_863:
        /*1398*/ 	.byte	0x04, 0x12
        /*139a*/ 	.short	(.L_865 - .L_864)
	.align		4
.L_864:
        /*139c*/ 	.word	index@(_Z25selective_scan_fwd_kernelI32Selective_Scan_fwd_kernel_traitsILi64ELi16ELi1ELb0ELb0ELb1ELb0EffEEv13SSMParamsBase)
        /*13a0*/ 	.word	0x00000000


	//----- nvinfo : EIATTR_MIN_STACK_SIZE
	.align		4
.L_865:
        /*13a4*/ 	.byte	0x04, 0x12
        /*13a6*/ 	.short	(.L_867 - .L_866)
	.align		4
.L_866:
        /*13a8*/ 	.word	index@(_Z25selective_scan_fwd_kernelI32Selective_Scan_fwd_kernel_traitsILi64ELi16ELi1ELb0ELb0ELb1ELb1EffEEv13SSMParamsBase)
        /*13ac*/ 	.word	0x00000000


	//----- nvinfo : EIATTR_MIN_STACK_SIZE
	.align		4
.L_867:
        /*13b0*/ 	.byte	0x04, 0x12
        /*13b2*/ 	.short	(.L_869 - .L_868)
	.align		4
.L_868:
        /*13b4*/ 	.word	index@(_Z25selective_scan_fwd_kernelI32Selective_Scan_fwd_kernel_traitsILi64ELi16ELi1ELb0ELb1ELb0ELb0EffEEv13SSMParamsBase)
        /*13b8*/ 	.word	0x00000000


	//----- nvinfo : EIATTR_MIN_STACK_SIZE
	.align		4
.L_869:
        /*13bc*/ 	.byte	0x04, 0x12
        /*13be*/ 	.short	(.L_871 - .L_870)
	.align		4
.L_870:
        /*13c0*/ 	.word	index@(_Z25selective_scan_fwd_kernelI32Selective_Scan_fwd_kernel_traitsILi64ELi16ELi1ELb0ELb1ELb0ELb1EffEEv13SSMParamsBase)
        /*13c4*/ 	.word	0x00000000


	//----- nvinfo : EIATTR_MIN_STACK_SIZE
	.align		4
.L_871:
        /*13c8*/ 	.byte	0x04, 0x12
        /*13ca*/ 	.short	(.L_873 - .L_872)
	.align		4
.L_872:
        /*13cc*/ 	.word	index@(_Z25selective_scan_fwd_kernelI32Selective_Scan_fwd_kernel_traitsILi64ELi16ELi1ELb0ELb1ELb1ELb0EffEEv13SSMParamsBase)
        /*13d0*/ 	.word	0x00000000


	//----- nvinfo : EIATTR_MIN_STACK_SIZE
	.align		4
.L_873:
        /*13d4*/ 	.byte	0x04, 0x12
        /*13d6*/ 	.short	(.L_875 - .L_874)
	.align		4
.L_874:
        /*13d8*/ 	.word	index@(_Z25selective_scan_fwd_kernelI32Selective_Scan_fwd_kernel_traitsILi64ELi16ELi1ELb0ELb1ELb1ELb1EffEEv13SSMParamsBase)
        /*13dc*/ 	.word	0x00000000


	//----- nvinfo : EIATTR_MIN_STACK_SIZE
	.align		4
.L_875:
        /*13e0*/ 	.byte	0x04, 0x12
        /*13e2*/ 	.short	(.L_877 - .L_876)
	.align		4
.L_876:
        /*13e4*/ 	.word	index@(_Z25selective_scan_fwd_kernelI32Selective_Scan_fwd_kernel_traitsILi64ELi16ELi1ELb1ELb0ELb0ELb0EffEEv13SSMParamsBase)
        /*13e8*/ 	.word	0x00000000


	//----- nvinfo : EIATTR_MIN_STACK_SIZE
	.align		4
.L_877:
        /*13ec*/ 	.byte	0x04, 0x12
        /*13ee*/ 	.short	(.L_879 - .L_878)
	.align		4
.L_878:
        /*13f0*/ 	.word	index@(_Z25selective_scan_fwd_kernelI32Selective_Scan_fwd_kernel_traitsILi64ELi16ELi1ELb1ELb0ELb0ELb1EffEEv13SSMParamsBase)
        /*13f4*/ 	.word	0x00000000


	//----- nvinfo : EIATTR_MIN_STACK_SIZE
	.align		4
.L_879:
        /*13f8*/ 	.byte	0x04, 0x12
        /*13fa*/ 	.short	(.L_881 - .L_880)
	.align		4
.L_880:
        /*13fc*/ 	.word	index@(_Z25selective_scan_fwd_kernelI32Selective_Scan_fwd_kernel_traitsILi64ELi16ELi1ELb1ELb0ELb1ELb0EffEEv13SSMParamsBase)
        /*1400*/ 	.word	0x00000000


	//----- nvinfo : EIATTR_MIN_STACK_SIZE
	.align		4
.L_881:
        /*1404*/ 	.byte	0x04, 0x12
        /*1406*/ 	.short	(.L_883 - .L_882)
	.align		4
.L_882:
        /*1408*/ 	.word	index@(_Z25selective_scan_fwd_kernelI32Selective_Scan_fwd_kernel_traitsILi64ELi16ELi1ELb1ELb0ELb1ELb1EffEEv13SSMParamsBase)
        /*140c*/ 	.word	0x00000000


	//----- nvinfo : EIATTR_MIN_STACK_SIZE
	.align		4
.L_883:
        /*1410*/ 	.byte	0x04, 0x12
        /*1412*/ 	.short	(.L_885 - .L_884)
	.align		4
.L_884:
        /*1414*/ 	.word	index@(_Z25selective_scan_fwd_kernelI32Selective_Scan_fwd_kernel_traitsILi64ELi16ELi1ELb1ELb1ELb0ELb0EffEEv13SSMParamsBase)
        /*1418*/ 	.word	0x00000000


	//----- nvinfo : EIATTR_MIN_STACK_SIZE
	.align		4
.L_885:
        /*141c*/ 	.byte	0x04, 0x12
        /*141e*/ 	.short	(.L_887 - .L_886)
	.align		4
.L_886:
        /*1420*/ 	.word	index@(_Z25selective_scan_fwd_kernelI32Selective_Scan_fwd_kernel_traitsILi64ELi16ELi1ELb1ELb1ELb0ELb1EffEEv13SSMParamsBase)
        /*1424*/ 	.word	0x00000000


	//----- nvinfo : EIATTR_MIN_STACK_SIZE
	.align		4
.L_887:
        /*1428*/ 	.byte	0x04, 0x12
        /*142a*/ 	.short	(.L_889 - .L_888)
	.align		4
.L_888:
        /*142c*/ 	.word	index@(_Z25selective_scan_fwd_kernelI32Selective_Scan_fwd_kernel_traitsILi64ELi16ELi1ELb1ELb1ELb1ELb0EffEEv13SSMParamsBase)
        /*1430*/ 	.word	0x00000000


	//----- nvinfo : EIATTR_MIN_STACK_SIZE
	.align		4
.L_889:
        /*1434*/ 	.byte	0x04, 0x12
        /*1436*/ 	.short	(.L_891 - .L_890)
	.align		4
.L_890:
        /*1438*/ 	.word	index@(_Z25selective_scan_fwd_kernelI32Selective_Scan_fwd_kernel_traitsILi64ELi16ELi1ELb1ELb1ELb1ELb1EffEEv13SSMParamsBase)
        /*143c*/ 	.word	0x00000000


	//----- nvinfo : EIATTR_MIN_STACK_SIZE
	.align		4
.L_891:
        /*1440*/ 	.byte	0x04, 0x12
        /*1442*/ 	.short	(.L_893 - .L_892)
	.align		4
.L_892:
        /*1444*/ 	.word	index@(_Z25selective_scan_fwd_kernelI32Selective_Scan_fwd_kernel_traitsILi32ELi16ELi1ELb0ELb0ELb0ELb0EffEEv13SSMParamsBase)
        /*1448*/ 	.word	0x00000000


	//----- nvinfo : EIATTR_MIN_STACK_SIZE
	.align		4
.L_893:
        /*144c*/ 	.byte	0x04, 0x12
        /*144e*/ 	.short	(.L_895 - .L_894)
	.align		4
.L_894:
        /*1450*/ 	.word	index@(_Z25selective_scan_fwd_kernelI32Selective_Scan_fwd_kernel_traitsILi32ELi16ELi1ELb0ELb0ELb0ELb1EffEEv13SSMParamsBase)
        /*1454*/ 	.word	0x00000000


	//----- nvinfo : EIATTR_MIN_STACK_SIZE
	.align		4
.L_895:
        /*1458*/ 	.byte	0x04, 0x12
        /*145a*/ 	.short	(.L_897 - .L_896)
	.align		4
.L_896:
        /*145c*/ 	.word	index@(_Z25selective_scan_fwd_kernelI32Selective_Scan_fwd_kernel_traitsILi32ELi16ELi1ELb0ELb0ELb1ELb0EffEEv13SSMParamsBase)
        /*1460*/ 	.word	0x00000000


	//----- nvinfo : EIATTR_MIN_STACK_SIZE
	.align		4
.L_897:
        /*1464*/ 	.byte	0x04, 0x12
        /*1466*/ 	.short	(.L_899 - .L_898)
	.align		4
.L_898:
        /*1468*/ 	.word	index@(_Z25selective_scan_fwd_kernelI32Selective_Scan_fwd_kernel_traitsILi32ELi16ELi1ELb0ELb0ELb1ELb1EffEEv13SSMParamsBase)
        /*146c*/ 	.word	0x00000000


	//----- nvinfo : EIATTR_MIN_STACK_SIZE
	.align		4
.L_899:
        /*1470*/ 	.byte	0x04, 0x12
        /*1472*/ 	.short	(.L_901 - .L_900)
	.align		4
.L_900:
        /*1474*/ 	.word	index@(_Z25selective_scan_fwd_kernelI32Selective_Scan_fwd_kernel_traitsILi32ELi16ELi1ELb0ELb1ELb0ELb0EffEEv13SSMParamsBase)
        /*1478*/ 	.word	0x00000000


	//----- nvinfo : EIATTR_MIN_STACK_SIZE
	.align		4
.L_901:
        /*147c*/ 	.byte	0x04, 0x12
        /*147e*/ 	.short	(.L_903 - .L_902)
	.align		4
.L_902:
        /*1480*/ 	.word	index@(_Z25selective_scan_fwd_kernelI32Selective_Scan_fwd_kernel_traitsILi32ELi16ELi1ELb0ELb1ELb0ELb1EffEEv13SSMParamsBase)
        /*1484*/ 	.word	0x00000000


	//----- nvinfo : EIATTR_MIN_STACK_SIZE
	.align		4
.L_903:
        /*1488*/ 	.byte	0x04, 0x12
        /*148a*/ 	.short	(.L_905 - .L_904)
	.align		4
.L_904:
        /*148c*/ 	.word	index@(_Z25selective_scan_fwd_kernelI32Selective_Scan_fwd_kernel_traitsILi32ELi16ELi1ELb0ELb1ELb1ELb0EffEEv13SSMParamsBase)
        /*1490*/ 	.word	0x00000000


	//----- nvinfo : EIATTR_MIN_STACK_SIZE
	.align		4
.L_905:
        /*1494*/ 	.byte	0x04, 0x12
        /*1496*/ 	.short	(.L_907 - .L_906)
	.align		4
.L_906:
        /*1498*/ 	.word	index@(_Z25selective_scan_fwd_kernelI32Selective_Scan_fwd_kernel_traitsILi32ELi16ELi1ELb0ELb1ELb1ELb1EffEEv13SSMParamsBase)
        /*149c*/ 	.word	0x00000000


	//----- nvinfo : EIATTR_MIN_STACK_SIZE
	.align		4
.L_907:
        /*14a0*/ 	.byte	0x04, 0x12
        /*14a2*/ 	.short	(.L_909 - .L_908)
	.align		4
.L_908:
        /*14a4*/ 	.word	index@(_Z25selective_scan_fwd_kernelI32Selective_Scan_fwd_kernel_traitsILi32ELi16ELi1ELb1ELb0ELb0ELb0EffEEv13SSMParamsBase)
        /*14a8*/ 	.word	0x00000000


	//----- nvinfo : EIATTR_MIN_STACK_SIZE
	.align		4
.L_909:
        /*14ac*/ 	.byte	0x04, 0x12
        /*14ae*/ 	.short	(.L_911 - .L_910)
	.align		4
.L_910:
        /*14b0*/ 	.word	index@(_Z25selective_scan_fwd_kernelI32Selective_Scan_fwd_kernel_traitsILi32ELi16ELi1ELb1ELb0ELb0ELb1EffEEv13SSMParamsBase)
        /*14b4*/ 	.word	0x00000000


	//----- nvinfo : EIATTR_MIN_STACK_SIZE
	.align		4
.L_911:
        /*14b8*/ 	.byte	0x04, 0x12
        /*14ba*/ 	.short	(.L_913 - .L_912)
	.align		4
.L_912:
        /*14bc*/ 	.word	index@(_Z25selective_scan_fwd_kernelI32Selective_Scan_fwd_kernel_traitsILi32ELi16ELi1ELb1ELb0ELb1ELb0EffEEv13SSMParamsBase)
        /*14c0*/ 	.word	0x00000000


	//----- nvinfo : EIATTR_MIN_STACK_SIZE
	.align		4
.L_913:
        /*14c4*/ 	.byte	0x04, 0x12
        /*14c6*/ 	.short	(.L_915 - .L_914)
	.align		4
.L_914:
        /*14c8*/ 	.word	index@(_Z25selective_scan_fwd_kernelI32Selective_Scan_fwd_kernel_traitsILi32ELi16ELi1ELb1ELb0ELb1ELb1EffEEv13SSMParamsBase)
        /*14cc*/ 	.word	0x00000000


	//----- nvinfo : EIATTR_MIN_STACK_SIZE
	.align		4
.L_915:
        /*14d0*/ 	.byte	0x04, 0x12
        /*14d2*/ 	.short	(.L_917 - .L_916)
	.align		4
.L_916:
        /*14d4*/ 	.word	index@(_Z25selective_scan_fwd_kernelI32Selective_Scan_fwd_kernel_traitsILi32ELi16ELi1ELb1ELb1ELb0ELb0EffEEv13SSMParamsBase)
        /*14d8*/ 	.word	0x00000000


	//----- nvinfo : EIATTR_MIN_STACK_SIZE
	.align		4
.L_917:
        /*14dc*/ 	.byte	0x04, 0x12
        /*14de*/ 	.short	(.L_919 - .L_918)
	.align		4
.L_918:
        /*14e0*/ 	.word	index@(_Z25selective_scan_fwd_kernelI32Selective_Scan_fwd_kernel_traitsILi32ELi16ELi1ELb1ELb1ELb0ELb1EffEEv13SSMParamsBase)
        /*14e4*/ 	.word	0x00000000


	//----- nvinfo : EIATTR_MIN_STACK_SIZE
	.align		4
.L_919:
        /*14e8*/ 	.byte	0x04, 0x12
        /*14ea*/ 	.short	(.L_921 - .L_920)
	.align		4
.L_920:
        /*14ec*/ 	.word	index@(_Z25selective_scan_fwd_kernelI32Selective_Scan_fwd_kernel_traitsILi32ELi16ELi1ELb1ELb1ELb1ELb0EffEEv13SSMParamsBase)
        /*14f0*/ 	.word	0x00000000


	//----- nvinfo : EIATTR_MIN_STACK_SIZE
	.align		4
.L_921:
        /*14f4*/ 	.byte	0x04, 0x12
        /*14f6*/ 	.short	(.L_923 - .L_922)
	.align		4
.L_922:
        /*14f8*/ 	.word	index@(_Z25selective_scan_fwd_kernelI32Selective_Scan_fwd_kernel_traitsILi32ELi16ELi1ELb1ELb1ELb1ELb1EffEEv13SSMParamsBase)
        /*14fc*/ 	.word	0x00000000


	//----- nvinfo : EIATTR_MIN_STACK_SIZE
	.align		4
.L_923:
        /*1500*/ 	.byte	0x04, 0x12
        /*1502*/ 	.short	(.L_925 - .L_924)
	.align		4
.L_924:
        /*1504*/ 	.word	index@(_Z25selective_scan_fwd_kernelI32Selective_Scan_fwd_kernel_traitsILi32ELi8ELi1ELb0ELb0ELb0ELb0EffEEv13SSMParamsBase)
        /*1508*/ 	.word	0x00000000


	//----- nvinfo : EIATTR_MIN_STACK_SIZE
	.align		4
.L_925:
        /*150c*/ 	.byte	0x04, 0x12
        /*150e*/ 	.short	(.L_927 - .L_926)
	.align		4
.L_926:
        /*1510*/ 	.word	index@(_Z25selective_scan_fwd_kernelI32Selective_Scan_fwd_kernel_traitsILi32ELi8ELi1ELb0ELb0ELb0ELb1EffEEv13SSMParamsBase)
        /*1514*/ 	.word	0x00000000


	//----- nvinfo : EIATTR_MIN_STACK_SIZE
	.align		4
.L_927:
        /*1518*/ 	.byte	0x04, 0x12
        /*151a*/ 	.short	(.L_929 - .L_928)
	.align		4
.L_928:
        /*151c*/ 	.word	index@(_Z25selective_scan_fwd_kernelI32Selective_Scan_fwd_kernel_traitsILi32ELi8ELi1ELb0ELb0ELb1ELb0EffEEv13SSMParamsBase)
        /*1520*/ 	.word	0x00000000


	//----- nvinfo : EIATTR_MIN_STACK_SIZE
	.align		4
.L_929:
        /*1524*/ 	.byte	0x04, 0x12
        /*1526*/ 	.short	(.L_931 - .L_930)
	.align		4
.L_930:
        /*1528*/ 	.word	index@(_Z25selective_scan_fwd_kernelI32Selective_Scan_fwd_kernel_traitsILi32ELi8ELi1ELb0ELb0ELb1ELb1EffEEv13SSMParamsBase)
        /*152c*/ 	.word	0x00000000


	//----- nvinfo : EIATTR_MIN_STACK_SIZE
	.align		4
.L_931:
        /*1530*/ 	.byte	0x04, 0x12
        /*1532*/ 	.short	(.L_933 - .L_932)
	.align		4
.L_932:
        /*1534*/ 	.word	index@(_Z25selective_scan_fwd_kernelI32Selective_Scan_fwd_kernel_traitsILi32ELi8ELi1ELb0ELb1ELb0ELb0EffEEv13SSMParamsBase)
        /*1538*/ 	.word	0x00000000


	//----- nvinfo : EIATTR_MIN_STACK_SIZE
	.align		4
.L_933:
        /*153c*/ 	.byte	0x04, 0x12
        /*153e*/ 	.short	(.L_935 - .L_934)
	.align		4
.L_934:
        /*1540*/ 	.word	index@(_Z25selective_scan_fwd_kernelI32Selective_Scan_fwd_kernel_traitsILi32ELi8ELi1ELb0ELb1ELb0ELb1EffEEv13SSMParamsBase)
        /*1544*/ 	.word	0x00000000


	//----- nvinfo : EIATTR_MIN_STACK_SIZE
	.align		4
.L_935:
        /*1548*/ 	.byte	0x04, 0x12
        /*154a*/ 	.short	(.L_937 - .L_936)
	.align		4
.L_936:
        /*154c*/ 	.word	index@(_Z25selective_scan_fwd_kernelI32Selective_Scan_fwd_kernel_traitsILi32ELi8ELi1ELb0ELb1ELb1ELb0EffEEv13SSMParamsBase)
        /*1550*/ 	.word	0x00000000


	//----- nvinfo : EIATTR_MIN_STACK_SIZE
	.align		4
.L_937:
        /*1554*/ 	.byte	0x04, 0x12
        /*1556*/ 	.short	(.L_939 - .L_938)
	.align		4
.L_938:
        /*1558*/ 	.word	index@(_Z25selective_scan_fwd_kernelI32Selective_Scan_fwd_kernel_traitsILi32ELi8ELi1ELb0ELb1ELb1ELb1EffEEv13SSMParamsBase)
        /*155c*/ 	.word	0x00000000


	//----- nvinfo : EIATTR_MIN_STACK_SIZE
	.align		4
.L_939:
        /*1560*/ 	.byte	0x04, 0x12
        /*1562*/ 	.short	(.L_941 - .L_940)
	.align		4
.L_940:
        /*1564*/ 	.word	index@(_Z25selective_scan_fwd_kernelI32Selective_Scan_fwd_kernel_traitsILi32ELi8ELi1ELb1ELb0ELb0ELb0EffEEv13SSMParamsBase)
        /*1568*/ 	.word	0x00000000


	//----- nvinfo : EIATTR_MIN_STACK_SIZE
	.align		4
.L_941:
        /*156c*/ 	.byte	0x04, 0x12
        /*156e*/ 	.short	(.L_943 - .L_942)
	.align		4
.L_942:
        /*1570*/ 	.word	index@(_Z25selective_scan_fwd_kernelI32Selective_Scan_fwd_kernel_traitsILi32ELi8ELi1ELb1ELb0ELb0ELb1EffEEv13SSMParamsBase)
        /*1574*/ 	.word	0x00000000


	//----- nvinfo : EIATTR_MIN_STACK_SIZE
	.align		4
.L_943:
        /*1578*/ 	.byte	0x04, 0x12
        /*157a*/ 	.short	(.L_945 - .L_944)
	.align		4
.L_944:
        /*157c*/ 	.word	index@(_Z25selective_scan_fwd_kernelI32Selective_Scan_fwd_kernel_traitsILi32ELi8ELi1ELb1ELb0ELb1ELb0EffEEv13SSMParamsBase)
        /*1580*/ 	.word	0x00000000


	//----- nvinfo : EIATTR_MIN_STACK_SIZE
	.align		4
.L_945:
        /*1584*/ 	.byte	0x04, 0x12
        /*1586*/ 	.short	(.L_947 - .L_946)
	.align		4
.L_946:
        /*1588*/ 	.word	index@(_Z25selective_scan_fwd_kernelI32Selective_Scan_fwd_kernel_traitsILi32ELi8ELi1ELb1ELb0ELb1ELb1EffEEv13SSMParamsBase)
        /*158c*/ 	.word	0x00000000


	//----- nvinfo : EIATTR_MIN_STACK_SIZE
	.align		4
.L_947:
        /*1590*/ 	.byte	0x04, 0x12
        /*1592*/ 	.short	(.L_949 - .L_948)
	.align		4
.L_948:
        /*1594*/ 	.word	index@(_Z25selective_scan_fwd_kernelI32Selective_Scan_fwd_kernel_traitsILi32ELi8ELi1ELb1ELb1ELb0ELb0EffEEv13SSMParamsBase)
        /*1598*/ 	.word	0x00000000


	//----- nvinfo : EIATTR_MIN_STACK_SIZE
	.align		4
.L_949:
        /*159c*/ 	.byte	0x04, 0x12
        /*159e*/ 	.short	(.L_951 - .L_950)
	.align		4
.L_950:
        /*15a0*/ 	.word	index@(_Z25selective_scan_fwd_kernelI32Selective_Scan_fwd_kernel_traitsILi32ELi8ELi1ELb1ELb1ELb0ELb1EffEEv13SSMParamsBase)
        /*15a4*/ 	.word	0x00000000


	//----- nvinfo : EIATTR_MIN_STACK_SIZE
	.align		4
.L_951:
        /*15a8*/ 	.byte	0x04, 0x12
        /*15aa*/ 	.short	(.L_953 - .L_952)
	.align		4
.L_952:
        /*15ac*/ 	.word	index@(_Z25selective_scan_fwd_kernelI32Selective_Scan_fwd_kernel_traitsILi32ELi8ELi1ELb1ELb1ELb1ELb0EffEEv13SSMParamsBase)
        /*15b0*/ 	.word	0x00000000


	//----- nvinfo : EIATTR_MIN_STACK_SIZE
	.align		4
.L_953:
        /*15b4*/ 	.byte	0x04, 0x12
        /*15b6*/ 	.short	(.L_955 - .L_954)
	.align		4
.L_954:
        /*15b8*/ 	.word	index@(_Z25selective_scan_fwd_kernelI32Selective_Scan_fwd_kernel_traitsILi32ELi8ELi1ELb1ELb1ELb1ELb1EffEEv13SSMParamsBase)
        /*15bc*/ 	.word	0x00000000


	//----- nvinfo : EIATTR_MIN_STACK_SIZE
	.align		4
.L_955:
        /*15c0*/ 	.byte	0x04, 0x12
        /*15c2*/ 	.short	(.L_957 - .L_956)
	.align		4
.L_956:
        /*15c4*/ 	.word	index@(_Z25selective_scan_fwd_kernelI32Selective_Scan_fwd_kernel_traitsILi32ELi4ELi1ELb0ELb0ELb0ELb0EffEEv13SSMParamsBase)
        /*15c8*/ 	.word	0x00000000


	//----- nvinfo : EIATTR_MIN_STACK_SIZE
	.align		4
.L_957:
        /*15cc*/ 	.byte	0x04, 0x12
        /*15ce*/ 	.short	(.L_959 - .L_958)
	.align		4
.L_958:
        /*15d0*/ 	.word	index@(_Z25selective_scan_fwd_kernelI32Selective_Scan_fwd_kernel_traitsILi32ELi4ELi1ELb0ELb0ELb0ELb1EffEEv13SSMParamsBase)
        /*15d4*/ 	.word	0x00000000


	//----- nvinfo : EIATTR_MIN_STACK_SIZE
	.align		4
.L_959:
        /*15d8*/ 	.byte	0x04, 0x12
        /*15da*/ 	.short	(.L_961 - .L_960)
	.align		4
.L_960:
        /*15dc*/ 	.word	index@(_Z25selective_scan_fwd_kernelI32Selective_Scan_fwd_kernel_traitsILi32ELi4ELi1ELb0ELb0ELb1ELb0EffEEv13SSMParamsBase)
        /*15e0*/ 	.word	0x00000000


	//----- nvinfo : EIATTR_MIN_STACK_SIZE
	.align		4
.L_961:
        /*15e4*/ 	.byte	0x04, 0x12
        /*15e6*/ 	.short	(.L_963 - .L_962)
	.align		4
.L_962:
        /*15e8*/ 	.word	index@(_Z25selective_scan_fwd_kernelI32Selective_Scan_fwd_kernel_traitsILi32ELi4ELi1ELb0ELb0ELb1ELb1EffEEv13SSMParamsBase)
        /*15ec*/ 	.word	0x00000000


	//----- nvinfo : EIATTR_MIN_STACK_SIZE
	.align		4
.L_963:
        /*15f0*/ 	.byte	0x04, 0x12
        /*15f2*/ 	.short	(.L_965 - .L_964)
	.align		4
.L_964:
        /*15f4*/ 	.word	index@(_Z25selective_scan_fwd_kernelI32Selective_Scan_fwd_kernel_traitsILi32ELi4ELi1ELb0ELb1ELb0ELb0EffEEv13SSMParamsBase)
        /*15f8*/ 	.word	0x00000000


	//----- nvinfo : EIATTR_MIN_STACK_SIZE
	.align		4
.L_965:
        /*15fc*/ 	.byte	0x04, 0x12
        /*15fe*/ 	.short	(.L_967 - .L_966)
	.align		4
.L_966:
        /*1600*/ 	.word	index@(_Z25selective_scan_fwd_kernelI32Selective_Scan_fwd_kernel_traitsILi32ELi4ELi1ELb0ELb1ELb0ELb1EffEEv13SSMParamsBase)
        /*1604*/ 	.word	0x00000000


	//----- nvinfo : EIATTR_MIN_STACK_SIZE
	.align		4
.L_967:
        /*1608*/ 	.byte	0x04, 0x12
        /*160a*/ 	.short	(.L_969 - .L_968)
	.align		4
.L_968:
        /*160c*/ 	.word	index@(_Z25selective_scan_fwd_kernelI32Selective_Scan_fwd_kernel_traitsILi32ELi4ELi1ELb0ELb1ELb1ELb0EffEEv13SSMParamsBase)
        /*1610*/ 	.word	0x00000000


	//----- nvinfo : EIATTR_MIN_STACK_SIZE
	.align		4
.L_969:
        /*1614*/ 	.byte	0x04, 0x12
        /*1616*/ 	.short	(.L_971 - .L_970)
	.align		4
.L_970:
        /*1618*/ 	.word	index@(_Z25selective_scan_fwd_kernelI32Selective_Scan_fwd_kernel_traitsILi32ELi4ELi1ELb0ELb1ELb1ELb1EffEEv13SSMParamsBase)
        /*161c*/ 	.word	0x00000000


	//----- nvinfo : EIATTR_MIN_STACK_SIZE
	.align		4
.L_971:
        /*1620*/ 	.byte	0x04, 0x12
        /*1622*/ 	.short	(.L_973 - .L_972)
	.align		4
.L_972:
        /*1624*/ 	.word	index@(_Z25selective_scan_fwd_kernelI32Selective_Scan_fwd_kernel_traitsILi32ELi4ELi1ELb1ELb0ELb0ELb0EffEEv13SSMParamsBase)
        /*1628*/ 	.word	0x00000000


	//----- nvinfo : EIATTR_MIN_STACK_SIZE
	.align		4
.L_973:
        /*162c*/ 	.byte	0x04, 0x12
        /*162e*/ 	.short	(.L_975 - .L_974)
	.align		4
.L_974:
        /*1630*/ 	.word	index@(_Z25selective_scan_fwd_kernelI32Selective_Scan_fwd_kernel_traitsILi32ELi4ELi1ELb1ELb0ELb0ELb1EffEEv13SSMParamsBase)
        /*1634*/ 	.word	0x00000000


	//----- nvinfo : EIATTR_MIN_STACK_SIZE
	.align		4
.L_975:
        /*1638*/ 	.byte	0x04, 0x12
        /*163a*/ 	.short	(.L_977 - .L_976)
	.align		4
.L_976:
        /*163c*/ 	.word	index@(_Z25selective_scan_fwd_kernelI32Selective_Scan_fwd_kernel_traitsILi32ELi4ELi1ELb1ELb0ELb1ELb0EffEEv13SSMParamsBase)
        /*1640*/ 	.word	0x00000000


	//----- nvinfo : EIATTR_MIN_STACK_SIZE
	.align		4
.L_977:
        /*1644*/ 	.byte	0x04, 0x12
        /*1646*/ 	.short	(.L_979 - .L_978)
	.align		4
.L_978:
        /*1648*/ 	.word	index@(_Z25selective_scan_fwd_kernelI32Selective_Scan_fwd_kernel_traitsILi32ELi4ELi1ELb1ELb0ELb1ELb1EffEEv13SSMParamsBase)
        /*164c*/ 	.word	0x00000000


	//----- nvinfo : EIATTR_MIN_STACK_SIZE
	.align		4
.L_979:
        /*1650*/ 	.byte	0x04, 0x12
        /*1652*/ 	.short	(.L_981 - .L_980)
	.align		4
.L_980:
        /*1654*/ 	.word	index@(_Z25selective_scan_fwd_kernelI32Selective_Scan_fwd_kernel_traitsILi32ELi4ELi1ELb1ELb1ELb0ELb0EffEEv13SSMParamsBase)
        /*1658*/ 	.word	0x00000000


	//----- nvinfo : EIATTR_MIN_STACK_SIZE
	.align		4
.L_981:
        /*165c*/ 	.byte	0x04, 0x12
        /*165e*/ 	.short	(.L_983 - .L_982)
	.align		4
.L_982:
        /*1660*/ 	.word	index@(_Z25selective_scan_fwd_kernelI32Selective_Scan_fwd_kernel_traitsILi32ELi4ELi1ELb1ELb1ELb0ELb1EffEEv13SSMParamsBase)
        /*1664*/ 	.word	0x00000000


	//----- nvinfo : EIATTR_MIN_STACK_SIZE
	.align		4
.L_983:
        /*1668*/ 	.byte	0x04, 0x12
        /*166a*/ 	.short	(.L_985 - .L_984)
	.align		4
.L_984:
        /*166c*/ 	.word	index@(_Z25selective_scan_fwd_kernelI32Selective_Scan_fwd_kernel_traitsILi32ELi4ELi1ELb1ELb1ELb1ELb0EffEEv13SSMParamsBase)
        /*1670*/ 	.word	0x00000000


	//----- nvinfo : EIATTR_MIN_STACK_SIZE
	.align		4
.L_985:
        /*1674*/ 	.byte	0x04, 0x12
        /*1676*/ 	.short	(.L_987 - .L_986)
	.align		4
.L_986:
        /*1678*/ 	.word	index@(_Z25selective_scan_fwd_kernelI32Selective_Scan_fwd_kernel_traitsILi32ELi4ELi1ELb1ELb1ELb1ELb1EffEEv13SSMParamsBase)
        /*167c*/ 	.word	0x00000000
.L_987:


//--------------------- .nv.compat                --------------------------
	.section	.nv.compat,"",@"SHT_CUDA_COMPAT_INFO"
	.align	4
        /*0000*/ 	.byte	0x02, 0x09, 0x01, 0x00, 0x02, 0x02, 0x01, 0x00, 0x02, 0x05, 0x05, 0x00, 0x03, 0x07, 0x01, 0x01
        /*0010*/ 	.byte	0x02, 0x03, 0x00, 0x00, 0x02, 0x06, 0x01, 0x00, 0x04, 0x0b, 0x08, 0x00, 0x01, 0x00, 0x00, 0x00
        /*0020*/ 	.byte	0x00, 0x00, 0x00, 0x00


//--------------------- .nv.info._Z25selective_scan_fwd_kernelI32Selective_Scan_fwd_kernel_traitsILi128ELi16ELi1ELb0ELb0ELb0ELb0EfN3c107complexIfEEEEv13SSMParamsBase --------------------------
	.section	.nv.info._Z25selective_scan_fwd_kernelI32Selective_Scan_fwd_kernel_traitsILi128ELi16ELi1ELb0ELb0ELb0ELb0EfN3c107complexIfEEEEv13SSMParamsBase,"",@"SHT_CUDA_INFO"
	.sectionflags	@""
	.align	4


	//----- nvinfo : EIATTR_CUDA_API_VERSION
	.align		4
        /*0000*/ 	.byte	0x04, 0x37
        /*0002*/ 	.short	(.L_989 - .L_988)
.L_988:
        /*0004*/ 	.word	0x00000082


	//----- nvinfo : EIATTR_KPARAM_INFO
	.align		4
.L_989:
        /*0008*/ 	.byte	0x04, 0x17
        /*000a*/ 	.short	(.L_991 - .L_990)
.L_990:
        /*000c*/ 	.word	0x00000000
        /*0010*/ 	.short	0x0000
        /*0012*/ 	.short	0x0000
        /*0014*/ 	.byte	0x00, 0xf0, 0x61, 0x04


	//----- nvinfo : EIATTR_SPARSE_MMA_MASK
	.align		4
.L_991:
        /*0018*/ 	.byte	0x03, 0x50
        /*001a*/ 	.short	0x0000


	//----- nvinfo : EIATTR_MAXREG_COUNT
	.align		4
        /*001c*/ 	.byte	0x03, 0x1b
        /*001e*/ 	.short	0x00a8


	//----- nvinfo : EIATTR_NUM_BARRIERS
	.align		4
        /*0020*/ 	.byte	0x02, 0x4c
        /*0022*/ 	.byte	0x01
	.zero		1


	//----- nvinfo : EIATTR_MERCURY_ISA_VERSION
	.align		4
        /*0024*/ 	.byte	0x03, 0x5f
        /*0026*/ 	.short	0x0101


	//----- nvinfo : EIATTR_COOP_GROUP_MASK_REGIDS
	.align		4
        /*0028*/ 	.byte	0x04, 0x29
        /*002a*/ 	.short	(.L_993 - .L_992)


	//   ....[0]....
.L_992:
        /*002c*/ 	.word	0xffffffff


	//   ....[1]....
        /*0030*/ 	.word	0xffffffff


	//   ....[2]....
        /*0034*/ 	.word	0xffffffff


	//   ....[3]....
        /*0038*/ 	.word	0xffffffff


	//   ....[4]....
        /*003c*/ 	.word	0xffffffff


	//   ....[5]....
        /*0040*/ 	.word	0xffffffff


	//   ....[6]....
        /*0044*/ 	.word	0xffffffff


	//   ....[7]....
        /*0048*/ 	.word	0xffffffff


	//   ....[8]....
        /*004c*/ 	.word	0xffffffff


	//   ....[9]....
        /*0050*/ 	.word	0xffffffff


	//   ....[10]....
        /*0054*/ 	.word	0xffffffff


	//   ....[11]....
        /*0058*/ 	.word	0xffffffff


	//   ....[12]....
        /*005c*/ 	.word	0xffffffff


	//   ....[13]....
        /*0060*/ 	.word	0xffffffff


	//   ....[14]....
        /*0064*/ 	.word	0xffffffff


	//   ....[15]....
        /*0068*/ 	.word	0xffffffff


	//   ....[16]....
        /*006c*/ 	.word	0xffffffff


	//   ....[17]....
        /*0070*/ 	.word	0xffffffff


	//   ....[18]....
        /*0074*/ 	.word	0xffffffff


	//   ....[19]....
        /*0078*/ 	.word	0xffffffff


	//   ....[20]....
        /*007c*/ 	.word	0xffffffff


	//   ....[21]....
        /*0080*/ 	.word	0xffffffff


	//   ....[22]....
        /*0084*/ 	.word	0xffffffff


	//   ....[23]....
        /*0088*/ 	.word	0xffffffff


	//   ....[24]....
        /*008c*/ 	.word	0xffffffff


	//   ....[25]....
        /*0090*/ 	.word	0xffffffff


	//   ....[26]....
        /*0094*/ 	.word	0xffffffff


	//----- nvinfo : EIATTR_COOP_GROUP_INSTR_OFFSETS
	.align		4
.L_993:
        /*0098*/ 	.byte	0x04, 0x28
        /*009a*/ 	.short	(.L_995 - .L_994)


	//   ....[0]....
.L_994:
        /*009c*/ 	.word	0x00000f60


	//   ....[1]....
        /*00a0*/ 	.word	0x00001470


	//   ....[2]....
        /*00a4*/ 	.word	0x00005400


	//   ....[3]....
        /*00a8*/ 	.word	0x00005450


	//   ....[4]....
        /*00ac*/ 	.word	0x000054d0


	//   ....[5]....
        /*00b0*/ 	.word	0x000054e0


	//   ....[6]....
        /*00b4*/ 	.word	0x00005570


	//   ....[7]....
        /*00b8*/ 	.word	0x00005580


	//   ....[8]....
        /*00bc*/ 	.word	0x000055e0


	//   ....[9]....
        /*00c0*/ 	.word	0x000055f0


	//   ....[10]....
        /*00c4*/ 	.word	0x00005660


	//   ....[11]....
        /*00c8*/ 	.word	0x00005690


	//   ....[12]....
        /*00cc*/ 	.word	0x000056d0


	//   ....[13]....
        /*00d0*/ 	.word	0x000056e0


	//   ....[14]....
        /*00d4*/ 	.word	0x00005770


	//   ....[15]....
        /*00d8*/ 	.word	0x000057b0


	//   ....[16]....
        /*00dc*/ 	.word	0x000057c0


	//   ....[17]....
        /*00e0*/ 	.word	0x000057d0


	//   ....[18]....
        /*00e4*/ 	.word	0x00005890


	//   ....[19]....
        /*00e8*/ 	.word	0x000058b0


	//   ....[20]....
        /*00ec*/ 	.word	0x000058c0


	//   ....[21]....
        /*00f0*/ 	.word	0x000058d0


	//   ....[22]....
        /*00f4*/ 	.word	0x00005a90


	//   ....[23]....
        /*00f8*/ 	.word	0x00005af0


	//   ....[24]....
        /*00fc*/ 	.word	0x00005b00


	//   ....[25]....
        /*0100*/ 	.word	0x00005b10


	//   ....[26]....
        /*0104*/ 	.word	0x00006d90


	//----- nvinfo : EIATTR_VRC_CTA_INIT_COUNT
	.align		4
.L_995:
        /*0108*/ 	.byte	0x02, 0x4a
	.zero		1
	.zero		1


	//----- nvinfo : EIATTR_EXIT_INSTR_OFFSETS
	.align		4
        /*010c*/ 	.byte	0x04, 0x1c
        /*010e*/ 	.short	(.L_997 - .L_996)


	//   ....[0]....
.L_996:
        /*0110*/ 	.word	0x000001e0


	//   ....[1]....
        /*0114*/ 	.word	0x00007200


	//----- nvinfo : EIATTR_MAX_THREADS
	.align		4
.L_997:
        /*0118*/ 	.byte	0x04, 0x05
        /*011a*/ 	.short	(.L_999 - .L_998)
.L_998:
        /*011c*/ 	.word	0x00000080
        /*0120*/ 	.word	0x00000001
        /*0124*/ 	.word	0x00000001


	//----- nvinfo : EIATTR_CRS_STACK_SIZE
	.align		4
.L_999:
        /*0128*/ 	.byte	0x04, 0x1e
        /*012a*/ 	.short	(.L_1001 - .L_1000)
.L_1000:
        /*012c*/ 	.word	0x00000000


	//----- nvinfo : EIATTR_CBANK_PARAM_SIZE
	.align		4
.L_1001:
        /*0130*/ 	.byte	0x03, 0x19
        /*0132*/ 	.short	0x0118


	//----- nvinfo : EIATTR_PARAM_CBANK
	.align		4
        /*0134*/ 	.byte	0x04, 0x0a
        /*0136*/ 	.short	(.L_1003 - .L_1002)
	.align		4
.L_1002:
        /*0138*/ 	.word	index@(.nv.constant0._Z25selective_scan_fwd_kernelI32Selective_Scan_fwd_kernel_traitsILi128ELi16ELi1ELb0ELb0ELb0ELb0EfN3c107complexIfEEEEv13SSMParamsBase)
        /*013c*/ 	.short	0x0380
        /*013e*/ 	.short	0x0118


	//----- nvinfo : EIATTR_SW_WAR
	.align		4
.L_1003:
        /*0140*/ 	.byte	0x04, 0x36
        /*0142*/ 	.short	(.L_1005 - .L_1004)
.L_1004:
        /*0144*/ 	.word	0x00000008
.L_1005:


//--------------------- .nv.info._Z25selective_scan_fwd_kernelI32Selective_Scan_fwd_kernel_traitsILi128ELi16ELi1ELb0ELb0ELb0ELb1EfN3c107complexIfEEEEv13SSMParamsBase --------------------------
	.section	.nv.info._Z25selective_scan_fwd_kernelI32Selective_Scan_fwd_kernel_traitsILi128ELi16ELi1ELb0ELb0ELb0ELb1EfN3c107complexIfEEEEv13SSMParamsBase,"",@"SHT_CUDA_INFO"
	.sectionflags	@""
	.align	4


	//----- nvinfo : EIATTR_CUDA_API_VERSION
	.align		4
        /*0000*/ 	.byte	0x04, 0x37
        /*0002*/ 	.short	(.L_1007 - .L_1006)
.L_1006:
        /*0004*/ 	.word	0x00000082


	//----- nvinfo : EIATTR_KPARAM_INFO
	.align		4
.L_1007:
        /*0008*/ 	.byte	0x04, 0x17
        /*000a*/ 	.short	(.L_1009 - .L_1008)
.L_1008:
        /*000c*/ 	.word	0x00000000
        /*0010*/ 	.short	0x0000
        /*0012*/ 	.short	0x0000
        /*0014*/ 	.byte	0x00, 0xf0, 0x61, 0x04


	//----- nvinfo : EIATTR_SPARSE_MMA_MASK
	.align		4
.L_1009:
        /*0018*/ 	.byte	0x03, 0x50
        /*001a*/ 	.short	0x0000


	//----- nvinfo : EIATTR_MAXREG_COUNT
	.align		4
        /*001c*/ 	.byte	0x03, 0x1b
        /*001e*/ 	.short	0x00a8


	//----- nvinfo : EIATTR_NUM_BARRIERS
	.align		4
        /*0020*/ 	.byte	0x02, 0x4c
        /*0022*/ 	.byte	0x01
	.zero		1


	//----- nvinfo : EIATTR_MERCURY_ISA_VERSION
	.align		4
        /*0024*/ 	.byte	0x03, 0x5f
        /*0026*/ 	.short	0x0101


	//----- nvinfo : EIATTR_COOP_GROUP_MASK_REGIDS
	.align		4
        /*0028*/ 	.byte	0x04, 0x29
        /*002a*/ 	.short	(.L_1011 - .L_1010)


	//   ....[0]....
.L_1010:
        /*002c*/ 	.word	0xffffffff


	//   ....[1]....
        /*0030*/ 	.word	0xffffffff


	//   ....[2]....
        /*0034*/ 	.word	0xffffffff


	//   ....[3]....
        /*0038*/ 	.word	0xffffffff


	//   ....[4]....
        /*003c*/ 	.word	0xffffffff


	//   ....[5]....
        /*0040*/ 	.word	0xffffffff


	//   ....[6]....
        /*0044*/ 	.word	0xffffffff


	//   ....[7]....
        /*0048*/ 	.word	0xffffffff


	//   ....[8]....
        /*004c*/ 	.word	0xffffffff


	//   ....[9]....
        /*0050*/ 	.word	0xffffffff


	//   ....[10]....
        /*0054*/ 	.word	0xffffffff


	//   ....[11]....
        /*0058*/ 	.word	0xffffffff


	//   ....[12]....
        /*005c*/ 	.word	0xffffffff


	//   ....[13]....
        /*0060*/ 	.word	0xffffffff


	//   ....[14]....
        /*0064*/ 	.word	0xffffffff


	//   ....[15]....
        /*0068*/ 	.word	0xffffffff


	//   ....[16]....
        /*006c*/ 	.word	0xffffffff


	//   ....[17]....
        /*0070*/ 	.word	0xffffffff


	//   ....[18]....
        /*0074*/ 	.word	0xffffffff


	//   ....[19]....
        /*0078*/ 	.word	0xffffffff


	//   ....[20]....
        /*007c*/ 	.word	0xffffffff


	//   ....[21]....
        /*0080*/ 	.word	0xffffffff


	//   ....[22]....
        /*0084*/ 	.word	0xffffffff


	//   ....[23]....
        /*0088*/ 	.word	0xffffffff


	//   ....[24]....
        /*008c*/ 	.word	0xffffffff


	//   ....[25]....
        /*0090*/ 	.word	0xffffffff


	//   ....[26]....
        /*0094*/ 	.word	0xffffffff


	//   ....[27]....
        /*0098*/ 	.word	0xffffffff


	//   ....[28]....
        /*009c*/ 	.word	0xffffffff


	//----- nvinfo : EIATTR_COOP_GROUP_INSTR_OFFSETS
	.align		4
.L_1011:
        /*00a0*/ 	.byte	0x04, 0x28
        /*00a2*/ 	.short	(.L_1013 - .L_1012)


	//   ....[0]....
.L_1012:
        /*00a4*/ 	.word	0x00000f70


	//   ....[1]....
        /*00a8*/ 	.word	0x00001470


	//   ....[2]....
        /*00ac*/ 	.word	0x00005400


	//   ....[3]....
        /*00b0*/ 	.word	0x00005450


	//   ....[4]....
        /*00b4*/ 	.word	0x000054d0


	//   ....[5]....
        /*00b8*/ 	.word	0x000054e0


	//   ....[6]....
        /*00bc*/ 	.word	0x00005570


	//   ....[7]....
        /*00c0*/ 	.word	0x00005580


	//   ....[8]....
        /*00c4*/ 	.word	0x000055e0


	//   ....[9]....
        /*00c8*/ 	.word	0x000055f0


	//   ....[10]....
        /*00cc*/ 	.word	0x00005660


	//   ....[11]....
        /*00d0*/ 	.word	0x00005690


	//   ....[12]....
        /*00d4*/ 	.word	0x000056d0


	//   ....[13]....
        /*00d8*/ 	.word	0x000056e0


	//   ....[14]....
        /*00dc*/ 	.word	0x00005770


	//   ....[15]....
        /*00e0*/ 	.word	0x000057b0


	//   ....[16]....
        /*00e4*/ 	.word	0x000057c0


	//   ....[17]....
        /*00e8*/ 	.word	0x000057d0


	//   ....[18]....
        /*00ec*/ 	.word	0x00005890


	//   ....[19]....
        /*00f0*/ 	.word	0x000058b0


	//   ....[20]....
        /*00f4*/ 	.word	0x000058c0


	//   ....[21]....
        /*00f8*/ 	.word	0x000058d0


	//   ....[22]....
        /*00fc*/ 	.word	0x00005a90


	//   ....[23]....
        /*0100*/ 	.word	0x00005af0


	//   ....[24]....
        /*0104*/ 	.word	0x00005b00


	//   ....[25]....
        /*0108*/ 	.word	0x00005b10


	//   ....[26]....
        /*010c*/ 	.word	0x00006d50


	//   ....[27]....
        /*0110*/ 	.word	0x000076e0


	//   ....[28]....
        /*0114*/ 	.word	0x00007f10


	//----- nvinfo : EIATTR_VRC_CTA_INIT_COUNT
	.align		4
.L_1013:
        /*0118*/ 	.byte	0x02, 0x4a
	.zero		1
	.zero		1


	//----- nvinfo : EIATTR_EXIT_INSTR_OFFSETS
	.align		4
        /*011c*/ 	.byte	0x04, 0x1c
        /*011e*/ 	.short	(.L_1015 - .L_1014)


	//   ....[0]....
.L_1014:
        /*0120*/ 	.word	0x000001e0


	//   ....[1]....
        /*0124*/ 	.word	0x000082c0


	//----- nvinfo : EIATTR_MAX_THREADS
	.align		4
.L_1015:
        /*0128*/ 	.byte	0x04, 0x05
        /*012a*/ 	.short	(.L_1017 - .L_1016)
.L_1016:
        /*012c*/ 	.word	0x00000080
        /*0130*/ 	.word	0x00000001
        /*0134*/ 	.word	0x00000001


	//----- nvinfo : EIATTR_CRS_STACK_SIZE
	.align		4
.L_1017:
        /*0138*/ 	.byte	0x04, 0x1e
        /*013a*/ 	.short	(.L_1019 - .L_1018)
.L_1018:
        /*013c*/ 	.word	0x00000000


	//----- nvinfo : EIATTR_CBANK_PARAM_SIZE
	.align		4
.L_1019:
        /*0140*/ 	.byte	0x03, 0x19
        /*0142*/ 	.short	0x0118


	//----- nvinfo : EIATTR_PARAM_CBANK
	.align		4
        /*0144*/ 	.byte	0x04, 0x0a
        /*0146*/ 	.short	(.L_1021 - .L_1020)
	.align		4
.L_1020:
        /*0148*/ 	.word	index@(.nv.constant0._Z25selective_scan_fwd_kernelI32Selective_Scan_fwd_kernel_traitsILi128ELi16ELi1ELb0ELb0ELb0ELb1EfN3c107complexIfEEEEv13SSMParamsBase)
        /*014c*/ 	.short	0x0380
        /*014e*/ 	.short	0x0118


	//----- nvinfo : EIATTR_SW_WAR
	.align		4
.L_1021:
        /*0150*/ 	.byte	0x04, 0x36
        /*0152*/ 	.short	(.L_1023 - .L_1022)
.L_1022:
        /*0154*/ 	.word	0x00000008
.L_1023:


//--------------------- .nv.info._Z25selective_scan_fwd_kernelI32Selective_Scan_fwd_kernel_traitsILi128ELi16ELi1ELb0ELb0ELb1ELb0EfN3c107complexIfEEEEv13SSMParamsBase --------------------------
	.section	.nv.info._Z25selective_scan_fwd_kernelI32Selective_Scan_fwd_kernel_traitsILi128ELi16ELi1ELb0ELb0ELb1ELb0EfN3c107complexIfEEEEv13SSMParamsBase,"",@"SHT_CUDA_INFO"
	.sectionflags	@""
	.align	4


	//----- nvinfo : EIATTR_CUDA_API_VERSION
	.align		4
        /*0000*/ 	.byte	0x04, 0x37
        /*0002*/ 	.short	(.L_1025 - .L_1024)
.L_1024:
        /*0004*/ 	.word	0x00000082


	//----- nvinfo : EIATTR_KPARAM_INFO
	.align		4
.L_1025:
        /*0008*/ 	.byte	0x04, 0x17
        /*000a*/ 	.short	(.L_1027 - .L_1026)
.L_1026:
        /*000c*/ 	.word	0x00000000
        /*0010*/ 	.short	0x0000
        /*0012*/ 	.short	0x0000
        /*0014*/ 	.byte	0x00, 0xf0, 0x61, 0x04


	//----- nvinfo : EIATTR_SPARSE_MMA_MASK
	.align		4
.L_1027:
        /*0018*/ 	.byte	0x03, 0x50
        /*001a*/ 	.short	0x0000


	//----- nvinfo : EIATTR_MAXREG_COUNT
	.align		4
        /*001c*/ 	.byte	0x03, 0x1b
        /*001e*/ 	.short	0x00a8


	//----- nvinfo : EIATTR_NUM_BARRIERS
	.align		4
        /*0020*/ 	.byte	0x02, 0x4c
        /*0022*/ 	.byte	0x01
	.zero		1


	//----- nvinfo : EIATTR_ANNOTATIONS
	.align		4
        /*0024*/ 	.byte	0x04, 0x55
        /*0026*/ 	.short	(.L_1029 - .L_1028)


	//   ....[0]....
.L_1028:
        /*0028*/ 	.word	0x00000001
        /*002c*/ 	.byte	0x90, 0x17, 0x00, 0x00, 0x01, 0x00, 0x00, 0x00, 0xa0, 0x17, 0x00, 0x00, 0x01, 0x00, 0x00, 0x00
        /* <DEDUP_REMOVED lines=19> */
        /*016c*/ 	.byte	0x30, 0x89, 0x00, 0x00, 0x01, 0x00, 0x00, 0x00, 0x40, 0x89, 0x00, 0x00


	//----- nvinfo : EIATTR_MERCURY_ISA_VERSION
	.align		4
.L_1029:
        /*0178*/ 	.byte	0x03, 0x5f
        /*017a*/ 	.short	0x0101


	//----- nvinfo : EIATTR_INT_WARP_WIDE_INSTR_OFFSETS
	.align		4
        /*017c*/ 	.byte	0x04, 0x31
        /*017e*/ 	.short	(.L_1031 - .L_1030)


	//   ....[0]....
.L_1030:
        /*0180*/ 	.word	0x00006d40


	//----- nvinfo : EIATTR_COOP_GROUP_MASK_REGIDS
	.align		4
.L_1031:
        /*0184*/ 	.byte	0x04, 0x29
        /*0186*/ 	.short	(.L_1033 - .L_1032)


	//   ....[0]....
.L_1032:
        /*0188*/ 	.word	0xffffffff


	//   ....[1]....
        /*018c*/ 	.word	0xffffffff


	//   ....[2]....
        /*0190*/ 	.word	0xffffffff


	//   ....[3]....
        /*0194*/ 	.word	0xffffffff


	//   ....[4]....
        /*0198*/ 	.word	0xffffffff


	//   ....[5]....
        /*019c*/ 	.word	0xffffffff


	//   ....[6]....
        /*01a0*/ 	.word	0xffffffff


	//   ....[7]....
        /*01a4*/ 	.word	0xffffffff


	//   ....[8]....
        /*01a8*/ 	.word	0xffffffff


	//   ....[9]....
        /*01ac*/ 	.word	0xffffffff


	//   ....[10]....
        /*01b0*/ 	.word	0xffffffff


	//   ....[11]....
        /*01b4*/ 	.word	0xffffffff


	//   ....[12]....
        /*01b8*/ 	.word	0xffffffff


	//   ....[13]....
        /*01bc*/ 	.word	0xffffffff


	//   ....[14]....
        /*01c0*/ 	.word	0xffffffff


	//   ....[15]....
        /*01c4*/ 	.word	0xffffffff


	//   ....[16]....
        /*01c8*/ 	.word	0xffffffff


	//   ....[17]....
        /*01cc*/ 	.word	0xffffffff


	//   ....[18]....
        /*01d0*/ 	.word	0xffffffff


	//   ....[19]....
        /*01d4*/ 	.word	0xffffffff


	//   ....[20]....
        /*01d8*/ 	.word	0xffffffff


	//   ....[21]....
        /*01dc*/ 	.word	0xffffffff


	//   ....[22]....
        /*01e0*/ 	.word	0xffffffff


	//   ....[23]....
        /*01e4*/ 	.word	0xffffffff


	//   ....[24]....
        /*01e8*/ 	.word	0xffffffff


	//   ....[25]....
        /*01ec*/ 	.word	0xffffffff


	//   ....[26]....
        /*01f0*/ 	.word	0xffffffff


	//   ....[27]....
        /*01f4*/ 	.word	0xffffffff


	//----- nvinfo : EIATTR_COOP_GROUP_INSTR_OFFSETS
	.align		4
.L_1033:
        /*01f8*/ 	.byte	0x04, 0x28
        /*01fa*/ 	.short	(.L_1035 - .L_1034)


	//   ....[0]....
.L_1034:
        /*01fc*/ 	.word	0x00001460


	//   ....[1]....
        /*0200*/ 	.word	0x00001a00


	//   ....[2]....
        /*0204*/ 	.word	0x000063b0


	//   ....[3]....
        /*0208*/ 	.word	0x000063e0


	//   ....[4]....
        /*020c*/ 	.word	0x00006440


	//   ....[5]....
        /*0210*/ 	.word	0x00006470


	//   ....[6]....
        /*0214*/ 	.word	0x00006570


	//   ....[7]....
        /*0218*/ 	.word	0x000065b0


	//   ....[8]....
        /*021c*/ 	.word	0x000065d0


	//   ....[9]....
        /*0220*/ 	.word	0x00006610


	//   ....[10]....
        /*0224*/ 	.word	0x00006790


	//   ....[11]....
        /*0228*/ 	.word	0x000067b0


	//   ....[12]....
        /*022c*/ 	.word	0x000067c0


	//   ....[13]....
        /*0230*/ 	.word	0x000067d0


	//   ....[14]....
        /*0234*/ 	.word	0x000068e0


	//   ....[15]....
        /*0238*/ 	.word	0x00006930


	//   ....[16]....
        /*023c*/ 	.word	0x00006980


	//   ....[17]....
        /*0240*/ 	.word	0x000069b0


	//   ....[18]....
        /*0244*/ 	.word	0x00006c90


	//   ....[19]....
        /*0248*/ 	.word	0x00006ca0


	//   ....[20]....
        /*024c*/ 	.word	0x00006cb0


	//   ....[21]....
        /*0250*/ 	.word	0x00006cc0


	//   ....[22]....
        /*0254*/ 	.word	0x00006fd0


	//   ....[23]....
        /*0258*/ 	.word	0x00007330


	//   ....[24]....
        /*025c*/ 	.word	0x00007350


	//   ....[25]....
        /*0260*/ 	.word	0x00007360


	//   ....[26]....
        /*0264*/ 	.word	0x00007370


	//   ....[27]....
        /*0268*/ 	.word	0x00008a30


	//----- nvinfo : EIATTR_VRC_CTA_INIT_COUNT
	.align		4
.L_1035:
        /*026c*/ 	.byte	0x02, 0x4a
	.zero		1
	.zero		1


	//----- nvinfo : EIATTR_EXIT_INSTR_OFFSETS
	.align		4
        /*0270*/ 	.byte	0x04, 0x1c
        /*0272*/ 	.short	(.L_1037 - .L_1036)


	//   ....[0]....
.L_1036:
        /*0274*/ 	.word	0x00000410


	//   ....[1]....
        /*0278*/ 	.word	0x00008fb0


	//----- nvinfo : EIATTR_MAX_THREADS
	.align		4
.L_1037:
        /*027c*/ 	.byte	0x04, 0x05
        /*027e*/ 	.short	(.L_1039 - .L_1038)
.L_1038:
        /*0280*/ 	.word	0x00000080
        /*0284*/ 	.word	0x00000001
        /*0288*/ 	.word	0x00000001


	//----- nvinfo : EIATTR_CRS_STACK_SIZE
	.align		4
.L_1039:
        /*028c*/ 	.byte	0x04, 0x1e
        /*028e*/ 	.short	(.L_1041 - .L_1040)
.L_1040:
        /*0290*/ 	.word	0x00000000


	//----- nvinfo : EIATTR_CBANK_PARAM_SIZE
	.align		4
.L_1041:
        /*0294*/ 	.byte	0x03, 0x19
        /*0296*/ 	.short	0x0118


	//----- nvinfo : EIATTR_PARAM_CBANK
	.align		4
        /*0298*/ 	.byte	0x04, 0x0a
        /*029a*/ 	.short	(.L_1043 - .L_1042)
	.align		4
.L_1042:
        /*029c*/ 	.word	index@(.nv.constant0._Z25selective_scan_fwd_kernelI32Selective_Scan_fwd_kernel_traitsILi128ELi16ELi1ELb0ELb0ELb1ELb0EfN3c107complexIfEEEEv13SSMParamsBase)
        /*02a0*/ 	.short	0x0380
        /*02a2*/ 	.short	0x0118


	//----- nvinfo : EIATTR_SW_WAR
	.align		4
.L_1043:
        /*02a4*/ 	.byte	0x04, 0x36
        /*02a6*/ 	.short	(.L_1045 - .L_1044)
.L_1044:
        /*02a8*/ 	.word	0x00000008
.L_1045:


//--------------------- .nv.info._Z25selective_scan_fwd_kernelI32Selective_Scan_fwd_kernel_traitsILi128ELi16ELi1ELb0ELb0ELb1ELb1EfN3c107complexIfEEEEv13SSMParamsBase --------------------------
	.section	.nv.info._Z25selective_scan_fwd_kernelI32Selective_Scan_fwd_kernel_traitsILi128ELi16ELi1ELb0ELb0ELb1ELb1EfN3c107complexIfEEEEv13SSMParamsBase,"",@"SHT_CUDA_INFO"
	.sectionflags	@""
	.align	4


	//----- nvinfo : EIATTR_CUDA_API_VERSION
	.align		4
        /*0000*/ 	.byte	0x04, 0x37
        /*0002*/ 	.short	(.L_1047 - .L_1046)
.L_1046:
        /*0004*/ 	.word	0x00000082


	//----- nvinfo : EIATTR_KPARAM_INFO
	.align		4
.L_1047:
        /*0008*/ 	.byte	0x04, 0x17
        /*000a*/ 	.short	(.L_1049 - .L_1048)
.L_1048:
        /*000c*/ 	.word	0x00000000
        /*0010*/ 	.short	0x0000
        /*0012*/ 	.short	0x0000
        /*0014*/ 	.byte	0x00, 0xf0, 0x61, 0x04


	//----- nvinfo : EIATTR_SPARSE_MMA_MASK
	.align		4
.L_1049:
        /*0018*/ 	.byte	0x03, 0x50
        /*001a*/ 	.short	0x0000


	//----- nvinfo : EIATTR_MAXREG_COUNT
	.align		4
        /*001c*/ 	.byte	0x03, 0x1b
        /*001e*/ 	.short	0x00a8


	//----- nvinfo : EIATTR_NUM_BARRIERS
	.align		4
        /*0020*/ 	.byte	0x02, 0x4c
        /*0022*/ 	.byte	0x01
	.zero		1


	//----- nvinfo : EIATTR_ANNOTATIONS
	.align		4
        /*0024*/ 	.byte	0x04, 0x55
        /*0026*/ 	.short	(.L_1051 - .L_1050)


	//   ....[0]....
.L_1050:
        /* <DEDUP_REMOVED lines=21> */


	//----- nvinfo : EIATTR_MERCURY_ISA_VERSION
	.align		4
.L_1051:
        /*0168*/ 	.byte	0x03, 0x5f
        /*016a*/ 	.short	0x0101


	//----- nvinfo : EIATTR_INT_WARP_WIDE_INSTR_OFFSETS
	.align		4
        /*016c*/ 	.byte	0x04, 0x31
        /*016e*/ 	.short	(.L_1053 - .L_1052)


	//   ....[0]....
.L_1052:
        /*0170*/ 	.word	0x00006d10


	//----- nvinfo : EIATTR_COOP_GROUP_MASK_REGIDS
	.align		4
.L_1053:
        /*0174*/ 	.byte	0x04, 0x29
        /*0176*/ 	.short	(.L_1055 - .L_1054)


	//   ....[0]....
.L_1054:
        /*0178*/ 	.word	0xffffffff


	//   ....[1]....
        /*017c*/ 	.word	0xffffffff


	//   ....[2]....
        /*0180*/ 	.word	0xffffffff


	//   ....[3]....
        /*0184*/ 	.word	0xffffffff


	//   ....[4]....
        /*0188*/ 	.word	0xffffffff


	//   ....[5]....
        /*018c*/ 	.word	0xffffffff


	//   ....[6]....
        /*0190*/ 	.word	0xffffffff


	//   ....[7]....
        /*0194*/ 	.word	0xffffffff


	//   ....[8]....
        /*0198*/ 	.word	0xffffffff


	//   ....[9]....
        /*019c*/ 	.word	0xffffffff


	//   ....[10]....
        /*01a0*/ 	.word	0xffffffff


	//   ....[11]....
        /*01a4*/ 	.word	0xffffffff


	//   ....[12]....
        /*01a8*/ 	.word	0xffffffff


	//   ....[13]....
        /*01ac*/ 	.word	0xffffffff


	//   ....[14]....
        /*01b0*/ 	.word	0xffffffff


	//   ....[15]....
        /*01b4*/ 	.word	0xffffffff


	//   ....[16]....
        /*01b8*/ 	.word	0xffffffff


	//   ....[17]....
        /*01bc*/ 	.word	0xffffffff


	//   ....[18]....
        /*01c0*/ 	.word	0xffffffff


	//   ....[19]....
        /*01c4*/ 	.word	0xffffffff


	//   ....[20]....
        /*01c8*/ 	.word	0xffffffff


	//   ....[21]....
        /*01cc*/ 	.word	0xffffffff


	//   ....[22]....
        /*01d0*/ 	.word	0xffffffff


	//   ....[23]....
        /*01d4*/ 	.word	0xffffffff


	//   ....[24]....
        /*01d8*/ 	.word	0xffffffff


	//   ....[25]....
        /*01dc*/ 	.word	0xffffffff


	//   ....[26]....
        /*01e0*/ 	.word	0xffffffff


	//   ....[27]....
        /*01e4*/ 	.word	0xffffffff


	//   ....[28]....
        /*01e8*/ 	.word	0xffffffff


	//   ....[29]....
        /*01ec*/ 	.word	0xffffffff


	//----- nvinfo : EIATTR_COOP_GROUP_INSTR_OFFSETS
	.align		4
.L_1055:
        /*01f0*/ 	.byte	0x04, 0x28
        /*01f2*/ 	.short	(.L_1057 - .L_1056)


	//   ....[0]....
.L_1056:
        /*01f4*/ 	.word	0x00001430


	//   ....[1]....
        /*01f8*/ 	.word	0x000019d0


	//   ....[2]....
        /*01fc*/ 	.word	0x00006380


	//   ....[3]....
        /*0200*/ 	.word	0x000063b0


	//   ....[4]....
        /*0204*/ 	.word	0x00006410


	//   ....[5]....
        /*0208*/ 	.word	0x00006440


	//   ....[6]....
        /*020c*/ 	.word	0x00006540


	//   ....[7]....
        /*0210*/ 	.word	0x00006580


	//   ....[8]....
        /*0214*/ 	.word	0x000065a0


	//   ....[9]....
        /*0218*/ 	.word	0x000065e0


	//   ....[10]....
        /*021c*/ 	.word	0x00006760


	//   ....[11]....
        /*0220*/ 	.word	0x00006780


	//   ....[12]....
        /*0224*/ 	.word	0x00006790


	//   ....[13]....
        /*0228*/ 	.word	0x000067a0


	//   ....[14]....
        /*022c*/ 	.word	0x000068b0


	//   ....[15]....
        /*0230*/ 	.word	0x00006900


	//   ....[16]....
        /*0234*/ 	.word	0x00006950


	//   ....[17]....
        /*0238*/ 	.word	0x00006980


	//   ....[18]....
        /*023c*/ 	.word	0x00006c60


	//   ....[19]....
        /*0240*/ 	.word	0x00006c70


	//   ....[20]....
        /*0244*/ 	.word	0x00006c80


	//   ....[21]....
        /*0248*/ 	.word	0x00006c90


	//   ....[22]....
        /*024c*/ 	.word	0x00006fa0


	//   ....[23]....
        /*0250*/ 	.word	0x000072f0


	//   ....[24]....
        /*0254*/ 	.word	0x00007310


	//   ....[25]....
        /*0258*/ 	.word	0x00007320


	//   ....[26]....
        /*025c*/ 	.word	0x00007330


	//   ....[27]....
        /*0260*/ 	.word	0x00008bf0


	//   ....[28]....
        /*0264*/ 	.word	0x00009420


	//   ....[29]....
        /*0268*/ 	.word	0x00009c40


	//----- nvinfo : EIATTR_VRC_CTA_INIT_COUNT
	.align		4
.L_1057:
        /*026c*/ 	.byte	0x02, 0x4a
	.zero		1
	.zero		1


	//----- nvinfo : EIATTR_EXIT_INSTR_OFFSETS
	.align		4
        /*0270*/ 	.byte	0x04, 0x1c
        /*0272*/ 	.short	(.L_1059 - .L_1058)


	//   ....[0]....
.L_1058:
        /*0274*/ 	.word	0x00000410


	//   ....[1]....
        /*0278*/ 	.word	0x00009fd0


	//----- nvinfo : EIATTR_MAX_THREADS
	.align		4
.L_1059:
        /*027c*/ 	.byte	0x04, 0x05
        /*027e*/ 	.short	(.L_1061 - .L_1060)
.L_1060:
        /*0280*/ 	.word	0x00000080
        /*0284*/ 	.word	0x00000001
        /*0288*/ 	.word	0x00000001


	//----- nvinfo : EIATTR_CRS_STACK_SIZE
	.align		4
.L_1061:
        /*028c*/ 	.byte	0x04, 0x1e
        /*028e*/ 	.short	(.L_1063 - .L_1062)
.L_1062:
        /*0290*/ 	.word	0x00000000


	//----- nvinfo : EIATTR_CBANK_PARAM_SIZE
	.align		4
.L_1063:
        /*0294*/ 	.byte	0x03, 0x19
        /*0296*/ 	.short	0x0118


	//----- nvinfo : EIATTR_PARAM_CBANK
	.align		4
        /*0298*/ 	.byte	0x04, 0x0a
        /*029a*/ 	.short	(.L_1065 - .L_1064)
	.align		4
.L_1064:
        /*029c*/ 	.word	index@(.nv.constant0._Z25selective_scan_fwd_kernelI32Selective_Scan_fwd_kernel_traitsILi128ELi16ELi1ELb0ELb0ELb1ELb1EfN3c107complexIfEEEEv13SSMParamsBase)
        /*02a0*/ 	.short	0x0380
        /*02a2*/ 	.short	0x0118


	//----- nvinfo : EIATTR_SW_WAR
	.align		4
.L_1065:
        /*02a4*/ 	.byte	0x04, 0x36
        /*02a6*/ 	.short	(.L_1067 - .L_1066)
.L_1066:
        /*02a8*/ 	.word	0x00000008
.L_1067:


//--------------------- .nv.info._Z25selective_scan_fwd_kernelI32Selective_Scan_fwd_kernel_traitsILi128ELi16ELi1ELb0ELb1ELb0ELb0EfN3c107complexIfEEEEv13SSMParamsBase --------------------------
	.section	.nv.info._Z25selective_scan_fwd_kernelI32Selective_Scan_fwd_kernel_traitsILi128ELi16ELi1ELb0ELb1ELb0ELb0EfN3c107complexIfEEEEv13SSMParamsBase,"",@"SHT_CUDA_INFO"
	.sectionflags	@""
	.align	4


	//----- nvinfo : EIATTR_CUDA_API_VERSION
	.align		4
        /*0000*/ 	.byte	0x04, 0x37
        /*0002*/ 	.short	(.L_1069 - .L_1068)
.L_1068:
        /*0004*/ 	.word	0x00000082


	//----- nvinfo : EIATTR_KPARAM_INFO
	.align		4
.L_1069:
        /*0008*/ 	.byte	0x04, 0x17
        /*000a*/ 	.short	(.L_1071 - .L_1070)
.L_1070:
        /*000c*/ 	.word	0x00000000
        /*0010*/ 	.short	0x0000
        /*0012*/ 	.short	0x0000
        /*0014*/ 	.byte	0x00, 0xf0, 0x61, 0x04


	//----- nvinfo : EIATTR_SPARSE_MMA_MASK
	.align		4
.L_1071:
        /*0018*/ 	.byte	0x03, 0x50
        /*001a*/ 	.short	0x0000


	//----- nvinfo : EIATTR_MAXREG_COUNT
	.align		4
        /*001c*/ 	.byte	0x03, 0x1b
        /*001e*/ 	.short	0x00a8


	//----- nvinfo : EIATTR_NUM_BARRIERS
	.align		4
        /*0020*/ 	.byte	0x02, 0x4c
        /*0022*/ 	.byte	0x01
	.zero		1


	//----- nvinfo : EIATTR_ANNOTATIONS
	.align		4
        /*0024*/ 	.byte	0x04, 0x55
        /*0026*/ 	.short	(.L_1073 - .L_1072)


	//   ....[0]....
.L_1072:
        /*0028*/ 	.word	0x00000001
        /*002c*/ 	.byte	0xe0, 0x17, 0x00, 0x00, 0x01, 0x00, 0x00, 0x00, 0xf0, 0x17, 0x00, 0x00, 0x01, 0x00, 0x00, 0x00
        /*003c*/ 	.byte	0x00, 0x18, 0x00, 0x00, 0x01, 0x00, 0x00, 0x00, 0x10, 0x18, 0x00, 0x00, 0x01, 0x00, 0x00, 0x00
        /*004c*/ 	.byte	0x20, 0x18, 0x00, 0x00, 0x01, 0x00, 0x00, 0x00, 0x20, 0x85, 0x00, 0x00, 0x01, 0x00, 0x00, 0x00
        /*005c*/ 	.byte	0x80, 0x85, 0x00, 0x00, 0x01, 0x00, 0x00, 0x00, 0xa0, 0x85, 0x00, 0x00, 0x01, 0x00, 0x00, 0x00
        /*006c*/ 	.byte	0xb0, 0x85, 0x00, 0x00, 0x01, 0x00, 0x00, 0x00, 0xc0, 0x85, 0x00, 0x00


	//----- nvinfo : EIATTR_MERCURY_ISA_VERSION
	.align		4
.L_1073:
        /*0078*/ 	.byte	0x03, 0x5f
        /*007a*/ 	.short	0x0101


	//----- nvinfo : EIATTR_INT_WARP_WIDE_INSTR_OFFSETS
	.align		4
        /*007c*/ 	.byte	0x04, 0x31
        /*007e*/ 	.short	(.L_1075 - .L_1074)


	//   ....[0]....
.L_1074:
        /*0080*/ 	.word	0x00006980


	//----- nvinfo : EIATTR_COOP_GROUP_MASK_REGIDS
	.align		4
.L_1075:
        /*0084*/ 	.byte	0x04, 0x29
        /*0086*/ 	.short	(.L_1077 - .L_1076)


	//   ....[0]....
.L_1076:
        /*0088*/ 	.word	0xffffffff


	//   ....[1]....
        /*008c*/ 	.word	0xffffffff


	//   ....[2]....
        /*0090*/ 	.word	0xffffffff


	//   ....[3]....
        /*0094*/ 	.word	0xffffffff


	//   ....[4]....
        /*0098*/ 	.word	0xffffffff


	//   ....[5]....
        /*009c*/ 	.word	0xffffffff


	//   ....[6]....
        /*00a0*/ 	.word	0xffffffff


	//   ....[7]....
        /*00a4*/ 	.word	0xffffffff


	//   ....[8]....
        /*00a8*/ 	.word	0xffffffff


	//   ....[9]....
        /*00ac*/ 	.word	0xffffffff


	//   ....[10]....
        /*00b0*/ 	.word	0xffffffff


	//   ....[11]....
        /*00b4*/ 	.word	0xffffffff


	//   ....[12]....
        /*00b8*/ 	.word	0xffffffff


	//   ....[13]....
        /*00bc*/ 	.word	0xffffffff


	//   ....[14]....
        /*00c0*/ 	.word	0xffffffff


	//   ....[15]....
        /*00c4*/ 	.word	0xffffffff


	//   ....[16]....
        /*00c8*/ 	.word	0xffffffff


	//   ....[17]....
        /*00cc*/ 	.word	0xffffffff


	//   ....[18]....
        /*00d0*/ 	.word	0xffffffff


	//   ....[19]....
        /*00d4*/ 	.word	0xffffffff


	//   ....[20]....
        /*00d8*/ 	.word	0xffffffff


	//   ....[21]....
        /*00dc*/ 	.word	0xffffffff


	//   ....[22]....
        /*00e0*/ 	.word	0xffffffff


	//   ....[23]....
        /*00e4*/ 	.word	0xffffffff


	//   ....[24]....
        /*00e8*/ 	.word	0xffffffff


	//   ....[25]....
        /*00ec*/ 	.word	0xffffffff


	//   ....[26]....
        /*00f0*/ 	.word	0xffffffff


	//   ....[27]....
        /*00f4*/ 	.word	0xffffffff


	//----- nvinfo : EIATTR_COOP_GROUP_INSTR_OFFSETS
	.align		4
.L_1077:
        /*00f8*/ 	.byte	0x04, 0x28
        /*00fa*/ 	.short	(.L_1079 - .L_1078)


	//   ....[0]....
.L_1078:
        /*00fc*/ 	.word	0x00001480


	//   ....[1]....
        /*0100*/ 	.word	0x00001940


	//   ....[2]....
        /*0104*/ 	.word	0x000054b0


	//   ....[3]....
        /*0108*/ 	.word	0x00006ec0


	//   ....[4]....
        /*010c*/ 	.word	0x00006ef0


	//   ....[5]....
        /*0110*/ 	.word	0x00006f10


	//   ....[6]....
        /*0114*/ 	.word	0x00006f20


	//   ....[7]....
        /*0118*/ 	.word	0x00006fd0


	//   ....[8]....
        /*011c*/ 	.word	0x00006ff0


	//   ....[9]....
        /*0120*/ 	.word	0x00007000


	//   ....[10]....
        /*0124*/ 	.word	0x00007010


	//   ....[11]....
        /*0128*/ 	.word	0x000070c0


	//   ....[12]....
        /*012c*/ 	.word	0x000070e0


	//   ....[13]....
        /*0130*/ 	.word	0x000070f0


	//   ....[14]....
        /*0134*/ 	.word	0x00007100


	//   ....[15]....
        /*0138*/ 	.word	0x000071b0


	//   ....[16]....
        /*013c*/ 	.word	0x000071d0


	//   ....[17]....
        /*0140*/ 	.word	0x000071e0


	//   ....[18]....
        /*0144*/ 	.word	0x000071f0


	//   ....[19]....
        /*0148*/ 	.word	0x00007290


	//   ....[20]....
        /*014c*/ 	.word	0x000072c0


	//   ....[21]....
        /*0150*/ 	.word	0x000072d0


	//   ....[22]....
        /*0154*/ 	.word	0x000072e0


	//   ....[23]....
        /*0158*/ 	.word	0x00007700


	//   ....[24]....
        /*015c*/ 	.word	0x00007720


	//   ....[25]....
        /*0160*/ 	.word	0x00007740


	//   ....[26]....
        /*0164*/ 	.word	0x00007760


	//   ....[27]....
        /*0168*/ 	.word	0x00008850


	//----- nvinfo : EIATTR_VRC_CTA_INIT_COUNT
	.align		4
.L_1079:
        /*016c*/ 	.byte	0x02, 0x4a
	.zero		1
	.zero		1


	//----- nvinfo : EIATTR_EXIT_INSTR_OFFSETS
	.align		4
        /*0170*/ 	.byte	0x04, 0x1c
        /*0172*/ 	.short	(.L_1081 - .L_1080)


	//   ....[0]....
.L_1080:
        /*0174*/ 	.word	0x00000430


	//   ....[1]....
        /*0178*/ 	.word	0x00008c90


	//----- nvinfo : EIATTR_MAX_THREADS
	.align		4
.L_1081:
        /*017c*/ 	.byte	0x04, 0x05
        /*017e*/ 	.short	(.L_1083 - .L_1082)
.L_1082:
        /*0180*/ 	.word	0x00000080
        /*0184*/ 	.word	0x00000001
        /*0188*/ 	.word	0x00000001


	//----- nvinfo : EIATTR_CRS_STACK_SIZE
	.align		4
.L_1083:
        /*018c*/ 	.byte	0x04, 0x1e
        /*018e*/ 	.short	(.L_1085 - .L_1084)
.L_1084:
        /*0190*/ 	.word	0x00000000


	//----- nvinfo : EIATTR_CBANK_PARAM_SIZE
	.align		4
.L_1085:
        /*0194*/ 	.byte	0x03, 0x19
        /*0196*/ 	.short	0x0118


	//----- nvinfo : EIATTR_PARAM_CBANK
	.align		4
        /*0198*/ 	.byte	0x04, 0x0a
        /*019a*/ 	.short	(.L_1087 - .L_1086)
	.align		4
.L_1086:
        /*019c*/ 	.word	index@(.nv.constant0._Z25selective_scan_fwd_kernelI32Selective_Scan_fwd_kernel_traitsILi128ELi16ELi1ELb0ELb1ELb0ELb0EfN3c107complexIfEEEEv13SSMParamsBase)
        /*01a0*/ 	.short	0x0380
        /*01a2*/ 	.short	0x0118


	//----- nvinfo : EIATTR_SW_WAR
	.align		4
.L_1087:
        /*01a4*/ 	.byte	0x04, 0x36
        /*01a6*/ 	.short	(.L_1089 - .L_1088)
.L_1088:
        /*01a8*/ 	.word	0x00000008
.L_1089:


//--------------------- .nv.info._Z25selective_scan_fwd_kernelI32Selective_Scan_fwd_kernel_traitsILi128ELi16ELi1ELb0ELb1ELb0ELb1EfN3c107complexIfEEEEv13SSMParamsBase --------------------------
	.section	.nv.info._Z25selective_scan_fwd_kernelI32Selective_Scan_fwd_kernel_traitsILi128ELi16ELi1ELb0ELb1ELb0ELb1EfN3c107complexIfEEEEv13SSMParamsBase,"",@"SHT_CUDA_INFO"
	.sectionflags	@""
	.align	4


	//----- nvinfo : EIATTR_CUDA_API_VERSION
	.align		4
        /*0000*/ 	.byte	0x04, 0x37
        /*0002*/ 	.short	(.L_1091 - .L_1090)
.L_1090:
        /*0004*/ 	.word	0x00000082


	//----- nvinfo : EIATTR_KPARAM_INFO
	.align		4
.L_1091:
        /*0008*/ 	.byte	0x04, 0x17
        /*000a*/ 	.short	(.L_1093 - .L_1092)
.L_1092:
        /*000c*/ 	.word	0x00000000
        /*0010*/ 	.short	0x0000
        /*0012*/ 	.short	0x0000
        /*0014*/ 	.byte	0x00, 0xf0, 0x61, 0x04


	//----- nvinfo : EIATTR_SPARSE_MMA_MASK
	.align		4
.L_1093:
        /*0018*/ 	.byte	0x03, 0x50
        /*001a*/ 	.short	0x0000


	//----- nvinfo : EIATTR_MAXREG_COUNT
	.align		4
        /*001c*/ 	.byte	0x03, 0x1b
        /*001e*/ 	.short	0x00a8


	//----- nvinfo : EIATTR_NUM_BARRIERS
	.align		4
        /*0020*/ 	.byte	0x02, 0x4c
        /*0022*/ 	.byte	0x01
	.zero		1


	//----- nvinfo : EIATTR_ANNOTATIONS
	.align		4
        /*0024*/ 	.byte	0x04, 0x55
        /*0026*/ 	.short	(.L_1095 - .L_1094)


	//   ....[0]....
.L_1094:
        /*0028*/ 	.word	0x00000001
        /*002c*/ 	.byte	0xe0, 0x17, 0x00, 0x00, 0x01, 0x00, 0x00, 0x00, 0x00, 0x18, 0x00, 0x00, 0x01, 0x00, 0x00, 0x00
        /*003c*/ 	.byte	0x10, 0x18, 0x00, 0x00, 0x01, 0x00, 0x00, 0x00, 0x20, 0x18, 0x00, 0x00, 0x01, 0x00, 0x00, 0x00
        /*004c*/ 	.byte	0x30, 0x18, 0x00, 0x00, 0x01, 0x00, 0x00, 0x00, 0x50, 0x85, 0x00, 0x00, 0x01, 0x00, 0x00, 0x00
        /*005c*/ 	.byte	0xb0, 0x85, 0x00, 0x00, 0x01, 0x00, 0x00, 0x00, 0xe0, 0x85, 0x00, 0x00, 0x01, 0x00, 0x00, 0x00
        /*006c*/ 	.byte	0xf0, 0x85, 0x00, 0x00, 0x01, 0x00, 0x00, 0x00, 0x00, 0x86, 0x00, 0x00


	//----- nvinfo : EIATTR_MERCURY_ISA_VERSION
	.align		4
.L_1095:
        /*0078*/ 	.byte	0x03, 0x5f
        /*007a*/ 	.short	0x0101


	//----- nvinfo : EIATTR_INT_WARP_WIDE_INSTR_OFFSETS
	.align		4
        /*007c*/ 	.byte	0x04, 0x31
        /*007e*/ 	.short	(.L_1097 - .L_1096)


	//   ....[0]....
.L_1096:
        /*0080*/ 	.word	0x00006d00


	//----- nvinfo : EIATTR_COOP_GROUP_MASK_REGIDS
	.align		4
.L_1097:
        /*0084*/ 	.byte	0x04, 0x29
        /*0086*/ 	.short	(.L_1099 - .L_1098)


	//   ....[0]....
.L_1098:
        /*0088*/ 	.word	0xffffffff


	//   ....[1]....
        /*008c*/ 	.word	0xffffffff


	//   ....[2]....
        /*0090*/ 	.word	0xffffffff


	//   ....[3]....
        /*0094*/ 	.word	0xffffffff


	//   ....[4]....
        /*0098*/ 	.word	0xffffffff


	//   ....[5]....
        /*009c*/ 	.word	0xffffffff


	//   ....[6]....
        /*00a0*/ 	.word	0xffffffff


	//   ....[7]....
        /*00a4*/ 	.word	0xffffffff


	//   ....[8]....
        /*00a8*/ 	.word	0xffffffff


	//   ....[9]....
        /*00ac*/ 	.word	0xffffffff


	//   ....[10]....
        /*00b0*/ 	.word	0xffffffff


	//   ....[11]....
        /*00b4*/ 	.word	0xffffffff


	//   ....[12]....
        /*00b8*/ 	.word	0xffffffff


	//   ....[13]....
        /*00bc*/ 	.word	0xffffffff


	//   ....[14]....
        /*00c0*/ 	.word	0xffffffff


	//   ....[15]....
        /*00c4*/ 	.word	0xffffffff


	//   ....[16]....
        /*00c8*/ 	.word	0xffffffff


	//   ....[17]....
        /*00cc*/ 	.word	0xffffffff


	//   ....[18]....
        /*00d0*/ 	.word	0xffffffff


	//   ....[19]....
        /*00d4*/ 	.word	0xffffffff


	//   ....[20]....
        /*00d8*/ 	.word	0xffffffff


	//   ....[21]....
        /*00dc*/ 	.word	0xffffffff


	//   ....[22]....
        /*00e0*/ 	.word	0xffffffff


	//   ....[23]....
        /*00e4*/ 	.word	0xffffffff


	//   ....[24]....
        /*00e8*/ 	.word	0xffffffff


	//   ....[25]....
        /*00ec*/ 	.word	0xffffffff


	//   ....[26]....
        /*00f0*/ 	.word	0xffffffff


	//   ....[27]....
        /*00f4*/ 	.word	0xffffffff


	//   ....[28]....
        /*00f8*/ 	.word	0xffffffff


	//   ....[29]....
        /*00fc*/ 	.word	0xffffffff


	//----- nvinfo : EIATTR_COOP_GROUP_INSTR_OFFSETS
	.align		4
.L_1099:
        /*0100*/ 	.byte	0x04, 0x28
        /*0102*/ 	.short	(.L_1101 - .L_1100)


	//   ....[0]....
.L_1100:
        /*0104*/ 	.word	0x00001480


	//   ....[1]....
        /*0108*/ 	.word	0x00001950


	//   ....[2]....
        /*010c*/ 	.word	0x000054e0


	//   ....[3]....
        /*0110*/ 	.word	0x00006ef0


	//   ....[4]....
        /*0114*/ 	.word	0x00006f20


	//   ....[5]....
        /*0118*/ 	.word	0x00006f40


	//   ....[6]....
        /*011c*/ 	.word	0x00006f50


	//   ....[7]....
        /*0120*/ 	.word	0x00007000


	//   ....[8]....
        /*0124*/ 	.word	0x00007020


	//   ....[9]....
        /*0128*/ 	.word	0x00007030


	//   ....[10]....
        /*012c*/ 	.word	0x00007040


	//   ....[11]....
        /*0130*/ 	.word	0x000070f0


	//   ....[12]....
        /*0134*/ 	.word	0x00007110


	//   ....[13]....
        /*0138*/ 	.word	0x00007120


	//   ....[14]....
        /*013c*/ 	.word	0x00007130


	//   ....[15]....
        /*0140*/ 	.word	0x000071e0


	//   ....[16]....
        /*0144*/ 	.word	0x00007200


	//   ....[17]....
        /*0148*/ 	.word	0x00007210


	//   ....[18]....
        /*014c*/ 	.word	0x00007220


	//   ....[19]....
        /*0150*/ 	.word	0x000072c0


	//   ....[20]....
        /*0154*/ 	.word	0x000072f0


	//   ....[21]....
        /*0158*/ 	.word	0x00007300


	//   ....[22]....
        /*015c*/ 	.word	0x00007310


	//   ....[23]....
        /*0160*/ 	.word	0x00007730


	//   ....[24]....
        /*0164*/ 	.word	0x00007750


	//   ....[25]....
        /*0168*/ 	.word	0x00007770


	//   ....[26]....
        /*016c*/ 	.word	0x00007790


	//   ....[27]....
        /*0170*/ 	.word	0x000088f0


	//   ....[28]....
        /*0174*/ 	.word	0x00009160


	//   ....[29]....
        /*0178*/ 	.word	0x00009980


	//----- nvinfo : EIATTR_VRC_CTA_INIT_COUNT
	.align		4
.L_1101:
        /*017c*/ 	.byte	0x02, 0x4a
	.zero		1
	.zero		1


	//----- nvinfo : EIATTR_EXIT_INSTR_OFFSETS
	.align		4
        /*0180*/ 	.byte	0x04, 0x1c
        /*0182*/ 	.short	(.L_1103 - .L_1102)


	//   ....[0]....
.L_1102:
        /*0184*/ 	.word	0x00000430


	//   ....[1]....
        /*0188*/ 	.word	0x00009d10


	//----- nvinfo : EIATTR_MAX_THREADS
	.align		4
.L_1103:
        /*018c*/ 	.byte	0x04, 0x05
        /*018e*/ 	.short	(.L_1105 - .L_1104)
.L_1104:
        /*0190*/ 	.word	0x00000080
        /*0194*/ 	.word	0x00000001
        /*0198*/ 	.word	0x00000001


	//----- nvinfo : EIATTR_CRS_STACK_SIZE
	.align		4
.L_1105:
        /*019c*/ 	.byte	0x04, 0x1e
        /*019e*/ 	.short	(.L_1107 - .L_1106)
.L_1106:
        /*01a0*/ 	.word	0x00000000


	//----- nvinfo : EIATTR_CBANK_PARAM_SIZE
	.align		4
.L_1107:
        /*01a4*/ 	.byte	0x03, 0x19
        /*01a6*/ 	.short	0x0118


	//----- nvinfo : EIATTR_PARAM_CBANK
	.align		4
        /*01a8*/ 	.byte	0x04, 0x0a
        /*01aa*/ 	.short	(.L_1109 - .L_1108)
	.align		4
.L_1108:
        /*01ac*/ 	.word	index@(.nv.constant0._Z25selective_scan_fwd_kernelI32Selective_Scan_fwd_kernel_traitsILi128ELi16ELi1ELb0ELb1ELb0ELb1EfN3c107complexIfEEEEv13SSMParamsBase)
        /*01b0*/ 	.short	0x0380
        /*01b2*/ 	.short	0x0118


	//----- nvinfo : EIATTR_SW_WAR
	.align		4
.L_1109:
        /*01b4*/ 	.byte	0x04, 0x36
        /*01b6*/ 	.short	(.L_1111 - .L_1110)
.L_1110:
        /*01b8*/ 	.word	0x00000008
.L_1111:


//--------------------- .nv.info._Z25selective_scan_fwd_kernelI32Selective_Scan_fwd_kernel_traitsILi128ELi16ELi1ELb0ELb1ELb1ELb0EfN3c107complexIfEEEEv13SSMParamsBase --------------------------
	.section	.nv.info._Z25selective_scan_fwd_kernelI32Selective_Scan_fwd_kernel_traitsILi128ELi16ELi1ELb0ELb1ELb1ELb0EfN3c107complexIfEEEEv13SSMParamsBase,"",@"SHT_CUDA_INFO"
	.sectionflags	@""
	.align	4


	//----- nvinfo : EIATTR_CUDA_API_VERSION
	.align		4
        /*0000*/ 	.byte	0x04, 0x37
        /*0002*/ 	.short	(.L_1113 - .L_1112)
.L_1112:
        /*0004*/ 	.word	0x00000082


	//----- nvinfo : EIATTR_KPARAM_INFO
	.align		4
.L_1113:
        /*0008*/ 	.byte	0x04, 0x17
        /*000a*/ 	.short	(.L_1115 - .L_1114)
.L_1114:
        /*000c*/ 	.word	0x00000000
        /*0010*/ 	.short	0x0000
        /*0012*/ 	.short	0x0000
        /*0014*/ 	.byte	0x00, 0xf0, 0x61, 0x04


	//----- nvinfo : EIATTR_SPARSE_MMA_MASK
	.align		4
.L_1115:
        /*0018*/ 	.byte	0x03, 0x50
        /*001a*/ 	.short	0x0000


	//----- nvinfo : EIATTR_MAXREG_COUNT
	.align		4
        /*001c*/ 	.byte	0x03, 0x1b
        /*001e*/ 	.short	0x00a8


	//----- nvinfo : EIATTR_NUM_BARRIERS
	.align		4
        /*0020*/ 	.byte	0x02, 0x4c
        /*0022*/ 	.byte	0x01
	.zero		1


	//----- nvinfo : EIATTR_ANNOTATIONS
	.align		4
        /*0024*/ 	.byte	0x04, 0x55
        /*0026*/ 	.short	(.L_1117 - .L_1116)


	//   ....[0]....
.L_1116:
        /* <DEDUP_REMOVED lines=38> */


	//----- nvinfo : EIATTR_MERCURY_ISA_VERSION
	.align		4
.L_1117:
        /*0278*/ 	.byte	0x03, 0x5f
        /*027a*/ 	.short	0x0101


	//----- nvinfo : EIATTR_INT_WARP_WIDE_INSTR_OFFSETS
	.align		4
        /*027c*/ 	.byte	0x04, 0x31
        /*027e*/ 	.short	(.L_1119 - .L_1118)


	//   ....[0]....
.L_1118:
        /*0280*/ 	.word	0x00007dc0


	//----- nvinfo : EIATTR_COOP_GROUP_MASK_REGIDS
	.align		4
.L_1119:
        /*0284*/ 	.byte	0x04, 0x29
        /*0286*/ 	.short	(.L_1121 - .L_1120)


	//   ....[0]....
.L_1120:
        /*0288*/ 	.word	0xffffffff


	//   ....[1]....
        /*028c*/ 	.word	0xffffffff


	//   ....[2]....
        /*0290*/ 	.word	0xffffffff


	//   ....[3]....
        /*0294*/ 	.word	0xffffffff


	//   ....[4]....
        /*0298*/ 	.word	0xffffffff


	//   ....[5]....
        /*029c*/ 	.word	0xffffffff


	//   ....[6]....
        /*02a0*/ 	.word	0xffffffff


	//   ....[7]....
        /*02a4*/ 	.word	0xffffffff


	//   ....[8]....
        /*02a8*/ 	.word	0xffffffff


	//   ....[9]....
        /*02ac*/ 	.word	0xffffffff


	//   ....[10]....
        /*02b0*/ 	.word	0xffffffff


	//   ....[11]....
        /*02b4*/ 	.word	0xffffffff


	//   ....[12]....
        /*02b8*/ 	.word	0xffffffff


	//   ....[13]....
        /*02bc*/ 	.word	0xffffffff


	//   ....[14]....
        /*02c0*/ 	.word	0xffffffff


	//   ....[15]....
        /*02c4*/ 	.word	0xffffffff


	//   ....[16]....
        /*02c8*/ 	.word	0xffffffff


	//   ....[17]....
        /*02cc*/ 	.word	0xffffffff


	//   ....[18]....
        /*02d0*/ 	.word	0xffffffff


	//   ....[19]....
        /*02d4*/ 	.word	0xffffffff


	//   ....[20]....
        /*02d8*/ 	.word	0xffffffff


	//   ....[21]....
        /*02dc*/ 	.word	0xffffffff


	//   ....[22]....
        /*02e0*/ 	.word	0xffffffff


	//   ....[23]....
        /*02e4*/ 	.word	0xffffffff


	//   ....[24]....
        /*02e8*/ 	.word	0xffffffff


	//   ....[25]....
        /*02ec*/ 	.word	0xffffffff


	//   ....[26]....
        /*02f0*/ 	.word	0xffffffff


	//   ....[27]....
        /*02f4*/ 	.word	0xffffffff


	//   ....[28]....
        /*02f8*/ 	.word	0xffffffff


	//----- nvinfo : EIATTR_COOP_GROUP_INSTR_OFFSETS
	.align		4
.L_1121:
        /*02fc*/ 	.byte	0x04, 0x28
        /*02fe*/ 	.short	(.L_1123 - .L_1122)


	//   ....[0]....
.L_1122:
        /*0300*/ 	.word	0x00001490


	//   ....[1]....
        /*0304*/ 	.word	0x00001a90


	//   ....[2]....
        /*0308*/ 	.word	0x00005530


	//   ....[3]....
        /*030c*/ 	.word	0x00007890


	//   ....[4]....
        /*0310*/ 	.word	0x000078c0


	//   ....[5]....
        /*0314*/ 	.word	0x000078e0


	//   ....[6]....
        /*0318*/ 	.word	0x00007900


	//   ....[7]....
        /*031c*/ 	.word	0x00007990


	//   ....[8]....
        /*0320*/ 	.word	0x000079c0


	//   ....[9]....
        /*0324*/ 	.word	0x000079d0


	//   ....[10]....
        /*0328*/ 	.word	0x000079e0


	//   ....[11]....
        /*032c*/ 	.word	0x00007a80


	//   ....[12]....
        /*0330*/ 	.word	0x00007ab0


	//   ....[13]....
        /*0334*/ 	.word	0x00007ac0


	//   ....[14]....
        /*0338*/ 	.word	0x00007ad0


	//   ....[15]....
        /*033c*/ 	.word	0x00007ba0


	//   ....[16]....
        /*0340*/ 	.word	0x00007be0


	//   ....[17]....
        /*0344*/ 	.word	0x00007c00


	//   ....[18]....
        /*0348*/ 	.word	0x00007c50


	//   ....[19]....
        /*034c*/ 	.word	0x00007cc0


	//   ....[20]....
        /*0350*/ 	.word	0x00007dd0


	//   ....[21]....
        /*0354*/ 	.word	0x00007de0


	//   ....[22]....
        /*0358*/ 	.word	0x00007df0


	//   ....[23]....
        /*035c*/ 	.word	0x00007e00


	//   ....[24]....
        /*0360*/ 	.word	0x00008430


	//   ....[25]....
        /*0364*/ 	.word	0x00008450


	//   ....[26]....
        /*0368*/ 	.word	0x00008470


	//   ....[27]....
        /*036c*/ 	.word	0x00008490


	//   ....[28]....
        /*0370*/ 	.word	0x000096e0


	//----- nvinfo : EIATTR_VRC_CTA_INIT_COUNT
	.align		4
.L_1123:
        /*0374*/ 	.byte	0x02, 0x4a
	.zero		1
	.zero		1


	//----- nvinfo : EIATTR_EXIT_INSTR_OFFSETS
	.align		4
        /*0378*/ 	.byte	0x04, 0x1c
        /*037a*/ 	.short	(.L_1125 - .L_1124)


	//   ....[0]....
.L_1124:
        /*037c*/ 	.word	0x000004b0


	//   ....[1]....
        /*0380*/ 	.word	0x00009be0


	//----- nvinfo : EIATTR_MAX_THREADS
	.align		4
.L_1125:
        /*0384*/ 	.byte	0x04, 0x05
        /*0386*/ 	.short	(.L_1127 - .L_1126)
.L_1126:
        /*0388*/ 	.word	0x00000080
        /*038c*/ 	.word	0x00000001
        /*0390*/ 	.word	0x00000001


	//----- nvinfo : EIATTR_CRS_STACK_SIZE
	.align		4
.L_1127:
        /*0394*/ 	.byte	0x04, 0x1e
        /*0396*/ 	.short	(.L_1129 - .L_1128)
.L_1128:
        /*0398*/ 	.word	0x00000000


	//----- nvinfo : EIATTR_CBANK_PARAM_SIZE
	.align		4
.L_1129:
        /*039c*/ 	.byte	0x03, 0x19
        /*039e*/ 	.short	0x0118


	//----- nvinfo : EIATTR_PARAM_CBANK
	.align		4
        /*03a0*/ 	.byte	0x04, 0x0a
        /*03a2*/ 	.short	(.L_1131 - .L_1130)
	.align		4
.L_1130:
        /*03a4*/ 	.word	index@(.nv.constant0._Z25selective_scan_fwd_kernelI32Selective_Scan_fwd_kernel_traitsILi128ELi16ELi1ELb0ELb1ELb1ELb0EfN3c107complexIfEEEEv13SSMParamsBase)
        /*03a8*/ 	.short	0x0380
        /*03aa*/ 	.short	0x0118


	//----- nvinfo : EIATTR_SW_WAR
	.align		4
.L_1131:
        /*03ac*/ 	.byte	0x04, 0x36
        /*03ae*/ 	.short	(.L_1133 - .L_1132)
.L_1132:
        /*03b0*/ 	.word	0x00000008
.L_1133:


//--------------------- .nv.info._Z25selective_scan_fwd_kernelI32Selective_Scan_fwd_kernel_traitsILi128ELi16ELi1ELb0ELb1ELb1ELb1EfN3c107complexIfEEEEv13SSMParamsBase --------------------------
	.section	.nv.info._Z25selective_scan_fwd_kernelI32Selective_Scan_fwd_kernel_traitsILi128ELi16ELi1ELb0ELb1ELb1ELb1EfN3c107complexIfEEEEv13SSMParamsBase,"",@"SHT_CUDA_INFO"
	.sectionflags	@""
	.align	4


	//----- nvinfo : EIATTR_CUDA_API_VERSION
	.align		4
        /*0000*/ 	.byte	0x04, 0x37
        /*0002*/ 	.short	(.L_1135 - .L_1134)
.L_1134:
        /*0004*/ 	.word	0x00000082


	//----- nvinfo : EIATTR_KPARAM_INFO
	.align		4
.L_1135:
        /*0008*/ 	.byte	0x04, 0x17
        /*000a*/ 	.short	(.L_1137 - .L_1136)
.L_1136:
        /*000c*/ 	.word	0x00000000
        /*0010*/ 	.short	0x0000
        /*0012*/ 	.short	0x0000
        /*0014*/ 	.byte	0x00, 0xf0, 0x61, 0x04


	//----- nvinfo : EIATTR_SPARSE_MMA_MASK
	.align		4
.L_1137:
        /*0018*/ 	.byte	0x03, 0x50
        /*001a*/ 	.short	0x0000


	//----- nvinfo : EIATTR_MAXREG_COUNT
	.align		4
        /*001c*/ 	.byte	0x03, 0x1b
        /*001e*/ 	.short	0x00a8


	//----- nvinfo : EIATTR_NUM_BARRIERS
	.align		4
        /*0020*/ 	.byte	0x02, 0x4c
        /*0022*/ 	.byte	0x01
	.zero		1


	//----- nvinfo : EIATTR_ANNOTATIONS
	.align		4
        /*0024*/ 	.byte	0x04, 0x55
        /*0026*/ 	.short	(.L_1139 - .L_1138)


	//   ....[0]....
.L_1138:
        /* <DEDUP_REMOVED lines=38> */


	//----- nvinfo : EIATTR_MERCURY_ISA_VERSION
	.align		4
.L_1139:
        /*0278*/ 	.byte	0x03, 0x5f
        /*027a*/ 	.short	0x0101


	//----- nvinfo : EIATTR_INT_WARP_WIDE_INSTR_OFFSETS
	.align		4
        /*027c*/ 	.byte	0x04, 0x31
        /*027e*/ 	.short	(.L_1141 - .L_1140)


	//   ....[0]....
.L_1140:
        /*0280*/ 	.word	0x00007dd0


	//----- nvinfo : EIATTR_COOP_GROUP_MASK_REGIDS
	.align		4
.L_1141:
        /*0284*/ 	.byte	0x04, 0x29
        /*0286*/ 	.short	(.L_1143 - .L_1142)


	//   ....[0]....
.L_1142:
        /*0288*/ 	.word	0xffffffff


	//   ....[1]....
        /*028c*/ 	.word	0xffffffff


	//   ....[2]....
        /*0290*/ 	.word	0xffffffff


	//   ....[3]....
        /*0294*/ 	.word	0xffffffff


	//   ....[4]....
        /*0298*/ 	.word	0xffffffff


	//   ....[5]....
        /*029c*/ 	.word	0xffffffff


	//   ....[6]....
        /*02a0*/ 	.word	0xffffffff


	//   ....[7]....
        /*02a4*/ 	.word	0xffffffff


	//   ....[8]....
        /*02a8*/ 	.word	0xffffffff


	//   ....[9]....
        /*02ac*/ 	.word	0xffffffff


	//   ....[10]....
        /*02b0*/ 	.word	0xffffffff


	//   ....[11]....
        /*02b4*/ 	.word	0xffffffff


	//   ....[12]....
        /*02b8*/ 	.word	0xffffffff


	//   ....[13]....
        /*02bc*/ 	.word	0xffffffff


	//   ....[14]....
        /*02c0*/ 	.word	0xffffffff


	//   ....[15]....
        /*02c4*/ 	.word	0xffffffff


	//   ....[16]....
        /*02c8*/ 	.word	0xffffffff


	//   ....[17]....
        /*02cc*/ 	.word	0xffffffff


	//   ....[18]....
        /*02d0*/ 	.word	0xffffffff


	//   ....[19]....
        /*02d4*/ 	.word	0xffffffff


	//   ....[20]....
        /*02d8*/ 	.word	0xffffffff


	//   ....[21]....
        /*02dc*/ 	.word	0xffffffff


	//   ....[22]....
        /*02e0*/ 	.word	0xffffffff


	//   ....[23]....
        /*02e4*/ 	.word	0xffffffff


	//   ....[24]....
        /*02e8*/ 	.word	0xffffffff


	//   ....[25]....
        /*02ec*/ 	.word	0xffffffff


	//   ....[26]....
        /*02f0*/ 	.word	0xffffffff


	//   ....[27]....
        /*02f4*/ 	.word	0xffffffff


	//   ....[28]....
        /*02f8*/ 	.word	0xffffffff


	//   ....[29]....
        /*02fc*/ 	.word	0xffffffff


	//   ....[30]....
        /*0300*/ 	.word	0xffffffff


	//----- nvinfo : EIATTR_COOP_GROUP_INSTR_OFFSETS
	.align		4
.L_1143:
        /*0304*/ 	.byte	0x04, 0x28
        /*0306*/ 	.short	(.L_1145 - .L_1144)


	//   ....[0]....
.L_1144:
        /*0308*/ 	.word	0x00001490


	//   ....[1]....
        /*030c*/ 	.word	0x00001a90


	//   ....[2]....
        /*0310*/ 	.word	0x00005530


	//   ....[3]....
        /*0314*/ 	.word	0x000078b0


	//   ....[4]....
        /*0318*/ 	.word	0x000078d0


	//   ....[5]....
        /*031c*/ 	.word	0x000078f0


	//   ....[6]....
        /*0320*/ 	.word	0x00007910


	//   ....[7]....
        /*0324*/ 	.word	0x000079a0


	//   ....[8]....
        /*0328*/ 	.word	0x000079d0


	//   ....[9]....
        /*032c*/ 	.word	0x000079e0


	//   ....[10]....
        /*0330*/ 	.word	0x000079f0


	//   ....[11]....
        /*0334*/ 	.word	0x00007a90


	//   ....[12]....
        /*0338*/ 	.word	0x00007ac0


	//   ....[13]....
        /*033c*/ 	.word	0x00007ad0


	//   ....[14]....
        /*0340*/ 	.word	0x00007ae0


	//   ....[15]....
        /*0344*/ 	.word	0x00007bb0


	//   ....[16]....
        /*0348*/ 	.word	0x00007bf0


	//   ....[17]....
        /*034c*/ 	.word	0x00007c10


	//   ....[18]....
        /*0350*/ 	.word	0x00007c60


	//   ....[19]....
        /*0354*/ 	.word	0x00007cd0


	//   ....[20]....
        /*0358*/ 	.word	0x00007de0


	//   ....[21]....
        /*035c*/ 	.word	0x00007df0


	//   ....[22]....
        /*0360*/ 	.word	0x00007e00


	//   ....[23]....
        /*0364*/ 	.word	0x00007e10


	//   ....[24]....
        /*0368*/ 	.word	0x00008440


	//   ....[25]....
        /*036c*/ 	.word	0x00008460


	//   ....[26]....
        /*0370*/ 	.word	0x00008480


	//   ....[27]....
        /*0374*/ 	.word	0x000084a0


	//   ....[28]....
        /*0378*/ 	.word	0x00009840


	//   ....[29]....
        /*037c*/ 	.word	0x0000a090


	//   ....[30]....
        /*0380*/ 	.word	0x0000a8b0


	//----- nvinfo : EIATTR_VRC_CTA_INIT_COUNT
	.align		4
.L_1145:
        /*0384*/ 	.byte	0x02, 0x4a
	.zero		1
	.zero		1


	//----- nvinfo : EIATTR_EXIT_INSTR_OFFSETS
	.align		4
        /*0388*/ 	.byte	0x04, 0x1c
        /*038a*/ 	.short	(.L_1147 - .L_1146)


	//   ....[0]....
.L_1146:
        /*038c*/ 	.word	0x000004b0


	//   ....[1]....
        /*0390*/ 	.word	0x0000ac40


	//----- nvinfo : EIATTR_MAX_THREADS
	.align		4
.L_1147:
        /*0394*/ 	.byte	0x04, 0x05
        /*0396*/ 	.short	(.L_1149 - .L_1148)
.L_1148:
        /*0398*/ 	.word	0x00000080
        /*039c*/ 	.word	0x00000001
        /*03a0*/ 	.word	0x00000001


	//----- nvinfo : EIATTR_CRS_STACK_SIZE
	.align		4
.L_1149:
        /*03a4*/ 	.byte	0x04, 0x1e
        /*03a6*/ 	.short	(.L_1151 - .L_1150)
.L_1150:
        /*03a8*/ 	.word	0x00000000


	//----- nvinfo : EIATTR_CBANK_PARAM_SIZE
	.align		4
.L_1151:
        /*03ac*/ 	.byte	0x03, 0x19
        /*03ae*/ 	.short	0x0118


	//----- nvinfo : EIATTR_PARAM_CBANK
	.align		4
        /*03b0*/ 	.byte	0x04, 0x0a
        /*03b2*/ 	.short	(.L_1153 - .L_1152)
	.align		4
.L_1152:
        /*03b4*/ 	.word	index@(.nv.constant0._Z25selective_scan_fwd_kernelI32Selective_Scan_fwd_kernel_traitsILi128ELi16ELi1ELb0ELb1ELb1ELb1EfN3c107complexIfEEEEv13SSMParamsBase)
        /*03b8*/ 	.short	0x0380
        /*03ba*/ 	.short	0x0118


	//----- nvinfo : EIATTR_SW_WAR
	.align		4
.L_1153:
        /*03bc*/ 	.byte	0x04, 0x36
        /*03be*/ 	.short	(.L_1155 - .L_1154)
.L_1154:
        /*03c0*/ 	.word	0x00000008
.L_1155:


//--------------------- .nv.info._Z25selective_scan_fwd_kernelI32Selective_Scan_fwd_kernel_traitsILi128ELi16ELi1ELb1ELb0ELb0ELb0EfN3c107complexIfEEEEv13SSMParamsBase --------------------------
	.section	.nv.info._Z25selective_scan_fwd_kernelI32Selective_Scan_fwd_kernel_traitsILi128ELi16ELi1ELb1ELb0ELb0ELb0EfN3c107complexIfEEEEv13SSMParamsBase,"",@"SHT_CUDA_INFO"
	.sectionflags	@""
	.align	4


	//----- nvinfo : EIATTR_CUDA_API_VERSION
	.align		4
        /*0000*/ 	.byte	0x04, 0x37
        /*0002*/ 	.short	(.L_1157 - .L_1156)
.L_1156:
        /*0004*/ 	.word	0x00000082


	//----- nvinfo : EIATTR_KPARAM_INFO
	.align		4
.L_1157:
        /*0008*/ 	.byte	0x04, 0x17
        /*000a*/ 	.short	(.L_1159 - .L_1158)
.L_1158:
        /*000c*/ 	.word	0x00000000
        /*0010*/ 	.short	0x0000
        /*0012*/ 	.short	0x0000
        /*0014*/ 	.byte	0x00, 0xf0, 0x61, 0x04


	//----- nvinfo : EIATTR_SPARSE_MMA_MASK
	.align		4
.L_1159:
        /*0018*/ 	.byte	0x03, 0x50
        /*001a*/ 	.short	0x0000


	//----- nvinfo : EIATTR_MAXREG_COUNT
	.align		4
        /*001c*/ 	.byte	0x03, 0x1b
        /*001e*/ 	.short	0x00a8


	//----- nvinfo : EIATTR_NUM_BARRIERS
	.align		4
        /*0020*/ 	.byte	0x02, 0x4c
        /*0022*/ 	.byte	0x01
	.zero		1


	//----- nvinfo : EIATTR_MERCURY_ISA_VERSION
	.align		4
        /*0024*/ 	.byte	0x03, 0x5f
        /*0026*/ 	.short	0x0101


	//----- nvinfo : EIATTR_COOP_GROUP_MASK_REGIDS
	.align		4
        /*0028*/ 	.byte	0x04, 0x29
        /*002a*/ 	.short	(.L_1161 - .L_1160)


	//   ....[0]....
.L_1160:
        /*002c*/ 	.word	0xffffffff


	//   ....[1]....
        /*0030*/ 	.word	0xffffffff


	//   ....[2]....
        /*0034*/ 	.word	0xffffffff


	//   ....[3]....
        /*0038*/ 	.word	0xffffffff


	//   ....[4]....
        /*003c*/ 	.word	0xffffffff


	//   ....[5]....
        /*0040*/ 	.word	0xffffffff


	//   ....[6]....
        /*0044*/ 	.word	0xffffffff


	//   ....[7]....
        /*0048*/ 	.word	0xffffffff


	//   ....[8]....
        /*004c*/ 	.word	0xffffffff


	//   ....[9]....
        /*0050*/ 	.word	0xffffffff


	//   ....[10]....
        /*0054*/ 	.word	0xffffffff


	//   ....[11]....
        /*0058*/ 	.word	0xffffffff


	//   ....[12]....
        /*005c*/ 	.word	0xffffffff


	//   ....[13]....
        /*0060*/ 	.word	0xffffffff


	//   ....[14]....
        /*0064*/ 	.word	0xffffffff


	//   ....[15]....
        /*0068*/ 	.word	0xffffffff


	//   ....[16]....
        /*006c*/ 	.word	0xffffffff


	//   ....[17]....
        /*0070*/ 	.word	0xffffffff


	//   ....[18]....
        /*0074*/ 	.word	0xffffffff


	//   ....[19]....
        /*0078*/ 	.word	0xffffffff


	//   ....[20]....
        /*007c*/ 	.word	0xffffffff


	//   ....[21]....
        /*0080*/ 	.word	0xffffffff


	//   ....[22]....
        /*0084*/ 	.word	0xffffffff


	//   ....[23]....
        /*0088*/ 	.word	0xffffffff


	//   ....[24]....
        /*008c*/ 	.word	0xffffffff


	//   ....[25]....
        /*0090*/ 	.word	0xffffffff


	//   ....[26]....
        /*0094*/ 	.word	0xffffffff


	//----- nvinfo : EIATTR_COOP_GROUP_INSTR_OFFSETS
	.align		4
.L_1161:
        /*0098*/ 	.byte	0x04, 0x28
        /*009a*/ 	.short	(.L_1163 - .L_1162)


	//   ....[0]....
.L_1162:
        /*009c*/ 	.word	0x00000650


	//   ....[1]....
        /*00a0*/ 	.word	0x00000750


	//   ....[2]....
        /*00a4*/ 	.word	0x00004060


	//   ....[3]....
        /*00a8*/ 	.word	0x00004090


	//   ....[4]....
        /*00ac*/ 	.word	0x000040f0


	//   ....[5]....
        /*00b0*/ 	.word	0x00004100


	//   ....[6]....
        /*00b4*/ 	.word	0x00004170


	//   ....[7]....
        /*00b8*/ 	.word	0x00004180


	//   ....[8]....
        /*00bc*/ 	.word	0x000041d0


	//   ....[9]....
        /*00c0*/ 	.word	0x000041f0


	//   ....[10]....
        /*00c4*/ 	.word	0x00004260


	//   ....[11]....
        /*00c8*/ 	.word	0x00004290


	//   ....[12]....
        /*00cc*/ 	.word	0x000042c0


	//   ....[13]....
        /*00d0*/ 	.word	0x000042d0


	//   ....[14]....
        /*00d4*/ 	.word	0x00004370


	//   ....[15]....
        /*00d8*/ 	.word	0x000043a0


	//   ....[16]....
        /*00dc*/ 	.word	0x000043b0


	//   ....[17]....
        /*00e0*/ 	.word	0x000043c0


	//   ....[18]....
        /*00e4*/ 	.word	0x00004470


	//   ....[19]....
        /*00e8*/ 	.word	0x00004490


	//   ....[20]....
        /*00ec*/ 	.word	0x000044a0


	//   ....[21]....
        /*00f0*/ 	.word	0x000044b0


	//   ....[22]....
        /*00f4*/ 	.word	0x00004950


	//   ....[23]....
        /*00f8*/ 	.word	0x00004970


	//   ....[24]....
        /*00fc*/ 	.word	0x00004990


	//   ....[25]....
        /*0100*/ 	.word	0x000049b0


	//   ....[26]....
        /*0104*/ 	.word	0x00005840


	//----- nvinfo : EIATTR_VRC_CTA_INIT_COUNT
	.align		4
.L_1163:
        /*0108*/ 	.byte	0x02, 0x4a
	.zero		1
	.zero		1


	//----- nvinfo : EIATTR_EXIT_INSTR_OFFSETS
	.align		4
        /*010c*/ 	.byte	0x04, 0x1c
        /*010e*/ 	.short	(.L_1165 - .L_1164)


	//   ....[0]....
.L_1164:
        /*0110*/ 	.word	0x00000200


	//   ....[1]....
        /*0114*/ 	.word	0x00005940


	//----- nvinfo : EIATTR_MAX_THREADS
	.align		4
.L_1165:
        /*0118*/ 	.byte	0x04, 0x05
        /*011a*/ 	.short	(.L_1167 - .L_1166)
.L_1166:
        /*011c*/ 	.word	0x00000080
        /*0120*/ 	.word	0x00000001
        /*0124*/ 	.word	0x00000001


	//----- nvinfo : EIATTR_CRS_STACK_SIZE
	.align		4
.L_1167:
        /*0128*/ 	.byte	0x04, 0x1e
        /*012a*/ 	.short	(.L_1169 - .L_1168)
.L_1168:
        /*012c*/ 	.word	0x00000000


	//----- nvinfo : EIATTR_CBANK_PARAM_SIZE
	.align		4
.L_1169:
        /*0130*/ 	.byte	0x03, 0x19
        /*0132*/ 	.short	0x0118


	//----- nvinfo : EIATTR_PARAM_CBANK
	.align		4
        /*0134*/ 	.byte	0x04, 0x0a
        /*0136*/ 	.short	(.L_1171 - .L_1170)
	.align		4
.L_1170:
        /*0138*/ 	.word	index@(.nv.constant0._Z25selective_scan_fwd_kernelI32Selective_Scan_fwd_kernel_traitsILi128ELi16ELi1ELb1ELb0ELb0ELb0EfN3c107complexIfEEEEv13SSMParamsBase)
        /*013c*/ 	.short	0x0380
        /*013e*/ 	.short	0x0118


	//----- nvinfo : EIATTR_SW_WAR
	.align		4
.L_1171:
        /*0140*/ 	.byte	0x04, 0x36
        /*0142*/ 	.short	(.L_1173 - .L_1172)
.L_1172:
        /*0144*/ 	.word	0x00000008
.L_1173:


//--------------------- .nv.info._Z25selective_scan_fwd_kernelI32Selective_Scan_fwd_kernel_traitsILi128ELi16ELi1ELb1ELb0ELb0ELb1EfN3c107complexIfEEEEv13SSMParamsBase --------------------------
	.section	.nv.info._Z25selective_scan_fwd_kernelI32Selective_Scan_fwd_kernel_traitsILi128ELi16ELi1ELb1ELb0ELb0ELb1EfN3c107complexIfEEEEv13SSMParamsBase,"",@"SHT_CUDA_INFO"
	.sectionflags	@""
	.align	4


	//----- nvinfo : EIATTR_CUDA_API_VERSION
	.align		4
        /*0000*/ 	.byte	0x04, 0x37
        /*0002*/ 	.short	(.L_1175 - .L_1174)
.L_1174:
        /*0004*/ 	.word	0x00000082


	//----- nvinfo : EIATTR_KPARAM_INFO
	.align		4
.L_1175:
        /*0008*/ 	.byte	0x04, 0x17
        /*000a*/ 	.short	(.L_1177 - .L_1176)
.L_1176:
        /*000c*/ 	.word	0x00000000
        /*0010*/ 	.short	0x0000
        /*0012*/ 	.short	0x0000
        /*0014*/ 	.byte	0x00, 0xf0, 0x61, 0x04


	//----- nvinfo : EIATTR_SPARSE_MMA_MASK
	.align		4
.L_1177:
        /*0018*/ 	.byte	0x03, 0x50
        /*001a*/ 	.short	0x0000


	//----- nvinfo : EIATTR_MAXREG_COUNT
	.align		4
        /*001c*/ 	.byte	0x03, 0x1b
        /*001e*/ 	.short	0x00a8


	//----- nvinfo : EIATTR_NUM_BARRIERS
	.align		4
        /*0020*/ 	.byte	0x02, 0x4c
        /*0022*/ 	.byte	0x01
	.zero		1


	//----- nvinfo : EIATTR_MERCURY_ISA_VERSION
	.align		4
        /*0024*/ 	.byte	0x03, 0x5f
        /*0026*/ 	.short	0x0101


	//----- nvinfo : EIATTR_COOP_GROUP_MASK_REGIDS
	.align		4
        /*0028*/ 	.byte	0x04, 0x29
        /*002a*/ 	.short	(.L_1179 - .L_1178)


	//   ....[0]....
.L_1178:
        /*002c*/ 	.word	0xffffffff


	//   ....[1]....
        /*0030*/ 	.word	0xffffffff


	//   ....[2]....
        /*0034*/ 	.word	0xffffffff


	//   ....[3]....
        /*0038*/ 	.word	0xffffffff


	//   ....[4]....
        /*003c*/ 	.word	0xffffffff


	//   ....[5]....
        /*0040*/ 	.word	0xffffffff


	//   ....[6]....
        /*0044*/ 	.word	0xffffffff


	//   ....[7]....
        /*0048*/ 	.word	0xffffffff


	//   ....[8]....
        /*004c*/ 	.word	0xffffffff


	//   ....[9]....
        /*0050*/ 	.word	0xffffffff


	//   ....[10]....
        /*0054*/ 	.word	0xffffffff


	//   ....[11]....
        /*0058*/ 	.word	0xffffffff


	//   ....[12]....
        /*005c*/ 	.word	0xffffffff


	//   ....[13]....
        /*0060*/ 	.word	0xffffffff


	//   ....[14]....
        /*0064*/ 	.word	0xffffffff


	//   ....[15]....
        /*0068*/ 	.word	0xffffffff


	//   ....[16]....
        /*006c*/ 	.word	0xffffffff


	//   ....[17]....
        /*0070*/ 	.word	0xffffffff


	//   ....[18]....
        /*0074*/ 	.word	0xffffffff


	//   ....[19]....
        /*0078*/ 	.word	0xffffffff


	//   ....[20]....
        /*007c*/ 	.word	0xffffffff


	//   ....[21]....
        /*0080*/ 	.word	0xffffffff


	//   ....[22]....
        /*0084*/ 	.word	0xffffffff


	//   ....[23]....
        /*0088*/ 	.word	0xffffffff


	//   ....[24]....
        /*008c*/ 	.word	0xffffffff


	//   ....[25]....
        /*0090*/ 	.word	0xffffffff


	//   ....[26]....
        /*0094*/ 	.word	0xffffffff


	//   ....[27]....
        /*0098*/ 	.word	0xffffffff


	//   ....[28]....
        /*009c*/ 	.word	0xffffffff


	//----- nvinfo : EIATTR_COOP_GROUP_INSTR_OFFSETS
	.align		4
.L_1179:
        /*00a0*/ 	.byte	0x04, 0x28
        /*00a2*/ 	.short	(.L_1181 - .L_1180)


	//   ....[0]....
.L_1180:
        /*00a4*/ 	.word	0x00000680


	//   ....[1]....
        /*00a8*/ 	.word	0x00000780


	//   ....[2]....
        /*00ac*/ 	.word	0x00004090


	//   ....[3]....
        /*00b0*/ 	.word	0x000040c0


	//   ....[4]....
        /*00b4*/ 	.word	0x00004120


	//   ....[5]....
        /*00b8*/ 	.word	0x00004130


	//   ....[6]....
        /*00bc*/ 	.word	0x000041a0


	//   ....[7]....
        /*00c0*/ 	.word	0x000041b0


	//   ....[8]....
        /*00c4*/ 	.word	0x00004200


	//   ....[9]....
        /*00c8*/ 	.word	0x00004220


	//   ....[10]....
        /*00cc*/ 	.word	0x00004290


	//   ....[11]....
        /*00d0*/ 	.word	0x000042c0


	//   ....[12]....
        /*00d4*/ 	.word	0x000042f0


	//   ....[13]....
        /*00d8*/ 	.word	0x00004300


	//   ....[14]....
        /*00dc*/ 	.word	0x000043a0


	//   ....[15]....
        /*00e0*/ 	.word	0x000043d0


	//   ....[16]....
        /*00e4*/ 	.word	0x000043e0


	//   ....[17]....
        /*00e8*/ 	.word	0x000043f0


	//   ....[18]....
        /*00ec*/ 	.word	0x000044a0


	//   ....[19]....
        /*00f0*/ 	.word	0x000044c0


	//   ....[20]....
        /*00f4*/ 	.word	0x000044d0


	//   ....[21]....
        /*00f8*/ 	.word	0x000044e0


	//   ....[22]....
        /*00fc*/ 	.word	0x00004980


	//   ....[23]....
        /*0100*/ 	.word	0x000049a0


	//   ....[24]....
        /*0104*/ 	.word	0x000049c0


	//   ....[25]....
        /*0108*/ 	.word	0x000049e0


	//   ....[26]....
        /*010c*/ 	.word	0x00005830


	//   ....[27]....
        /*0110*/ 	.word	0x00005a80


	//   ....[28]....
        /*0114*/ 	.word	0x000061d0


	//----- nvinfo : EIATTR_VRC_CTA_INIT_COUNT
	.align		4
.L_1181:
        /*0118*/ 	.byte	0x02, 0x4a
	.zero		1
	.zero		1


	//----- nvinfo : EIATTR_EXIT_INSTR_OFFSETS
	.align		4
        /*011c*/ 	.byte	0x04, 0x1c
        /*011e*/ 	.short	(.L_1183 - .L_1182)


	//   ....[0]....
.L_1182:
        /*0120*/ 	.word	0x00000200


	//   ....[1]....
        /*0124*/ 	.word	0x00006270


	//----- nvinfo : EIATTR_MAX_THREADS
	.align		4
.L_1183:
        /*0128*/ 	.byte	0x04, 0x05
        /*012a*/ 	.short	(.L_1185 - .L_1184)
.L_1184:
        /*012c*/ 	.word	0x00000080
        /*0130*/ 	.word	0x00000001
        /*0134*/ 	.word	0x00000001


	//----- nvinfo : EIATTR_CRS_STACK_SIZE
	.align		4
.L_1185:
        /*0138*/ 	.byte	0x04, 0x1e
        /*013a*/ 	.short	(.L_1187 - .L_1186)
.L_1186:
        /*013c*/ 	.word	0x00000000


	//----- nvinfo : EIATTR_CBANK_PARAM_SIZE
	.align		4
.L_1187:
        /*0140*/ 	.byte	0x03, 0x19
        /*0142*/ 	.short	0x0118


	//----- nvinfo : EIATTR_PARAM_CBANK
	.align		4
        /*0144*/ 	.byte	0x04, 0x0a
        /*0146*/ 	.short	(.L_1189 - .L_1188)
	.align		4
.L_1188:
        /*0148*/ 	.word	index@(.nv.constant0._Z25selective_scan_fwd_kernelI32Selective_Scan_fwd_kernel_traitsILi128ELi16ELi1ELb1ELb0ELb0ELb1EfN3c107complexIfEEEEv13SSMParamsBase)
        /*014c*/ 	.short	0x0380
        /*014e*/ 	.short	0x0118


	//----- nvinfo : EIATTR_SW_WAR
	.align		4
.L_1189:
        /*0150*/ 	.byte	0x04, 0x36
        /*0152*/ 	.short	(.L_1191 - .L_1190)
.L_1190:
        /*0154*/ 	.word	0x00000008
.L_1191:


//--------------------- .nv.info._Z25selective_scan_fwd_kernelI32Selective_Scan_fwd_kernel_traitsILi128ELi16ELi1ELb1ELb0ELb1ELb0EfN3c107complexIfEEEEv13SSMParamsBase --------------------------
	.section	.nv.info._Z25selective_scan_fwd_kernelI32Selective_Scan_fwd_kernel_traitsILi128ELi16ELi1ELb1ELb0ELb1ELb0EfN3c107complexIfEEEEv13SSMParamsBase,"",@"SHT_CUDA_INFO"
	.sectionflags	@""
	.align	4


	//----- nvinfo : EIATTR_CUDA_API_VERSION
	.align		4
        /*0000*/ 	.byte	0x04, 0x37
        /*0002*/ 	.short	(.L_1193 - .L_1192)
.L_1192:
        /*0004*/ 	.word	0x00000082


	//----- nvinfo : EIATTR_KPARAM_INFO
	.align		4
.L_1193:
        /*0008*/ 	.byte	0x04, 0x17
        /*000a*/ 	.short	(.L_1195 - .L_1194)
.L_1194:
        /*000c*/ 	.word	0x00000000
        /*0010*/ 	.short	0x0000
        /*0012*/ 	.short	0x0000
        /*0014*/ 	.byte	0x00, 0xf0, 0x61, 0x04


	//----- nvinfo : EIATTR_SPARSE_MMA_MASK
	.align		4
.L_1195:
        /*0018*/ 	.byte	0x03, 0x50
        /*001a*/ 	.short	0x0000


	//----- nvinfo : EIATTR_MAXREG_COUNT
	.align		4
        /*001c*/ 	.byte	0x03, 0x1b
        /*001e*/ 	.short	0x00a8


	//----- nvinfo : EIATTR_NUM_BARRIERS
	.align		4
        /*0020*/ 	.byte	0x02, 0x4c
        /*0022*/ 	.byte	0x01
	.zero		1


	//----- nvinfo : EIATTR_MERCURY_ISA_VERSION
	.align		4
        /*0024*/ 	.byte	0x03, 0x5f
        /*0026*/ 	.short	0x0101


	//----- nvinfo : EIATTR_INT_WARP_WIDE_INSTR_OFFSETS
	.align		4
        /*0028*/ 	.byte	0x04, 0x31
        /*002a*/ 	.short	(.L_1197 - .L_1196)


	//   ....[0]....
.L_1196:
        /*002c*/ 	.word	0x00003720


	//----- nvinfo : EIATTR_COOP_GROUP_MASK_REGIDS
	.align		4
.L_1197:
        /*0030*/ 	.byte	0x04, 0x29
        /*0032*/ 	.short	(.L_1199 - .L_1198)


	//   ....[0]....
.L_1198:
        /*0034*/ 	.word	0xffffffff


	//   ....[1]....
        /*0038*/ 	.word	0xffffffff


	//   ....[2]....
        /*003c*/ 	.word	0xffffffff


	//   ....[3]....
        /*0040*/ 	.word	0xffffffff


	//   ....[4]....
        /*0044*/ 	.word	0xffffffff


	//   ....[5]....
        /*0048*/ 	.word	0xffffffff


	//   ....[6]....
        /*004c*/ 	.word	0xffffffff


	//   ....[7]....
        /*0050*/ 	.word	0xffffffff


	//   ....[8]....
        /*0054*/ 	.word	0xffffffff


	//   ....[9]....
        /*0058*/ 	.word	0xffffffff


	//   ....[10]....
        /*005c*/ 	.word	0xffffffff


	//   ....[11]....
        /*0060*/ 	.word	0xffffffff


	//   ....[12]....
        /*0064*/ 	.word	0xffffffff


	//   ....[13]....
        /*0068*/ 	.word	0xffffffff


	//   ....[14]....
        /*006c*/ 	.word	0xffffffff


	//   ....[15]....
        /*0070*/ 	.word	0xffffffff


	//   ....[16]....
        /*0074*/ 	.word	0xffffffff


	//   ....[17]....
        /*0078*/ 	.word	0xffffffff


	//   ....[18]....
        /*007c*/ 	.word	0xffffffff


	//   ....[19]....
        /*0080*/ 	.word	0xffffffff


	//   ....[20]....
        /*0084*/ 	.word	0xffffffff


	//   ....[21]....
        /*0088*/ 	.word	0xffffffff


	//   ....[22]....
        /*008c*/ 	.word	0xffffffff


	//   ....[23]....
        /*0090*/ 	.word	0xffffffff


	//   ....[24]....
        /*0094*/ 	.word	0xffffffff


	//   ....[25]....
        /*0098*/ 	.word	0xffffffff


	//   ....[26]....
        /*009c*/ 	.word	0xffffffff


	//   ....[27]....
        /*00a0*/ 	.word	0xffffffff


	//----- nvinfo : EIATTR_COOP_GROUP_INSTR_OFFSETS
	.align		4
.L_1199:
        /*00a4*/ 	.byte	0x04, 0x28
        /*00a6*/ 	.short	(.L_1201 - .L_1200)


	//   ....[0]....
.L_1200:
        /*00a8*/ 	.word	0x00000850


	//   ....[1]....
        /*00ac*/ 	.word	0x00000950


	//   ....[2]....
        /*00b0*/ 	.word	0x000036f0


	//   ....[3]....
        /*00b4*/ 	.word	0x000046f0


	//   ....[4]....
        /*00b8*/ 	.word	0x00004710


	//   ....[5]....
        /*00bc*/ 	.word	0x000047a0


	//   ....[6]....
        /*00c0*/ 	.word	0x000047b0


	//   ....[7]....
        /*00c4*/ 	.word	0x00004820


	//   ....[8]....
        /*00c8*/ 	.word	0x00004830


	//   ....[9]....
        /*00cc*/ 	.word	0x00004880


	//   ....[10]....
        /*00d0*/ 	.word	0x000048a0


	//   ....[11]....
        /*00d4*/ 	.word	0x00004910


	//   ....[12]....
        /*00d8*/ 	.word	0x00004940


	//   ....[13]....
        /*00dc*/ 	.word	0x00004970


	//   ....[14]....
        /*00e0*/ 	.word	0x00004990


	//   ....[15]....
        /*00e4*/ 	.word	0x00004a10


	//   ....[16]....
        /*00e8*/ 	.word	0x00004a40


	//   ....[17]....
        /*00ec*/ 	.word	0x00004a60


	//   ....[18]....
        /*00f0*/ 	.word	0x00004a70


	//   ....[19]....
        /*00f4*/ 	.word	0x00004b20


	//   ....[20]....
        /*00f8*/ 	.word	0x00004b40


	//   ....[21]....
        /*00fc*/ 	.word	0x00004b50


	//   ....[22]....
        /*0100*/ 	.word	0x00004b60


	//   ....[23]....
        /*0104*/ 	.word	0x00004f40


	//   ....[24]....
        /*0108*/ 	.word	0x00004fd0


	//   ....[25]....
        /*010c*/ 	.word	0x00004ff0


	//   ....[26]....
        /*0110*/ 	.word	0x00005010


	//   ....[27]....
        /*0114*/ 	.word	0x000062c0


	//----- nvinfo : EIATTR_VRC_CTA_INIT_COUNT
	.align		4
.L_1201:
        /*0118*/ 	.byte	0x02, 0x4a
	.zero		1
	.zero		1


	//----- nvinfo : EIATTR_EXIT_INSTR_OFFSETS
	.align		4
        /*011c*/ 	.byte	0x04, 0x1c
        /*011e*/ 	.short	(.L_1203 - .L_1202)


	//   ....[0]....
.L_1202:
        /*0120*/ 	.word	0x000004a0


	//   ....[1]....
        /*0124*/ 	.word	0x000063d0


	//----- nvinfo : EIATTR_MAX_THREADS
	.align		4
.L_1203:
        /*0128*/ 	.byte	0x04, 0x05
        /*012a*/ 	.short	(.L_1205 - .L_1204)
.L_1204:
        /*012c*/ 	.word	0x00000080
        /*0130*/ 	.word	0x00000001
        /*0134*/ 	.word	0x00000001


	//----- nvinfo : EIATTR_CRS_STACK_SIZE
	.align		4
.L_1205:
        /*0138*/ 	.byte	0x04, 0x1e
        /*013a*/ 	.short	(.L_1207 - .L_1206)
.L_1206:
        /*013c*/ 	.word	0x00000000


	//----- nvinfo : EIATTR_CBANK_PARAM_SIZE
	.align		4
.L_1207:
        /*0140*/ 	.byte	0x03, 0x19
        /*0142*/ 	.short	0x0118


	//----- nvinfo : EIATTR_PARAM_CBANK
	.align		4
        /*0144*/ 	.byte	0x04, 0x0a
        /*0146*/ 	.short	(.L_1209 - .L_1208)
	.align		4
.L_1208:
        /*0148*/ 	.word	index@(.nv.constant0._Z25selective_scan_fwd_kernelI32Selective_Scan_fwd_kernel_traitsILi128ELi16ELi1ELb1ELb0ELb1ELb0EfN3c107complexIfEEEEv13SSMParamsBase)
        /*014c*/ 	.short	0x0380
        /*014e*/ 	.short	0x0118


	//----- nvinfo : EIATTR_SW_WAR
	.align		4
.L_1209:
        /*0150*/ 	.byte	0x04, 0x36
        /*0152*/ 	.short	(.L_1211 - .L_1210)
.L_1210:
        /*0154*/ 	.word	0x00000008
.L_1211:


//--------------------- .nv.info._Z25selective_scan_fwd_kernelI32Selective_Scan_fwd_kernel_traitsILi128ELi16ELi1ELb1ELb0ELb1ELb1EfN3c107complexIfEEEEv13SSMParamsBase --------------------------
	.section	.nv.info._Z25selective_scan_fwd_kernelI32Selective_Scan_fwd_kernel_traitsILi128ELi16ELi1ELb1ELb0ELb1ELb1EfN3c107complexIfEEEEv13SSMParamsBase,"",@"SHT_CUDA_INFO"
	.sectionflags	@""
	.align	4


	//----- nvinfo : EIATTR_CUDA_API_VERSION
	.align		4
        /*0000*/ 	.byte	0x04, 0x37
        /*0002*/ 	.short	(.L_1213 - .L_1212)
.L_1212:
        /*0004*/ 	.word	0x00000082


	//----- nvinfo : EIATTR_KPARAM_INFO
	.align		4
.L_1213:
        /*0008*/ 	.byte	0x04, 0x17
        /*000a*/ 	.short	(.L_1215 - .L_1214)
.L_1214:
        /*000c*/ 	.word	0x00000000
        /*0010*/ 	.short	0x0000
        /*0012*/ 	.short	0x0000
        /*0014*/ 	.byte	0x00, 0xf0, 0x61, 0x04


	//----- nvinfo : EIATTR_SPARSE_MMA_MASK
	.align		4
.L_1215:
        /*0018*/ 	.byte	0x03, 0x50
        /*001a*/ 	.short	0x0000


	//----- nvinfo : EIATTR_MAXREG_COUNT
	.align		4
        /*001c*/ 	.byte	0x03, 0x1b
        /*001e*/ 	.short	0x00a8


	//----- nvinfo : EIATTR_NUM_BARRIERS
	.align		4
        /*0020*/ 	.byte	0x02, 0x4c
        /*0022*/ 	.byte	0x01
	.zero		1


	//----- nvinfo : EIATTR_MERCURY_ISA_VERSION
	.align		4
        /*0024*/ 	.byte	0x03, 0x5f
        /*0026*/ 	.short	0x0101


	//----- nvinfo : EIATTR_INT_WARP_WIDE_INSTR_OFFSETS
	.align		4
        /*0028*/ 	.byte	0x04, 0x31
        /*002a*/ 	.short	(.L_1217 - .L_1216)


	//   ....[0]....
.L_1216:
        /*002c*/ 	.word	0x00003740


	//----- nvinfo : EIATTR_COOP_GROUP_MASK_REGIDS
	.align		4
.L_1217:
        /*0030*/ 	.byte	0x04, 0x29
        /*0032*/ 	.short	(.L_1219 - .L_1218)


	//   ....[0]....
.L_1218:
        /*0034*/ 	.word	0xffffffff


	//   ....[1]....
        /*0038*/ 	.word	0xffffffff


	//   ....[2]....
        /*003c*/ 	.word	0xffffffff


	//   ....[3]....
        /*0040*/ 	.word	0xffffffff


	//   ....[4]....
        /*0044*/ 	.word	0xffffffff


	//   ....[5]....
        /*0048*/ 	.word	0xffffffff


	//   ....[6]....
        /*004c*/ 	.word	0xffffffff


	//   ....[7]....
        /*0050*/ 	.word	0xffffffff


	//   ....[8]....
        /*0054*/ 	.word	0xffffffff


	//   ....[9]....
        /*0058*/ 	.word	0xffffffff


	//   ....[10]....
        /*005c*/ 	.word	0xffffffff


	//   ....[11]....
        /*0060*/ 	.word	0xffffffff


	//   ....[12]....
        /*0064*/ 	.word	0xffffffff


	//   ....[13]....
        /*0068*/ 	.word	0xffffffff


	//   ....[14]....
        /*006c*/ 	.word	0xffffffff


	//   ....[15]....
        /*0070*/ 	.word	0xffffffff


	//   ....[16]....
        /*0074*/ 	.word	0xffffffff


	//   ....[17]....
        /*0078*/ 	.word	0xffffffff


	//   ....[18]....
        /*007c*/ 	.word	0xffffffff


	//   ....[19]....
        /*0080*/ 	.word	0xffffffff


	//   ....[20]....
        /*0084*/ 	.word	0xffffffff


	//   ....[21]....
        /*0088*/ 	.word	0xffffffff


	//   ....[22]....
        /*008c*/ 	.word	0xffffffff


	//   ....[23]....
        /*0090*/ 	.word	0xffffffff


	//   ....[24]....
        /*0094*/ 	.word	0xffffffff


	//   ....[25]....
        /*0098*/ 	.word	0xffffffff


	//   ....[26]....
        /*009c*/ 	.word	0xffffffff


	//   ....[27]....
        /*00a0*/ 	.word	0xffffffff


	//   ....[28]....
        /*00a4*/ 	.word	0xffffffff


	//   ....[29]....
        /*00a8*/ 	.word	0xffffffff


	//----- nvinfo : EIATTR_COOP_GROUP_INSTR_OFFSETS
	.align		4
.L_1219:
        /*00ac*/ 	.byte	0x04, 0x28
        /*00ae*/ 	.short	(.L_1221 - .L_1220)


	//   ....[0]....
.L_1220:
        /*00b0*/ 	.word	0x00000850


	//   ....[1]....
        /*00b4*/ 	.word	0x00000950


	//   ....[2]....
        /*00b8*/ 	.word	0x000036f0


	//   ....[3]....
        /*00bc*/ 	.word	0x000046b0


	//   ....[4]....
        /*00c0*/ 	.word	0x000046e0


	//   ....[5]....
        /*00c4*/ 	.word	0x00004780


	//   ....[6]....
        /*00c8*/ 	.word	0x00004790


	//   ....[7]....
        /*00cc*/ 	.word	0x00004800


	//   ....[8]....
        /*00d0*/ 	.word	0x00004810


	//   ....[9]....
        /*00d4*/ 	.word	0x00004860


	//   ....[10]....
        /*00d8*/ 	.word	0x00004880


	//   ....[11]....
        /*00dc*/ 	.word	0x000048f0


	//   ....[12]....
        /*00e0*/ 	.word	0x00004920


	//   ....[13]....
        /*00e4*/ 	.word	0x00004950


	//   ....[14]....
        /*00e8*/ 	.word	0x00004960


	//   ....[15]....
        /*00ec*/ 	.word	0x00004a00


	//   ....[16]....
        /*00f0*/ 	.word	0x00004a20


	//   ....[17]....
        /*00f4*/ 	.word	0x00004a40


	//   ....[18]....
        /*00f8*/ 	.word	0x00004a50


	//   ....[19]....
        /*00fc*/ 	.word	0x00004b10


	//   ....[20]....
        /*0100*/ 	.word	0x00004b30


	//   ....[21]....
        /*0104*/ 	.word	0x00004b40


	//   ....[22]....
        /*0108*/ 	.word	0x00004b50


	//   ....[23]....
        /*010c*/ 	.word	0x00004f70


	//   ....[24]....
        /*0110*/ 	.word	0x00005000


	//   ....[25]....
        /*0114*/ 	.word	0x00005020


	//   ....[26]....
        /*0118*/ 	.word	0x00005040


	//   ....[27]....
        /*011c*/ 	.word	0x00006290


	//   ....[28]....
        /*0120*/ 	.word	0x00006530


	//   ....[29]....
        /*0124*/ 	.word	0x00006c20


	//----- nvinfo : EIATTR_VRC_CTA_INIT_COUNT
	.align		4
.L_1221:
        /*0128*/ 	.byte	0x02, 0x4a
	.zero		1
	.zero		1


	//----- nvinfo : EIATTR_EXIT_INSTR_OFFSETS
	.align		4
        /*012c*/ 	.byte	0x04, 0x1c
        /*012e*/ 	.short	(.L_1223 - .L_1222)


	//   ....[0]....
.L_1222:
        /*0130*/ 	.word	0x000004a0


	//   ....[1]....
        /*0134*/ 	.word	0x00006d10


	//----- nvinfo : EIATTR_MAX_THREADS
	.align		4
.L_1223:
        /*0138*/ 	.byte	0x04, 0x05
        /*013a*/ 	.short	(.L_1225 - .L_1224)
.L_1224:
        /*013c*/ 	.word	0x00000080
        /*0140*/ 	.word	0x00000001
        /*0144*/ 	.word	0x00000001


	//----- nvinfo : EIATTR_CRS_STACK_SIZE
	.align		4
.L_1225:
        /*0148*/ 	.byte	0x04, 0x1e
        /*014a*/ 	.short	(.L_1227 - .L_1226)
.L_1226:
        /*014c*/ 	.word	0x00000000


	//----- nvinfo : EIATTR_CBANK_PARAM_SIZE
	.align		4
.L_1227:
        /*0150*/ 	.byte	0x03, 0x19
        /*0152*/ 	.short	0x0118


	//----- nvinfo : EIATTR_PARAM_CBANK
	.align		4
        /*0154*/ 	.byte	0x04, 0x0a
        /*0156*/ 	.short	(.L_1229 - .L_1228)
	.align		4
.L_1228:
        /*0158*/ 	.word	index@(.nv.constant0._Z25selective_scan_fwd_kernelI32Selective_Scan_fwd_kernel_traitsILi128ELi16ELi1ELb1ELb0ELb1ELb1EfN3c107complexIfEEEEv13SSMParamsBase)
        /*015c*/ 	.short	0x0380
        /*015e*/ 	.short	0x0118


	//----- nvinfo : EIATTR_SW_WAR
	.align		4
.L_1229:
        /*0160*/ 	.byte	0x04, 0x36
        /*0162*/ 	.short	(.L_1231 - .L_1230)
.L_1230:
        /*0164*/ 	.word	0x00000008
.L_1231:


//--------------------- .nv.info._Z25selective_scan_fwd_kernelI32Selective_Scan_fwd_kernel_traitsILi128ELi16ELi1ELb1ELb1ELb0ELb0EfN3c107complexIfEEEEv13SSMParamsBase --------------------------
	.section	.nv.info._Z25selective_scan_fwd_kernelI32Selective_Scan_fwd_kernel_traitsILi128ELi16ELi1ELb1ELb1ELb0ELb0EfN3c107complexIfEEEEv13SSMParamsBase,"",@"SHT_CUDA_INFO"
	.sectionflags	@""
	.align	4


	//----- nvinfo : EIATTR_CUDA_API_VERSION
	.align		4
        /*0000*/ 	.byte	0x04, 0x37
        /*0002*/ 	.short	(.L_1233 - .L_1232)
.L_1232:
        /*0004*/ 	.word	0x00000082


	//----- nvinfo : EIATTR_KPARAM_INFO
	.align		4
.L_1233:
        /*0008*/ 	.byte	0x04, 0x17
        /*000a*/ 	.short	(.L_1235 - .L_1234)
.L_1234:
        /*000c*/ 	.word	0x00000000
        /*0010*/ 	.short	0x0000
        /*0012*/ 	.short	0x0000
        /*0014*/ 	.byte	0x00, 0xf0, 0x61, 0x04


	//----- nvinfo : EIATTR_SPARSE_MMA_MASK
	.align		4
.L_1235:
        /*0018*/ 	.byte	0x03, 0x50
        /*001a*/ 	.short	0x0000


	//----- nvinfo : EIATTR_MAXREG_COUNT
	.align		4
        /*001c*/ 	.byte	0x03, 0x1b
        /*001e*/ 	.short	0x00a8


	//----- nvinfo : EIATTR_NUM_BARRIERS
	.align		4
        /*0020*/ 	.byte	0x02, 0x4c
        /*0022*/ 	.byte	0x01
	.zero		1


	//----- nvinfo : EIATTR_MERCURY_ISA_VERSION
	.align		4
        /*0024*/ 	.byte	0x03, 0x5f
        /*0026*/ 	.short	0x0101


	//----- nvinfo : EIATTR_COOP_GROUP_MASK_REGIDS
	.align		4
        /*0028*/ 	.byte	0x04, 0x29
        /*002a*/ 	.short	(.L_1237 - .L_1236)


	//   ....[0]....
.L_1236:
        /*002c*/ 	.word	0xffffffff


	//   ....[1]....
        /*0030*/ 	.word	0xffffffff


	//   ....[2]....
        /*0034*/ 	.word	0xffffffff


	//   ....[3]....
        /*0038*/ 	.word	0xffffffff


	//   ....[4]....
        /*003c*/ 	.word	0xffffffff


	//   ....[5]....
        /*0040*/ 	.word	0xffffffff


	//   ....[6]....
        /*0044*/ 	.word	0xffffffff


	//   ....[7]....
        /*0048*/ 	.word	0xffffffff


	//   ....[8]....
        /*004c*/ 	.word	0xffffffff


	//   ....[9]....
        /*0050*/ 	.word	0xffffffff


	//   ....[10]....
        /*0054*/ 	.word	0xffffffff


	//   ....[11]....
        /*0058*/ 	.word	0xffffffff


	//   ....[12]....
        /*005c*/ 	.word	0xffffffff


	//   ....[13]....
        /*0060*/ 	.word	0xffffffff


	//   ....[14]....
        /*0064*/ 	.word	0xffffffff


	//   ....[15]....
        /*0068*/ 	.word	0xffffffff


	//   ....[16]....
        /*006c*/ 	.word	0xffffffff


	//   ....[17]....
        /*0070*/ 	.word	0xffffffff


	//   ....[18]....
        /*0074*/ 	.word	0xffffffff


	//   ....[19]....
        /*0078*/ 	.word	0xffffffff


	//   ....[20]....
        /*007c*/ 	.word	0xffffffff


	//   ....[21]....
        /*0080*/ 	.word	0xffffffff


	//   ....[22]....
        /*0084*/ 	.word	0xffffffff


	//   ....[23]....
        /*0088*/ 	.word	0xffffffff


	//   ....[24]....
        /*008c*/ 	.word	0xffffffff


	//   ....[25]....
        /*0090*/ 	.word	0xffffffff


	//   ....[26]....
        /*0094*/ 	.word	0xffffffff


	//   ....[27]....
        /*0098*/ 	.word	0xffffffff


	//----- nvinfo : EIATTR_COOP_GROUP_INSTR_OFFSETS
	.align		4
.L_1237:
        /*009c*/ 	.byte	0x04, 0x28
        /*009e*/ 	.short	(.L_1239 - .L_1238)


	//   ....[0]....
.L_1238:
        /*00a0*/ 	.word	0x00000790


	//   ....[1]....
        /*00a4*/ 	.word	0x00000890


	//   ....[2]....
        /*00a8*/ 	.word	0x00003780


	//   ....[3]....
        /*00ac*/ 	.word	0x000047e0


	//   ....[4]....
        /*00b0*/ 	.word	0x00004810


	//   ....[5]....
        /*00b4*/ 	.word	0x000048c0


	//   ....[6]....
        /*00b8*/ 	.word	0x000048d0


	//   ....[7]....
        /*00bc*/ 	.word	0x00004940


	//   ....[8]....
        /*00c0*/ 	.word	0x00004950


	//   ....[9]....
        /*00c4*/ 	.word	0x000049b0


	//   ....[10]....
        /*00c8*/ 	.word	0x000049c0


	//   ....[11]....
        /*00cc*/ 	.word	0x00004a30


	//   ....[12]....
        /*00d0*/ 	.word	0x00004a60


	//   ....[13]....
        /*00d4*/ 	.word	0x00004aa0


	//   ....[14]....
        /*00d8*/ 	.word	0x00004ab0


	//   ....[15]....
        /*00dc*/ 	.word	0x00004b40


	//   ....[16]....
        /*00e0*/ 	.word	0x00004b80


	//   ....[17]....
        /*00e4*/ 	.word	0x00004b90


	//   ....[18]....
        /*00e8*/ 	.word	0x00004ba0


	//   ....[19]....
        /*00ec*/ 	.word	0x00004c50


	//   ....[20]....
        /*00f0*/ 	.word	0x00004c90


	//   ....[21]....
        /*00f4*/ 	.word	0x00004cb0


	//   ....[22]....
        /*00f8*/ 	.word	0x00004cc0


	//   ....[23]....
        /*00fc*/ 	.word	0x00004e00


	//   ....[24]....
        /*0100*/ 	.word	0x00004e20


	//   ....[25]....
        /*0104*/ 	.word	0x00004e30


	//   ....[26]....
        /*0108*/ 	.word	0x00004e70


	//   ....[27]....
        /*010c*/ 	.word	0x00005f80


	//----- nvinfo : EIATTR_VRC_CTA_INIT_COUNT
	.align		4
.L_1239:
        /*0110*/ 	.byte	0x02, 0x4a
	.zero		1
	.zero		1


	//----- nvinfo : EIATTR_EXIT_INSTR_OFFSETS
	.align		4
        /*0114*/ 	.byte	0x04, 0x1c
        /*0116*/ 	.short	(.L_1241 - .L_1240)


	//   ....[0]....
.L_1240:
        /*0118*/ 	.word	0x00000420


	//   ....[1]....
        /*011c*/ 	.word	0x000060b0


	//----- nvinfo : EIATTR_MAX_THREADS
	.align		4
.L_1241:
        /*0120*/ 	.byte	0x04, 0x05
        /*0122*/ 	.short	(.L_1243 - .L_1242)
.L_1242:
        /*0124*/ 	.word	0x00000080
        /*0128*/ 	.word	0x00000001
        /*012c*/ 	.word	0x00000001


	//----- nvinfo : EIATTR_CRS_STACK_SIZE
	.align		4
.L_1243:
        /*0130*/ 	.byte	0x04, 0x1e
        /*0132*/ 	.short	(.L_1245 - .L_1244)
.L_1244:
        /*0134*/ 	.word	0x00000000


	//----- nvinfo : EIATTR_CBANK_PARAM_SIZE
	.align		4
.L_1245:
        /*0138*/ 	.byte	0x03, 0x19
        /*013a*/ 	.short	0x0118


	//----- nvinfo : EIATTR_PARAM_CBANK
	.align		4
        /*013c*/ 	.byte	0x04, 0x0a
        /*013e*/ 	.short	(.L_1247 - .L_1246)
	.align		4
.L_1246:
        /*0140*/ 	.word	index@(.nv.constant0._Z25selective_scan_fwd_kernelI32Selective_Scan_fwd_kernel_traitsILi128ELi16ELi1ELb1ELb1ELb0ELb0EfN3c107complexIfEEEEv13SSMParamsBase)
        /*0144*/ 	.short	0x0380
        /*0146*/ 	.short	0x0118


	//----- nvinfo : EIATTR_SW_WAR
	.align		4
.L_1247:
        /*0148*/ 	.byte	0x04, 0x36
        /*014a*/ 	.short	(.L_1249 - .L_1248)
.L_1248:
        /*014c*/ 	.word	0x00000008
.L_1249:


//--------------------- .nv.info._Z25selective_scan_fwd_kernelI32Selective_Scan_fwd_kernel_traitsILi128ELi16ELi1ELb1ELb1ELb0ELb1EfN3c107complexIfEEEEv13SSMParamsBase --------------------------
	.section	.nv.info._Z25selective_scan_fwd_kernelI32Selective_Scan_fwd_kernel_traitsILi128ELi16ELi1ELb1ELb1ELb0ELb1EfN3c107complexIfEEEEv13SSMParamsBase,"",@"SHT_CUDA_INFO"
	.sectionflags	@""
	.align	4


	//----- nvinfo : EIATTR_CUDA_API_VERSION
	.align		4
        /*0000*/ 	.byte	0x04, 0x37
        /*0002*/ 	.short	(.L_1251 - .L_1250)
.L_1250:
        /*0004*/ 	.word	0x00000082


	//----- nvinfo : EIATTR_KPARAM_INFO
	.align		4
.L_1251:
        /*0008*/ 	.byte	0x04, 0x17
        /*000a*/ 	.short	(.L_1253 - .L_1252)
.L_1252:
        /*000c*/ 	.word	0x00000000
        /*0010*/ 	.short	0x0000
        /*0012*/ 	.short	0x0000
        /*0014*/ 	.byte	0x00, 0xf0, 0x61, 0x04


	//----- nvinfo : EIATTR_SPARSE_MMA_MASK
	.align		4
.L_1253:
        /*0018*/ 	.byte	0x03, 0x50
        /*001a*/ 	.short	0x0000


	//----- nvinfo : EIATTR_MAXREG_COUNT
	.align		4
        /*001c*/ 	.byte	0x03, 0x1b
        /*001e*/ 	.short	0x00a8


	//----- nvinfo : EIATTR_NUM_BARRIERS
	.align		4
        /*0020*/ 	.byte	0x02, 0x4c
        /*0022*/ 	.byte	0x01
	.zero		1


	//----- nvinfo : EIATTR_MERCURY_ISA_VERSION
	.align		4
        /*0024*/ 	.byte	0x03, 0x5f
        /*0026*/ 	.short	0x0101


	//----- nvinfo : EIATTR_COOP_GROUP_MASK_REGIDS
	.align		4
        /*0028*/ 	.byte	0x04, 0x29
        /*002a*/ 	.short	(.L_1255 - .L_1254)


	//   ....[0]....
.L_1254:
        /*002c*/ 	.word	0xffffffff


	//   ....[1]....
        /*0030*/ 	.word	0xffffffff


	//   ....[2]....
        /*0034*/ 	.word	0xffffffff


	//   ....[3]....
        /*0038*/ 	.word	0xffffffff


	//   ....[4]....
        /*003c*/ 	.word	0xffffffff


	//   ....[5]....
        /*0040*/ 	.word	0xffffffff


	//   ....[6]....
        /*0044*/ 	.word	0xffffffff


	//   ....[7]....
        /*0048*/ 	.word	0xffffffff


	//   ....[8]....
        /*004c*/ 	.word	0xffffffff


	//   ....[9]....
        /*0050*/ 	.word	0xffffffff


	//   ....[10]....
        /*0054*/ 	.word	0xffffffff


	//   ....[11]....
        /*0058*/ 	.word	0xffffffff


	//   ....[12]....
        /*005c*/ 	.word	0xffffffff


	//   ....[13]....
        /*0060*/ 	.word	0xffffffff


	//   ....[14]....
        /*0064*/ 	.word	0xffffffff


	//   ....[15]....
        /*0068*/ 	.word	0xffffffff


	//   ....[16]....
        /*006c*/ 	.word	0xffffffff


	//   ....[17]....
        /*0070*/ 	.word	0xffffffff


	//   ....[18]....
        /*0074*/ 	.word	0xffffffff


	//   ....[19]....
        /*0078*/ 	.word	0xffffffff


	//   ....[20]....
        /*007c*/ 	.word	0xffffffff


	//   ....[21]....
        /*0080*/ 	.word	0xffffffff


	//   ....[22]....
        /*0084*/ 	.word	0xffffffff


	//   ....[23]....
        /*0088*/ 	.word	0xffffffff


	//   ....[24]....
        /*008c*/ 	.word	0xffffffff


	//   ....[25]....
        /*0090*/ 	.word	0xffffffff


	//   ....[26]....
        /*0094*/ 	.word	0xffffffff


	//   ....[27]....
        /*0098*/ 	.word	0xffffffff


	//   ....[28]....
        /*009c*/ 	.word	0xffffffff


	//   ....[29]....
        /*00a0*/ 	.word	0xffffffff


	//----- nvinfo : EIATTR_COOP_GROUP_INSTR_OFFSETS
	.align		4
.L_1255:
        /*00a4*/ 	.byte	0x04, 0x28
        /*00a6*/ 	.short	(.L_1257 - .L_1256)


	//   ....[0]....
.L_1256:
        /*00a8*/ 	.word	0x00000790


	//   ....[1]....
        /*00ac*/ 	.word	0x00000890


	//   ....[2]....
        /*00b0*/ 	.word	0x00003780


	//   ....[3]....
        /*00b4*/ 	.word	0x000047e0


	//   ....[4]....
        /*00b8*/ 	.word	0x00004810


	//   ....[5]....
        /*00bc*/ 	.word	0x000048c0


	//   ....[6]....
        /*00c0*/ 	.word	0x000048d0


	//   ....[7]....
        /*00c4*/ 	.word	0x00004940


	//   ....[8]....
        /*00c8*/ 	.word	0x00004950


	//   ....[9]....
        /*00cc*/ 	.word	0x000049b0


	//   ....[10]....
        /*00d0*/ 	.word	0x000049c0


	//   ....[11]....
        /*00d4*/ 	.word	0x00004a30


	//   ....[12]....
        /*00d8*/ 	.word	0x00004a60


	//   ....[13]....
        /*00dc*/ 	.word	0x00004aa0


	//   ....[14]....
        /*00e0*/ 	.word	0x00004ab0


	//   ....[15]....
        /*00e4*/ 	.word	0x00004b40


	//   ....[16]....
        /*00e8*/ 	.word	0x00004b80


	//   ....[17]....
        /*00ec*/ 	.word	0x00004b90


	//   ....[18]....
        /*00f0*/ 	.word	0x00004ba0


	//   ....[19]....
        /*00f4*/ 	.word	0x00004c50


	//   ....[20]....
        /*00f8*/ 	.word	0x00004c90


	//   ....[21]....
        /*00fc*/ 	.word	0x00004cb0


	//   ....[22]....
        /*0100*/ 	.word	0x00004cc0


	//   ....[23]....
        /*0104*/ 	.word	0x00004e00


	//   ....[24]....
        /*0108*/ 	.word	0x00004e20


	//   ....[25]....
        /*010c*/ 	.word	0x00004e30


	//   ....[26]....
        /*0110*/ 	.word	0x00004e70


	//   ....[27]....
        /*0114*/ 	.word	0x00005f40


	//   ....[28]....
        /*0118*/ 	.word	0x000061c0


	//   ....[29]....
        /*011c*/ 	.word	0x000068b0


	//----- nvinfo : EIATTR_VRC_CTA_INIT_COUNT
	.align		4
.L_1257:
        /*0120*/ 	.byte	0x02, 0x4a
	.zero		1
	.zero		1


	//----- nvinfo : EIATTR_EXIT_INSTR_OFFSETS
	.align		4
        /*0124*/ 	.byte	0x04, 0x1c
        /*0126*/ 	.short	(.L_1259 - .L_1258)


	//   ....[0]....
.L_1258:
        /*0128*/ 	.word	0x00000420


	//   ....[1]....
        /*012c*/ 	.word	0x000069c0


	//----- nvinfo : EIATTR_MAX_THREADS
	.align		4
.L_1259:
        /*0130*/ 	.byte	0x04, 0x05
        /*0132*/ 	.short	(.L_1261 - .L_1260)
.L_1260:
        /*0134*/ 	.word	0x00000080
        /*0138*/ 	.word	0x00000001
        /*013c*/ 	.word	0x00000001


	//----- nvinfo : EIATTR_CRS_STACK_SIZE
	.align		4
.L_1261:
        /*0140*/ 	.byte	0x04, 0x1e
        /*0142*/ 	.short	(.L_1263 - .L_1262)
.L_1262:
        /*0144*/ 	.word	0x00000000


	//----- nvinfo : EIATTR_CBANK_PARAM_SIZE
	.align		4
.L_1263:
        /*0148*/ 	.byte	0x03, 0x19
        /*014a*/ 	.short	0x0118


	//----- nvinfo : EIATTR_PARAM_CBANK
	.align		4
        /*014c*/ 	.byte	0x04, 0x0a
        /*014e*/ 	.short	(.L_1265 - .L_1264)
	.align		4
.L_1264:
        /*0150*/ 	.word	index@(.nv.constant0._Z25selective_scan_fwd_kernelI32Selective_Scan_fwd_kernel_traitsILi128ELi16ELi1ELb1ELb1ELb0ELb1EfN3c107complexIfEEEEv13SSMParamsBase)
        /*0154*/ 	.short	0x0380
        /*0156*/ 	.short	0x0118


	//----- nvinfo : EIATTR_SW_WAR
	.align		4
.L_1265:
        /*0158*/ 	.byte	0x04, 0x36
        /*015a*/ 	.short	(.L_1267 - .L_1266)
.L_1266:
        /*015c*/ 	.word	0x00000008
.L_1267:


//--------------------- .nv.info._Z25selective_scan_fwd_kernelI32Selective_Scan_fwd_kernel_traitsILi128ELi16ELi1ELb1ELb1ELb1ELb0EfN3c107complexIfEEEEv13SSMParamsBase --------------------------
	.section	.nv.info._Z25selective_scan_fwd_kernelI32Selective_Scan_fwd_kernel_traitsILi128ELi16ELi1ELb1ELb1ELb1ELb0EfN3c107complexIfEEEEv13SSMParamsBase,"",@"SHT_CUDA_INFO"
	.sectionflags	@""
	.align	4


	//----- nvinfo : EIATTR_CUDA_API_VERSION
	.align		4
        /*0000*/ 	.byte	0x04, 0x37
        /*0002*/ 	.short	(.L_1269 - .L_1268)
.L_1268:
        /*0004*/ 	.word	0x00000082


	//----- nvinfo : EIATTR_KPARAM_INFO
	.align		4
.L_1269:
        /*0008*/ 	.byte	0x04, 0x17
        /*000a*/ 	.short	(.L_1271 - .L_1270)
.L_1270:
        /*000c*/ 	.word	0x00000000
        /*0010*/ 	.short	0x0000
        /*0012*/ 	.short	0x0000
        /*0014*/ 	.byte	0x00, 0xf0, 0x61, 0x04


	//----- nvinfo : EIATTR_SPARSE_MMA_MASK
	.align		4
.L_1271:
        /*0018*/ 	.byte	0x03, 0x50
        /*001a*/ 	.short	0x0000


	//----- nvinfo : EIATTR_MAXREG_COUNT
	.align		4
        /*001c*/ 	.byte	0x03, 0x1b
        /*001e*/ 	.short	0x00a8


	//----- nvinfo : EIATTR_NUM_BARRIERS
	.align		4
        /*0020*/ 	.byte	0x02, 0x4c
        /*0022*/ 	.byte	0x01
	.zero		1


	//----- nvinfo : EIATTR_ANNOTATIONS
	.align		4
        /*0024*/ 	.byte	0x04, 0x55
        /*0026*/ 	.short	(.L_1273 - .L_1272)


	//   ....[0]....
.L_1272:
        /* <DEDUP_REMOVED lines=15> */
        /*010c*/ 	.byte	0x60, 0x64, 0x00, 0x00


	//----- nvinfo : EIATTR_MERCURY_ISA_VERSION
	.align		4
.L_1273:
        /*0110*/ 	.byte	0x03, 0x5f
        /*0112*/ 	.short	0x0101


	//----- nvinfo : EIATTR_INT_WARP_WIDE_INSTR_OFFSETS
	.align		4
        /*0114*/ 	.byte	0x04, 0x31
        /*0116*/ 	.short	(.L_1275 - .L_1274)


	//   ....[0]....
.L_1274:
        /*0118*/ 	.word	0x00005180


	//----- nvinfo : EIATTR_COOP_GROUP_MASK_REGIDS
	.align		4
.L_1275:
        /*011c*/ 	.byte	0x04, 0x29
        /*011e*/ 	.short	(.L_1277 - .L_1276)


	//   ....[0]....
.L_1276:
        /*0120*/ 	.word	0xffffffff


	//   ....[1]....
        /*0124*/ 	.word	0xffffffff


	//   ....[2]....
        /*0128*/ 	.word	0xffffffff


	//   ....[3]....
        /*012c*/ 	.word	0xffffffff


	//   ....[4]....
        /*0130*/ 	.word	0xffffffff


	//   ....[5]....
        /*0134*/ 	.word	0xffffffff


	//   ....[6]....
        /*0138*/ 	.word	0xffffffff


	//   ....[7]....
        /*013c*/ 	.word	0xffffffff


	//   ....[8]....
        /*0140*/ 	.word	0xffffffff


	//   ....[9]....
        /*0144*/ 	.word	0xffffffff


	//   ....[10]....
        /*0148*/ 	.word	0xffffffff


	//   ....[11]....
        /*014c*/ 	.word	0xffffffff


	//   ....[12]....
        /*0150*/ 	.word	0xffffffff


	//   ....[13]....
        /*0154*/ 	.word	0xffffffff


	//   ....[14]....
        /*0158*/ 	.word	0xffffffff


	//   ....[15]....
        /*015c*/ 	.word	0xffffffff


	//   ....[16]....
        /*0160*/ 	.word	0xffffffff


	//   ....[17]....
        /*0164*/ 	.word	0xffffffff


	//   ....[18]....
        /*0168*/ 	.word	0xffffffff


	//   ....[19]....
        /*016c*/ 	.word	0xffffffff


	//   ....[20]....
        /*0170*/ 	.word	0xffffffff


	//   ....[21]....
        /*0174*/ 	.word	0xffffffff


	//   ....[22]....
        /*0178*/ 	.word	0xffffffff


	//   ....[23]....
        /*017c*/ 	.word	0xffffffff


	//   ....[24]....
        /*0180*/ 	.word	0xffffffff


	//   ....[25]....
        /*0184*/ 	.word	0xffffffff


	//   ....[26]....
        /*0188*/ 	.word	0xffffffff


	//   ....[27]....
        /*018c*/ 	.word	0xffffffff


	//   ....[28]....
        /*0190*/ 	.word	0xffffffff


	//----- nvinfo : EIATTR_COOP_GROUP_INSTR_OFFSETS
	.align		4
.L_1277:
        /*0194*/ 	.byte	0x04, 0x28
        /*0196*/ 	.short	(.L_1279 - .L_1278)


	//   ....[0]....
.L_1278:
        /*0198*/ 	.word	0x000008e0


	//   ....[1]....
        /*019c*/ 	.word	0x000009d0


	//   ....[2]....
        /*01a0*/ 	.word	0x00003a30


	//   ....[3]....
        /*01a4*/ 	.word	0x00004bc0


	//   ....[4]....
        /*01a8*/ 	.word	0x00004be0


	//   ....[5]....
        /*01ac*/ 	.word	0x00004cb0


	//   ....[6]....
        /*01b0*/ 	.word	0x00004cd0


	//   ....[7]....
        /*01b4*/ 	.word	0x00004cf0


	//   ....[8]....
        /*01b8*/ 	.word	0x00004d00


	//   ....[9]....
        /*01bc*/ 	.word	0x00004d70


	//   ....[10]....
        /*01c0*/ 	.word	0x00004da0


	//   ....[11]....
        /*01c4*/ 	.word	0x00004df0


	//   ....[12]....
        /*01c8*/ 	.word	0x00004e00


	//   ....[13]....
        /*01cc*/ 	.word	0x00004e50


	//   ....[14]....
        /*01d0*/ 	.word	0x00004e70


	//   ....[15]....
        /*01d4*/ 	.word	0x00004f20


	//   ....[16]....
        /*01d8*/ 	.word	0x00004f40


	//   ....[17]....
        /*01dc*/ 	.word	0x00004f60


	//   ....[18]....
        /*01e0*/ 	.word	0x00004fb0


	//   ....[19]....
        /*01e4*/ 	.word	0x00005080


	//   ....[20]....
        /*01e8*/ 	.word	0x000050b0


	//   ....[21]....
        /*01ec*/ 	.word	0x000050c0


	//   ....[22]....
        /*01f0*/ 	.word	0x000050d0


	//   ....[23]....
        /*01f4*/ 	.word	0x00005290


	//   ....[24]....
        /*01f8*/ 	.word	0x000056c0


	//   ....[25]....
        /*01fc*/ 	.word	0x000056e0


	//   ....[26]....
        /*0200*/ 	.word	0x00005700


	//   ....[27]....
        /*0204*/ 	.word	0x00005720


	//   ....[28]....
        /*0208*/ 	.word	0x00006630


	//----- nvinfo : EIATTR_VRC_CTA_INIT_COUNT
	.align		4
.L_1279:
        /*020c*/ 	.byte	0x02, 0x4a
	.zero		1
	.zero		1


	//----- nvinfo : EIATTR_EXIT_INSTR_OFFSETS
	.align		4
        /*0210*/ 	.byte	0x04, 0x1c
        /*0212*/ 	.short	(.L_1281 - .L_1280)


	//   ....[0]....
.L_1280:
        /*0214*/ 	.word	0x00000510


	//   ....[1]....
        /*0218*/ 	.word	0x00006740


	//----- nvinfo : EIATTR_MAX_THREADS
	.align		4
.L_1281:
        /*021c*/ 	.byte	0x04, 0x05
        /*021e*/ 	.short	(.L_1283 - .L_1282)
.L_1282:
        /*0220*/ 	.word	0x00000080
        /*0224*/ 	.word	0x00000001
        /*0228*/ 	.word	0x00000001


	//----- nvinfo : EIATTR_CRS_STACK_SIZE
	.align		4
.L_1283:
        /*022c*/ 	.byte	0x04, 0x1e
        /*022e*/ 	.short	(.L_1285 - .L_1284)
.L_1284:
        /*0230*/ 	.word	0x00000000


	//----- nvinfo : EIATTR_CBANK_PARAM_SIZE
	.align		4
.L_1285:
        /*0234*/ 	.byte	0x03, 0x19
        /*0236*/ 	.short	0x0118


	//----- nvinfo : EIATTR_PARAM_CBANK
	.align		4
        /*0238*/ 	.byte	0x04, 0x0a
        /*023a*/ 	.short	(.L_1287 - .L_1286)
	.align		4
.L_1286:
        /*023c*/ 	.word	index@(.nv.constant0._Z25selective_scan_fwd_kernelI32Selective_Scan_fwd_kernel_traitsILi128ELi16ELi1ELb1ELb1ELb1ELb0EfN3c107complexIfEEEEv13SSMParamsBase)
        /*0240*/ 	.short	0x0380
        /*0242*/ 	.short	0x0118


	//----- nvinfo : EIATTR_SW_WAR
	.align		4
.L_1287:
        /*0244*/ 	.byte	0x04, 0x36
        /*0246*/ 	.short	(.L_1289 - .L_1288)
.L_1288:
        /*0248*/ 	.word	0x00000008
.L_1289:


//--------------------- .nv.info._Z25selective_scan_fwd_kernelI32Selective_Scan_fwd_kernel_traitsILi128ELi16ELi1ELb1ELb1ELb1ELb1EfN3c107complexIfEEEEv13SSMParamsBase --------------------------
	.section	.nv.info._Z25selective_scan_fwd_kernelI32Selective_Scan_fwd_kernel_traitsILi128ELi16ELi1ELb1ELb1ELb1ELb1EfN3c107complexIfEEEEv13SSMParamsBase,"",@"SHT_CUDA_INFO"
	.sectionflags	@""
	.align	4


	//----- nvinfo : EIATTR_CUDA_API_VERSION
	.align		4
        /*0000*/ 	.byte	0x04, 0x37
        /*0002*/ 	.short	(.L_1291 - .L_1290)
.L_1290:
        /*0004*/ 	.word	0x00000082


	//----- nvinfo : EIATTR_KPARAM_INFO
	.align		4
.L_1291:
        /*0008*/ 	.byte	0x04, 0x17
        /*000a*/ 	.short	(.L_1293 - .L_1292)
.L_1292:
        /*000c*/ 	.word	0x00000000
        /*0010*/ 	.short	0x0000
        /*0012*/ 	.short	0x0000
        /*0014*/ 	.byte	0x00, 0xf0, 0x61, 0x04


	//----- nvinfo : EIATTR_SPARSE_MMA_MASK
	.align		4
.L_1293:
        /*0018*/ 	.byte	0x03, 0x50
        /*001a*/ 	.short	0x0000


	//----- nvinfo : EIATTR_MAXREG_COUNT
	.align		4
        /*001c*/ 	.byte	0x03, 0x1b
        /*001e*/ 	.short	0x00a8


	//----- nvinfo : EIATTR_NUM_BARRIERS
	.align		4
        /*0020*/ 	.byte	0x02, 0x4c
        /*0022*/ 	.byte	0x01
	.zero		1


	//----- nvinfo : EIATTR_ANNOTATIONS
	.align		4
        /*0024*/ 	.byte	0x04, 0x55
        /*0026*/ 	.short	(.L_1295 - .L_1294)


	//   ....[0]....
.L_1294:
        /* <DEDUP_REMOVED lines=16> */


	//----- nvinfo : EIATTR_MERCURY_ISA_VERSION
	.align		4
.L_1295:
        /*0110*/ 	.byte	0x03, 0x5f
        /*0112*/ 	.short	0x0101


	//----- nvinfo : EIATTR_INT_WARP_WIDE_INSTR_OFFSETS
	.align		4
        /*0114*/ 	.byte	0x04, 0x31
        /*0116*/ 	.short	(.L_1297 - .L_1296)


	//   ....[0]....
.L_1296:
        /*0118*/ 	.word	0x00005180


	//----- nvinfo : EIATTR_COOP_GROUP_MASK_REGIDS
	.align		4
.L_1297:
        /*011c*/ 	.byte	0x04, 0x29
        /*011e*/ 	.short	(.L_1299 - .L_1298)


	//   ....[0]....
.L_1298:
        /*0120*/ 	.word	0xffffffff


	//   ....[1]....
        /*0124*/ 	.word	0xffffffff


	//   ....[2]....
        /*0128*/ 	.word	0xffffffff


	//   ....[3]....
        /*012c*/ 	.word	0xffffffff


	//   ....[4]....
        /*0130*/ 	.word	0xffffffff


	//   ....[5]....
        /*0134*/ 	.word	0xffffffff


	//   ....[6]....
        /*0138*/ 	.word	0xffffffff


	//   ....[7]....
        /*013c*/ 	.word	0xffffffff


	//   ....[8]....
        /*0140*/ 	.word	0xffffffff


	//   ....[9]....
        /*0144*/ 	.word	0xffffffff


	//   ....[10]....
        /*0148*/ 	.word	0xffffffff


	//   ....[11]....
        /*014c*/ 	.word	0xffffffff


	//   ....[12]....
        /*0150*/ 	.word	0xffffffff


	//   ....[13]....
        /*0154*/ 	.word	0xffffffff


	//   ....[14]....
        /*0158*/ 	.word	0xffffffff


	//   ....[15]....
        /*015c*/ 	.word	0xffffffff


	//   ....[16]....
        /*0160*/ 	.word	0xffffffff


	//   ....[17]....
        /*0164*/ 	.word	0xffffffff


	//   ....[18]....
        /*0168*/ 	.word	0xffffffff


	//   ....[19]....
        /*016c*/ 	.word	0xffffffff


	//   ....[20]....
        /*0170*/ 	.word	0xffffffff


	//   ....[21]....
        /*0174*/ 	.word	0xffffffff


	//   ....[22]....
        /*0178*/ 	.word	0xffffffff


	//   ....[23]....
        /*017c*/ 	.word	0xffffffff


	//   ....[24]....
        /*0180*/ 	.word	0xffffffff


	//   ....[25]....
        /*0184*/ 	.word	0xffffffff


	//   ....[26]....
        /*0188*/ 	.word	0xffffffff


	//   ....[27]....
        /*018c*/ 	.word	0xffffffff


	//   ....[28]....
        /*0190*/ 	.word	0xffffffff


	//   ....[29]....
        /*0194*/ 	.word	0xffffffff


	//   ....[30]....
        /*0198*/ 	.word	0xffffffff


	//----- nvinfo : EIATTR_COOP_GROUP_INSTR_OFFSETS
	.align		4
.L_1299:
        /*019c*/ 	.byte	0x04, 0x28
        /*019e*/ 	.short	(.L_1301 - .L_1300)


	//   ....[0]....
.L_1300:
        /*01a0*/ 	.word	0x000008e0


	//   ....[1]....
        /*01a4*/ 	.word	0x000009d0


	//   ....[2]....
        /*01a8*/ 	.word	0x00003a30


	//   ....[3]....
        /*01ac*/ 	.word	0x00004bc0


	//   ....[4]....
        /*01b0*/ 	.word	0x00004be0


	//   ....[5]....
        /*01b4*/ 	.word	0x00004cb0


	//   ....[6]....
        /*01b8*/ 	.word	0x00004cd0


	//   ....[7]....
        /*01bc*/ 	.word	0x00004cf0


	//   ....[8]....
        /*01c0*/ 	.word	0x00004d00


	//   ....[9]....
        /*01c4*/ 	.word	0x00004d70


	//   ....[10]....
        /*01c8*/ 	.word	0x00004da0


	//   ....[11]....
        /*01cc*/ 	.word	0x00004df0


	//   ....[12]....
        /*01d0*/ 	.word	0x00004e00


	//   ....[13]....
        /*01d4*/ 	.word	0x00004e50


	//   ....[14]....
        /*01d8*/ 	.word	0x00004e70


	//   ....[15]....
        /*01dc*/ 	.word	0x00004f20


	//   ....[16]....
        /*01e0*/ 	.word	0x00004f40


	//   ....[17]....
        /*01e4*/ 	.word	0x00004f60


	//   ....[18]....
        /*01e8*/ 	.word	0x00004fb0


	//   ....[19]....
        /*01ec*/ 	.word	0x00005080


	//   ....[20]....
        /*01f0*/ 	.word	0x000050b0


	//   ....[21]....
        /*01f4*/ 	.word	0x000050c0


	//   ....[22]....
        /*01f8*/ 	.word	0x000050d0


	//   ....[23]....
        /*01fc*/ 	.word	0x00005290


	//   ....[24]....
        /*0200*/ 	.word	0x000056c0


	//   ....[25]....
        /*0204*/ 	.word	0x000056e0


	//   ....[26]....
        /*0208*/ 	.word	0x00005700


	//   ....[27]....
        /*020c*/ 	.word	0x00005720


	//   ....[28]....
        /*0210*/ 	.word	0x000066b0


	//   ....[29]....
        /*0214*/ 	.word	0x00006870


	//   ....[30]....
        /*0218*/ 	.word	0x00006f60


	//----- nvinfo : EIATTR_VRC_CTA_INIT_COUNT
	.align		4
.L_1301:
        /*021c*/ 	.byte	0x02, 0x4a
	.zero		1
	.zero		1


	//----- nvinfo : EIATTR_EXIT_INSTR_OFFSETS
	.align		4
        /*0220*/ 	.byte	0x04, 0x1c
        /*0222*/ 	.short	(.L_1303 - .L_1302)


	//   ....[0]....
.L_1302:
        /*0224*/ 	.word	0x00000510


	//   ....[1]....
        /*0228*/ 	.word	0x00007050


	//----- nvinfo : EIATTR_MAX_THREADS
	.align		4
.L_1303:
        /*022c*/ 	.byte	0x04, 0x05
        /*022e*/ 	.short	(.L_1305 - .L_1304)
.L_1304:
        /*0230*/ 	.word	0x00000080
        /*0234*/ 	.word	0x00000001
        /*0238*/ 	.word	0x00000001


	//----- nvinfo : EIATTR_CRS_STACK_SIZE
	.align		4
.L_1305:
        /*023c*/ 	.byte	0x04, 0x1e
        /*023e*/ 	.short	(.L_1307 - .L_1306)
.L_1306:
        /*0240*/ 	.word	0x00000000


	//----- nvinfo : EIATTR_CBANK_PARAM_SIZE
	.align		4
.L_1307:
        /*0244*/ 	.byte	0x03, 0x19
        /*0246*/ 	.short	0x0118


	//----- nvinfo : EIATTR_PARAM_CBANK
	.align		4
        /*0248*/ 	.byte	0x04, 0x0a
        /*024a*/ 	.short	(.L_1309 - .L_1308)
	.align		4
.L_1308:
        /*024c*/ 	.word	index@(.nv.constant0._Z25selective_scan_fwd_kernelI32Selective_Scan_fwd_kernel_traitsILi128ELi16ELi1ELb1ELb1ELb1ELb1EfN3c107complexIfEEEEv13SSMParamsBase)
        /*0250*/ 	.short	0x0380
        /*0252*/ 	.short	0x0118


	//----- nvinfo : EIATTR_SW_WAR
	.align		4
.L_1309:
        /*0254*/ 	.byte	0x04, 0x36
        /*0256*/ 	.short	(.L_1311 - .L_1310)
.L_1310:
        /*0258*/ 	.word	0x00000008
.L_1311:


//--------------------- .nv.info._Z25selective_scan_fwd_kernelI32Selective_Scan_fwd_kernel_traitsILi64ELi16ELi1ELb0ELb0ELb0ELb0EfN3c107complexIfEEEEv13SSMParamsBase --------------------------
	.section	.nv.info._Z25selective_scan_fwd_kernelI32Selective_Scan_fwd_kernel_traitsILi64ELi16ELi1ELb0ELb0ELb0ELb0EfN3c107complexIfEEEEv13SSMParamsBase,"",@"SHT_CUDA_INFO"
	.sectionflags	@""
	.align	4


	//----- nvinfo : EIATTR_CUDA_API_VERSION
	.align		4
        /*0000*/ 	.byte	0x04, 0x37
        /*0002*/ 	.short	(.L_1313 - .L_1312)
.L_1312:
        /*0004*/ 	.word	0x00000082


	//----- nvinfo : EIATTR_KPARAM_INFO
	.align		4
.L_1313:
        /*0008*/ 	.byte	0x04, 0x17
        /*000a*/ 	.short	(.L_1315 - .L_1314)
.L_1314:
        /*000c*/ 	.word	0x00000000
        /*0010*/ 	.short	0x0000
        /*0012*/ 	.short	0x0000
        /*0014*/ 	.byte	0x00, 0xf0, 0x61, 0x04


	//----- nvinfo : EIATTR_SPARSE_MMA_MASK
	.align		4
.L_1315:
        /*0018*/ 	.byte	0x03, 0x50
        /*001a*/ 	.short	0x0000


	//----- nvinfo : EIATTR_MAXREG_COUNT
	.align		4
        /*001c*/ 	.byte	0x03, 0x1b
        /*001e*/ 	.short	0x00a8


	//----- nvinfo : EIATTR_NUM_BARRIERS
	.align		4
        /*0020*/ 	.byte	0x02, 0x4c
        /*0022*/ 	.byte	0x01
	.zero		1


	//----- nvinfo : EIATTR_MERCURY_ISA_VERSION
	.align		4
        /*0024*/ 	.byte	0x03, 0x5f
        /*0026*/ 	.short	0x0101


	//----- nvinfo : EIATTR_COOP_GROUP_MASK_REGIDS
	.align		4
        /*0028*/ 	.byte	0x04, 0x29
        /*002a*/ 	.short	(.L_1317 - .L_1316)


	//   ....[0]....
.L_1316:
        /*002c*/ 	.word	0xffffffff


	//   ....[1]....
        /*0030*/ 	.word	0xffffffff


	//   ....[2]....
        /*0034*/ 	.word	0xffffffff


	//   ....[3]....
        /*0038*/ 	.word	0xffffffff


	//   ....[4]....
        /*003c*/ 	.word	0xffffffff


	//   ....[5]....
        /*0040*/ 	.word	0xffffffff


	//   ....[6]....
        /*0044*/ 	.word	0xffffffff


	//   ....[7]....
        /*0048*/ 	.word	0xffffffff


	//   ....[8]....
        /*004c*/ 	.word	0xffffffff


	//   ....[9]....
        /*0050*/ 	.word	0xffffffff


	//   ....[10]....
        /*0054*/ 	.word	0xffffffff


	//   ....[11]....
        /*0058*/ 	.word	0xffffffff


	//   ....[12]....
        /*005c*/ 	.word	0xffffffff


	//   ....[13]....
        /*0060*/ 	.word	0xffffffff


	//   ....[14]....
        /*0064*/ 	.word	0xffffffff


	//   ....[15]....
        /*0068*/ 	.word	0xffffffff


	//   ....[16]....
        /*006c*/ 	.word	0xffffffff


	//   ....[17]....
        /*0070*/ 	.word	0xffffffff


	//   ....[18]....
        /*0074*/ 	.word	0xffffffff


	//   ....[19]....
        /*0078*/ 	.word	0xffffffff


	//   ....[20]....
        /*007c*/ 	.word	0xffffffff


	//   ....[21]....
        /*0080*/ 	.word	0xffffffff


	//   ....[22]....
        /*0084*/ 	.word	0xffffffff


	//   ....[23]....
        /*0088*/ 	.word	0xffffffff


	//   ....[24]....
        /*008c*/ 	.word	0xffffffff


	//   ....[25]....
        /*0090*/ 	.word	0xffffffff


	//   ....[26]....
        /*0094*/ 	.word	0xffffffff


	//----- nvinfo : EIATTR_COOP_GROUP_INSTR_OFFSETS
	.align		4
.L_1317:
        /*0098*/ 	.byte	0x04, 0x28
        /*009a*/ 	.short	(.L_1319 - .L_1318)


	//   ....[0]....
.L_1318:
        /*009c*/ 	.word	0x000010b0


	//   ....[1]....
        /*00a0*/ 	.word	0x00001580


	//   ....[2]....
        /*00a4*/ 	.word	0x00005470


	//   ....[3]....
        /*00a8*/ 	.word	0x000054b0


	//   ....[4]....
        /*00ac*/ 	.word	0x00005540


	//   ....[5]....
        /*00b0*/ 	.word	0x00005550


	//   ....[6]....
        /*00b4*/ 	.word	0x000055e0


	//   ....[7]....
        /*00b8*/ 	.word	0x00005600


	//   ....[8]....
        /*00bc*/ 	.word	0x00005650


	//   ....[9]....
        /*00c0*/ 	.word	0x00005660


	//   ....[10]....
        /*00c4*/ 	.word	0x000056e0


	//   ....[11]....
        /*00c8*/ 	.word	0x00005710


	//   ....[12]....
        /*00cc*/ 	.word	0x00005740


	//   ....[13]....
        /*00d0*/ 	.word	0x00005750


	//   ....[14]....
        /*00d4*/ 	.word	0x000057e0


	//   ....[15]....
        /*00d8*/ 	.word	0x00005820


	//   ....[16]....
        /*00dc*/ 	.word	0x00005830


	//   ....[17]....
        /*00e0*/ 	.word	0x00005840


	//   ....[18]....
        /*00e4*/ 	.word	0x00005900


	//   ....[19]....
        /*00e8*/ 	.word	0x00005920


	//   ....[20]....
        /*00ec*/ 	.word	0x00005930


	//   ....[21]....
        /*00f0*/ 	.word	0x00005940


	//   ....[22]....
        /*00f4*/ 	.word	0x00005ab0


	//   ....[23]....
        /*00f8*/ 	.word	0x00005ad0


	//   ....[24]....
        /*00fc*/ 	.word	0x00005b00


	//   ....[25]....
        /*0100*/ 	.word	0x00005b30


	//   ....[26]....
        /*0104*/ 	.word	0x00006ba0


	//----- nvinfo : EIATTR_VRC_CTA_INIT_COUNT
	.align		4
.L_1319:
        /*0108*/ 	.byte	0x02, 0x4a
	.zero		1
	.zero		1


	//----- nvinfo : EIATTR_EXIT_INSTR_OFFSETS
	.align		4
        /*010c*/ 	.byte	0x04, 0x1c
        /*010e*/ 	.short	(.L_1321 - .L_1320)


	//   ....[0]....
.L_1320:
        /*0110*/ 	.word	0x00000220


	//   ....[1]....
        /*0114*/ 	.word	0x00007060


	//----- nvinfo : EIATTR_MAX_THREADS
	.align		4
.L_1321:
        /*0118*/ 	.byte	0x04, 0x05
        /*011a*/ 	.short	(.L_1323 - .L_1322)
.L_1322:
        /*011c*/ 	.word	0x00000040
        /*0120*/ 	.word	0x00000001
        /*0124*/ 	.word	0x00000001


	//----- nvinfo : EIATTR_CRS_STACK_SIZE
	.align		4
.L_1323:
        /*0128*/ 	.byte	0x04, 0x1e
        /*012a*/ 	.short	(.L_1325 - .L_1324)
.L_1324:
        /*012c*/ 	.word	0x00000000


	//----- nvinfo : EIATTR_CBANK_PARAM_SIZE
	.align		4
.L_1325:
        /*0130*/ 	.byte	0x03, 0x19
        /*0132*/ 	.short	0x0118


	//----- nvinfo : EIATTR_PARAM_CBANK
	.align		4
        /*0134*/ 	.byte	0x04, 0x0a
        /*0136*/ 	.short	(.L_1327 - .L_1326)
	.align		4
.L_1326:
        /*0138*/ 	.word	index@(.nv.constant0._Z25selective_scan_fwd_kernelI32Selective_Scan_fwd_kernel_traitsILi64ELi16ELi1ELb0ELb0ELb0ELb0EfN3c107complexIfEEEEv13SSMParamsBase)
        /*013c*/ 	.short	0x0380
        /*013e*/ 	.short	0x0118


	//----- nvinfo : EIATTR_SW_WAR
	.align		4
.L_1327:
        /*0140*/ 	.byte	0x04, 0x36
        /*0142*/ 	.short	(.L_1329 - .L_1328)
.L_1328:
        /*0144*/ 	.word	0x00000008
.L_1329:


//--------------------- .nv.info._Z25selective_scan_fwd_kernelI32Selective_Scan_fwd_kernel_traitsILi64ELi16ELi1ELb0ELb0ELb0ELb1EfN3c107complexIfEEEEv13SSMParamsBase --------------------------
	.section	.nv.info._Z25selective_scan_fwd_kernelI32Selective_Scan_fwd_kernel_traitsILi64ELi16ELi1ELb0ELb0ELb0ELb1EfN3c107complexIfEEEEv13SSMParamsBase,"",@"SHT_CUDA_INFO"
	.sectionflags	@""
	.align	4


	//----- nvinfo : EIATTR_CUDA_API_VERSION
	.align		4
        /*0000*/ 	.byte	0x04, 0x37
        /*0002*/ 	.short	(.L_1331 - .L_1330)
.L_1330:
        /*0004*/ 	.word	0x00000082


	//----- nvinfo : EIATTR_KPARAM_INFO
	.align		4
.L_1331:
        /*0008*/ 	.byte	0x04, 0x17
        /*000a*/ 	.short	(.L_1333 - .L_1332)
.L_1332:
        /*000c*/ 	.word	0x00000000
        /*0010*/ 	.short	0x0000
        /*0012*/ 	.short	0x0000
        /*0014*/ 	.byte	0x00, 0xf0, 0x61, 0x04


	//----- nvinfo : EIATTR_SPARSE_MMA_MASK
	.align		4
.L_1333:
        /*0018*/ 	.byte	0x03, 0x50
        /*001a*/ 	.short	0x0000


	//----- nvinfo : EIATTR_MAXREG_COUNT
	.align		4
        /*001c*/ 	.byte	0x03, 0x1b
        /*001e*/ 	.short	0x00a8


	//----- nvinfo : EIATTR_NUM_BARRIERS
	.align		4
        /*0020*/ 	.byte	0x02, 0x4c
        /*0022*/ 	.byte	0x01
	.zero		1


	//----- nvinfo : EIATTR_MERCURY_ISA_VERSION
	.align		4
        /*0024*/ 	.byte	0x03, 0x5f
        /*0026*/ 	.short	0x0101


	//----- nvinfo : EIATTR_COOP_GROUP_MASK_REGIDS
	.align		4
        /*0028*/ 	.byte	0x04, 0x29
        /*002a*/ 	.short	(.L_1335 - .L_1334)


	//   ....[0]....
.L_1334:
        /*002c*/ 	.word	0xffffffff


	//   ....[1]....
        /*0030*/ 	.word	0xffffffff


	//   ....[2]....
        /*0034*/ 	.word	0xffffffff


	//   ....[3]....
        /*0038*/ 	.word	0xffffffff


	//   ....[4]....
        /*003c*/ 	.word	0xffffffff


	//   ....[5]....
        /*0040*/ 	.word	0xffffffff


	//   ....[6]....
        /*0044*/ 	.word	0xffffffff


	//   ....[7]....
        /*0048*/ 	.word	0xffffffff


	//   ....[8]....
        /*004c*/ 	.word	0xffffffff


	//   ....[9]....
        /*0050*/ 	.word	0xffffffff


	//   ....[10]....
        /*0054*/ 	.word	0xffffffff


	//   ....[11]....
        /*0058*/ 	.word	0xffffffff


	//   ....[12]....
        /*005c*/ 	.word	0xffffffff


	//   ....[13]....
        /*0060*/ 	.word	0xffffffff


	//   ....[14]....
        /*0064*/ 	.word	0xffffffff


	//   ....[15]....
        /*0068*/ 	.word	0xffffffff


	//   ....[16]....
        /*006c*/ 	.word	0xffffffff


	//   ....[17]....
        /*0070*/ 	.word	0xffffffff


	//   ....[18]....
        /*0074*/ 	.word	0xffffffff


	//   ....[19]....
        /*0078*/ 	.word	0xffffffff


	//   ....[20]....
        /*007c*/ 	.word	0xffffffff


	//   ....[21]....
        /*0080*/ 	.word	0xffffffff


	//   ....[22]....
        /*0084*/ 	.word	0xffffffff


	//   ....[23]....
        /*0088*/ 	.word	0xffffffff


	//   ....[24]....
        /*008c*/ 	.word	0xffffffff


	//   ....[25]....
        /*0090*/ 	.word	0xffffffff


	//   ....[26]....
        /*0094*/ 	.word	0xffffffff


	//   ....[27]....
        /*0098*/ 	.word	0xffffffff


	//   ....[28]....
        /*009c*/ 	.word	0xffffffff


	//----- nvinfo : EIATTR_COOP_GROUP_INSTR_OFFSETS
	.align		4
.L_1335:
        /*00a0*/ 	.byte	0x04, 0x28
        /*00a2*/ 	.short	(.L_1337 - .L_1336)


	//   ....[0]....
.L_1336:
        /*00a4*/ 	.word	0x00000fa0


	//   ....[1]....
        /*00a8*/ 	.word	0x00001470


	//   ....[2]....
        /*00ac*/ 	.word	0x00005400


	//   ....[3]....
        /*00b0*/ 	.word	0x00005440


	//   ....[4]....
        /*00b4*/ 	.word	0x000054d0


	//   ....[5]....
        /*00b8*/ 	.word	0x000054e0


	//   ....[6]....
        /*00bc*/ 	.word	0x00005570


	//   ....[7]....
        /*00c0*/ 	.word	0x00005590


	//   ....[8]....
        /*00c4*/ 	.word	0x000055e0


	//   ....[9]....
        /*00c8*/ 	.word	0x000055f0


	//   ....[10]....
        /*00cc*/ 	.word	0x00005670


	//   ....[11]....
        /*00d0*/ 	.word	0x000056a0


	//   ....[12]....
        /*00d4*/ 	.word	0x000056d0


	//   ....[13]....
        /*00d8*/ 	.word	0x000056e0


	//   ....[14]....
        /*00dc*/ 	.word	0x00005770


	//   ....[15]....
        /*00e0*/ 	.word	0x000057b0


	//   ....[16]....
        /*00e4*/ 	.word	0x000057c0


	//   ....[17]....
        /*00e8*/ 	.word	0x000057d0


	//   ....[18]....
        /*00ec*/ 	.word	0x00005890


	//   ....[19]....
        /*00f0*/ 	.word	0x000058b0


	//   ....[20]....
        /*00f4*/ 	.word	0x000058c0


	//   ....[21]....
        /*00f8*/ 	.word	0x000058d0


	//   ....[22]....
        /*00fc*/ 	.word	0x00005a40


	//   ....[23]....
        /*0100*/ 	.word	0x00005a60


	//   ....[24]....
        /*0104*/ 	.word	0x00005a90


	//   ....[25]....
        /*0108*/ 	.word	0x00005ac0


	//   ....[26]....
        /*010c*/ 	.word	0x00006c90


	//   ....[27]....
        /*0110*/ 	.word	0x000074d0


	//   ....[28]....
        /*0114*/ 	.word	0x00007d00


	//----- nvinfo : EIATTR_VRC_CTA_INIT_COUNT
	.align		4
.L_1337:
        /*0118*/ 	.byte	0x02, 0x4a
	.zero		1
	.zero		1


	//----- nvinfo : EIATTR_EXIT_INSTR_OFFSETS
	.align		4
        /*011c*/ 	.byte	0x04, 0x1c
        /*011e*/ 	.short	(.L_1339 - .L_1338)


	//   ....[0]....
.L_1338:
        /*0120*/ 	.word	0x000001f0


	//   ....[1]....
        /*0124*/ 	.word	0x000080b0


	//----- nvinfo : EIATTR_MAX_THREADS
	.align		4
.L_1339:
        /*0128*/ 	.byte	0x04, 0x05
        /*012a*/ 	.short	(.L_1341 - .L_1340)
.L_1340:
        /*012c*/ 	.word	0x00000040
        /*0130*/ 	.word	0x00000001
        /*0134*/ 	.word	0x00000001


	//----- nvinfo : EIATTR_CRS_STACK_SIZE
	.align		4
.L_1341:
        /*0138*/ 	.byte	0x04, 0x1e
        /*013a*/ 	.short	(.L_1343 - .L_1342)
.L_1342:
        /*013c*/ 	.word	0x00000000


	//----- nvinfo : EIATTR_CBANK_PARAM_SIZE
	.align		4
.L_1343:
        /*0140*/ 	.byte	0x03, 0x19
        /*0142*/ 	.short	0x0118


	//----- nvinfo : EIATTR_PARAM_CBANK
	.align		4
        /*0144*/ 	.byte	0x04, 0x0a
        /*0146*/ 	.short	(.L_1345 - .L_1344)
	.align		4
.L_1344:
        /*0148*/ 	.word	index@(.nv.constant0._Z25selective_scan_fwd_kernelI32Selective_Scan_fwd_kernel_traitsILi64ELi16ELi1ELb0ELb0ELb0ELb1EfN3c107complexIfEEEEv13SSMParamsBase)
        /*014c*/ 	.short	0x0380
        /*014e*/ 	.short	0x0118


	//----- nvinfo : EIATTR_SW_WAR
	.align		4
.L_1345:
        /*0150*/ 	.byte	0x04, 0x36
        /*0152*/ 	.short	(.L_1347 - .L_1346)
.L_1346:
        /*0154*/ 	.word	0x00000008
.L_1347:


//--------------------- .nv.info._Z25selective_scan_fwd_kernelI32Selective_Scan_fwd_kernel_traitsILi64ELi16ELi1ELb0ELb0ELb1ELb0EfN3c107complexIfEEEEv13SSMParamsBase --------------------------
	.section	.nv.info._Z25selective_scan_fwd_kernelI32Selective_Scan_fwd_kernel_traitsILi64ELi16ELi1ELb0ELb0ELb1ELb0EfN3c107complexIfEEEEv13SSMParamsBase,"",@"SHT_CUDA_INFO"
	.sectionflags	@""
	.align	4


	//----- nvinfo : EIATTR_CUDA_API_VERSION
	.align		4
        /*0000*/ 	.byte	0x04, 0x37
        /*0002*/ 	.short	(.L_1349 - .L_1348)
.L_1348:
        /*0004*/ 	.word	0x00000082


	//----- nvinfo : EIATTR_KPARAM_INFO
	.align		4
.L_1349:
        /*0008*/ 	.byte	0x04, 0x17
        /*000a*/ 	.short	(.L_1351 - .L_1350)
.L_1350:
        /*000c*/ 	.word	0x00000000
        /*0010*/ 	.short	0x0000
        /*0012*/ 	.short	0x0000
        /*0014*/ 	.byte	0x00, 0xf0, 0x61, 0x04


	//----- nvinfo : EIATTR_SPARSE_MMA_MASK
	.align		4
.L_1351:
        /*0018*/ 	.byte	0x03, 0x50
        /*001a*/ 	.short	0x0000


	//----- nvinfo : EIATTR_MAXREG_COUNT
	.align		4
        /*001c*/ 	.byte	0x03, 0x1b
        /*001e*/ 	.short	0x00a8


	//----- nvinfo : EIATTR_NUM_BARRIERS
	.align		4
        /*0020*/ 	.byte	0x02, 0x4c
        /*0022*/ 	.byte	0x01
	.zero		1


	//----- nvinfo : EIATTR_ANNOTATIONS
	.align		4
        /*0024*/ 	.byte	0x04, 0x55
        /*0026*/ 	.short	(.L_1353 - .L_1352)


	//   ....[0]....
.L_1352:
        /* <DEDUP_REMOVED lines=20> */


	//----- nvinfo : EIATTR_MERCURY_ISA_VERSION
	.align		4
.L_1353:
        /*0158*/ 	.byte	0x03, 0x5f
        /*015a*/ 	.short	0x0101


	//----- nvinfo : EIATTR_INT_WARP_WIDE_INSTR_OFFSETS
	.align		4
        /*015c*/ 	.byte	0x04, 0x31
        /*015e*/ 	.short	(.L_1355 - .L_1354)


	//   ....[0]....
.L_1354:
        /*0160*/ 	.word	0x00006e30


	//----- nvinfo : EIATTR_COOP_GROUP_MASK_REGIDS
	.align		4
.L_1355:
        /*0164*/ 	.byte	0x04, 0x29
        /*0166*/ 	.short	(.L_1357 - .L_1356)


	//   ....[0]....
.L_1356:
        /*0168*/ 	.word	0xffffffff


	//   ....[1]....
        /*016c*/ 	.word	0xffffffff


	//   ....[2]....
        /*0170*/ 	.word	0xffffffff


	//   ....[3]....
        /*0174*/ 	.word	0xffffffff


	//   ....[4]....
        /*0178*/ 	.word	0xffffffff


	//   ....[5]....
        /*017c*/ 	.word	0xffffffff


	//   ....[6]....
        /*0180*/ 	.word	0xffffffff


	//   ....[7]....
        /*0184*/ 	.word	0xffffffff


	//   ....[8]....
        /*0188*/ 	.word	0xffffffff


	//   ....[9]....
        /*018c*/ 	.word	0xffffffff


	//   ....[10]....
        /*0190*/ 	.word	0xffffffff


	//   ....[11]....
        /*0194*/ 	.word	0xffffffff


	//   ....[12]....
        /*0198*/ 	.word	0xffffffff


	//   ....[13]....
        /*019c*/ 	.word	0xffffffff


	//   ....[14]....
        /*01a0*/ 	.word	0xffffffff


	//   ....[15]....
        /*01a4*/ 	.word	0xffffffff


	//   ....[16]....
        /*01a8*/ 	.word	0xffffffff


	//   ....[17]....
        /*01ac*/ 	.word	0xffffffff


	//   ....[18]....
        /*01b0*/ 	.word	0xffffffff


	//   ....[19]....
        /*01b4*/ 	.word	0xffffffff


	//   ....[20]....
        /*01b8*/ 	.word	0xffffffff


	//   ....[21]....
        /*01bc*/ 	.word	0xffffffff


	//   ....[22]....
        /*01c0*/ 	.word	0xffffffff


	//   ....[23]....
        /*01c4*/ 	.word	0xffffffff


	//   ....[24]....
        /*01c8*/ 	.word	0xffffffff


	//   ....[25]....
        /*01cc*/ 	.word	0xffffffff


	//   ....[26]....
        /*01d0*/ 	.word	0xffffffff


	//   ....[27]....
        /*01d4*/ 	.word	0xffffffff


	//----- nvinfo : EIATTR_COOP_GROUP_INSTR_OFFSETS
	.align		4
.L_1357:
        /*01d8*/ 	.byte	0x04, 0x28
        /*01da*/ 	.short	(.L_1359 - .L_1358)


	//   ....[0]....
.L_1358:
        /*01dc*/ 	.word	0x00001480


	//   ....[1]....
        /*01e0*/ 	.word	0x00001a30


	//   ....[2]....
        /*01e4*/ 	.word	0x000063c0


	//   ....[3]....
        /*01e8*/ 	.word	0x000063f0


	//   ....[4]....
        /*01ec*/ 	.word	0x00006450


	//   ....[5]....
        /*01f0*/ 	.word	0x00006480


	//   ....[6]....
        /*01f4*/ 	.word	0x00006580


	//   ....[7]....
        /*01f8*/ 	.word	0x000065c0


	//   ....[8]....
        /*01fc*/ 	.word	0x00006600


	//   ....[9]....
        /*0200*/ 	.word	0x00006620


	//   ....[10]....
        /*0204*/ 	.word	0x000067a0


	//   ....[11]....
        /*0208*/ 	.word	0x000067c0


	//   ....[12]....
        /*020c*/ 	.word	0x000067d0


	//   ....[13]....
        /*0210*/ 	.word	0x000067e0


	//   ....[14]....
        /*0214*/ 	.word	0x00006940


	//   ....[15]....
        /*0218*/ 	.word	0x000069a0


	//   ....[16]....
        /*021c*/ 	.word	0x000069c0


	//   ....[17]....
        /*0220*/ 	.word	0x000069f0


	//   ....[18]....
        /*0224*/ 	.word	0x00006c80


	//   ....[19]....
        /*0228*/ 	.word	0x00006cd0


	//   ....[20]....
        /*022c*/ 	.word	0x00006ce0


	//   ....[21]....
        /*0230*/ 	.word	0x00006cf0


	//   ....[22]....
        /*0234*/ 	.word	0x00006fc0


	//   ....[23]....
        /*0238*/ 	.word	0x000072c0


	//   ....[24]....
        /*023c*/ 	.word	0x000072d0


	//   ....[25]....
        /*0240*/ 	.word	0x000072e0


	//   ....[26]....
        /*0244*/ 	.word	0x000072f0


	//   ....[27]....
        /*0248*/ 	.word	0x000087f0


	//----- nvinfo : EIATTR_VRC_CTA_INIT_COUNT
	.align		4
.L_1359:
        /*024c*/ 	.byte	0x02, 0x4a
	.zero		1
	.zero		1


	//----- nvinfo : EIATTR_EXIT_INSTR_OFFSETS
	.align		4
        /*0250*/ 	.byte	0x04, 0x1c
        /*0252*/ 	.short	(.L_1361 - .L_1360)


	//   ....[0]....
.L_1360:
        /*0254*/ 	.word	0x00000430


	//   ....[1]....
        /*0258*/ 	.word	0x00008d70


	//----- nvinfo : EIATTR_MAX_THREADS
	.align		4
.L_1361:
        /*025c*/ 	.byte	0x04, 0x05
        /*025e*/ 	.short	(.L_1363 - .L_1362)
.L_1362:
        /*0260*/ 	.word	0x00000040
        /*0264*/ 	.word	0x00000001
        /*0268*/ 	.word	0x00000001


	//----- nvinfo : EIATTR_CRS_STACK_SIZE
	.align		4
.L_1363:
        /*026c*/ 	.byte	0x04, 0x1e
        /*026e*/ 	.short	(.L_1365 - .L_1364)
.L_1364:
        /*0270*/ 	.word	0x00000000


	//----- nvinfo : EIATTR_CBANK_PARAM_SIZE
	.align		4
.L_1365:
        /*0274*/ 	.byte	0x03, 0x19
        /*0276*/ 	.short	0x0118


	//----- nvinfo : EIATTR_PARAM_CBANK
	.align		4
        /*0278*/ 	.byte	0x04, 0x0a
        /*027a*/ 	.short	(.L_1367 - .L_1366)
	.align		4
.L_1366:
        /*027c*/ 	.word	index@(.nv.constant0._Z25selective_scan_fwd_kernelI32Selective_Scan_fwd_kernel_traitsILi64ELi16ELi1ELb0ELb0ELb1ELb0EfN3c107complexIfEEEEv13SSMParamsBase)
        /*0280*/ 	.short	0x0380
        /*0282*/ 	.short	0x0118


	//----- nvinfo : EIATTR_SW_WAR
	.align		4
.L_1367:
        /*0284*/ 	.byte	0x04, 0x36
        /*0286*/ 	.short	(.L_1369 - .L_1368)
.L_1368:
        /*0288*/ 	.word	0x00000008
.L_1369:


//--------------------- .nv.info._Z25selective_scan_fwd_kernelI32Selective_Scan_fwd_kernel_traitsILi64ELi16ELi1ELb0ELb0ELb1ELb1EfN3c107complexIfEEEEv13SSMParamsBase --------------------------
	.section	.nv.info._Z25selective_scan_fwd_kernelI32Selective_Scan_fwd_kernel_traitsILi64ELi16ELi1ELb0ELb0ELb1ELb1EfN3c107complexIfEEEEv13SSMParamsBase,"",@"SHT_CUDA_INFO"
	.sectionflags	@""
	.align	4


	//----- nvinfo : EIATTR_CUDA_API_VERSION
	.align		4
        /*0000*/ 	.byte	0x04, 0x37
        /*0002*/ 	.short	(.L_1371 - .L_1370)
.L_1370:
        /*0004*/ 	.word	0x00000082


	//----- nvinfo : EIATTR_KPARAM_INFO
	.align		4
.L_1371:
        /*0008*/ 	.byte	0x04, 0x17
        /*000a*/ 	.short	(.L_1373 - .L_1372)
.L_1372:
        /*000c*/ 	.word	0x00000000
        /*0010*/ 	.short	0x0000
        /*0012*/ 	.short	0x0000
        /*0014*/ 	.byte	0x00, 0xf0, 0x61, 0x04


	//----- nvinfo : EIATTR_SPARSE_MMA_MASK
	.align		4
.L_1373:
        /*0018*/ 	.byte	0x03, 0x50
        /*001a*/ 	.short	0x0000


	//----- nvinfo : EIATTR_MAXREG_COUNT
	.align		4
        /*001c*/ 	.byte	0x03, 0x1b
        /*001e*/ 	.short	0x00a8


	//----- nvinfo : EIATTR_NUM_BARRIERS
	.align		4
        /*0020*/ 	.byte	0x02, 0x4c
        /*0022*/ 	.byte	0x01
	.zero		1


	//----- nvinfo : EIATTR_ANNOTATIONS
	.align		4
        /*0024*/ 	.byte	0x04, 0x55
        /*0026*/ 	.short	(.L_1375 - .L_1374)


	//   ....[0]....
.L_1374:
        /* <DEDUP_REMOVED lines=20> */


	//----- nvinfo : EIATTR_MERCURY_ISA_VERSION
	.align		4
.L_1375:
        /*0158*/ 	.byte	0x03, 0x5f
        /*015a*/ 	.short	0x0101


	//----- nvinfo : EIATTR_INT_WARP_WIDE_INSTR_OFFSETS
	.align		4
        /*015c*/ 	.byte	0x04, 0x31
        /*015e*/ 	.short	(.L_1377 - .L_1376)


	//   ....[0]....
.L_1376:
        /*0160*/ 	.word	0x00006df0


	//----- nvinfo : EIATTR_COOP_GROUP_MASK_REGIDS
	.align		4
.L_1377:
        /*0164*/ 	.byte	0x04, 0x29
        /*0166*/ 	.short	(.L_1379 - .L_1378)


	//   ....[0]....
.L_1378:
        /*0168*/ 	.word	0xffffffff


	//   ....[1]....
        /*016c*/ 	.word	0xffffffff


	//   ....[2]....
        /*0170*/ 	.word	0xffffffff


	//   ....[3]....
        /*0174*/ 	.word	0xffffffff


	//   ....[4]....
        /*0178*/ 	.word	0xffffffff


	//   ....[5]....
        /*017c*/ 	.word	0xffffffff


	//   ....[6]....
        /*0180*/ 	.word	0xffffffff


	//   ....[7]....
        /*0184*/ 	.word	0xffffffff


	//   ....[8]....
        /*0188*/ 	.word	0xffffffff


	//   ....[9]....
        /*018c*/ 	.word	0xffffffff


	//   ....[10]....
        /*0190*/ 	.word	0xffffffff


	//   ....[11]....
        /*0194*/ 	.word	0xffffffff


	//   ....[12]....
        /*0198*/ 	.word	0xffffffff


	//   ....[13]....
        /*019c*/ 	.word	0xffffffff


	//   ....[14]....
        /*01a0*/ 	.word	0xffffffff


	//   ....[15]....
        /*01a4*/ 	.word	0xffffffff


	//   ....[16]....
        /*01a8*/ 	.word	0xffffffff


	//   ....[17]....
        /*01ac*/ 	.word	0xffffffff


	//   ....[18]....
        /*01b0*/ 	.word	0xffffffff


	//   ....[19]....
        /*01b4*/ 	.word	0xffffffff


	//   ....[20]....
        /*01b8*/ 	.word	0xffffffff


	//   ....[21]....
        /*01bc*/ 	.word	0xffffffff


	//   ....[22]....
        /*01c0*/ 	.word	0xffffffff


	//   ....[23]....
        /*01c4*/ 	.word	0xffffffff


	//   ....[24]....
        /*01c8*/ 	.word	0xffffffff


	//   ....[25]....
        /*01cc*/ 	.word	0xffffffff


	//   ....[26]....
        /*01d0*/ 	.word	0xffffffff


	//   ....[27]....
        /*01d4*/ 	.word	0xffffffff


	//   ....[28]....
        /*01d8*/ 	.word	0xffffffff


	//   ....[29]....
        /*01dc*/ 	.word	0xffffffff


	//----- nvinfo : EIATTR_COOP_GROUP_INSTR_OFFSETS
	.align		4
.L_1379:
        /*01e0*/ 	.byte	0x04, 0x28
        /*01e2*/ 	.short	(.L_1381 - .L_1380)


	//   ....[0]....
.L_1380:
        /*01e4*/ 	.word	0x00001440


	//   ....[1]....
        /*01e8*/ 	.word	0x000019f0


	//   ....[2]....
        /*01ec*/ 	.word	0x00006380


	//   ....[3]....
        /*01f0*/ 	.word	0x000063b0


	//   ....[4]....
        /*01f4*/ 	.word	0x00006410


	//   ....[5]....
        /*01f8*/ 	.word	0x00006440


	//   ....[6]....
        /*01fc*/ 	.word	0x00006540


	//   ....[7]....
        /*0200*/ 	.word	0x00006580


	//   ....[8]....
        /*0204*/ 	.word	0x000065c0


	//   ....[9]....
        /*0208*/ 	.word	0x000065e0


	//   ....[10]....
        /*020c*/ 	.word	0x00006760


	//   ....[11]....
        /*0210*/ 	.word	0x00006780


	//   ....[12]....
        /*0214*/ 	.word	0x00006790


	//   ....[13]....
        /*0218*/ 	.word	0x000067a0


	//   ....[14]....
        /*021c*/ 	.word	0x00006900


	//   ....[15]....
        /*0220*/ 	.word	0x00006960


	//   ....[16]....
        /*0224*/ 	.word	0x00006980


	//   ....[17]....
        /*0228*/ 	.word	0x000069b0


	//   ....[18]....
        /*022c*/ 	.word	0x00006c40


	//   ....[19]....
        /*0230*/ 	.word	0x00006c90


	//   ....[20]....
        /*0234*/ 	.word	0x00006ca0


	//   ....[21]....
        /*0238*/ 	.word	0x00006cb0


	//   ....[22]....
        /*023c*/ 	.word	0x00006f80


	//   ....[23]....
        /*0240*/ 	.word	0x00007280


	//   ....[24]....
        /*0244*/ 	.word	0x00007290


	//   ....[25]....
        /*0248*/ 	.word	0x000072a0


	//   ....[26]....
        /*024c*/ 	.word	0x000072b0


	//   ....[27]....
        /*0250*/ 	.word	0x00008990


	//   ....[28]....
        /*0254*/ 	.word	0x000091c0


	//   ....[29]....
        /*0258*/ 	.word	0x000099e0


	//----- nvinfo : EIATTR_VRC_CTA_INIT_COUNT
	.align		4
.L_1381:
        /*025c*/ 	.byte	0x02, 0x4a
	.zero		1
	.zero		1


	//----- nvinfo : EIATTR_EXIT_INSTR_OFFSETS
	.align		4
        /*0260*/ 	.byte	0x04, 0x1c
        /*0262*/ 	.short	(.L_1383 - .L_1382)


	//   ....[0]....
.L_1382:
        /*0264*/ 	.word	0x00000430


	//   ....[1]....
        /*0268*/ 	.word	0x00009d70


	//----- nvinfo : EIATTR_MAX_THREADS
	.align		4
.L_1383:
        /*026c*/ 	.byte	0x04, 0x05
        /*026e*/ 	.short	(.L_1385 - .L_1384)
.L_1384:
        /*0270*/ 	.word	0x00000040
        /*0274*/ 	.word	0x00000001
        /*0278*/ 	.word	0x00000001


	//----- nvinfo : EIATTR_CRS_STACK_SIZE
	.align		4
.L_1385:
        /*027c*/ 	.byte	0x04, 0x1e
        /*027e*/ 	.short	(.L_1387 - .L_1386)
.L_1386:
        /*0280*/ 	.word	0x00000000


	//----- nvinfo : EIATTR_CBANK_PARAM_SIZE
	.align		4
.L_1387:
        /*0284*/ 	.byte	0x03, 0x19
        /*0286*/ 	.short	0x0118


	//----- nvinfo : EIATTR_PARAM_CBANK
	.align		4
        /*0288*/ 	.byte	0x04, 0x0a
        /*028a*/ 	.short	(.L_1389 - .L_1388)
	.align		4
.L_1388:
        /*028c*/ 	.word	index@(.nv.constant0._Z25selective_scan_fwd_kernelI32Selective_Scan_fwd_kernel_traitsILi64ELi16ELi1ELb0ELb0ELb1ELb1EfN3c107complexIfEEEEv13SSMParamsBase)
        /*0290*/ 	.short	0x0380
        /*0292*/ 	.short	0x0118


	//----- nvinfo : EIATTR_SW_WAR
	.align		4
.L_1389:
        /*0294*/ 	.byte	0x04, 0x36
        /*0296*/ 	.short	(.L_1391 - .L_1390)
.L_1390:
        /*0298*/ 	.word	0x00000008
.L_1391:


//--------------------- .nv.info._Z25selective_scan_fwd_kernelI32Selective_Scan_fwd_kernel_traitsILi64ELi16ELi1ELb0ELb1ELb0ELb0EfN3c107complexIfEEEEv13SSMParamsBase --------------------------
	.section	.nv.info._Z25selective_scan_fwd_kernelI32Selective_Scan_fwd_kernel_traitsILi64ELi16ELi1ELb0ELb1ELb0ELb0EfN3c107complexIfEEEEv13SSMParamsBase,"",@"SHT_CUDA_INFO"
	.sectionflags	@""
	.align	4


	//----- nvinfo : EIATTR_CUDA_API_VERSION
	.align		4
        /*0000*/ 	.byte	0x04, 0x37
        /*0002*/ 	.short	(.L_1393 - .L_1392)
.L_1392:
        /*0004*/ 	.word	0x00000082


	//----- nvinfo : EIATTR_KPARAM_INFO
	.align		4
.L_1393:
        /*0008*/ 	.byte	0x04, 0x17
        /*000a*/ 	.short	(.L_1395 - .L_1394)
.L_1394:
        /*000c*/ 	.word	0x00000000
        /*0010*/ 	.short	0x0000
        /*0012*/ 	.short	0x0000
        /*0014*/ 	.byte	0x00, 0xf0, 0x61, 0x04


	//----- nvinfo : EIATTR_SPARSE_MMA_MASK
	.align		4
.L_1395:
        /*0018*/ 	.byte	0x03, 0x50
        /*001a*/ 	.short	0x0000


	//----- nvinfo : EIATTR_MAXREG_COUNT
	.align		4
        /*001c*/ 	.byte	0x03, 0x1b
        /*001e*/ 	.short	0x00a8


	//----- nvinfo : EIATTR_NUM_BARRIERS
	.align		4
        /*0020*/ 	.byte	0x02, 0x4c
        /*0022*/ 	.byte	0x01
	.zero		1


	//----- nvinfo : EIATTR_ANNOTATIONS
	.align		4
        /*0024*/ 	.byte	0x04, 0x55
        /*0026*/ 	.short	(.L_1397 - .L_1396)


	//   ....[0]....
.L_1396:
        /* <DEDUP_REMOVED lines=14> */


	//----- nvinfo : EIATTR_MERCURY_ISA_VERSION
	.align		4
.L_1397:
        /*00f8*/ 	.byte	0x03, 0x5f
        /*00fa*/ 	.short	0x0101


	//----- nvinfo : EIATTR_INT_WARP_WIDE_INSTR_OFFSETS
	.align		4
        /*00fc*/ 	.byte	0x04, 0x31
        /*00fe*/ 	.short	(.L_1399 - .L_1398)


	//   ....[0]....
.L_1398:
        /*0100*/ 	.word	0x00007360


	//----- nvinfo : EIATTR_COOP_GROUP_MASK_REGIDS
	.align		4
.L_1399:
        /*0104*/ 	.byte	0x04, 0x29
        /*0106*/ 	.short	(.L_1401 - .L_1400)


	//   ....[0]....
.L_1400:
        /*0108*/ 	.word	0xffffffff


	//   ....[1]....
        /*010c*/ 	.word	0xffffffff


	//   ....[2]....
        /*0110*/ 	.word	0xffffffff


	//   ....[3]....
        /*0114*/ 	.word	0xffffffff


	//   ....[4]....
        /*0118*/ 	.word	0xffffffff


	//   ....[5]....
        /*011c*/ 	.word	0xffffffff


	//   ....[6]....
        /*0120*/ 	.word	0xffffffff


	//   ....[7]....
        /*0124*/ 	.word	0xffffffff


	//   ....[8]....
        /*0128*/ 	.word	0xffffffff


	//   ....[9]....
        /*012c*/ 	.word	0xffffffff


	//   ....[10]....
        /*0130*/ 	.word	0xffffffff


	//   ....[11]....
        /*0134*/ 	.word	0xffffffff


	//   ....[12]....
        /*0138*/ 	.word	0xffffffff


	//   ....[13]....
        /*013c*/ 	.word	0xffffffff


	//   ....[14]....
        /*0140*/ 	.word	0xffffffff


	//   ....[15]....
        /*0144*/ 	.word	0xffffffff


	//   ....[16]....
        /*0148*/ 	.word	0xffffffff


	//   ....[17]....
        /*014c*/ 	.word	0xffffffff


	//   ....[18]....
        /*0150*/ 	.word	0xffffffff


	//   ....[19]....
        /*0154*/ 	.word	0xffffffff


	//   ....[20]....
        /*0158*/ 	.word	0xffffffff


	//   ....[21]....
        /*015c*/ 	.word	0xffffffff


	//   ....[22]....
        /*0160*/ 	.word	0xffffffff


	//   ....[23]....
        /*0164*/ 	.word	0xffffffff


	//   ....[24]....
        /*0168*/ 	.word	0xffffffff


	//   ....[25]....
        /*016c*/ 	.word	0xffffffff


	//   ....[26]....
        /*0170*/ 	.word	0xffffffff


	//   ....[27]....
        /*0174*/ 	.word	0xffffffff


	//----- nvinfo : EIATTR_COOP_GROUP_INSTR_OFFSETS
	.align		4
.L_1401:
        /*0178*/ 	.byte	0x04, 0x28
        /*017a*/ 	.short	(.L_1403 - .L_1402)


	//   ....[0]....
.L_1402:
        /*017c*/ 	.word	0x00001470


	//   ....[1]....
        /*0180*/ 	.word	0x000019a0


	//   ....[2]....
        /*0184*/ 	.word	0x00005530


	//   ....[3]....
        /*0188*/ 	.word	0x00006f10


	//   ....[4]....
        /*018c*/ 	.word	0x00006f40


	//   ....[5]....
        /*0190*/ 	.word	0x00006f60


	//   ....[6]....
        /*0194*/ 	.word	0x00006f80


	//   ....[7]....
        /*0198*/ 	.word	0x00007010


	//   ....[8]....
        /*019c*/ 	.word	0x00007040


	//   ....[9]....
        /*01a0*/ 	.word	0x00007050


	//   ....[10]....
        /*01a4*/ 	.word	0x00007070


	//   ....[11]....
        /*01a8*/ 	.word	0x00007100


	//   ....[12]....
        /*01ac*/ 	.word	0x00007130


	//   ....[13]....
        /*01b0*/ 	.word	0x00007140


	//   ....[14]....
        /*01b4*/ 	.word	0x00007150


	//   ....[15]....
        /*01b8*/ 	.word	0x000071f0


	//   ....[16]....
        /*01bc*/ 	.word	0x00007220


	//   ....[17]....
        /*01c0*/ 	.word	0x00007230


	//   ....[18]....
        /*01c4*/ 	.word	0x00007240


	//   ....[19]....
        /*01c8*/ 	.word	0x000072f0


	//   ....[20]....
        /*01cc*/ 	.word	0x00007310


	//   ....[21]....
        /*01d0*/ 	.word	0x00007320


	//   ....[22]....
        /*01d4*/ 	.word	0x00007330


	//   ....[23]....
        /*01d8*/ 	.word	0x000075b0


	//   ....[24]....
        /*01dc*/ 	.word	0x000075c0


	//   ....[25]....
        /*01e0*/ 	.word	0x000075d0


	//   ....[26]....
        /*01e4*/ 	.word	0x000075e0


	//   ....[27]....
        /*01e8*/ 	.word	0x000087b0


	//----- nvinfo : EIATTR_VRC_CTA_INIT_COUNT
	.align		4
.L_1403:
        /*01ec*/ 	.byte	0x02, 0x4a
	.zero		1
	.zero		1


	//----- nvinfo : EIATTR_EXIT_INSTR_OFFSETS
	.align		4
        /*01f0*/ 	.byte	0x04, 0x1c
        /*01f2*/ 	.short	(.L_1405 - .L_1404)


	//   ....[0]....
.L_1404:
        /*01f4*/ 	.word	0x00000430


	//   ....[1]....
        /*01f8*/ 	.word	0x00008c00


	//----- nvinfo : EIATTR_MAX_THREADS
	.align		4
.L_1405:
        /*01fc*/ 	.byte	0x04, 0x05
        /*01fe*/ 	.short	(.L_1407 - .L_1406)
.L_1406:
        /*0200*/ 	.word	0x00000040
        /*0204*/ 	.word	0x00000001
        /*0208*/ 	.word	0x00000001


	//----- nvinfo : EIATTR_CRS_STACK_SIZE
	.align		4
.L_1407:
        /*020c*/ 	.byte	0x04, 0x1e
        /*020e*/ 	.short	(.L_1409 - .L_1408)
.L_1408:
        /*0210*/ 	.word	0x00000000


	//----- nvinfo : EIATTR_CBANK_PARAM_SIZE
	.align		4
.L_1409:
        /*0214*/ 	.byte	0x03, 0x19
        /*0216*/ 	.short	0x0118


	//----- nvinfo : EIATTR_PARAM_CBANK
	.align		4
        /*0218*/ 	.byte	0x04, 0x0a
        /*021a*/ 	.short	(.L_1411 - .L_1410)
	.align		4
.L_1410:
        /*021c*/ 	.word	index@(.nv.constant0._Z25selective_scan_fwd_kernelI32Selective_Scan_fwd_kernel_traitsILi64ELi16ELi1ELb0ELb1ELb0ELb0EfN3c107complexIfEEEEv13SSMParamsBase)
        /*0220*/ 	.short	0x0380
        /*0222*/ 	.short	0x0118


	//----- nvinfo : EIATTR_SW_WAR
	.align		4
.L_1411:
        /*0224*/ 	.byte	0x04, 0x36
        /*0226*/ 	.short	(.L_1413 - .L_1412)
.L_1412:
        /*0228*/ 	.word	0x00000008
.L_1413:


//--------------------- .nv.info._Z25selective_scan_fwd_kernelI32Selective_Scan_fwd_kernel_traitsILi64ELi16ELi1ELb0ELb1ELb0ELb1EfN3c107complexIfEEEEv13SSMParamsBase --------------------------
	.section	.nv.info._Z25selective_scan_fwd_kernelI32Selective_Scan_fwd_kernel_traitsILi64ELi16ELi1ELb0ELb1ELb0ELb1EfN3c107complexIfEEEEv13SSMParamsBase,"",@"SHT_CUDA_INFO"
	.sectionflags	@""
	.align	4


	//----- nvinfo : EIATTR_CUDA_API_VERSION
	.align		4
        /*0000*/ 	.byte	0x04, 0x37
        /*0002*/ 	.short	(.L_1415 - .L_1414)
.L_1414:
        /*0004*/ 	.word	0x00000082


	//----- nvinfo : EIATTR_KPARAM_INFO
	.align		4
.L_1415:
        /*0008*/ 	.byte	0x04, 0x17
        /*000a*/ 	.short	(.L_1417 - .L_1416)
.L_1416:
        /*000c*/ 	.word	0x00000000
        /*0010*/ 	.short	0x0000
        /*0012*/ 	.short	0x0000
        /*0014*/ 	.byte	0x00, 0xf0, 0x61, 0x04


	//----- nvinfo : EIATTR_SPARSE_MMA_MASK
	.align		4
.L_1417:
        /*0018*/ 	.byte	0x03, 0x50
        /*001a*/ 	.short	0x0000


	//----- nvinfo : EIATTR_MAXREG_COUNT
	.align		4
        /*001c*/ 	.byte	0x03, 0x1b
        /*001e*/ 	.short	0x00a8


	//----- nvinfo : EIATTR_NUM_BARRIERS
	.align		4
        /*0020*/ 	.byte	0x02, 0x4c
        /*0022*/ 	.byte	0x01
	.zero		1


	//----- nvinfo : EIATTR_ANNOTATIONS
	.align		4
        /*0024*/ 	.byte	0x04, 0x55
        /*0026*/ 	.short	(.L_1419 - .L_1418)


	//   ....[0]....
.L_1418:
        /* <DEDUP_REMOVED lines=12> */


	//----- nvinfo : EIATTR_MERCURY_ISA_VERSION
	.align		4
.L_1419:
        /*00d8*/ 	.byte	0x03, 0x5f
        /*00da*/ 	.short	0x0101


	//----- nvinfo : EIATTR_INT_WARP_WIDE_INSTR_OFFSETS
	.align		4
        /*00dc*/ 	.byte	0x04, 0x31
        /*00de*/ 	.short	(.L_1421 - .L_1420)


	//   ....[0]....
.L_1420:
        /*00e0*/ 	.word	0x00007320


	//----- nvinfo : EIATTR_COOP_GROUP_MASK_REGIDS
	.align		4
.L_1421:
        /*00e4*/ 	.byte	0x04, 0x29
        /*00e6*/ 	.short	(.L_1423 - .L_1422)


	//   ....[0]....
.L_1422:
        /*00e8*/ 	.word	0xffffffff


	//   ....[1]....
        /*00ec*/ 	.word	0xffffffff


	//   ....[2]....
        /*00f0*/ 	.word	0xffffffff


	//   ....[3]....
        /*00f4*/ 	.word	0xffffffff


	//   ....[4]....
        /*00f8*/ 	.word	0xffffffff


	//   ....[5]....
        /*00fc*/ 	.word	0xffffffff


	//   ....[6]....
        /*0100*/ 	.word	0xffffffff


	//   ....[7]....
        /*0104*/ 	.word	0xffffffff


	//   ....[8]....
        /*0108*/ 	.word	0xffffffff


	//   ....[9]....
        /*010c*/ 	.word	0xffffffff


	//   ....[10]....
        /*0110*/ 	.word	0xffffffff


	//   ....[11]....
        /*0114*/ 	.word	0xffffffff


	//   ....[12]....
        /*0118*/ 	.word	0xffffffff


	//   ....[13]....
        /*011c*/ 	.word	0xffffffff


	//   ....[14]....
        /*0120*/ 	.word	0xffffffff


	//   ....[15]....
        /*0124*/ 	.word	0xffffffff


	//   ....[16]....
        /*0128*/ 	.word	0xffffffff


	//   ....[17]....
        /*012c*/ 	.word	0xffffffff


	//   ....[18]....
        /*0130*/ 	.word	0xffffffff


	//   ....[19]....
        /*0134*/ 	.word	0xffffffff


	//   ....[20]....
        /*0138*/ 	.word	0xffffffff


	//   ....[21]....
        /*013c*/ 	.word	0xffffffff


	//   ....[22]....
        /*0140*/ 	.word	0xffffffff


	//   ....[23]....
        /*0144*/ 	.word	0xffffffff


	//   ....[24]....
        /*0148*/ 	.word	0xffffffff


	//   ....[25]....
        /*014c*/ 	.word	0xffffffff


	//   ....[26]....
        /*0150*/ 	.word	0xffffffff


	//   ....[27]....
        /*0154*/ 	.word	0xffffffff


	//   ....[28]....
        /*0158*/ 	.word	0xffffffff


	//   ....[29]....
        /*015c*/ 	.word	0xffffffff


	//----- nvinfo : EIATTR_COOP_GROUP_INSTR_OFFSETS
	.align		4
.L_1423:
        /*0160*/ 	.byte	0x04, 0x28
        /*0162*/ 	.short	(.L_1425 - .L_1424)


	//   ....[0]....
.L_1424:
        /*0164*/ 	.word	0x00001440


	//   ....[1]....
        /*0168*/ 	.word	0x00001960


	//   ....[2]....
        /*016c*/ 	.word	0x00005560


	//   ....[3]....
        /*0170*/ 	.word	0x00006ed0


	//   ....[4]....
        /*0174*/ 	.word	0x00006f00


	//   ....[5]....
        /*0178*/ 	.word	0x00006f20


	//   ....[6]....
        /*017c*/ 	.word	0x00006f40


	//   ....[7]....
        /*0180*/ 	.word	0x00006fd0


	//   ....[8]....
        /*0184*/ 	.word	0x00007000


	//   ....[9]....
        /*0188*/ 	.word	0x00007010


	//   ....[10]....
        /*018c*/ 	.word	0x00007030


	//   ....[11]....
        /*0190*/ 	.word	0x000070c0


	//   ....[12]....
        /*0194*/ 	.word	0x000070f0


	//   ....[13]....
        /*0198*/ 	.word	0x00007100


	//   ....[14]....
        /*019c*/ 	.word	0x00007110


	//   ....[15]....
        /*01a0*/ 	.word	0x000071b0


	//   ....[16]....
        /*01a4*/ 	.word	0x000071e0


	//   ....[17]....
        /*01a8*/ 	.word	0x000071f0


	//   ....[18]....
        /*01ac*/ 	.word	0x00007200


	//   ....[19]....
        /*01b0*/ 	.word	0x000072b0


	//   ....[20]....
        /*01b4*/ 	.word	0x000072d0


	//   ....[21]....
        /*01b8*/ 	.word	0x000072e0


	//   ....[22]....
        /*01bc*/ 	.word	0x000072f0


	//   ....[23]....
        /*01c0*/ 	.word	0x00007570


	//   ....[24]....
        /*01c4*/ 	.word	0x00007580


	//   ....[25]....
        /*01c8*/ 	.word	0x00007590


	//   ....[26]....
        /*01cc*/ 	.word	0x000075a0


	//   ....[27]....
        /*01d0*/ 	.word	0x00008800


	//   ....[28]....
        /*01d4*/ 	.word	0x00009020


	//   ....[29]....
        /*01d8*/ 	.word	0x00009840


	//----- nvinfo : EIATTR_VRC_CTA_INIT_COUNT
	.align		4
.L_1425:
        /*01dc*/ 	.byte	0x02, 0x4a
	.zero		1
	.zero		1


	//----- nvinfo : EIATTR_EXIT_INSTR_OFFSETS
	.align		4
        /*01e0*/ 	.byte	0x04, 0x1c
        /*01e2*/ 	.short	(.L_1427 - .L_1426)


	//   ....[0]....
.L_1426:
        /*01e4*/ 	.word	0x00000430


	//   ....[1]....
        /*01e8*/ 	.word	0x00009bd0


	//----- nvinfo : EIATTR_MAX_THREADS
	.align		4
.L_1427:
        /*01ec*/ 	.byte	0x04, 0x05
        /*01ee*/ 	.short	(.L_1429 - .L_1428)
.L_1428:
        /*01f0*/ 	.word	0x00000040
        /*01f4*/ 	.word	0x00000001
        /*01f8*/ 	.word	0x00000001


	//----- nvinfo : EIATTR_CRS_STACK_SIZE
	.align		4
.L_1429:
        /*01fc*/ 	.byte	0x04, 0x1e
        /*01fe*/ 	.short	(.L_1431 - .L_1430)
.L_1430:
        /*0200*/ 	.word	0x00000000


	//----- nvinfo : EIATTR_CBANK_PARAM_SIZE
	.align		4
.L_1431:
        /*0204*/ 	.byte	0x03, 0x19
        /*0206*/ 	.short	0x0118


	//----- nvinfo : EIATTR_PARAM_CBANK
	.align		4
        /*0208*/ 	.byte	0x04, 0x0a
        /*020a*/ 	.short	(.L_1433 - .L_1432)
	.align		4
.L_1432:
        /*020c*/ 	.word	index@(.nv.constant0._Z25selective_scan_fwd_kernelI32Selective_Scan_fwd_kernel_traitsILi64ELi16ELi1ELb0ELb1ELb0ELb1EfN3c107complexIfEEEEv13SSMParamsBase)
        /*0210*/ 	.short	0x0380
        /*0212*/ 	.short	0x0118


	//----- nvinfo : EIATTR_SW_WAR
	.align		4
.L_1433:
        /*0214*/ 	.byte	0x04, 0x36
        /*0216*/ 	.short	(.L_1435 - .L_1434)
.L_1434:
        /*0218*/ 	.word	0x00000008
.L_1435:


//--------------------- .nv.info._Z25selective_scan_fwd_kernelI32Selective_Scan_fwd_kernel_traitsILi64ELi16ELi1ELb0ELb1ELb1ELb0EfN3c107complexIfEEEEv13SSMParamsBase --------------------------
	.section	.nv.info._Z25selective_scan_fwd_kernelI32Selective_Scan_fwd_kernel_traitsILi64ELi16ELi1ELb0ELb1ELb1ELb0EfN3c107complexIfEEEEv13SSMParamsBase,"",@"SHT_CUDA_INFO"
	.sectionflags	@""
	.align	4


	//----- nvinfo : EIATTR_CUDA_API_VERSION
	.align		4
        /*0000*/ 	.byte	0x04, 0x37
        /*0002*/ 	.short	(.L_1437 - .L_1436)
.L_1436:
        /*0004*/ 	.word	0x00000082


	//----- nvinfo : EIATTR_KPARAM_INFO
	.align		4
.L_1437:
        /*0008*/ 	.byte	0x04, 0x17
        /*000a*/ 	.short	(.L_1439 - .L_1438)
.L_1438:
        /*000c*/ 	.word	0x00000000
        /*0010*/ 	.short	0x0000
        /*0012*/ 	.short	0x0000
        /*0014*/ 	.byte	0x00, 0xf0, 0x61, 0x04


	//----- nvinfo : EIATTR_SPARSE_MMA_MASK
	.align		4
.L_1439:
        /*0018*/ 	.byte	0x03, 0x50
        /*001a*/ 	.short	0x0000


	//----- nvinfo : EIATTR_MAXREG_COUNT
	.align		4
        /*001c*/ 	.byte	0x03, 0x1b
        /*001e*/ 	.short	0x00a8


	//----- nvinfo : EIATTR_NUM_BARRIERS
	.align		4
        /*0020*/ 	.byte	0x02, 0x4c
        /*0022*/ 	.byte	0x01
	.zero		1


	//----- nvinfo : EIATTR_ANNOTATIONS
	.align		4
        /*0024*/ 	.byte	0x04, 0x55
        /*0026*/ 	.short	(.L_1441 - .L_1440)


	//   ....[0]....
.L_1440:
        /* <DEDUP_REMOVED lines=35> */


	//----- nvinfo : EIATTR_MERCURY_ISA_VERSION
	.align		4
.L_1441:
        /*0248*/ 	.byte	0x03, 0x5f
        /*024a*/ 	.short	0x0101


	//----- nvinfo : EIATTR_INT_WARP_WIDE_INSTR_OFFSETS
	.align		4
        /*024c*/ 	.byte	0x04, 0x31
        /*024e*/ 	.short	(.L_1443 - .L_1442)


	//   ....[0]....
.L_1442:
        /*0250*/ 	.word	0x00007d20


	//----- nvinfo : EIATTR_COOP_GROUP_MASK_REGIDS
	.align		4
.L_1443:
        /*0254*/ 	.byte	0x04, 0x29
        /*0256*/ 	.short	(.L_1445 - .L_1444)


	//   ....[0]....
.L_1444:
        /*0258*/ 	.word	0xffffffff


	//   ....[1]....
        /*025c*/ 	.word	0xffffffff


	//   ....[2]....
        /*0260*/ 	.word	0xffffffff


	//   ....[3]....
        /*0264*/ 	.word	0xffffffff


	//   ....[4]....
        /*0268*/ 	.word	0xffffffff


	//   ....[5]....
        /*026c*/ 	.word	0xffffffff


	//   ....[6]....
        /*0270*/ 	.word	0xffffffff


	//   ....[7]....
        /*0274*/ 	.word	0xffffffff


	//   ....[8]....
        /*0278*/ 	.word	0xffffffff


	//   ....[9]....
        /*027c*/ 	.word	0xffffffff


	//   ....[10]....
        /*0280*/ 	.word	0xffffffff


	//   ....[11]....
        /*0284*/ 	.word	0xffffffff


	//   ....[12]....
        /*0288*/ 	.word	0xffffffff


	//   ....[13]....
        /*028c*/ 	.word	0xffffffff


	//   ....[14]....
        /*0290*/ 	.word	0xffffffff


	//   ....[15]....
        /*0294*/ 	.word	0xffffffff


	//   ....[16]....
        /*0298*/ 	.word	0xffffffff


	//   ....[17]....
        /*029c*/ 	.word	0xffffffff


	//   ....[18]....
        /*02a0*/ 	.word	0xffffffff


	//   ....[19]....
        /*02a4*/ 	.word	0xffffffff


	//   ....[20]....
        /*02a8*/ 	.word	0xffffffff


	//   ....[21]....
        /*02ac*/ 	.word	0xffffffff


	//   ....[22]....
        /*02b0*/ 	.word	0xffffffff


	//   ....[23]....
        /*02b4*/ 	.word	0xffffffff


	//   ....[24]....
        /*02b8*/ 	.word	0xffffffff


	//   ....[25]....
        /*02bc*/ 	.word	0xffffffff


	//   ....[26]....
        /*02c0*/ 	.word	0xffffffff


	//   ....[27]....
        /*02c4*/ 	.word	0xffffffff


	//   ....[28]....
        /*02c8*/ 	.word	0xffffffff


	//----- nvinfo : EIATTR_COOP_GROUP_INSTR_OFFSETS
	.align		4
.L_1445:
        /*02cc*/ 	.byte	0x04, 0x28
        /*02ce*/ 	.short	(.L_1447 - .L_1446)


	//   ....[0]....
.L_1446:
        /*02d0*/ 	.word	0x00001490


	//   ....[1]....
        /*02d4*/ 	.word	0x00001a90


	//   ....[2]....
        /*02d8*/ 	.word	0x000055e0


	//   ....[3]....
        /*02dc*/ 	.word	0x000077c0


	//   ....[4]....
        /*02e0*/ 	.word	0x000077f0


	//   ....[5]....
        /*02e4*/ 	.word	0x00007810


	//   ....[6]....
        /*02e8*/ 	.word	0x00007830


	//   ....[7]....
        /*02ec*/ 	.word	0x000078b0


	//   ....[8]....
        /*02f0*/ 	.word	0x000078e0


	//   ....[9]....
        /*02f4*/ 	.word	0x00007900


	//   ....[10]....
        /*02f8*/ 	.word	0x00007920


	//   ....[11]....
        /*02fc*/ 	.word	0x000079c0


	//   ....[12]....
        /*0300*/ 	.word	0x000079e0


	//   ....[13]....
        /*0304*/ 	.word	0x00007a00


	//   ....[14]....
        /*0308*/ 	.word	0x00007a10


	//   ....[15]....
        /*030c*/ 	.word	0x00007ab0


	//   ....[16]....
        /*0310*/ 	.word	0x00007ad0


	//   ....[17]....
        /*0314*/ 	.word	0x00007b00


	//   ....[18]....
        /*0318*/ 	.word	0x00007b10


	//   ....[19]....
        /*031c*/ 	.word	0x00007bd0


	//   ....[20]....
        /*0320*/ 	.word	0x00007be0


	//   ....[21]....
        /*0324*/ 	.word	0x00007bf0


	//   ....[22]....
        /*0328*/ 	.word	0x00007c30


	//   ....[23]....
        /*032c*/ 	.word	0x00007d00


	//   ....[24]....
        /*0330*/ 	.word	0x00008200


	//   ....[25]....
        /*0334*/ 	.word	0x00008210


	//   ....[26]....
        /*0338*/ 	.word	0x00008230


	//   ....[27]....
        /*033c*/ 	.word	0x00008240


	//   ....[28]....
        /*0340*/ 	.word	0x000093b0


	//----- nvinfo : EIATTR_VRC_CTA_INIT_COUNT
	.align		4
.L_1447:
        /*0344*/ 	.byte	0x02, 0x4a
	.zero		1
	.zero		1


	//----- nvinfo : EIATTR_EXIT_INSTR_OFFSETS
	.align		4
        /*0348*/ 	.byte	0x04, 0x1c
        /*034a*/ 	.short	(.L_1449 - .L_1448)


	//   ....[0]....
.L_1448:
        /*034c*/ 	.word	0x000004b0


	//   ....[1]....
        /*0350*/ 	.word	0x000098d0


	//----- nvinfo : EIATTR_MAX_THREADS
	.align		4
.L_1449:
        /*0354*/ 	.byte	0x04, 0x05
        /*0356*/ 	.short	(.L_1451 - .L_1450)
.L_1450:
        /*0358*/ 	.word	0x00000040
        /*035c*/ 	.word	0x00000001
        /*0360*/ 	.word	0x00000001


	//----- nvinfo : EIATTR_CRS_STACK_SIZE
	.align		4
.L_1451:
        /*0364*/ 	.byte	0x04, 0x1e
        /*0366*/ 	.short	(.L_1453 - .L_1452)
.L_1452:
        /*0368*/ 	.word	0x00000000


	//----- nvinfo : EIATTR_CBANK_PARAM_SIZE
	.align		4
.L_1453:
        /*036c*/ 	.byte	0x03, 0x19
        /*036e*/ 	.short	0x0118


	//----- nvinfo : EIATTR_PARAM_CBANK
	.align		4
        /*0370*/ 	.byte	0x04, 0x0a
        /*0372*/ 	.short	(.L_1455 - .L_1454)
	.align		4
.L_1454:
        /*0374*/ 	.word	index@(.nv.constant0._Z25selective_scan_fwd_kernelI32Selective_Scan_fwd_kernel_traitsILi64ELi16ELi1ELb0ELb1ELb1ELb0EfN3c107complexIfEEEEv13SSMParamsBase)
        /*0378*/ 	.short	0x0380
        /*037a*/ 	.short	0x0118


	//----- nvinfo : EIATTR_SW_WAR
	.align		4
.L_1455:
        /*037c*/ 	.byte	0x04, 0x36
        /*037e*/ 	.short	(.L_1457 - .L_1456)
.L_1456:
        /*0380*/ 	.word	0x00000008
.L_1457:


//--------------------- .nv.info._Z25selective_scan_fwd_kernelI32Selective_Scan_fwd_kernel_traitsILi64ELi16ELi1ELb0ELb1ELb1ELb1EfN3c107complexIfEEEEv13SSMParamsBase --------------------------
	.section	.nv.info._Z25selective_scan_fwd_kernelI32Selective_Scan_fwd_kernel_traitsILi64ELi16ELi1ELb0ELb1ELb1ELb1EfN3c107complexIfEEEEv13SSMParamsBase,"",@"SHT_CUDA_INFO"
	.sectionflags	@""
	.align	4


	//----- nvinfo : EIATTR_CUDA_API_VERSION
	.align		4
        /*0000*/ 	.byte	0x04, 0x37
        /*0002*/ 	.short	(.L_1459 - .L_1458)
.L_1458:
        /*0004*/ 	.word	0x00000082


	//----- nvinfo : EIATTR_KPARAM_INFO
	.align		4
.L_1459:
        /*0008*/ 	.byte	0x04, 0x17
        /*000a*/ 	.short	(.L_1461 - .L_1460)
.L_1460:
        /*000c*/ 	.word	0x00000000
        /*0010*/ 	.short	0x0000
        /*0012*/ 	.short	0x0000
        /*0014*/ 	.byte	0x00, 0xf0, 0x61, 0x04


	//----- nvinfo : EIATTR_SPARSE_MMA_MASK
	.align		4
.L_1461:
        /*0018*/ 	.byte	0x03, 0x50
        /*001a*/ 	.short	0x0000


	//----- nvinfo : EIATTR_MAXREG_COUNT
	.align		4
        /*001c*/ 	.byte	0x03, 0x1b
        /*001e*/ 	.short	0x00a8


	//----- nvinfo : EIATTR_NUM_BARRIERS
	.align		4
        /*0020*/ 	.byte	0x02, 0x4c
        /*0022*/ 	.byte	0x01
	.zero		1


	//----- nvinfo : EIATTR_ANNOTATIONS
	.align		4
        /*0024*/ 	.byte	0x04, 0x55
        /*0026*/ 	.short	(.L_1463 - .L_1462)


	//   ....[0]....
.L_1462:
        /* <DEDUP_REMOVED lines=35> */


	//----- nvinfo : EIATTR_MERCURY_ISA_VERSION
	.align		4
.L_1463:
        /*0248*/ 	.byte	0x03, 0x5f
        /*024a*/ 	.short	0x0101


	//----- nvinfo : EIATTR_INT_WARP_WIDE_INSTR_OFFSETS
	.align		4
        /*024c*/ 	.byte	0x04, 0x31
        /*024e*/ 	.short	(.L_1465 - .L_1464)


	//   ....[0]....
.L_1464:
        /*0250*/ 	.word	0x00007d60


	//----- nvinfo : EIATTR_COOP_GROUP_MASK_REGIDS
	.align		4
.L_1465:
        /*0254*/ 	.byte	0x04, 0x29
        /*0256*/ 	.short	(.L_1467 - .L_1466)


	//   ....[0]....
.L_1466:
        /*0258*/ 	.word	0xffffffff


	//   ....[1]....
        /*025c*/ 	.word	0xffffffff


	//   ....[2]....
        /*0260*/ 	.word	0xffffffff


	//   ....[3]....
        /*0264*/ 	.word	0xffffffff


	//   ....[4]....
        /*0268*/ 	.word	0xffffffff


	//   ....[5]....
        /*026c*/ 	.word	0xffffffff


	//   ....[6]....
        /*0270*/ 	.word	0xffffffff


	//   ....[7]....
        /*0274*/ 	.word	0xffffffff


	//   ....[8]....
        /*0278*/ 	.word	0xffffffff


	//   ....[9]....
        /*027c*/ 	.word	0xffffffff


	//   ....[10]....
        /*0280*/ 	.word	0xffffffff


	//   ....[11]....
        /*0284*/ 	.word	0xffffffff


	//   ....[12]....
        /*0288*/ 	.word	0xffffffff


	//   ....[13]....
        /*028c*/ 	.word	0xffffffff


	//   ....[14]....
        /*0290*/ 	.word	0xffffffff


	//   ....[15]....
        /*0294*/ 	.word	0xffffffff


	//   ....[16]....
        /*0298*/ 	.word	0xffffffff


	//   ....[17]....
        /*029c*/ 	.word	0xffffffff


	//   ....[18]....
        /*02a0*/ 	.word	0xffffffff


	//   ....[19]....
        /*02a4*/ 	.word	0xffffffff


	//   ....[20]....
        /*02a8*/ 	.word	0xffffffff


	//   ....[21]....
        /*02ac*/ 	.word	0xffffffff


	//   ....[22]....
        /*02b0*/ 	.word	0xffffffff


	//   ....[23]....
        /*02b4*/ 	.word	0xffffffff


	//   ....[24]....
        /*02b8*/ 	.word	0xffffffff


	//   ....[25]....
        /*02bc*/ 	.word	0xffffffff


	//   ....[26]....
        /*02c0*/ 	.word	0xffffffff


	//   ....[27]....
        /*02c4*/ 	.word	0xffffffff


	//   ....[28]....
        /*02c8*/ 	.word	0xffffffff


	//   ....[29]....
        /*02cc*/ 	.word	0xffffffff


	//   ....[30]....
        /*02d0*/ 	.word	0xffffffff


	//----- nvinfo : EIATTR_COOP_GROUP_INSTR_OFFSETS
	.align		4
.L_1467:
        /*02d4*/ 	.byte	0x04, 0x28
        /*02d6*/ 	.short	(.L_1469 - .L_1468)


	//   ....[0]....
.L_1468:
        /*02d8*/ 	.word	0x00001480


	//   ....[1]....
        /*02dc*/ 	.word	0x00001aa0


	//   ....[2]....
        /*02e0*/ 	.word	0x000055f0


	//   ....[3]....
        /*02e4*/ 	.word	0x000077f0


	//   ....[4]....
        /*02e8*/ 	.word	0x00007820


	//   ....[5]....
        /*02ec*/ 	.word	0x00007840


	//   ....[6]....
        /*02f0*/ 	.word	0x00007860


	//   ....[7]....
        /*02f4*/ 	.word	0x000078e0


	//   ....[8]....
        /*02f8*/ 	.word	0x00007910


	//   ....[9]....
        /*02fc*/ 	.word	0x00007930


	//   ....[10]....
        /*0300*/ 	.word	0x00007950


	//   ....[11]....
        /*0304*/ 	.word	0x000079e0


	//   ....[12]....
        /*0308*/ 	.word	0x00007a00


	//   ....[13]....
        /*030c*/ 	.word	0x00007a20


	//   ....[14]....
        /*0310*/ 	.word	0x00007a30


	//   ....[15]....
        /*0314*/ 	.word	0x00007ae0


	//   ....[16]....
        /*0318*/ 	.word	0x00007b10


	//   ....[17]....
        /*031c*/ 	.word	0x00007b20


	//   ....[18]....
        /*0320*/ 	.word	0x00007b30


	//   ....[19]....
        /*0324*/ 	.word	0x00007c00


	//   ....[20]....
        /*0328*/ 	.word	0x00007c20


	//   ....[21]....
        /*032c*/ 	.word	0x00007c60


	//   ....[22]....
        /*0330*/ 	.word	0x00007c80


	//   ....[23]....
        /*0334*/ 	.word	0x00007d30


	//   ....[24]....
        /*0338*/ 	.word	0x00008230


	//   ....[25]....
        /*033c*/ 	.word	0x00008240


	//   ....[26]....
        /*0340*/ 	.word	0x00008260


	//   ....[27]....
        /*0344*/ 	.word	0x00008270


	//   ....[28]....
        /*0348*/ 	.word	0x00009550


	//   ....[29]....
        /*034c*/ 	.word	0x00009da0


	//   ....[30]....
        /*0350*/ 	.word	0x0000a5c0


	//----- nvinfo : EIATTR_VRC_CTA_INIT_COUNT
	.align		4
.L_1469:
        /*0354*/ 	.byte	0x02, 0x4a
	.zero		1
	.zero		1


	//----- nvinfo : EIATTR_EXIT_INSTR_OFFSETS
	.align		4
        /*0358*/ 	.byte	0x04, 0x1c
        /*035a*/ 	.short	(.L_1471 - .L_1470)


	//   ....[0]....
.L_1470:
        /*035c*/ 	.word	0x000004b0


	//   ....[1]....
        /*0360*/ 	.word	0x0000a950


	//----- nvinfo : EIATTR_MAX_THREADS
	.align		4
.L_1471:
        /*0364*/ 	.byte	0x04, 0x05
        /*0366*/ 	.short	(.L_1473 - .L_1472)
.L_1472:
        /*0368*/ 	.word	0x00000040
        /*036c*/ 	.word	0x00000001
        /*0370*/ 	.word	0x00000001


	//----- nvinfo : EIATTR_CRS_STACK_SIZE
	.align		4
.L_1473:
        /*0374*/ 	.byte	0x04, 0x1e
        /*0376*/ 	.short	(.L_1475 - .L_1474)
.L_1474:
        /*0378*/ 	.word	0x00000000


	//----- nvinfo : EIATTR_CBANK_PARAM_SIZE
	.align		4
.L_1475:
        /*037c*/ 	.byte	0x03, 0x19
        /*037e*/ 	.short	0x0118


	//----- nvinfo : EIATTR_PARAM_CBANK
	.align		4
        /*0380*/ 	.byte	0x04, 0x0a
        /*0382*/ 	.short	(.L_1477 - .L_1476)
	.align		4
.L_1476:
        /*0384*/ 	.word	index@(.nv.constant0._Z25selective_scan_fwd_kernelI32Selective_Scan_fwd_kernel_traitsILi64ELi16ELi1ELb0ELb1ELb1ELb1EfN3c107complexIfEEEEv13SSMParamsBase)
        /*0388*/ 	.short	0x0380
        /*038a*/ 	.short	0x0118


	//----- nvinfo : EIATTR_SW_WAR
	.align		4
.L_1477:
        /*038c*/ 	.byte	0x04, 0x36
        /*038e*/ 	.short	(.L_1479 - .L_1478)
.L_1478:
        /*0390*/ 	.word	0x00000008
.L_1479:


//--------------------- .nv.info._Z25selective_scan_fwd_kernelI32Selective_Scan_fwd_kernel_traitsILi64ELi16ELi1ELb1ELb0ELb0ELb0EfN3c107complexIfEEEEv13SSMParamsBase --------------------------
	.section	.nv.info._Z25selective_scan_fwd_kernelI32Selective_Scan_fwd_kernel_traitsILi64ELi16ELi1ELb1ELb0ELb0ELb0EfN3c107complexIfEEEEv13SSMParamsBase,"",@"SHT_CUDA_INFO"
	.sectionflags	@""
	.align	4


	//----- nvinfo : EIATTR_CUDA_API_VERSION
	.align		4
        /*0000*/ 	.byte	0x04, 0x37
        /*0002*/ 	.short	(.L_1481 - .L_1480)
.L_1480:
        /*0004*/ 	.word	0x00000082


	//----- nvinfo : EIATTR_KPARAM_INFO
	.align		4
.L_1481:
        /*0008*/ 	.byte	0x04, 0x17
        /*000a*/ 	.short	(.L_1483 - .L_1482)
.L_1482:
        /*000c*/ 	.word	0x00000000
        /*0010*/ 	.short	0x0000
        /*0012*/ 	.short	0x0000
        /*0014*/ 	.byte	0x00, 0xf0, 0x61, 0x04


	//----- nvinfo : EIATTR_SPARSE_MMA_MASK
	.align		4
.L_1483:
        /*0018*/ 	.byte	0x03, 0x50
        /*001a*/ 	.short	0x0000


	//----- nvinfo : EIATTR_MAXREG_COUNT
	.align		4
        /*001c*/ 	.byte	0x03, 0x1b
        /*001e*/ 	.short	0x00a8


	//----- nvinfo : EIATTR_NUM_BARRIERS
	.align		4
        /*0020*/ 	.byte	0x02, 0x4c
        /*0022*/ 	.byte	0x01
	.zero		1


	//----- nvinfo : EIATTR_MERCURY_ISA_VERSION
	.align		4
        /*0024*/ 	.byte	0x03, 0x5f
        /*0026*/ 	.short	0x0101


	//----- nvinfo : EIATTR_COOP_GROUP_MASK_REGIDS
	.align		4
        /*0028*/ 	.byte	0x04, 0x29
        /*002a*/ 	.short	(.L_1485 - .L_1484)


	//   ....[0]....
.L_1484:
        /*002c*/ 	.word	0xffffffff


	//   ....[1]....
        /*0030*/ 	.word	0xffffffff


	//   ....[2]....
        /*0034*/ 	.word	0xffffffff


	//   ....[3]....
        /*0038*/ 	.word	0xffffffff


	//   ....[4]....
        /*003c*/ 	.word	0xffffffff


	//   ....[5]....
        /*0040*/ 	.word	0xffffffff


	//   ....[6]....
        /*0044*/ 	.word	0xffffffff


	//   ....[7]....
        /*0048*/ 	.word	0xffffffff


	//   ....[8]....
        /*004c*/ 	.word	0xffffffff


	//   ....[9]....
        /*0050*/ 	.word	0xffffffff


	//   ....[10]....
        /*0054*/ 	.word	0xffffffff


	//   ....[11]....
        /*0058*/ 	.word	0xffffffff


	//   ....[12]....
        /*005c*/ 	.word	0xffffffff


	//   ....[13]....
        /*0060*/ 	.word	0xffffffff


	//   ....[14]....
        /*0064*/ 	.word	0xffffffff


	//   ....[15]....
        /*0068*/ 	.word	0xffffffff


	//   ....[16]....
        /*006c*/ 	.word	0xffffffff


	//   ....[17]....
        /*0070*/ 	.word	0xffffffff


	//   ....[18]....
        /*0074*/ 	.word	0xffffffff


	//   ....[19]....
        /*0078*/ 	.word	0xffffffff


	//   ....[20]....
        /*007c*/ 	.word	0xffffffff


	//   ....[21]....
        /*0080*/ 	.word	0xffffffff


	//   ....[22]....
        /*0084*/ 	.word	0xffffffff


	//   ....[23]....
        /*0088*/ 	.word	0xffffffff


	//   ....[24]....
        /*008c*/ 	.word	0xffffffff


	//   ....[25]....
        /*0090*/ 	.word	0xffffffff


	//   ....[26]....
        /*0094*/ 	.word	0xffffffff


	//----- nvinfo : EIATTR_COOP_GROUP_INSTR_OFFSETS
	.align		4
.L_1485:
        /*0098*/ 	.byte	0x04, 0x28
        /*009a*/ 	.short	(.L_1487 - .L_1486)


	//   ....[0]....
.L_1486:
        /*009c*/ 	.word	0x00000650


	//   ....[1]....
        /*00a0*/ 	.word	0x00000750


	//   ....[2]....
        /*00a4*/ 	.word	0x00004060


	//   ....[3]....
        /*00a8*/ 	.word	0x00004090


	//   ....[4]....
        /*00ac*/ 	.word	0x000040f0


	//   ....[5]....
        /*00b0*/ 	.word	0x00004100


	//   ....[6]....
        /*00b4*/ 	.word	0x00004170


	//   ....[7]....
        /*00b8*/ 	.word	0x00004190


	//   ....[8]....
        /*00bc*/ 	.word	0x000041d0


	//   ....[9]....
        /*00c0*/ 	.word	0x000041f0


	//   ....[10]....
        /*00c4*/ 	.word	0x00004270


	//   ....[11]....
        /*00c8*/ 	.word	0x000042a0


	//   ....[12]....
        /*00cc*/ 	.word	0x000042c0


	//   ....[13]....
        /*00d0*/ 	.word	0x000042d0


	//   ....[14]....
        /*00d4*/ 	.word	0x00004370


	//   ....[15]....
        /*00d8*/ 	.word	0x000043a0


	//   ....[16]....
        /*00dc*/ 	.word	0x000043b0


	//   ....[17]....
        /*00e0*/ 	.word	0x000043c0


	//   ....[18]....
        /*00e4*/ 	.word	0x00004470


	//   ....[19]....
        /*00e8*/ 	.word	0x00004490


	//   ....[20]....
        /*00ec*/ 	.word	0x000044a0


	//   ....[21]....
        /*00f0*/ 	.word	0x000044b0


	//   ....[22]....
        /*00f4*/ 	.word	0x000046d0


	//   ....[23]....
        /*00f8*/ 	.word	0x000046f0


	//   ....[24]....
        /*00fc*/ 	.word	0x00004700


	//   ....[25]....
        /*0100*/ 	.word	0x00004710


	//   ....[26]....
        /*0104*/ 	.word	0x00005640


	//----- nvinfo : EIATTR_VRC_CTA_INIT_COUNT
	.align		4
.L_1487:
        /*0108*/ 	.byte	0x02, 0x4a
	.zero		1
	.zero		1


	//----- nvinfo : EIATTR_EXIT_INSTR_OFFSETS
	.align		4
        /*010c*/ 	.byte	0x04, 0x1c
        /*010e*/ 	.short	(.L_1489 - .L_1488)


	//   ....[0]....
.L_1488:
        /*0110*/ 	.word	0x00000200


	//   ....[1]....
        /*0114*/ 	.word	0x00005740


	//----- nvinfo : EIATTR_MAX_THREADS
	.align		4
.L_1489:
        /*0118*/ 	.byte	0x04, 0x05
        /*011a*/ 	.short	(.L_1491 - .L_1490)
.L_1490:
        /*011c*/ 	.word	0x00000040
        /*0120*/ 	.word	0x00000001
        /*0124*/ 	.word	0x00000001


	//----- nvinfo : EIATTR_CRS_STACK_SIZE
	.align		4
.L_1491:
        /*0128*/ 	.byte	0x04, 0x1e
        /*012a*/ 	.short	(.L_1493 - .L_1492)
.L_1492:
        /*012c*/ 	.word	0x00000000


	//----- nvinfo : EIATTR_CBANK_PARAM_SIZE
	.align		4
.L_1493:
        /*0130*/ 	.byte	0x03, 0x19
        /*0132*/ 	.short	0x0118


	//----- nvinfo : EIATTR_PARAM_CBANK
	.align		4
        /*0134*/ 	.byte	0x04, 0x0a
        /*0136*/ 	.short	(.L_1495 - .L_1494)
	.align		4
.L_1494:
        /*0138*/ 	.word	index@(.nv.constant0._Z25selective_scan_fwd_kernelI32Selective_Scan_fwd_kernel_traitsILi64ELi16ELi1ELb1ELb0ELb0ELb0EfN3c107complexIfEEEEv13SSMParamsBase)
        /*013c*/ 	.short	0x0380
        /*013e*/ 	.short	0x0118


	//----- nvinfo : EIATTR_SW_WAR
	.align		4
.L_1495:
        /*0140*/ 	.byte	0x04, 0x36
        /*0142*/ 	.short	(.L_1497 - .L_1496)
.L_1496:
        /*0144*/ 	.word	0x00000008
.L_1497:


//--------------------- .nv.info._Z25selective_scan_fwd_kernelI32Selective_Scan_fwd_kernel_traitsILi64ELi16ELi1ELb1ELb0ELb0ELb1EfN3c107complexIfEEEEv13SSMParamsBase --------------------------
	.section	.nv.info._Z25selective_scan_fwd_kernelI32Selective_Scan_fwd_kernel_traitsILi64ELi16ELi1ELb1ELb0ELb0ELb1EfN3c107complexIfEEEEv13SSMParamsBase,"",@"SHT_CUDA_INFO"
	.sectionflags	@""
	.align	4


	//----- nvinfo : EIATTR_CUDA_API_VERSION
	.align		4
        /*0000*/ 	.byte	0x04, 0x37
        /*0002*/ 	.short	(.L_1499 - .L_1498)
.L_1498:
        /*0004*/ 	.word	0x00000082


	//----- nvinfo : EIATTR_KPARAM_INFO
	.align		4
.L_1499:
        /*0008*/ 	.byte	0x04, 0x17
        /*000a*/ 	.short	(.L_1501 - .L_1500)
.L_1500:
        /*000c*/ 	.word	0x00000000
        /*0010*/ 	.short	0x0000
        /*0012*/ 	.short	0x0000
        /*0014*/ 	.byte	0x00, 0xf0, 0x61, 0x04


	//----- nvinfo : EIATTR_SPARSE_MMA_MASK
	.align		4
.L_1501:
        /*0018*/ 	.byte	0x03, 0x50
        /*001a*/ 	.short	0x0000


	//----- nvinfo : EIATTR_MAXREG_COUNT
	.align		4
        /*001c*/ 	.byte	0x03, 0x1b
        /*001e*/ 	.short	0x00a8


	//----- nvinfo : EIATTR_NUM_BARRIERS
	.align		4
        /*0020*/ 	.byte	0x02, 0x4c
        /*0022*/ 	.byte	0x01
	.zero		1


	//----- nvinfo : EIATTR_MERCURY_ISA_VERSION
	.align		4
        /*0024*/ 	.byte	0x03, 0x5f
        /*0026*/ 	.short	0x0101


	//----- nvinfo : EIATTR_COOP_GROUP_MASK_REGIDS
	.align		4
        /*0028*/ 	.byte	0x04, 0x29
        /*002a*/ 	.short	(.L_1503 - .L_1502)


	//   ....[0]....
.L_1502:
        /*002c*/ 	.word	0xffffffff


	//   ....[1]....
        /*0030*/ 	.word	0xffffffff


	//   ....[2]....
        /*0034*/ 	.word	0xffffffff


	//   ....[3]....
        /*0038*/ 	.word	0xffffffff


	//   ....[4]....
        /*003c*/ 	.word	0xffffffff


	//   ....[5]....
        /*0040*/ 	.word	0xffffffff


	//   ....[6]....
        /*0044*/ 	.word	0xffffffff


	//   ....[7]....
        /*0048*/ 	.word	0xffffffff


	//   ....[8]....
        /*004c*/ 	.word	0xffffffff


	//   ....[9]....
        /*0050*/ 	.word	0xffffffff


	//   ....[10]....
        /*0054*/ 	.word	0xffffffff


	//   ....[11]....
        /*0058*/ 	.word	0xffffffff


	//   ....[12]....
        /*005c*/ 	.word	0xffffffff


	//   ....[13]....
        /*0060*/ 	.word	0xffffffff


	//   ....[14]....
        /*0064*/ 	.word	0xffffffff


	//   ....[15]....
        /*0068*/ 	.word	0xffffffff


	//   ....[16]....
        /*006c*/ 	.word	0xffffffff


	//   ....[17]....
        /*0070*/ 	.word	0xffffffff


	//   ....[18]....
        /*0074*/ 	.word	0xffffffff


	//   ....[19]....
        /*0078*/ 	.word	0xffffffff


	//   ....[20]....
        /*007c*/ 	.word	0xffffffff


	//   ....[21]....
        /*0080*/ 	.word	0xffffffff


	//   ....[22]....
        /*0084*/ 	.word	0xffffffff


	//   ....[23]....
        /*0088*/ 	.word	0xffffffff


	//   ....[24]....
        /*008c*/ 	.word	0xffffffff


	//   ....[25]....
        /*0090*/ 	.word	0xffffffff


	//   ....[26]....
        /*0094*/ 	.word	0xffffffff


	//   ....[27]....
        /*0098*/ 	.word	0xffffffff


	//   ....[28]....
        /*009c*/ 	.word	0xffffffff


	//----- nvinfo : EIATTR_COOP_GROUP_INSTR_OFFSETS
	.align		4
.L_1503:
        /*00a0*/ 	.byte	0x04, 0x28
        /*00a2*/ 	.short	(.L_1505 - .L_1504)


	//   ....[0]....
.L_1504:
        /*00a4*/ 	.word	0x00000650


	//   ....[1]....
        /*00a8*/ 	.word	0x00000750


	//   ....[2]....
        /*00ac*/ 	.word	0x00004060


	//   ....[3]....
        /*00b0*/ 	.word	0x00004090


	//   ....[4]....
        /*00b4*/ 	.word	0x000040f0


	//   ....[5]....
        /*00b8*/ 	.word	0x00004100


	//   ....[6]....
        /*00bc*/ 	.word	0x00004170


	//   ....[7]....
        /*00c0*/ 	.word	0x00004190


	//   ....[8]....
        /*00c4*/ 	.word	0x000041d0


	//   ....[9]....
        /*00c8*/ 	.word	0x000041f0


	//   ....[10]....
        /*00cc*/ 	.word	0x00004270


	//   ....[11]....
        /*00d0*/ 	.word	0x000042a0


	//   ....[12]....
        /*00d4*/ 	.word	0x000042c0


	//   ....[13]....
        /*00d8*/ 	.word	0x000042d0


	//   ....[14]....
        /*00dc*/ 	.word	0x00004370


	//   ....[15]....
        /*00e0*/ 	.word	0x000043a0


	//   ....[16]....
        /*00e4*/ 	.word	0x000043b0


	//   ....[17]....
        /*00e8*/ 	.word	0x000043c0


	//   ....[18]....
        /*00ec*/ 	.word	0x00004470


	//   ....[19]....
        /*00f0*/ 	.word	0x00004490


	//   ....[20]....
        /*00f4*/ 	.word	0x000044a0


	//   ....[21]....
        /*00f8*/ 	.word	0x000044b0


	//   ....[22]....
        /*00fc*/ 	.word	0x000046d0


	//   ....[23]....
        /*0100*/ 	.word	0x000046f0


	//   ....[24]....
        /*0104*/ 	.word	0x00004700


	//   ....[25]....
        /*0108*/ 	.word	0x00004710


	//   ....[26]....
        /*010c*/ 	.word	0x00005600


	//   ....[27]....
        /*0110*/ 	.word	0x00005850


	//   ....[28]....
        /*0114*/ 	.word	0x00005fa0


	//----- nvinfo : EIATTR_VRC_CTA_INIT_COUNT
	.align		4
.L_1505:
        /*0118*/ 	.byte	0x02, 0x4a
	.zero		1
	.zero		1


	//----- nvinfo : EIATTR_EXIT_INSTR_OFFSETS
	.align		4
        /*011c*/ 	.byte	0x04, 0x1c
        /*011e*/ 	.short	(.L_1507 - .L_1506)


	//   ....[0]....
.L_1506:
        /*0120*/ 	.word	0x00000200


	//   ....[1]....
        /*0124*/ 	.word	0x00006040


	//----- nvinfo : EIATTR_MAX_THREADS
	.align		4
.L_1507:
        /*0128*/ 	.byte	0x04, 0x05
        /*012a*/ 	.short	(.L_1509 - .L_1508)
.L_1508:
        /*012c*/ 	.word	0x00000040
        /*0130*/ 	.word	0x00000001
        /*0134*/ 	.word	0x00000001


	//----- nvinfo : EIATTR_CRS_STACK_SIZE
	.align		4
.L_1509:
        /*0138*/ 	.byte	0x04, 0x1e
        /*013a*/ 	.short	(.L_1511 - .L_1510)
.L_1510:
        /*013c*/ 	.word	0x00000000


	//----- nvinfo : EIATTR_CBANK_PARAM_SIZE
	.align		4
.L_1511:
        /*0140*/ 	.byte	0x03, 0x19
        /*0142*/ 	.short	0x0118


	//----- nvinfo : EIATTR_PARAM_CBANK
	.align		4
        /*0144*/ 	.byte	0x04, 0x0a
        /*0146*/ 	.short	(.L_1513 - .L_1512)
	.align		4
.L_1512:
        /*0148*/ 	.word	index@(.nv.constant0._Z25selective_scan_fwd_kernelI32Selective_Scan_fwd_kernel_traitsILi64ELi16ELi1ELb1ELb0ELb0ELb1EfN3c107complexIfEEEEv13SSMParamsBase)
        /*014c*/ 	.short	0x0380
        /*014e*/ 	.short	0x0118


	//----- nvinfo : EIATTR_SW_WAR
	.align		4
.L_1513:
        /*0150*/ 	.byte	0x04, 0x36
        /*0152*/ 	.short	(.L_1515 - .L_1514)
.L_1514:
        /*0154*/ 	.word	0x00000008
.L_1515:


//--------------------- .nv.info._Z25selective_scan_fwd_kernelI32Selective_Scan_fwd_kernel_traitsILi64ELi16ELi1ELb1ELb0ELb1ELb0EfN3c107complexIfEEEEv13SSMParamsBase --------------------------
	.section	.nv.info._Z25selective_scan_fwd_kernelI32Selective_Scan_fwd_kernel_traitsILi64ELi16ELi1ELb1ELb0ELb1ELb0EfN3c107complexIfEEEEv13SSMParamsBase,"",@"SHT_CUDA_INFO"
	.sectionflags	@""
	.align	4


	//----- nvinfo : EIATTR_CUDA_API_VERSION
	.align		4
        /*0000*/ 	.byte	0x04, 0x37
        /*0002*/ 	.short	(.L_1517 - .L_1516)
.L_1516:
        /*0004*/ 	.word	0x00000082


	//----- nvinfo : EIATTR_KPARAM_INFO
	.align		4
.L_1517:
        /*0008*/ 	.byte	0x04, 0x17
        /*000a*/ 	.short	(.L_1519 - .L_1518)
.L_1518:
        /*000c*/ 	.word	0x00000000
        /*0010*/ 	.short	0x0000
        /*0012*/ 	.short	0x0000
        /*0014*/ 	.byte	0x00, 0xf0, 0x61, 0x04


	//----- nvinfo : EIATTR_SPARSE_MMA_MASK
	.align		4
.L_1519:
        /*0018*/ 	.byte	0x03, 0x50
        /*001a*/ 	.short	0x0000


	//----- nvinfo : EIATTR_MAXREG_COUNT
	.align		4
        /*001c*/ 	.byte	0x03, 0x1b
        /*001e*/ 	.short	0x00a8


	//----- nvinfo : EIATTR_NUM_BARRIERS
	.align		4
        /*0020*/ 	.byte	0x02, 0x4c
        /*0022*/ 	.byte	0x01
	.zero		1


	//----- nvinfo : EIATTR_MERCURY_ISA_VERSION
	.align		4
        /*0024*/ 	.byte	0x03, 0x5f
        /*0026*/ 	.short	0x0101


	//----- nvinfo : EIATTR_COOP_GROUP_MASK_REGIDS
	.align		4
        /*0028*/ 	.byte	0x04, 0x29
        /*002a*/ 	.short	(.L_1521 - .L_1520)


	//   ....[0]....
.L_1520:
        /*002c*/ 	.word	0xffffffff


	//   ....[1]....
        /*0030*/ 	.word	0xffffffff


	//   ....[2]....
        /*0034*/ 	.word	0xffffffff


	//   ....[3]....
        /*0038*/ 	.word	0xffffffff


	//   ....[4]....
        /*003c*/ 	.word	0xffffffff


	//   ....[5]....
        /*0040*/ 	.word	0xffffffff


	//   ....[6]....
        /*0044*/ 	.word	0xffffffff


	//   ....[7]....
        /*0048*/ 	.word	0xffffffff


	//   ....[8]....
        /*004c*/ 	.word	0xffffffff


	//   ....[9]....
        /*0050*/ 	.word	0xffffffff


	//   ....[10]....
        /*0054*/ 	.word	0xffffffff


	//   ....[11]....
        /*0058*/ 	.word	0xffffffff


	//   ....[12]....
        /*005c*/ 	.word	0xffffffff


	//   ....[13]....
        /*0060*/ 	.word	0xffffffff


	//   ....[14]....
        /*0064*/ 	.word	0xffffffff


	//   ....[15]....
        /*0068*/ 	.word	0xffffffff


	//   ....[16]....
        /*006c*/ 	.word	0xffffffff


	//   ....[17]....
        /*0070*/ 	.word	0xffffffff


	//   ....[18]....
        /*0074*/ 	.word	0xffffffff


	//   ....[19]....
        /*0078*/ 	.word	0xffffffff


	//   ....[20]....
        /*007c*/ 	.word	0xffffffff


	//   ....[21]....
        /*0080*/ 	.word	0xffffffff


	//   ....[22]....
        /*0084*/ 	.word	0xffffffff


	//   ....[23]....
        /*0088*/ 	.word	0xffffffff


	//   ....[24]....
        /*008c*/ 	.word	0xffffffff


	//   ....[25]....
        /*0090*/ 	.word	0xffffffff


	//   ....[26]....
        /*0094*/ 	.word	0xffffffff


	//   ....[27]....
        /*0098*/ 	.word	0xffffffff


	//----- nvinfo : EIATTR_COOP_GROUP_INSTR_OFFSETS
	.align		4
.L_1521:
        /*009c*/ 	.byte	0x04, 0x28
        /*009e*/ 	.short	(.L_1523 - .L_1522)


	//   ....[0]....
.L_1522:
        /*00a0*/ 	.word	0x00000880


	//   ....[1]....
        /*00a4*/ 	.word	0x00000980


	//   ....[2]....
        /*00a8*/ 	.word	0x000036f0


	//   ....[3]....
        /*00ac*/ 	.word	0x00004650


	//   ....[4]....
        /*00b0*/ 	.word	0x00004690


	//   ....[5]....
        /*00b4*/ 	.word	0x00004770


	//   ....[6]....
        /*00b8*/ 	.word	0x000047a0


	//   ....[7]....
        /*00bc*/ 	.word	0x00004800


	//   ....[8]....
        /*00c0*/ 	.word	0x00004810


	//   ....[9]....
        /*00c4*/ 	.word	0x00004870


	//   ....[10]....
        /*00c8*/ 	.word	0x00004880


	//   ....[11]....
        /*00cc*/ 	.word	0x000048f0


	//   ....[12]....
        /*00d0*/ 	.word	0x00004900


	//   ....[13]....
        /*00d4*/ 	.word	0x00004960


	//   ....[14]....
        /*00d8*/ 	.word	0x00004970


	//   ....[15]....
        /*00dc*/ 	.word	0x000049e0


	//   ....[16]....
        /*00e0*/ 	.word	0x00004a10


	//   ....[17]....
        /*00e4*/ 	.word	0x00004a50


	//   ....[18]....
        /*00e8*/ 	.word	0x00004a60


	//   ....[19]....
        /*00ec*/ 	.word	0x00004af0


	//   ....[20]....
        /*00f0*/ 	.word	0x00004b30


	//   ....[21]....
        /*00f4*/ 	.word	0x00004b40


	//   ....[22]....
        /*00f8*/ 	.word	0x00004b50


	//   ....[23]....
        /*00fc*/ 	.word	0x00004cc0


	//   ....[24]....
        /*0100*/ 	.word	0x00004ce0


	//   ....[25]....
        /*0104*/ 	.word	0x00004cf0


	//   ....[26]....
        /*0108*/ 	.word	0x00004d20


	//   ....[27]....
        /*010c*/ 	.word	0x00006030


	//----- nvinfo : EIATTR_VRC_CTA_INIT_COUNT
	.align		4
.L_1523:
        /*0110*/ 	.byte	0x02, 0x4a
	.zero		1
	.zero		1


	//----- nvinfo : EIATTR_EXIT_INSTR_OFFSETS
	.align		4
        /*0114*/ 	.byte	0x04, 0x1c
        /*0116*/ 	.short	(.L_1525 - .L_1524)


	//   ....[0]....
.L_1524:
        /*0118*/ 	.word	0x000004e0


	//   ....[1]....
        /*011c*/ 	.word	0x00006170


	//----- nvinfo : EIATTR_MAX_THREADS
	.align		4
.L_1525:
        /*0120*/ 	.byte	0x04, 0x05
        /*0122*/ 	.short	(.L_1527 - .L_1526)
.L_1526:
        /*0124*/ 	.word	0x00000040
        /*0128*/ 	.word	0x00000001
        /*012c*/ 	.word	0x00000001


	//----- nvinfo : EIATTR_CRS_STACK_SIZE
	.align		4
.L_1527:
        /*0130*/ 	.byte	0x04, 0x1e
        /*0132*/ 	.short	(.L_1529 - .L_1528)
.L_1528:
        /*0134*/ 	.word	0x00000000


	//----- nvinfo : EIATTR_CBANK_PARAM_SIZE
	.align		4
.L_1529:
        /*0138*/ 	.byte	0x03, 0x19
        /*013a*/ 	.short	0x0118


	//----- nvinfo : EIATTR_PARAM_CBANK
	.align		4
        /*013c*/ 	.byte	0x04, 0x0a
        /*013e*/ 	.short	(.L_1531 - .L_1530)
	.align		4
.L_1530:
        /*0140*/ 	.word	index@(.nv.constant0._Z25selective_scan_fwd_kernelI32Selective_Scan_fwd_kernel_traitsILi64ELi16ELi1ELb1ELb0ELb1ELb0EfN3c107complexIfEEEEv13SSMParamsBase)
        /*0144*/ 	.short	0x0380
        /*0146*/ 	.short	0x0118


	//----- nvinfo : EIATTR_SW_WAR
	.align		4
.L_1531:
        /*0148*/ 	.byte	0x04, 0x36
        /*014a*/ 	.short	(.L_1533 - .L_1532)
.L_1532:
        /*014c*/ 	.word	0x00000008
.L_1533:


//--------------------- .nv.info._Z25selective_scan_fwd_kernelI32Selective_Scan_fwd_kernel_traitsILi64ELi16ELi1ELb1ELb0ELb1ELb1EfN3c107complexIfEEEEv13SSMParamsBase --------------------------
	.section	.nv.info._Z25selective_scan_fwd_kernelI32Selective_Scan_fwd_kernel_traitsILi64ELi16ELi1ELb1ELb0ELb1ELb1EfN3c107complexIfEEEEv13SSMParamsBase,"",@"SHT_CUDA_INFO"
	.sectionflags	@""
	.align	4


	//----- nvinfo : EIATTR_CUDA_API_VERSION
	.align		4
        /*0000*/ 	.byte	0x04, 0x37
        /*0002*/ 	.short	(.L_1535 - .L_1534)
.L_1534:
        /*0004*/ 	.word	0x00000082


	//----- nvinfo : EIATTR_KPARAM_INFO
	.align		4
.L_1535:
        /*0008*/ 	.byte	0x04, 0x17
        /*000a*/ 	.short	(.L_1537 - .L_1536)
.L_1536:
        /*000c*/ 	.word	0x00000000
        /*0010*/ 	.short	0x0000
        /*0012*/ 	.short	0x0000
        /*0014*/ 	.byte	0x00, 0xf0, 0x61, 0x04


	//----- nvinfo : EIATTR_SPARSE_MMA_MASK
	.align		4
.L_1537:
        /*0018*/ 	.byte	0x03, 0x50
        /*001a*/ 	.short	0x0000


	//----- nvinfo : EIATTR_MAXREG_COUNT
	.align		4
        /*001c*/ 	.byte	0x03, 0x1b
        /*001e*/ 	.short	0x00a8


	//----- nvinfo : EIATTR_NUM_BARRIERS
	.align		4
        /*0020*/ 	.byte	0x02, 0x4c
        /*0022*/ 	.byte	0x01
	.zero		1


	//----- nvinfo : EIATTR_MERCURY_ISA_VERSION
	.align		4
        /*0024*/ 	.byte	0x03, 0x5f
        /*0026*/ 	.short	0x0101


	//----- nvinfo : EIATTR_COOP_GROUP_MASK_REGIDS
	.align		4
        /*0028*/ 	.byte	0x04, 0x29
        /*002a*/ 	.short	(.L_1539 - .L_1538)


	//   ....[0]....
.L_1538:
        /*002c*/ 	.word	0xffffffff


	//   ....[1]....
        /*0030*/ 	.word	0xffffffff


	//   ....[2]....
        /*0034*/ 	.word	0xffffffff


	//   ....[3]....
        /*0038*/ 	.word	0xffffffff


	//   ....[4]....
        /*003c*/ 	.word	0xffffffff


	//   ....[5]....
        /*0040*/ 	.word	0xffffffff


	//   ....[6]....
        /*0044*/ 	.word	0xffffffff


	//   ....[7]....
        /*0048*/ 	.word	0xffffffff


	//   ....[8]....
        /*004c*/ 	.word	0xffffffff


	//   ....[9]....
        /*0050*/ 	.word	0xffffffff


	//   ....[10]....
        /*0054*/ 	.word	0xffffffff


	//   ....[11]....
        /*0058*/ 	.word	0xffffffff


	//   ....[12]....
        /*005c*/ 	.word	0xffffffff


	//   ....[13]....
        /*0060*/ 	.word	0xffffffff


	//   ....[14]....
        /*0064*/ 	.word	0xffffffff


	//   ....[15]....
        /*0068*/ 	.word	0xffffffff


	//   ....[16]....
        /*006c*/ 	.word	0xffffffff


	//   ....[17]....
        /*0070*/ 	.word	0xffffffff


	//   ....[18]....
        /*0074*/ 	.word	0xffffffff


	//   ....[19]....
        /*0078*/ 	.word	0xffffffff


	//   ....[20]....
        /*007c*/ 	.word	0xffffffff


	//   ....[21]....
        /*0080*/ 	.word	0xffffffff


	//   ....[22]....
        /*0084*/ 	.word	0xffffffff


	//   ....[23]....
        /*0088*/ 	.word	0xffffffff


	//   ....[24]....
        /*008c*/ 	.word	0xffffffff


	//   ....[25]....
        /*0090*/ 	.word	0xffffffff


	//   ....[26]....
        /*0094*/ 	.word	0xffffffff


	//   ....[27]....
        /*0098*/ 	.word	0xffffffff


	//   ....[28]....
        /*009c*/ 	.word	0xffffffff


	//   ....[29]....
        /*00a0*/ 	.word	0xffffffff


	//----- nvinfo : EIATTR_COOP_GROUP_INSTR_OFFSETS
	.align		4
.L_1539:
        /*00a4*/ 	.byte	0x04, 0x28
        /*00a6*/ 	.short	(.L_1541 - .L_1540)


	//   ....[0]....
.L_1540:
        /*00a8*/ 	.word	0x000008c0


	//   ....[1]....
        /*00ac*/ 	.word	0x000009c0


	//   ....[2]....
        /*00b0*/ 	.word	0x00003720


	//   ....[3]....
        /*00b4*/ 	.word	0x000046d0


	//   ....[4]....
        /*00b8*/ 	.word	0x00004700


	//   ....[5]....
        /*00bc*/ 	.word	0x00004760


	//   ....[6]....
        /*00c0*/ 	.word	0x00004770


	//   ....[7]....
        /*00c4*/ 	.word	0x000047e0


	//   ....[8]....
        /*00c8*/ 	.word	0x00004800


	//   ....[9]....
        /*00cc*/ 	.word	0x00004840


	//   ....[10]....
        /*00d0*/ 	.word	0x00004860


	//   ....[11]....
        /*00d4*/ 	.word	0x000048e0


	//   ....[12]....
        /*00d8*/ 	.word	0x00004910


	//   ....[13]....
        /*00dc*/ 	.word	0x00004930


	//   ....[14]....
        /*00e0*/ 	.word	0x00004940


	//   ....[15]....
        /*00e4*/ 	.word	0x000049e0


	//   ....[16]....
        /*00e8*/ 	.word	0x00004a10


	//   ....[17]....
        /*00ec*/ 	.word	0x00004a20


	//   ....[18]....
        /*00f0*/ 	.word	0x00004a30


	//   ....[19]....
        /*00f4*/ 	.word	0x00004ae0


	//   ....[20]....
        /*00f8*/ 	.word	0x00004b00


	//   ....[21]....
        /*00fc*/ 	.word	0x00004b10


	//   ....[22]....
        /*0100*/ 	.word	0x00004b20


	//   ....[23]....
        /*0104*/ 	.word	0x00004d30


	//   ....[24]....
        /*0108*/ 	.word	0x00004d60


	//   ....[25]....
        /*010c*/ 	.word	0x00004d70


	//   ....[26]....
        /*0110*/ 	.word	0x00004d80


	//   ....[27]....
        /*0114*/ 	.word	0x000060f0


	//   ....[28]....
        /*0118*/ 	.word	0x00006360


	//   ....[29]....
        /*011c*/ 	.word	0x00006a50


	//----- nvinfo : EIATTR_VRC_CTA_INIT_COUNT
	.align		4
.L_1541:
        /*0120*/ 	.byte	0x02, 0x4a
	.zero		1
	.zero		1


	//----- nvinfo : EIATTR_EXIT_INSTR_OFFSETS
	.align		4
        /*0124*/ 	.byte	0x04, 0x1c
        /*0126*/ 	.short	(.L_1543 - .L_1542)


	//   ....[0]....
.L_1542:
        /*0128*/ 	.word	0x000004d0


	//   ....[1]....
        /*012c*/ 	.word	0x00006b40


	//----- nvinfo : EIATTR_MAX_THREADS
	.align		4
.L_1543:
        /*0130*/ 	.byte	0x04, 0x05
        /*0132*/ 	.short	(.L_1545 - .L_1544)
.L_1544:
        /*0134*/ 	.word	0x00000040
        /*0138*/ 	.word	0x00000001
        /*013c*/ 	.word	0x00000001


	//----- nvinfo : EIATTR_CRS_STACK_SIZE
	.align		4
.L_1545:
        /*0140*/ 	.byte	0x04, 0x1e
        /*0142*/ 	.short	(.L_1547 - .L_1546)
.L_1546:
        /*0144*/ 	.word	0x00000000


	//----- nvinfo : EIATTR_CBANK_PARAM_SIZE
	.align		4
.L_1547:
        /*0148*/ 	.byte	0x03, 0x19
        /*014a*/ 	.short	0x0118


	//----- nvinfo : EIATTR_PARAM_CBANK
	.align		4
        /*014c*/ 	.byte	0x04, 0x0a
        /*014e*/ 	.short	(.L_1549 - .L_1548)
	.align		4
.L_1548:
        /*0150*/ 	.word	index@(.nv.constant0._Z25selective_scan_fwd_kernelI32Selective_Scan_fwd_kernel_traitsILi64ELi16ELi1ELb1ELb0ELb1ELb1EfN3c107complexIfEEEEv13SSMParamsBase)
        /*0154*/ 	.short	0x0380
        /*0156*/ 	.short	0x0118


	//----- nvinfo : EIATTR_SW_WAR
	.align		4
.L_1549:
        /*0158*/ 	.byte	0x04, 0x36
        /*015a*/ 	.short	(.L_1551 - .L_1550)
.L_1550:
        /*015c*/ 	.word	0x00000008
.L_1551:


//--------------------- .nv.info._Z25selective_scan_fwd_kernelI32Selective_Scan_fwd_kernel_traitsILi64ELi16ELi1ELb1ELb1ELb0ELb0EfN3c107complexIfEEEEv13SSMParamsBase --------------------------
	.section	.nv.info._Z25selective_scan_fwd_kernelI32Selective_Scan_fwd_kernel_traitsILi64ELi16ELi1ELb1ELb1ELb0ELb0EfN3c107complexIfEEEEv13SSMParamsBase,"",@"SHT_CUDA_INFO"
	.sectionflags	@""
	.align	4


	//----- nvinfo : EIATTR_CUDA_API_VERSION
	.align		4
        /*0000*/ 	.byte	0x04, 0x37
        /*0002*/ 	.short	(.L_1553 - .L_1552)
.L_1552:
        /*0004*/ 	.word	0x00000082


	//----- nvinfo : EIATTR_KPARAM_INFO
	.align		4
.L_1553:
        /*0008*/ 	.byte	0x04, 0x17
        /*000a*/ 	.short	(.L_1555 - .L_1554)
.L_1554:
        /*000c*/ 	.word	0x00000000
        /*0010*/ 	.short	0x0000
        /*0012*/ 	.short	0x0000
        /*0014*/ 	.byte	0x00, 0xf0, 0x61, 0x04


	//----- nvinfo : EIATTR_SPARSE_MMA_MASK
	.align		4
.L_1555:
        /*0018*/ 	.byte	0x03, 0x50
        /*001a*/ 	.short	0x0000


	//----- nvinfo : EIATTR_MAXREG_COUNT
	.align		4
        /*001c*/ 	.byte	0x03, 0x1b
        /*001e*/ 	.short	0x00a8


	//----- nvinfo : EIATTR_NUM_BARRIERS
	.align		4
        /*0020*/ 	.byte	0x02, 0x4c
        /*0022*/ 	.byte	0x01
	.zero		1


	//----- nvinfo : EIATTR_MERCURY_ISA_VERSION
	.align		4
        /*0024*/ 	.byte	0x03, 0x5f
        /*0026*/ 	.short	0x0101


	//----- nvinfo : EIATTR_COOP_GROUP_MASK_REGIDS
	.align		4
        /*0028*/ 	.byte	0x04, 0x29
        /*002a*/ 	.short	(.L_1557 - .L_1556)


	//   ....[0]....
.L_1556:
        /*002c*/ 	.word	0xffffffff


	//   ....[1]....
        /*0030*/ 	.word	0xffffffff


	//   ....[2]....
        /*0034*/ 	.word	0xffffffff


	//   ....[3]....
        /*0038*/ 	.word	0xffffffff


	//   ....[4]....
        /*003c*/ 	.word	0xffffffff


	//   ....[5]....
        /*0040*/ 	.word	0xffffffff


	//   ....[6]....
        /*0044*/ 	.word	0xffffffff


	//   ....[7]....
        /*0048*/ 	.word	0xffffffff


	//   ....[8]....
        /*004c*/ 	.word	0xffffffff


	//   ....[9]....
        /*0050*/ 	.word	0xffffffff


	//   ....[10]....
        /*0054*/ 	.word	0xffffffff


	//   ....[11]....
        /*0058*/ 	.word	0xffffffff


	//   ....[12]....
        /*005c*/ 	.word	0xffffffff


	//   ....[13]....
        /*0060*/ 	.word	0xffffffff


	//   ....[14]....
        /*0064*/ 	.word	0xffffffff


	//   ....[15]....
        /*0068*/ 	.word	0xffffffff


	//   ....[16]....
        /*006c*/ 	.word	0xffffffff


	//   ....[17]....
        /*0070*/ 	.word	0xffffffff


	//   ....[18]....
        /*0074*/ 	.word	0xffffffff


	//   ....[19]....
        /*0078*/ 	.word	0xffffffff


	//   ....[20]....
        /*007c*/ 	.word	0xffffffff


	//   ....[21]....
        /*0080*/ 	.word	0xffffffff


	//   ....[22]....
        /*0084*/ 	.word	0xffffffff


	//   ....[23]....
        /*0088*/ 	.word	0xffffffff


	//   ....[24]....
        /*008c*/ 	.word	0xffffffff


	//   ....[25]....
        /*0090*/ 	.word	0xffffffff


	//   ....[26]....
        /*0094*/ 	.word	0xffffffff


	//   ....[27]....
        /*0098*/ 	.word	0xffffffff


	//----- nvinfo : EIATTR_COOP_GROUP_INSTR_OFFSETS
	.align		4
.L_1557:
        /*009c*/ 	.byte	0x04, 0x28
        /*009e*/ 	.short	(.L_1559 - .L_1558)


	//   ....[0]....
.L_1558:
        /*00a0*/ 	.word	0x000008a0


	//   ....[1]....
        /*00a4*/ 	.word	0x000009a0


	//   ....[2]....
        /*00a8*/ 	.word	0x00003700


	//   ....[3]....
        /*00ac*/ 	.word	0x000048d0


	//   ....[4]....
        /*00b0*/ 	.word	0x00004910


	//   ....[5]....
        /*00b4*/ 	.word	0x000049a0


	//   ....[6]....
        /*00b8*/ 	.word	0x000049b0


	//   ....[7]....
        /*00bc*/ 	.word	0x00004a30


	//   ....[8]....
        /*00c0*/ 	.word	0x00004a50


	//   ....[9]....
        /*00c4*/ 	.word	0x00004aa0


	//   ....[10]....
        /*00c8*/ 	.word	0x00004ab0


	//   ....[11]....
        /*00cc*/ 	.word	0x00004b30


	//   ....[12]....
        /*00d0*/ 	.word	0x00004b60


	//   ....[13]....
        /*00d4*/ 	.word	0x00004b90


	//   ....[14]....
        /*00d8*/ 	.word	0x00004ba0


	//   ....[15]....
        /*00dc*/ 	.word	0x00004c30


	//   ....[16]....
        /*00e0*/ 	.word	0x00004c70


	//   ....[17]....
        /*00e4*/ 	.word	0x00004c80


	//   ....[18]....
        /*00e8*/ 	.word	0x00004c90


	//   ....[19]....
        /*00ec*/ 	.word	0x00004d50


	//   ....[20]....
        /*00f0*/ 	.word	0x00004d60


	//   ....[21]....
        /*00f4*/ 	.word	0x00004d70


	//   ....[22]....
        /*00f8*/ 	.word	0x00004d80


	//   ....[23]....
        /*00fc*/ 	.word	0x00004ed0


	//   ....[24]....
        /*0100*/ 	.word	0x00004f00


	//   ....[25]....
        /*0104*/ 	.word	0x00004f10


	//   ....[26]....
        /*0108*/ 	.word	0x00004f20


	//   ....[27]....
        /*010c*/ 	.word	0x00005e70


	//----- nvinfo : EIATTR_VRC_CTA_INIT_COUNT
	.align		4
.L_1559:
        /*0110*/ 	.byte	0x02, 0x4a
	.zero		1
	.zero		1


	//----- nvinfo : EIATTR_EXIT_INSTR_OFFSETS
	.align		4
        /*0114*/ 	.byte	0x04, 0x1c
        /*0116*/ 	.short	(.L_1561 - .L_1560)


	//   ....[0]....
.L_1560:
        /*0118*/ 	.word	0x000004a0


	//   ....[1]....
        /*011c*/ 	.word	0x00005f90


	//----- nvinfo : EIATTR_MAX_THREADS
	.align		4
.L_1561:
        /*0120*/ 	.byte	0x04, 0x05
        /*0122*/ 	.short	(.L_1563 - .L_1562)
.L_1562:
        /*0124*/ 	.word	0x00000040
        /*0128*/ 	.word	0x00000001
        /*012c*/ 	.word	0x00000001


	//----- nvinfo : EIATTR_CRS_STACK_SIZE
	.align		4
.L_1563:
        /*0130*/ 	.byte	0x04, 0x1e
        /*0132*/ 	.short	(.L_1565 - .L_1564)
.L_1564:
        /*0134*/ 	.word	0x00000000


	//----- nvinfo : EIATTR_CBANK_PARAM_SIZE
	.align		4
.L_1565:
        /*0138*/ 	.byte	0x03, 0x19
        /*013a*/ 	.short	0x0118


	//----- nvinfo : EIATTR_PARAM_CBANK
	.align		4
        /*013c*/ 	.byte	0x04, 0x0a
        /*013e*/ 	.short	(.L_1567 - .L_1566)
	.align		4
.L_1566:
        /*0140*/ 	.word	index@(.nv.constant0._Z25selective_scan_fwd_kernelI32Selective_Scan_fwd_kernel_traitsILi64ELi16ELi1ELb1ELb1ELb0ELb0EfN3c107complexIfEEEEv13SSMParamsBase)
        /*0144*/ 	.short	0x0380
        /*0146*/ 	.short	0x0118


	//----- nvinfo : EIATTR_SW_WAR
	.align		4
.L_1567:
        /*0148*/ 	.byte	0x04, 0x36
        /*014a*/ 	.short	(.L_1569 - .L_1568)
.L_1568:
        /*014c*/ 	.word	0x00000008
.L_1569:


//--------------------- .nv.info._Z25selective_scan_fwd_kernelI32Selective_Scan_fwd_kernel_traitsILi64ELi16ELi1ELb1ELb1ELb0ELb1EfN3c107complexIfEEEEv13SSMParamsBase --------------------------
	.section	.nv.info._Z25selective_scan_fwd_kernelI32Selective_Scan_fwd_kernel_traitsILi64ELi16ELi1ELb1ELb1ELb0ELb1EfN3c107complexIfEEEEv13SSMParamsBase,"",@"SHT_CUDA_INFO"
	.sectionflags	@""
	.align	4


	//----- nvinfo : EIATTR_CUDA_API_VERSION
	.align		4
        /*0000*/ 	.byte	0x04, 0x37
        /*0002*/ 	.short	(.L_1571 - .L_1570)
.L_1570:
        /*0004*/ 	.word	0x00000082


	//----- nvinfo : EIATTR_KPARAM_INFO
	.align		4
.L_1571:
        /*0008*/ 	.byte	0x04, 0x17
        /*000a*/ 	.short	(.L_1573 - .L_1572)
.L_1572:
        /*000c*/ 	.word	0x00000000
        /*0010*/ 	.short	0x0000
        /*0012*/ 	.short	0x0000
        /*0014*/ 	.byte	0x00, 0xf0, 0x61, 0x04


	//----- nvinfo : EIATTR_SPARSE_MMA_MASK
	.align		4
.L_1573:
        /*0018*/ 	.byte	0x03, 0x50
        /*001a*/ 	.short	0x0000


	//----- nvinfo : EIATTR_MAXREG_COUNT
	.align		4
        /*001c*/ 	.byte	0x03, 0x1b
        /*001e*/ 	.short	0x00a8


	//----- nvinfo : EIATTR_NUM_BARRIERS
	.align		4
        /*0020*/ 	.byte	0x02, 0x4c
        /*0022*/ 	.byte	0x01
	.zero		1


	//----- nvinfo : EIATTR_MERCURY_ISA_VERSION
	.align		4
        /*0024*/ 	.byte	0x03, 0x5f
        /*0026*/ 	.short	0x0101


	//----- nvinfo : EIATTR_COOP_GROUP_MASK_REGIDS
	.align		4
        /*0028*/ 	.byte	0x04, 0x29
        /*002a*/ 	.short	(.L_1575 - .L_1574)


	//   ....[0]....
.L_1574:
        /*002c*/ 	.word	0xffffffff


	//   ....[1]....
        /*0030*/ 	.word	0xffffffff


	//   ....[2]....
        /*0034*/ 	.word	0xffffffff


	//   ....[3]....
        /*0038*/ 	.word	0xffffffff


	//   ....[4]....
        /*003c*/ 	.word	0xffffffff


	//   ....[5]....
        /*0040*/ 	.word	0xffffffff


	//   ....[6]....
        /*0044*/ 	.word	0xffffffff


	//   ....[7]....
        /*0048*/ 	.word	0xffffffff


	//   ....[8]....
        /*004c*/ 	.word	0xffffffff


	//   ....[9]....
        /*0050*/ 	.word	0xffffffff


	//   ....[10]....
        /*0054*/ 	.word	0xffffffff


	//   ....[11]....
        /*0058*/ 	.word	0xffffffff


	//   ....[12]....
        /*005c*/ 	.word	0xffffffff


	//   ....[13]....
        /*0060*/ 	.word	0xffffffff


	//   ....[14]....
        /*0064*/ 	.word	0xffffffff


	//   ....[15]....
        /*0068*/ 	.word	0xffffffff


	//   ....[16]....
        /*006c*/ 	.word	0xffffffff


	//   ....[17]....
        /*0070*/ 	.word	0xffffffff


	//   ....[18]....
        /*0074*/ 	.word	0xffffffff


	//   ....[19]....
        /*0078*/ 	.word	0xffffffff


	//   ....[20]....
        /*007c*/ 	.word	0xffffffff


	//   ....[21]....
        /*0080*/ 	.word	0xffffffff


	//   ....[22]....
        /*0084*/ 	.word	0xffffffff


	//   ....[23]....
        /*0088*/ 	.word	0xffffffff


	//   ....[24]....
        /*008c*/ 	.word	0xffffffff


	//   ....[25]....
        /*0090*/ 	.word	0xffffffff


	//   ....[26]....
        /*0094*/ 	.word	0xffffffff


	//   ....[27]....
        /*0098*/ 	.word	0xffffffff


	//   ....[28]....
        /*009c*/ 	.word	0xffffffff


	//   ....[29]....
        /*00a0*/ 	.word	0xffffffff


	//----- nvinfo : EIATTR_COOP_GROUP_INSTR_OFFSETS
	.align		4
.L_1575:
        /*00a4*/ 	.byte	0x04, 0x28
        /*00a6*/ 	.short	(.L_1577 - .L_1576)


	//   ....[0]....
.L_1576:
        /*00a8*/ 	.word	0x000008d0


	//   ....[1]....
        /*00ac*/ 	.word	0x000009d0


	//   ....[2]....
        /*00b0*/ 	.word	0x00003730


	//   ....[3]....
        /*00b4*/ 	.word	0x000048a0


	//   ....[4]....
        /*00b8*/ 	.word	0x000048d0


	//   ....[5]....
        /*00bc*/ 	.word	0x00004970


	//   ....[6]....
        /*00c0*/ 	.word	0x00004990


	//   ....[7]....
        /*00c4*/ 	.word	0x000049f0


	//   ....[8]....
        /*00c8*/ 	.word	0x00004a00


	//   ....[9]....
        /*00cc*/ 	.word	0x00004a60


	//   ....[10]....
        /*00d0*/ 	.word	0x00004a70


	//   ....[11]....
        /*00d4*/ 	.word	0x00004ae0


	//   ....[12]....
        /*00d8*/ 	.word	0x00004af0


	//   ....[13]....
        /*00dc*/ 	.word	0x00004b40


	//   ....[14]....
        /*00e0*/ 	.word	0x00004b60


	//   ....[15]....
        /*00e4*/ 	.word	0x00004bd0


	//   ....[16]....
        /*00e8*/ 	.word	0x00004c00


	//   ....[17]....
        /*00ec*/ 	.word	0x00004c30


	//   ....[18]....
        /*00f0*/ 	.word	0x00004c40


	//   ....[19]....
        /*00f4*/ 	.word	0x00004ce0


	//   ....[20]....
        /*00f8*/ 	.word	0x00004d20


	//   ....[21]....
        /*00fc*/ 	.word	0x00004d30


	//   ....[22]....
        /*0100*/ 	.word	0x00004d40


	//   ....[23]....
        /*0104*/ 	.word	0x00004f50


	//   ....[24]....
        /*0108*/ 	.word	0x00004f70


	//   ....[25]....
        /*010c*/ 	.word	0x00004f80


	//   ....[26]....
        /*0110*/ 	.word	0x00004f90


	//   ....[27]....
        /*0114*/ 	.word	0x00005f00


	//   ....[28]....
        /*0118*/ 	.word	0x00006170


	//   ....[29]....
        /*011c*/ 	.word	0x000068b0


	//----- nvinfo : EIATTR_VRC_CTA_INIT_COUNT
	.align		4
.L_1577:
        /*0120*/ 	.byte	0x02, 0x4a
	.zero		1
	.zero		1


	//----- nvinfo : EIATTR_EXIT_INSTR_OFFSETS
	.align		4
        /*0124*/ 	.byte	0x04, 0x1c
        /*0126*/ 	.short	(.L_1579 - .L_1578)


	//   ....[0]....
.L_1578:
        /*0128*/ 	.word	0x000004a0


	//   ....[1]....
        /*012c*/ 	.word	0x00006950


	//----- nvinfo : EIATTR_MAX_THREADS
	.align		4
.L_1579:
        /*0130*/ 	.byte	0x04, 0x05
        /*0132*/ 	.short	(.L_1581 - .L_1580)
.L_1580:
        /*0134*/ 	.word	0x00000040
        /*0138*/ 	.word	0x00000001
        /*013c*/ 	.word	0x00000001


	//----- nvinfo : EIATTR_CRS_STACK_SIZE
	.align		4
.L_1581:
        /*0140*/ 	.byte	0x04, 0x1e
        /*0142*/ 	.short	(.L_1583 - .L_1582)
.L_1582:
        /*0144*/ 	.word	0x00000000


	//----- nvinfo : EIATTR_CBANK_PARAM_SIZE
	.align		4
.L_1583:
        /*0148*/ 	.byte	0x03, 0x19
        /*014a*/ 	.short	0x0118


	//----- nvinfo : EIATTR_PARAM_CBANK
	.align		4
        /*014c*/ 	.byte	0x04, 0x0a
        /*014e*/ 	.short	(.L_1585 - .L_1584)
	.align		4
.L_1584:
        /*0150*/ 	.word	index@(.nv.constant0._Z25selective_scan_fwd_kernelI32Selective_Scan_fwd_kernel_traitsILi64ELi16ELi1ELb1ELb1ELb0ELb1EfN3c107complexIfEEEEv13SSMParamsBase)
        /*0154*/ 	.short	0x0380
        /*0156*/ 	.short	0x0118


	//----- nvinfo : EIATTR_SW_WAR
	.align		4
.L_1585:
        /*0158*/ 	.byte	0x04, 0x36
        /*015a*/ 	.short	(.L_1587 - .L_1586)
.L_1586:
        /*015c*/ 	.word	0x00000008
.L_1587:


//--------------------- .nv.info._Z25selective_scan_fwd_kernelI32Selective_Scan_fwd_kernel_traitsILi64ELi16ELi1ELb1ELb1ELb1ELb0EfN3c107complexIfEEEEv13SSMParamsBase --------------------------
	.section	.nv.info._Z25selective_scan_fwd_kernelI32Selective_Scan_fwd_kernel_traitsILi64ELi16ELi1ELb1ELb1ELb1ELb0EfN3c107complexIfEEEEv13SSMParamsBase,"",@"SHT_CUDA_INFO"
	.sectionflags	@""
	.align	4


	//----- nvinfo : EIATTR_CUDA_API_VERSION
	.align		4
        /*0000*/ 	.byte	0x04, 0x37
        /*0002*/ 	.short	(.L_1589 - .L_1588)
.L_1588:
        /*0004*/ 	.word	0x00000082


	//----- nvinfo : EIATTR_KPARAM_INFO
	.align		4
.L_1589:
        /*0008*/ 	.byte	0x04, 0x17
        /*000a*/ 	.short	(.L_1591 - .L_1590)
.L_1590:
        /*000c*/ 	.word	0x00000000
        /*0010*/ 	.short	0x0000
        /*0012*/ 	.short	0x0000
        /*0014*/ 	.byte	0x00, 0xf0, 0x61, 0x04


	//----- nvinfo : EIATTR_SPARSE_MMA_MASK
	.align		4
.L_1591:
        /*0018*/ 	.byte	0x03, 0x50
        /*001a*/ 	.short	0x0000


	//----- nvinfo : EIATTR_MAXREG_COUNT
	.align		4
        /*001c*/ 	.byte	0x03, 0x1b
        /*001e*/ 	.short	0x00a8


	//----- nvinfo : EIATTR_NUM_BARRIERS
	.align		4
        /*0020*/ 	.byte	0x02, 0x4c
        /*0022*/ 	.byte	0x01
	.zero		1


	//----- nvinfo : EIATTR_ANNOTATIONS
	.align		4
        /*0024*/ 	.byte	0x04, 0x55
        /*0026*/ 	.short	(.L_1593 - .L_1592)


	//   ....[0]....
.L_1592:
        /* <DEDUP_REMOVED lines=16> */


	//----- nvinfo : EIATTR_MERCURY_ISA_VERSION
	.align		4
.L_1593:
        /*0110*/ 	.byte	0x03, 0x5f
        /*0112*/ 	.short	0x0101


	//----- nvinfo : EIATTR_INT_WARP_WIDE_INSTR_OFFSETS
	.align		4
        /*0114*/ 	.byte	0x04, 0x31
        /*0116*/ 	.short	(.L_1595 - .L_1594)


	//   ....[0]....
.L_1594:
        /*0118*/ 	.word	0x000050c0


	//----- nvinfo : EIATTR_COOP_GROUP_MASK_REGIDS
	.align		4
.L_1595:
        /*011c*/ 	.byte	0x04, 0x29
        /*011e*/ 	.short	(.L_1597 - .L_1596)


	//   ....[0]....
.L_1596:
        /*0120*/ 	.word	0xffffffff


	//   ....[1]....
        /*0124*/ 	.word	0xffffffff


	//   ....[2]....
        /*0128*/ 	.word	0xffffffff


	//   ....[3]....
        /*012c*/ 	.word	0xffffffff


	//   ....[4]....
        /*0130*/ 	.word	0xffffffff


	//   ....[5]....
        /*0134*/ 	.word	0xffffffff


	//   ....[6]....
        /*0138*/ 	.word	0xffffffff


	//   ....[7]....
        /*013c*/ 	.word	0xffffffff


	//   ....[8]....
        /*0140*/ 	.word	0xffffffff


	//   ....[9]....
        /*0144*/ 	.word	0xffffffff


	//   ....[10]....
        /*0148*/ 	.word	0xffffffff


	//   ....[11]....
        /*014c*/ 	.word	0xffffffff


	//   ....[12]....
        /*0150*/ 	.word	0xffffffff


	//   ....[13]....
        /*0154*/ 	.word	0xffffffff


	//   ....[14]....
        /*0158*/ 	.word	0xffffffff


	//   ....[15]....
        /*015c*/ 	.word	0xffffffff


	//   ....[16]....
        /*0160*/ 	.word	0xffffffff


	//   ....[17]....
        /*0164*/ 	.word	0xffffffff


	//   ....[18]....
        /*0168*/ 	.word	0xffffffff


	//   ....[19]....
        /*016c*/ 	.word	0xffffffff


	//   ....[20]....
        /*0170*/ 	.word	0xffffffff


	//   ....[21]....
        /*0174*/ 	.word	0xffffffff


	//   ....[22]....
        /*0178*/ 	.word	0xffffffff


	//   ....[23]....
        /*017c*/ 	.word	0xffffffff


	//   ....[24]....
        /*0180*/ 	.word	0xffffffff


	//   ....[25]....
        /*0184*/ 	.word	0xffffffff


	//   ....[26]....
        /*0188*/ 	.word	0xffffffff


	//   ....[27]....
        /*018c*/ 	.word	0xffffffff


	//   ....[28]....
        /*0190*/ 	.word	0xffffffff


	//----- nvinfo : EIATTR_COOP_GROUP_INSTR_OFFSETS
	.align		4
.L_1597:
        /*0194*/ 	.byte	0x04, 0x28
        /*0196*/ 	.short	(.L_1599 - .L_1598)


	//   ....[0]....
.L_1598:
        /*0198*/ 	.word	0x000008b0


	//   ....[1]....
        /*019c*/ 	.word	0x000009c0


	//   ....[2]....
        /*01a0*/ 	.word	0x00003710


	//   ....[3]....
        /*01a4*/ 	.word	0x00004b40


	//   ....[4]....
        /*01a8*/ 	.word	0x00004b70


	//   ....[5]....
        /*01ac*/ 	.word	0x00004c40


	//   ....[6]....
        /*01b0*/ 	.word	0x00004c70


	//   ....[7]....
        /*01b4*/ 	.word	0x00004ca0


	//   ....[8]....
        /*01b8*/ 	.word	0x00004cb0


	//   ....[9]....
        /*01bc*/ 	.word	0x00004d50


	//   ....[10]....
        /*01c0*/ 	.word	0x00004d70


	//   ....[11]....
        /*01c4*/ 	.word	0x00004d90


	//   ....[12]....
        /*01c8*/ 	.word	0x00004da0


	//   ....[13]....
        /*01cc*/ 	.word	0x00004df0


	//   ....[14]....
        /*01d0*/ 	.word	0x00004e10


	//   ....[15]....
        /*01d4*/ 	.word	0x00004e80


	//   ....[16]....
        /*01d8*/ 	.word	0x00004ea0


	//   ....[17]....
        /*01dc*/ 	.word	0x00004ee0


	//   ....[18]....
        /*01e0*/ 	.word	0x00004ef0


	//   ....[19]....
        /*01e4*/ 	.word	0x00004fa0


	//   ....[20]....
        /*01e8*/ 	.word	0x00005030


	//   ....[21]....
        /*01ec*/ 	.word	0x00005050


	//   ....[22]....
        /*01f0*/ 	.word	0x00005080


	//   ....[23]....
        /*01f4*/ 	.word	0x00005130


	//   ....[24]....
        /*01f8*/ 	.word	0x00005300


	//   ....[25]....
        /*01fc*/ 	.word	0x00005330


	//   ....[26]....
        /*0200*/ 	.word	0x00005360


	//   ....[27]....
        /*0204*/ 	.word	0x00005370


	//   ....[28]....
        /*0208*/ 	.word	0x000062f0


	//----- nvinfo : EIATTR_VRC_CTA_INIT_COUNT
	.align		4
.L_1599:
        /*020c*/ 	.byte	0x02, 0x4a
	.zero		1
	.zero		1


	//----- nvinfo : EIATTR_EXIT_INSTR_OFFSETS
	.align		4
        /*0210*/ 	.byte	0x04, 0x1c
        /*0212*/ 	.short	(.L_1601 - .L_1600)


	//   ....[0]....
.L_1600:
        /*0214*/ 	.word	0x000004c0


	//   ....[1]....
        /*0218*/ 	.word	0x00006480


	//----- nvinfo : EIATTR_MAX_THREADS
	.align		4
.L_1601:
        /*021c*/ 	.byte	0x04, 0x05
        /*021e*/ 	.short	(.L_1603 - .L_1602)
.L_1602:
        /*0220*/ 	.word	0x00000040
        /*0224*/ 	.word	0x00000001
        /*0228*/ 	.word	0x00000001


	//----- nvinfo : EIATTR_CRS_STACK_SIZE
	.align		4
.L_1603:
        /*022c*/ 	.byte	0x04, 0x1e
        /*022e*/ 	.short	(.L_1605 - .L_1604)
.L_1604:
        /*0230*/ 	.word	0x00000000


	//----- nvinfo : EIATTR_CBANK_PARAM_SIZE
	.align		4
.L_1605:
        /*0234*/ 	.byte	0x03, 0x19
        /*0236*/ 	.short	0x0118


	//----- nvinfo : EIATTR_PARAM_CBANK
	.align		4
        /*0238*/ 	.byte	0x04, 0x0a
        /*023a*/ 	.short	(.L_1607 - .L_1606)
	.align		4
.L_1606:
        /*023c*/ 	.word	index@(.nv.constant0._Z25selective_scan_fwd_kernelI32Selective_Scan_fwd_kernel_traitsILi64ELi16ELi1ELb1ELb1ELb1ELb0EfN3c107complexIfEEEEv13SSMParamsBase)
        /*0240*/ 	.short	0x0380
        /*0242*/ 	.short	0x0118


	//----- nvinfo : EIATTR_SW_WAR
	.align		4
.L_1607:
        /*0244*/ 	.byte	0x04, 0x36
        /*0246*/ 	.short	(.L_1609 - .L_1608)
.L_1608:
        /*0248*/ 	.word	0x00000008
.L_1609:


//--------------------- .nv.info._Z25selective_scan_fwd_kernelI32Selective_Scan_fwd_kernel_traitsILi64ELi16ELi1ELb1ELb1ELb1ELb1EfN3c107complexIfEEEEv13SSMParamsBase --------------------------
	.section	.nv.info._Z25selective_scan_fwd_kernelI32Selective_Scan_fwd_kernel_traitsILi64ELi16ELi1ELb1ELb1ELb1ELb1EfN3c107complexIfEEEEv13SSMParamsBase,"",@"SHT_CUDA_INFO"
	.sectionflags	@""
	.align	4


	//----- nvinfo : EIATTR_CUDA_API_VERSION
	.align		4
        /*0000*/ 	.byte	0x04, 0x37
        /*0002*/ 	.short	(.L_1611 - .L_1610)
.L_1610:
        /*0004*/ 	.word	0x00000082


	//----- nvinfo : EIATTR_KPARAM_INFO
	.align		4
.L_1611:
        /*0008*/ 	.byte	0x04, 0x17
        /*000a*/ 	.short	(.L_1613 - .L_1612)
.L_1612:
        /*000c*/ 	.word	0x00000000
        /*0010*/ 	.short	0x0000
        /*0012*/ 	.short	0x0000
        /*0014*/ 	.byte	0x00, 0xf0, 0x61, 0x04


	//----- nvinfo : EIATTR_SPARSE_MMA_MASK
	.align		4
.L_1613:
        /*0018*/ 	.byte	0x03, 0x50
        /*001a*/ 	.short	0x0000


	//----- nvinfo : EIATTR_MAXREG_COUNT
	.align		4
        /*001c*/ 	.byte	0x03, 0x1b
        /*001e*/ 	.short	0x00a8


	//----- nvinfo : EIATTR_NUM_BARRIERS
	.align		4
        /*0020*/ 	.byte	0x02, 0x4c
        /*0022*/ 	.byte	0x01
	.zero		1


	//----- nvinfo : EIATTR_ANNOTATIONS
	.align		4
        /*0024*/ 	.byte	0x04, 0x55
        /*0026*/ 	.short	(.L_1615 - .L_1614)


	//   ....[0]....
.L_1614:
        /* <DEDUP_REMOVED lines=17> */


	//----- nvinfo : EIATTR_MERCURY_ISA_VERSION
	.align		4
.L_1615:
        /*0120*/ 	.byte	0x03, 0x5f
        /*0122*/ 	.short	0x0101


	//----- nvinfo : EIATTR_INT_WARP_WIDE_INSTR_OFFSETS
	.align		4
        /*0124*/ 	.byte	0x04, 0x31
        /*0126*/ 	.short	(.L_1617 - .L_1616)


	//   ....[0]....
.L_1616:
        /*0128*/ 	.word	0x00005090


	//----- nvinfo : EIATTR_COOP_GROUP_MASK_REGIDS
	.align		4
.L_1617:
        /*012c*/ 	.byte	0x04, 0x29
        /*012e*/ 	.short	(.L_1619 - .L_1618)


	//   ....[0]....
.L_1618:
        /*0130*/ 	.word	0xffffffff


	//   ....[1]....
        /*0134*/ 	.word	0xffffffff


	//   ....[2]....
        /*0138*/ 	.word	0xffffffff


	//   ....[3]....
        /*013c*/ 	.word	0xffffffff


	//   ....[4]....
        /*0140*/ 	.word	0xffffffff


	//   ....[5]....
        /*0144*/ 	.word	0xffffffff


	//   ....[6]....
        /*0148*/ 	.word	0xffffffff


	//   ....[7]....
        /*014c*/ 	.word	0xffffffff


	//   ....[8]....
        /*0150*/ 	.word	0xffffffff


	//   ....[9]....
        /*0154*/ 	.word	0xffffffff


	//   ....[10]....
        /*0158*/ 	.word	0xffffffff


	//   ....[11]....
        /*015c*/ 	.word	0xffffffff


	//   ....[12]....
        /*0160*/ 	.word	0xffffffff


	//   ....[13]....
        /*0164*/ 	.word	0xffffffff


	//   ....[14]....
        /*0168*/ 	.word	0xffffffff


	//   ....[15]....
        /*016c*/ 	.word	0xffffffff


	//   ....[16]....
        /*0170*/ 	.word	0xffffffff


	//   ....[17]....
        /*0174*/ 	.word	0xffffffff


	//   ....[18]....
        /*0178*/ 	.word	0xffffffff


	//   ....[19]....
        /*017c*/ 	.word	0xffffffff


	//   ....[20]....
        /*0180*/ 	.word	0xffffffff


	//   ....[21]....
        /*0184*/ 	.word	0xffffffff


	//   ....[22]....
        /*0188*/ 	.word	0xffffffff


	//   ....[23]....
        /*018c*/ 	.word	0xffffffff


	//   ....[24]....
        /*0190*/ 	.word	0xffffffff


	//   ....[25]....
        /*0194*/ 	.word	0xffffffff


	//   ....[26]....
        /*0198*/ 	.word	0xffffffff


	//   ....[27]....
        /*019c*/ 	.word	0xffffffff


	//   ....[28]....
        /*01a0*/ 	.word	0xffffffff


	//   ....[29]....
        /*01a4*/ 	.word	0xffffffff


	//   ....[30]....
        /*01a8*/ 	.word	0xffffffff


	//----- nvinfo : EIATTR_COOP_GROUP_INSTR_OFFSETS
	.align		4
.L_1619:
        /*01ac*/ 	.byte	0x04, 0x28
        /*01ae*/ 	.short	(.L_1621 - .L_1620)


	//   ....[0]....
.L_1620:
        /*01b0*/ 	.word	0x000008b0


	//   ....[1]....
        /*01b4*/ 	.word	0x000009c0


	//   ....[2]....
        /*01b8*/ 	.word	0x000038b0


	//   ....[3]....
        /*01bc*/ 	.word	0x00004b20


	//   ....[4]....
        /*01c0*/ 	.word	0x00004b40


	//   ....[5]....
        /*01c4*/ 	.word	0x00004c10


	//   ....[6]....
        /*01c8*/ 	.word	0x00004c30


	//   ....[7]....
        /*01cc*/ 	.word	0x00004c50


	//   ....[8]....
        /*01d0*/ 	.word	0x00004c60


	//   ....[9]....
        /*01d4*/ 	.word	0x00004d40


	//   ....[10]....
        /*01d8*/ 	.word	0x00004d60


	//   ....[11]....
        /*01dc*/ 	.word	0x00004dc0


	//   ....[12]....
        /*01e0*/ 	.word	0x00004dd0


	//   ....[13]....
        /*01e4*/ 	.word	0x00004e20


	//   ....[14]....
        /*01e8*/ 	.word	0x00004e40


	//   ....[15]....
        /*01ec*/ 	.word	0x00004eb0


	//   ....[16]....
        /*01f0*/ 	.word	0x00004ee0


	//   ....[17]....
        /*01f4*/ 	.word	0x00004f10


	//   ....[18]....
        /*01f8*/ 	.word	0x00004f30


	//   ....[19]....
        /*01fc*/ 	.word	0x00005000


	//   ....[20]....
        /*0200*/ 	.word	0x00005030


	//   ....[21]....
        /*0204*/ 	.word	0x00005040


	//   ....[22]....
        /*0208*/ 	.word	0x00005050


	//   ....[23]....
        /*020c*/ 	.word	0x000051c0


	//   ....[24]....
        /*0210*/ 	.word	0x00005410


	//   ....[25]....
        /*0214*/ 	.word	0x00005430


	//   ....[26]....
        /*0218*/ 	.word	0x00005450


	//   ....[27]....
        /*021c*/ 	.word	0x00005460


	//   ....[28]....
        /*0220*/ 	.word	0x000063e0


	//   ....[29]....
        /*0224*/ 	.word	0x000065a0


	//   ....[30]....
        /*0228*/ 	.word	0x00006c90


	//----- nvinfo : EIATTR_VRC_CTA_INIT_COUNT
	.align		4
.L_1621:
        /*022c*/ 	.byte	0x02, 0x4a
	.zero		1
	.zero		1


	//----- nvinfo : EIATTR_EXIT_INSTR_OFFSETS
	.align		4
        /*0230*/ 	.byte	0x04, 0x1c
        /*0232*/ 	.short	(.L_1623 - .L_1622)


	//   ....[0]....
.L_1622:
        /*0234*/ 	.word	0x000004c0


	//   ....[1]....
        /*0238*/ 	.word	0x00006d80


	//----- nvinfo : EIATTR_MAX_THREADS
	.align		4
.L_1623:
        /*023c*/ 	.byte	0x04, 0x05
        /*023e*/ 	.short	(.L_1625 - .L_1624)
.L_1624:
        /*0240*/ 	.word	0x00000040
        /*0244*/ 	.word	0x00000001
        /*0248*/ 	.word	0x00000001


	//----- nvinfo : EIATTR_CRS_STACK_SIZE
	.align		4
.L_1625:
        /*024c*/ 	.byte	0x04, 0x1e
        /*024e*/ 	.short	(.L_1627 - .L_1626)
.L_1626:
        /*0250*/ 	.word	0x00000000


	//----- nvinfo : EIATTR_CBANK_PARAM_SIZE
	.align		4
.L_1627:
        /*0254*/ 	.byte	0x03, 0x19
        /*0256*/ 	.short	0x0118


	//----- nvinfo : EIATTR_PARAM_CBANK
	.align		4
        /*0258*/ 	.byte	0x04, 0x0a
        /*025a*/ 	.short	(.L_1629 - .L_1628)
	.align		4
.L_1628:
        /*025c*/ 	.word	index@(.nv.constant0._Z25selective_scan_fwd_kernelI32Selective_Scan_fwd_kernel_traitsILi64ELi16ELi1ELb1ELb1ELb1ELb1EfN3c107complexIfEEEEv13SSMParamsBase)
        /*0260*/ 	.short	0x0380
        /*0262*/ 	.short	0x0118


	//----- nvinfo : EIATTR_SW_WAR
	.align		4
.L_1629:
        /*0264*/ 	.byte	0x04, 0x36
        /*0266*/ 	.short	(.L_1631 - .L_1630)
.L_1630:
        /*0268*/ 	.word	0x00000008
.L_1631:


//--------------------- .nv.info._Z25selective_scan_fwd_kernelI32Selective_Scan_fwd_kernel_traitsILi32ELi16ELi1ELb0ELb0ELb0ELb0EfN3c107complexIfEEEEv13SSMParamsBase --------------------------
	.section	.nv.info._Z25selective_scan_fwd_kernelI32Selective_Scan_fwd_kernel_traitsILi32ELi16ELi1ELb0ELb0ELb0ELb0EfN3c107complexIfEEEEv13SSMParamsBase,"",@"SHT_CUDA_INFO"
	.sectionflags	@""
	.align	4


	//----- nvinfo : EIATTR_CUDA_API_VERSION
	.align		4
        /*0000*/ 	.byte	0x04, 0x37
        /*0002*/ 	.short	(.L_1633 - .L_1632)
.L_1632:
        /*0004*/ 	.word	0x00000082


	//----- nvinfo : EIATTR_KPARAM_INFO
	.align		4
.L_1633:
        /*0008*/ 	.byte	0x04, 0x17
        /*000a*/ 	.short	(.L_1635 - .L_1634)
.L_1634:
        /*000c*/ 	.word	0x00000000
        /*0010*/ 	.short	0x0000
        /*0012*/ 	.short	0x0000
        /*0014*/ 	.byte	0x00, 0xf0, 0x61, 0x04


	//----- nvinfo : EIATTR_SPARSE_MMA_MASK
	.align		4
.L_1635:
        /*0018*/ 	.byte	0x03, 0x50
        /*001a*/ 	.short	0x0000


	//----- nvinfo : EIATTR_MAXREG_COUNT
	.align		4
        /*001c*/ 	.byte	0x03, 0x1b
        /*001e*/ 	.short	0x00ff


	//----- nvinfo : EIATTR_NUM_BARRIERS
	.align		4
        /*0020*/ 	.byte	0x02, 0x4c
        /*0022*/ 	.byte	0x01
	.zero		1


	//----- nvinfo : EIATTR_MERCURY_ISA_VERSION
	.align		4
        /*0024*/ 	.byte	0x03, 0x5f
        /*0026*/ 	.short	0x0101


	//----- nvinfo : EIATTR_COOP_GROUP_MASK_REGIDS
	.align		4
        /*0028*/ 	.byte	0x04, 0x29
        /*002a*/ 	.short	(.L_1637 - .L_1636)


	//   ....[0]....
.L_1636:
        /*002c*/ 	.word	0xffffffff


	//   ....[1]....
        /*0030*/ 	.word	0xffffffff


	//   ....[2]....
        /*0034*/ 	.word	0xffffffff


	//   ....[3]....
        /*0038*/ 	.word	0xffffffff


	//   ....[4]....
        /*003c*/ 	.word	0xffffffff


	//   ....[5]....
        /*0040*/ 	.word	0xffffffff


	//   ....[6]....
        /*0044*/ 	.word	0xffffffff


	//   ....[7]....
        /*0048*/ 	.word	0xffffffff


	//   ....[8]....
        /*004c*/ 	.word	0xffffffff


	//   ....[9]....
        /*0050*/ 	.word	0xffffffff


	//   ....[10]....
        /*0054*/ 	.word	0xffffffff


	//   ....[11]....
        /*0058*/ 	.word	0xffffffff


	//   ....[12]....
        /*005c*/ 	.word	0xffffffff


	//   ....[13]....
        /*0060*/ 	.word	0xffffffff


	//   ....[14]....
        /*0064*/ 	.word	0xffffffff


	//   ....[15]....
        /*0068*/ 	.word	0xffffffff


	//   ....[16]....
        /*006c*/ 	.word	0xffffffff


	//   ....[17]....
        /*0070*/ 	.word	0xffffffff


	//   ....[18]....
        /*0074*/ 	.word	0xffffffff


	//   ....[19]....
        /*0078*/ 	.word	0xffffffff


	//   ....[20]....
        /*007c*/ 	.word	0xffffffff


	//   ....[21]....
        /*0080*/ 	.word	0xffffffff


	//   ....[22]....
        /*0084*/ 	.word	0xffffffff


	//   ....[23]....
        /*0088*/ 	.word	0xffffffff


	//   ....[24]....
        /*008c*/ 	.word	0xffffffff


	//   ....[25]....
        /*0090*/ 	.word	0xffffffff


	//   ....[26]....
        /*0094*/ 	.word	0xffffffff


	//----- nvinfo : EIATTR_COOP_GROUP_INSTR_OFFSETS
	.align		4
.L_1637:
        /*0098*/ 	.byte	0x04, 0x28
        /*009a*/ 	.short	(.L_1639 - .L_1638)


	//   ....[0]....
.L_1638:
        /*009c*/ 	.word	0x00000ec0


	//   ....[1]....
        /*00a0*/ 	.word	0x000012f0


	//   ....[2]....
        /*00a4*/ 	.word	0x00005030


	//   ....[3]....
        /*00a8*/ 	.word	0x00005060


	//   ....[4]....
        /*00ac*/ 	.word	0x00005150


	//   ....[5]....
        /*00b0*/ 	.word	0x00005190


	//   ....[6]....
        /*00b4*/ 	.word	0x000051e0


	//   ....[7]....
        /*00b8*/ 	.word	0x000051f0


	//   ....[8]....
        /*00bc*/ 	.word	0x000052b0


	//   ....[9]....
        /*00c0*/ 	.word	0x000052d0


	//   ....[10]....
        /*00c4*/ 	.word	0x00005340


	//   ....[11]....
        /*00c8*/ 	.word	0x00005350


	//   ....[12]....
        /*00cc*/ 	.word	0x000053b0


	//   ....[13]....
        /*00d0*/ 	.word	0x000053c0


	//   ....[14]....
        /*00d4*/ 	.word	0x00005430


	//   ....[15]....
        /*00d8*/ 	.word	0x00005460


	//   ....[16]....
        /*00dc*/ 	.word	0x000054a0


	//   ....[17]....
        /*00e0*/ 	.word	0x000054c0


	//   ....[18]....
        /*00e4*/ 	.word	0x00005570


	//   ....[19]....
        /*00e8*/ 	.word	0x000055a0


	//   ....[20]....
        /*00ec*/ 	.word	0x000055c0


	//   ....[21]....
        /*00f0*/ 	.word	0x000055d0


	//   ....[22]....
        /*00f4*/ 	.word	0x000056f0


	//   ....[23]....
        /*00f8*/ 	.word	0x00005720


	//   ....[24]....
        /*00fc*/ 	.word	0x00005740


	//   ....[25]....
        /*0100*/ 	.word	0x00005750


	//   ....[26]....
        /*0104*/ 	.word	0x00006510


	//----- nvinfo : EIATTR_VRC_CTA_INIT_COUNT
	.align		4
.L_1639:
        /*0108*/ 	.byte	0x02, 0x4a
	.zero		1
	.zero		1


	//----- nvinfo : EIATTR_EXIT_INSTR_OFFSETS
	.align		4
        /*010c*/ 	.byte	0x04, 0x1c
        /*010e*/ 	.short	(.L_1641 - .L_1640)


	//   ....[0]....
.L_1640:
        /*0110*/ 	.word	0x000001c0


	//   ....[1]....
        /*0114*/ 	.word	0x00006910


	//----- nvinfo : EIATTR_MAX_THREADS
	.align		4
.L_1641:
        /*0118*/ 	.byte	0x04, 0x05
        /*011a*/ 	.short	(.L_1643 - .L_1642)
.L_1642:
        /*011c*/ 	.word	0x00000020
        /*0120*/ 	.word	0x00000001
        /*0124*/ 	.word	0x00000001


	//----- nvinfo : EIATTR_CRS_STACK_SIZE
	.align		4
.L_1643:
        /*0128*/ 	.byte	0x04, 0x1e
        /*012a*/ 	.short	(.L_1645 - .L_1644)
.L_1644:
        /*012c*/ 	.word	0x00000000


	//----- nvinfo : EIATTR_CBANK_PARAM_SIZE
	.align		4
.L_1645:
        /*0130*/ 	.byte	0x03, 0x19
        /*0132*/ 	.short	0x0118


	//----- nvinfo : EIATTR_PARAM_CBANK
	.align		4
        /*0134*/ 	.byte	0x04, 0x0a
        /*0136*/ 	.short	(.L_1647 - .L_1646)
	.align		4
.L_1646:
        /*0138*/ 	.word	index@(.nv.constant0._Z25selective_scan_fwd_kernelI32Selective_Scan_fwd_kernel_traitsILi32ELi16ELi1ELb0ELb0ELb0ELb0EfN3c107complexIfEEEEv13SSMParamsBase)
        /*013c*/ 	.short	0x0380
        /*013e*/ 	.short	0x0118


	//----- nvinfo : EIATTR_SW_WAR
	.align		4
.L_1647:
        /*0140*/ 	.byte	0x04, 0x36
        /*0142*/ 	.short	(.L_1649 - .L_1648)
.L_1648:
        /*0144*/ 	.word	0x00000008
.L_1649:


//--------------------- .nv.info._Z25selective_scan_fwd_kernelI32Selective_Scan_fwd_kernel_traitsILi32ELi16ELi1ELb0ELb0ELb0ELb1EfN3c107complexIfEEEEv13SSMParamsBase --------------------------
	.section	.nv.info._Z25selective_scan_fwd_kernelI32Selective_Scan_fwd_kernel_traitsILi32ELi16ELi1ELb0ELb0ELb0ELb1EfN3c107complexIfEEEEv13SSMParamsBase,"",@"SHT_CUDA_INFO"
	.sectionflags	@""
	.align	4


	//----- nvinfo : EIATTR_CUDA_API_VERSION
	.align		4
        /*0000*/ 	.byte	0x04, 0x37
        /*0002*/ 	.short	(.L_1651 - .L_1650)
.L_1650:
        /*0004*/ 	.word	0x00000082


	//----- nvinfo : EIATTR_KPARAM_INFO
	.align		4
.L_1651:
        /*0008*/ 	.byte	0x04, 0x17
        /*000a*/ 	.short	(.L_1653 - .L_1652)
.L_1652:
        /*000c*/ 	.word	0x00000000
        /*0010*/ 	.short	0x0000
        /*0012*/ 	.short	0x0000
        /*0014*/ 	.byte	0x00, 0xf0, 0x61, 0x04


	//----- nvinfo : EIATTR_SPARSE_MMA_MASK
	.align		4
.L_1653:
        /*0018*/ 	.byte	0x03, 0x50
        /*001a*/ 	.short	0x0000


	//----- nvinfo : EIATTR_MAXREG_COUNT
	.align		4
        /*001c*/ 	.byte	0x03, 0x1b
        /*001e*/ 	.short	0x00ff


	//----- nvinfo : EIATTR_NUM_BARRIERS
	.align		4
        /*0020*/ 	.byte	0x02, 0x4c
        /*0022*/ 	.byte	0x01
	.zero		1


	//----- nvinfo : EIATTR_MERCURY_ISA_VERSION
	.align		4
        /*0024*/ 	.byte	0x03, 0x5f
        /*0026*/ 	.short	0x0101


	//----- nvinfo : EIATTR_COOP_GROUP_MASK_REGIDS
	.align		4
        /*0028*/ 	.byte	0x04, 0x29
        /*002a*/ 	.short	(.L_1655 - .L_1654)


	//   ....[0]....
.L_1654:
        /*002c*/ 	.word	0xffffffff


	//   ....[1]....
        /*0030*/ 	.word	0xffffffff


	//   ....[2]....
        /*0034*/ 	.word	0xffffffff


	//   ....[3]....
        /*0038*/ 	.word	0xffffffff


	//   ....[4]....
        /*003c*/ 	.word	0xffffffff


	//   ....[5]....
        /*0040*/ 	.word	0xffffffff


	//   ....[6]....
        /*0044*/ 	.word	0xffffffff


	//   ....[7]....
        /*0048*/ 	.word	0xffffffff


	//   ....[8]....
        /*004c*/ 	.word	0xffffffff


	//   ....[9]....
        /*0050*/ 	.word	0xffffffff


	//   ....[10]....
        /*0054*/ 	.word	0xffffffff


	//   ....[11]....
        /*0058*/ 	.word	0xffffffff


	//   ....[12]....
        /*005c*/ 	.word	0xffffffff


	//   ....[13]....
        /*0060*/ 	.word	0xffffffff


	//   ....[14]....
        /*0064*/ 	.word	0xffffffff


	//   ....[15]....
        /*0068*/ 	.word	0xffffffff


	//   ....[16]....
        /*006c*/ 	.word	0xffffffff


	//   ....[17]....
        /*0070*/ 	.word	0xffffffff


	//   ....[18]....
        /*0074*/ 	.word	0xffffffff


	//   ....[19]....
        /*0078*/ 	.word	0xffffffff


	//   ....[20]....
        /*007c*/ 	.word	0xffffffff


	//   ....[21]....
        /*0080*/ 	.word	0xffffffff


	//   ....[22]....
        /*0084*/ 	.word	0xffffffff


	//   ....[23]....
        /*0088*/ 	.word	0xffffffff


	//   ....[24]....
        /*008c*/ 	.word	0xffffffff


	//   ....[25]....
        /*0090*/ 	.word	0xffffffff


	//   ....[26]....
        /*0094*/ 	.word	0xffffffff


	//   ....[27]....
        /*0098*/ 	.word	0xffffffff


	//   ....[28]....
        /*009c*/ 	.word	0xffffffff


	//----- nvinfo : EIATTR_COOP_GROUP_INSTR_OFFSETS
	.align		4
.L_1655:
        /*00a0*/ 	.byte	0x04, 0x28
        /*00a2*/ 	.short	(.L_1657 - .L_1656)


	//   ....[0]....
.L_1656:
        /*00a4*/ 	.word	0x00000ec0


	//   ....[1]....
        /*00a8*/ 	.word	0x000012f0


	//   ....[2]....
        /*00ac*/ 	.word	0x00005030


	//   ....[3]....
        /*00b0*/ 	.word	0x00005060


	//   ....[4]....
        /*00b4*/ 	.word	0x00005150


	//   ....[5]....
        /*00b8*/ 	.word	0x00005190


	//   ....[6]....
        /*00bc*/ 	.word	0x000051e0


	//   ....[7]....
        /*00c0*/ 	.word	0x000051f0


	//   ....[8]....
        /*00c4*/ 	.word	0x000052b0


	//   ....[9]....
        /*00c8*/ 	.word	0x000052d0


	//   ....[10]....
        /*00cc*/ 	.word	0x00005340


	//   ....[11]....
        /*00d0*/ 	.word	0x00005350


	//   ....[12]....
        /*00d4*/ 	.word	0x000053b0


	//   ....[13]....
        /*00d8*/ 	.word	0x000053c0


	//   ....[14]....
        /*00dc*/ 	.word	0x00005430


	//   ....[15]....
        /*00e0*/ 	.word	0x00005460


	//   ....[16]....
        /*00e4*/ 	.word	0x000054a0


	//   ....[17]....
        /*00e8*/ 	.word	0x000054c0


	//   ....[18]....
        /*00ec*/ 	.word	0x00005570


	//   ....[19]....
        /*00f0*/ 	.word	0x000055a0


	//   ....[20]....
        /*00f4*/ 	.word	0x000055c0


	//   ....[21]....
        /*00f8*/ 	.word	0x000055d0


	//   ....[22]....
        /*00fc*/ 	.word	0x000056f0


	//   ....[23]....
        /*0100*/ 	.word	0x00005720


	//   ....[24]....
        /*0104*/ 	.word	0x00005740


	//   ....[25]....
        /*0108*/ 	.word	0x00005750


	//   ....[26]....
        /*010c*/ 	.word	0x000065b0


	//   ....[27]....
        /*0110*/ 	.word	0x00006ce0


	//   ....[28]....
        /*0114*/ 	.word	0x00007520


	//----- nvinfo : EIATTR_VRC_CTA_INIT_COUNT
	.align		4
.L_1657:
        /*0118*/ 	.byte	0x02, 0x4a
	.zero		1
	.zero		1


	//----- nvinfo : EIATTR_EXIT_INSTR_OFFSETS
	.align		4
        /*011c*/ 	.byte	0x04, 0x1c
        /*011e*/ 	.short	(.L_1659 - .L_1658)


	//   ....[0]....
.L_1658:
        /*0120*/ 	.word	0x000001c0


	//   ....[1]....
        /*0124*/ 	.word	0x00007970


	//----- nvinfo : EIATTR_MAX_THREADS
	.align		4
.L_1659:
        /*0128*/ 	.byte	0x04, 0x05
        /*012a*/ 	.short	(.L_1661 - .L_1660)
.L_1660:
        /*012c*/ 	.word	0x00000020
        /*0130*/ 	.word	0x00000001
        /*0134*/ 	.word	0x00000001


	//----- nvinfo : EIATTR_CRS_STACK_SIZE
	.align		4
.L_1661:
        /*0138*/ 	.byte	0x04, 0x1e
        /*013a*/ 	.short	(.L_1663 - .L_1662)
.L_1662:
        /*013c*/ 	.word	0x00000000


	//----- nvinfo : EIATTR_CBANK_PARAM_SIZE
	.align		4
.L_1663:
        /*0140*/ 	.byte	0x03, 0x19
        /*0142*/ 	.short	0x0118


	//----- nvinfo : EIATTR_PARAM_CBANK
	.align		4
        /*0144*/ 	.byte	0x04, 0x0a
        /*0146*/ 	.short	(.L_1665 - .L_1664)
	.align		4
.L_1664:
        /*0148*/ 	.word	index@(.nv.constant0._Z25selective_scan_fwd_kernelI32Selective_Scan_fwd_kernel_traitsILi32ELi16ELi1ELb0ELb0ELb0ELb1EfN3c107complexIfEEEEv13SSMParamsBase)
        /*014c*/ 	.short	0x0380
        /*014e*/ 	.short	0x0118


	//----- nvinfo : EIATTR_SW_WAR
	.align		4
.L_1665:
        /*0150*/ 	.byte	0x04, 0x36
        /*0152*/ 	.short	(.L_1667 - .L_1666)
.L_1666:
        /*0154*/ 	.word	0x00000008
.L_1667:


//--------------------- .nv.info._Z25selective_scan_fwd_kernelI32Selective_Scan_fwd_kernel_traitsILi32ELi16ELi1ELb0ELb0ELb1ELb0EfN3c107complexIfEEEEv13SSMParamsBase --------------------------
	.section	.nv.info._Z25selective_scan_fwd_kernelI32Selective_Scan_fwd_kernel_traitsILi32ELi16ELi1ELb0ELb0ELb1ELb0EfN3c107complexIfEEEEv13SSMParamsBase,"",@"SHT_CUDA_INFO"
	.sectionflags	@""
	.align	4


	//----- nvinfo : EIATTR_CUDA_API_VERSION
	.align		4
        /*0000*/ 	.byte	0x04, 0x37
        /*0002*/ 	.short	(.L_1669 - .L_1668)
.L_1668:
        /*0004*/ 	.word	0x00000082


	//----- nvinfo : EIATTR_KPARAM_INFO
	.align		4
.L_1669:
        /*0008*/ 	.byte	0x04, 0x17
        /*000a*/ 	.short	(.L_1671 - .L_1670)
.L_1670:
        /*000c*/ 	.word	0x00000000
        /*0010*/ 	.short	0x0000
        /*0012*/ 	.short	0x0000
        /*0014*/ 	.byte	0x00, 0xf0, 0x61, 0x04


	//----- nvinfo : EIATTR_SPARSE_MMA_MASK
	.align		4
.L_1671:
        /*0018*/ 	.byte	0x03, 0x50
        /*001a*/ 	.short	0x0000


	//----- nvinfo : EIATTR_MAXREG_COUNT
	.align		4
        /*001c*/ 	.byte	0x03, 0x1b
        /*001e*/ 	.short	0x00ff


	//----- nvinfo : EIATTR_NUM_BARRIERS
	.align		4
        /*0020*/ 	.byte	0x02, 0x4c
        /*0022*/ 	.byte	0x01
	.zero		1


	//----- nvinfo : EIATTR_MERCURY_ISA_VERSION
	.align		4
        /*0024*/ 	.byte	0x03, 0x5f
        /*0026*/ 	.short	0x0101


	//----- nvinfo : EIATTR_COOP_GROUP_MASK_REGIDS
	.align		4
        /*0028*/ 	.byte	0x04, 0x29
        /*002a*/ 	.short	(.L_1673 - .L_1672)


	//   ....[0]....
.L_1672:
        /*002c*/ 	.word	0xffffffff


	//   ....[1]....
        /*0030*/ 	.word	0xffffffff


	//   ....[2]....
        /*0034*/ 	.word	0xffffffff


	//   ....[3]....
        /*0038*/ 	.word	0xffffffff


	//   ....[4]....
        /*003c*/ 	.word	0xffffffff


	//   ....[5]....
        /*0040*/ 	.word	0xffffffff


	//   ....[6]....
        /*0044*/ 	.word	0xffffffff


	//   ....[7]....
        /*0048*/ 	.word	0xffffffff


	//   ....[8]....
        /*004c*/ 	.word	0xffffffff


	//   ....[9]....
        /*0050*/ 	.word	0xffffffff


	//   ....[10]....
        /*0054*/ 	.word	0xffffffff


	//   ....[11]....
        /*0058*/ 	.word	0xffffffff


	//   ....[12]....
        /*005c*/ 	.word	0xffffffff


	//   ....[13]....
        /*0060*/ 	.word	0xffffffff


	//   ....[14]....
        /*0064*/ 	.word	0xffffffff


	//   ....[15]....
        /*0068*/ 	.word	0xffffffff


	//   ....[16]....
        /*006c*/ 	.word	0xffffffff


	//   ....[17]....
        /*0070*/ 	.word	0xffffffff


	//   ....[18]....
        /*0074*/ 	.word	0xffffffff


	//   ....[19]....
        /*0078*/ 	.word	0xffffffff


	//   ....[20]....
        /*007c*/ 	.word	0xffffffff


	//   ....[21]....
        /*0080*/ 	.word	0xffffffff


	//   ....[22]....
        /*0084*/ 	.word	0xffffffff


	//   ....[23]....
        /*0088*/ 	.word	0xffffffff


	//   ....[24]....
        /*008c*/ 	.word	0xffffffff


	//   ....[25]....
        /*0090*/ 	.word	0xffffffff


	//   ....[26]....
        /*0094*/ 	.word	0xffffffff


	//   ....[27]....
        /*0098*/ 	.word	0xffffffff


	//----- nvinfo : EIATTR_COOP_GROUP_INSTR_OFFSETS
	.align		4
.L_1673:
        /*009c*/ 	.byte	0x04, 0x28
        /*009e*/ 	.short	(.L_1675 - .L_1674)


	//   ....[0]....
.L_1674:
        /*00a0*/ 	.word	0x000011c0


	//   ....[1]....
        /*00a4*/ 	.word	0x00001660


	//   ....[2]....
        /*00a8*/ 	.word	0x00006b70


	//   ....[3]....
        /*00ac*/ 	.word	0x00006e80


	//   ....[4]....
        /*00b0*/ 	.word	0x00006eb0


	//   ....[5]....
        /*00b4*/ 	.word	0x00006f80


	//   ....[6]....
        /*00b8*/ 	.word	0x00006fb0


	//   ....[7]....
        /*00bc*/ 	.word	0x00006fe0


	//   ....[8]....
        /*00c0*/ 	.word	0x00006ff0


	//   ....[9]....
        /*00c4*/ 	.word	0x00007050


	//   ....[10]....
        /*00c8*/ 	.word	0x00007080


	//   ....[11]....
        /*00cc*/ 	.word	0x000070d0


	//   ....[12]....
        /*00d0*/ 	.word	0x000070e0


	//   ....[13]....
        /*00d4*/ 	.word	0x00007140


	//   ....[14]....
        /*00d8*/ 	.word	0x00007150


	//   ....[15]....
        /*00dc*/ 	.word	0x000071c0


	//   ....[16]....
        /*00e0*/ 	.word	0x000071d0


	//   ....[17]....
        /*00e4*/ 	.word	0x00007220


	//   ....[18]....
        /*00e8*/ 	.word	0x00007240


	//   ....[19]....
        /*00ec*/ 	.word	0x000072a0


	//   ....[20]....
        /*00f0*/ 	.word	0x000072f0


	//   ....[21]....
        /*00f4*/ 	.word	0x00007310


	//   ....[22]....
        /*00f8*/ 	.word	0x00007320


	//   ....[23]....
        /*00fc*/ 	.word	0x00007700


	//   ....[24]....
        /*0100*/ 	.word	0x00007730


	//   ....[25]....
        /*0104*/ 	.word	0x00007750


	//   ....[26]....
        /*0108*/ 	.word	0x00007760


	//   ....[27]....
        /*010c*/ 	.word	0x000088f0


	//----- nvinfo : EIATTR_VRC_CTA_INIT_COUNT
	.align		4
.L_1675:
        /*0110*/ 	.byte	0x02, 0x4a
	.zero		1
	.zero		1


	//----- nvinfo : EIATTR_EXIT_INSTR_OFFSETS
	.align		4
        /*0114*/ 	.byte	0x04, 0x1c
        /*0116*/ 	.short	(.L_1677 - .L_1676)


	//   ....[0]....
.L_1676:
        /*0118*/ 	.word	0x000003e0


	//   ....[1]....
        /*011c*/ 	.word	0x00008d90


	//----- nvinfo : EIATTR_MAX_THREADS
	.align		4
.L_1677:
        /*0120*/ 	.byte	0x04, 0x05
        /*0122*/ 	.short	(.L_1679 - .L_1678)
.L_1678:
        /*0124*/ 	.word	0x00000020
        /*0128*/ 	.word	0x00000001
        /*012c*/ 	.word	0x00000001


	//----- nvinfo : EIATTR_CRS_STACK_SIZE
	.align		4
.L_1679:
        /*0130*/ 	.byte	0x04, 0x1e
        /*0132*/ 	.short	(.L_1681 - .L_1680)
.L_1680:
        /*0134*/ 	.word	0x00000000


	//----- nvinfo : EIATTR_CBANK_PARAM_SIZE
	.align		4
.L_1681:
        /*0138*/ 	.byte	0x03, 0x19
        /*013a*/ 	.short	0x0118


	//----- nvinfo : EIATTR_PARAM_CBANK
	.align		4
        /*013c*/ 	.byte	0x04, 0x0a
        /*013e*/ 	.short	(.L_1683 - .L_1682)
	.align		4
.L_1682:
        /*0140*/ 	.word	index@(.nv.constant0._Z25selective_scan_fwd_kernelI32Selective_Scan_fwd_kernel_traitsILi32ELi16ELi1ELb0ELb0ELb1ELb0EfN3c107complexIfEEEEv13SSMParamsBase)
        /*0144*/ 	.short	0x0380
        /*0146*/ 	.short	0x0118


	//----- nvinfo : EIATTR_SW_WAR
	.align		4
.L_1683:
        /*0148*/ 	.byte	0x04, 0x36
        /*014a*/ 	.short	(.L_1685 - .L_1684)
.L_1684:
        /*014c*/ 	.word	0x00000008
.L_1685:


//--------------------- .nv.info._Z25selective_scan_fwd_kernelI32Selective_Scan_fwd_kernel_traitsILi32ELi16ELi1ELb0ELb0ELb1ELb1EfN3c107complexIfEEEEv13SSMParamsBase --------------------------
	.section	.nv.info._Z25selective_scan_fwd_kernelI32Selective_Scan_fwd_kernel_traitsILi32ELi16ELi1ELb0ELb0ELb1ELb1EfN3c107complexIfEEEEv13SSMParamsBase,"",@"SHT_CUDA_INFO"
	.sectionflags	@""
	.align	4


	//----- nvinfo : EIATTR_CUDA_API_VERSION
	.align		4
        /*0000*/ 	.byte	0x04, 0x37
        /*0002*/ 	.short	(.L_1687 - .L_1686)
.L_1686:
        /*0004*/ 	.word	0x00000082


	//----- nvinfo : EIATTR_KPARAM_INFO
	.align		4
.L_1687:
        /*0008*/ 	.byte	0x04, 0x17
        /*000a*/ 	.short	(.L_1689 - .L_1688)
.L_1688:
        /*000c*/ 	.word	0x00000000
        /*0010*/ 	.short	0x0000
        /*0012*/ 	.short	0x0000
        /*0014*/ 	.byte	0x00, 0xf0, 0x61, 0x04


	//----- nvinfo : EIATTR_SPARSE_MMA_MASK
	.align		4
.L_1689:
        /*0018*/ 	.byte	0x03, 0x50
        /*001a*/ 	.short	0x0000


	//----- nvinfo : EIATTR_MAXREG_COUNT
	.align		4
        /*001c*/ 	.byte	0x03, 0x1b
        /*001e*/ 	.short	0x00ff


	//----- nvinfo : EIATTR_NUM_BARRIERS
	.align		4
        /*0020*/ 	.byte	0x02, 0x4c
        /*0022*/ 	.byte	0x01
	.zero		1


	//----- nvinfo : EIATTR_MERCURY_ISA_VERSION
	.align		4
        /*0024*/ 	.byte	0x03, 0x5f
        /*0026*/ 	.short	0x0101


	//----- nvinfo : EIATTR_COOP_GROUP_MASK_REGIDS
	.align		4
        /*0028*/ 	.byte	0x04, 0x29
        /*002a*/ 	.short	(.L_1691 - .L_1690)


	//   ....[0]....
.L_1690:
        /*002c*/ 	.word	0xffffffff


	//   ....[1]....
        /*0030*/ 	.word	0xffffffff


	//   ....[2]....
        /*0034*/ 	.word	0xffffffff


	//   ....[3]....
        /*0038*/ 	.word	0xffffffff


	//   ....[4]....
        /*003c*/ 	.word	0xffffffff


	//   ....[5]....
        /*0040*/ 	.word	0xffffffff


	//   ....[6]....
        /*0044*/ 	.word	0xffffffff


	//   ....[7]....
        /*0048*/ 	.word	0xffffffff


	//   ....[8]....
        /*004c*/ 	.word	0xffffffff


	//   ....[9]....
        /*0050*/ 	.word	0xffffffff


	//   ....[10]....
        /*0054*/ 	.word	0xffffffff


	//   ....[11]....
        /*0058*/ 	.word	0xffffffff


	//   ....[12]....
        /*005c*/ 	.word	0xffffffff


	//   ....[13]....
        /*0060*/ 	.word	0xffffffff


	//   ....[14]....
        /*0064*/ 	.word	0xffffffff


	//   ....[15]....
        /*0068*/ 	.word	0xffffffff


	//   ....[16]....
        /*006c*/ 	.word	0xffffffff


	//   ....[17]....
        /*0070*/ 	.word	0xffffffff


	//   ....[18]....
        /*0074*/ 	.word	0xffffffff


	//   ....[19]....
        /*0078*/ 	.word	0xffffffff


	//   ....[20]....
        /*007c*/ 	.word	0xffffffff


	//   ....[21]....
        /*0080*/ 	.word	0xffffffff


	//   ....[22]....
        /*0084*/ 	.word	0xffffffff


	//   ....[23]....
        /*0088*/ 	.word	0xffffffff


	//   ....[24]....
        /*008c*/ 	.word	0xffffffff


	//   ....[25]....
        /*0090*/ 	.word	0xffffffff


	//   ....[26]....
        /*0094*/ 	.word	0xffffffff


	//   ....[27]....
        /*0098*/ 	.word	0xffffffff


	//   ....[28]....
        /*009c*/ 	.word	0xffffffff


	//   ....[29]....
        /*00a0*/ 	.word	0xffffffff


	//----- nvinfo : EIATTR_COOP_GROUP_INSTR_OFFSETS
	.align		4
.L_1691:
        /*00a4*/ 	.byte	0x04, 0x28
        /*00a6*/ 	.short	(.L_1693 - .L_1692)


	//   ....[0]....
.L_1692:
        /*00a8*/ 	.word	0x000011b0


	//   ....[1]....
        /*00ac*/ 	.word	0x00001650


	//   ....[2]....
        /*00b0*/ 	.word	0x00006b40


	//   ....[3]....
        /*00b4*/ 	.word	0x00006e60


	//   ....[4]....
        /*00b8*/ 	.word	0x00006e90


	//   ....[5]....
        /*00bc*/ 	.word	0x00006f60


	//   ....[6]....
        /*00c0*/ 	.word	0x00006f90


	//   ....[7]....
        /*00c4*/ 	.word	0x00006fc0


	//   ....[8]....
        /*00c8*/ 	.word	0x00006fd0


	//   ....[9]....
        /*00cc*/ 	.word	0x00007030


	//   ....[10]....
        /*00d0*/ 	.word	0x00007060


	//   ....[11]....
        /*00d4*/ 	.word	0x000070b0


	//   ....[12]....
        /*00d8*/ 	.word	0x000070c0


	//   ....[13]....
        /*00dc*/ 	.word	0x00007120


	//   ....[14]....
        /*00e0*/ 	.word	0x00007130


	//   ....[15]....
        /*00e4*/ 	.word	0x000071a0


	//   ....[16]....
        /*00e8*/ 	.word	0x000071b0


	//   ....[17]....
        /*00ec*/ 	.word	0x00007200


	//   ....[18]....
        /*00f0*/ 	.word	0x00007220


	//   ....[19]....
        /*00f4*/ 	.word	0x00007280


	//   ....[20]....
        /*00f8*/ 	.word	0x000072d0


	//   ....[21]....
        /*00fc*/ 	.word	0x000072f0


	//   ....[22]....
        /*0100*/ 	.word	0x00007300


	//   ....[23]....
        /*0104*/ 	.word	0x000076e0


	//   ....[24]....
        /*0108*/ 	.word	0x00007720


	//   ....[25]....
        /*010c*/ 	.word	0x00007730


	//   ....[26]....
        /*0110*/ 	.word	0x00007740


	//   ....[27]....
        /*0114*/ 	.word	0x00008ad0


	//   ....[28]....
        /*0118*/ 	.word	0x000091b0


	//   ....[29]....
        /*011c*/ 	.word	0x00009a20


	//----- nvinfo : EIATTR_VRC_CTA_INIT_COUNT
	.align		4
.L_1693:
        /*0120*/ 	.byte	0x02, 0x4a
	.zero		1
	.zero		1


	//----- nvinfo : EIATTR_EXIT_INSTR_OFFSETS
	.align		4
        /*0124*/ 	.byte	0x04, 0x1c
        /*0126*/ 	.short	(.L_1695 - .L_1694)


	//   ....[0]....
.L_1694:
        /*0128*/ 	.word	0x000003e0


	//   ....[1]....
        /*012c*/ 	.word	0x00009e30


	//----- nvinfo : EIATTR_MAX_THREADS
	.align		4
.L_1695:
        /*0130*/ 	.byte	0x04, 0x05
        /*0132*/ 	.short	(.L_1697 - .L_1696)
.L_1696:
        /*0134*/ 	.word	0x00000020
        /*0138*/ 	.word	0x00000001
        /*013c*/ 	.word	0x00000001


	//----- nvinfo : EIATTR_CRS_STACK_SIZE
	.align		4
.L_1697:
        /*0140*/ 	.byte	0x04, 0x1e
        /*0142*/ 	.short	(.L_1699 - .L_1698)
.L_1698:
        /*0144*/ 	.word	0x00000000


	//----- nvinfo : EIATTR_CBANK_PARAM_SIZE
	.align		4
.L_1699:
        /*0148*/ 	.byte	0x03, 0x19
        /*014a*/ 	.short	0x0118


	//----- nvinfo : EIATTR_PARAM_CBANK
	.align		4
        /*014c*/ 	.byte	0x04, 0x0a
        /*014e*/ 	.short	(.L_1701 - .L_1700)
	.align		4
.L_1700:
        /*0150*/ 	.word	index@(.nv.constant0._Z25selective_scan_fwd_kernelI32Selective_Scan_fwd_kernel_traitsILi32ELi16ELi1ELb0ELb0ELb1ELb1EfN3c107complexIfEEEEv13SSMParamsBase)
        /*0154*/ 	.short	0x0380
        /*0156*/ 	.short	0x0118


	//----- nvinfo : EIATTR_SW_WAR
	.align		4
.L_1701:
        /*0158*/ 	.byte	0x04, 0x36
        /*015a*/ 	.short	(.L_1703 - .L_1702)
.L_1702:
        /*015c*/ 	.word	0x00000008
.L_1703:


//--------------------- .nv.info._Z25selective_scan_fwd_kernelI32Selective_Scan_fwd_kernel_traitsILi32ELi16ELi1ELb0ELb1ELb0ELb0EfN3c107complexIfEEEEv13SSMParamsBase --------------------------
	.section	.nv.info._Z25selective_scan_fwd_kernelI32Selective_Scan_fwd_kernel_traitsILi32ELi16ELi1ELb0ELb1ELb0ELb0EfN3c107complexIfEEEEv13SSMParamsBase,"",@"SHT_CUDA_INFO"
	.sectionflags	@""
	.align	4


	//----- nvinfo : EIATTR_CUDA_API_VERSION
	.align		4
        /*0000*/ 	.byte	0x04, 0x37
        /*0002*/ 	.short	(.L_1705 - .L_1704)
.L_1704:
        /*0004*/ 	.word	0x00000082


	//----- nvinfo : EIATTR_KPARAM_INFO
	.align		4
.L_1705:
        /*0008*/ 	.byte	0x04, 0x17
        /*000a*/ 	.short	(.L_1707 - .L_1706)
.L_1706:
        /*000c*/ 	.word	0x00000000
        /*0010*/ 	.short	0x0000
        /*0012*/ 	.short	0x0000
        /*0014*/ 	.byte	0x00, 0xf0, 0x61, 0x04


	//----- nvinfo : EIATTR_SPARSE_MMA_MASK
	.align		4
.L_1707:
        /*0018*/ 	.byte	0x03, 0x50
        /*001a*/ 	.short	0x0000


	//----- nvinfo : EIATTR_MAXREG_COUNT
	.align		4
        /*001c*/ 	.byte	0x03, 0x1b
        /*001e*/ 	.short	0x00ff


	//----- nvinfo : EIATTR_NUM_BARRIERS
	.align		4
        /*0020*/ 	.byte	0x02, 0x4c
        /*0022*/ 	.byte	0x01
	.zero		1


	//----- nvinfo : EIATTR_MERCURY_ISA_VERSION
	.align		4
        /*0024*/ 	.byte	0x03, 0x5f
        /*0026*/ 	.short	0x0101


	//----- nvinfo : EIATTR_COOP_GROUP_MASK_REGIDS
	.align		4
        /*0028*/ 	.byte	0x04, 0x29
        /*002a*/ 	.short	(.L_1709 - .L_1708)


	//   ....[0]....
.L_1708:
        /*002c*/ 	.word	0xffffffff


	//   ....[1]....
        /*0030*/ 	.word	0xffffffff


	//   ....[2]....
        /*0034*/ 	.word	0xffffffff


	//   ....[3]....
        /*0038*/ 	.word	0xffffffff


	//   ....[4]....
        /*003c*/ 	.word	0xffffffff


	//   ....[5]....
        /*0040*/ 	.word	0xffffffff


	//   ....[6]....
        /*0044*/ 	.word	0xffffffff


	//   ....[7]....
        /*0048*/ 	.word	0xffffffff


	//   ....[8]....
        /*004c*/ 	.word	0xffffffff


	//   ....[9]....
        /*0050*/ 	.word	0xffffffff


	//   ....[10]....
        /*0054*/ 	.word	0xffffffff


	//   ....[11]....
        /*0058*/ 	.word	0xffffffff


	//   ....[12]....
        /*005c*/ 	.word	0xffffffff


	//   ....[13]....
        /*0060*/ 	.word	0xffffffff


	//   ....[14]....
        /*0064*/ 	.word	0xffffffff


	//   ....[15]....
        /*0068*/ 	.word	0xffffffff


	//   ....[16]....
        /*006c*/ 	.word	0xffffffff


	//   ....[17]....
        /*0070*/ 	.word	0xffffffff


	//   ....[18]....
        /*0074*/ 	.word	0xffffffff


	//   ....[19]....
        /*0078*/ 	.word	0xffffffff


	//   ....[20]....
        /*007c*/ 	.word	0xffffffff


	//   ....[21]....
        /*0080*/ 	.word	0xffffffff


	//   ....[22]....
        /*0084*/ 	.word	0xffffffff


	//   ....[23]....
        /*0088*/ 	.word	0xffffffff


	//   ....[24]....
        /*008c*/ 	.word	0xffffffff


	//   ....[25]....
        /*0090*/ 	.word	0xffffffff


	//   ....[26]....
        /*0094*/ 	.word	0xffffffff


	//   ....[27]....
        /*0098*/ 	.word	0xffffffff


	//----- nvinfo : EIATTR_COOP_GROUP_INSTR_OFFSETS
	.align		4
.L_1709:
        /*009c*/ 	.byte	0x04, 0x28
        /*009e*/ 	.short	(.L_1711 - .L_1710)


	//   ....[0]....
.L_1710:
        /*00a0*/ 	.word	0x000011d0


	//   ....[1]....
        /*00a4*/ 	.word	0x00001680


	//   ....[2]....
        /*00a8*/ 	.word	0x00005980


	//   ....[3]....
        /*00ac*/ 	.word	0x00007350


	//   ....[4]....
        /*00b0*/ 	.word	0x00007380


	//   ....[5]....
        /*00b4*/ 	.word	0x000073e0


	//   ....[6]....
        /*00b8*/ 	.word	0x00007400


	//   ....[7]....
        /*00bc*/ 	.word	0x00007470


	//   ....[8]....
        /*00c0*/ 	.word	0x00007490


	//   ....[9]....
        /*00c4*/ 	.word	0x00007500


	//   ....[10]....
        /*00c8*/ 	.word	0x00007530


	//   ....[11]....
        /*00cc*/ 	.word	0x000075d0


	//   ....[12]....
        /*00d0*/ 	.word	0x00007600


	//   ....[13]....
        /*00d4*/ 	.word	0x00007630


	//   ....[14]....
        /*00d8*/ 	.word	0x00007640


	//   ....[15]....
        /*00dc*/ 	.word	0x000076e0


	//   ....[16]....
        /*00e0*/ 	.word	0x00007700


	//   ....[17]....
        /*00e4*/ 	.word	0x00007720


	//   ....[18]....
        /*00e8*/ 	.word	0x00007730


	//   ....[19]....
        /*00ec*/ 	.word	0x000077e0


	//   ....[20]....
        /*00f0*/ 	.word	0x00007800


	//   ....[21]....
        /*00f4*/ 	.word	0x00007810


	//   ....[22]....
        /*00f8*/ 	.word	0x00007820


	//   ....[23]....
        /*00fc*/ 	.word	0x000079d0


	//   ....[24]....
        /*0100*/ 	.word	0x00007a10


	//   ....[25]....
        /*0104*/ 	.word	0x00007a20


	//   ....[26]....
        /*0108*/ 	.word	0x00007a30


	//   ....[27]....
        /*010c*/ 	.word	0x00008750


	//----- nvinfo : EIATTR_VRC_CTA_INIT_COUNT
	.align		4
.L_1711:
        /*0110*/ 	.byte	0x02, 0x4a
	.zero		1
	.zero		1


	//----- nvinfo : EIATTR_EXIT_INSTR_OFFSETS
	.align		4
        /*0114*/ 	.byte	0x04, 0x1c
        /*0116*/ 	.short	(.L_1713 - .L_1712)


	//   ....[0]....
.L_1712:
        /*0118*/ 	.word	0x000003f0


	//   ....[1]....
        /*011c*/ 	.word	0x00008c60


	//----- nvinfo : EIATTR_MAX_THREADS
	.align		4
.L_1713:
        /*0120*/ 	.byte	0x04, 0x05
        /*0122*/ 	.short	(.L_1715 - .L_1714)
.L_1714:
        /*0124*/ 	.word	0x00000020
        /*0128*/ 	.word	0x00000001
        /*012c*/ 	.word	0x00000001


	//----- nvinfo : EIATTR_CRS_STACK_SIZE
	.align		4
.L_1715:
        /*0130*/ 	.byte	0x04, 0x1e
        /*0132*/ 	.short	(.L_1717 - .L_1716)
.L_1716:
        /*0134*/ 	.word	0x00000000


	//----- nvinfo : EIATTR_CBANK_PARAM_SIZE
	.align		4
.L_1717:
        /*0138*/ 	.byte	0x03, 0x19
        /*013a*/ 	.short	0x0118


	//----- nvinfo : EIATTR_PARAM_CBANK
	.align		4
        /*013c*/ 	.byte	0x04, 0x0a
        /*013e*/ 	.short	(.L_1719 - .L_1718)
	.align		4
.L_1718:
        /*0140*/ 	.word	index@(.nv.constant0._Z25selective_scan_fwd_kernelI32Selective_Scan_fwd_kernel_traitsILi32ELi16ELi1ELb0ELb1ELb0ELb0EfN3c107complexIfEEEEv13SSMParamsBase)
        /*0144*/ 	.short	0x0380
        /*0146*/ 	.short	0x0118


	//----- nvinfo : EIATTR_SW_WAR
	.align		4
.L_1719:
        /*0148*/ 	.byte	0x04, 0x36
        /*014a*/ 	.short	(.L_1721 - .L_1720)
.L_1720:
        /*014c*/ 	.word	0x00000008
.L_1721:


//--------------------- .nv.info._Z25selective_scan_fwd_kernelI32Selective_Scan_fwd_kernel_traitsILi32ELi16ELi1ELb0ELb1ELb0ELb1EfN3c107complexIfEEEEv13SSMParamsBase --------------------------
	.section	.nv.info._Z25selective_scan_fwd_kernelI32Selective_Scan_fwd_kernel_traitsILi32ELi16ELi1ELb0ELb1ELb0ELb1EfN3c107complexIfEEEEv13SSMParamsBase,"",@"SHT_CUDA_INFO"
	.sectionflags	@""
	.align	4


	//----- nvinfo : EIATTR_CUDA_API_VERSION
	.align		4
        /*0000*/ 	.byte	0x04, 0x37
        /*0002*/ 	.short	(.L_1723 - .L_1722)
.L_1722:
        /*0004*/ 	.word	0x00000082


	//----- nvinfo : EIATTR_KPARAM_INFO
	.align		4
.L_1723:
        /*0008*/ 	.byte	0x04, 0x17
        /*000a*/ 	.short	(.L_1725 - .L_1724)
.L_1724:
        /*000c*/ 	.word	0x00000000
        /*0010*/ 	.short	0x0000
        /*0012*/ 	.short	0x0000
        /*0014*/ 	.byte	0x00, 0xf0, 0x61, 0x04


	//----- nvinfo : EIATTR_SPARSE_MMA_MASK
	.align		4
.L_1725:
        /*0018*/ 	.byte	0x03, 0x50
        /*001a*/ 	.short	0x0000


	//----- nvinfo : EIATTR_MAXREG_COUNT
	.align		4
        /*001c*/ 	.byte	0x03, 0x1b
        /*001e*/ 	.short	0x00ff


	//----- nvinfo : EIATTR_NUM_BARRIERS
	.align		4
        /*0020*/ 	.byte	0x02, 0x4c
        /*0022*/ 	.byte	0x01
	.zero		1


	//----- nvinfo : EIATTR_MERCURY_ISA_VERSION
	.align		4
        /*0024*/ 	.byte	0x03, 0x5f
        /*0026*/ 	.short	0x0101


	//----- nvinfo : EIATTR_COOP_GROUP_MASK_REGIDS
	.align		4
        /*0028*/ 	.byte	0x04, 0x29
        /*002a*/ 	.short	(.L_1727 - .L_1726)


	//   ....[0]....
.L_1726:
        /*002c*/ 	.word	0xffffffff


	//   ....[1]....
        /*0030*/ 	.word	0xffffffff


	//   ....[2]....
        /*0034*/ 	.word	0xffffffff


	//   ....[3]....
        /*0038*/ 	.word	0xffffffff


	//   ....[4]....
        /*003c*/ 	.word	0xffffffff


	//   ....[5]....
        /*0040*/ 	.word	0xffffffff


	//   ....[6]....
        /*0044*/ 	.word	0xffffffff


	//   ....[7]....
        /*0048*/ 	.word	0xffffffff


	//   ....[8]....
        /*004c*/ 	.word	0xffffffff


	//   ....[9]....
        /*0050*/ 	.word	0xffffffff


	//   ....[10]....
        /*0054*/ 	.word	0xffffffff


	//   ....[11]....
        /*0058*/ 	.word	0xffffffff


	//   ....[12]....
        /*005c*/ 	.word	0xffffffff


	//   ....[13]....
        /*0060*/ 	.word	0xffffffff


	//   ....[14]....
        /*0064*/ 	.word	0xffffffff


	//   ....[15]....
        /*0068*/ 	.word	0xffffffff


	//   ....[16]....
        /*006c*/ 	.word	0xffffffff


	//   ....[17]....
        /*0070*/ 	.word	0xffffffff


	//   ....[18]....
        /*0074*/ 	.word	0xffffffff


	//   ....[19]....
        /*0078*/ 	.word	0xffffffff


	//   ....[20]....
        /*007c*/ 	.word	0xffffffff


	//   ....[21]....
        /*0080*/ 	.word	0xffffffff


	//   ....[22]....
        /*0084*/ 	.word	0xffffffff


	//   ....[23]....
        /*0088*/ 	.word	0xffffffff


	//   ....[24]....
        /*008c*/ 	.word	0xffffffff


	//   ....[25]....
        /*0090*/ 	.word	0xffffffff


	//   ....[26]....
        /*0094*/ 	.word	0xffffffff


	//   ....[27]....
        /*0098*/ 	.word	0xffffffff


	//   ....[28]....
        /*009c*/ 	.word	0xffffffff


	//   ....[29]....
        /*00a0*/ 	.word	0xffffffff


	//----- nvinfo : EIATTR_COOP_GROUP_INSTR_OFFSETS
	.align		4
.L_1727:
        /*00a4*/ 	.byte	0x04, 0x28
        /*00a6*/ 	.short	(.L_1729 - .L_1728)


	//   ....[0]....
.L_1728:
        /*00a8*/ 	.word	0x000011c0


	//   ....[1]....
        /*00ac*/ 	.word	0x00001670


	//   ....[2]....
        /*00b0*/ 	.word	0x00005a60


	//   ....[3]....
        /*00b4*/ 	.word	0x00007390


	//   ....[4]....
        /*00b8*/ 	.word	0x000073c0


	//   ....[5]....
        /*00bc*/ 	.word	0x00007420


	//   ....[6]....
        /*00c0*/ 	.word	0x00007440


	//   ....[7]....
        /*00c4*/ 	.word	0x000074b0


	//   ....[8]....
        /*00c8*/ 	.word	0x000074d0


	//   ....[9]....
        /*00cc*/ 	.word	0x00007540


	//   ....[10]....
        /*00d0*/ 	.word	0x00007570


	//   ....[11]....
        /*00d4*/ 	.word	0x00007610


	//   ....[12]....
        /*00d8*/ 	.word	0x00007640


	//   ....[13]....
        /*00dc*/ 	.word	0x00007670


	//   ....[14]....
        /*00e0*/ 	.word	0x00007680


	//   ....[15]....
        /*00e4*/ 	.word	0x00007720


	//   ....[16]....
        /*00e8*/ 	.word	0x00007740


	//   ....[17]....
        /*00ec*/ 	.word	0x00007760


	//   ....[18]....
        /*00f0*/ 	.word	0x00007770


	//   ....[19]....
        /*00f4*/ 	.word	0x00007820


	//   ....[20]....
        /*00f8*/ 	.word	0x00007840


	//   ....[21]....
        /*00fc*/ 	.word	0x00007850


	//   ....[22]....
        /*0100*/ 	.word	0x00007860


	//   ....[23]....
        /*0104*/ 	.word	0x00007a10


	//   ....[24]....
        /*0108*/ 	.word	0x00007a50


	//   ....[25]....
        /*010c*/ 	.word	0x00007a60


	//   ....[26]....
        /*0110*/ 	.word	0x00007a70


	//   ....[27]....
        /*0114*/ 	.word	0x00008910


	//   ....[28]....
        /*0118*/ 	.word	0x00009050


	//   ....[29]....
        /*011c*/ 	.word	0x00009890


	//----- nvinfo : EIATTR_VRC_CTA_INIT_COUNT
	.align		4
.L_1729:
        /*0120*/ 	.byte	0x02, 0x4a
	.zero		1
	.zero		1


	//----- nvinfo : EIATTR_EXIT_INSTR_OFFSETS
	.align		4
        /*0124*/ 	.byte	0x04, 0x1c
        /*0126*/ 	.short	(.L_1731 - .L_1730)


	//   ....[0]....
.L_1730:
        /*0128*/ 	.word	0x000003e0


	//   ....[1]....
        /*012c*/ 	.word	0x00009ce0


	//----- nvinfo : EIATTR_MAX_THREADS
	.align		4
.L_1731:
        /*0130*/ 	.byte	0x04, 0x05
        /*0132*/ 	.short	(.L_1733 - .L_1732)
.L_1732:
        /*0134*/ 	.word	0x00000020
        /*0138*/ 	.word	0x00000001
        /*013c*/ 	.word	0x00000001


	//----- nvinfo : EIATTR_CRS_STACK_SIZE
	.align		4
.L_1733:
        /*0140*/ 	.byte	0x04, 0x1e
        /*0142*/ 	.short	(.L_1735 - .L_1734)
.L_1734:
        /*0144*/ 	.word	0x00000000


	//----- nvinfo : EIATTR_CBANK_PARAM_SIZE
	.align		4
.L_1735:
        /*0148*/ 	.byte	0x03, 0x19
        /*014a*/ 	.short	0x0118


	//----- nvinfo : EIATTR_PARAM_CBANK
	.align		4
        /*014c*/ 	.byte	0x04, 0x0a
        /*014e*/ 	.short	(.L_1737 - .L_1736)
	.align		4
.L_1736:
        /*0150*/ 	.word	index@(.nv.constant0._Z25selective_scan_fwd_kernelI32Selective_Scan_fwd_kernel_traitsILi32ELi16ELi1ELb0ELb1ELb0ELb1EfN3c107complexIfEEEEv13SSMParamsBase)
        /*0154*/ 	.short	0x0380
        /*0156*/ 	.short	0x0118


	//----- nvinfo : EIATTR_SW_WAR
	.align		4
.L_1737:
        /*0158*/ 	.byte	0x04, 0x36
        /*015a*/ 	.short	(.L_1739 - .L_1738)
.L_1738:
        /*015c*/ 	.word	0x00000008
.L_1739:


//--------------------- .nv.info._Z25selective_scan_fwd_kernelI32Selective_Scan_fwd_kernel_traitsILi32ELi16ELi1ELb0ELb1ELb1ELb0EfN3c107complexIfEEEEv13SSMParamsBase --------------------------
	.section	.nv.info._Z25selective_scan_fwd_kernelI32Selective_Scan_fwd_kernel_traitsILi32ELi16ELi1ELb0ELb1ELb1ELb0EfN3c107complexIfEEEEv13SSMParamsBase,"",@"SHT_CUDA_INFO"
	.sectionflags	@""
	.align	4


	//----- nvinfo : EIATTR_CUDA_API_VERSION
	.align		4
        /*0000*/ 	.byte	0x04, 0x37
        /*0002*/ 	.short	(.L_1741 - .L_1740)
.L_1740:
        /*0004*/ 	.word	0x00000082


	//----- nvinfo : EIATTR_KPARAM_INFO
	.align		4
.L_1741:
        /*0008*/ 	.byte	0x04, 0x17
        /*000a*/ 	.short	(.L_1743 - .L_1742)
.L_1742:
        /*000c*/ 	.word	0x00000000
        /*0010*/ 	.short	0x0000
        /*0012*/ 	.short	0x0000
        /*0014*/ 	.byte	0x00, 0xf0, 0x61, 0x04


	//----- nvinfo : EIATTR_SPARSE_MMA_MASK
	.align		4
.L_1743:
        /*0018*/ 	.byte	0x03, 0x50
        /*001a*/ 	.short	0x0000


	//----- nvinfo : EIATTR_MAXREG_COUNT
	.align		4
        /*001c*/ 	.byte	0x03, 0x1b
        /*001e*/ 	.short	0x00ff


	//----- nvinfo : EIATTR_NUM_BARRIERS
	.align		4
        /*0020*/ 	.byte	0x02, 0x4c
        /*0022*/ 	.byte	0x01
	.zero		1


	//----- nvinfo : EIATTR_MERCURY_ISA_VERSION
	.align		4
        /*0024*/ 	.byte	0x03, 0x5f
        /*0026*/ 	.short	0x0101


	//----- nvinfo : EIATTR_COOP_GROUP_MASK_REGIDS
	.align		4
        /*0028*/ 	.byte	0x04, 0x29
        /*002a*/ 	.short	(.L_1745 - .L_1744)


	//   ....[0]....
.L_1744:
        /*002c*/ 	.word	0xffffffff


	//   ....[1]....
        /*0030*/ 	.word	0xffffffff


	//   ....[2]....
        /*0034*/ 	.word	0xffffffff


	//   ....[3]....
        /*0038*/ 	.word	0xffffffff


	//   ....[4]....
        /*003c*/ 	.word	0xffffffff


	//   ....[5]....
        /*0040*/ 	.word	0xffffffff


	//   ....[6]....
        /*0044*/ 	.word	0xffffffff


	//   ....[7]....
        /*0048*/ 	.word	0xffffffff


	//   ....[8]....
        /*004c*/ 	.word	0xffffffff


	//   ....[9]....
        /*0050*/ 	.word	0xffffffff


	//   ....[10]....
        /*0054*/ 	.word	0xffffffff


	//   ....[11]....
        /*0058*/ 	.word	0xffffffff


	//   ....[12]....
        /*005c*/ 	.word	0xffffffff


	//   ....[13]....
        /*0060*/ 	.word	0xffffffff


	//   ....[14]....
        /*0064*/ 	.word	0xffffffff


	//   ....[15]....
        /*0068*/ 	.word	0xffffffff


	//   ....[16]....
        /*006c*/ 	.word	0xffffffff


	//   ....[17]....
        /*0070*/ 	.word	0xffffffff


	//   ....[18]....
        /*0074*/ 	.word	0xffffffff


	//   ....[19]....
        /*0078*/ 	.word	0xffffffff


	//   ....[20]....
        /*007c*/ 	.word	0xffffffff


	//   ....[21]....
        /*0080*/ 	.word	0xffffffff


	//   ....[22]....
        /*0084*/ 	.word	0xffffffff


	//   ....[23]....
        /*0088*/ 	.word	0xffffffff


	//   ....[24]....
        /*008c*/ 	.word	0xffffffff


	//   ....[25]....
        /*0090*/ 	.word	0xffffffff


	//   ....[26]....
        /*0094*/ 	.word	0xffffffff


	//   ....[27]....
        /*0098*/ 	.word	0xffffffff


	//   ....[28]....
        /*009c*/ 	.word	0xffffffff


	//----- nvinfo : EIATTR_COOP_GROUP_INSTR_OFFSETS
	.align		4
.L_1745:
        /*00a0*/ 	.byte	0x04, 0x28
        /*00a2*/ 	.short	(.L_1747 - .L_1746)


	//   ....[0]....
.L_1746:
        /*00a4*/ 	.word	0x000011c0


	//   ....[1]....
        /*00a8*/ 	.word	0x00001660


	//   ....[2]....
        /*00ac*/ 	.word	0x00005db0


	//   ....[3]....
        /*00b0*/ 	.word	0x00008ab0


	//   ....[4]....
        /*00b4*/ 	.word	0x00008ae0


	//   ....[5]....
        /*00b8*/ 	.word	0x00008bb0


	//   ....[6]....
        /*00bc*/ 	.word	0x00008c00


	//   ....[7]....
        /*00c0*/ 	.word	0x00008c10


	//   ....[8]....
        /*00c4*/ 	.word	0x00008c20


	//   ....[9]....
        /*00c8*/ 	.word	0x00008ca0


	//   ....[10]....
        /*00cc*/ 	.word	0x00008cd0


	//   ....[11]....
        /*00d0*/ 	.word	0x00008d00


	//   ....[12]....
        /*00d4*/ 	.word	0x00008d10


	//   ....[13]....
        /*00d8*/ 	.word	0x00008d70


	//   ....[14]....
        /*00dc*/ 	.word	0x00008d90


	//   ....[15]....
        /*00e0*/ 	.word	0x00008df0


	//   ....[16]....
        /*00e4*/ 	.word	0x00008e00


	//   ....[17]....
        /*00e8*/ 	.word	0x00008e60


	//   ....[18]....
        /*00ec*/ 	.word	0x00008e70


	//   ....[19]....
        /*00f0*/ 	.word	0x00008ee0


	//   ....[20]....
        /*00f4*/ 	.word	0x00008f30


	//   ....[21]....
        /*00f8*/ 	.word	0x00009030


	//   ....[22]....
        /*00fc*/ 	.word	0x00009080


	//   ....[23]....
        /*0100*/ 	.word	0x000091f0


	//   ....[24]....
        /*0104*/ 	.word	0x00009520


	//   ....[25]....
        /*0108*/ 	.word	0x00009550


	//   ....[26]....
        /*010c*/ 	.word	0x00009570


	//   ....[27]....
        /*0110*/ 	.word	0x00009580


	//   ....[28]....
        /*0114*/ 	.word	0x0000a270


	//----- nvinfo : EIATTR_VRC_CTA_INIT_COUNT
	.align		4
.L_1747:
        /*0118*/ 	.byte	0x02, 0x4a
	.zero		1
	.zero		1


	//----- nvinfo : EIATTR_EXIT_INSTR_OFFSETS
	.align		4
        /*011c*/ 	.byte	0x04, 0x1c
        /*011e*/ 	.short	(.L_1749 - .L_1748)


	//   ....[0]....
.L_1748:
        /*0120*/ 	.word	0x00000430


	//   ....[1]....
        /*0124*/ 	.word	0x0000a7f0


	//----- nvinfo : EIATTR_MAX_THREADS
	.align		4
.L_1749:
        /*0128*/ 	.byte	0x04, 0x05
        /*012a*/ 	.short	(.L_1751 - .L_1750)
.L_1750:
        /*012c*/ 	.word	0x00000020
        /*0130*/ 	.word	0x00000001
        /*0134*/ 	.word	0x00000001


	//----- nvinfo : EIATTR_CRS_STACK_SIZE
	.align		4
.L_1751:
        /*0138*/ 	.byte	0x04, 0x1e
        /*013a*/ 	.short	(.L_1753 - .L_1752)
.L_1752:
        /*013c*/ 	.word	0x00000000


	//----- nvinfo : EIATTR_CBANK_PARAM_SIZE
	.align		4
.L_1753:
        /*0140*/ 	.byte	0x03, 0x19
        /*0142*/ 	.short	0x0118


	//----- nvinfo : EIATTR_PARAM_CBANK
	.align		4
        /*0144*/ 	.byte	0x04, 0x0a
        /*0146*/ 	.short	(.L_1755 - .L_1754)
	.align		4
.L_1754:
        /*0148*/ 	.word	index@(.nv.constant0._Z25selective_scan_fwd_kernelI32Selective_Scan_fwd_kernel_traitsILi32ELi16ELi1ELb0ELb1ELb1ELb0EfN3c107complexIfEEEEv13SSMParamsBase)
        /*014c*/ 	.short	0x0380
        /*014e*/ 	.short	0x0118


	//----- nvinfo : EIATTR_SW_WAR
	.align		4
.L_1755:
        /*0150*/ 	.byte	0x04, 0x36
        /*0152*/ 	.short	(.L_1757 - .L_1756)
.L_1756:
        /*0154*/ 	.word	0x00000008
.L_1757:


//--------------------- .nv.info._Z25selective_scan_fwd_kernelI32Selective_Scan_fwd_kernel_traitsILi32ELi16ELi1ELb0ELb1ELb1ELb1EfN3c107complexIfEEEEv13SSMParamsBase --------------------------
	.section	.nv.info._Z25selective_scan_fwd_kernelI32Selective_Scan_fwd_kernel_traitsILi32ELi16ELi1ELb0ELb1ELb1ELb1EfN3c107complexIfEEEEv13SSMParamsBase,"",@"SHT_CUDA_INFO"
	.sectionflags	@""
	.align	4


	//----- nvinfo : EIATTR_CUDA_API_VERSION
	.align		4
        /*0000*/ 	.byte	0x04, 0x37
        /*0002*/ 	.short	(.L_1759 - .L_1758)
.L_1758:
        /*0004*/ 	.word	0x00000082


	//----- nvinfo : EIATTR_KPARAM_INFO
	.align		4
.L_1759:
        /*0008*/ 	.byte	0x04, 0x17
        /*000a*/ 	.short	(.L_1761 - .L_1760)
.L_1760:
        /*000c*/ 	.word	0x00000000
        /*0010*/ 	.short	0x0000
        /*0012*/ 	.short	0x0000
        /*0014*/ 	.byte	0x00, 0xf0, 0x61, 0x04


	//----- nvinfo : EIATTR_SPARSE_MMA_MASK
	.align		4
.L_1761:
        /*0018*/ 	.byte	0x03, 0x50
        /*001a*/ 	.short	0x0000


	//----- nvinfo : EIATTR_MAXREG_COUNT
	.align		4
        /*001c*/ 	.byte	0x03, 0x1b
        /*001e*/ 	.short	0x00ff


	//----- nvinfo : EIATTR_NUM_BARRIERS
	.align		4
        /*0020*/ 	.byte	0x02, 0x4c
        /*0022*/ 	.byte	0x01
	.zero		1


	//----- nvinfo : EIATTR_MERCURY_ISA_VERSION
	.align		4
        /*0024*/ 	.byte	0x03, 0x5f
        /*0026*/ 	.short	0x0101


	//----- nvinfo : EIATTR_COOP_GROUP_MASK_REGIDS
	.align		4
        /*0028*/ 	.byte	0x04, 0x29
        /*002a*/ 	.short	(.L_1763 - .L_1762)


	//   ....[0]....
.L_1762:
        /*002c*/ 	.word	0xffffffff


	//   ....[1]....
        /*0030*/ 	.word	0xffffffff


	//   ....[2]....
        /*0034*/ 	.word	0xffffffff


	//   ....[3]....
        /*0038*/ 	.word	0xffffffff


	//   ....[4]....
        /*003c*/ 	.word	0xffffffff


	//   ....[5]....
        /*0040*/ 	.word	0xffffffff


	//   ....[6]....
        /*0044*/ 	.word	0xffffffff


	//   ....[7]....
        /*0048*/ 	.word	0xffffffff


	//   ....[8]....
        /*004c*/ 	.word	0xffffffff


	//   ....[9]....
        /*0050*/ 	.word	0xffffffff


	//   ....[10]....
        /*0054*/ 	.word	0xffffffff


	//   ....[11]....
        /*0058*/ 	.word	0xffffffff


	//   ....[12]....
        /*005c*/ 	.word	0xffffffff


	//   ....[13]....
        /*0060*/ 	.word	0xffffffff


	//   ....[14]....
        /*0064*/ 	.word	0xffffffff


	//   ....[15]....
        /*0068*/ 	.word	0xffffffff


	//   ....[16]....
        /*006c*/ 	.word	0xffffffff


	//   ....[17]....
        /*0070*/ 	.word	0xffffffff


	//   ....[18]....
        /*0074*/ 	.word	0xffffffff


	//   ....[19]....
        /*0078*/ 	.word	0xffffffff


	//   ....[20]....
        /*007c*/ 	.word	0xffffffff


	//   ....[21]....
        /*0080*/ 	.word	0xffffffff


	//   ....[22]....
        /*0084*/ 	.word	0xffffffff


	//   ....[23]....
        /*0088*/ 	.word	0xffffffff


	//   ....[24]....
        /*008c*/ 	.word	0xffffffff


	//   ....[25]....
        /*0090*/ 	.word	0xffffffff


	//   ....[26]....
        /*0094*/ 	.word	0xffffffff


	//   ....[27]....
        /*0098*/ 	.word	0xffffffff


	//   ....[28]....
        /*009c*/ 	.word	0xffffffff


	//   ....[29]....
        /*00a0*/ 	.word	0xffffffff


	//   ....[30]....
        /*00a4*/ 	.word	0xffffffff


	//----- nvinfo : EIATTR_COOP_GROUP_INSTR_OFFSETS
	.align		4
.L_1763:
        /*00a8*/ 	.byte	0x04, 0x28
        /*00aa*/ 	.short	(.L_1765 - .L_1764)


	//   ....[0]....
.L_1764:
        /*00ac*/ 	.word	0x000012c0


	//   ....[1]....
        /*00b0*/ 	.word	0x00001770


	//   ....[2]....
        /*00b4*/ 	.word	0x00005a80


	//   ....[3]....
        /*00b8*/ 	.word	0x000088a0


	//   ....[4]....
        /*00bc*/ 	.word	0x000088d0


	//   ....[5]....
        /*00c0*/ 	.word	0x000088f0


	//   ....[6]....
        /*00c4*/ 	.word	0x00008900


	//   ....[7]....
        /*00c8*/ 	.word	0x000089b0


	//   ....[8]....
        /*00cc*/ 	.word	0x000089d0


	//   ....[9]....
        /*00d0*/ 	.word	0x000089e0


	//   ....[10]....
        /*00d4*/ 	.word	0x000089f0


	//   ....[11]....
        /*00d8*/ 	.word	0x00008aa0


	//   ....[12]....
        /*00dc*/ 	.word	0x00008ac0


	//   ....[13]....
        /*00e0*/ 	.word	0x00008ad0


	//   ....[14]....
        /*00e4*/ 	.word	0x00008ae0


	//   ....[15]....
        /*00e8*/ 	.word	0x00008b90


	//   ....[16]....
        /*00ec*/ 	.word	0x00008bb0


	//   ....[17]....
        /*00f0*/ 	.word	0x00008bd0


	//   ....[18]....
        /*00f4*/ 	.word	0x00008be0


	//   ....[19]....
        /*00f8*/ 	.word	0x00008c70


	//   ....[20]....
        /*00fc*/ 	.word	0x00008cd0


	//   ....[21]....
        /*0100*/ 	.word	0x00008db0


	//   ....[22]....
        /*0104*/ 	.word	0x00008e00


	//   ....[23]....
        /*0108*/ 	.word	0x00008f40


	//   ....[24]....
        /*010c*/ 	.word	0x00009280


	//   ....[25]....
        /*0110*/ 	.word	0x000092b0


	//   ....[26]....
        /*0114*/ 	.word	0x000092d0


	//   ....[27]....
        /*0118*/ 	.word	0x000092e0


	//   ....[28]....
        /*011c*/ 	.word	0x0000a1a0


	//   ....[29]....
        /*0120*/ 	.word	0x0000a970


	//   ....[30]....
        /*0124*/ 	.word	0x0000b1b0


	//----- nvinfo : EIATTR_VRC_CTA_INIT_COUNT
	.align		4
.L_1765:
        /*0128*/ 	.byte	0x02, 0x4a
	.zero		1
	.zero		1


	//----- nvinfo : EIATTR_EXIT_INSTR_OFFSETS
	.align		4
        /*012c*/ 	.byte	0x04, 0x1c
        /*012e*/ 	.short	(.L_1767 - .L_1766)


	//   ....[0]....
.L_1766:
        /*0130*/ 	.word	0x00000440


	//   ....[1]....
        /*0134*/ 	.word	0x0000b620


	//----- nvinfo : EIATTR_MAX_THREADS
	.align		4
.L_1767:
        /*0138*/ 	.byte	0x04, 0x05
        /*013a*/ 	.short	(.L_1769 - .L_1768)
.L_1768:
        /*013c*/ 	.word	0x00000020
        /*0140*/ 	.word	0x00000001
        /*0144*/ 	.word	0x00000001


	//----- nvinfo : EIATTR_CRS_STACK_SIZE
	.align		4
.L_1769:
        /*0148*/ 	.byte	0x04, 0x1e
        /*014a*/ 	.short	(.L_1771 - .L_1770)
.L_1770:
        /*014c*/ 	.word	0x00000000


	//----- nvinfo : EIATTR_CBANK_PARAM_SIZE
	.align		4
.L_1771:
        /*0150*/ 	.byte	0x03, 0x19
        /*0152*/ 	.short	0x0118


	//----- nvinfo : EIATTR_PARAM_CBANK
	.align		4
        /*0154*/ 	.byte	0x04, 0x0a
        /*0156*/ 	.short	(.L_1773 - .L_1772)
	.align		4
.L_1772:
        /*0158*/ 	.word	index@(.nv.constant0._Z25selective_scan_fwd_kernelI32Selective_Scan_fwd_kernel_traitsILi32ELi16ELi1ELb0ELb1ELb1ELb1EfN3c107complexIfEEEEv13SSMParamsBase)
        /*015c*/ 	.short	0x0380
        /*015e*/ 	.short	0x0118


	//----- nvinfo : EIATTR_SW_WAR
	.align		4
.L_1773:
        /*0160*/ 	.byte	0x04, 0x36
        /*0162*/ 	.short	(.L_1775 - .L_1774)
.L_1774:
        /*0164*/ 	.word	0x00000008
.L_1775:


//--------------------- .nv.info._Z25selective_scan_fwd_kernelI32Selective_Scan_fwd_kernel_traitsILi32ELi16ELi1ELb1ELb0ELb0ELb0EfN3c107complexIfEEEEv13SSMParamsBase --------------------------
	.section	.nv.info._Z25selective_scan_fwd_kernelI32Selective_Scan_fwd_kernel_traitsILi32ELi16ELi1ELb1ELb0ELb0ELb0EfN3c107complexIfEEEEv13SSMParamsBase,"",@"SHT_CUDA_INFO"
	.sectionflags	@""
	.align	4


	//----- nvinfo : EIATTR_CUDA_API_VERSION
	.align		4
        /*0000*/ 	.byte	0x04, 0x37
        /*0002*/ 	.short	(.L_1777 - .L_1776)
.L_1776:
        /*0004*/ 	.word	0x00000082


	//----- nvinfo : EIATTR_KPARAM_INFO
	.align		4
.L_1777:
        /*0008*/ 	.byte	0x04, 0x17
        /*000a*/ 	.short	(.L_1779 - .L_1778)
.L_1778:
        /*000c*/ 	.word	0x00000000
        /*0010*/ 	.short	0x0000
        /*0012*/ 	.short	0x0000
        /*0014*/ 	.byte	0x00, 0xf0, 0x61, 0x04


	//----- nvinfo : EIATTR_SPARSE_MMA_MASK
	.align		4
.L_1779:
        /*0018*/ 	.byte	0x03, 0x50
        /*001a*/ 	.short	0x0000


	//----- nvinfo : EIATTR_MAXREG_COUNT
	.align		4
        /*001c*/ 	.byte	0x03, 0x1b
        /*001e*/ 	.short	0x00ff


	//----- nvinfo : EIATTR_NUM_BARRIERS
	.align		4
        /*0020*/ 	.byte	0x02, 0x4c
        /*0022*/ 	.byte	0x01
	.zero		1


	//----- nvinfo : EIATTR_MERCURY_ISA_VERSION
	.align		4
        /*0024*/ 	.byte	0x03, 0x5f
        /*0026*/ 	.short	0x0101


	//----- nvinfo : EIATTR_COOP_GROUP_MASK_REGIDS
	.align		4
        /*0028*/ 	.byte	0x04, 0x29
        /*002a*/ 	.short	(.L_1781 - .L_1780)


	//   ....[0]....
.L_1780:
        /*002c*/ 	.word	0xffffffff


	//   ....[1]....
        /*0030*/ 	.word	0xffffffff


	//   ....[2]....
        /*0034*/ 	.word	0xffffffff


	//   ....[3]....
        /*0038*/ 	.word	0xffffffff


	//   ....[4]....
        /*003c*/ 	.word	0xffffffff


	//   ....[5]....
        /*0040*/ 	.word	0xffffffff


	//   ....[6]....
        /*0044*/ 	.word	0xffffffff


	//   ....[7]....
        /*0048*/ 	.word	0xffffffff


	//   ....[8]....
        /*004c*/ 	.word	0xffffffff


	//   ....[9]....
        /*0050*/ 	.word	0xffffffff


	//   ....[10]....
        /*0054*/ 	.word	0xffffffff


	//   ....[11]....
        /*0058*/ 	.word	0xffffffff


	//   ....[12]....
        /*005c*/ 	.word	0xffffffff


	//   ....[13]....
        /*0060*/ 	.word	0xffffffff


	//   ....[14]....
        /*0064*/ 	.word	0xffffffff


	//   ....[15]....
        /*0068*/ 	.word	0xffffffff


	//   ....[16]....
        /*006c*/ 	.word	0xffffffff


	//   ....[17]....
        /*0070*/ 	.word	0xffffffff


	//   ....[18]....
        /*0074*/ 	.word	0xffffffff


	//   ....[19]....
        /*0078*/ 	.word	0xffffffff


	//   ....[20]....
        /*007c*/ 	.word	0xffffffff


	//   ....[21]....
        /*0080*/ 	.word	0xffffffff


	//   ....[22]....
        /*0084*/ 	.word	0xffffffff


	//   ....[23]....
        /*0088*/ 	.word	0xffffffff


	//   ....[24]....
        /*008c*/ 	.word	0xffffffff


	//   ....[25]....
        /*0090*/ 	.word	0xffffffff


	//   ....[26]....
        /*0094*/ 	.word	0xffffffff


	//----- nvinfo : EIATTR_COOP_GROUP_INSTR_OFFSETS
	.align		4
.L_1781:
        /*0098*/ 	.byte	0x04, 0x28
        /*009a*/ 	.short	(.L_1783 - .L_1782)


	//   ....[0]....
.L_1782:
        /*009c*/ 	.word	0x000005a0


	//   ....[1]....
        /*00a0*/ 	.word	0x000006a0


	//   ....[2]....
        /*00a4*/ 	.word	0x00003f00


	//   ....[3]....
        /*00a8*/ 	.word	0x00003f30


	//   ....[4]....
        /*00ac*/ 	.word	0x00003fd0


	//   ....[5]....
        /*00b0*/ 	.word	0x00004000


	//   ....[6]....
        /*00b4*/ 	.word	0x00004050


	//   ....[7]....
        /*00b8*/ 	.word	0x00004060


	//   ....[8]....
        /*00bc*/ 	.word	0x000040d0


	//   ....[9]....
        /*00c0*/ 	.word	0x00004110


	//   ....[10]....
        /*00c4*/ 	.word	0x000041a0


	//   ....[11]....
        /*00c8*/ 	.word	0x000041b0


	//   ....[12]....
        /*00cc*/ 	.word	0x00004200


	//   ....[13]....
        /*00d0*/ 	.word	0x00004220


	//   ....[14]....
        /*00d4*/ 	.word	0x00004290


	//   ....[15]....
        /*00d8*/ 	.word	0x000042c0


	//   ....[16]....
        /*00dc*/ 	.word	0x000042f0


	//   ....[17]....
        /*00e0*/ 	.word	0x00004300


	//   ....[18]....
        /*00e4*/ 	.word	0x000043a0


	//   ....[19]....
        /*00e8*/ 	.word	0x000043e0


	//   ....[20]....
        /*00ec*/ 	.word	0x000043f0


	//   ....[21]....
        /*00f0*/ 	.word	0x00004400


	//   ....[22]....
        /*00f4*/ 	.word	0x000045c0


	//   ....[23]....
        /*00f8*/ 	.word	0x000045f0


	//   ....[24]....
        /*00fc*/ 	.word	0x00004610


	//   ....[25]....
        /*0100*/ 	.word	0x00004620


	//   ....[26]....
        /*0104*/ 	.word	0x00005330


	//----- nvinfo : EIATTR_VRC_CTA_INIT_COUNT
	.align		4
.L_1783:
        /*0108*/ 	.byte	0x02, 0x4a
	.zero		1
	.zero		1


	//----- nvinfo : EIATTR_EXIT_INSTR_OFFSETS
	.align		4
        /*010c*/ 	.byte	0x04, 0x1c
        /*010e*/ 	.short	(.L_1785 - .L_1784)


	//   ....[0]....
.L_1784:
        /*0110*/ 	.word	0x000001c0


	//   ....[1]....
        /*0114*/ 	.word	0x00005430


	//----- nvinfo : EIATTR_MAX_THREADS
	.align		4
.L_1785:
        /*0118*/ 	.byte	0x04, 0x05
        /*011a*/ 	.short	(.L_1787 - .L_1786)
.L_1786:
        /*011c*/ 	.word	0x00000020
        /*0120*/ 	.word	0x00000001
        /*0124*/ 	.word	0x00000001


	//----- nvinfo : EIATTR_CRS_STACK_SIZE
	.align		4
.L_1787:
        /*0128*/ 	.byte	0x04, 0x1e
        /*012a*/ 	.short	(.L_1789 - .L_1788)
.L_1788:
        /*012c*/ 	.word	0x00000000


	//----- nvinfo : EIATTR_CBANK_PARAM_SIZE
	.align		4
.L_1789:
        /*0130*/ 	.byte	0x03, 0x19
        /*0132*/ 	.short	0x0118


	//----- nvinfo : EIATTR_PARAM_CBANK
	.align		4
        /*0134*/ 	.byte	0x04, 0x0a
        /*0136*/ 	.short	(.L_1791 - .L_1790)
	.align		4
.L_1790:
        /*0138*/ 	.word	index@(.nv.constant0._Z25selective_scan_fwd_kernelI32Selective_Scan_fwd_kernel_traitsILi32ELi16ELi1ELb1ELb0ELb0ELb0EfN3c107complexIfEEEEv13SSMParamsBase)
        /*013c*/ 	.short	0x0380
        /*013e*/ 	.short	0x0118


	//----- nvinfo : EIATTR_SW_WAR
	.align		4
.L_1791:
        /*0140*/ 	.byte	0x04, 0x36
        /*0142*/ 	.short	(.L_1793 - .L_1792)
.L_1792:
        /*0144*/ 	.word	0x00000008
.L_1793:


//--------------------- .nv.info._Z25selective_scan_fwd_kernelI32Selective_Scan_fwd_kernel_traitsILi32ELi16ELi1ELb1ELb0ELb0ELb1EfN3c107complexIfEEEEv13SSMParamsBase --------------------------
	.section	.nv.info._Z25selective_scan_fwd_kernelI32Selective_Scan_fwd_kernel_traitsILi32ELi16ELi1ELb1ELb0ELb0ELb1EfN3c107complexIfEEEEv13SSMParamsBase,"",@"SHT_CUDA_INFO"
	.sectionflags	@""
	.align	4


	//----- nvinfo : EIATTR_CUDA_API_VERSION
	.align		4
        /*0000*/ 	.byte	0x04, 0x37
        /*0002*/ 	.short	(.L_1795 - .L_1794)
.L_1794:
        /*0004*/ 	.word	0x00000082


	//----- nvinfo : EIATTR_KPARAM_INFO
	.align		4
.L_1795:
        /*0008*/ 	.byte	0x04, 0x17
        /*000a*/ 	.short	(.L_1797 - .L_1796)
.L_1796:
        /*000c*/ 	.word	0x00000000
        /*0010*/ 	.short	0x0000
        /*0012*/ 	.short	0x0000
        /*0014*/ 	.byte	0x00, 0xf0, 0x61, 0x04


	//----- nvinfo : EIATTR_SPARSE_MMA_MASK
	.align		4
.L_1797:
        /*0018*/ 	.byte	0x03, 0x50
        /*001a*/ 	.short	0x0000


	//----- nvinfo : EIATTR_MAXREG_COUNT
	.align		4
        /*001c*/ 	.byte	0x03, 0x1b
        /*001e*/ 	.short	0x00ff


	//----- nvinfo : EIATTR_NUM_BARRIERS
	.align		4
        /*0020*/ 	.byte	0x02, 0x4c
        /*0022*/ 	.byte	0x01
	.zero		1


	//----- nvinfo : EIATTR_MERCURY_ISA_VERSION
	.align		4
        /*0024*/ 	.byte	0x03, 0x5f
        /*0026*/ 	.short	0x0101


	//----- nvinfo : EIATTR_COOP_GROUP_MASK_REGIDS
	.align		4
        /*0028*/ 	.byte	0x04, 0x29
        /*002a*/ 	.short	(.L_1799 - .L_1798)


	//   ....[0]....
.L_1798:
        /*002c*/ 	.word	0xffffffff


	//   ....[1]....
        /*0030*/ 	.word	0xffffffff


	//   ....[2]....
        /*0034*/ 	.word	0xffffffff


	//   ....[3]....
        /*0038*/ 	.word	0xffffffff


	//   ....[4]....
        /*003c*/ 	.word	0xffffffff


	//   ....[5]....
        /*0040*/ 	.word	0xffffffff


	//   ....[6]....
        /*0044*/ 	.word	0xffffffff


	//   ....[7]....
        /*0048*/ 	.word	0xffffffff


	//   ....[8]....
        /*004c*/ 	.word	0xffffffff


	//   ....[9]....
        /*0050*/ 	.word	0xffffffff


	//   ....[10]....
        /*0054*/ 	.word	0xffffffff


	//   ....[11]....
        /*0058*/ 	.word	0xffffffff


	//   ....[12]....
        /*005c*/ 	.word	0xffffffff


	//   ....[13]....
        /*0060*/ 	.word	0xffffffff


	//   ....[14]....
        /*0064*/ 	.word	0xffffffff


	//   ....[15]....
        /*0068*/ 	.word	0xffffffff


	//   ....[16]....
        /*006c*/ 	.word	0xffffffff


	//   ....[17]....
        /*0070*/ 	.word	0xffffffff


	//   ....[18]....
        /*0074*/ 	.word	0xffffffff


	//   ....[19]....
        /*0078*/ 	.word	0xffffffff


	//   ....[20]....
        /*007c*/ 	.word	0xffffffff


	//   ....[21]....
        /*0080*/ 	.word	0xffffffff


	//   ....[22]....
        /*0084*/ 	.word	0xffffffff


	//   ....[23]....
        /*0088*/ 	.word	0xffffffff


	//   ....[24]....
        /*008c*/ 	.word	0xffffffff


	//   ....[25]....
        /*0090*/ 	.word	0xffffffff


	//   ....[26]....
        /*0094*/ 	.word	0xffffffff


	//   ....[27]....
        /*0098*/ 	.word	0xffffffff


	//   ....[28]....
        /*009c*/ 	.word	0xffffffff


	//----- nvinfo : EIATTR_COOP_GROUP_INSTR_OFFSETS
	.align		4
.L_1799:
        /*00a0*/ 	.byte	0x04, 0x28
        /*00a2*/ 	.short	(.L_1801 - .L_1800)


	//   ....[0]....
.L_1800:
        /*00a4*/ 	.word	0x000005a0


	//   ....[1]....
        /*00a8*/ 	.word	0x000006a0


	//   ....[2]....
        /*00ac*/ 	.word	0x00003f00


	//   ....[3]....
        /*00b0*/ 	.word	0x00003f30


	//   ....[4]....
        /*00b4*/ 	.word	0x00003fd0


	//   ....[5]....
        /*00b8*/ 	.word	0x00004000


	//   ....[6]....
        /*00bc*/ 	.word	0x00004050


	//   ....[7]....
        /*00c0*/ 	.word	0x00004060


	//   ....[8]....
        /*00c4*/ 	.word	0x000040d0


	//   ....[9]....
        /*00c8*/ 	.word	0x00004110


	//   ....[10]....
        /*00cc*/ 	.word	0x000041a0


	//   ....[11]....
        /*00d0*/ 	.word	0x000041b0


	//   ....[12]....
        /*00d4*/ 	.word	0x00004200


	//   ....[13]....
        /*00d8*/ 	.word	0x00004220


	//   ....[14]....
        /*00dc*/ 	.word	0x00004290


	//   ....[15]....
        /*00e0*/ 	.word	0x000042c0


	//   ....[16]....
        /*00e4*/ 	.word	0x000042f0


	//   ....[17]....
        /*00e8*/ 	.word	0x00004300


	//   ....[18]....
        /*00ec*/ 	.word	0x000043a0


	//   ....[19]....
        /*00f0*/ 	.word	0x000043e0


	//   ....[20]....
        /*00f4*/ 	.word	0x000043f0


	//   ....[21]....
        /*00f8*/ 	.word	0x00004400


	//   ....[22]....
        /*00fc*/ 	.word	0x000045c0


	//   ....[23]....
        /*0100*/ 	.word	0x000045f0


	//   ....[24]....
        /*0104*/ 	.word	0x00004610


	//   ....[25]....
        /*0108*/ 	.word	0x00004620


	//   ....[26]....
        /*010c*/ 	.word	0x000052f0


	//   ....[27]....
        /*0110*/ 	.word	0x00005540


	//   ....[28]....
        /*0114*/ 	.word	0x00005c90


	//----- nvinfo : EIATTR_VRC_CTA_INIT_COUNT
	.align		4
.L_1801:
        /*0118*/ 	.byte	0x02, 0x4a
	.zero		1
	.zero		1


	//----- nvinfo : EIATTR_EXIT_INSTR_OFFSETS
	.align		4
        /*011c*/ 	.byte	0x04, 0x1c
        /*011e*/ 	.short	(.L_1803 - .L_1802)


	//   ....[0]....
.L_1802:
        /*0120*/ 	.word	0x000001c0


	//   ....[1]....
        /*0124*/ 	.word	0x00005d30


	//----- nvinfo : EIATTR_MAX_THREADS
	.align		4
.L_1803:
        /*0128*/ 	.byte	0x04, 0x05
        /*012a*/ 	.short	(.L_1805 - .L_1804)
.L_1804:
        /*012c*/ 	.word	0x00000020
        /*0130*/ 	.word	0x00000001
        /*0134*/ 	.word	0x00000001


	//----- nvinfo : EIATTR_CRS_STACK_SIZE
	.align		4
.L_1805:
        /*0138*/ 	.byte	0x04, 0x1e
        /*013a*/ 	.short	(.L_1807 - .L_1806)
.L_1806:
        /*013c*/ 	.word	0x00000000


	//----- nvinfo : EIATTR_CBANK_PARAM_SIZE
	.align		4
.L_1807:
        /*0140*/ 	.byte	0x03, 0x19
        /*0142*/ 	.short	0x0118


	//----- nvinfo : EIATTR_PARAM_CBANK
	.align		4
        /*0144*/ 	.byte	0x04, 0x0a
        /*0146*/ 	.short	(.L_1809 - .L_1808)
	.align		4
.L_1808:
        /*0148*/ 	.word	index@(.nv.constant0._Z25selective_scan_fwd_kernelI32Selective_Scan_fwd_kernel_traitsILi32ELi16ELi1ELb1ELb0ELb0ELb1EfN3c107complexIfEEEEv13SSMParamsBase)
        /*014c*/ 	.short	0x0380
        /*014e*/ 	.short	0x0118


	//----- nvinfo : EIATTR_SW_WAR
	.align		4
.L_1809:
        /*0150*/ 	.byte	0x04, 0x36
        /*0152*/ 	.short	(.L_1811 - .L_1810)
.L_1810:
        /*0154*/ 	.word	0x00000008
.L_1811:


//--------------------- .nv.info._Z25selective_scan_fwd_kernelI32Selective_Scan_fwd_kernel_traitsILi32ELi16ELi1ELb1ELb0ELb1ELb0EfN3c107complexIfEEEEv13SSMParamsBase --------------------------
	.section	.nv.info._Z25selective_scan_fwd_kernelI32Selective_Scan_fwd_kernel_traitsILi32ELi16ELi1ELb1ELb0ELb1ELb0EfN3c107complexIfEEEEv13SSMParamsBase,"",@"SHT_CUDA_INFO"
	.sectionflags	@""
	.align	4


	//----- nvinfo : EIATTR_CUDA_API_VERSION
	.align		4
        /*0000*/ 	.byte	0x04, 0x37
        /*0002*/ 	.short	(.L_1813 - .L_1812)
.L_1812:
        /*0004*/ 	.word	0x00000082


	//----- nvinfo : EIATTR_KPARAM_INFO
	.align		4
.L_1813:
        /*0008*/ 	.byte	0x04, 0x17
        /*000a*/ 	.short	(.L_1815 - .L_1814)
.L_1814:
        /*000c*/ 	.word	0x00000000
        /*0010*/ 	.short	0x0000
        /*0012*/ 	.short	0x0000
        /*0014*/ 	.byte	0x00, 0xf0, 0x61, 0x04


	//----- nvinfo : EIATTR_SPARSE_MMA_MASK
	.align		4
.L_1815:
        /*0018*/ 	.byte	0x03, 0x50
        /*001a*/ 	.short	0x0000


	//----- nvinfo : EIATTR_MAXREG_COUNT
	.align		4
        /*001c*/ 	.byte	0x03, 0x1b
        /*001e*/ 	.short	0x00ff


	//----- nvinfo : EIATTR_NUM_BARRIERS
	.align		4
        /*0020*/ 	.byte	0x02, 0x4c
        /*0022*/ 	.byte	0x01
	.zero		1


	//----- nvinfo : EIATTR_MERCURY_ISA_VERSION
	.align		4
        /*0024*/ 	.byte	0x03, 0x5f
        /*0026*/ 	.short	0x0101


	//----- nvinfo : EIATTR_COOP_GROUP_MASK_REGIDS
	.align		4
        /*0028*/ 	.byte	0x04, 0x29
        /*002a*/ 	.short	(.L_1817 - .L_1816)


	//   ....[0]....
.L_1816:
        /*002c*/ 	.word	0xffffffff


	//   ....[1]....
        /*0030*/ 	.word	0xffffffff


	//   ....[2]....
        /*0034*/ 	.word	0xffffffff


	//   ....[3]....
        /*0038*/ 	.word	0xffffffff


	//   ....[4]....
        /*003c*/ 	.word	0xffffffff


	//   ....[5]....
        /*0040*/ 	.word	0xffffffff


	//   ....[6]....
        /*0044*/ 	.word	0xffffffff


	//   ....[7]....
        /*0048*/ 	.word	0xffffffff


	//   ....[8]....
        /*004c*/ 	.word	0xffffffff


	//   ....[9]....
        /*0050*/ 	.word	0xffffffff


	//   ....[10]....
        /*0054*/ 	.word	0xffffffff


	//   ....[11]....
        /*0058*/ 	.word	0xffffffff


	//   ....[12]....
        /*005c*/ 	.word	0xffffffff


	//   ....[13]....
        /*0060*/ 	.word	0xffffffff


	//   ....[14]....
        /*0064*/ 	.word	0xffffffff


	//   ....[15]....
        /*0068*/ 	.word	0xffffffff


	//   ....[16]....
        /*006c*/ 	.word	0xffffffff


	//   ....[17]....
        /*0070*/ 	.word	0xffffffff


	//   ....[18]....
        /*0074*/ 	.word	0xffffffff


	//   ....[19]....
        /*0078*/ 	.word	0xffffffff


	//   ....[20]....
        /*007c*/ 	.word	0xffffffff


	//   ....[21]....
        /*0080*/ 	.word	0xffffffff


	//   ....[22]....
        /*0084*/ 	.word	0xffffffff


	//   ....[23]....
        /*0088*/ 	.word	0xffffffff


	//   ....[24]....
        /*008c*/ 	.word	0xffffffff


	//   ....[25]....
        /*0090*/ 	.word	0xffffffff


	//   ....[26]....
        /*0094*/ 	.word	0xffffffff


	//   ....[27]....
        /*0098*/ 	.word	0xffffffff


	//----- nvinfo : EIATTR_COOP_GROUP_INSTR_OFFSETS
	.align		4
.L_1817:
        /*009c*/ 	.byte	0x04, 0x28
        /*009e*/ 	.short	(.L_1819 - .L_1818)


	//   ....[0]....
.L_1818:
        /*00a0*/ 	.word	0x00000780


	//   ....[1]....
        /*00a4*/ 	.word	0x00000870


	//   ....[2]....
        /*00a8*/ 	.word	0x00004260


	//   ....[3]....
        /*00ac*/ 	.word	0x00004340


	//   ....[4]....
        /*00b0*/ 	.word	0x00004370


	//   ....[5]....
        /*00b4*/ 	.word	0x000043f0


	//   ....[6]....
        /*00b8*/ 	.word	0x00004400


	//   ....[7]....
        /*00bc*/ 	.word	0x000044a0


	//   ....[8]....
        /*00c0*/ 	.word	0x000044d0


	//   ....[9]....
        /*00c4*/ 	.word	0x00004510


	//   ....[10]....
        /*00c8*/ 	.word	0x00004530


	//   ....[11]....
        /*00cc*/ 	.word	0x000045c0


	//   ....[12]....
        /*00d0*/ 	.word	0x000045f0


	//   ....[13]....
        /*00d4*/ 	.word	0x00004610


	//   ....[14]....
        /*00d8*/ 	.word	0x00004620


	//   ....[15]....
        /*00dc*/ 	.word	0x000046c0


	//   ....[16]....
        /*00e0*/ 	.word	0x000046f0


	//   ....[17]....
        /*00e4*/ 	.word	0x00004700


	//   ....[18]....
        /*00e8*/ 	.word	0x00004710


	//   ....[19]....
        /*00ec*/ 	.word	0x000047c0


	//   ....[20]....
        /*00f0*/ 	.word	0x000047e0


	//   ....[21]....
        /*00f4*/ 	.word	0x000047f0


	//   ....[22]....
        /*00f8*/ 	.word	0x00004800


	//   ....[23]....
        /*00fc*/ 	.word	0x000049d0


	//   ....[24]....
        /*0100*/ 	.word	0x00004a10


	//   ....[25]....
        /*0104*/ 	.word	0x00004a20


	//   ....[26]....
        /*0108*/ 	.word	0x00004a30


	//   ....[27]....
        /*010c*/ 	.word	0x00005a60


	//----- nvinfo : EIATTR_VRC_CTA_INIT_COUNT
	.align		4
.L_1819:
        /*0110*/ 	.byte	0x02, 0x4a
	.zero		1
	.zero		1


	//----- nvinfo : EIATTR_EXIT_INSTR_OFFSETS
	.align		4
        /*0114*/ 	.byte	0x04, 0x1c
        /*0116*/ 	.short	(.L_1821 - .L_1820)


	//   ....[0]....
.L_1820:
        /*0118*/ 	.word	0x000003b0


	//   ....[1]....
        /*011c*/ 	.word	0x00005bb0


	//----- nvinfo : EIATTR_MAX_THREADS
	.align		4
.L_1821:
        /*0120*/ 	.byte	0x04, 0x05
        /*0122*/ 	.short	(.L_1823 - .L_1822)
.L_1822:
        /*0124*/ 	.word	0x00000020
        /*0128*/ 	.word	0x00000001
        /*012c*/ 	.word	0x00000001


	//----- nvinfo : EIATTR_CRS_STACK_SIZE
	.align		4
.L_1823:
        /*0130*/ 	.byte	0x04, 0x1e
        /*0132*/ 	.short	(.L_1825 - .L_1824)
.L_1824:
        /*0134*/ 	.word	0x00000000


	//----- nvinfo : EIATTR_CBANK_PARAM_SIZE
	.align		4
.L_1825:
        /*0138*/ 	.byte	0x03, 0x19
        /*013a*/ 	.short	0x0118


	//----- nvinfo : EIATTR_PARAM_CBANK
	.align		4
        /*013c*/ 	.byte	0x04, 0x0a
        /*013e*/ 	.short	(.L_1827 - .L_1826)
	.align		4
.L_1826:
        /*0140*/ 	.word	index@(.nv.constant0._Z25selective_scan_fwd_kernelI32Selective_Scan_fwd_kernel_traitsILi32ELi16ELi1ELb1ELb0ELb1ELb0EfN3c107complexIfEEEEv13SSMParamsBase)
        /*0144*/ 	.short	0x0380
        /*0146*/ 	.short	0x0118


	//----- nvinfo : EIATTR_SW_WAR
	.align		4
.L_1827:
        /*0148*/ 	.byte	0x04, 0x36
        /*014a*/ 	.short	(.L_1829 - .L_1828)
.L_1828:
        /*014c*/ 	.word	0x00000008
.L_1829:


//--------------------- .nv.info._Z25selective_scan_fwd_kernelI32Selective_Scan_fwd_kernel_traitsILi32ELi16ELi1ELb1ELb0ELb1ELb1EfN3c107complexIfEEEEv13SSMParamsBase --------------------------
	.section	.nv.info._Z25selective_scan_fwd_kernelI32Selective_Scan_fwd_kernel_traitsILi32ELi16ELi1ELb1ELb0ELb1ELb1EfN3c107complexIfEEEEv13SSMParamsBase,"",@"SHT_CUDA_INFO"
	.sectionflags	@""
	.align	4


	//----- nvinfo : EIATTR_CUDA_API_VERSION
	.align		4
        /*0000*/ 	.byte	0x04, 0x37
        /*0002*/ 	.short	(.L_1831 - .L_1830)
.L_1830:
        /*0004*/ 	.word	0x00000082


	//----- nvinfo : EIATTR_KPARAM_INFO
	.align		4
.L_1831:
        /*0008*/ 	.byte	0x04, 0x17
        /*000a*/ 	.short	(.L_1833 - .L_1832)
.L_1832:
        /*000c*/ 	.word	0x00000000
        /*0010*/ 	.short	0x0000
        /*0012*/ 	.short	0x0000
        /*0014*/ 	.byte	0x00, 0xf0, 0x61, 0x04


	//----- nvinfo : EIATTR_SPARSE_MMA_MASK
	.align		4
.L_1833:
        /*0018*/ 	.byte	0x03, 0x50
        /*001a*/ 	.short	0x0000


	//----- nvinfo : EIATTR_MAXREG_COUNT
	.align		4
        /*001c*/ 	.byte	0x03, 0x1b
        /*001e*/ 	.short	0x00ff


	//----- nvinfo : EIATTR_NUM_BARRIERS
	.align		4
        /*0020*/ 	.byte	0x02, 0x4c
        /*0022*/ 	.byte	0x01
	.zero		1


	//----- nvinfo : EIATTR_MERCURY_ISA_VERSION
	.align		4
        /*0024*/ 	.byte	0x03, 0x5f
        /*0026*/ 	.short	0x0101


	//----- nvinfo : EIATTR_COOP_GROUP_MASK_REGIDS
	.align		4
        /*0028*/ 	.byte	0x04, 0x29
        /*002a*/ 	.short	(.L_1835 - .L_1834)


	//   ....[0]....
.L_1834:
        /*002c*/ 	.word	0xffffffff


	//   ....[1]....
        /*0030*/ 	.word	0xffffffff


	//   ....[2]....
        /*0034*/ 	.word	0xffffffff


	//   ....[3]....
        /*0038*/ 	.word	0xffffffff


	//   ....[4]....
        /*003c*/ 	.word	0xffffffff


	//   ....[5]....
        /*0040*/ 	.word	0xffffffff


	//   ....[6]....
        /*0044*/ 	.word	0xffffffff


	//   ....[7]....
        /*0048*/ 	.word	0xffffffff


	//   ....[8]....
        /*004c*/ 	.word	0xffffffff


	//   ....[9]....
        /*0050*/ 	.word	0xffffffff


	//   ....[10]....
        /*0054*/ 	.word	0xffffffff


	//   ....[11]....
        /*0058*/ 	.word	0xffffffff


	//   ....[12]....
        /*005c*/ 	.word	0xffffffff


	//   ....[13]....
        /*0060*/ 	.word	0xffffffff


	//   ....[14]....
        /*0064*/ 	.word	0xffffffff


	//   ....[15]....
        /*0068*/ 	.word	0xffffffff


	//   ....[16]....
        /*006c*/ 	.word	0xffffffff


	//   ....[17]....
        /*0070*/ 	.word	0xffffffff


	//   ....[18]....
        /*0074*/ 	.word	0xffffffff


	//   ....[19]....
        /*0078*/ 	.word	0xffffffff


	//   ....[20]....
        /*007c*/ 	.word	0xffffffff


	//   ....[21]....
        /*0080*/ 	.word	0xffffffff


	//   ....[22]....
        /*0084*/ 	.word	0xffffffff


	//   ....[23]....
        /*0088*/ 	.word	0xffffffff


	//   ....[24]....
        /*008c*/ 	.word	0xffffffff


	//   ....[25]....
        /*0090*/ 	.word	0xffffffff


	//   ....[26]....
        /*0094*/ 	.word	0xffffffff


	//   ....[27]....
        /*0098*/ 	.word	0xffffffff


	//   ....[28]....
        /*009c*/ 	.word	0xffffffff


	//   ....[29]....
        /*00a0*/ 	.word	0xffffffff


	//----- nvinfo : EIATTR_COOP_GROUP_INSTR_OFFSETS
	.align		4
.L_1835:
        /*00a4*/ 	.byte	0x04, 0x28
        /*00a6*/ 	.short	(.L_1837 - .L_1836)


	//   ....[0]....
.L_1836:
        /*00a8*/ 	.word	0x00000780


	//   ....[1]....
        /*00ac*/ 	.word	0x00000870


	//   ....[2]....
        /*00b0*/ 	.word	0x00004260


	//   ....[3]....
        /*00b4*/ 	.word	0x00004340


	//   ....[4]....
        /*00b8*/ 	.word	0x00004370


	//   ....[5]....
        /*00bc*/ 	.word	0x000043f0


	//   ....[6]....
        /*00c0*/ 	.word	0x00004400


	//   ....[7]....
        /*00c4*/ 	.word	0x000044a0


	//   ....[8]....
        /*00c8*/ 	.word	0x000044d0


	//   ....[9]....
        /*00cc*/ 	.word	0x00004510


	//   ....[10]....
        /*00d0*/ 	.word	0x00004530


	//   ....[11]....
        /*00d4*/ 	.word	0x000045c0


	//   ....[12]....
        /*00d8*/ 	.word	0x000045f0


	//   ....[13]....
        /*00dc*/ 	.word	0x00004610


	//   ....[14]....
        /*00e0*/ 	.word	0x00004620


	//   ....[15]....
        /*00e4*/ 	.word	0x000046c0


	//   ....[16]....
        /*00e8*/ 	.word	0x000046f0


	//   ....[17]....
        /*00ec*/ 	.word	0x00004700


	//   ....[18]....
        /*00f0*/ 	.word	0x00004710


	//   ....[19]....
        /*00f4*/ 	.word	0x000047c0


	//   ....[20]....
        /*00f8*/ 	.word	0x000047e0


	//   ....[21]....
        /*00fc*/ 	.word	0x000047f0


	//   ....[22]....
        /*0100*/ 	.word	0x00004800


	//   ....[23]....
        /*0104*/ 	.word	0x000049d0


	//   ....[24]....
        /*0108*/ 	.word	0x00004a10


	//   ....[25]....
        /*010c*/ 	.word	0x00004a20


	//   ....[26]....
        /*0110*/ 	.word	0x00004a30


	//   ....[27]....
        /*0114*/ 	.word	0x00005a50


	//   ....[28]....
        /*0118*/ 	.word	0x00005cc0


	//   ....[29]....
        /*011c*/ 	.word	0x00006410


	//----- nvinfo : EIATTR_VRC_CTA_INIT_COUNT
	.align		4
.L_1837:
        /*0120*/ 	.byte	0x02, 0x4a
	.zero		1
	.zero		1


	//----- nvinfo : EIATTR_EXIT_INSTR_OFFSETS
	.align		4
        /*0124*/ 	.byte	0x04, 0x1c
        /*0126*/ 	.short	(.L_1839 - .L_1838)


	//   ....[0]....
.L_1838:
        /*0128*/ 	.word	0x000003b0


	//   ....[1]....
        /*012c*/ 	.word	0x000064b0


	//----- nvinfo : EIATTR_MAX_THREADS
	.align		4
.L_1839:
        /*0130*/ 	.byte	0x04, 0x05
        /*0132*/ 	.short	(.L_1841 - .L_1840)
.L_1840:
        /*0134*/ 	.word	0x00000020
        /*0138*/ 	.word	0x00000001
        /*013c*/ 	.word	0x00000001


	//----- nvinfo : EIATTR_CRS_STACK_SIZE
	.align		4
.L_1841:
        /*0140*/ 	.byte	0x04, 0x1e
        /*0142*/ 	.short	(.L_1843 - .L_1842)
.L_1842:
        /*0144*/ 	.word	0x00000000


	//----- nvinfo : EIATTR_CBANK_PARAM_SIZE
	.align		4
.L_1843:
        /*0148*/ 	.byte	0x03, 0x19
        /*014a*/ 	.short	0x0118


	//----- nvinfo : EIATTR_PARAM_CBANK
	.align		4
        /*014c*/ 	.byte	0x04, 0x0a
        /*014e*/ 	.short	(.L_1845 - .L_1844)
	.align		4
.L_1844:
        /*0150*/ 	.word	index@(.nv.constant0._Z25selective_scan_fwd_kernelI32Selective_Scan_fwd_kernel_traitsILi32ELi16ELi1ELb1ELb0ELb1ELb1EfN3c107complexIfEEEEv13SSMParamsBase)
        /*0154*/ 	.short	0x0380
        /*0156*/ 	.short	0x0118


	//----- nvinfo : EIATTR_SW_WAR
	.align		4
.L_1845:
        /*0158*/ 	.byte	0x04, 0x36
        /*015a*/ 	.short	(.L_1847 - .L_1846)
.L_1846:
        /*015c*/ 	.word	0x00000008
.L_1847:


//--------------------- .nv.info._Z25selective_scan_fwd_kernelI32Selective_Scan_fwd_kernel_traitsILi32ELi16ELi1ELb1ELb1ELb0ELb0EfN3c107complexIfEEEEv13SSMParamsBase --------------------------
	.section	.nv.info._Z25selective_scan_fwd_kernelI32Selective_Scan_fwd_kernel_traitsILi32ELi16ELi1ELb1ELb1ELb0ELb0EfN3c107complexIfEEEEv13SSMParamsBase,"",@"SHT_CUDA_INFO"
	.sectionflags	@""
	.align	4


	//----- nvinfo : EIATTR_CUDA_API_VERSION
	.align		4
        /*0000*/ 	.byte	0x04, 0x37
        /*0002*/ 	.short	(.L_1849 - .L_1848)
.L_1848:
        /*0004*/ 	.word	0x00000082


	//----- nvinfo : EIATTR_KPARAM_INFO
	.align		4
.L_1849:
        /*0008*/ 	.byte	0x04, 0x17
        /*000a*/ 	.short	(.L_1851 - .L_1850)
.L_1850:
        /*000c*/ 	.word	0x00000000
        /*0010*/ 	.short	0x0000
        /*0012*/ 	.short	0x0000
        /*0014*/ 	.byte	0x00, 0xf0, 0x61, 0x04


	//----- nvinfo : EIATTR_SPARSE_MMA_MASK
	.align		4
.L_1851:
        /*0018*/ 	.byte	0x03, 0x50
        /*001a*/ 	.short	0x0000


	//----- nvinfo : EIATTR_MAXREG_COUNT
	.align		4
        /*001c*/ 	.byte	0x03, 0x1b
        /*001e*/ 	.short	0x00ff


	//----- nvinfo : EIATTR_NUM_BARRIERS
	.align		4
        /*0020*/ 	.byte	0x02, 0x4c
        /*0022*/ 	.byte	0x01
	.zero		1


	//----- nvinfo : EIATTR_MERCURY_ISA_VERSION
	.align		4
        /*0024*/ 	.byte	0x03, 0x5f
        /*0026*/ 	.short	0x0101


	//----- nvinfo : EIATTR_COOP_GROUP_MASK_REGIDS
	.align		4
        /*0028*/ 	.byte	0x04, 0x29
        /*002a*/ 	.short	(.L_1853 - .L_1852)


	//   ....[0]....
.L_1852:
        /*002c*/ 	.word	0xffffffff


	//   ....[1]....
        /*0030*/ 	.word	0xffffffff


	//   ....[2]....
        /*0034*/ 	.word	0xffffffff


	//   ....[3]....
        /*0038*/ 	.word	0xffffffff


	//   ....[4]....
        /*003c*/ 	.word	0xffffffff


	//   ....[5]....
        /*0040*/ 	.word	0xffffffff


	//   ....[6]....
        /*0044*/ 	.word	0xffffffff


	//   ....[7]....
        /*0048*/ 	.word	0xffffffff


	//   ....[8]....
        /*004c*/ 	.word	0xffffffff


	//   ....[9]....
        /*0050*/ 	.word	0xffffffff


	//   ....[10]....
        /*0054*/ 	.word	0xffffffff


	//   ....[11]....
        /*0058*/ 	.word	0xffffffff


	//   ....[12]....
        /*005c*/ 	.word	0xffffffff


	//   ....[13]....
        /*0060*/ 	.word	0xffffffff


	//   ....[14]....
        /*0064*/ 	.word	0xffffffff


	//   ....[15]....
        /*0068*/ 	.word	0xffffffff


	//   ....[16]....
        /*006c*/ 	.word	0xffffffff


	//   ....[17]....
        /*0070*/ 	.word	0xffffffff


	//   ....[18]....
        /*0074*/ 	.word	0xffffffff


	//   ....[19]....
        /*0078*/ 	.word	0xffffffff


	//   ....[20]....
        /*007c*/ 	.word	0xffffffff


	//   ....[21]....
        /*0080*/ 	.word	0xffffffff


	//   ....[22]....
        /*0084*/ 	.word	0xffffffff


	//   ....[23]....
        /*0088*/ 	.word	0xffffffff


	//   ....[24]....
        /*008c*/ 	.word	0xffffffff


	//   ....[25]....
        /*0090*/ 	.word	0xffffffff


	//   ....[26]....
        /*0094*/ 	.word	0xffffffff


	//   ....[27]....
        /*0098*/ 	.word	0xffffffff


	//----- nvinfo : EIATTR_COOP_GROUP_INSTR_OFFSETS
	.align		4
.L_1853:
        /*009c*/ 	.byte	0x04, 0x28
        /*009e*/ 	.short	(.L_1855 - .L_1854)


	//   ....[0]....
.L_1854:
        /*00a0*/ 	.word	0x00000730


	//   ....[1]....
        /*00a4*/ 	.word	0x00000820


	//   ....[2]....
        /*00a8*/ 	.word	0x000032b0


	//   ....[3]....
        /*00ac*/ 	.word	0x000044a0


	//   ....[4]....
        /*00b0*/ 	.word	0x000044d0


	//   ....[5]....
        /*00b4*/ 	.word	0x00004570


	//   ....[6]....
        /*00b8*/ 	.word	0x000045a0


	//   ....[7]....
        /*00bc*/ 	.word	0x000045f0


	//   ....[8]....
        /*00c0*/ 	.word	0x00004600


	//   ....[9]....
        /*00c4*/ 	.word	0x00004660


	//   ....[10]....
        /*00c8*/ 	.word	0x00004670


	//   ....[11]....
        /*00cc*/ 	.word	0x000046e0


	//   ....[12]....
        /*00d0*/ 	.word	0x000046f0


	//   ....[13]....
        /*00d4*/ 	.word	0x00004770


	//   ....[14]....
        /*00d8*/ 	.word	0x000047b0


	//   ....[15]....
        /*00dc*/ 	.word	0x00004890


	//   ....[16]....
        /*00e0*/ 	.word	0x000048d0


	//   ....[17]....
        /*00e4*/ 	.word	0x00004920


	//   ....[18]....
        /*00e8*/ 	.word	0x00004930


	//   ....[19]....
        /*00ec*/ 	.word	0x00004a20


	//   ....[20]....
        /*00f0*/ 	.word	0x00004a40


	//   ....[21]....
        /*00f4*/ 	.word	0x00004a50


	//   ....[22]....
        /*00f8*/ 	.word	0x00004a60


	//   ....[23]....
        /*00fc*/ 	.word	0x00004b60


	//   ....[24]....
        /*0100*/ 	.word	0x00004b80


	//   ....[25]....
        /*0104*/ 	.word	0x00004bb0


	//   ....[26]....
        /*0108*/ 	.word	0x00004bc0


	//   ....[27]....
        /*010c*/ 	.word	0x00005810


	//----- nvinfo : EIATTR_VRC_CTA_INIT_COUNT
	.align		4
.L_1855:
        /*0110*/ 	.byte	0x02, 0x4a
	.zero		1
	.zero		1


	//----- nvinfo : EIATTR_EXIT_INSTR_OFFSETS
	.align		4
        /*0114*/ 	.byte	0x04, 0x1c
        /*0116*/ 	.short	(.L_1857 - .L_1856)


	//   ....[0]....
.L_1856:
        /*0118*/ 	.word	0x000003a0


	//   ....[1]....
        /*011c*/ 	.word	0x00005960


	//----- nvinfo : EIATTR_MAX_THREADS
	.align		4
.L_1857:
        /*0120*/ 	.byte	0x04, 0x05
        /*0122*/ 	.short	(.L_1859 - .L_1858)
.L_1858:
        /*0124*/ 	.word	0x00000020
        /*0128*/ 	.word	0x00000001
        /*012c*/ 	.word	0x00000001


	//----- nvinfo : EIATTR_CRS_STACK_SIZE
	.align		4
.L_1859:
        /*0130*/ 	.byte	0x04, 0x1e
        /*0132*/ 	.short	(.L_1861 - .L_1860)
.L_1860:
        /*0134*/ 	.word	0x00000000


	//----- nvinfo : EIATTR_CBANK_PARAM_SIZE
	.align		4
.L_1861:
        /*0138*/ 	.byte	0x03, 0x19
        /*013a*/ 	.short	0x0118


	//----- nvinfo : EIATTR_PARAM_CBANK
	.align		4
        /*013c*/ 	.byte	0x04, 0x0a
        /*013e*/ 	.short	(.L_1863 - .L_1862)
	.align		4
.L_1862:
        /*0140*/ 	.word	index@(.nv.constant0._Z25selective_scan_fwd_kernelI32Selective_Scan_fwd_kernel_traitsILi32ELi16ELi1ELb1ELb1ELb0ELb0EfN3c107complexIfEEEEv13SSMParamsBase)
        /*0144*/ 	.short	0x0380
        /*0146*/ 	.short	0x0118


	//----- nvinfo : EIATTR_SW_WAR
	.align		4
.L_1863:
        /*0148*/ 	.byte	0x04, 0x36
        /*014a*/ 	.short	(.L_1865 - .L_1864)
.L_1864:
        /*014c*/ 	.word	0x00000008
.L_1865:


//--------------------- .nv.info._Z25selective_scan_fwd_kernelI32Selective_Scan_fwd_kernel_traitsILi32ELi16ELi1ELb1ELb1ELb0ELb1EfN3c107complexIfEEEEv13SSMParamsBase --------------------------
	.section	.nv.info._Z25selective_scan_fwd_kernelI32Selective_Scan_fwd_kernel_traitsILi32ELi16ELi1ELb1ELb1ELb0ELb1EfN3c107complexIfEEEEv13SSMParamsBase,"",@"SHT_CUDA_INFO"
	.sectionflags	@""
	.align	4


	//----- nvinfo : EIATTR_CUDA_API_VERSION
	.align		4
        /*0000*/ 	.byte	0x04, 0x37
        /*0002*/ 	.short	(.L_1867 - .L_1866)
.L_1866:
        /*0004*/ 	.word	0x00000082


	//----- nvinfo : EIATTR_KPARAM_INFO
	.align		4
.L_1867:
        /*0008*/ 	.byte	0x04, 0x17
        /*000a*/ 	.short	(.L_1869 - .L_1868)
.L_1868:
        /*000c*/ 	.word	0x00000000
        /*0010*/ 	.short	0x0000
        /*0012*/ 	.short	0x0000
        /*0014*/ 	.byte	0x00, 0xf0, 0x61, 0x04


	//----- nvinfo : EIATTR_SPARSE_MMA_MASK
	.align		4
.L_1869:
        /*0018*/ 	.byte	0x03, 0x50
        /*001a*/ 	.short	0x0000


	//----- nvinfo : EIATTR_MAXREG_COUNT
	.align		4
        /*001c*/ 	.byte	0x03, 0x1b
        /*001e*/ 	.short	0x00ff


	//----- nvinfo : EIATTR_NUM_BARRIERS
	.align		4
        /*0020*/ 	.byte	0x02, 0x4c
        /*0022*/ 	.byte	0x01
	.zero		1


	//----- nvinfo : EIATTR_MERCURY_ISA_VERSION
	.align		4
        /*0024*/ 	.byte	0x03, 0x5f
        /*0026*/ 	.short	0x0101


	//----- nvinfo : EIATTR_COOP_GROUP_MASK_REGIDS
	.align		4
        /*0028*/ 	.byte	0x04, 0x29
        /*002a*/ 	.short	(.L_1871 - .L_1870)


	//   ....[0]....
.L_1870:
        /*002c*/ 	.word	0xffffffff


	//   ....[1]....
        /*0030*/ 	.word	0xffffffff


	//   ....[2]....
        /*0034*/ 	.word	0xffffffff


	//   ....[3]....
        /*0038*/ 	.word	0xffffffff


	//   ....[4]....
        /*003c*/ 	.word	0xffffffff


	//   ....[5]....
        /*0040*/ 	.word	0xffffffff


	//   ....[6]....
        /*0044*/ 	.word	0xffffffff


	//   ....[7]....
        /*0048*/ 	.word	0xffffffff


	//   ....[8]....
        /*004c*/ 	.word	0xffffffff


	//   ....[9]....
        /*0050*/ 	.word	0xffffffff


	//   ....[10]....
        /*0054*/ 	.word	0xffffffff


	//   ....[11]....
        /*0058*/ 	.word	0xffffffff


	//   ....[12]....
        /*005c*/ 	.word	0xffffffff


	//   ....[13]....
        /*0060*/ 	.word	0xffffffff


	//   ....[14]....
        /*0064*/ 	.word	0xffffffff


	//   ....[15]....
        /*0068*/ 	.word	0xffffffff


	//   ....[16]....
        /*006c*/ 	.word	0xffffffff


	//   ....[17]....
        /*0070*/ 	.word	0xffffffff


	//   ....[18]....
        /*0074*/ 	.word	0xffffffff


	//   ....[19]....
        /*0078*/ 	.word	0xffffffff


	//   ....[20]....
        /*007c*/ 	.word	0xffffffff


	//   ....[21]....
        /*0080*/ 	.word	0xffffffff


	//   ....[22]....
        /*0084*/ 	.word	0xffffffff


	//   ....[23]....
        /*0088*/ 	.word	0xffffffff


	//   ....[24]....
        /*008c*/ 	.word	0xffffffff


	//   ....[25]....
        /*0090*/ 	.word	0xffffffff


	//   ....[26]....
        /*0094*/ 	.word	0xffffffff


	//   ....[27]....
        /*0098*/ 	.word	0xffffffff


	//   ....[28]....
        /*009c*/ 	.word	0xffffffff


	//   ....[29]....
        /*00a0*/ 	.word	0xffffffff


	//----- nvinfo : EIATTR_COOP_GROUP_INSTR_OFFSETS
	.align		4
.L_1871:
        /*00a4*/ 	.byte	0x04, 0x28
        /*00a6*/ 	.short	(.L_1873 - .L_1872)


	//   ....[0]....
.L_1872:
        /*00a8*/ 	.word	0x00000730


	//   ....[1]....
        /*00ac*/ 	.word	0x00000820


	//   ....[2]....
        /*00b0*/ 	.word	0x000032b0


	//   ....[3]....
        /*00b4*/ 	.word	0x000044a0


	//   ....[4]....
        /*00b8*/ 	.word	0x000044d0


	//   ....[5]....
        /*00bc*/ 	.word	0x00004570


	//   ....[6]....
        /*00c0*/ 	.word	0x000045a0


	//   ....[7]....
        /*00c4*/ 	.word	0x000045f0


	//   ....[8]....
        /*00c8*/ 	.word	0x00004600


	//   ....[9]....
        /*00cc*/ 	.word	0x00004660


	//   ....[10]....
        /*00d0*/ 	.word	0x00004670


	//   ....[11]....
        /*00d4*/ 	.word	0x000046e0


	//   ....[12]....
        /*00d8*/ 	.word	0x000046f0


	//   ....[13]....
        /*00dc*/ 	.word	0x00004770


	//   ....[14]....
        /*00e0*/ 	.word	0x000047b0


	//   ....[15]....
        /*00e4*/ 	.word	0x00004890


	//   ....[16]....
        /*00e8*/ 	.word	0x000048d0


	//   ....[17]....
        /*00ec*/ 	.word	0x00004920


	//   ....[18]....
        /*00f0*/ 	.word	0x00004930


	//   ....[19]....
        /*00f4*/ 	.word	0x00004a20


	//   ....[20]....
        /*00f8*/ 	.word	0x00004a40


	//   ....[21]....
        /*00fc*/ 	.word	0x00004a50


	//   ....[22]....
        /*0100*/ 	.word	0x00004a60


	//   ....[23]....
        /*0104*/ 	.word	0x00004b60


	//   ....[24]....
        /*0108*/ 	.word	0x00004b80


	//   ....[25]....
        /*010c*/ 	.word	0x00004bb0


	//   ....[26]....
        /*0110*/ 	.word	0x00004bc0


	//   ....[27]....
        /*0114*/ 	.word	0x00005800


	//   ....[28]....
        /*0118*/ 	.word	0x00005a70


	//   ....[29]....
        /*011c*/ 	.word	0x000061c0


	//----- nvinfo : EIATTR_VRC_CTA_INIT_COUNT
	.align		4
.L_1873:
        /*0120*/ 	.byte	0x02, 0x4a
	.zero		1
	.zero		1


	//----- nvinfo : EIATTR_EXIT_INSTR_OFFSETS
	.align		4
        /*0124*/ 	.byte	0x04, 0x1c
        /*0126*/ 	.short	(.L_1875 - .L_1874)


	//   ....[0]....
.L_1874:
        /*0128*/ 	.word	0x000003a0


	//   ....[1]....
        /*012c*/ 	.word	0x00006260


	//----- nvinfo : EIATTR_MAX_THREADS
	.align		4
.L_1875:
        /*0130*/ 	.byte	0x04, 0x05
        /*0132*/ 	.short	(.L_1877 - .L_1876)
.L_1876:
        /*0134*/ 	.word	0x00000020
        /*0138*/ 	.word	0x00000001
        /*013c*/ 	.word	0x00000001


	//----- nvinfo : EIATTR_CRS_STACK_SIZE
	.align		4
.L_1877:
        /*0140*/ 	.byte	0x04, 0x1e
        /*0142*/ 	.short	(.L_1879 - .L_1878)
.L_1878:
        /*0144*/ 	.word	0x00000000


	//----- nvinfo : EIATTR_CBANK_PARAM_SIZE
	.align		4
.L_1879:
        /*0148*/ 	.byte	0x03, 0x19
        /*014a*/ 	.short	0x0118


	//----- nvinfo : EIATTR_PARAM_CBANK
	.align		4
        /*014c*/ 	.byte	0x04, 0x0a
        /*014e*/ 	.short	(.L_1881 - .L_1880)
	.align		4
.L_1880:
        /*0150*/ 	.word	index@(.nv.constant0._Z25selective_scan_fwd_kernelI32Selective_Scan_fwd_kernel_traitsILi32ELi16ELi1ELb1ELb1ELb0ELb1EfN3c107complexIfEEEEv13SSMParamsBase)
        /*0154*/ 	.short	0x0380
        /*0156*/ 	.short	0x0118


	//----- nvinfo : EIATTR_SW_WAR
	.align		4
.L_1881:
        /*0158*/ 	.byte	0x04, 0x36
        /*015a*/ 	.short	(.L_1883 - .L_1882)
.L_1882:
        /*015c*/ 	.word	0x00000008
.L_1883:


//--------------------- .nv.info._Z25selective_scan_fwd_kernelI32Selective_Scan_fwd_kernel_traitsILi32ELi16ELi1ELb1ELb1ELb1ELb0EfN3c107complexIfEEEEv13SSMParamsBase --------------------------
	.section	.nv.info._Z25selective_scan_fwd_kernelI32Selective_Scan_fwd_kernel_traitsILi32ELi16ELi1ELb1ELb1ELb1ELb0EfN3c107complexIfEEEEv13SSMParamsBase,"",@"SHT_CUDA_INFO"
	.sectionflags	@""
	.align	4


	//----- nvinfo : EIATTR_CUDA_API_VERSION
	.align		4
        /*0000*/ 	.byte	0x04, 0x37
        /*0002*/ 	.short	(.L_1885 - .L_1884)
.L_1884:
        /*0004*/ 	.word	0x00000082


	//----- nvinfo : EIATTR_KPARAM_INFO
	.align		4
.L_1885:
        /*0008*/ 	.byte	0x04, 0x17
        /*000a*/ 	.short	(.L_1887 - .L_1886)
.L_1886:
        /*000c*/ 	.word	0x00000000
        /*0010*/ 	.short	0x0000
        /*0012*/ 	.short	0x0000
        /*0014*/ 	.byte	0x00, 0xf0, 0x61, 0x04


	//----- nvinfo : EIATTR_SPARSE_MMA_MASK
	.align		4
.L_1887:
        /*0018*/ 	.byte	0x03, 0x50
        /*001a*/ 	.short	0x0000


	//----- nvinfo : EIATTR_MAXREG_COUNT
	.align		4
        /*001c*/ 	.byte	0x03, 0x1b
        /*001e*/ 	.short	0x00ff


	//----- nvinfo : EIATTR_NUM_BARRIERS
	.align		4
        /*0020*/ 	.byte	0x02, 0x4c
        /*0022*/ 	.byte	0x01
	.zero		1


	//----- nvinfo : EIATTR_MERCURY_ISA_VERSION
	.align		4
        /*0024*/ 	.byte	0x03, 0x5f
        /*0026*/ 	.short	0x0101


	//----- nvinfo : EIATTR_COOP_GROUP_MASK_REGIDS
	.align		4
        /*0028*/ 	.byte	0x04, 0x29
        /*002a*/ 	.short	(.L_1889 - .L_1888)


	//   ....[0]....
.L_1888:
        /*002c*/ 	.word	0xffffffff


	//   ....[1]....
        /*0030*/ 	.word	0xffffffff


	//   ....[2]....
        /*0034*/ 	.word	0xffffffff


	//   ....[3]....
        /*0038*/ 	.word	0xffffffff


	//   ....[4]....
        /*003c*/ 	.word	0xffffffff


	//   ....[5]....
        /*0040*/ 	.word	0xffffffff


	//   ....[6]....
        /*0044*/ 	.word	0xffffffff


	//   ....[7]....
        /*0048*/ 	.word	0xffffffff


	//   ....[8]....
        /*004c*/ 	.word	0xffffffff


	//   ....[9]....
        /*0050*/ 	.word	0xffffffff


	//   ....[10]....
        /*0054*/ 	.word	0xffffffff


	//   ....[11]....
        /*0058*/ 	.word	0xffffffff


	//   ....[12]....
        /*005c*/ 	.word	0xffffffff


	//   ....[13]....
        /*0060*/ 	.word	0xffffffff


	//   ....[14]....
        /*0064*/ 	.word	0xffffffff


	//   ....[15]....
        /*0068*/ 	.word	0xffffffff


	//   ....[16]....
        /*006c*/ 	.word	0xffffffff


	//   ....[17]....
        /*0070*/ 	.word	0xffffffff


	//   ....[18]....
        /*0074*/ 	.word	0xffffffff


	//   ....[19]....
        /*0078*/ 	.word	0xffffffff


	//   ....[20]....
        /*007c*/ 	.word	0xffffffff


	//   ....[21]....
        /*0080*/ 	.word	0xffffffff


	//   ....[22]....
        /*0084*/ 	.word	0xffffffff


	//   ....[23]....
        /*0088*/ 	.word	0xffffffff


	//   ....[24]....
        /*008c*/ 	.word	0xffffffff


	//   ....[25]....
        /*0090*/ 	.word	0xffffffff


	//   ....[26]....
        /*0094*/ 	.word	0xffffffff


	//   ....[27]....
        /*0098*/ 	.word	0xffffffff


	//   ....[28]....
        /*009c*/ 	.word	0xffffffff


	//----- nvinfo : EIATTR_COOP_GROUP_INSTR_OFFSETS
	.align		4
.L_1889:
        /*00a0*/ 	.byte	0x04, 0x28
        /*00a2*/ 	.short	(.L_1891 - .L_1890)


	//   ....[0]....
.L_1890:
        /*00a4*/ 	.word	0x000007e0


	//   ....[1]....
        /*00a8*/ 	.word	0x000008d0


	//   ....[2]....
        /*00ac*/ 	.word	0x00003380


	//   ....[3]....
        /*00b0*/ 	.word	0x00004660


	//   ....[4]....
        /*00b4*/ 	.word	0x00004690


	//   ....[5]....
        /*00b8*/ 	.word	0x000046d0


	//   ....[6]....
        /*00bc*/ 	.word	0x000046f0


	//   ....[7]....
        /*00c0*/ 	.word	0x00004770


	//   ....[8]....
        /*00c4*/ 	.word	0x000047a0


	//   ....[9]....
        /*00c8*/ 	.word	0x000047c0


	//   ....[10]....
        /*00cc*/ 	.word	0x000047e0


	//   ....[11]....
        /*00d0*/ 	.word	0x00004870


	//   ....[12]....
        /*00d4*/ 	.word	0x00004890


	//   ....[13]....
        /*00d8*/ 	.word	0x000048b0


	//   ....[14]....
        /*00dc*/ 	.word	0x000048c0


	//   ....[15]....
        /*00e0*/ 	.word	0x00004960


	//   ....[16]....
        /*00e4*/ 	.word	0x00004990


	//   ....[17]....
        /*00e8*/ 	.word	0x000049a0


	//   ....[18]....
        /*00ec*/ 	.word	0x000049b0


	//   ....[19]....
        /*00f0*/ 	.word	0x00004a90


	//   ....[20]....
        /*00f4*/ 	.word	0x00004aa0


	//   ....[21]....
        /*00f8*/ 	.word	0x00004ab0


	//   ....[22]....
        /*00fc*/ 	.word	0x00004ac0


	//   ....[23]....
        /*0100*/ 	.word	0x00004b80


	//   ....[24]....
        /*0104*/ 	.word	0x00004d90


	//   ....[25]....
        /*0108*/ 	.word	0x00004dc0


	//   ....[26]....
        /*010c*/ 	.word	0x00004de0


	//   ....[27]....
        /*0110*/ 	.word	0x00004df0


	//   ....[28]....
        /*0114*/ 	.word	0x00005a40


	//----- nvinfo : EIATTR_VRC_CTA_INIT_COUNT
	.align		4
.L_1891:
        /*0118*/ 	.byte	0x02, 0x4a
	.zero		1
	.zero		1


	//----- nvinfo : EIATTR_EXIT_INSTR_OFFSETS
	.align		4
        /*011c*/ 	.byte	0x04, 0x1c
        /*011e*/ 	.short	(.L_1893 - .L_1892)


	//   ....[0]....
.L_1892:
        /*0120*/ 	.word	0x00000450


	//   ....[1]....
        /*0124*/ 	.word	0x00005b90


	//----- nvinfo : EIATTR_MAX_THREADS
	.align		4
.L_1893:
        /*0128*/ 	.byte	0x04, 0x05
        /*012a*/ 	.short	(.L_1895 - .L_1894)
.L_1894:
        /*012c*/ 	.word	0x00000020
        /*0130*/ 	.word	0x00000001
        /*0134*/ 	.word	0x00000001


	//----- nvinfo : EIATTR_CRS_STACK_SIZE
	.align		4
.L_1895:
        /*0138*/ 	.byte	0x04, 0x1e
        /*013a*/ 	.short	(.L_1897 - .L_1896)
.L_1896:
        /*013c*/ 	.word	0x00000000


	//----- nvinfo : EIATTR_CBANK_PARAM_SIZE
	.align		4
.L_1897:
        /*0140*/ 	.byte	0x03, 0x19
        /*0142*/ 	.short	0x0118


	//----- nvinfo : EIATTR_PARAM_CBANK
	.align		4
        /*0144*/ 	.byte	0x04, 0x0a
        /*0146*/ 	.short	(.L_1899 - .L_1898)
	.align		4
.L_1898:
        /*0148*/ 	.word	index@(.nv.constant0._Z25selective_scan_fwd_kernelI32Selective_Scan_fwd_kernel_traitsILi32ELi16ELi1ELb1ELb1ELb1ELb0EfN3c107complexIfEEEEv13SSMParamsBase)
        /*014c*/ 	.short	0x0380
        /*014e*/ 	.short	0x0118


	//----- nvinfo : EIATTR_SW_WAR
	.align		4
.L_1899:
        /*0150*/ 	.byte	0x04, 0x36
        /*0152*/ 	.short	(.L_1901 - .L_1900)
.L_1900:
        /*0154*/ 	.word	0x00000008
.L_1901:


//--------------------- .nv.info._Z25selective_scan_fwd_kernelI32Selective_Scan_fwd_kernel_traitsILi32ELi16ELi1ELb1ELb1ELb1ELb1EfN3c107complexIfEEEEv13SSMParamsBase --------------------------
	.section	.nv.info._Z25selective_scan_fwd_kernelI32Selective_Scan_fwd_kernel_traitsILi32ELi16ELi1ELb1ELb1ELb1ELb1EfN3c107complexIfEEEEv13SSMParamsBase,"",@"SHT_CUDA_INFO"
	.sectionflags	@""
	.align	4


	//----- nvinfo : EIATTR_CUDA_API_VERSION
	.align		4
        /*0000*/ 	.byte	0x04, 0x37
        /*0002*/ 	.short	(.L_1903 - .L_1902)
.L_1902:
        /*0004*/ 	.word	0x00000082


	//----- nvinfo : EIATTR_KPARAM_INFO
	.align		4
.L_1903:
        /*0008*/ 	.byte	0x04, 0x17
        /*000a*/ 	.short	(.L_1905 - .L_1904)
.L_1904:
        /*000c*/ 	.word	0x00000000
        /*0010*/ 	.short	0x0000
        /*0012*/ 	.short	0x0000
        /*0014*/ 	.byte	0x00, 0xf0, 0x61, 0x04


	//----- nvinfo : EIATTR_SPARSE_MMA_MASK
	.align		4
.L_1905:
        /*0018*/ 	.byte	0x03, 0x50
        /*001a*/ 	.short	0x0000


	//----- nvinfo : EIATTR_MAXREG_COUNT
	.align		4
        /*001c*/ 	.byte	0x03, 0x1b
        /*001e*/ 	.short	0x00ff


	//----- nvinfo : EIATTR_NUM_BARRIERS
	.align		4
        /*0020*/ 	.byte	0x02, 0x4c
        /*0022*/ 	.byte	0x01
	.zero		1


	//----- nvinfo : EIATTR_MERCURY_ISA_VERSION
	.align		4
        /*0024*/ 	.byte	0x03, 0x5f
        /*0026*/ 	.short	0x0101


	//----- nvinfo : EIATTR_COOP_GROUP_MASK_REGIDS
	.align		4
        /*0028*/ 	.byte	0x04, 0x29
        /*002a*/ 	.short	(.L_1907 - .L_1906)


	//   ....[0]....
.L_1906:
        /*002c*/ 	.word	0xffffffff


	//   ....[1]....
        /*0030*/ 	.word	0xffffffff


	//   ....[2]....
        /*0034*/ 	.word	0xffffffff


	//   ....[3]....
        /*0038*/ 	.word	0xffffffff


	//   ....[4]....
        /*003c*/ 	.word	0xffffffff


	//   ....[5]....
        /*0040*/ 	.word	0xffffffff


	//   ....[6]....
        /*0044*/ 	.word	0xffffffff


	//   ....[7]....
        /*0048*/ 	.word	0xffffffff


	//   ....[8]....
        /*004c*/ 	.word	0xffffffff


	//   ....[9]....
        /*0050*/ 	.word	0xffffffff


	//   ....[10]....
        /*0054*/ 	.word	0xffffffff


	//   ....[11]....
        /*0058*/ 	.word	0xffffffff


	//   ....[12]....
        /*005c*/ 	.word	0xffffffff


	//   ....[13]....
        /*0060*/ 	.word	0xffffffff


	//   ....[14]....
        /*0064*/ 	.word	0xffffffff


	//   ....[15]....
        /*0068*/ 	.word	0xffffffff


	//   ....[16]....
        /*006c*/ 	.word	0xffffffff


	//   ....[17]....
        /*0070*/ 	.word	0xffffffff


	//   ....[18]....
        /*0074*/ 	.word	0xffffffff


	//   ....[19]....
        /*0078*/ 	.word	0xffffffff


	//   ....[20]....
        /*007c*/ 	.word	0xffffffff


	//   ....[21]....
        /*0080*/ 	.word	0xffffffff


	//   ....[22]....
        /*0084*/ 	.word	0xffffffff


	//   ....[23]....
        /*0088*/ 	.word	0xffffffff


	//   ....[24]....
        /*008c*/ 	.word	0xffffffff


	//   ....[25]....
        /*0090*/ 	.word	0xffffffff


	//   ....[26]....
        /*0094*/ 	.word	0xffffffff


	//   ....[27]....
        /*0098*/ 	.word	0xffffffff


	//   ....[28]....
        /*009c*/ 	.word	0xffffffff


	//   ....[29]....
        /*00a0*/ 	.word	0xffffffff


	//   ....[30]....
        /*00a4*/ 	.word	0xffffffff


	//----- nvinfo : EIATTR_COOP_GROUP_INSTR_OFFSETS
	.align		4
.L_1907:
        /*00a8*/ 	.byte	0x04, 0x28
        /*00aa*/ 	.short	(.L_1909 - .L_1908)


	//   ....[0]....
.L_1908:
        /*00ac*/ 	.word	0x000007e0


	//   ....[1]....
        /*00b0*/ 	.word	0x000008d0


	//   ....[2]....
        /*00b4*/ 	.word	0x00003380


	//   ....[3]....
        /*00b8*/ 	.word	0x00004660


	//   ....[4]....
        /*00bc*/ 	.word	0x00004690


	//   ....[5]....
        /*00c0*/ 	.word	0x000046d0


	//   ....[6]....
        /*00c4*/ 	.word	0x000046f0


	//   ....[7]....
        /*00c8*/ 	.word	0x00004770


	//   ....[8]....
        /*00cc*/ 	.word	0x000047a0


	//   ....[9]....
        /*00d0*/ 	.word	0x000047c0


	//   ....[10]....
        /*00d4*/ 	.word	0x000047e0


	//   ....[11]....
        /*00d8*/ 	.word	0x00004870


	//   ....[12]....
        /*00dc*/ 	.word	0x00004890


	//   ....[13]....
        /*00e0*/ 	.word	0x000048b0


	//   ....[14]....
        /*00e4*/ 	.word	0x000048c0


	//   ....[15]....
        /*00e8*/ 	.word	0x00004960


	//   ....[16]....
        /*00ec*/ 	.word	0x00004990


	//   ....[17]....
        /*00f0*/ 	.word	0x000049a0


	//   ....[18]....
        /*00f4*/ 	.word	0x000049b0


	//   ....[19]....
        /*00f8*/ 	.word	0x00004a90


	//   ....[20]....
        /*00fc*/ 	.word	0x00004aa0


	//   ....[21]....
        /*0100*/ 	.word	0x00004ab0


	//   ....[22]....
        /*0104*/ 	.word	0x00004ac0


	//   ....[23]....
        /*0108*/ 	.word	0x00004b80


	//   ....[24]....
        /*010c*/ 	.word	0x00004d90


	//   ....[25]....
        /*0110*/ 	.word	0x00004dc0


	//   ....[26]....
        /*0114*/ 	.word	0x00004de0


	//   ....[27]....
        /*0118*/ 	.word	0x00004df0


	//   ....[28]....
        /*011c*/ 	.word	0x00005a10


	//   ....[29]....
        /*0120*/ 	.word	0x00005ca0


	//   ....[30]....
        /*0124*/ 	.word	0x000063c0


	//----- nvinfo : EIATTR_VRC_CTA_INIT_COUNT
	.align		4
.L_1909:
        /*0128*/ 	.byte	0x02, 0x4a
	.zero		1
	.zero		1


	//----- nvinfo : EIATTR_EXIT_INSTR_OFFSETS
	.align		4
        /*012c*/ 	.byte	0x04, 0x1c
        /*012e*/ 	.short	(.L_1911 - .L_1910)


	//   ....[0]....
.L_1910:
        /*0130*/ 	.word	0x00000450


	//   ....[1]....
        /*0134*/ 	.word	0x00006490


	//----- nvinfo : EIATTR_MAX_THREADS
	.align		4
.L_1911:
        /*0138*/ 	.byte	0x04, 0x05
        /*013a*/ 	.short	(.L_1913 - .L_1912)
.L_1912:
        /*013c*/ 	.word	0x00000020
        /*0140*/ 	.word	0x00000001
        /*0144*/ 	.word	0x00000001


	//----- nvinfo : EIATTR_CRS_STACK_SIZE
	.align		4
.L_1913:
        /*0148*/ 	.byte	0x04, 0x1e
        /*014a*/ 	.short	(.L_1915 - .L_1914)
.L_1914:
        /*014c*/ 	.word	0x00000000


	//----- nvinfo : EIATTR_CBANK_PARAM_SIZE
	.align		4
.L_1915:
        /*0150*/ 	.byte	0x03, 0x19
        /*0152*/ 	.short	0x0118


	//----- nvinfo : EIATTR_PARAM_CBANK
	.align		4
        /*0154*/ 	.byte	0x04, 0x0a
        /*0156*/ 	.short	(.L_1917 - .L_1916)
	.align		4
.L_1916:
        /*0158*/ 	.word	index@(.nv.constant0._Z25selective_scan_fwd_kernelI32Selective_Scan_fwd_kernel_traitsILi32ELi16ELi1ELb1ELb1ELb1ELb1EfN3c107complexIfEEEEv13SSMParamsBase)
        /*015c*/ 	.short	0x0380
        /*015e*/ 	.short	0x0118


	//----- nvinfo : EIATTR_SW_WAR
	.align		4
.L_1917:
        /*0160*/ 	.byte	0x04, 0x36
        /*0162*/ 	.short	(.L_1919 - .L_1918)
.L_1918:
        /*0164*/ 	.word	0x00000008
.L_1919:


//--------------------- .nv.info._Z25selective_scan_fwd_kernelI32Selective_Scan_fwd_kernel_traitsILi32ELi8ELi1ELb0ELb0ELb0ELb0EfN3c107complexIfEEEEv13SSMParamsBase --------------------------
	.section	.nv.info._Z25selective_scan_fwd_kernelI32Selective_Scan_fwd_kernel_traitsILi32ELi8ELi1ELb0ELb0ELb0ELb0EfN3c107complexIfEEEEv13SSMParamsBase,"",@"SHT_CUDA_INFO"
	.sectionflags	@""
	.align	4


	//----- nvinfo : EIATTR_CUDA_API_VERSION
	.align		4
        /*0000*/ 	.byte	0x04, 0x37
        /*0002*/ 	.short	(.L_1921 - .L_1920)
.L_1920:
        /*0004*/ 	.word	0x00000082


	//----- nvinfo : EIATTR_KPARAM_INFO
	.align		4
.L_1921:
        /*0008*/ 	.byte	0x04, 0x17
        /*000a*/ 	.short	(.L_1923 - .L_1922)
.L_1922:
        /*000c*/ 	.word	0x00000000
        /*0010*/ 	.short	0x0000
        /*0012*/ 	.short	0x0000
        /*0014*/ 	.byte	0x00, 0xf0, 0x61, 0x04


	//----- nvinfo : EIATTR_SPARSE_MMA_MASK
	.align		4
.L_1923:
        /*0018*/ 	.byte	0x03, 0x50
        /*001a*/ 	.short	0x0000


	//----- nvinfo : EIATTR_MAXREG_COUNT
	.align		4
        /*001c*/ 	.byte	0x03, 0x1b
        /*001e*/ 	.short	0x00ff


	//----- nvinfo : EIATTR_NUM_BARRIERS
	.align		4
        /*0020*/ 	.byte	0x02, 0x4c
        /*0022*/ 	.byte	0x01
	.zero		1


	//----- nvinfo : EIATTR_MERCURY_ISA_VERSION
	.align		4
        /*0024*/ 	.byte	0x03, 0x5f
        /*0026*/ 	.short	0x0101


	//----- nvinfo : EIATTR_COOP_GROUP_MASK_REGIDS
	.align		4
        /*0028*/ 	.byte	0x04, 0x29
        /*002a*/ 	.short	(.L_1925 - .L_1924)


	//   ....[0]....
.L_1924:
        /*002c*/ 	.word	0xffffffff


	//   ....[1]....
        /*0030*/ 	.word	0xffffffff


	//   ....[2]....
        /*0034*/ 	.word	0xffffffff


	//   ....[3]....
        /*0038*/ 	.word	0xffffffff


	//   ....[4]....
        /*003c*/ 	.word	0xffffffff


	//   ....[5]....
        /*0040*/ 	.word	0xffffffff


	//   ....[6]....
        /*0044*/ 	.word	0xffffffff


	//   ....[7]....
        /*0048*/ 	.word	0xffffffff


	//   ....[8]....
        /*004c*/ 	.word	0xffffffff


	//   ....[9]....
        /*0050*/ 	.word	0xffffffff


	//   ....[10]....
        /*0054*/ 	.word	0xffffffff


	//   ....[11]....
        /*0058*/ 	.word	0xffffffff


	//   ....[12]....
        /*005c*/ 	.word	0xffffffff


	//   ....[13]....
        /*0060*/ 	.word	0xffffffff


	//   ....[14]....
        /*0064*/ 	.word	0xffffffff


	//   ....[15]....
        /*0068*/ 	.word	0xffffffff


	//   ....[16]....
        /*006c*/ 	.word	0xffffffff


	//   ....[17]....
        /*0070*/ 	.word	0xffffffff


	//   ....[18]....
        /*0074*/ 	.word	0xffffffff


	//   ....[19]....
        /*0078*/ 	.word	0xffffffff


	//   ....[20]....
        /*007c*/ 	.word	0xffffffff


	//   ....[21]....
        /*0080*/ 	.word	0xffffffff


	//   ....[22]....
        /*0084*/ 	.word	0xffffffff


	//   ....[23]....
        /*0088*/ 	.word	0xffffffff


	//   ....[24]....
        /*008c*/ 	.word	0xffffffff


	//   ....[25]....
        /*0090*/ 	.word	0xffffffff


	//   ....[26]....
        /*0094*/ 	.word	0xffffffff


	//----- nvinfo : EIATTR_COOP_GROUP_INSTR_OFFSETS
	.align		4
.L_1925:
        /*0098*/ 	.byte	0x04, 0x28
        /*009a*/ 	.short	(.L_1927 - .L_1926)


	//   ....[0]....
.L_1926:
        /*009c*/ 	.word	0x000009e0


	//   ....[1]....
        /*00a0*/ 	.word	0x00000bf0


	//   ....[2]....
        /*00a4*/ 	.word	0x00002b20


	//   ....[3]....
        /*00a8*/ 	.word	0x00002b50


	//   ....[4]....
        /*00ac*/ 	.word	0x00002bf0


	//   ....[5]....
        /*00b0*/ 	.word	0x00002c10


	//   ....[6]....
        /*00b4*/ 	.word	0x00002c70


	//   ....[7]....
        /*00b8*/ 	.word	0x00002c80


	//   ....[8]....
        /*00bc*/ 	.word	0x00002ce0


	//   ....[9]....
        /*00c0*/ 	.word	0x00002cf0


	//   ....[10]....
        /*00c4*/ 	.word	0x00002d60


	//   ....[11]....
        /*00c8*/ 	.word	0x00002d70


	//   ....[12]....
        /*00cc*/ 	.word	0x00002dc0


	//   ....[13]....
        /*00d0*/ 	.word	0x00002de0


	//   ....[14]....
        /*00d4*/ 	.word	0x00002e50


	//   ....[15]....
        /*00d8*/ 	.word	0x00002e80


	//   ....[16]....
        /*00dc*/ 	.word	0x00002eb0


	//   ....[17]....
        /*00e0*/ 	.word	0x00002ec0


	//   ....[18]....
        /*00e4*/ 	.word	0x00002f70


	//   ....[19]....
        /*00e8*/ 	.word	0x00002fa0


	//   ....[20]....
        /*00ec*/ 	.word	0x00002fb0


	//   ....[21]....
        /*00f0*/ 	.word	0x00002fd0


	//   ....[22]....
        /*00f4*/ 	.word	0x00003190


	//   ....[23]....
        /*00f8*/ 	.word	0x000031d0


	//   ....[24]....
        /*00fc*/ 	.word	0x000031e0


	//   ....[25]....
        /*0100*/ 	.word	0x000031f0


	//   ....[26]....
        /*0104*/ 	.word	0x00003a30


	//----- nvinfo : EIATTR_VRC_CTA_INIT_COUNT
	.align		4
.L_1927:
        /*0108*/ 	.byte	0x02, 0x4a
	.zero		1
	.zero		1


	//----- nvinfo : EIATTR_EXIT_INSTR_OFFSETS
	.align		4
        /*010c*/ 	.byte	0x04, 0x1c
        /*010e*/ 	.short	(.L_1929 - .L_1928)


	//   ....[0]....
.L_1928:
        /*0110*/ 	.word	0x000001c0


	//   ....[1]....
        /*0114*/ 	.word	0x00003d00


	//----- nvinfo : EIATTR_MAX_THREADS
	.align		4
.L_1929:
        /*0118*/ 	.byte	0x04, 0x05
        /*011a*/ 	.short	(.L_1931 - .L_1930)
.L_1930:
        /*011c*/ 	.word	0x00000020
        /*0120*/ 	.word	0x00000001
        /*0124*/ 	.word	0x00000001


	//----- nvinfo : EIATTR_CRS_STACK_SIZE
	.align		4
.L_1931:
        /*0128*/ 	.byte	0x04, 0x1e
        /*012a*/ 	.short	(.L_1933 - .L_1932)
.L_1932:
        /*012c*/ 	.word	0x00000000


	//----- nvinfo : EIATTR_CBANK_PARAM_SIZE
	.align		4
.L_1933:
        /*0130*/ 	.byte	0x03, 0x19
        /*0132*/ 	.short	0x0118


	//----- nvinfo : EIATTR_PARAM_CBANK
	.align		4
        /*0134*/ 	.byte	0x04, 0x0a
        /*0136*/ 	.short	(.L_1935 - .L_1934)
	.align		4
.L_1934:
        /*0138*/ 	.word	index@(.nv.constant0._Z25selective_scan_fwd_kernelI32Selective_Scan_fwd_kernel_traitsILi32ELi8ELi1ELb0ELb0ELb0ELb0EfN3c107complexIfEEEEv13SSMParamsBase)
        /*013c*/ 	.short	0x0380
        /*013e*/ 	.short	0x0118


	//----- nvinfo : EIATTR_SW_WAR
	.align		4
.L_1935:
        /*0140*/ 	.byte	0x04, 0x36
        /*0142*/ 	.short	(.L_1937 - .L_1936)
.L_1936:
        /*0144*/ 	.word	0x00000008
.L_1937:


//--------------------- .nv.info._Z25selective_scan_fwd_kernelI32Selective_Scan_fwd_kernel_traitsILi32ELi8ELi1ELb0ELb0ELb0ELb1EfN3c107complexIfEEEEv13SSMParamsBase --------------------------
	.section	.nv.info._Z25selective_scan_fwd_kernelI32Selective_Scan_fwd_kernel_traitsILi32ELi8ELi1ELb0ELb0ELb0ELb1EfN3c107complexIfEEEEv13SSMParamsBase,"",@"SHT_CUDA_INFO"
	.sectionflags	@""
	.align	4


	//----- nvinfo : EIATTR_CUDA_API_VERSION
	.align		4
        /*0000*/ 	.byte	0x04, 0x37
        /*0002*/ 	.short	(.L_1939 - .L_1938)
.L_1938:
        /*0004*/ 	.word	0x00000082


	//----- nvinfo : EIATTR_KPARAM_INFO
	.align		4
.L_1939:
        /*0008*/ 	.byte	0x04, 0x17
        /*000a*/ 	.short	(.L_1941 - .L_1940)
.L_1940:
        /*000c*/ 	.word	0x00000000
        /*0010*/ 	.short	0x0000
        /*0012*/ 	.short	0x0000
        /*0014*/ 	.byte	0x00, 0xf0, 0x61, 0x04


	//----- nvinfo : EIATTR_SPARSE_MMA_MASK
	.align		4
.L_1941:
        /*0018*/ 	.byte	0x03, 0x50
        /*001a*/ 	.short	0x0000


	//----- nvinfo : EIATTR_MAXREG_COUNT
	.align		4
        /*001c*/ 	.byte	0x03, 0x1b
        /*001e*/ 	.short	0x00ff


	//----- nvinfo : EIATTR_NUM_BARRIERS
	.align		4
        /*0020*/ 	.byte	0x02, 0x4c
        /*0022*/ 	.byte	0x01
	.zero		1


	//----- nvinfo : EIATTR_MERCURY_ISA_VERSION
	.align		4
        /*0024*/ 	.byte	0x03, 0x5f
        /*0026*/ 	.short	0x0101


	//----- nvinfo : EIATTR_COOP_GROUP_MASK_REGIDS
	.align		4
        /*0028*/ 	.byte	0x04, 0x29
        /*002a*/ 	.short	(.L_1943 - .L_1942)


	//   ....[0]....
.L_1942:
        /*002c*/ 	.word	0xffffffff


	//   ....[1]....
        /*0030*/ 	.word	0xffffffff


	//   ....[2]....
        /*0034*/ 	.word	0xffffffff


	//   ....[3]....
        /*0038*/ 	.word	0xffffffff


	//   ....[4]....
        /*003c*/ 	.word	0xffffffff


	//   ....[5]....
        /*0040*/ 	.word	0xffffffff


	//   ....[6]....
        /*0044*/ 	.word	0xffffffff


	//   ....[7]....
        /*0048*/ 	.word	0xffffffff


	//   ....[8]....
        /*004c*/ 	.word	0xffffffff


	//   ....[9]....
        /*0050*/ 	.word	0xffffffff


	//   ....[10]....
        /*0054*/ 	.word	0xffffffff


	//   ....[11]....
        /*0058*/ 	.word	0xffffffff


	//   ....[12]....
        /*005c*/ 	.word	0xffffffff


	//   ....[13]....
        /*0060*/ 	.word	0xffffffff


	//   ....[14]....
        /*0064*/ 	.word	0xffffffff


	//   ....[15]....
        /*0068*/ 	.word	0xffffffff


	//   ....[16]....
        /*006c*/ 	.word	0xffffffff


	//   ....[17]....
        /*0070*/ 	.word	0xffffffff


	//   ....[18]....
        /*0074*/ 	.word	0xffffffff


	//   ....[19]....
        /*0078*/ 	.word	0xffffffff


	//   ....[20]....
        /*007c*/ 	.word	0xffffffff


	//   ....[21]....
        /*0080*/ 	.word	0xffffffff


	//   ....[22]....
        /*0084*/ 	.word	0xffffffff


	//   ....[23]....
        /*0088*/ 	.word	0xffffffff


	//   ....[24]....
        /*008c*/ 	.word	0xffffffff


	//   ....[25]....
        /*0090*/ 	.word	0xffffffff


	//   ....[26]....
        /*0094*/ 	.word	0xffffffff


	//   ....[27]....
        /*0098*/ 	.word	0xffffffff


	//   ....[28]....
        /*009c*/ 	.word	0xffffffff


	//----- nvinfo : EIATTR_COOP_GROUP_INSTR_OFFSETS
	.align		4
.L_1943:
        /*00a0*/ 	.byte	0x04, 0x28
        /*00a2*/ 	.short	(.L_1945 - .L_1944)


	//   ....[0]....
.L_1944:
        /*00a4*/ 	.word	0x000009f0


	//   ....[1]....
        /*00a8*/ 	.word	0x00000c00


	//   ....[2]....
        /*00ac*/ 	.word	0x00002b30


	//   ....[3]....
        /*00b0*/ 	.word	0x00002b60


	//   ....[4]....
        /*00b4*/ 	.word	0x00002c00


	//   ....[5]....
        /*00b8*/ 	.word	0x00002c20


	//   ....[6]....
        /*00bc*/ 	.word	0x00002c80


	//   ....[7]....
        /*00c0*/ 	.word	0x00002c90


	//   ....[8]....
        /*00c4*/ 	.word	0x00002cf0


	//   ....[9]....
        /*00c8*/ 	.word	0x00002d00


	//   ....[10]....
        /*00cc*/ 	.word	0x00002d70


	//   ....[11]....
        /*00d0*/ 	.word	0x00002d80


	//   ....[12]....
        /*00d4*/ 	.word	0x00002dd0


	//   ....[13]....
        /*00d8*/ 	.word	0x00002df0


	//   ....[14]....
        /*00dc*/ 	.word	0x00002e60


	//   ....[15]....
        /*00e0*/ 	.word	0x00002e90


	//   ....[16]....
        /*00e4*/ 	.word	0x00002ec0


	//   ....[17]....
        /*00e8*/ 	.word	0x00002ed0


	//   ....[18]....
        /*00ec*/ 	.word	0x00002f80


	//   ....[19]....
        /*00f0*/ 	.word	0x00002fb0


	//   ....[20]....
        /*00f4*/ 	.word	0x00002fc0


	//   ....[21]....
        /*00f8*/ 	.word	0x00002fe0


	//   ....[22]....
        /*00fc*/ 	.word	0x000031a0


	//   ....[23]....
        /*0100*/ 	.word	0x000031e0


	//   ....[24]....
        /*0104*/ 	.word	0x000031f0


	//   ....[25]....
        /*0108*/ 	.word	0x00003200


	//   ....[26]....
        /*010c*/ 	.word	0x00003b00


	//   ....[27]....
        /*0110*/ 	.word	0x00003f30


	//   ....[28]....
        /*0114*/ 	.word	0x00004380


	//----- nvinfo : EIATTR_VRC_CTA_INIT_COUNT
	.align		4
.L_1945:
        /*0118*/ 	.byte	0x02, 0x4a
	.zero		1
	.zero		1


	//----- nvinfo : EIATTR_EXIT_INSTR_OFFSETS
	.align		4
        /*011c*/ 	.byte	0x04, 0x1c
        /*011e*/ 	.short	(.L_1947 - .L_1946)


	//   ....[0]....
.L_1946:
        /*0120*/ 	.word	0x000001c0


	//   ....[1]....
        /*0124*/ 	.word	0x00004630


	//----- nvinfo : EIATTR_MAX_THREADS
	.align		4
.L_1947:
        /*0128*/ 	.byte	0x04, 0x05
        /*012a*/ 	.short	(.L_1949 - .L_1948)
.L_1948:
        /*012c*/ 	.word	0x00000020
        /*0130*/ 	.word	0x00000001
        /*0134*/ 	.word	0x00000001


	//----- nvinfo : EIATTR_CRS_STACK_SIZE
	.align		4
.L_1949:
        /*0138*/ 	.byte	0x04, 0x1e
        /*013a*/ 	.short	(.L_1951 - .L_1950)
.L_1950:
        /*013c*/ 	.word	0x00000000


	//----- nvinfo : EIATTR_CBANK_PARAM_SIZE
	.align		4
.L_1951:
        /*0140*/ 	.byte	0x03, 0x19
        /*0142*/ 	.short	0x0118


	//----- nvinfo : EIATTR_PARAM_CBANK
	.align		4
        /*0144*/ 	.byte	0x04, 0x0a
        /*0146*/ 	.short	(.L_1953 - .L_1952)
	.align		4
.L_1952:
        /*0148*/ 	.word	index@(.nv.constant0._Z25selective_scan_fwd_kernelI32Selective_Scan_fwd_kernel_traitsILi32ELi8ELi1ELb0ELb0ELb0ELb1EfN3c107complexIfEEEEv13SSMParamsBase)
        /*014c*/ 	.short	0x0380
        /*014e*/ 	.short	0x0118


	//----- nvinfo : EIATTR_SW_WAR
	.align		4
.L_1953:
        /*0150*/ 	.byte	0x04, 0x36
        /*0152*/ 	.short	(.L_1955 - .L_1954)
.L_1954:
        /*0154*/ 	.word	0x00000008
.L_1955:


//--------------------- .nv.info._Z25selective_scan_fwd_kernelI32Selective_Scan_fwd_kernel_traitsILi32ELi8ELi1ELb0ELb0ELb1ELb0EfN3c107complexIfEEEEv13SSMParamsBase --------------------------
	.section	.nv.info._Z25selective_scan_fwd_kernelI32Selective_Scan_fwd_kernel_traitsILi32ELi8ELi1ELb0ELb0ELb1ELb0EfN3c107complexIfEEEEv13SSMParamsBase,"",@"SHT_CUDA_INFO"
	.sectionflags	@""
	.align	4


	//----- nvinfo : EIATTR_CUDA_API_VERSION
	.align		4
        /*0000*/ 	.byte	0x04, 0x37
        /*0002*/ 	.short	(.L_1957 - .L_1956)
.L_1956:
        /*0004*/ 	.word	0x00000082


	//----- nvinfo : EIATTR_KPARAM_INFO
	.align		4
.L_1957:
        /*0008*/ 	.byte	0x04, 0x17
        /*000a*/ 	.short	(.L_1959 - .L_1958)
.L_1958:
        /*000c*/ 	.word	0x00000000
        /*0010*/ 	.short	0x0000
        /*0012*/ 	.short	0x0000
        /*0014*/ 	.byte	0x00, 0xf0, 0x61, 0x04


	//----- nvinfo : EIATTR_SPARSE_MMA_MASK
	.align		4
.L_1959:
        /*0018*/ 	.byte	0x03, 0x50
        /*001a*/ 	.short	0x0000


	//----- nvinfo : EIATTR_MAXREG_COUNT
	.align		4
        /*001c*/ 	.byte	0x03, 0x1b
        /*001e*/ 	.short	0x00ff


	//----- nvinfo : EIATTR_NUM_BARRIERS
	.align		4
        /*0020*/ 	.byte	0x02, 0x4c
        /*0022*/ 	.byte	0x01
	.zero		1


	//----- nvinfo : EIATTR_MERCURY_ISA_VERSION
	.align		4
        /*0024*/ 	.byte	0x03, 0x5f
        /*0026*/ 	.short	0x0101


	//----- nvinfo : EIATTR_COOP_GROUP_MASK_REGIDS
	.align		4
        /*0028*/ 	.byte	0x04, 0x29
        /*002a*/ 	.short	(.L_1961 - .L_1960)


	//   ....[0]....
.L_1960:
        /*002c*/ 	.word	0xffffffff


	//   ....[1]....
        /*0030*/ 	.word	0xffffffff


	//   ....[2]....
        /*0034*/ 	.word	0xffffffff


	//   ....[3]....
        /*0038*/ 	.word	0xffffffff


	//   ....[4]....
        /*003c*/ 	.word	0xffffffff


	//   ....[5]....
        /*0040*/ 	.word	0xffffffff


	//   ....[6]....
        /*0044*/ 	.word	0xffffffff


	//   ....[7]....
        /*0048*/ 	.word	0xffffffff


	//   ....[8]....
        /*004c*/ 	.word	0xffffffff


	//   ....[9]....
        /*0050*/ 	.word	0xffffffff


	//   ....[10]....
        /*0054*/ 	.word	0xffffffff


	//   ....[11]....
        /*0058*/ 	.word	0xffffffff


	//   ....[12]....
        /*005c*/ 	.word	0xffffffff


	//   ....[13]....
        /*0060*/ 	.word	0xffffffff


	//   ....[14]....
        /*0064*/ 	.word	0xffffffff


	//   ....[15]....
        /*0068*/ 	.word	0xffffffff


	//   ....[16]....
        /*006c*/ 	.word	0xffffffff


	//   ....[17]....
        /*0070*/ 	.word	0xffffffff


	//   ....[18]....
        /*0074*/ 	.word	0xffffffff


	//   ....[19]....
        /*0078*/ 	.word	0xffffffff


	//   ....[20]....
        /*007c*/ 	.word	0xffffffff


	//   ....[21]....
        /*0080*/ 	.word	0xffffffff


	//   ....[22]....
        /*0084*/ 	.word	0xffffffff


	//   ....[23]....
        /*0088*/ 	.word	0xffffffff


	//   ....[24]....
        /*008c*/ 	.word	0xffffffff


	//   ....[25]....
        /*0090*/ 	.word	0xffffffff


	//   ....[26]....
        /*0094*/ 	.word	0xffffffff


	//   ....[27]....
        /*0098*/ 	.word	0xffffffff


	//----- nvinfo : EIATTR_COOP_GROUP_INSTR_OFFSETS
	.align		4
.L_1961:
        /*009c*/ 	.byte	0x04, 0x28
        /*009e*/ 	.short	(.L_1963 - .L_1962)


	//   ....[0]....
.L_1962:
        /*00a0*/ 	.word	0x00000ce0


	//   ....[1]....
        /*00a4*/ 	.word	0x00000ed0


	//   ....[2]....
        /*00a8*/ 	.word	0x000035e0


	//   ....[3]....
        /*00ac*/ 	.word	0x00003600


	//   ....[4]....
        /*00b0*/ 	.word	0x00003630


	//   ....[5]....
        /*00b4*/ 	.word	0x00003650


	//   ....[6]....
        /*00b8*/ 	.word	0x000036c0


	//   ....[7]....
        /*00bc*/ 	.word	0x000036f0


	//   ....[8]....
        /*00c0*/ 	.word	0x00003720


	//   ....[9]....
        /*00c4*/ 	.word	0x00003740


	//   ....[10]....
        /*00c8*/ 	.word	0x000037d0


	//   ....[11]....
        /*00cc*/ 	.word	0x00003800


	//   ....[12]....
        /*00d0*/ 	.word	0x00003810


	//   ....[13]....
        /*00d4*/ 	.word	0x00003820


	//   ....[14]....
        /*00d8*/ 	.word	0x000038c0


	//   ....[15]....
        /*00dc*/ 	.word	0x000038f0


	//   ....[16]....
        /*00e0*/ 	.word	0x00003900


	//   ....[17]....
        /*00e4*/ 	.word	0x00003910


	//   ....[18]....
        /*00e8*/ 	.word	0x000039d0


	//   ....[19]....
        /*00ec*/ 	.word	0x000039e0


	//   ....[20]....
        /*00f0*/ 	.word	0x000039f0


	//   ....[21]....
        /*00f4*/ 	.word	0x00003a00


	//   ....[22]....
        /*00f8*/ 	.word	0x00003ea0


	//   ....[23]....
        /*00fc*/ 	.word	0x00004030


	//   ....[24]....
        /*0100*/ 	.word	0x00004040


	//   ....[25]....
        /*0104*/ 	.word	0x00004050


	//   ....[26]....
        /*0108*/ 	.word	0x00004060


	//   ....[27]....
        /*010c*/ 	.word	0x00004ab0


	//----- nvinfo : EIATTR_VRC_CTA_INIT_COUNT
	.align		4
.L_1963:
        /*0110*/ 	.byte	0x02, 0x4a
	.zero		1
	.zero		1


	//----- nvinfo : EIATTR_EXIT_INSTR_OFFSETS
	.align		4
        /*0114*/ 	.byte	0x04, 0x1c
        /*0116*/ 	.short	(.L_1965 - .L_1964)


	//   ....[0]....
.L_1964:
        /*0118*/ 	.word	0x000003e0


	//   ....[1]....
        /*011c*/ 	.word	0x00004d30


	//----- nvinfo : EIATTR_MAX_THREADS
	.align		4
.L_1965:
        /*0120*/ 	.byte	0x04, 0x05
        /*0122*/ 	.short	(.L_1967 - .L_1966)
.L_1966:
        /*0124*/ 	.word	0x00000020
        /*0128*/ 	.word	0x00000001
        /*012c*/ 	.word	0x00000001


	//----- nvinfo : EIATTR_CRS_STACK_SIZE
	.align		4
.L_1967:
        /*0130*/ 	.byte	0x04, 0x1e
        /*0132*/ 	.short	(.L_1969 - .L_1968)
.L_1968:
        /*0134*/ 	.word	0x00000000


	//----- nvinfo : EIATTR_CBANK_PARAM_SIZE
	.align		4
.L_1969:
        /*0138*/ 	.byte	0x03, 0x19
        /*013a*/ 	.short	0x0118


	//----- nvinfo : EIATTR_PARAM_CBANK
	.align		4
        /*013c*/ 	.byte	0x04, 0x0a
        /*013e*/ 	.short	(.L_1971 - .L_1970)
	.align		4
.L_1970:
        /*0140*/ 	.word	index@(.nv.constant0._Z25selective_scan_fwd_kernelI32Selective_Scan_fwd_kernel_traitsILi32ELi8ELi1ELb0ELb0ELb1ELb0EfN3c107complexIfEEEEv13SSMParamsBase)
        /*0144*/ 	.short	0x0380
        /*0146*/ 	.short	0x0118


	//----- nvinfo : EIATTR_SW_WAR
	.align		4
.L_1971:
        /*0148*/ 	.byte	0x04, 0x36
        /*014a*/ 	.short	(.L_1973 - .L_1972)
.L_1972:
        /*014c*/ 	.word	0x00000008
.L_1973:


//--------------------- .nv.info._Z25selective_scan_fwd_kernelI32Selective_Scan_fwd_kernel_traitsILi32ELi8ELi1ELb0ELb0ELb1ELb1EfN3c107complexIfEEEEv13SSMParamsBase --------------------------
	.section	.nv.info._Z25selective_scan_fwd_kernelI32Selective_Scan_fwd_kernel_traitsILi32ELi8ELi1ELb0ELb0ELb1ELb1EfN3c107complexIfEEEEv13SSMParamsBase,"",@"SHT_CUDA_INFO"
	.sectionflags	@""
	.align	4


	//----- nvinfo : EIATTR_CUDA_API_VERSION
	.align		4
        /*0000*/ 	.byte	0x04, 0x37
        /*0002*/ 	.short	(.L_1975 - .L_1974)
.L_1974:
        /*0004*/ 	.word	0x00000082


	//----- nvinfo : EIATTR_KPARAM_INFO
	.align		4
.L_1975:
        /*0008*/ 	.byte	0x04, 0x17
        /*000a*/ 	.short	(.L_1977 - .L_1976)
.L_1976:
        /*000c*/ 	.word	0x00000000
        /*0010*/ 	.short	0x0000
        /*0012*/ 	.short	0x0000
        /*0014*/ 	.byte	0x00, 0xf0, 0x61, 0x04


	//----- nvinfo : EIATTR_SPARSE_MMA_MASK
	.align		4
.L_1977:
        /*0018*/ 	.byte	0x03, 0x50
        /*001a*/ 	.short	0x0000


	//----- nvinfo : EIATTR_MAXREG_COUNT
	.align		4
        /*001c*/ 	.byte	0x03, 0x1b
        /*001e*/ 	.short	0x00ff


	//----- nvinfo : EIATTR_NUM_BARRIERS
	.align		4
        /*0020*/ 	.byte	0x02, 0x4c
        /*0022*/ 	.byte	0x01
	.zero		1


	//----- nvinfo : EIATTR_MERCURY_ISA_VERSION
	.align		4
        /*0024*/ 	.byte	0x03, 0x5f
        /*0026*/ 	.short	0x0101


	//----- nvinfo : EIATTR_COOP_GROUP_MASK_REGIDS
	.align		4
        /*0028*/ 	.byte	0x04, 0x29
        /*002a*/ 	.short	(.L_1979 - .L_1978)


	//   ....[0]....
.L_1978:
        /*002c*/ 	.word	0xffffffff


	//   ....[1]....
        /*0030*/ 	.word	0xffffffff


	//   ....[2]....
        /*0034*/ 	.word	0xffffffff


	//   ....[3]....
        /*0038*/ 	.word	0xffffffff


	//   ....[4]....
        /*003c*/ 	.word	0xffffffff


	//   ....[5]....
        /*0040*/ 	.word	0xffffffff


	//   ....[6]....
        /*0044*/ 	.word	0xffffffff


	//   ....[7]....
        /*0048*/ 	.word	0xffffffff


	//   ....[8]....
        /*004c*/ 	.word	0xffffffff


	//   ....[9]....
        /*0050*/ 	.word	0xffffffff


	//   ....[10]....
        /*0054*/ 	.word	0xffffffff


	//   ....[11]....
        /*0058*/ 	.word	0xffffffff


	//   ....[12]....
        /*005c*/ 	.word	0xffffffff


	//   ....[13]....
        /*0060*/ 	.word	0xffffffff


	//   ....[14]....
        /*0064*/ 	.word	0xffffffff


	//   ....[15]....
        /*0068*/ 	.word	0xffffffff


	//   ....[16]....
        /*006c*/ 	.word	0xffffffff


	//   ....[17]....
        /*0070*/ 	.word	0xffffffff


	//   ....[18]....
        /*0074*/ 	.word	0xffffffff


	//   ....[19]....
        /*0078*/ 	.word	0xffffffff


	//   ....[20]....
        /*007c*/ 	.word	0xffffffff


	//   ....[21]....
        /*0080*/ 	.word	0xffffffff


	//   ....[22]....
        /*0084*/ 	.word	0xffffffff


	//   ....[23]....
        /*0088*/ 	.word	0xffffffff


	//   ....[24]....
        /*008c*/ 	.word	0xffffffff


	//   ....[25]....
        /*0090*/ 	.word	0xffffffff


	//   ....[26]....
        /*0094*/ 	.word	0xffffffff


	//   ....[27]....
        /*0098*/ 	.word	0xffffffff


	//   ....[28]....
        /*009c*/ 	.word	0xffffffff


	//   ....[29]....
        /*00a0*/ 	.word	0xffffffff


	//----- nvinfo : EIATTR_COOP_GROUP_INSTR_OFFSETS
	.align		4
.L_1979:
        /*00a4*/ 	.byte	0x04, 0x28
        /*00a6*/ 	.short	(.L_1981 - .L_1980)


	//   ....[0]....
.L_1980:
        /*00a8*/ 	.word	0x00000ce0


	//   ....[1]....
        /*00ac*/ 	.word	0x00000ed0


	//   ....[2]....
        /*00b0*/ 	.word	0x000035e0


	//   ....[3]....
        /*00b4*/ 	.word	0x00003600


	//   ....[4]....
        /*00b8*/ 	.word	0x00003630


	//   ....[5]....
        /*00bc*/ 	.word	0x00003650


	//   ....[6]....
        /*00c0*/ 	.word	0x000036c0


	//   ....[7]....
        /*00c4*/ 	.word	0x000036f0


	//   ....[8]....
        /*00c8*/ 	.word	0x00003720


	//   ....[9]....
        /*00cc*/ 	.word	0x00003740


	//   ....[10]....
        /*00d0*/ 	.word	0x000037d0


	//   ....[11]....
        /*00d4*/ 	.word	0x00003800


	//   ....[12]....
        /*00d8*/ 	.word	0x00003810


	//   ....[13]....
        /*00dc*/ 	.word	0x00003820


	//   ....[14]....
        /*00e0*/ 	.word	0x000038c0


	//   ....[15]....
        /*00e4*/ 	.word	0x000038f0


	//   ....[16]....
        /*00e8*/ 	.word	0x00003900


	//   ....[17]....
        /*00ec*/ 	.word	0x00003910


	//   ....[18]....
        /*00f0*/ 	.word	0x000039d0


	//   ....[19]....
        /*00f4*/ 	.word	0x000039e0


	//   ....[20]....
        /*00f8*/ 	.word	0x000039f0


	//   ....[21]....
        /*00fc*/ 	.word	0x00003a00


	//   ....[22]....
        /*0100*/ 	.word	0x00003ea0


	//   ....[23]....
        /*0104*/ 	.word	0x00004030


	//   ....[24]....
        /*0108*/ 	.word	0x00004040


	//   ....[25]....
        /*010c*/ 	.word	0x00004050


	//   ....[26]....
        /*0110*/ 	.word	0x00004060


	//   ....[27]....
        /*0114*/ 	.word	0x00004b10


	//   ....[28]....
        /*0118*/ 	.word	0x00004f50


	//   ....[29]....
        /*011c*/ 	.word	0x000053a0


	//----- nvinfo : EIATTR_VRC_CTA_INIT_COUNT
	.align		4
.L_1981:
        /*0120*/ 	.byte	0x02, 0x4a
	.zero		1
	.zero		1


	//----- nvinfo : EIATTR_EXIT_INSTR_OFFSETS
	.align		4
        /*0124*/ 	.byte	0x04, 0x1c
        /*0126*/ 	.short	(.L_1983 - .L_1982)


	//   ....[0]....
.L_1982:
        /*0128*/ 	.word	0x000003e0


	//   ....[1]....
        /*012c*/ 	.word	0x00005650


	//----- nvinfo : EIATTR_MAX_THREADS
	.align		4
.L_1983:
        /*0130*/ 	.byte	0x04, 0x05
        /*0132*/ 	.short	(.L_1985 - .L_1984)
.L_1984:
        /*0134*/ 	.word	0x00000020
        /*0138*/ 	.word	0x00000001
        /*013c*/ 	.word	0x00000001


	//----- nvinfo : EIATTR_CRS_STACK_SIZE
	.align		4
.L_1985:
        /*0140*/ 	.byte	0x04, 0x1e
        /*0142*/ 	.short	(.L_1987 - .L_1986)
.L_1986:
        /*0144*/ 	.word	0x00000000


	//----- nvinfo : EIATTR_CBANK_PARAM_SIZE
	.align		4
.L_1987:
        /*0148*/ 	.byte	0x03, 0x19
        /*014a*/ 	.short	0x0118


	//----- nvinfo : EIATTR_PARAM_CBANK
	.align		4
        /*014c*/ 	.byte	0x04, 0x0a
        /*014e*/ 	.short	(.L_1989 - .L_1988)
	.align		4
.L_1988:
        /*0150*/ 	.word	index@(.nv.constant0._Z25selective_scan_fwd_kernelI32Selective_Scan_fwd_kernel_traitsILi32ELi8ELi1ELb0ELb0ELb1ELb1EfN3c107complexIfEEEEv13SSMParamsBase)
        /*0154*/ 	.short	0x0380
        /*0156*/ 	.short	0x0118


	//----- nvinfo : EIATTR_SW_WAR
	.align		4
.L_1989:
        /*0158*/ 	.byte	0x04, 0x36
        /*015a*/ 	.short	(.L_1991 - .L_1990)
.L_1990:
        /*015c*/ 	.word	0x00000008
.L_1991:


//--------------------- .nv.info._Z25selective_scan_fwd_kernelI32Selective_Scan_fwd_kernel_traitsILi32ELi8ELi1ELb0ELb1ELb0ELb0EfN3c107complexIfEEEEv13SSMParamsBase --------------------------
	.section	.nv.info._Z25selective_scan_fwd_kernelI32Selective_Scan_fwd_kernel_traitsILi32ELi8ELi1ELb0ELb1ELb0ELb0EfN3c107complexIfEEEEv13SSMParamsBase,"",@"SHT_CUDA_INFO"
	.sectionflags	@""
	.align	4


	//----- nvinfo : EIATTR_CUDA_API_VERSION
	.align		4
        /*0000*/ 	.byte	0x04, 0x37
        /*0002*/ 	.short	(.L_1993 - .L_1992)
.L_1992:
        /*0004*/ 	.word	0x00000082


	//----- nvinfo : EIATTR_KPARAM_INFO
	.align		4
.L_1993:
        /*0008*/ 	.byte	0x04, 0x17
        /*000a*/ 	.short	(.L_1995 - .L_1994)
.L_1994:
        /*000c*/ 	.word	0x00000000
        /*0010*/ 	.short	0x0000
        /*0012*/ 	.short	0x0000
        /*0014*/ 	.byte	0x00, 0xf0, 0x61, 0x04


	//----- nvinfo : EIATTR_SPARSE_MMA_MASK
	.align		4
.L_1995:
        /*0018*/ 	.byte	0x03, 0x50
        /*001a*/ 	.short	0x0000


	//----- nvinfo : EIATTR_MAXREG_COUNT
	.align		4
        /*001c*/ 	.byte	0x03, 0x1b
        /*001e*/ 	.short	0x00ff


	//----- nvinfo : EIATTR_NUM_BARRIERS
	.align		4
        /*0020*/ 	.byte	0x02, 0x4c
        /*0022*/ 	.byte	0x01
	.zero		1


	//----- nvinfo : EIATTR_MERCURY_ISA_VERSION
	.align		4
        /*0024*/ 	.byte	0x03, 0x5f
        /*0026*/ 	.short	0x0101


	//----- nvinfo : EIATTR_COOP_GROUP_MASK_REGIDS
	.align		4
        /*0028*/ 	.byte	0x04, 0x29
        /*002a*/ 	.short	(.L_1997 - .L_1996)


	//   ....[0]....
.L_1996:
        /*002c*/ 	.word	0xffffffff


	//   ....[1]....
        /*0030*/ 	.word	0xffffffff


	//   ....[2]....
        /*0034*/ 	.word	0xffffffff


	//   ....[3]....
        /*0038*/ 	.word	0xffffffff


	//   ....[4]....
        /*003c*/ 	.word	0xffffffff


	//   ....[5]....
        /*0040*/ 	.word	0xffffffff


	//   ....[6]....
        /*0044*/ 	.word	0xffffffff


	//   ....[7]....
        /*0048*/ 	.word	0xffffffff


	//   ....[8]....
        /*004c*/ 	.word	0xffffffff


	//   ....[9]....
        /*0050*/ 	.word	0xffffffff


	//   ....[10]....
        /*0054*/ 	.word	0xffffffff


	//   ....[11]....
        /*0058*/ 	.word	0xffffffff


	//   ....[12]....
        /*005c*/ 	.word	0xffffffff


	//   ....[13]....
        /*0060*/ 	.word	0xffffffff


	//   ....[14]....
        /*0064*/ 	.word	0xffffffff


	//   ....[15]....
        /*0068*/ 	.word	0xffffffff


	//   ....[16]....
        /*006c*/ 	.word	0xffffffff


	//   ....[17]....
        /*0070*/ 	.word	0xffffffff


	//   ....[18]....
        /*0074*/ 	.word	0xffffffff


	//   ....[19]....
        /*0078*/ 	.word	0xffffffff


	//   ....[20]....
        /*007c*/ 	.word	0xffffffff


	//   ....[21]....
        /*0080*/ 	.word	0xffffffff


	//   ....[22]....
        /*0084*/ 	.word	0xffffffff


	//   ....[23]....
        /*0088*/ 	.word	0xffffffff


	//   ....[24]....
        /*008c*/ 	.word	0xffffffff


	//   ....[25]....
        /*0090*/ 	.word	0xffffffff


	//   ....[26]....
        /*0094*/ 	.word	0xffffffff


	//   ....[27]....
        /*0098*/ 	.word	0xffffffff


	//----- nvinfo : EIATTR_COOP_GROUP_INSTR_OFFSETS
	.align		4
.L_1997:
        /*009c*/ 	.byte	0x04, 0x28
        /*009e*/ 	.short	(.L_1999 - .L_1998)


	//   ....[0]....
.L_1998:
        /*00a0*/ 	.word	0x00000ce0


	//   ....[1]....
        /*00a4*/ 	.word	0x00000ed0


	//   ....[2]....
        /*00a8*/ 	.word	0x00002f30


	//   ....[3]....
        /*00ac*/ 	.word	0x00003ba0


	//   ....[4]....
        /*00b0*/ 	.word	0x00003bd0


	//   ....[5]....
        /*00b4*/ 	.word	0x00003bf0


	//   ....[6]....
        /*00b8*/ 	.word	0x00003c00


	//   ....[7]....
        /*00bc*/ 	.word	0x00003cb0


	//   ....[8]....
        /*00c0*/ 	.word	0x00003cd0


	//   ....[9]....
        /*00c4*/ 	.word	0x00003ce0


	//   ....[10]....
        /*00c8*/ 	.word	0x00003cf0


	//   ....[11]....
        /*00cc*/ 	.word	0x00003da0


	//   ....[12]....
        /*00d0*/ 	.word	0x00003dc0


	//   ....[13]....
        /*00d4*/ 	.word	0x00003dd0


	//   ....[14]....
        /*00d8*/ 	.word	0x00003de0


	//   ....[15]....
        /*00dc*/ 	.word	0x00003e90


	//   ....[16]....
        /*00e0*/ 	.word	0x00003eb0


	//   ....[17]....
        /*00e4*/ 	.word	0x00003ec0


	//   ....[18]....
        /*00e8*/ 	.word	0x00003ed0


	//   ....[19]....
        /*00ec*/ 	.word	0x00003f90


	//   ....[20]....
        /*00f0*/ 	.word	0x00003fa0


	//   ....[21]....
        /*00f4*/ 	.word	0x00003fb0


	//   ....[22]....
        /*00f8*/ 	.word	0x00003fc0


	//   ....[23]....
        /*00fc*/ 	.word	0x00004190


	//   ....[24]....
        /*0100*/ 	.word	0x000041a0


	//   ....[25]....
        /*0104*/ 	.word	0x000041b0


	//   ....[26]....
        /*0108*/ 	.word	0x000041c0


	//   ....[27]....
        /*010c*/ 	.word	0x00004a10


	//----- nvinfo : EIATTR_VRC_CTA_INIT_COUNT
	.align		4
.L_1999:
        /*0110*/ 	.byte	0x02, 0x4a
	.zero		1
	.zero		1


	//----- nvinfo : EIATTR_EXIT_INSTR_OFFSETS
	.align		4
        /*0114*/ 	.byte	0x04, 0x1c
        /*0116*/ 	.short	(.L_2001 - .L_2000)


	//   ....[0]....
.L_2000:
        /*0118*/ 	.word	0x000003f0


	//   ....[1]....
        /*011c*/ 	.word	0x00004c90


	//----- nvinfo : EIATTR_MAX_THREADS
	.align		4
.L_2001:
        /*0120*/ 	.byte	0x04, 0x05
        /*0122*/ 	.short	(.L_2003 - .L_2002)
.L_2002:
        /*0124*/ 	.word	0x00000020
        /*0128*/ 	.word	0x00000001
        /*012c*/ 	.word	0x00000001


	//----- nvinfo : EIATTR_CRS_STACK_SIZE
	.align		4
.L_2003:
        /*0130*/ 	.byte	0x04, 0x1e
        /*0132*/ 	.short	(.L_2005 - .L_2004)
.L_2004:
        /*0134*/ 	.word	0x00000000


	//----- nvinfo : EIATTR_CBANK_PARAM_SIZE
	.align		4
.L_2005:
        /*0138*/ 	.byte	0x03, 0x19
        /*013a*/ 	.short	0x0118


	//----- nvinfo : EIATTR_PARAM_CBANK
	.align		4
        /*013c*/ 	.byte	0x04, 0x0a
        /*013e*/ 	.short	(.L_2007 - .L_2006)
	.align		4
.L_2006:
        /*0140*/ 	.word	index@(.nv.constant0._Z25selective_scan_fwd_kernelI32Selective_Scan_fwd_kernel_traitsILi32ELi8ELi1ELb0ELb1ELb0ELb0EfN3c107complexIfEEEEv13SSMParamsBase)
        /*0144*/ 	.short	0x0380
        /*0146*/ 	.short	0x0118


	//----- nvinfo : EIATTR_SW_WAR
	.align		4
.L_2007:
        /*0148*/ 	.byte	0x04, 0x36
        /*014a*/ 	.short	(.L_2009 - .L_2008)
.L_2008:
        /*014c*/ 	.word	0x00000008
.L_2009:


//--------------------- .nv.info._Z25selective_scan_fwd_kernelI32Selective_Scan_fwd_kernel_traitsILi32ELi8ELi1ELb0ELb1ELb0ELb1EfN3c107complexIfEEEEv13SSMParamsBase --------------------------
	.section	.nv.info._Z25selective_scan_fwd_kernelI32Selective_Scan_fwd_kernel_traitsILi32ELi8ELi1ELb0ELb1ELb0ELb1EfN3c107complexIfEEEEv13SSMParamsBase,"",@"SHT_CUDA_INFO"
	.sectionflags	@""
	.align	4


	//----- nvinfo : EIATTR_CUDA_API_VERSION
	.align		4
        /*0000*/ 	.byte	0x04, 0x37
        /*0002*/ 	.short	(.L_2011 - .L_2010)
.L_2010:
        /*0004*/ 	.word	0x00000082


	//----- nvinfo : EIATTR_KPARAM_INFO
	.align		4
.L_2011:
        /*0008*/ 	.byte	0x04, 0x17
        /*000a*/ 	.short	(.L_2013 - .L_2012)
.L_2012:
        /*000c*/ 	.word	0x00000000
        /*0010*/ 	.short	0x0000
        /*0012*/ 	.short	0x0000
        /*0014*/ 	.byte	0x00, 0xf0, 0x61, 0x04


	//----- nvinfo : EIATTR_SPARSE_MMA_MASK
	.align		4
.L_2013:
        /*0018*/ 	.byte	0x03, 0x50
        /*001a*/ 	.short	0x0000


	//----- nvinfo : EIATTR_MAXREG_COUNT
	.align		4
        /*001c*/ 	.byte	0x03, 0x1b
        /*001e*/ 	.short	0x00ff


	//----- nvinfo : EIATTR_NUM_BARRIERS
	.align		4
        /*0020*/ 	.byte	0x02, 0x4c
        /*0022*/ 	.byte	0x01
	.zero		1


	//----- nvinfo : EIATTR_MERCURY_ISA_VERSION
	.align		4
        /*0024*/ 	.byte	0x03, 0x5f
        /*0026*/ 	.short	0x0101


	//----- nvinfo : EIATTR_COOP_GROUP_MASK_REGIDS
	.align		4
        /*0028*/ 	.byte	0x04, 0x29
        /*002a*/ 	.short	(.L_2015 - .L_2014)


	//   ....[0]....
.L_2014:
        /*002c*/ 	.word	0xffffffff


	//   ....[1]....
        /*0030*/ 	.word	0xffffffff


	//   ....[2]....
        /*0034*/ 	.word	0xffffffff


	//   ....[3]....
        /*0038*/ 	.word	0xffffffff


	//   ....[4]....
        /*003c*/ 	.word	0xffffffff


	//   ....[5]....
        /*0040*/ 	.word	0xffffffff


	//   ....[6]....
        /*0044*/ 	.word	0xffffffff


	//   ....[7]....
        /*0048*/ 	.word	0xffffffff


	//   ....[8]....
        /*004c*/ 	.word	0xffffffff


	//   ....[9]....
        /*0050*/ 	.word	0xffffffff


	//   ....[10]....
        /*0054*/ 	.word	0xffffffff


	//   ....[11]....
        /*0058*/ 	.word	0xffffffff


	//   ....[12]....
        /*005c*/ 	.word	0xffffffff


	//   ....[13]....
        /*0060*/ 	.word	0xffffffff


	//   ....[14]....
        /*0064*/ 	.word	0xffffffff


	//   ....[15]....
        /*0068*/ 	.word	0xffffffff


	//   ....[16]....
        /*006c*/ 	.word	0xffffffff


	//   ....[17]....
        /*0070*/ 	.word	0xffffffff


	//   ....[18]....
        /*0074*/ 	.word	0xffffffff


	//   ....[19]....
        /*0078*/ 	.word	0xffffffff


	//   ....[20]....
        /*007c*/ 	.word	0xffffffff


	//   ....[21]....
        /*0080*/ 	.word	0xffffffff


	//   ....[22]....
        /*0084*/ 	.word	0xffffffff


	//   ....[23]....
        /*0088*/ 	.word	0xffffffff


	//   ....[24]....
        /*008c*/ 	.word	0xffffffff


	//   ....[25]....
        /*0090*/ 	.word	0xffffffff


	//   ....[26]....
        /*0094*/ 	.word	0xffffffff


	//   ....[27]....
        /*0098*/ 	.word	0xffffffff


	//   ....[28]....
        /*009c*/ 	.word	0xffffffff


	//   ....[29]....
        /*00a0*/ 	.word	0xffffffff


	//----- nvinfo : EIATTR_COOP_GROUP_INSTR_OFFSETS
	.align		4
.L_2015:
        /*00a4*/ 	.byte	0x04, 0x28
        /*00a6*/ 	.short	(.L_2017 - .L_2016)


	//   ....[0]....
.L_2016:
        /*00a8*/ 	.word	0x00000ce0


	//   ....[1]....
        /*00ac*/ 	.word	0x00000ee0


	//   ....[2]....
        /*00b0*/ 	.word	0x00002f50


	//   ....[3]....
        /*00b4*/ 	.word	0x00003bc0


	//   ....[4]....
        /*00b8*/ 	.word	0x00003bf0


	//   ....[5]....
        /*00bc*/ 	.word	0x00003c10


	//   ....[6]....
        /*00c0*/ 	.word	0x00003c20


	//   ....[7]....
        /*00c4*/ 	.word	0x00003cd0


	//   ....[8]....
        /*00c8*/ 	.word	0x00003cf0


	//   ....[9]....
        /*00cc*/ 	.word	0x00003d00


	//   ....[10]....
        /*00d0*/ 	.word	0x00003d10


	//   ....[11]....
        /*00d4*/ 	.word	0x00003dc0


	//   ....[12]....
        /*00d8*/ 	.word	0x00003de0


	//   ....[13]....
        /*00dc*/ 	.word	0x00003df0


	//   ....[14]....
        /*00e0*/ 	.word	0x00003e00


	//   ....[15]....
        /*00e4*/ 	.word	0x00003eb0


	//   ....[16]....
        /*00e8*/ 	.word	0x00003ed0


	//   ....[17]....
        /*00ec*/ 	.word	0x00003ee0


	//   ....[18]....
        /*00f0*/ 	.word	0x00003ef0


	//   ....[19]....
        /*00f4*/ 	.word	0x00003fb0


	//   ....[20]....
        /*00f8*/ 	.word	0x00003fc0


	//   ....[21]....
        /*00fc*/ 	.word	0x00003fd0


	//   ....[22]....
        /*0100*/ 	.word	0x00003fe0


	//   ....[23]....
        /*0104*/ 	.word	0x000041b0


	//   ....[24]....
        /*0108*/ 	.word	0x000041c0


	//   ....[25]....
        /*010c*/ 	.word	0x000041d0


	//   ....[26]....
        /*0110*/ 	.word	0x000041e0


	//   ....[27]....
        /*0114*/ 	.word	0x00004ac0


	//   ....[28]....
        /*0118*/ 	.word	0x00004ee0


	//   ....[29]....
        /*011c*/ 	.word	0x00005320


	//----- nvinfo : EIATTR_VRC_CTA_INIT_COUNT
	.align		4
.L_2017:
        /*0120*/ 	.byte	0x02, 0x4a
	.zero		1
	.zero		1


	//----- nvinfo : EIATTR_EXIT_INSTR_OFFSETS
	.align		4
        /*0124*/ 	.byte	0x04, 0x1c
        /*0126*/ 	.short	(.L_2019 - .L_2018)


	//   ....[0]....
.L_2018:
        /*0128*/ 	.word	0x000003f0


	//   ....[1]....
        /*012c*/ 	.word	0x000055e0


	//----- nvinfo : EIATTR_MAX_THREADS
	.align		4
.L_2019:
        /*0130*/ 	.byte	0x04, 0x05
        /*0132*/ 	.short	(.L_2021 - .L_2020)
.L_2020:
        /*0134*/ 	.word	0x00000020
        /*0138*/ 	.word	0x00000001
        /*013c*/ 	.word	0x00000001


	//----- nvinfo : EIATTR_CRS_STACK_SIZE
	.align		4
.L_2021:
        /*0140*/ 	.byte	0x04, 0x1e
        /*0142*/ 	.short	(.L_2023 - .L_2022)
.L_2022:
        /*0144*/ 	.word	0x00000000


	//----- nvinfo : EIATTR_CBANK_PARAM_SIZE
	.align		4
.L_2023:
        /*0148*/ 	.byte	0x03, 0x19
        /*014a*/ 	.short	0x0118


	//----- nvinfo : EIATTR_PARAM_CBANK
	.align		4
        /*014c*/ 	.byte	0x04, 0x0a
        /*014e*/ 	.short	(.L_2025 - .L_2024)
	.align		4
.L_2024:
        /*0150*/ 	.word	index@(.nv.constant0._Z25selective_scan_fwd_kernelI32Selective_Scan_fwd_kernel_traitsILi32ELi8ELi1ELb0ELb1ELb0ELb1EfN3c107complexIfEEEEv13SSMParamsBase)
        /*0154*/ 	.short	0x0380
        /*0156*/ 	.short	0x0118


	//----- nvinfo : EIATTR_SW_WAR
	.align		4
.L_2025:
        /*0158*/ 	.byte	0x04, 0x36
        /*015a*/ 	.short	(.L_2027 - .L_2026)
.L_2026:
        /*015c*/ 	.word	0x00000008
.L_2027:


//--------------------- .nv.info._Z25selective_scan_fwd_kernelI32Selective_Scan_fwd_kernel_traitsILi32ELi8ELi1ELb0ELb1ELb1ELb0EfN3c107complexIfEEEEv13SSMParamsBase --------------------------
	.section	.nv.info._Z25selective_scan_fwd_kernelI32Selective_Scan_fwd_kernel_traitsILi32ELi8ELi1ELb0ELb1ELb1ELb0EfN3c107complexIfEEEEv13SSMParamsBase,"",@"SHT_CUDA_INFO"
	.sectionflags	@""
	.align	4


	//----- nvinfo : EIATTR_CUDA_API_VERSION
	.align		4
        /*0000*/ 	.byte	0x04, 0x37
        /*0002*/ 	.short	(.L_2029 - .L_2028)
.L_2028:
        /*0004*/ 	.word	0x00000082


	//----- nvinfo : EIATTR_KPARAM_INFO
	.align		4
.L_2029:
        /*0008*/ 	.byte	0x04, 0x17
        /*000a*/ 	.short	(.L_2031 - .L_2030)
.L_2030:
        /*000c*/ 	.word	0x00000000
        /*0010*/ 	.short	0x0000
        /*0012*/ 	.short	0x0000
        /*0014*/ 	.byte	0x00, 0xf0, 0x61, 0x04


	//----- nvinfo : EIATTR_SPARSE_MMA_MASK
	.align		4
.L_2031:
        /*0018*/ 	.byte	0x03, 0x50
        /*001a*/ 	.short	0x0000


	//----- nvinfo : EIATTR_MAXREG_COUNT
	.align		4
        /*001c*/ 	.byte	0x03, 0x1b
        /*001e*/ 	.short	0x00ff


	//----- nvinfo : EIATTR_NUM_BARRIERS
	.align		4
        /*0020*/ 	.byte	0x02, 0x4c
        /*0022*/ 	.byte	0x01
	.zero		1


	//----- nvinfo : EIATTR_MERCURY_ISA_VERSION
	.align		4
        /*0024*/ 	.byte	0x03, 0x5f
        /*0026*/ 	.short	0x0101


	//----- nvinfo : EIATTR_COOP_GROUP_MASK_REGIDS
	.align		4
        /*0028*/ 	.byte	0x04, 0x29
        /*002a*/ 	.short	(.L_2033 - .L_2032)


	//   ....[0]....
.L_2032:
        /*002c*/ 	.word	0xffffffff


	//   ....[1]....
        /*0030*/ 	.word	0xffffffff


	//   ....[2]....
        /*0034*/ 	.word	0xffffffff


	//   ....[3]....
        /*0038*/ 	.word	0xffffffff


	//   ....[4]....
        /*003c*/ 	.word	0xffffffff


	//   ....[5]....
        /*0040*/ 	.word	0xffffffff


	//   ....[6]....
        /*0044*/ 	.word	0xffffffff


	//   ....[7]....
        /*0048*/ 	.word	0xffffffff


	//   ....[8]....
        /*004c*/ 	.word	0xffffffff


	//   ....[9]....
        /*0050*/ 	.word	0xffffffff


	//   ....[10]....
        /*0054*/ 	.word	0xffffffff


	//   ....[11]....
        /*0058*/ 	.word	0xffffffff


	//   ....[12]....
        /*005c*/ 	.word	0xffffffff


	//   ....[13]....
        /*0060*/ 	.word	0xffffffff


	//   ....[14]....
        /*0064*/ 	.word	0xffffffff


	//   ....[15]....
        /*0068*/ 	.word	0xffffffff


	//   ....[16]....
        /*006c*/ 	.word	0xffffffff


	//   ....[17]....
        /*0070*/ 	.word	0xffffffff


	//   ....[18]....
        /*0074*/ 	.word	0xffffffff


	//   ....[19]....
        /*0078*/ 	.word	0xffffffff


	//   ....[20]....
        /*007c*/ 	.word	0xffffffff


	//   ....[21]....
        /*0080*/ 	.word	0xffffffff


	//   ....[22]....
        /*0084*/ 	.word	0xffffffff


	//   ....[23]....
        /*0088*/ 	.word	0xffffffff


	//   ....[24]....
        /*008c*/ 	.word	0xffffffff


	//   ....[25]....
        /*0090*/ 	.word	0xffffffff


	//   ....[26]....
        /*0094*/ 	.word	0xffffffff


	//   ....[27]....
        /*0098*/ 	.word	0xffffffff


	//   ....[28]....
        /*009c*/ 	.word	0xffffffff


	//----- nvinfo : EIATTR_COOP_GROUP_INSTR_OFFSETS
	.align		4
.L_2033:
        /*00a0*/ 	.byte	0x04, 0x28
        /*00a2*/ 	.short	(.L_2035 - .L_2034)


	//   ....[0]....
.L_2034:
        /*00a4*/ 	.word	0x00000d60


	//   ....[1]....
        /*00a8*/ 	.word	0x00000f50


	//   ....[2]....
        /*00ac*/ 	.word	0x00002d80


	//   ....[3]....
        /*00b0*/ 	.word	0x00003c20


	//   ....[4]....
        /*00b4*/ 	.word	0x00003c40


	//   ....[5]....
        /*00b8*/ 	.word	0x00003cc0


	//   ....[6]....
        /*00bc*/ 	.word	0x00003cd0


	//   ....[7]....
        /*00c0*/ 	.word	0x00003d40


	//   ....[8]....
        /*00c4*/ 	.word	0x00003d50


	//   ....[9]....
        /*00c8*/ 	.word	0x00003da0


	//   ....[10]....
        /*00cc*/ 	.word	0x00003dc0


	//   ....[11]....
        /*00d0*/ 	.word	0x00003e30


	//   ....[12]....
        /*00d4*/ 	.word	0x00003e60


	//   ....[13]....
        /*00d8*/ 	.word	0x00003e90


	//   ....[14]....
        /*00dc*/ 	.word	0x00003ea0


	//   ....[15]....
        /*00e0*/ 	.word	0x00003f40


	//   ....[16]....
        /*00e4*/ 	.word	0x00003f60


	//   ....[17]....
        /*00e8*/ 	.word	0x00003f80


	//   ....[18]....
        /*00ec*/ 	.word	0x00003f90


	//   ....[19]....
        /*00f0*/ 	.word	0x00004150


	//   ....[20]....
        /*00f4*/ 	.word	0x00004160


	//   ....[21]....
        /*00f8*/ 	.word	0x00004170


	//   ....[22]....
        /*00fc*/ 	.word	0x00004190


	//   ....[23]....
        /*0100*/ 	.word	0x000041f0


	//   ....[24]....
        /*0104*/ 	.word	0x00004480


	//   ....[25]....
        /*0108*/ 	.word	0x000044b0


	//   ....[26]....
        /*010c*/ 	.word	0x000044d0


	//   ....[27]....
        /*0110*/ 	.word	0x000044e0


	//   ....[28]....
        /*0114*/ 	.word	0x00004ce0


	//----- nvinfo : EIATTR_VRC_CTA_INIT_COUNT
	.align		4
.L_2035:
        /*0118*/ 	.byte	0x02, 0x4a
	.zero		1
	.zero		1


	//----- nvinfo : EIATTR_EXIT_INSTR_OFFSETS
	.align		4
        /*011c*/ 	.byte	0x04, 0x1c
        /*011e*/ 	.short	(.L_2037 - .L_2036)


	//   ....[0]....
.L_2036:
        /*0120*/ 	.word	0x00000460


	//   ....[1]....
        /*0124*/ 	.word	0x00004f80


	//----- nvinfo : EIATTR_MAX_THREADS
	.align		4
.L_2037:
        /*0128*/ 	.byte	0x04, 0x05
        /*012a*/ 	.short	(.L_2039 - .L_2038)
.L_2038:
        /*012c*/ 	.word	0x00000020
        /*0130*/ 	.word	0x00000001
        /*0134*/ 	.word	0x00000001


	//----- nvinfo : EIATTR_CRS_STACK_SIZE
	.align		4
.L_2039:
        /*0138*/ 	.byte	0x04, 0x1e
        /*013a*/ 	.short	(.L_2041 - .L_2040)
.L_2040:
        /*013c*/ 	.word	0x00000000


	//----- nvinfo : EIATTR_CBANK_PARAM_SIZE
	.align		4
.L_2041:
        /*0140*/ 	.byte	0x03, 0x19
        /*0142*/ 	.short	0x0118


	//----- nvinfo : EIATTR_PARAM_CBANK
	.align		4
        /*0144*/ 	.byte	0x04, 0x0a
        /*0146*/ 	.short	(.L_2043 - .L_2042)
	.align		4
.L_2042:
        /*0148*/ 	.word	index@(.nv.constant0._Z25selective_scan_fwd_kernelI32Selective_Scan_fwd_kernel_traitsILi32ELi8ELi1ELb0ELb1ELb1ELb0EfN3c107complexIfEEEEv13SSMParamsBase)
        /*014c*/ 	.short	0x0380
        /*014e*/ 	.short	0x0118


	//----- nvinfo : EIATTR_SW_WAR
	.align		4
.L_2043:
        /*0150*/ 	.byte	0x04, 0x36
        /*0152*/ 	.short	(.L_2045 - .L_2044)
.L_2044:
        /*0154*/ 	.word	0x00000008
.L_2045:


//--------------------- .nv.info._Z25selective_scan_fwd_kernelI32Selective_Scan_fwd_kernel_traitsILi32ELi8ELi1ELb0ELb1ELb1ELb1EfN3c107complexIfEEEEv13SSMParamsBase --------------------------
	.section	.nv.info._Z25selective_scan_fwd_kernelI32Selective_Scan_fwd_kernel_traitsILi32ELi8ELi1ELb0ELb1ELb1ELb1EfN3c107complexIfEEEEv13SSMParamsBase,"",@"SHT_CUDA_INFO"
	.sectionflags	@""
	.align	4


	//----- nvinfo : EIATTR_CUDA_API_VERSION
	.align		4
        /*0000*/ 	.byte	0x04, 0x37
        /*0002*/ 	.short	(.L_2047 - .L_2046)
.L_2046:
        /*0004*/ 	.word	0x00000082


	//----- nvinfo : EIATTR_KPARAM_INFO
	.align		4
.L_2047:
        /*0008*/ 	.byte	0x04, 0x17
        /*000a*/ 	.short	(.L_2049 - .L_2048)
.L_2048:
        /*000c*/ 	.word	0x00000000
        /*0010*/ 	.short	0x0000
        /*0012*/ 	.short	0x0000
        /*0014*/ 	.byte	0x00, 0xf0, 0x61, 0x04


	//----- nvinfo : EIATTR_SPARSE_MMA_MASK
	.align		4
.L_2049:
        /*0018*/ 	.byte	0x03, 0x50
        /*001a*/ 	.short	0x0000


	//----- nvinfo : EIATTR_MAXREG_COUNT
	.align		4
        /*001c*/ 	.byte	0x03, 0x1b
        /*001e*/ 	.short	0x00ff


	//----- nvinfo : EIATTR_NUM_BARRIERS
	.align		4
        /*0020*/ 	.byte	0x02, 0x4c
        /*0022*/ 	.byte	0x01
	.zero		1


	//----- nvinfo : EIATTR_MERCURY_ISA_VERSION
	.align		4
        /*0024*/ 	.byte	0x03, 0x5f
        /*0026*/ 	.short	0x0101


	//----- nvinfo : EIATTR_COOP_GROUP_MASK_REGIDS
	.align		4
        /*0028*/ 	.byte	0x04, 0x29
        /*002a*/ 	.short	(.L_2051 - .L_2050)


	//   ....[0]....
.L_2050:
        /*002c*/ 	.word	0xffffffff


	//   ....[1]....
        /*0030*/ 	.word	0xffffffff


	//   ....[2]....
        /*0034*/ 	.word	0xffffffff


	//   ....[3]....
        /*0038*/ 	.word	0xffffffff


	//   ....[4]....
        /*003c*/ 	.word	0xffffffff


	//   ....[5]....
        /*0040*/ 	.word	0xffffffff


	//   ....[6]....
        /*0044*/ 	.word	0xffffffff


	//   ....[7]....
        /*0048*/ 	.word	0xffffffff


	//   ....[8]....
        /*004c*/ 	.word	0xffffffff


	//   ....[9]....
        /*0050*/ 	.word	0xffffffff


	//   ....[10]....
        /*0054*/ 	.word	0xffffffff


	//   ....[11]....
        /*0058*/ 	.word	0xffffffff


	//   ....[12]....
        /*005c*/ 	.word	0xffffffff


	//   ....[13]....
        /*0060*/ 	.word	0xffffffff


	//   ....[14]....
        /*0064*/ 	.word	0xffffffff


	//   ....[15]....
        /*0068*/ 	.word	0xffffffff


	//   ....[16]....
        /*006c*/ 	.word	0xffffffff


	//   ....[17]....
        /*0070*/ 	.word	0xffffffff


	//   ....[18]....
        /*0074*/ 	.word	0xffffffff


	//   ....[19]....
        /*0078*/ 	.word	0xffffffff


	//   ....[20]....
        /*007c*/ 	.word	0xffffffff


	//   ....[21]....
        /*0080*/ 	.word	0xffffffff


	//   ....[22]....
        /*0084*/ 	.word	0xffffffff


	//   ....[23]....
        /*0088*/ 	.word	0xffffffff


	//   ....[24]....
        /*008c*/ 	.word	0xffffffff


	//   ....[25]....
        /*0090*/ 	.word	0xffffffff


	//   ....[26]....
        /*0094*/ 	.word	0xffffffff


	//   ....[27]....
        /*0098*/ 	.word	0xffffffff


	//   ....[28]....
        /*009c*/ 	.word	0xffffffff


	//   ....[29]....
        /*00a0*/ 	.word	0xffffffff


	//   ....[30]....
        /*00a4*/ 	.word	0xffffffff


	//----- nvinfo : EIATTR_COOP_GROUP_INSTR_OFFSETS
	.align		4
.L_2051:
        /*00a8*/ 	.byte	0x04, 0x28
        /*00aa*/ 	.short	(.L_2053 - .L_2052)


	//   ....[0]....
.L_2052:
        /*00ac*/ 	.word	0x00000d50


	//   ....[1]....
        /*00b0*/ 	.word	0x00000f40


	//   ....[2]....
        /*00b4*/ 	.word	0x00002d70


	//   ....[3]....
        /*00b8*/ 	.word	0x00003c10


	//   ....[4]....
        /*00bc*/ 	.word	0x00003c30


	//   ....[5]....
        /*00c0*/ 	.word	0x00003cb0


	//   ....[6]....
        /*00c4*/ 	.word	0x00003cc0


	//   ....[7]....
        /*00c8*/ 	.word	0x00003d30


	//   ....[8]....
        /*00cc*/ 	.word	0x00003d40


	//   ....[9]....
        /*00d0*/ 	.word	0x00003d90


	//   ....[10]....
        /*00d4*/ 	.word	0x00003db0


	//   ....[11]....
        /*00d8*/ 	.word	0x00003e20


	//   ....[12]....
        /*00dc*/ 	.word	0x00003e50


	//   ....[13]....
        /*00e0*/ 	.word	0x00003e80


	//   ....[14]....
        /*00e4*/ 	.word	0x00003e90


	//   ....[15]....
        /*00e8*/ 	.word	0x00003f30


	//   ....[16]....
        /*00ec*/ 	.word	0x00003f50


	//   ....[17]....
        /*00f0*/ 	.word	0x00003f70


	//   ....[18]....
        /*00f4*/ 	.word	0x00003f80


	//   ....[19]....
        /*00f8*/ 	.word	0x00004140


	//   ....[20]....
        /*00fc*/ 	.word	0x00004150


	//   ....[21]....
        /*0100*/ 	.word	0x00004160


	//   ....[22]....
        /*0104*/ 	.word	0x00004180


	//   ....[23]....
        /*0108*/ 	.word	0x000041e0


	//   ....[24]....
        /*010c*/ 	.word	0x00004470


	//   ....[25]....
        /*0110*/ 	.word	0x000044a0


	//   ....[26]....
        /*0114*/ 	.word	0x000044c0


	//   ....[27]....
        /*0118*/ 	.word	0x000044d0


	//   ....[28]....
        /*011c*/ 	.word	0x00004d40


	//   ....[29]....
        /*0120*/ 	.word	0x00005170


	//   ....[30]....
        /*0124*/ 	.word	0x000055f0


	//----- nvinfo : EIATTR_VRC_CTA_INIT_COUNT
	.align		4
.L_2053:
        /*0128*/ 	.byte	0x02, 0x4a
	.zero		1
	.zero		1


	//----- nvinfo : EIATTR_EXIT_INSTR_OFFSETS
	.align		4
        /*012c*/ 	.byte	0x04, 0x1c
        /*012e*/ 	.short	(.L_2055 - .L_2054)


	//   ....[0]....
.L_2054:
        /*0130*/ 	.word	0x00000460


	//   ....[1]....
        /*0134*/ 	.word	0x00005890


	//----- nvinfo : EIATTR_MAX_THREADS
	.align		4
.L_2055:
        /*0138*/ 	.byte	0x04, 0x05
        /*013a*/ 	.short	(.L_2057 - .L_2056)
.L_2056:
        /*013c*/ 	.word	0x00000020
        /*0140*/ 	.word	0x00000001
        /*0144*/ 	.word	0x00000001


	//----- nvinfo : EIATTR_CRS_STACK_SIZE
	.align		4
.L_2057:
        /*0148*/ 	.byte	0x04, 0x1e
        /*014a*/ 	.short	(.L_2059 - .L_2058)
.L_2058:
        /*014c*/ 	.word	0x00000000


	//----- nvinfo : EIATTR_CBANK_PARAM_SIZE
	.align		4
.L_2059:
        /*0150*/ 	.byte	0x03, 0x19
        /*0152*/ 	.short	0x0118


	//----- nvinfo : EIATTR_PARAM_CBANK
	.align		4
        /*0154*/ 	.byte	0x04, 0x0a
        /*0156*/ 	.short	(.L_2061 - .L_2060)
	.align		4
.L_2060:
        /*0158*/ 	.word	index@(.nv.constant0._Z25selective_scan_fwd_kernelI32Selective_Scan_fwd_kernel_traitsILi32ELi8ELi1ELb0ELb1ELb1ELb1EfN3c107complexIfEEEEv13SSMParamsBase)
        /*015c*/ 	.short	0x0380
        /*015e*/ 	.short	0x0118


	//----- nvinfo : EIATTR_SW_WAR
	.align		4
.L_2061:
        /*0160*/ 	.byte	0x04, 0x36
        /*0162*/ 	.short	(.L_2063 - .L_2062)
.L_2062:
        /*0164*/ 	.word	0x00000008
.L_2063:


//--------------------- .nv.info._Z25selective_scan_fwd_kernelI32Selective_Scan_fwd_kernel_traitsILi32ELi8ELi1ELb1ELb0ELb0ELb0EfN3c107complexIfEEEEv13SSMParamsBase --------------------------
	.section	.nv.info._Z25selective_scan_fwd_kernelI32Selective_Scan_fwd_kernel_traitsILi32ELi8ELi1ELb1ELb0ELb0ELb0EfN3c107complexIfEEEEv13SSMParamsBase,"",@"SHT_CUDA_INFO"
	.sectionflags	@""
	.align	4


	//----- nvinfo : EIATTR_CUDA_API_VERSION
	.align		4
        /*0000*/ 	.byte	0x04, 0x37
        /*0002*/ 	.short	(.L_2065 - .L_2064)
.L_2064:
        /*0004*/ 	.word	0x00000082


	//----- nvinfo : EIATTR_KPARAM_INFO
	.align		4
.L_2065:
        /*0008*/ 	.byte	0x04, 0x17
        /*000a*/ 	.short	(.L_2067 - .L_2066)
.L_2066:
        /*000c*/ 	.word	0x00000000
        /*0010*/ 	.short	0x0000
        /*0012*/ 	.short	0x0000
        /*0014*/ 	.byte	0x00, 0xf0, 0x61, 0x04


	//----- nvinfo : EIATTR_SPARSE_MMA_MASK
	.align		4
.L_2067:
        /*0018*/ 	.byte	0x03, 0x50
        /*001a*/ 	.short	0x0000


	//----- nvinfo : EIATTR_MAXREG_COUNT
	.align		4
        /*001c*/ 	.byte	0x03, 0x1b
        /*001e*/ 	.short	0x00ff


	//----- nvinfo : EIATTR_NUM_BARRIERS
	.align		4
        /*0020*/ 	.byte	0x02, 0x4c
        /*0022*/ 	.byte	0x01
	.zero		1


	//----- nvinfo : EIATTR_MERCURY_ISA_VERSION
	.align		4
        /*0024*/ 	.byte	0x03, 0x5f
        /*0026*/ 	.short	0x0101


	//----- nvinfo : EIATTR_COOP_GROUP_MASK_REGIDS
	.align		4
        /*0028*/ 	.byte	0x04, 0x29
        /*002a*/ 	.short	(.L_2069 - .L_2068)


	//   ....[0]....
.L_2068:
        /*002c*/ 	.word	0xffffffff


	//   ....[1]....
        /*0030*/ 	.word	0xffffffff


	//   ....[2]....
        /*0034*/ 	.word	0xffffffff


	//   ....[3]....
        /*0038*/ 	.word	0xffffffff


	//   ....[4]....
        /*003c*/ 	.word	0xffffffff


	//   ....[5]....
        /*0040*/ 	.word	0xffffffff


	//   ....[6]....
        /*0044*/ 	.word	0xffffffff


	//   ....[7]....
        /*0048*/ 	.word	0xffffffff


	//   ....[8]....
        /*004c*/ 	.word	0xffffffff


	//   ....[9]....
        /*0050*/ 	.word	0xffffffff


	//   ....[10]....
        /*0054*/ 	.word	0xffffffff


	//   ....[11]....
        /*0058*/ 	.word	0xffffffff


	//   ....[12]....
        /*005c*/ 	.word	0xffffffff


	//   ....[13]....
        /*0060*/ 	.word	0xffffffff


	//   ....[14]....
        /*0064*/ 	.word	0xffffffff


	//   ....[15]....
        /*0068*/ 	.word	0xffffffff


	//   ....[16]....
        /*006c*/ 	.word	0xffffffff


	//   ....[17]....
        /*0070*/ 	.word	0xffffffff


	//   ....[18]....
        /*0074*/ 	.word	0xffffffff


	//   ....[19]....
        /*0078*/ 	.word	0xffffffff


	//   ....[20]....
        /*007c*/ 	.word	0xffffffff


	//   ....[21]....
        /*0080*/ 	.word	0xffffffff


	//   ....[22]....
        /*0084*/ 	.word	0xffffffff


	//   ....[23]....
        /*0088*/ 	.word	0xffffffff


	//   ....[24]....
        /*008c*/ 	.word	0xffffffff


	//   ....[25]....
        /*0090*/ 	.word	0xffffffff


	//   ....[26]....
        /*0094*/ 	.word	0xffffffff


	//----- nvinfo : EIATTR_COOP_GROUP_INSTR_OFFSETS
	.align		4
.L_2069:
        /*0098*/ 	.byte	0x04, 0x28
        /*009a*/ 	.short	(.L_2071 - .L_2070)


	//   ....[0]....
.L_2070:
        /*009c*/ 	.word	0x00000560


	//   ....[1]....
        /*00a0*/ 	.word	0x000005f0


	//   ....[2]....
        /*00a4*/ 	.word	0x00002280


	//   ....[3]....
        /*00a8*/ 	.word	0x000022c0


	//   ....[4]....
        /*00ac*/ 	.word	0x000023e0


	//   ....[5]....
        /*00b0*/ 	.word	0x00002410


	//   ....[6]....
        /*00b4*/ 	.word	0x00002460


	//   ....[7]....
        /*00b8*/ 	.word	0x00002470


	//   ....[8]....
        /*00bc*/ 	.word	0x000024d0


	//   ....[9]....
        /*00c0*/ 	.word	0x000024e0


	//   ....[10]....
        /*00c4*/ 	.word	0x00002550


	//   ....[11]....
        /*00c8*/ 	.word	0x00002560


	//   ....[12]....
        /*00cc*/ 	.word	0x000025c0


	//   ....[13]....
        /*00d0*/ 	.word	0x000025d0


	//   ....[14]....
        /*00d4*/ 	.word	0x00002640


	//   ....[15]....
        /*00d8*/ 	.word	0x00002670


	//   ....[16]....
        /*00dc*/ 	.word	0x000026b0


	//   ....[17]....
        /*00e0*/ 	.word	0x000026c0


	//   ....[18]....
        /*00e4*/ 	.word	0x00002770


	//   ....[19]....
        /*00e8*/ 	.word	0x000027b0


	//   ....[20]....
        /*00ec*/ 	.word	0x000027c0


	//   ....[21]....
        /*00f0*/ 	.word	0x000027d0


	//   ....[22]....
        /*00f4*/ 	.word	0x000028e0


	//   ....[23]....
        /*00f8*/ 	.word	0x00002910


	//   ....[24]....
        /*00fc*/ 	.word	0x00002930


	//   ....[25]....
        /*0100*/ 	.word	0x00002940


	//   ....[26]....
        /*0104*/ 	.word	0x000031b0


	//----- nvinfo : EIATTR_VRC_CTA_INIT_COUNT
	.align		4
.L_2071:
        /*0108*/ 	.byte	0x02, 0x4a
	.zero		1
	.zero		1


	//----- nvinfo : EIATTR_EXIT_INSTR_OFFSETS
	.align		4
        /*010c*/ 	.byte	0x04, 0x1c
        /*010e*/ 	.short	(.L_2073 - .L_2072)


	//   ....[0]....
.L_2072:
        /*0110*/ 	.word	0x000001c0


	//   ....[1]....
        /*0114*/ 	.word	0x00003290


	//----- nvinfo : EIATTR_MAX_THREADS
	.align		4
.L_2073:
        /*0118*/ 	.byte	0x04, 0x05
        /*011a*/ 	.short	(.L_2075 - .L_2074)
.L_2074:
        /*011c*/ 	.word	0x00000020
        /*0120*/ 	.word	0x00000001
        /*0124*/ 	.word	0x00000001


	//----- nvinfo : EIATTR_CRS_STACK_SIZE
	.align		4
.L_2075:
        /*0128*/ 	.byte	0x04, 0x1e
        /*012a*/ 	.short	(.L_2077 - .L_2076)
.L_2076:
        /*012c*/ 	.word	0x00000000


	//----- nvinfo : EIATTR_CBANK_PARAM_SIZE
	.align		4
.L_2077:
        /*0130*/ 	.byte	0x03, 0x19
        /*0132*/ 	.short	0x0118


	//----- nvinfo : EIATTR_PARAM_CBANK
	.align		4
        /*0134*/ 	.byte	0x04, 0x0a
        /*0136*/ 	.short	(.L_2079 - .L_2078)
	.align		4
.L_2078:
        /*0138*/ 	.word	index@(.nv.constant0._Z25selective_scan_fwd_kernelI32Selective_Scan_fwd_kernel_traitsILi32ELi8ELi1ELb1ELb0ELb0ELb0EfN3c107complexIfEEEEv13SSMParamsBase)
        /*013c*/ 	.short	0x0380
        /*013e*/ 	.short	0x0118


	//----- nvinfo : EIATTR_SW_WAR
	.align		4
.L_2079:
        /*0140*/ 	.byte	0x04, 0x36
        /*0142*/ 	.short	(.L_2081 - .L_2080)
.L_2080:
        /*0144*/ 	.word	0x00000008
.L_2081:


//--------------------- .nv.info._Z25selective_scan_fwd_kernelI32Selective_Scan_fwd_kernel_traitsILi32ELi8ELi1ELb1ELb0ELb0ELb1EfN3c107complexIfEEEEv13SSMParamsBase --------------------------
	.section	.nv.info._Z25selective_scan_fwd_kernelI32Selective_Scan_fwd_kernel_traitsILi32ELi8ELi1ELb1ELb0ELb0ELb1EfN3c107complexIfEEEEv13SSMParamsBase,"",@"SHT_CUDA_INFO"
	.sectionflags	@""
	.align	4


	//----- nvinfo : EIATTR_CUDA_API_VERSION
	.align		4
        /*0000*/ 	.byte	0x04, 0x37
        /*0002*/ 	.short	(.L_2083 - .L_2082)
.L_2082:
        /*0004*/ 	.word	0x00000082


	//----- nvinfo : EIATTR_KPARAM_INFO
	.align		4
.L_2083:
        /*0008*/ 	.byte	0x04, 0x17
        /*000a*/ 	.short	(.L_2085 - .L_2084)
.L_2084:
        /*000c*/ 	.word	0x00000000
        /*0010*/ 	.short	0x0000
        /*0012*/ 	.short	0x0000
        /*0014*/ 	.byte	0x00, 0xf0, 0x61, 0x04


	//----- nvinfo : EIATTR_SPARSE_MMA_MASK
	.align		4
.L_2085:
        /*0018*/ 	.byte	0x03, 0x50
        /*001a*/ 	.short	0x0000


	//----- nvinfo : EIATTR_MAXREG_COUNT
	.align		4
        /*001c*/ 	.byte	0x03, 0x1b
        /*001e*/ 	.short	0x00ff


	//----- nvinfo : EIATTR_NUM_BARRIERS
	.align		4
        /*0020*/ 	.byte	0x02, 0x4c
        /*0022*/ 	.byte	0x01
	.zero		1


	//----- nvinfo : EIATTR_MERCURY_ISA_VERSION
	.align		4
        /*0024*/ 	.byte	0x03, 0x5f
        /*0026*/ 	.short	0x0101


	//----- nvinfo : EIATTR_COOP_GROUP_MASK_REGIDS
	.align		4
        /*0028*/ 	.byte	0x04, 0x29
        /*002a*/ 	.short	(.L_2087 - .L_2086)


	//   ....[0]....
.L_2086:
        /*002c*/ 	.word	0xffffffff


	//   ....[1]....
        /*0030*/ 	.word	0xffffffff


	//   ....[2]....
        /*0034*/ 	.word	0xffffffff


	//   ....[3]....
        /*0038*/ 	.word	0xffffffff


	//   ....[4]....
        /*003c*/ 	.word	0xffffffff


	//   ....[5]....
        /*0040*/ 	.word	0xffffffff


	//   ....[6]....
        /*0044*/ 	.word	0xffffffff


	//   ....[7]....
        /*0048*/ 	.word	0xffffffff


	//   ....[8]....
        /*004c*/ 	.word	0xffffffff


	//   ....[9]....
        /*0050*/ 	.word	0xffffffff


	//   ....[10]....
        /*0054*/ 	.word	0xffffffff


	//   ....[11]....
        /*0058*/ 	.word	0xffffffff


	//   ....[12]....
        /*005c*/ 	.word	0xffffffff


	//   ....[13]....
        /*0060*/ 	.word	0xffffffff


	//   ....[14]....
        /*0064*/ 	.word	0xffffffff


	//   ....[15]....
        /*0068*/ 	.word	0xffffffff


	//   ....[16]....
        /*006c*/ 	.word	0xffffffff


	//   ....[17]....
        /*0070*/ 	.word	0xffffffff


	//   ....[18]....
        /*0074*/ 	.word	0xffffffff


	//   ....[19]....
        /*0078*/ 	.word	0xffffffff


	//   ....[20]....
        /*007c*/ 	.word	0xffffffff


	//   ....[21]....
        /*0080*/ 	.word	0xffffffff


	//   ....[22]....
        /*0084*/ 	.word	0xffffffff


	//   ....[23]....
        /*0088*/ 	.word	0xffffffff


	//   ....[24]....
        /*008c*/ 	.word	0xffffffff


	//   ....[25]....
        /*0090*/ 	.word	0xffffffff


	//   ....[26]....
        /*0094*/ 	.word	0xffffffff


	//   ....[27]....
        /*0098*/ 	.word	0xffffffff


	//   ....[28]....
        /*009c*/ 	.word	0xffffffff


	//----- nvinfo : EIATTR_COOP_GROUP_INSTR_OFFSETS
	.align		4
.L_2087:
        /*00a0*/ 	.byte	0x04, 0x28
        /*00a2*/ 	.short	(.L_2089 - .L_2088)


	//   ....[0]....
.L_2088:
        /*00a4*/ 	.word	0x00000560


	//   ....[1]....
        /*00a8*/ 	.word	0x000005f0


	//   ....[2]....
        /*00ac*/ 	.word	0x00002290


	//   ....[3]....
        /*00b0*/ 	.word	0x000022d0


	//   ....[4]....
        /*00b4*/ 	.word	0x000023e0


	//   ....[5]....
        /*00b8*/ 	.word	0x00002410


	//   ....[6]....
        /*00bc*/ 	.word	0x00002460


	//   ....[7]....
        /*00c0*/ 	.word	0x00002470


	//   ....[8]....
        /*00c4*/ 	.word	0x000024d0


	//   ....[9]....
        /*00c8*/ 	.word	0x000024e0


	//   ....[10]....
        /*00cc*/ 	.word	0x00002550


	//   ....[11]....
        /*00d0*/ 	.word	0x00002560


	//   ....[12]....
        /*00d4*/ 	.word	0x000025c0


	//   ....[13]....
        /*00d8*/ 	.word	0x000025d0


	//   ....[14]....
        /*00dc*/ 	.word	0x00002640


	//   ....[15]....
        /*00e0*/ 	.word	0x00002670


	//   ....[16]....
        /*00e4*/ 	.word	0x000026b0


	//   ....[17]....
        /*00e8*/ 	.word	0x000026c0


	//   ....[18]....
        /*00ec*/ 	.word	0x00002770


	//   ....[19]....
        /*00f0*/ 	.word	0x000027b0


	//   ....[20]....
        /*00f4*/ 	.word	0x000027c0


	//   ....[21]....
        /*00f8*/ 	.word	0x000027d0


	//   ....[22]....
        /*00fc*/ 	.word	0x000028e0


	//   ....[23]....
        /*0100*/ 	.word	0x00002910


	//   ....[24]....
        /*0104*/ 	.word	0x00002930


	//   ....[25]....
        /*0108*/ 	.word	0x00002940


	//   ....[26]....
        /*010c*/ 	.word	0x00003160


	//   ....[27]....
        /*0110*/ 	.word	0x00003360


	//   ....[28]....
        /*0114*/ 	.word	0x00003700


	//----- nvinfo : EIATTR_VRC_CTA_INIT_COUNT
	.align		4
.L_2089:
        /*0118*/ 	.byte	0x02, 0x4a
	.zero		1
	.zero		1


	//----- nvinfo : EIATTR_EXIT_INSTR_OFFSETS
	.align		4
        /*011c*/ 	.byte	0x04, 0x1c
        /*011e*/ 	.short	(.L_2091 - .L_2090)


	//   ....[0]....
.L_2090:
        /*0120*/ 	.word	0x000001c0


	//   ....[1]....
        /*0124*/ 	.word	0x000037d0


	//----- nvinfo : EIATTR_MAX_THREADS
	.align		4
.L_2091:
        /*0128*/ 	.byte	0x04, 0x05
        /*012a*/ 	.short	(.L_2093 - .L_2092)
.L_2092:
        /*012c*/ 	.word	0x00000020
        /*0130*/ 	.word	0x00000001
        /*0134*/ 	.word	0x00000001


	//----- nvinfo : EIATTR_CRS_STACK_SIZE
	.align		4
.L_2093:
        /*0138*/ 	.byte	0x04, 0x1e
        /*013a*/ 	.short	(.L_2095 - .L_2094)
.L_2094:
        /*013c*/ 	.word	0x00000000


	//----- nvinfo : EIATTR_CBANK_PARAM_SIZE
	.align		4
.L_2095:
        /*0140*/ 	.byte	0x03, 0x19
        /*0142*/ 	.short	0x0118


	//----- nvinfo : EIATTR_PARAM_CBANK
	.align		4
        /*0144*/ 	.byte	0x04, 0x0a
        /*0146*/ 	.short	(.L_2097 - .L_2096)
	.align		4
.L_2096:
        /*0148*/ 	.word	index@(.nv.constant0._Z25selective_scan_fwd_kernelI32Selective_Scan_fwd_kernel_traitsILi32ELi8ELi1ELb1ELb0ELb0ELb1EfN3c107complexIfEEEEv13SSMParamsBase)
        /*014c*/ 	.short	0x0380
        /*014e*/ 	.short	0x0118


	//----- nvinfo : EIATTR_SW_WAR
	.align		4
.L_2097:
        /*0150*/ 	.byte	0x04, 0x36
        /*0152*/ 	.short	(.L_2099 - .L_2098)
.L_2098:
        /*0154*/ 	.word	0x00000008
.L_2099:


//--------------------- .nv.info._Z25selective_scan_fwd_kernelI32Selective_Scan_fwd_kernel_traitsILi32ELi8ELi1ELb1ELb0ELb1ELb0EfN3c107complexIfEEEEv13SSMParamsBase --------------------------
	.section	.nv.info._Z25selective_scan_fwd_kernelI32Selective_Scan_fwd_kernel_traitsILi32ELi8ELi1ELb1ELb0ELb1ELb0EfN3c107complexIfEEEEv13SSMParamsBase,"",@"SHT_CUDA_INFO"
	.sectionflags	@""
	.align	4


	//----- nvinfo : EIATTR_CUDA_API_VERSION
	.align		4
        /*0000*/ 	.byte	0x04, 0x37
        /*0002*/ 	.short	(.L_2101 - .L_2100)
.L_2100:
        /*0004*/ 	.word	0x00000082


	//----- nvinfo : EIATTR_KPARAM_INFO
	.align		4
.L_2101:
        /*0008*/ 	.byte	0x04, 0x17
        /*000a*/ 	.short	(.L_2103 - .L_2102)
.L_2102:
        /*000c*/ 	.word	0x00000000
        /*0010*/ 	.short	0x0000
        /*0012*/ 	.short	0x0000
        /*0014*/ 	.byte	0x00, 0xf0, 0x61, 0x04


	//----- nvinfo : EIATTR_SPARSE_MMA_MASK
	.align		4
.L_2103:
        /*0018*/ 	.byte	0x03, 0x50
        /*001a*/ 	.short	0x0000


	//----- nvinfo : EIATTR_MAXREG_COUNT
	.align		4
        /*001c*/ 	.byte	0x03, 0x1b
        /*001e*/ 	.short	0x00ff


	//----- nvinfo : EIATTR_NUM_BARRIERS
	.align		4
        /*0020*/ 	.byte	0x02, 0x4c
        /*0022*/ 	.byte	0x01
	.zero		1


	//----- nvinfo : EIATTR_MERCURY_ISA_VERSION
	.align		4
        /*0024*/ 	.byte	0x03, 0x5f
        /*0026*/ 	.short	0x0101


	//----- nvinfo : EIATTR_COOP_GROUP_MASK_REGIDS
	.align		4
        /*0028*/ 	.byte	0x04, 0x29
        /*002a*/ 	.short	(.L_2105 - .L_2104)


	//   ....[0]....
.L_2104:
        /*002c*/ 	.word	0xffffffff


	//   ....[1]....
        /*0030*/ 	.word	0xffffffff


	//   ....[2]....
        /*0034*/ 	.word	0xffffffff


	//   ....[3]....
        /*0038*/ 	.word	0xffffffff


	//   ....[4]....
        /*003c*/ 	.word	0xffffffff


	//   ....[5]....
        /*0040*/ 	.word	0xffffffff


	//   ....[6]....
        /*0044*/ 	.word	0xffffffff


	//   ....[7]....
        /*0048*/ 	.word	0xffffffff


	//   ....[8]....
        /*004c*/ 	.word	0xffffffff


	//   ....[9]....
        /*0050*/ 	.word	0xffffffff


	//   ....[10]....
        /*0054*/ 	.word	0xffffffff


	//   ....[11]....
        /*0058*/ 	.word	0xffffffff


	//   ....[12]....
        /*005c*/ 	.word	0xffffffff


	//   ....[13]....
        /*0060*/ 	.word	0xffffffff


	//   ....[14]....
        /*0064*/ 	.word	0xffffffff


	//   ....[15]....
        /*0068*/ 	.word	0xffffffff


	//   ....[16]....
        /*006c*/ 	.word	0xffffffff


	//   ....[17]....
        /*0070*/ 	.word	0xffffffff


	//   ....[18]....
        /*0074*/ 	.word	0xffffffff


	//   ....[19]....
        /*0078*/ 	.word	0xffffffff


	//   ....[20]....
        /*007c*/ 	.word	0xffffffff


	//   ....[21]....
        /*0080*/ 	.word	0xffffffff


	//   ....[22]....
        /*0084*/ 	.word	0xffffffff


	//   ....[23]....
        /*0088*/ 	.word	0xffffffff


	//   ....[24]....
        /*008c*/ 	.word	0xffffffff


	//   ....[25]....
        /*0090*/ 	.word	0xffffffff


	//   ....[26]....
        /*0094*/ 	.word	0xffffffff


	//   ....[27]....
        /*0098*/ 	.word	0xffffffff


	//----- nvinfo : EIATTR_COOP_GROUP_INSTR_OFFSETS
	.align		4
.L_2105:
        /*009c*/ 	.byte	0x04, 0x28
        /*009e*/ 	.short	(.L_2107 - .L_2106)


	//   ....[0]....
.L_2106:
        /*00a0*/ 	.word	0x00000740


	//   ....[1]....
        /*00a4*/ 	.word	0x000007d0


	//   ....[2]....
        /*00a8*/ 	.word	0x00001e60


	//   ....[3]....
        /*00ac*/ 	.word	0x000025c0


	//   ....[4]....
        /*00b0*/ 	.word	0x000025f0


	//   ....[5]....
        /*00b4*/ 	.word	0x000026b0


	//   ....[6]....
        /*00b8*/ 	.word	0x000026d0


	//   ....[7]....
        /*00bc*/ 	.word	0x00002730


	//   ....[8]....
        /*00c0*/ 	.word	0x00002740


	//   ....[9]....
        /*00c4*/ 	.word	0x000027a0


	//   ....[10]....
        /*00c8*/ 	.word	0x000027b0


	//   ....[11]....
        /*00cc*/ 	.word	0x00002820


	//   ....[12]....
        /*00d0*/ 	.word	0x00002830


	//   ....[13]....
        /*00d4*/ 	.word	0x00002880


	//   ....[14]....
        /*00d8*/ 	.word	0x000028a0


	//   ....[15]....
        /*00dc*/ 	.word	0x00002910


	//   ....[16]....
        /*00e0*/ 	.word	0x00002940


	//   ....[17]....
        /*00e4*/ 	.word	0x00002970


	//   ....[18]....
        /*00e8*/ 	.word	0x00002980


	//   ....[19]....
        /*00ec*/ 	.word	0x00002a50


	//   ....[20]....
        /*00f0*/ 	.word	0x00002a60


	//   ....[21]....
        /*00f4*/ 	.word	0x00002a70


	//   ....[22]....
        /*00f8*/ 	.word	0x00002a80


	//   ....[23]....
        /*00fc*/ 	.word	0x00002c30


	//   ....[24]....
        /*0100*/ 	.word	0x00002c70


	//   ....[25]....
        /*0104*/ 	.word	0x00002c80


	//   ....[26]....
        /*0108*/ 	.word	0x00002c90


	//   ....[27]....
        /*010c*/ 	.word	0x00003650


	//----- nvinfo : EIATTR_VRC_CTA_INIT_COUNT
	.align		4
.L_2107:
        /*0110*/ 	.byte	0x02, 0x4a
	.zero		1
	.zero		1


	//----- nvinfo : EIATTR_EXIT_INSTR_OFFSETS
	.align		4
        /*0114*/ 	.byte	0x04, 0x1c
        /*0116*/ 	.short	(.L_2109 - .L_2108)


	//   ....[0]....
.L_2108:
        /*0118*/ 	.word	0x000003b0


	//   ....[1]....
        /*011c*/ 	.word	0x00003730


	//----- nvinfo : EIATTR_MAX_THREADS
	.align		4
.L_2109:
        /*0120*/ 	.byte	0x04, 0x05
        /*0122*/ 	.short	(.L_2111 - .L_2110)
.L_2110:
        /*0124*/ 	.word	0x00000020
        /*0128*/ 	.word	0x00000001
        /*012c*/ 	.word	0x00000001


	//----- nvinfo : EIATTR_CRS_STACK_SIZE
	.align		4
.L_2111:
        /*0130*/ 	.byte	0x04, 0x1e
        /*0132*/ 	.short	(.L_2113 - .L_2112)
.L_2112:
        /*0134*/ 	.word	0x00000000


	//----- nvinfo : EIATTR_CBANK_PARAM_SIZE
	.align		4
.L_2113:
        /*0138*/ 	.byte	0x03, 0x19
        /*013a*/ 	.short	0x0118


	//----- nvinfo : EIATTR_PARAM_CBANK
	.align		4
        /*013c*/ 	.byte	0x04, 0x0a
        /*013e*/ 	.short	(.L_2115 - .L_2114)
	.align		4
.L_2114:
        /*0140*/ 	.word	index@(.nv.constant0._Z25selective_scan_fwd_kernelI32Selective_Scan_fwd_kernel_traitsILi32ELi8ELi1ELb1ELb0ELb1ELb0EfN3c107complexIfEEEEv13SSMParamsBase)
        /*0144*/ 	.short	0x0380
        /*0146*/ 	.short	0x0118


	//----- nvinfo : EIATTR_SW_WAR
	.align		4
.L_2115:
        /*0148*/ 	.byte	0x04, 0x36
        /*014a*/ 	.short	(.L_2117 - .L_2116)
.L_2116:
        /*014c*/ 	.word	0x00000008
.L_2117:


//--------------------- .nv.info._Z25selective_scan_fwd_kernelI32Selective_Scan_fwd_kernel_traitsILi32ELi8ELi1ELb1ELb0ELb1ELb1EfN3c107complexIfEEEEv13SSMParamsBase --------------------------
	.section	.nv.info._Z25selective_scan_fwd_kernelI32Selective_Scan_fwd_kernel_traitsILi32ELi8ELi1ELb1ELb0ELb1ELb1EfN3c107complexIfEEEEv13SSMParamsBase,"",@"SHT_CUDA_INFO"
	.sectionflags	@""
	.align	4


	//----- nvinfo : EIATTR_CUDA_API_VERSION
	.align		4
        /*0000*/ 	.byte	0x04, 0x37
        /*0002*/ 	.short	(.L_2119 - .L_2118)
.L_2118:
        /*0004*/ 	.word	0x00000082


	//----- nvinfo : EIATTR_KPARAM_INFO
	.align		4
.L_2119:
        /*0008*/ 	.byte	0x04, 0x17
        /*000a*/ 	.short	(.L_2121 - .L_2120)
.L_2120:
        /*000c*/ 	.word	0x00000000
        /*0010*/ 	.short	0x0000
        /*0012*/ 	.short	0x0000
        /*0014*/ 	.byte	0x00, 0xf0, 0x61, 0x04


	//----- nvinfo : EIATTR_SPARSE_MMA_MASK
	.align		4
.L_2121:
        /*0018*/ 	.byte	0x03, 0x50
        /*001a*/ 	.short	0x0000


	//----- nvinfo : EIATTR_MAXREG_COUNT
	.align		4
        /*001c*/ 	.byte	0x03, 0x1b
        /*001e*/ 	.short	0x00ff


	//----- nvinfo : EIATTR_NUM_BARRIERS
	.align		4
        /*0020*/ 	.byte	0x02, 0x4c
        /*0022*/ 	.byte	0x01
	.zero		1


	//----- nvinfo : EIATTR_MERCURY_ISA_VERSION
	.align		4
        /*0024*/ 	.byte	0x03, 0x5f
        /*0026*/ 	.short	0x0101


	//----- nvinfo : EIATTR_COOP_GROUP_MASK_REGIDS
	.align		4
        /*0028*/ 	.byte	0x04, 0x29
        /*002a*/ 	.short	(.L_2123 - .L_2122)


	//   ....[0]....
.L_2122:
        /*002c*/ 	.word	0xffffffff


	//   ....[1]....
        /*0030*/ 	.word	0xffffffff


	//   ....[2]....
        /*0034*/ 	.word	0xffffffff


	//   ....[3]....
        /*0038*/ 	.word	0xffffffff


	//   ....[4]....
        /*003c*/ 	.word	0xffffffff


	//   ....[5]....
        /*0040*/ 	.word	0xffffffff


	//   ....[6]....
        /*0044*/ 	.word	0xffffffff


	//   ....[7]....
        /*0048*/ 	.word	0xffffffff


	//   ....[8]....
        /*004c*/ 	.word	0xffffffff


	//   ....[9]....
        /*0050*/ 	.word	0xffffffff


	//   ....[10]....
        /*0054*/ 	.word	0xffffffff


	//   ....[11]....
        /*0058*/ 	.word	0xffffffff


	//   ....[12]....
        /*005c*/ 	.word	0xffffffff


	//   ....[13]....
        /*0060*/ 	.word	0xffffffff


	//   ....[14]....
        /*0064*/ 	.word	0xffffffff


	//   ....[15]....
        /*0068*/ 	.word	0xffffffff


	//   ....[16]....
        /*006c*/ 	.word	0xffffffff


	//   ....[17]....
        /*0070*/ 	.word	0xffffffff


	//   ....[18]....
        /*0074*/ 	.word	0xffffffff


	//   ....[19]....
        /*0078*/ 	.word	0xffffffff


	//   ....[20]....
        /*007c*/ 	.word	0xffffffff


	//   ....[21]....
        /*0080*/ 	.word	0xffffffff


	//   ....[22]....
        /*0084*/ 	.word	0xffffffff


	//   ....[23]....
        /*0088*/ 	.word	0xffffffff


	//   ....[24]....
        /*008c*/ 	.word	0xffffffff


	//   ....[25]....
        /*0090*/ 	.word	0xffffffff


	//   ....[26]....
        /*0094*/ 	.word	0xffffffff


	//   ....[27]....
        /*0098*/ 	.word	0xffffffff


	//   ....[28]....
        /*009c*/ 	.word	0xffffffff


	//   ....[29]....
        /*00a0*/ 	.word	0xffffffff


	//----- nvinfo : EIATTR_COOP_GROUP_INSTR_OFFSETS
	.align		4
.L_2123:
        /*00a4*/ 	.byte	0x04, 0x28
        /*00a6*/ 	.short	(.L_2125 - .L_2124)


	//   ....[0]....
.L_2124:
        /*00a8*/ 	.word	0x00000740


	//   ....[1]....
        /*00ac*/ 	.word	0x000007d0


	//   ....[2]....
        /*00b0*/ 	.word	0x00001e60


	//   ....[3]....
        /*00b4*/ 	.word	0x000025c0


	//   ....[4]....
        /*00b8*/ 	.word	0x000025f0


	//   ....[5]....
        /*00bc*/ 	.word	0x000026b0


	//   ....[6]....
        /*00c0*/ 	.word	0x000026d0


	//   ....[7]....
        /*00c4*/ 	.word	0x00002730


	//   ....[8]....
        /*00c8*/ 	.word	0x00002740


	//   ....[9]....
        /*00cc*/ 	.word	0x000027a0


	//   ....[10]....
        /*00d0*/ 	.word	0x000027b0


	//   ....[11]....
        /*00d4*/ 	.word	0x00002820


	//   ....[12]....
        /*00d8*/ 	.word	0x00002830


	//   ....[13]....
        /*00dc*/ 	.word	0x00002880


	//   ....[14]....
        /*00e0*/ 	.word	0x000028a0


	//   ....[15]....
        /*00e4*/ 	.word	0x00002910


	//   ....[16]....
        /*00e8*/ 	.word	0x00002940


	//   ....[17]....
        /*00ec*/ 	.word	0x00002970


	//   ....[18]....
        /*00f0*/ 	.word	0x00002980


	//   ....[19]....
        /*00f4*/ 	.word	0x00002a50


	//   ....[20]....
        /*00f8*/ 	.word	0x00002a60


	//   ....[21]....
        /*00fc*/ 	.word	0x00002a70


	//   ....[22]....
        /*0100*/ 	.word	0x00002a80


	//   ....[23]....
        /*0104*/ 	.word	0x00002c30


	//   ....[24]....
        /*0108*/ 	.word	0x00002c70


	//   ....[25]....
        /*010c*/ 	.word	0x00002c80


	//   ....[26]....
        /*0110*/ 	.word	0x00002c90


	//   ....[27]....
        /*0114*/ 	.word	0x000035e0


	//   ....[28]....
        /*0118*/ 	.word	0x00003800


	//   ....[29]....
        /*011c*/ 	.word	0x00003bb0


	//----- nvinfo : EIATTR_VRC_CTA_INIT_COUNT
	.align		4
.L_2125:
        /*0120*/ 	.byte	0x02, 0x4a
	.zero		1
	.zero		1


	//----- nvinfo : EIATTR_EXIT_INSTR_OFFSETS
	.align		4
        /*0124*/ 	.byte	0x04, 0x1c
        /*0126*/ 	.short	(.L_2127 - .L_2126)


	//   ....[0]....
.L_2126:
        /*0128*/ 	.word	0x000003b0


	//   ....[1]....
        /*012c*/ 	.word	0x00003c70


	//----- nvinfo : EIATTR_MAX_THREADS
	.align		4
.L_2127:
        /*0130*/ 	.byte	0x04, 0x05
        /*0132*/ 	.short	(.L_2129 - .L_2128)
.L_2128:
        /*0134*/ 	.word	0x00000020
        /*0138*/ 	.word	0x00000001
        /*013c*/ 	.word	0x00000001


	//----- nvinfo : EIATTR_CRS_STACK_SIZE
	.align		4
.L_2129:
        /*0140*/ 	.byte	0x04, 0x1e
        /*0142*/ 	.short	(.L_2131 - .L_2130)
.L_2130:
        /*0144*/ 	.word	0x00000000


	//----- nvinfo : EIATTR_CBANK_PARAM_SIZE
	.align		4
.L_2131:
        /*0148*/ 	.byte	0x03, 0x19
        /*014a*/ 	.short	0x0118


	//----- nvinfo : EIATTR_PARAM_CBANK
	.align		4
        /*014c*/ 	.byte	0x04, 0x0a
        /*014e*/ 	.short	(.L_2133 - .L_2132)
	.align		4
.L_2132:
        /*0150*/ 	.word	index@(.nv.constant0._Z25selective_scan_fwd_kernelI32Selective_Scan_fwd_kernel_traitsILi32ELi8ELi1ELb1ELb0ELb1ELb1EfN3c107complexIfEEEEv13SSMParamsBase)
        /*0154*/ 	.short	0x0380
        /*0156*/ 	.short	0x0118


	//----- nvinfo : EIATTR_SW_WAR
	.align		4
.L_2133:
        /*0158*/ 	.byte	0x04, 0x36
        /*015a*/ 	.short	(.L_2135 - .L_2134)
.L_2134:
        /*015c*/ 	.word	0x00000008
.L_2135:


//--------------------- .nv.info._Z25selective_scan_fwd_kernelI32Selective_Scan_fwd_kernel_traitsILi32ELi8ELi1ELb1ELb1ELb0ELb0EfN3c107complexIfEEEEv13SSMParamsBase --------------------------
	.section	.nv.info._Z25selective_scan_fwd_kernelI32Selective_Scan_fwd_kernel_traitsILi32ELi8ELi1ELb1ELb1ELb0ELb0EfN3c107complexIfEEEEv13SSMParamsBase,"",@"SHT_CUDA_INFO"
	.sectionflags	@""
	.align	4


	//----- nvinfo : EIATTR_CUDA_API_VERSION
	.align		4
        /*0000*/ 	.byte	0x04, 0x37
        /*0002*/ 	.short	(.L_2137 - .L_2136)
.L_2136:
        /*0004*/ 	.word	0x00000082


	//----- nvinfo : EIATTR_KPARAM_INFO
	.align		4
.L_2137:
        /*0008*/ 	.byte	0x04, 0x17
        /*000a*/ 	.short	(.L_2139 - .L_2138)
.L_2138:
        /*000c*/ 	.word	0x00000000
        /*0010*/ 	.short	0x0000
        /*0012*/ 	.short	0x0000
        /*0014*/ 	.byte	0x00, 0xf0, 0x61, 0x04


	//----- nvinfo : EIATTR_SPARSE_MMA_MASK
	.align		4
.L_2139:
        /*0018*/ 	.byte	0x03, 0x50
        /*001a*/ 	.short	0x0000


	//----- nvinfo : EIATTR_MAXREG_COUNT
	.align		4
        /*001c*/ 	.byte	0x03, 0x1b
        /*001e*/ 	.short	0x00ff


	//----- nvinfo : EIATTR_NUM_BARRIERS
	.align		4
        /*0020*/ 	.byte	0x02, 0x4c
        /*0022*/ 	.byte	0x01
	.zero		1


	//----- nvinfo : EIATTR_MERCURY_ISA_VERSION
	.align		4
        /*0024*/ 	.byte	0x03, 0x5f
        /*0026*/ 	.short	0x0101


	//----- nvinfo : EIATTR_COOP_GROUP_MASK_REGIDS
	.align		4
        /*0028*/ 	.byte	0x04, 0x29
        /*002a*/ 	.short	(.L_2141 - .L_2140)


	//   ....[0]....
.L_2140:
        /*002c*/ 	.word	0xffffffff


	//   ....[1]....
        /*0030*/ 	.word	0xffffffff


	//   ....[2]....
        /*0034*/ 	.word	0xffffffff


	//   ....[3]....
        /*0038*/ 	.word	0xffffffff


	//   ....[4]....
        /*003c*/ 	.word	0xffffffff


	//   ....[5]....
        /*0040*/ 	.word	0xffffffff


	//   ....[6]....
        /*0044*/ 	.word	0xffffffff


	//   ....[7]....
        /*0048*/ 	.word	0xffffffff


	//   ....[8]....
        /*004c*/ 	.word	0xffffffff


	//   ....[9]....
        /*0050*/ 	.word	0xffffffff


	//   ....[10]....
        /*0054*/ 	.word	0xffffffff


	//   ....[11]....
        /*0058*/ 	.word	0xffffffff


	//   ....[12]....
        /*005c*/ 	.word	0xffffffff


	//   ....[13]....
        /*0060*/ 	.word	0xffffffff


	//   ....[14]....
        /*0064*/ 	.word	0xffffffff


	//   ....[15]....
        /*0068*/ 	.word	0xffffffff


	//   ....[16]....
        /*006c*/ 	.word	0xffffffff


	//   ....[17]....
        /*0070*/ 	.word	0xffffffff


	//   ....[18]....
        /*0074*/ 	.word	0xffffffff


	//   ....[19]....
        /*0078*/ 	.word	0xffffffff


	//   ....[20]....
        /*007c*/ 	.word	0xffffffff


	//   ....[21]....
        /*0080*/ 	.word	0xffffffff


	//   ....[22]....
        /*0084*/ 	.word	0xffffffff


	//   ....[23]....
        /*0088*/ 	.word	0xffffffff


	//   ....[24]....
        /*008c*/ 	.word	0xffffffff


	//   ....[25]....
        /*0090*/ 	.word	0xffffffff


	//   ....[26]....
        /*0094*/ 	.word	0xffffffff


	//   ....[27]....
        /*0098*/ 	.word	0xffffffff


	//----- nvinfo : EIATTR_COOP_GROUP_INSTR_OFFSETS
	.align		4
.L_2141:
        /*009c*/ 	.byte	0x04, 0x28
        /*009e*/ 	.short	(.L_2143 - .L_2142)


	//   ....[0]....
.L_2142:
        /*00a0*/ 	.word	0x00000700


	//   ....[1]....
        /*00a4*/ 	.word	0x00000790


	//   ....[2]....
        /*00a8*/ 	.word	0x00001dd0


	//   ....[3]....
        /*00ac*/ 	.word	0x00002610


	//   ....[4]....
        /*00b0*/ 	.word	0x00002650


	//   ....[5]....
        /*00b4*/ 	.word	0x00002740


	//   ....[6]....
        /*00b8*/ 	.word	0x00002760


	//   ....[7]....
        /*00bc*/ 	.word	0x00002810


	//   ....[8]....
        /*00c0*/ 	.word	0x00002850


	//   ....[9]....
        /*00c4*/ 	.word	0x000028b0


	//   ....[10]....
        /*00c8*/ 	.word	0x000028c0


	//   ....[11]....
        /*00cc*/ 	.word	0x00002940


	//   ....[12]....
        /*00d0*/ 	.word	0x00002950


	//   ....[13]....
        /*00d4*/ 	.word	0x000029b0


	//   ....[14]....
        /*00d8*/ 	.word	0x000029c0


	//   ....[15]....
        /*00dc*/ 	.word	0x00002a30


	//   ....[16]....
        /*00e0*/ 	.word	0x00002a60


	//   ....[17]....
        /*00e4*/ 	.word	0x00002aa0


	//   ....[18]....
        /*00e8*/ 	.word	0x00002ab0


	//   ....[19]....
        /*00ec*/ 	.word	0x00002b90


	//   ....[20]....
        /*00f0*/ 	.word	0x00002bb0


	//   ....[21]....
        /*00f4*/ 	.word	0x00002bc0


	//   ....[22]....
        /*00f8*/ 	.word	0x00002bd0


	//   ....[23]....
        /*00fc*/ 	.word	0x00002cd0


	//   ....[24]....
        /*0100*/ 	.word	0x00002cf0


	//   ....[25]....
        /*0104*/ 	.word	0x00002d20


	//   ....[26]....
        /*0108*/ 	.word	0x00002d30


	//   ....[27]....
        /*010c*/ 	.word	0x00003510


	//----- nvinfo : EIATTR_VRC_CTA_INIT_COUNT
	.align		4
.L_2143:
        /*0110*/ 	.byte	0x02, 0x4a
	.zero		1
	.zero		1


	//----- nvinfo : EIATTR_EXIT_INSTR_OFFSETS
	.align		4
        /*0114*/ 	.byte	0x04, 0x1c
        /*0116*/ 	.short	(.L_2145 - .L_2144)


	//   ....[0]....
.L_2144:
        /*0118*/ 	.word	0x000003b0


	//   ....[1]....
        /*011c*/ 	.word	0x000035f0


	//----- nvinfo : EIATTR_MAX_THREADS
	.align		4
.L_2145:
        /*0120*/ 	.byte	0x04, 0x05
        /*0122*/ 	.short	(.L_2147 - .L_2146)
.L_2146:
        /*0124*/ 	.word	0x00000020
        /*0128*/ 	.word	0x00000001
        /*012c*/ 	.word	0x00000001


	//----- nvinfo : EIATTR_CRS_STACK_SIZE
	.align		4
.L_2147:
        /*0130*/ 	.byte	0x04, 0x1e
        /*0132*/ 	.short	(.L_2149 - .L_2148)
.L_2148:
        /*0134*/ 	.word	0x00000000


	//----- nvinfo : EIATTR_CBANK_PARAM_SIZE
	.align		4
.L_2149:
        /*0138*/ 	.byte	0x03, 0x19
        /*013a*/ 	.short	0x0118


	//----- nvinfo : EIATTR_PARAM_CBANK
	.align		4
        /*013c*/ 	.byte	0x04, 0x0a
        /*013e*/ 	.short	(.L_2151 - .L_2150)
	.align		4
.L_2150:
        /*0140*/ 	.word	index@(.nv.constant0._Z25selective_scan_fwd_kernelI32Selective_Scan_fwd_kernel_traitsILi32ELi8ELi1ELb1ELb1ELb0ELb0EfN3c107complexIfEEEEv13SSMParamsBase)
        /*0144*/ 	.short	0x0380
        /*0146*/ 	.short	0x0118


	//----- nvinfo : EIATTR_SW_WAR
	.align		4
.L_2151:
        /*0148*/ 	.byte	0x04, 0x36
        /*014a*/ 	.short	(.L_2153 - .L_2152)
.L_2152:
        /*014c*/ 	.word	0x00000008
.L_2153:


//--------------------- .nv.info._Z25selective_scan_fwd_kernelI32Selective_Scan_fwd_kernel_traitsILi32ELi8ELi1ELb1ELb1ELb0ELb1EfN3c107complexIfEEEEv13SSMParamsBase --------------------------
	.section	.nv.info._Z25selective_scan_fwd_kernelI32Selective_Scan_fwd_kernel_traitsILi32ELi8ELi1ELb1ELb1ELb0ELb1EfN3c107complexIfEEEEv13SSMParamsBase,"",@"SHT_CUDA_INFO"
	.sectionflags	@""
	.align	4


	//----- nvinfo : EIATTR_CUDA_API_VERSION
	.align		4
        /*0000*/ 	.byte	0x04, 0x37
        /*0002*/ 	.short	(.L_2155 - .L_2154)
.L_2154:
        /*0004*/ 	.word	0x00000082


	//----- nvinfo : EIATTR_KPARAM_INFO
	.align		4
.L_2155:
        /*0008*/ 	.byte	0x04, 0x17
        /*000a*/ 	.short	(.L_2157 - .L_2156)
.L_2156:
        /*000c*/ 	.word	0x00000000
        /*0010*/ 	.short	0x0000
        /*0012*/ 	.short	0x0000
        /*0014*/ 	.byte	0x00, 0xf0, 0x61, 0x04


	//----- nvinfo : EIATTR_SPARSE_MMA_MASK
	.align		4
.L_2157:
        /*0018*/ 	.byte	0x03, 0x50
        /*001a*/ 	.short	0x0000


	//----- nvinfo : EIATTR_MAXREG_COUNT
	.align		4
        /*001c*/ 	.byte	0x03, 0x1b
        /*001e*/ 	.short	0x00ff


	//----- nvinfo : EIATTR_NUM_BARRIERS
	.align		4
        /*0020*/ 	.byte	0x02, 0x4c
        /*0022*/ 	.byte	0x01
	.zero		1


	//----- nvinfo : EIATTR_MERCURY_ISA_VERSION
	.align		4
        /*0024*/ 	.byte	0x03, 0x5f
        /*0026*/ 	.short	0x0101


	//----- nvinfo : EIATTR_COOP_GROUP_MASK_REGIDS
	.align		4
        /*0028*/ 	.byte	0x04, 0x29
        /*002a*/ 	.short	(.L_2159 - .L_2158)


	//   ....[0]....
.L_2158:
        /*002c*/ 	.word	0xffffffff


	//   ....[1]....
        /*0030*/ 	.word	0xffffffff


	//   ....[2]....
        /*0034*/ 	.word	0xffffffff


	//   ....[3]....
        /*0038*/ 	.word	0xffffffff


	//   ....[4]....
        /*003c*/ 	.word	0xffffffff


	//   ....[5]....
        /*0040*/ 	.word	0xffffffff


	//   ....[6]....
        /*0044*/ 	.word	0xffffffff


	//   ....[7]....
        /*0048*/ 	.word	0xffffffff


	//   ....[8]....
        /*004c*/ 	.word	0xffffffff


	//   ....[9]....
        /*0050*/ 	.word	0xffffffff


	//   ....[10]....
        /*0054*/ 	.word	0xffffffff


	//   ....[11]....
        /*0058*/ 	.word	0xffffffff


	//   ....[12]....
        /*005c*/ 	.word	0xffffffff


	//   ....[13]....
        /*0060*/ 	.word	0xffffffff


	//   ....[14]....
        /*0064*/ 	.word	0xffffffff


	//   ....[15]....
        /*0068*/ 	.word	0xffffffff


	//   ....[16]....
        /*006c*/ 	.word	0xffffffff


	//   ....[17]....
        /*0070*/ 	.word	0xffffffff


	//   ....[18]....
        /*0074*/ 	.word	0xffffffff


	//   ....[19]....
        /*0078*/ 	.word	0xffffffff


	//   ....[20]....
        /*007c*/ 	.word	0xffffffff


	//   ....[21]....
        /*0080*/ 	.word	0xffffffff


	//   ....[22]....
        /*0084*/ 	.word	0xffffffff


	//   ....[23]....
        /*0088*/ 	.word	0xffffffff


	//   ....[24]....
        /*008c*/ 	.word	0xffffffff


	//   ....[25]....
        /*0090*/ 	.word	0xffffffff


	//   ....[26]....
        /*0094*/ 	.word	0xffffffff


	//   ....[27]....
        /*0098*/ 	.word	0xffffffff


	//   ....[28]....
        /*009c*/ 	.word	0xffffffff


	//   ....[29]....
        /*00a0*/ 	.word	0xffffffff


	//----- nvinfo : EIATTR_COOP_GROUP_INSTR_OFFSETS
	.align		4
.L_2159:
        /*00a4*/ 	.byte	0x04, 0x28
        /*00a6*/ 	.short	(.L_2161 - .L_2160)


	//   ....[0]....
.L_2160:
        /*00a8*/ 	.word	0x00000700


	//   ....[1]....
        /*00ac*/ 	.word	0x00000790


	//   ....[2]....
        /*00b0*/ 	.word	0x00001dd0


	//   ....[3]....
        /*00b4*/ 	.word	0x00002610


	//   ....[4]....
        /*00b8*/ 	.word	0x00002650


	//   ....[5]....
        /*00bc*/ 	.word	0x00002740


	//   ....[6]....
        /*00c0*/ 	.word	0x00002760


	//   ....[7]....
        /*00c4*/ 	.word	0x00002810


	//   ....[8]....
        /*00c8*/ 	.word	0x00002850


	//   ....[9]....
        /*00cc*/ 	.word	0x000028b0


	//   ....[10]....
        /*00d0*/ 	.word	0x000028c0


	//   ....[11]....
        /*00d4*/ 	.word	0x00002940


	//   ....[12]....
        /*00d8*/ 	.word	0x00002950


	//   ....[13]....
        /*00dc*/ 	.word	0x000029b0


	//   ....[14]....
        /*00e0*/ 	.word	0x000029c0


	//   ....[15]....
        /*00e4*/ 	.word	0x00002a30


	//   ....[16]....
        /*00e8*/ 	.word	0x00002a60


	//   ....[17]....
        /*00ec*/ 	.word	0x00002aa0


	//   ....[18]....
        /*00f0*/ 	.word	0x00002ab0


	//   ....[19]....
        /*00f4*/ 	.word	0x00002b90


	//   ....[20]....
        /*00f8*/ 	.word	0x00002bb0


	//   ....[21]....
        /*00fc*/ 	.word	0x00002bc0


	//   ....[22]....
        /*0100*/ 	.word	0x00002bd0


	//   ....[23]....
        /*0104*/ 	.word	0x00002cd0


	//   ....[24]....
        /*0108*/ 	.word	0x00002cf0


	//   ....[25]....
        /*010c*/ 	.word	0x00002d20


	//   ....[26]....
        /*0110*/ 	.word	0x00002d30


	//   ....[27]....
        /*0114*/ 	.word	0x000034a0


	//   ....[28]....
        /*0118*/ 	.word	0x000036c0


	//   ....[29]....
        /*011c*/ 	.word	0x00003a70


	//----- nvinfo : EIATTR_VRC_CTA_INIT_COUNT
	.align		4
.L_2161:
        /*0120*/ 	.byte	0x02, 0x4a
	.zero		1
	.zero		1


	//----- nvinfo : EIATTR_EXIT_INSTR_OFFSETS
	.align		4
        /*0124*/ 	.byte	0x04, 0x1c
        /*0126*/ 	.short	(.L_2163 - .L_2162)


	//   ....[0]....
.L_2162:
        /*0128*/ 	.word	0x000003b0


	//   ....[1]....
        /*012c*/ 	.word	0x00003b30


	//----- nvinfo : EIATTR_MAX_THREADS
	.align		4
.L_2163:
        /*0130*/ 	.byte	0x04, 0x05
        /*0132*/ 	.short	(.L_2165 - .L_2164)
.L_2164:
        /*0134*/ 	.word	0x00000020
        /*0138*/ 	.word	0x00000001
        /*013c*/ 	.word	0x00000001


	//----- nvinfo : EIATTR_CRS_STACK_SIZE
	.align		4
.L_2165:
        /*0140*/ 	.byte	0x04, 0x1e
        /*0142*/ 	.short	(.L_2167 - .L_2166)
.L_2166:
        /*0144*/ 	.word	0x00000000


	//----- nvinfo : EIATTR_CBANK_PARAM_SIZE
	.align		4
.L_2167:
        /*0148*/ 	.byte	0x03, 0x19
        /*014a*/ 	.short	0x0118


	//----- nvinfo : EIATTR_PARAM_CBANK
	.align		4
        /*014c*/ 	.byte	0x04, 0x0a
        /*014e*/ 	.short	(.L_2169 - .L_2168)
	.align		4
.L_2168:
        /*0150*/ 	.word	index@(.nv.constant0._Z25selective_scan_fwd_kernelI32Selective_Scan_fwd_kernel_traitsILi32ELi8ELi1ELb1ELb1ELb0ELb1EfN3c107complexIfEEEEv13SSMParamsBase)
        /*0154*/ 	.short	0x0380
        /*0156*/ 	.short	0x0118


	//----- nvinfo : EIATTR_SW_WAR
	.align		4
.L_2169:
        /*0158*/ 	.byte	0x04, 0x36
        /*015a*/ 	.short	(.L_2171 - .L_2170)
.L_2170:
        /*015c*/ 	.word	0x00000008
.L_2171:


//--------------------- .nv.info._Z25selective_scan_fwd_kernelI32Selective_Scan_fwd_kernel_traitsILi32ELi8ELi1ELb1ELb1ELb1ELb0EfN3c107complexIfEEEEv13SSMParamsBase --------------------------
	.section	.nv.info._Z25selective_scan_fwd_kernelI32Selective_Scan_fwd_kernel_traitsILi32ELi8ELi1ELb1ELb1ELb1ELb0EfN3c107complexIfEEEEv13SSMParamsBase,"",@"SHT_CUDA_INFO"
	.sectionflags	@""
	.align	4


	//----- nvinfo : EIATTR_CUDA_API_VERSION
	.align		4
        /*0000*/ 	.byte	0x04, 0x37
        /*0002*/ 	.short	(.L_2173 - .L_2172)
.L_2172:
        /*0004*/ 	.word	0x00000082


	//----- nvinfo : EIATTR_KPARAM_INFO
	.align		4
.L_2173:
        /*0008*/ 	.byte	0x04, 0x17
        /*000a*/ 	.short	(.L_2175 - .L_2174)
.L_2174:
        /*000c*/ 	.word	0x00000000
        /*0010*/ 	.short	0x0000
        /*0012*/ 	.short	0x0000
        /*0014*/ 	.byte	0x00, 0xf0, 0x61, 0x04


	//----- nvinfo : EIATTR_SPARSE_MMA_MASK
	.align		4
.L_2175:
        /*0018*/ 	.byte	0x03, 0x50
        /*001a*/ 	.short	0x0000


	//----- nvinfo : EIATTR_MAXREG_COUNT
	.align		4
        /*001c*/ 	.byte	0x03, 0x1b
        /*001e*/ 	.short	0x00ff


	//----- nvinfo : EIATTR_NUM_BARRIERS
	.align		4
        /*0020*/ 	.byte	0x02, 0x4c
        /*0022*/ 	.byte	0x01
	.zero		1


	//----- nvinfo : EIATTR_MERCURY_ISA_VERSION
	.align		4
        /*0024*/ 	.byte	0x03, 0x5f
        /*0026*/ 	.short	0x0101


	//----- nvinfo : EIATTR_COOP_GROUP_MASK_REGIDS
	.align		4
        /*0028*/ 	.byte	0x04, 0x29
        /*002a*/ 	.short	(.L_2177 - .L_2176)


	//   ....[0]....
.L_2176:
        /*002c*/ 	.word	0xffffffff


	//   ....[1]....
        /*0030*/ 	.word	0xffffffff


	//   ....[2]....
        /*0034*/ 	.word	0xffffffff


	//   ....[3]....
        /*0038*/ 	.word	0xffffffff


	//   ....[4]....
        /*003c*/ 	.word	0xffffffff


	//   ....[5]....
        /*0040*/ 	.word	0xffffffff


	//   ....[6]....
        /*0044*/ 	.word	0xffffffff


	//   ....[7]....
        /*0048*/ 	.word	0xffffffff


	//   ....[8]....
        /*004c*/ 	.word	0xffffffff


	//   ....[9]....
        /*0050*/ 	.word	0xffffffff


	//   ....[10]....
        /*0054*/ 	.word	0xffffffff


	//   ....[11]....
        /*0058*/ 	.word	0xffffffff


	//   ....[12]....
        /*005c*/ 	.word	0xffffffff


	//   ....[13]....
        /*0060*/ 	.word	0xffffffff


	//   ....[14]....
        /*0064*/ 	.word	0xffffffff


	//   ....[15]....
        /*0068*/ 	.word	0xffffffff


	//   ....[16]....
        /*006c*/ 	.word	0xffffffff


	//   ....[17]....
        /*0070*/ 	.word	0xffffffff


	//   ....[18]....
        /*0074*/ 	.word	0xffffffff


	//   ....[19]....
        /*0078*/ 	.word	0xffffffff


	//   ....[20]....
        /*007c*/ 	.word	0xffffffff


	//   ....[21]....
        /*0080*/ 	.word	0xffffffff


	//   ....[22]....
        /*0084*/ 	.word	0xffffffff


	//   ....[23]....
        /*0088*/ 	.word	0xffffffff


	//   ....[24]....
        /*008c*/ 	.word	0xffffffff


	//   ....[25]....
        /*0090*/ 	.word	0xffffffff


	//   ....[26]....
        /*0094*/ 	.word	0xffffffff


	//   ....[27]....
        /*0098*/ 	.word	0xffffffff


	//   ....[28]....
        /*009c*/ 	.word	0xffffffff


	//----- nvinfo : EIATTR_COOP_GROUP_INSTR_OFFSETS
	.align		4
.L_2177:
        /*00a0*/ 	.byte	0x04, 0x28
        /*00a2*/ 	.short	(.L_2179 - .L_2178)


	//   ....[0]....
.L_2178:
        /*00a4*/ 	.word	0x00000800


	//   ....[1]....
        /*00a8*/ 	.word	0x00000890


	//   ....[2]....
        /*00ac*/ 	.word	0x00001f10


	//   ....[3]....
        /*00b0*/ 	.word	0x000027c0


	//   ....[4]....
        /*00b4*/ 	.word	0x000027f0


	//   ....[5]....
        /*00b8*/ 	.word	0x00002850


	//   ....[6]....
        /*00bc*/ 	.word	0x00002870


	//   ....[7]....
        /*00c0*/ 	.word	0x000028e0


	//   ....[8]....
        /*00c4*/ 	.word	0x00002900


	//   ....[9]....
        /*00c8*/ 	.word	0x00002940


	//   ....[10]....
        /*00cc*/ 	.word	0x00002960


	//   ....[11]....
        /*00d0*/ 	.word	0x000029e0


	//   ....[12]....
        /*00d4*/ 	.word	0x00002a10


	//   ....[13]....
        /*00d8*/ 	.word	0x00002a30


	//   ....[14]....
        /*00dc*/ 	.word	0x00002a40


	//   ....[15]....
        /*00e0*/ 	.word	0x00002ae0


	//   ....[16]....
        /*00e4*/ 	.word	0x00002b10


	//   ....[17]....
        /*00e8*/ 	.word	0x00002b20


	//   ....[18]....
        /*00ec*/ 	.word	0x00002b30


	//   ....[19]....
        /*00f0*/ 	.word	0x00002c10


	//   ....[20]....
        /*00f4*/ 	.word	0x00002c30


	//   ....[21]....
        /*00f8*/ 	.word	0x00002c40


	//   ....[22]....
        /*00fc*/ 	.word	0x00002c60


	//   ....[23]....
        /*0100*/ 	.word	0x00002cc0


	//   ....[24]....
        /*0104*/ 	.word	0x00002e90


	//   ....[25]....
        /*0108*/ 	.word	0x00002ed0


	//   ....[26]....
        /*010c*/ 	.word	0x00002ee0


	//   ....[27]....
        /*0110*/ 	.word	0x00002ef0


	//   ....[28]....
        /*0114*/ 	.word	0x000036d0


	//----- nvinfo : EIATTR_VRC_CTA_INIT_COUNT
	.align		4
.L_2179:
        /*0118*/ 	.byte	0x02, 0x4a
	.zero		1
	.zero		1


	//----- nvinfo : EIATTR_EXIT_INSTR_OFFSETS
	.align		4
        /*011c*/ 	.byte	0x04, 0x1c
        /*011e*/ 	.short	(.L_2181 - .L_2180)


	//   ....[0]....
.L_2180:
        /*0120*/ 	.word	0x00000450


	//   ....[1]....
        /*0124*/ 	.word	0x000037b0


	//----- nvinfo : EIATTR_MAX_THREADS
	.align		4
.L_2181:
        /*0128*/ 	.byte	0x04, 0x05
        /*012a*/ 	.short	(.L_2183 - .L_2182)
.L_2182:
        /*012c*/ 	.word	0x00000020
        /*0130*/ 	.word	0x00000001
        /*0134*/ 	.word	0x00000001


	//----- nvinfo : EIATTR_CRS_STACK_SIZE
	.align		4
.L_2183:
        /*0138*/ 	.byte	0x04, 0x1e
        /*013a*/ 	.short	(.L_2185 - .L_2184)
.L_2184:
        /*013c*/ 	.word	0x00000000


	//----- nvinfo : EIATTR_CBANK_PARAM_SIZE
	.align		4
.L_2185:
        /*0140*/ 	.byte	0x03, 0x19
        /*0142*/ 	.short	0x0118


	//----- nvinfo : EIATTR_PARAM_CBANK
	.align		4
        /*0144*/ 	.byte	0x04, 0x0a
        /*0146*/ 	.short	(.L_2187 - .L_2186)
	.align		4
.L_2186:
        /*0148*/ 	.word	index@(.nv.constant0._Z25selective_scan_fwd_kernelI32Selective_Scan_fwd_kernel_traitsILi32ELi8ELi1ELb1ELb1ELb1ELb0EfN3c107complexIfEEEEv13SSMParamsBase)
        /*014c*/ 	.short	0x0380
        /*014e*/ 	.short	0x0118


	//----- nvinfo : EIATTR_SW_WAR
	.align		4
.L_2187:
        /*0150*/ 	.byte	0x04, 0x36
        /*0152*/ 	.short	(.L_2189 - .L_2188)
.L_2188:
        /*0154*/ 	.word	0x00000008
.L_2189:


//--------------------- .nv.info._Z25selective_scan_fwd_kernelI32Selective_Scan_fwd_kernel_traitsILi32ELi8ELi1ELb1ELb1ELb1ELb1EfN3c107complexIfEEEEv13SSMParamsBase --------------------------
	.section	.nv.info._Z25selective_scan_fwd_kernelI32Selective_Scan_fwd_kernel_traitsILi32ELi8ELi1ELb1ELb1ELb1ELb1EfN3c107complexIfEEEEv13SSMParamsBase,"",@"SHT_CUDA_INFO"
	.sectionflags	@""
	.align	4


	//----- nvinfo : EIATTR_CUDA_API_VERSION
	.align		4
        /*0000*/ 	.byte	0x04, 0x37
        /*0002*/ 	.short	(.L_2191 - .L_2190)
.L_2190:
        /*0004*/ 	.word	0x00000082


	//----- nvinfo : EIATTR_KPARAM_INFO
	.align		4
.L_2191:
        /*0008*/ 	.byte	0x04, 0x17
        /*000a*/ 	.short	(.L_2193 - .L_2192)
.L_2192:
        /*000c*/ 	.word	0x00000000
        /*0010*/ 	.short	0x0000
        /*0012*/ 	.short	0x0000
        /*0014*/ 	.byte	0x00, 0xf0, 0x61, 0x04


	//----- nvinfo : EIATTR_SPARSE_MMA_MASK
	.align		4
.L_2193:
        /*0018*/ 	.byte	0x03, 0x50
        /*001a*/ 	.short	0x0000


	//----- nvinfo : EIATTR_MAXREG_COUNT
	.align		4
        /*001c*/ 	.byte	0x03, 0x1b
        /*001e*/ 	.short	0x00ff


	//----- nvinfo : EIATTR_NUM_BARRIERS
	.align		4
        /*0020*/ 	.byte	0x02, 0x4c
        /*0022*/ 	.byte	0x01
	.zero		1


	//----- nvinfo : EIATTR_MERCURY_ISA_VERSION
	.align		4
        /*0024*/ 	.byte	0x03, 0x5f
        /*0026*/ 	.short	0x0101


	//----- nvinfo : EIATTR_COOP_GROUP_MASK_REGIDS
	.align		4
        /*0028*/ 	.byte	0x04, 0x29
        /*002a*/ 	.short	(.L_2195 - .L_2194)


	//   ....[0]....
.L_2194:
        /*002c*/ 	.word	0xffffffff


	//   ....[1]....
        /*0030*/ 	.word	0xffffffff


	//   ....[2]....
        /*0034*/ 	.word	0xffffffff


	//   ....[3]....
        /*0038*/ 	.word	0xffffffff


	//   ....[4]....
        /*003c*/ 	.word	0xffffffff


	//   ....[5]....
        /*0040*/ 	.word	0xffffffff


	//   ....[6]....
        /*0044*/ 	.word	0xffffffff


	//   ....[7]....
        /*0048*/ 	.word	0xffffffff


	//   ....[8]....
        /*004c*/ 	.word	0xffffffff


	//   ....[9]....
        /*0050*/ 	.word	0xffffffff


	//   ....[10]....
        /*0054*/ 	.word	0xffffffff


	//   ....[11]....
        /*0058*/ 	.word	0xffffffff


	//   ....[12]....
        /*005c*/ 	.word	0xffffffff


	//   ....[13]....
        /*0060*/ 	.word	0xffffffff


	//   ....[14]....
        /*0064*/ 	.word	0xffffffff


	//   ....[15]....
        /*0068*/ 	.word	0xffffffff


	//   ....[16]....
        /*006c*/ 	.word	0xffffffff


	//   ....[17]....
        /*0070*/ 	.word	0xffffffff


	//   ....[18]....
        /*0074*/ 	.word	0xffffffff


	//   ....[19]....
        /*0078*/ 	.word	0xffffffff


	//   ....[20]....
        /*007c*/ 	.word	0xffffffff


	//   ....[21]....
        /*0080*/ 	.word	0xffffffff


	//   ....[22]....
        /*0084*/ 	.word	0xffffffff


	//   ....[23]....
        /*0088*/ 	.word	0xffffffff


	//   ....[24]....
        /*008c*/ 	.word	0xffffffff


	//   ....[25]....
        /*0090*/ 	.word	0xffffffff


	//   ....[26]....
        /*0094*/ 	.word	0xffffffff


	//   ....[27]....
        /*0098*/ 	.word	0xffffffff


	//   ....[28]....
        /*009c*/ 	.word	0xffffffff


	//   ....[29]....
        /*00a0*/ 	.word	0xffffffff


	//   ....[30]....
        /*00a4*/ 	.word	0xffffffff


	//----- nvinfo : EIATTR_COOP_GROUP_INSTR_OFFSETS
	.align		4
.L_2195:
        /*00a8*/ 	.byte	0x04, 0x28
        /*00aa*/ 	.short	(.L_2197 - .L_2196)


	//   ....[0]....
.L_2196:
        /*00ac*/ 	.word	0x00000800


	//   ....[1]....
        /*00b0*/ 	.word	0x00000890


	//   ....[2]....
        /*00b4*/ 	.word	0x00001f10


	//   ....[3]....
        /*00b8*/ 	.word	0x000027c0


	//   ....[4]....
        /*00bc*/ 	.word	0x000027f0


	//   ....[5]....
        /*00c0*/ 	.word	0x00002850


	//   ....[6]....
        /*00c4*/ 	.word	0x00002870


	//   ....[7]....
        /*00c8*/ 	.word	0x000028e0


	//   ....[8]....
        /*00cc*/ 	.word	0x00002900


	//   ....[9]....
        /*00d0*/ 	.word	0x00002940


	//   ....[10]....
        /*00d4*/ 	.word	0x00002960


	//   ....[11]....
        /*00d8*/ 	.word	0x000029e0


	//   ....[12]....
        /*00dc*/ 	.word	0x00002a10


	//   ....[13]....
        /*00e0*/ 	.word	0x00002a30


	//   ....[14]....
        /*00e4*/ 	.word	0x00002a40


	//   ....[15]....
        /*00e8*/ 	.word	0x00002ae0


	//   ....[16]....
        /*00ec*/ 	.word	0x00002b10


	//   ....[17]....
        /*00f0*/ 	.word	0x00002b20


	//   ....[18]....
        /*00f4*/ 	.word	0x00002b30


	//   ....[19]....
        /*00f8*/ 	.word	0x00002c10


	//   ....[20]....
        /*00fc*/ 	.word	0x00002c30


	//   ....[21]....
        /*0100*/ 	.word	0x00002c40


	//   ....[22]....
        /*0104*/ 	.word	0x00002c60


	//   ....[23]....
        /*0108*/ 	.word	0x00002cc0


	//   ....[24]....
        /*010c*/ 	.word	0x00002e90


	//   ....[25]....
        /*0110*/ 	.word	0x00002ed0


	//   ....[26]....
        /*0114*/ 	.word	0x00002ee0


	//   ....[27]....
        /*0118*/ 	.word	0x00002ef0


	//   ....[28]....
        /*011c*/ 	.word	0x00003640


	//   ....[29]....
        /*0120*/ 	.word	0x00003880


	//   ....[30]....
        /*0124*/ 	.word	0x00003c20


	//----- nvinfo : EIATTR_VRC_CTA_INIT_COUNT
	.align		4
.L_2197:
        /*0128*/ 	.byte	0x02, 0x4a
	.zero		1
	.zero		1


	//----- nvinfo : EIATTR_EXIT_INSTR_OFFSETS
	.align		4
        /*012c*/ 	.byte	0x04, 0x1c
        /*012e*/ 	.short	(.L_2199 - .L_2198)


	//   ....[0]....
.L_2198:
        /*0130*/ 	.word	0x00000450


	//   ....[1]....
        /*0134*/ 	.word	0x00003cf0


	//----- nvinfo : EIATTR_MAX_THREADS
	.align		4
.L_2199:
        /*0138*/ 	.byte	0x04, 0x05
        /*013a*/ 	.short	(.L_2201 - .L_2200)
.L_2200:
        /*013c*/ 	.word	0x00000020
        /*0140*/ 	.word	0x00000001
        /*0144*/ 	.word	0x00000001


	//----- nvinfo : EIATTR_CRS_STACK_SIZE
	.align		4
.L_2201:
        /*0148*/ 	.byte	0x04, 0x1e
        /*014a*/ 	.short	(.L_2203 - .L_2202)
.L_2202:
        /*014c*/ 	.word	0x00000000


	//----- nvinfo : EIATTR_CBANK_PARAM_SIZE
	.align		4
.L_2203:
        /*0150*/ 	.byte	0x03, 0x19
        /*0152*/ 	.short	0x0118


	//----- nvinfo : EIATTR_PARAM_CBANK
	.align		4
        /*0154*/ 	.byte	0x04, 0x0a
        /*0156*/ 	.short	(.L_2205 - .L_2204)
	.align		4
.L_2204:
        /*0158*/ 	.word	index@(.nv.constant0._Z25selective_scan_fwd_kernelI32Selective_Scan_fwd_kernel_traitsILi32ELi8ELi1ELb1ELb1ELb1ELb1EfN3c107complexIfEEEEv13SSMParamsBase)
        /*015c*/ 	.short	0x0380
        /*015e*/ 	.short	0x0118


	//----- nvinfo : EIATTR_SW_WAR
	.align		4
.L_2205:
        /*0160*/ 	.byte	0x04, 0x36
        /*0162*/ 	.short	(.L_2207 - .L_2206)
.L_2206:
        /*0164*/ 	.word	0x00000008
.L_2207:


//--------------------- .nv.info._Z25selective_scan_fwd_kernelI32Selective_Scan_fwd_kernel_traitsILi32ELi4ELi1ELb0ELb0ELb0ELb0EfN3c107complexIfEEEEv13SSMParamsBase --------------------------
	.section	.nv.info._Z25selective_scan_fwd_kernelI32Selective_Scan_fwd_kernel_traitsILi32ELi4ELi1ELb0ELb0ELb0ELb0EfN3c107complexIfEEEEv13SSMParamsBase,"",@"SHT_CUDA_INFO"
	.sectionflags	@""
	.align	4


	//----- nvinfo : EIATTR_CUDA_API_VERSION
	.align		4
        /*0000*/ 	.byte	0x04, 0x37
        /*0002*/ 	.short	(.L_2209 - .L_2208)
.L_2208:
        /*0004*/ 	.word	0x00000082


	//----- nvinfo : EIATTR_KPARAM_INFO
	.align		4
.L_2209:
        /*0008*/ 	.byte	0x04, 0x17
        /*000a*/ 	.short	(.L_2211 - .L_2210)
.L_2210:
        /*000c*/ 	.word	0x00000000
        /*0010*/ 	.short	0x0000
        /*0012*/ 	.short	0x0000
        /*0014*/ 	.byte	0x00, 0xf0, 0x61, 0x04


	//----- nvinfo : EIATTR_SPARSE_MMA_MASK
	.align		4
.L_2211:
        /*0018*/ 	.byte	0x03, 0x50
        /*001a*/ 	.short	0x0000


	//----- nvinfo : EIATTR_MAXREG_COUNT
	.align		4
        /*001c*/ 	.byte	0x03, 0x1b
        /*001e*/ 	.short	0x00ff


	//----- nvinfo : EIATTR_NUM_BARRIERS
	.align		4
        /*0020*/ 	.byte	0x02, 0x4c
        /*0022*/ 	.byte	0x01
	.zero		1


	//----- nvinfo : EIATTR_MERCURY_ISA_VERSION
	.align		4
        /*0024*/ 	.byte	0x03, 0x5f
        /*0026*/ 	.short	0x0101


	//----- nvinfo : EIATTR_COOP_GROUP_MASK_REGIDS
	.align		4
        /*0028*/ 	.byte	0x04, 0x29
        /*002a*/ 	.short	(.L_2213 - .L_2212)


	//   ....[0]....
.L_2212:
        /*002c*/ 	.word	0xffffffff


	//   ....[1]....
        /*0030*/ 	.word	0xffffffff


	//   ....[2]....
        /*0034*/ 	.word	0xffffffff


	//   ....[3]....
        /*0038*/ 	.word	0xffffffff


	//   ....[4]....
        /*003c*/ 	.word	0xffffffff


	//   ....[5]....
        /*0040*/ 	.word	0xffffffff


	//   ....[6]....
        /*0044*/ 	.word	0xffffffff


	//   ....[7]....
        /*0048*/ 	.word	0xffffffff


	//   ....[8]....
        /*004c*/ 	.word	0xffffffff


	//   ....[9]....
        /*0050*/ 	.word	0xffffffff


	//   ....[10]....
        /*0054*/ 	.word	0xffffffff


	//   ....[11]....
        /*0058*/ 	.word	0xffffffff


	//   ....[12]....
        /*005c*/ 	.word	0xffffffff


	//   ....[13]....
        /*0060*/ 	.word	0xffffffff


	//   ....[14]....
        /*0064*/ 	.word	0xffffffff


	//   ....[15]....
        /*0068*/ 	.word	0xffffffff


	//   ....[16]....
        /*006c*/ 	.word	0xffffffff


	//   ....[17]....
        /*0070*/ 	.word	0xffffffff


	//   ....[18]....
        /*0074*/ 	.word	0xffffffff


	//   ....[19]....
        /*0078*/ 	.word	0xffffffff


	//   ....[20]....
        /*007c*/ 	.word	0xffffffff


	//   ....[21]....
        /*0080*/ 	.word	0xffffffff


	//   ....[22]....
        /*0084*/ 	.word	0xffffffff


	//   ....[23]....
        /*0088*/ 	.word	0xffffffff


	//   ....[24]....
        /*008c*/ 	.word	0xffffffff


	//   ....[25]....
        /*0090*/ 	.word	0xffffffff


	//   ....[26]....
        /*0094*/ 	.word	0xffffffff


	//----- nvinfo : EIATTR_COOP_GROUP_INSTR_OFFSETS
	.align		4
.L_2213:
        /*0098*/ 	.byte	0x04, 0x28
        /*009a*/ 	.short	(.L_2215 - .L_2214)


	//   ....[0]....
.L_2214:
        /*009c*/ 	.word	0x00000710


	//   ....[1]....
        /*00a0*/ 	.word	0x000007d0


	//   ....[2]....
        /*00a4*/ 	.word	0x00001810


	//   ....[3]....
        /*00a8*/ 	.word	0x00001850


	//   ....[4]....
        /*00ac*/ 	.word	0x000018b0


	//   ....[5]....
        /*00b0*/ 	.word	0x000018c0


	//   ....[6]....
        /*00b4*/ 	.word	0x00001930


	//   ....[7]....
        /*00b8*/ 	.word	0x00001950


	//   ....[8]....
        /*00bc*/ 	.word	0x00001990


	//   ....[9]....
        /*00c0*/ 	.word	0x000019b0


	//   ....[10]....
        /*00c4*/ 	.word	0x00001a30


	//   ....[11]....
        /*00c8*/ 	.word	0x00001a60


	//   ....[12]....
        /*00cc*/ 	.word	0x00001a80


	//   ....[13]....
        /*00d0*/ 	.word	0x00001a90


	//   ....[14]....
        /*00d4*/ 	.word	0x00001b30


	//   ....[15]....
        /*00d8*/ 	.word	0x00001b60


	//   ....[16]....
        /*00dc*/ 	.word	0x00001b70


	//   ....[17]....
        /*00e0*/ 	.word	0x00001b80


	//   ....[18]....
        /*00e4*/ 	.word	0x00001c30


	//   ....[19]....
        /*00e8*/ 	.word	0x00001c50


	//   ....[20]....
        /*00ec*/ 	.word	0x00001c60


	//   ....[21]....
        /*00f0*/ 	.word	0x00001c70


	//   ....[22]....
        /*00f4*/ 	.word	0x00001e20


	//   ....[23]....
        /*00f8*/ 	.word	0x00001e40


	//   ....[24]....
        /*00fc*/ 	.word	0x00001e50


	//   ....[25]....
        /*0100*/ 	.word	0x00001e60


	//   ....[26]....
        /*0104*/ 	.word	0x00002410


	//----- nvinfo : EIATTR_VRC_CTA_INIT_COUNT
	.align		4
.L_2215:
        /*0108*/ 	.byte	0x02, 0x4a
	.zero		1
	.zero		1


	//----- nvinfo : EIATTR_EXIT_INSTR_OFFSETS
	.align		4
        /*010c*/ 	.byte	0x04, 0x1c
        /*010e*/ 	.short	(.L_2217 - .L_2216)


	//   ....[0]....
.L_2216:
        /*0110*/ 	.word	0x000001b0


	//   ....[1]....
        /*0114*/ 	.word	0x00002610


	//----- nvinfo : EIATTR_MAX_THREADS
	.align		4
.L_2217:
        /*0118*/ 	.byte	0x04, 0x05
        /*011a*/ 	.short	(.L_2219 - .L_2218)
.L_2218:
        /*011c*/ 	.word	0x00000020
        /*0120*/ 	.word	0x00000001
        /*0124*/ 	.word	0x00000001


	//----- nvinfo : EIATTR_CRS_STACK_SIZE
	.align		4
.L_2219:
        /*0128*/ 	.byte	0x04, 0x1e
        /*012a*/ 	.short	(.L_2221 - .L_2220)
.L_2220:
        /*012c*/ 	.word	0x00000000


	//----- nvinfo : EIATTR_CBANK_PARAM_SIZE
	.align		4
.L_2221:
        /*0130*/ 	.byte	0x03, 0x19
        /*0132*/ 	.short	0x0118


	//----- nvinfo : EIATTR_PARAM_CBANK
	.align		4
        /*0134*/ 	.byte	0x04, 0x0a
        /*0136*/ 	.short	(.L_2223 - .L_2222)
	.align		4
.L_2222:
        /*0138*/ 	.word	index@(.nv.constant0._Z25selective_scan_fwd_kernelI32Selective_Scan_fwd_kernel_traitsILi32ELi4ELi1ELb0ELb0ELb0ELb0EfN3c107complexIfEEEEv13SSMParamsBase)
        /*013c*/ 	.short	0x0380
        /*013e*/ 	.short	0x0118


	//----- nvinfo : EIATTR_SW_WAR
	.align		4
.L_2223:
        /*0140*/ 	.byte	0x04, 0x36
        /*0142*/ 	.short	(.L_2225 - .L_2224)
.L_2224:
        /*0144*/ 	.word	0x00000008
.L_2225:


//--------------------- .nv.info._Z25selective_scan_fwd_kernelI32Selective_Scan_fwd_kernel_traitsILi32ELi4ELi1ELb0ELb0ELb0ELb1EfN3c107complexIfEEEEv13SSMParamsBase --------------------------
	.section	.nv.info._Z25selective_scan_fwd_kernelI32Selective_Scan_fwd_kernel_traitsILi32ELi4ELi1ELb0ELb0ELb0ELb1EfN3c107complexIfEEEEv13SSMParamsBase,"",@"SHT_CUDA_INFO"
	.sectionflags	@""
	.align	4


	//----- nvinfo : EIATTR_CUDA_API_VERSION
	.align		4
        /*0000*/ 	.byte	0x04, 0x37
        /*0002*/ 	.short	(.L_2227 - .L_2226)
.L_2226:
        /*0004*/ 	.word	0x00000082


	//----- nvinfo : EIATTR_KPARAM_INFO
	.align		4
.L_2227:
        /*0008*/ 	.byte	0x04, 0x17
        /*000a*/ 	.short	(.L_2229 - .L_2228)
.L_2228:
        /*000c*/ 	.word	0x00000000
        /*0010*/ 	.short	0x0000
        /*0012*/ 	.short	0x0000
        /*0014*/ 	.byte	0x00, 0xf0, 0x61, 0x04


	//----- nvinfo : EIATTR_SPARSE_MMA_MASK
	.align		4
.L_2229:
        /*0018*/ 	.byte	0x03, 0x50
        /*001a*/ 	.short	0x0000


	//----- nvinfo : EIATTR_MAXREG_COUNT
	.align		4
        /*001c*/ 	.byte	0x03, 0x1b
        /*001e*/ 	.short	0x00ff


	//----- nvinfo : EIATTR_NUM_BARRIERS
	.align		4
        /*0020*/ 	.byte	0x02, 0x4c
        /*0022*/ 	.byte	0x01
	.zero		1


	//----- nvinfo : EIATTR_MERCURY_ISA_VERSION
	.align		4
        /*0024*/ 	.byte	0x03, 0x5f
        /*0026*/ 	.short	0x0101


	//----- nvinfo : EIATTR_COOP_GROUP_MASK_REGIDS
	.align		4
        /*0028*/ 	.byte	0x04, 0x29
        /*002a*/ 	.short	(.L_2231 - .L_2230)


	//   ....[0]....
.L_2230:
        /*002c*/ 	.word	0xffffffff


	//   ....[1]....
        /*0030*/ 	.word	0xffffffff


	//   ....[2]....
        /*0034*/ 	.word	0xffffffff


	//   ....[3]....
        /*0038*/ 	.word	0xffffffff


	//   ....[4]....
        /*003c*/ 	.word	0xffffffff


	//   ....[5]....
        /*0040*/ 	.word	0xffffffff


	//   ....[6]....
        /*0044*/ 	.word	0xffffffff


	//   ....[7]....
        /*0048*/ 	.word	0xffffffff


	//   ....[8]....
        /*004c*/ 	.word	0xffffffff


	//   ....[9]....
        /*0050*/ 	.word	0xffffffff


	//   ....[10]....
        /*0054*/ 	.word	0xffffffff


	//   ....[11]....
        /*0058*/ 	.word	0xffffffff


	//   ....[12]....
        /*005c*/ 	.word	0xffffffff


	//   ....[13]....
        /*0060*/ 	.word	0xffffffff


	//   ....[14]....
        /*0064*/ 	.word	0xffffffff


	//   ....[15]....
        /*0068*/ 	.word	0xffffffff


	//   ....[16]....
        /*006c*/ 	.word	0xffffffff


	//   ....[17]....
        /*0070*/ 	.word	0xffffffff


	//   ....[18]....
        /*0074*/ 	.word	0xffffffff


	//   ....[19]....
        /*0078*/ 	.word	0xffffffff


	//   ....[20]....
        /*007c*/ 	.word	0xffffffff


	//   ....[21]....
        /*0080*/ 	.word	0xffffffff


	//   ....[22]....
        /*0084*/ 	.word	0xffffffff


	//   ....[23]....
        /*0088*/ 	.word	0xffffffff


	//   ....[24]....
        /*008c*/ 	.word	0xffffffff


	//   ....[25]....
        /*0090*/ 	.word	0xffffffff


	//   ....[26]....
        /*0094*/ 	.word	0xffffffff


	//   ....[27]....
        /*0098*/ 	.word	0xffffffff


	//   ....[28]....
        /*009c*/ 	.word	0xffffffff


	//----- nvinfo : EIATTR_COOP_GROUP_INSTR_OFFSETS
	.align		4
.L_2231:
        /*00a0*/ 	.byte	0x04, 0x28
        /*00a2*/ 	.short	(.L_2233 - .L_2232)


	//   ....[0]....
.L_2232:
        /*00a4*/ 	.word	0x00000710


	//   ....[1]....
        /*00a8*/ 	.word	0x000007d0


	//   ....[2]....
        /*00ac*/ 	.word	0x00001800


	//   ....[3]....
        /*00b0*/ 	.word	0x00001830


	//   ....[4]....
        /*00b4*/ 	.word	0x000018b0


	//   ....[5]....
        /*00b8*/ 	.word	0x000018c0


	//   ....[6]....
        /*00bc*/ 	.word	0x00001930


	//   ....[7]....
        /*00c0*/ 	.word	0x00001940


	//   ....[8]....
        /*00c4*/ 	.word	0x00001990


	//   ....[9]....
        /*00c8*/ 	.word	0x000019b0


	//   ....[10]....
        /*00cc*/ 	.word	0x00001a20


	//   ....[11]....
        /*00d0*/ 	.word	0x00001a50


	//   ....[12]....
        /*00d4*/ 	.word	0x00001a80


	//   ....[13]....
        /*00d8*/ 	.word	0x00001a90


	//   ....[14]....
        /*00dc*/ 	.word	0x00001b30


	//   ....[15]....
        /*00e0*/ 	.word	0x00001b60


	//   ....[16]....
        /*00e4*/ 	.word	0x00001b70


	//   ....[17]....
        /*00e8*/ 	.word	0x00001b80


	//   ....[18]....
        /*00ec*/ 	.word	0x00001c30


	//   ....[19]....
        /*00f0*/ 	.word	0x00001c50


	//   ....[20]....
        /*00f4*/ 	.word	0x00001c60


	//   ....[21]....
        /*00f8*/ 	.word	0x00001c70


	//   ....[22]....
        /*00fc*/ 	.word	0x00001e20


	//   ....[23]....
        /*0100*/ 	.word	0x00001e40


	//   ....[24]....
        /*0104*/ 	.word	0x00001e50


	//   ....[25]....
        /*0108*/ 	.word	0x00001e60


	//   ....[26]....
        /*010c*/ 	.word	0x00002430


	//   ....[27]....
        /*0110*/ 	.word	0x00002750


	//   ....[28]....
        /*0114*/ 	.word	0x00002930


	//----- nvinfo : EIATTR_VRC_CTA_INIT_COUNT
	.align		4
.L_2233:
        /*0118*/ 	.byte	0x02, 0x4a
	.zero		1
	.zero		1


	//----- nvinfo : EIATTR_EXIT_INSTR_OFFSETS
	.align		4
        /*011c*/ 	.byte	0x04, 0x1c
        /*011e*/ 	.short	(.L_2235 - .L_2234)


	//   ....[0]....
.L_2234:
        /*0120*/ 	.word	0x000001b0


	//   ....[1]....
        /*0124*/ 	.word	0x00002b30


	//----- nvinfo : EIATTR_MAX_THREADS
	.align		4
.L_2235:
        /*0128*/ 	.byte	0x04, 0x05
        /*012a*/ 	.short	(.L_2237 - .L_2236)
.L_2236:
        /*012c*/ 	.word	0x00000020
        /*0130*/ 	.word	0x00000001
        /*0134*/ 	.word	0x00000001


	//----- nvinfo : EIATTR_CRS_STACK_SIZE
	.align		4
.L_2237:
        /*0138*/ 	.byte	0x04, 0x1e
        /*013a*/ 	.short	(.L_2239 - .L_2238)
.L_2238:
        /*013c*/ 	.word	0x00000000


	//----- nvinfo : EIATTR_CBANK_PARAM_SIZE
	.align		4
.L_2239:
        /*0140*/ 	.byte	0x03, 0x19
        /*0142*/ 	.short	0x0118


	//----- nvinfo : EIATTR_PARAM_CBANK
	.align		4
        /*0144*/ 	.byte	0x04, 0x0a
        /*0146*/ 	.short	(.L_2241 - .L_2240)
	.align		4
.L_2240:
        /*0148*/ 	.word	index@(.nv.constant0._Z25selective_scan_fwd_kernelI32Selective_Scan_fwd_kernel_traitsILi32ELi4ELi1ELb0ELb0ELb0ELb1EfN3c107complexIfEEEEv13SSMParamsBase)
        /*014c*/ 	.short	0x0380
        /*014e*/ 	.short	0x0118


	//----- nvinfo : EIATTR_SW_WAR
	.align		4
.L_2241:
        /*0150*/ 	.byte	0x04, 0x36
        /*0152*/ 	.short	(.L_2243 - .L_2242)
.L_2242:
        /*0154*/ 	.word	0x00000008
.L_2243:


//--------------------- .nv.info._Z25selective_scan_fwd_kernelI32Selective_Scan_fwd_kernel_traitsILi32ELi4ELi1ELb0ELb0ELb1ELb0EfN3c107complexIfEEEEv13SSMParamsBase --------------------------
	.section	.nv.info._Z25selective_scan_fwd_kernelI32Selective_Scan_fwd_kernel_traitsILi32ELi4ELi1ELb0ELb0ELb1ELb0EfN3c107complexIfEEEEv13SSMParamsBase,"",@"SHT_CUDA_INFO"
	.sectionflags	@""
	.align	4


	//----- nvinfo : EIATTR_CUDA_API_VERSION
	.align		4
        /*0000*/ 	.byte	0x04, 0x37
        /*0002*/ 	.short	(.L_2245 - .L_2244)
.L_2244:
        /*0004*/ 	.word	0x00000082


	//----- nvinfo : EIATTR_KPARAM_INFO
	.align		4
.L_2245:
        /*0008*/ 	.byte	0x04, 0x17
        /*000a*/ 	.short	(.L_2247 - .L_2246)
.L_2246:
        /*000c*/ 	.word	0x00000000
        /*0010*/ 	.short	0x0000
        /*0012*/ 	.short	0x0000
        /*0014*/ 	.byte	0x00, 0xf0, 0x61, 0x04


	//----- nvinfo : EIATTR_SPARSE_MMA_MASK
	.align		4
.L_2247:
        /*0018*/ 	.byte	0x03, 0x50
        /*001a*/ 	.short	0x0000


	//----- nvinfo : EIATTR_MAXREG_COUNT
	.align		4
        /*001c*/ 	.byte	0x03, 0x1b
        /*001e*/ 	.short	0x00ff


	//----- nvinfo : EIATTR_NUM_BARRIERS
	.align		4
        /*0020*/ 	.byte	0x02, 0x4c
        /*0022*/ 	.byte	0x01
	.zero		1


	//----- nvinfo : EIATTR_MERCURY_ISA_VERSION
	.align		4
        /*0024*/ 	.byte	0x03, 0x5f
        /*0026*/ 	.short	0x0101


	//----- nvinfo : EIATTR_COOP_GROUP_MASK_REGIDS
	.align		4
        /*0028*/ 	.byte	0x04, 0x29
        /*002a*/ 	.short	(.L_2249 - .L_2248)


	//   ....[0]....
.L_2248:
        /*002c*/ 	.word	0xffffffff


	//   ....[1]....
        /*0030*/ 	.word	0xffffffff


	//   ....[2]....
        /*0034*/ 	.word	0xffffffff


	//   ....[3]....
        /*0038*/ 	.word	0xffffffff


	//   ....[4]....
        /*003c*/ 	.word	0xffffffff


	//   ....[5]....
        /*0040*/ 	.word	0xffffffff


	//   ....[6]....
        /*0044*/ 	.word	0xffffffff


	//   ....[7]....
        /*0048*/ 	.word	0xffffffff


	//   ....[8]....
        /*004c*/ 	.word	0xffffffff


	//   ....[9]....
        /*0050*/ 	.word	0xffffffff


	//   ....[10]....
        /*0054*/ 	.word	0xffffffff


	//   ....[11]....
        /*0058*/ 	.word	0xffffffff


	//   ....[12]....
        /*005c*/ 	.word	0xffffffff


	//   ....[13]....
        /*0060*/ 	.word	0xffffffff


	//   ....[14]....
        /*0064*/ 	.word	0xffffffff


	//   ....[15]....
        /*0068*/ 	.word	0xffffffff


	//   ....[16]....
        /*006c*/ 	.word	0xffffffff


	//   ....[17]....
        /*0070*/ 	.word	0xffffffff


	//   ....[18]....
        /*0074*/ 	.word	0xffffffff


	//   ....[19]....
        /*0078*/ 	.word	0xffffffff


	//   ....[20]....
        /*007c*/ 	.word	0xffffffff


	//   ....[21]....
        /*0080*/ 	.word	0xffffffff


	//   ....[22]....
        /*0084*/ 	.word	0xffffffff


	//   ....[23]....
        /*0088*/ 	.word	0xffffffff


	//   ....[24]....
        /*008c*/ 	.word	0xffffffff


	//   ....[25]....
        /*0090*/ 	.word	0xffffffff


	//   ....[26]....
        /*0094*/ 	.word	0xffffffff


	//   ....[27]....
        /*0098*/ 	.word	0xffffffff


	//----- nvinfo : EIATTR_COOP_GROUP_INSTR_OFFSETS
	.align		4
.L_2249:
        /*009c*/ 	.byte	0x04, 0x28
        /*009e*/ 	.short	(.L_2251 - .L_2250)


	//   ....[0]....
.L_2250:
        /*00a0*/ 	.word	0x000009d0


	//   ....[1]....
        /*00a4*/ 	.word	0x00000a90


	//   ....[2]....
        /*00a8*/ 	.word	0x00001b70


	//   ....[3]....
        /*00ac*/ 	.word	0x00001ba0


	//   ....[4]....
        /*00b0*/ 	.word	0x00001bc0


	//   ....[5]....
        /*00b4*/ 	.word	0x00001bd0


	//   ....[6]....
        /*00b8*/ 	.word	0x00001c90


	//   ....[7]....
        /*00bc*/ 	.word	0x00001ca0


	//   ....[8]....
        /*00c0*/ 	.word	0x00001cb0


	//   ....[9]....
        /*00c4*/ 	.word	0x00001cc0


	//   ....[10]....
        /*00c8*/ 	.word	0x00001d60


	//   ....[11]....
        /*00cc*/ 	.word	0x00001d90


	//   ....[12]....
        /*00d0*/ 	.word	0x00001da0


	//   ....[13]....
        /*00d4*/ 	.word	0x00001db0


	//   ....[14]....
        /*00d8*/ 	.word	0x00001e50


	//   ....[15]....
        /*00dc*/ 	.word	0x00001e80


	//   ....[16]....
        /*00e0*/ 	.word	0x00001e90


	//   ....[17]....
        /*00e4*/ 	.word	0x00001ea0


	//   ....[18]....
        /*00e8*/ 	.word	0x00001f60


	//   ....[19]....
        /*00ec*/ 	.word	0x00001f90


	//   ....[20]....
        /*00f0*/ 	.word	0x00001fa0


	//   ....[21]....
        /*00f4*/ 	.word	0x00001fb0


	//   ....[22]....
        /*00f8*/ 	.word	0x000022c0


	//   ....[23]....
        /*00fc*/ 	.word	0x000023d0


	//   ....[24]....
        /*0100*/ 	.word	0x000023e0


	//   ....[25]....
        /*0104*/ 	.word	0x000023f0


	//   ....[26]....
        /*0108*/ 	.word	0x00002400


	//   ....[27]....
        /*010c*/ 	.word	0x00002a80


	//----- nvinfo : EIATTR_VRC_CTA_INIT_COUNT
	.align		4
.L_2251:
        /*0110*/ 	.byte	0x02, 0x4a
	.zero		1
	.zero		1


	//----- nvinfo : EIATTR_EXIT_INSTR_OFFSETS
	.align		4
        /*0114*/ 	.byte	0x04, 0x1c
        /*0116*/ 	.short	(.L_2253 - .L_2252)


	//   ....[0]....
.L_2252:
        /*0118*/ 	.word	0x000003c0


	//   ....[1]....
        /*011c*/ 	.word	0x00002cc0


	//----- nvinfo : EIATTR_MAX_THREADS
	.align		4
.L_2253:
        /*0120*/ 	.byte	0x04, 0x05
        /*0122*/ 	.short	(.L_2255 - .L_2254)
.L_2254:
        /*0124*/ 	.word	0x00000020
        /*0128*/ 	.word	0x00000001
        /*012c*/ 	.word	0x00000001


	//----- nvinfo : EIATTR_CRS_STACK_SIZE
	.align		4
.L_2255:
        /*0130*/ 	.byte	0x04, 0x1e
        /*0132*/ 	.short	(.L_2257 - .L_2256)
.L_2256:
        /*0134*/ 	.word	0x00000000


	//----- nvinfo : EIATTR_CBANK_PARAM_SIZE
	.align		4
.L_2257:
        /*0138*/ 	.byte	0x03, 0x19
        /*013a*/ 	.short	0x0118


	//----- nvinfo : EIATTR_PARAM_CBANK
	.align		4
        /*013c*/ 	.byte	0x04, 0x0a
        /*013e*/ 	.short	(.L_2259 - .L_2258)
	.align		4
.L_2258:
        /*0140*/ 	.word	index@(.nv.constant0._Z25selective_scan_fwd_kernelI32Selective_Scan_fwd_kernel_traitsILi32ELi4ELi1ELb0ELb0ELb1ELb0EfN3c107complexIfEEEEv13SSMParamsBase)
        /*0144*/ 	.short	0x0380
        /*0146*/ 	.short	0x0118


	//----- nvinfo : EIATTR_SW_WAR
	.align		4
.L_2259:
        /*0148*/ 	.byte	0x04, 0x36
        /*014a*/ 	.short	(.L_2261 - .L_2260)
.L_2260:
        /*014c*/ 	.word	0x00000008
.L_2261:


//--------------------- .nv.info._Z25selective_scan_fwd_kernelI32Selective_Scan_fwd_kernel_traitsILi32ELi4ELi1ELb0ELb0ELb1ELb1EfN3c107complexIfEEEEv13SSMParamsBase --------------------------
	.section	.nv.info._Z25selective_scan_fwd_kernelI32Selective_Scan_fwd_kernel_traitsILi32ELi4ELi1ELb0ELb0ELb1ELb1EfN3c107complexIfEEEEv13SSMParamsBase,"",@"SHT_CUDA_INFO"
	.sectionflags	@""
	.align	4


	//----- nvinfo : EIATTR_CUDA_API_VERSION
	.align		4
        /*0000*/ 	.byte	0x04, 0x37
        /*0002*/ 	.short	(.L_2263 - .L_2262)
.L_2262:
        /*0004*/ 	.word	0x00000082


	//----- nvinfo : EIATTR_KPARAM_INFO
	.align		4
.L_2263:
        /*0008*/ 	.byte	0x04, 0x17
        /*000a*/ 	.short	(.L_2265 - .L_2264)
.L_2264:
        /*000c*/ 	.word	0x00000000
        /*0010*/ 	.short	0x0000
        /*0012*/ 	.short	0x0000
        /*0014*/ 	.byte	0x00, 0xf0, 0x61, 0x04


	//----- nvinfo : EIATTR_SPARSE_MMA_MASK
	.align		4
.L_2265:
        /*0018*/ 	.byte	0x03, 0x50
        /*001a*/ 	.short	0x0000


	//----- nvinfo : EIATTR_MAXREG_COUNT
	.align		4
        /*001c*/ 	.byte	0x03, 0x1b
        /*001e*/ 	.short	0x00ff


	//----- nvinfo : EIATTR_NUM_BARRIERS
	.align		4
        /*0020*/ 	.byte	0x02, 0x4c
        /*0022*/ 	.byte	0x01
	.zero		1


	//----- nvinfo : EIATTR_MERCURY_ISA_VERSION
	.align		4
        /*0024*/ 	.byte	0x03, 0x5f
        /*0026*/ 	.short	0x0101


	//----- nvinfo : EIATTR_COOP_GROUP_MASK_REGIDS
	.align		4
        /*0028*/ 	.byte	0x04, 0x29
        /*002a*/ 	.short	(.L_2267 - .L_2266)


	//   ....[0]....
.L_2266:
        /*002c*/ 	.word	0xffffffff


	//   ....[1]....
        /*0030*/ 	.word	0xffffffff


	//   ....[2]....
        /*0034*/ 	.word	0xffffffff


	//   ....[3]....
        /*0038*/ 	.word	0xffffffff


	//   ....[4]....
        /*003c*/ 	.word	0xffffffff


	//   ....[5]....
        /*0040*/ 	.word	0xffffffff


	//   ....[6]....
        /*0044*/ 	.word	0xffffffff


	//   ....[7]....
        /*0048*/ 	.word	0xffffffff


	//   ....[8]....
        /*004c*/ 	.word	0xffffffff


	//   ....[9]....
        /*0050*/ 	.word	0xffffffff


	//   ....[10]....
        /*0054*/ 	.word	0xffffffff


	//   ....[11]....
        /*0058*/ 	.word	0xffffffff


	//   ....[12]....
        /*005c*/ 	.word	0xffffffff


	//   ....[13]....
        /*0060*/ 	.word	0xffffffff


	//   ....[14]....
        /*0064*/ 	.word	0xffffffff


	//   ....[15]....
        /*0068*/ 	.word	0xffffffff


	//   ....[16]....
        /*006c*/ 	.word	0xffffffff


	//   ....[17]....
        /*0070*/ 	.word	0xffffffff


	//   ....[18]....
        /*0074*/ 	.word	0xffffffff


	//   ....[19]....
        /*0078*/ 	.word	0xffffffff


	//   ....[20]....
        /*007c*/ 	.word	0xffffffff


	//   ....[21]....
        /*0080*/ 	.word	0xffffffff


	//   ....[22]....
        /*0084*/ 	.word	0xffffffff


	//   ....[23]....
        /*0088*/ 	.word	0xffffffff


	//   ....[24]....
        /*008c*/ 	.word	0xffffffff


	//   ....[25]....
        /*0090*/ 	.word	0xffffffff


	//   ....[26]....
        /*0094*/ 	.word	0xffffffff


	//   ....[27]....
        /*0098*/ 	.word	0xffffffff


	//   ....[28]....
        /*009c*/ 	.word	0xffffffff


	//   ....[29]....
        /*00a0*/ 	.word	0xffffffff


	//----- nvinfo : EIATTR_COOP_GROUP_INSTR_OFFSETS
	.align		4
.L_2267:
        /*00a4*/ 	.byte	0x04, 0x28
        /*00a6*/ 	.short	(.L_2269 - .L_2268)


	//   ....[0]....
.L_2268:
        /*00a8*/ 	.word	0x000009c0


	//   ....[1]....
        /*00ac*/ 	.word	0x00000a80


	//   ....[2]....
        /*00b0*/ 	.word	0x00001b60


	//   ....[3]....
        /*00b4*/ 	.word	0x00001b90


	//   ....[4]....
        /*00b8*/ 	.word	0x00001bb0


	//   ....[5]....
        /*00bc*/ 	.word	0x00001bc0


	//   ....[6]....
        /*00c0*/ 	.word	0x00001c50


	//   ....[7]....
        /*00c4*/ 	.word	0x00001c90


	//   ....[8]....
        /*00c8*/ 	.word	0x00001ca0


	//   ....[9]....
        /*00cc*/ 	.word	0x00001cb0


	//   ....[10]....
        /*00d0*/ 	.word	0x00001d70


	//   ....[11]....
        /*00d4*/ 	.word	0x00001d80


	//   ....[12]....
        /*00d8*/ 	.word	0x00001d90


	//   ....[13]....
        /*00dc*/ 	.word	0x00001da0


	//   ....[14]....
        /*00e0*/ 	.word	0x00001e60


	//   ....[15]....
        /*00e4*/ 	.word	0x00001e70


	//   ....[16]....
        /*00e8*/ 	.word	0x00001e80


	//   ....[17]....
        /*00ec*/ 	.word	0x00001e90


	//   ....[18]....
        /*00f0*/ 	.word	0x00001f50


	//   ....[19]....
        /*00f4*/ 	.word	0x00001f80


	//   ....[20]....
        /*00f8*/ 	.word	0x00001f90


	//   ....[21]....
        /*00fc*/ 	.word	0x00001fa0


	//   ....[22]....
        /*0100*/ 	.word	0x000022b0


	//   ....[23]....
        /*0104*/ 	.word	0x000023c0


	//   ....[24]....
        /*0108*/ 	.word	0x000023d0


	//   ....[25]....
        /*010c*/ 	.word	0x000023e0


	//   ....[26]....
        /*0110*/ 	.word	0x000023f0


	//   ....[27]....
        /*0114*/ 	.word	0x00002a90


	//   ....[28]....
        /*0118*/ 	.word	0x00002dd0


	//   ....[29]....
        /*011c*/ 	.word	0x00002fb0


	//----- nvinfo : EIATTR_VRC_CTA_INIT_COUNT
	.align		4
.L_2269:
        /*0120*/ 	.byte	0x02, 0x4a
	.zero		1
	.zero		1


	//----- nvinfo : EIATTR_EXIT_INSTR_OFFSETS
	.align		4
        /*0124*/ 	.byte	0x04, 0x1c
        /*0126*/ 	.short	(.L_2271 - .L_2270)


	//   ....[0]....
.L_2270:
        /*0128*/ 	.word	0x000003c0


	//   ....[1]....
        /*012c*/ 	.word	0x000031d0


	//----- nvinfo : EIATTR_MAX_THREADS
	.align		4
.L_2271:
        /*0130*/ 	.byte	0x04, 0x05
        /*0132*/ 	.short	(.L_2273 - .L_2272)
.L_2272:
        /*0134*/ 	.word	0x00000020
        /*0138*/ 	.word	0x00000001
        /*013c*/ 	.word	0x00000001


	//----- nvinfo : EIATTR_CRS_STACK_SIZE
	.align		4
.L_2273:
        /*0140*/ 	.byte	0x04, 0x1e
        /*0142*/ 	.short	(.L_2275 - .L_2274)
.L_2274:
        /*0144*/ 	.word	0x00000000


	//----- nvinfo : EIATTR_CBANK_PARAM_SIZE
	.align		4
.L_2275:
        /*0148*/ 	.byte	0x03, 0x19
        /*014a*/ 	.short	0x0118


	//----- nvinfo : EIATTR_PARAM_CBANK
	.align		4
        /*014c*/ 	.byte	0x04, 0x0a
        /*014e*/ 	.short	(.L_2277 - .L_2276)
	.align		4
.L_2276:
        /*0150*/ 	.word	index@(.nv.constant0._Z25selective_scan_fwd_kernelI32Selective_Scan_fwd_kernel_traitsILi32ELi4ELi1ELb0ELb0ELb1ELb1EfN3c107complexIfEEEEv13SSMParamsBase)
        /*0154*/ 	.short	0x0380
        /*0156*/ 	.short	0x0118


	//----- nvinfo : EIATTR_SW_WAR
	.align		4
.L_2277:
        /*0158*/ 	.byte	0x04, 0x36
        /*015a*/ 	.short	(.L_2279 - .L_2278)
.L_2278:
        /*015c*/ 	.word	0x00000008
.L_2279:


//--------------------- .nv.info._Z25selective_scan_fwd_kernelI32Selective_Scan_fwd_kernel_traitsILi32ELi4ELi1ELb0ELb1ELb0ELb0EfN3c107complexIfEEEEv13SSMParamsBase --------------------------
	.section	.nv.info._Z25selective_scan_fwd_kernelI32Selective_Scan_fwd_kernel_traitsILi32ELi4ELi1ELb0ELb1ELb0ELb0EfN3c107complexIfEEEEv13SSMParamsBase,"",@"SHT_CUDA_INFO"
	.sectionflags	@""
	.align	4


	//----- nvinfo : EIATTR_CUDA_API_VERSION
	.align		4
        /*0000*/ 	.byte	0x04, 0x37
        /*0002*/ 	.short	(.L_2281 - .L_2280)
.L_2280:
        /*0004*/ 	.word	0x00000082


	//----- nvinfo : EIATTR_KPARAM_INFO
	.align		4
.L_2281:
        /*0008*/ 	.byte	0x04, 0x17
        /*000a*/ 	.short	(.L_2283 - .L_2282)
.L_2282:
        /*000c*/ 	.word	0x00000000
        /*0010*/ 	.short	0x0000
        /*0012*/ 	.short	0x0000
        /*0014*/ 	.byte	0x00, 0xf0, 0x61, 0x04


	//----- nvinfo : EIATTR_SPARSE_MMA_MASK
	.align		4
.L_2283:
        /*0018*/ 	.byte	0x03, 0x50
        /*001a*/ 	.short	0x0000


	//----- nvinfo : EIATTR_MAXREG_COUNT
	.align		4
        /*001c*/ 	.byte	0x03, 0x1b
        /*001e*/ 	.short	0x00ff


	//----- nvinfo : EIATTR_NUM_BARRIERS
	.align		4
        /*0020*/ 	.byte	0x02, 0x4c
        /*0022*/ 	.byte	0x01
	.zero		1


	//----- nvinfo : EIATTR_MERCURY_ISA_VERSION
	.align		4
        /*0024*/ 	.byte	0x03, 0x5f
        /*0026*/ 	.short	0x0101


	//----- nvinfo : EIATTR_COOP_GROUP_MASK_REGIDS
	.align		4
        /*0028*/ 	.byte	0x04, 0x29
        /*002a*/ 	.short	(.L_2285 - .L_2284)


	//   ....[0]....
.L_2284:
        /*002c*/ 	.word	0xffffffff


	//   ....[1]....
        /*0030*/ 	.word	0xffffffff


	//   ....[2]....
        /*0034*/ 	.word	0xffffffff


	//   ....[3]....
        /*0038*/ 	.word	0xffffffff


	//   ....[4]....
        /*003c*/ 	.word	0xffffffff


	//   ....[5]....
        /*0040*/ 	.word	0xffffffff


	//   ....[6]....
        /*0044*/ 	.word	0xffffffff


	//   ....[7]....
        /*0048*/ 	.word	0xffffffff


	//   ....[8]....
        /*004c*/ 	.word	0xffffffff


	//   ....[9]....
        /*0050*/ 	.word	0xffffffff


	//   ....[10]....
        /*0054*/ 	.word	0xffffffff


	//   ....[11]....
        /*0058*/ 	.word	0xffffffff


	//   ....[12]....
        /*005c*/ 	.word	0xffffffff


	//   ....[13]....
        /*0060*/ 	.word	0xffffffff


	//   ....[14]....
        /*0064*/ 	.word	0xffffffff


	//   ....[15]....
        /*0068*/ 	.word	0xffffffff


	//   ....[16]....
        /*006c*/ 	.word	0xffffffff


	//   ....[17]....
        /*0070*/ 	.word	0xffffffff


	//   ....[18]....
        /*0074*/ 	.word	0xffffffff


	//   ....[19]....
        /*0078*/ 	.word	0xffffffff


	//   ....[20]....
        /*007c*/ 	.word	0xffffffff


	//   ....[21]....
        /*0080*/ 	.word	0xffffffff


	//   ....[22]....
        /*0084*/ 	.word	0xffffffff


	//   ....[23]....
        /*0088*/ 	.word	0xffffffff


	//   ....[24]....
        /*008c*/ 	.word	0xffffffff


	//   ....[25]....
        /*0090*/ 	.word	0xffffffff


	//   ....[26]....
        /*0094*/ 	.word	0xffffffff


	//   ....[27]....
        /*0098*/ 	.word	0xffffffff


	//----- nvinfo : EIATTR_COOP_GROUP_INSTR_OFFSETS
	.align		4
.L_2285:
        /*009c*/ 	.byte	0x04, 0x28
        /*009e*/ 	.short	(.L_2287 - .L_2286)


	//   ....[0]....
.L_2286:
        /*00a0*/ 	.word	0x000009a0


	//   ....[1]....
        /*00a4*/ 	.word	0x00000a70


	//   ....[2]....
        /*00a8*/ 	.word	0x00001860


	//   ....[3]....
        /*00ac*/ 	.word	0x00001e60


	//   ....[4]....
        /*00b0*/ 	.word	0x00001e80


	//   ....[5]....
        /*00b4*/ 	.word	0x00001eb0


	//   ....[6]....
        /*00b8*/ 	.word	0x00001ed0


	//   ....[7]....
        /*00bc*/ 	.word	0x00001f40


	//   ....[8]....
        /*00c0*/ 	.word	0x00001f70


	//   ....[9]....
        /*00c4*/ 	.word	0x00001fa0


	//   ....[10]....
        /*00c8*/ 	.word	0x00001fc0


	//   ....[11]....
        /*00cc*/ 	.word	0x00002050


	//   ....[12]....
        /*00d0*/ 	.word	0x00002080


	//   ....[13]....
        /*00d4*/ 	.word	0x00002090


	//   ....[14]....
        /*00d8*/ 	.word	0x000020a0


	//   ....[15]....
        /*00dc*/ 	.word	0x00002140


	//   ....[16]....
        /*00e0*/ 	.word	0x00002170


	//   ....[17]....
        /*00e4*/ 	.word	0x00002180


	//   ....[18]....
        /*00e8*/ 	.word	0x00002190


	//   ....[19]....
        /*00ec*/ 	.word	0x00002250


	//   ....[20]....
        /*00f0*/ 	.word	0x00002260


	//   ....[21]....
        /*00f4*/ 	.word	0x00002270


	//   ....[22]....
        /*00f8*/ 	.word	0x00002280


	//   ....[23]....
        /*00fc*/ 	.word	0x00002470


	//   ....[24]....
        /*0100*/ 	.word	0x00002480


	//   ....[25]....
        /*0104*/ 	.word	0x00002490


	//   ....[26]....
        /*0108*/ 	.word	0x000024a0


	//   ....[27]....
        /*010c*/ 	.word	0x00002a20


	//----- nvinfo : EIATTR_VRC_CTA_INIT_COUNT
	.align		4
.L_2287:
        /*0110*/ 	.byte	0x02, 0x4a
	.zero		1
	.zero		1


	//----- nvinfo : EIATTR_EXIT_INSTR_OFFSETS
	.align		4
        /*0114*/ 	.byte	0x04, 0x1c
        /*0116*/ 	.short	(.L_2289 - .L_2288)


	//   ....[0]....
.L_2288:
        /*0118*/ 	.word	0x000003b0


	//   ....[1]....
        /*011c*/ 	.word	0x00002c60


	//----- nvinfo : EIATTR_MAX_THREADS
	.align		4
.L_2289:
        /*0120*/ 	.byte	0x04, 0x05
        /*0122*/ 	.short	(.L_2291 - .L_2290)
.L_2290:
        /*0124*/ 	.word	0x00000020
        /*0128*/ 	.word	0x00000001
        /*012c*/ 	.word	0x00000001


	//----- nvinfo : EIATTR_CRS_STACK_SIZE
	.align		4
.L_2291:
        /*0130*/ 	.byte	0x04, 0x1e
        /*0132*/ 	.short	(.L_2293 - .L_2292)
.L_2292:
        /*0134*/ 	.word	0x00000000


	//----- nvinfo : EIATTR_CBANK_PARAM_SIZE
	.align		4
.L_2293:
        /*0138*/ 	.byte	0x03, 0x19
        /*013a*/ 	.short	0x0118


	//----- nvinfo : EIATTR_PARAM_CBANK
	.align		4
        /*013c*/ 	.byte	0x04, 0x0a
        /*013e*/ 	.short	(.L_2295 - .L_2294)
	.align		4
.L_2294:
        /*0140*/ 	.word	index@(.nv.constant0._Z25selective_scan_fwd_kernelI32Selective_Scan_fwd_kernel_traitsILi32ELi4ELi1ELb0ELb1ELb0ELb0EfN3c107complexIfEEEEv13SSMParamsBase)
        /*0144*/ 	.short	0x0380
        /*0146*/ 	.short	0x0118


	//----- nvinfo : EIATTR_SW_WAR
	.align		4
.L_2295:
        /*0148*/ 	.byte	0x04, 0x36
        /*014a*/ 	.short	(.L_2297 - .L_2296)
.L_2296:
        /*014c*/ 	.word	0x00000008
.L_2297:


//--------------------- .nv.info._Z25selective_scan_fwd_kernelI32Selective_Scan_fwd_kernel_traitsILi32ELi4ELi1ELb0ELb1ELb0ELb1EfN3c107complexIfEEEEv13SSMParamsBase --------------------------
	.section	.nv.info._Z25selective_scan_fwd_kernelI32Selective_Scan_fwd_kernel_traitsILi32ELi4ELi1ELb0ELb1ELb0ELb1EfN3c107complexIfEEEEv13SSMParamsBase,"",@"SHT_CUDA_INFO"
	.sectionflags	@""
	.align	4


	//----- nvinfo : EIATTR_CUDA_API_VERSION
	.align		4
        /*0000*/ 	.byte	0x04, 0x37
        /*0002*/ 	.short	(.L_2299 - .L_2298)
.L_2298:
        /*0004*/ 	.word	0x00000082


	//----- nvinfo : EIATTR_KPARAM_INFO
	.align		4
.L_2299:
        /*0008*/ 	.byte	0x04, 0x17
        /*000a*/ 	.short	(.L_2301 - .L_2300)
.L_2300:
        /*000c*/ 	.word	0x00000000
        /*0010*/ 	.short	0x0000
        /*0012*/ 	.short	0x0000
        /*0014*/ 	.byte	0x00, 0xf0, 0x61, 0x04


	//----- nvinfo : EIATTR_SPARSE_MMA_MASK
	.align		4
.L_2301:
        /*0018*/ 	.byte	0x03, 0x50
        /*001a*/ 	.short	0x0000


	//----- nvinfo : EIATTR_MAXREG_COUNT
	.align		4
        /*001c*/ 	.byte	0x03, 0x1b
        /*001e*/ 	.short	0x00ff


	//----- nvinfo : EIATTR_NUM_BARRIERS
	.align		4
        /*0020*/ 	.byte	0x02, 0x4c
        /*0022*/ 	.byte	0x01
	.zero		1


	//----- nvinfo : EIATTR_MERCURY_ISA_VERSION
	.align		4
        /*0024*/ 	.byte	0x03, 0x5f
        /*0026*/ 	.short	0x0101


	//----- nvinfo : EIATTR_COOP_GROUP_MASK_REGIDS
	.align		4
        /*0028*/ 	.byte	0x04, 0x29
        /*002a*/ 	.short	(.L_2303 - .L_2302)


	//   ....[0]....
.L_2302:
        /*002c*/ 	.word	0xffffffff


	//   ....[1]....
        /*0030*/ 	.word	0xffffffff


	//   ....[2]....
        /*0034*/ 	.word	0xffffffff


	//   ....[3]....
        /*0038*/ 	.word	0xffffffff


	//   ....[4]....
        /*003c*/ 	.word	0xffffffff


	//   ....[5]....
        /*0040*/ 	.word	0xffffffff


	//   ....[6]....
        /*0044*/ 	.word	0xffffffff


	//   ....[7]....
        /*0048*/ 	.word	0xffffffff


	//   ....[8]....
        /*004c*/ 	.word	0xffffffff


	//   ....[9]....
        /*0050*/ 	.word	0xffffffff


	//   ....[10]....
        /*0054*/ 	.word	0xffffffff


	//   ....[11]....
        /*0058*/ 	.word	0xffffffff


	//   ....[12]....
        /*005c*/ 	.word	0xffffffff


	//   ....[13]....
        /*0060*/ 	.word	0xffffffff


	//   ....[14]....
        /*0064*/ 	.word	0xffffffff


	//   ....[15]....
        /*0068*/ 	.word	0xffffffff


	//   ....[16]....
        /*006c*/ 	.word	0xffffffff


	//   ....[17]....
        /*0070*/ 	.word	0xffffffff


	//   ....[18]....
        /*0074*/ 	.word	0xffffffff


	//   ....[19]....
        /*0078*/ 	.word	0xffffffff


	//   ....[20]....
        /*007c*/ 	.word	0xffffffff


	//   ....[21]....
        /*0080*/ 	.word	0xffffffff


	//   ....[22]....
        /*0084*/ 	.word	0xffffffff


	//   ....[23]....
        /*0088*/ 	.word	0xffffffff


	//   ....[24]....
        /*008c*/ 	.word	0xffffffff


	//   ....[25]....
        /*0090*/ 	.word	0xffffffff


	//   ....[26]....
        /*0094*/ 	.word	0xffffffff


	//   ....[27]....
        /*0098*/ 	.word	0xffffffff


	//   ....[28]....
        /*009c*/ 	.word	0xffffffff


	//   ....[29]....
        /*00a0*/ 	.word	0xffffffff


	//----- nvinfo : EIATTR_COOP_GROUP_INSTR_OFFSETS
	.align		4
.L_2303:
        /*00a4*/ 	.byte	0x04, 0x28
        /*00a6*/ 	.short	(.L_2305 - .L_2304)


	//   ....[0]....
.L_2304:
        /*00a8*/ 	.word	0x000009a0


	//   ....[1]....
        /*00ac*/ 	.word	0x00000a70


	//   ....[2]....
        /*00b0*/ 	.word	0x00001860


	//   ....[3]....
        /*00b4*/ 	.word	0x00001e60


	//   ....[4]....
        /*00b8*/ 	.word	0x00001e80


	//   ....[5]....
        /*00bc*/ 	.word	0x00001eb0


	//   ....[6]....
        /*00c0*/ 	.word	0x00001ed0


	//   ....[7]....
        /*00c4*/ 	.word	0x00001f40


	//   ....[8]....
        /*00c8*/ 	.word	0x00001f70


	//   ....[9]....
        /*00cc*/ 	.word	0x00001fa0


	//   ....[10]....
        /*00d0*/ 	.word	0x00001fc0


	//   ....[11]....
        /*00d4*/ 	.word	0x00002050


	//   ....[12]....
        /*00d8*/ 	.word	0x00002080


	//   ....[13]....
        /*00dc*/ 	.word	0x00002090


	//   ....[14]....
        /*00e0*/ 	.word	0x000020a0


	//   ....[15]....
        /*00e4*/ 	.word	0x00002140


	//   ....[16]....
        /*00e8*/ 	.word	0x00002170


	//   ....[17]....
        /*00ec*/ 	.word	0x00002180


	//   ....[18]....
        /*00f0*/ 	.word	0x00002190


	//   ....[19]....
        /*00f4*/ 	.word	0x00002250


	//   ....[20]....
        /*00f8*/ 	.word	0x00002260


	//   ....[21]....
        /*00fc*/ 	.word	0x00002270


	//   ....[22]....
        /*0100*/ 	.word	0x00002280


	//   ....[23]....
        /*0104*/ 	.word	0x00002470


	//   ....[24]....
        /*0108*/ 	.word	0x00002480


	//   ....[25]....
        /*010c*/ 	.word	0x00002490


	//   ....[26]....
        /*0110*/ 	.word	0x000024a0


	//   ....[27]....
        /*0114*/ 	.word	0x00002a60


	//   ....[28]....
        /*0118*/ 	.word	0x00002d80


	//   ....[29]....
        /*011c*/ 	.word	0x00002f60


	//----- nvinfo : EIATTR_VRC_CTA_INIT_COUNT
	.align		4
.L_2305:
        /*0120*/ 	.byte	0x02, 0x4a
	.zero		1
	.zero		1


	//----- nvinfo : EIATTR_EXIT_INSTR_OFFSETS
	.align		4
        /*0124*/ 	.byte	0x04, 0x1c
        /*0126*/ 	.short	(.L_2307 - .L_2306)


	//   ....[0]....
.L_2306:
        /*0128*/ 	.word	0x000003b0


	//   ....[1]....
        /*012c*/ 	.word	0x00003180


	//----- nvinfo : EIATTR_MAX_THREADS
	.align		4
.L_2307:
        /*0130*/ 	.byte	0x04, 0x05
        /*0132*/ 	.short	(.L_2309 - .L_2308)
.L_2308:
        /*0134*/ 	.word	0x00000020
        /*0138*/ 	.word	0x00000001
        /*013c*/ 	.word	0x00000001


	//----- nvinfo : EIATTR_CRS_STACK_SIZE
	.align		4
.L_2309:
        /*0140*/ 	.byte	0x04, 0x1e
        /*0142*/ 	.short	(.L_2311 - .L_2310)
.L_2310:
        /*0144*/ 	.word	0x00000000


	//----- nvinfo : EIATTR_CBANK_PARAM_SIZE
	.align		4
.L_2311:
        /*0148*/ 	.byte	0x03, 0x19
        /*014a*/ 	.short	0x0118


	//----- nvinfo : EIATTR_PARAM_CBANK
	.align		4
        /*014c*/ 	.byte	0x04, 0x0a
        /*014e*/ 	.short	(.L_2313 - .L_2312)
	.align		4
.L_2312:
        /*0150*/ 	.word	index@(.nv.constant0._Z25selective_scan_fwd_kernelI32Selective_Scan_fwd_kernel_traitsILi32ELi4ELi1ELb0ELb1ELb0ELb1EfN3c107complexIfEEEEv13SSMParamsBase)
        /*0154*/ 	.short	0x0380
        /*0156*/ 	.short	0x0118


	//----- nvinfo : EIATTR_SW_WAR
	.align		4
.L_2313:
        /*0158*/ 	.byte	0x04, 0x36
        /*015a*/ 	.short	(.L_2315 - .L_2314)
.L_2314:
        /*015c*/ 	.word	0x00000008
.L_2315:


//--------------------- .nv.info._Z25selective_scan_fwd_kernelI32Selective_Scan_fwd_kernel_traitsILi32ELi4ELi1ELb0ELb1ELb1ELb0EfN3c107complexIfEEEEv13SSMParamsBase --------------------------
	.section	.nv.info._Z25selective_scan_fwd_kernelI32Selective_Scan_fwd_kernel_traitsILi32ELi4ELi1ELb0ELb1ELb1ELb0EfN3c107complexIfEEEEv13SSMParamsBase,"",@"SHT_CUDA_INFO"
	.sectionflags	@""
	.align	4


	//----- nvinfo : EIATTR_CUDA_API_VERSION
	.align		4
        /*0000*/ 	.byte	0x04, 0x37
        /*0002*/ 	.short	(.L_2317 - .L_2316)
.L_2316:
        /*0004*/ 	.word	0x00000082


	//----- nvinfo : EIATTR_KPARAM_INFO
	.align		4
.L_2317:
        /*0008*/ 	.byte	0x04, 0x17
        /*000a*/ 	.short	(.L_2319 - .L_2318)
.L_2318:
        /*000c*/ 	.word	0x00000000
        /*0010*/ 	.short	0x0000
        /*0012*/ 	.short	0x0000
        /*0014*/ 	.byte	0x00, 0xf0, 0x61, 0x04


	//----- nvinfo : EIATTR_SPARSE_MMA_MASK
	.align		4
.L_2319:
        /*0018*/ 	.byte	0x03, 0x50
        /*001a*/ 	.short	0x0000


	//----- nvinfo : EIATTR_MAXREG_COUNT
	.align		4
        /*001c*/ 	.byte	0x03, 0x1b
        /*001e*/ 	.short	0x00ff


	//----- nvinfo : EIATTR_NUM_BARRIERS
	.align		4
        /*0020*/ 	.byte	0x02, 0x4c
        /*0022*/ 	.byte	0x01
	.zero		1


	//----- nvinfo : EIATTR_MERCURY_ISA_VERSION
	.align		4
        /*0024*/ 	.byte	0x03, 0x5f
        /*0026*/ 	.short	0x0101


	//----- nvinfo : EIATTR_COOP_GROUP_MASK_REGIDS
	.align		4
        /*0028*/ 	.byte	0x04, 0x29
        /*002a*/ 	.short	(.L_2321 - .L_2320)


	//   ....[0]....
.L_2320:
        /*002c*/ 	.word	0xffffffff


	//   ....[1]....
        /*0030*/ 	.word	0xffffffff


	//   ....[2]....
        /*0034*/ 	.word	0xffffffff


	//   ....[3]....
        /*0038*/ 	.word	0xffffffff


	//   ....[4]....
        /*003c*/ 	.word	0xffffffff


	//   ....[5]....
        /*0040*/ 	.word	0xffffffff


	//   ....[6]....
        /*0044*/ 	.word	0xffffffff


	//   ....[7]....
        /*0048*/ 	.word	0xffffffff


	//   ....[8]....
        /*004c*/ 	.word	0xffffffff


	//   ....[9]....
        /*0050*/ 	.word	0xffffffff


	//   ....[10]....
        /*0054*/ 	.word	0xffffffff


	//   ....[11]....
        /*0058*/ 	.word	0xffffffff


	//   ....[12]....
        /*005c*/ 	.word	0xffffffff


	//   ....[13]....
        /*0060*/ 	.word	0xffffffff


	//   ....[14]....
        /*0064*/ 	.word	0xffffffff


	//   ....[15]....
        /*0068*/ 	.word	0xffffffff


	//   ....[16]....
        /*006c*/ 	.word	0xffffffff


	//   ....[17]....
        /*0070*/ 	.word	0xffffffff


	//   ....[18]....
        /*0074*/ 	.word	0xffffffff


	//   ....[19]....
        /*0078*/ 	.word	0xffffffff


	//   ....[20]....
        /*007c*/ 	.word	0xffffffff


	//   ....[21]....
        /*0080*/ 	.word	0xffffffff


	//   ....[22]....
        /*0084*/ 	.word	0xffffffff


	//   ....[23]....
        /*0088*/ 	.word	0xffffffff


	//   ....[24]....
        /*008c*/ 	.word	0xffffffff


	//   ....[25]....
        /*0090*/ 	.word	0xffffffff


	//   ....[26]....
        /*0094*/ 	.word	0xffffffff


	//   ....[27]....
        /*0098*/ 	.word	0xffffffff


	//   ....[28]....
        /*009c*/ 	.word	0xffffffff


	//----- nvinfo : EIATTR_COOP_GROUP_INSTR_OFFSETS
	.align		4
.L_2321:
        /*00a0*/ 	.byte	0x04, 0x28
        /*00a2*/ 	.short	(.L_2323 - .L_2322)


	//   ....[0]....
.L_2322:
        /*00a4*/ 	.word	0x000009c0


	//   ....[1]....
        /*00a8*/ 	.word	0x00000a80


	//   ....[2]....
        /*00ac*/ 	.word	0x000018f0


	//   ....[3]....
        /*00b0*/ 	.word	0x00001fa0


	//   ....[4]....
        /*00b4*/ 	.word	0x00001fd0


	//   ....[5]....
        /*00b8*/ 	.word	0x00002010


	//   ....[6]....
        /*00bc*/ 	.word	0x00002030


	//   ....[7]....
        /*00c0*/ 	.word	0x000020a0


	//   ....[8]....
        /*00c4*/ 	.word	0x000020d0


	//   ....[9]....
        /*00c8*/ 	.word	0x00002100


	//   ....[10]....
        /*00cc*/ 	.word	0x00002110


	//   ....[11]....
        /*00d0*/ 	.word	0x000021b0


	//   ....[12]....
        /*00d4*/ 	.word	0x000021e0


	//   ....[13]....
        /*00d8*/ 	.word	0x000021f0


	//   ....[14]....
        /*00dc*/ 	.word	0x00002200


	//   ....[15]....
        /*00e0*/ 	.word	0x000022a0


	//   ....[16]....
        /*00e4*/ 	.word	0x000022d0


	//   ....[17]....
        /*00e8*/ 	.word	0x000022e0


	//   ....[18]....
        /*00ec*/ 	.word	0x000022f0


	//   ....[19]....
        /*00f0*/ 	.word	0x000023c0


	//   ....[20]....
        /*00f4*/ 	.word	0x000023d0


	//   ....[21]....
        /*00f8*/ 	.word	0x000023e0


	//   ....[22]....
        /*00fc*/ 	.word	0x00002410


	//   ....[23]....
        /*0100*/ 	.word	0x000024f0


	//   ....[24]....
        /*0104*/ 	.word	0x000026e0


	//   ....[25]....
        /*0108*/ 	.word	0x00002710


	//   ....[26]....
        /*010c*/ 	.word	0x00002730


	//   ....[27]....
        /*0110*/ 	.word	0x00002740


	//   ....[28]....
        /*0114*/ 	.word	0x00002c40


	//----- nvinfo : EIATTR_VRC_CTA_INIT_COUNT
	.align		4
.L_2323:
        /*0118*/ 	.byte	0x02, 0x4a
	.zero		1
	.zero		1


	//----- nvinfo : EIATTR_EXIT_INSTR_OFFSETS
	.align		4
        /*011c*/ 	.byte	0x04, 0x1c
        /*011e*/ 	.short	(.L_2325 - .L_2324)


	//   ....[0]....
.L_2324:
        /*0120*/ 	.word	0x00000430


	//   ....[1]....
        /*0124*/ 	.word	0x00002e70


	//----- nvinfo : EIATTR_MAX_THREADS
	.align		4
.L_2325:
        /*0128*/ 	.byte	0x04, 0x05
        /*012a*/ 	.short	(.L_2327 - .L_2326)
.L_2326:
        /*012c*/ 	.word	0x00000020
        /*0130*/ 	.word	0x00000001
        /*0134*/ 	.word	0x00000001


	//----- nvinfo : EIATTR_CRS_STACK_SIZE
	.align		4
.L_2327:
        /*0138*/ 	.byte	0x04, 0x1e
        /*013a*/ 	.short	(.L_2329 - .L_2328)
.L_2328:
        /*013c*/ 	.word	0x00000000


	//----- nvinfo : EIATTR_CBANK_PARAM_SIZE
	.align		4
.L_2329:
        /*0140*/ 	.byte	0x03, 0x19
        /*0142*/ 	.short	0x0118


	//----- nvinfo : EIATTR_PARAM_CBANK
	.align		4
        /*0144*/ 	.byte	0x04, 0x0a
        /*0146*/ 	.short	(.L_2331 - .L_2330)
	.align		4
.L_2330:
        /*0148*/ 	.word	index@(.nv.constant0._Z25selective_scan_fwd_kernelI32Selective_Scan_fwd_kernel_traitsILi32ELi4ELi1ELb0ELb1ELb1ELb0EfN3c107complexIfEEEEv13SSMParamsBase)
        /*014c*/ 	.short	0x0380
        /*014e*/ 	.short	0x0118


	//----- nvinfo : EIATTR_SW_WAR
	.align		4
.L_2331:
        /*0150*/ 	.byte	0x04, 0x36
        /*0152*/ 	.short	(.L_2333 - .L_2332)
.L_2332:
        /*0154*/ 	.word	0x00000008
.L_2333:


//--------------------- .nv.info._Z25selective_scan_fwd_kernelI32Selective_Scan_fwd_kernel_traitsILi32ELi4ELi1ELb0ELb1ELb1ELb1EfN3c107complexIfEEEEv13SSMParamsBase --------------------------
	.section	.nv.info._Z25selective_scan_fwd_kernelI32Selective_Scan_fwd_kernel_traitsILi32ELi4ELi1ELb0ELb1ELb1ELb1EfN3c107complexIfEEEEv13SSMParamsBase,"",@"SHT_CUDA_INFO"
	.sectionflags	@""
	.align	4


	//----- nvinfo : EIATTR_CUDA_API_VERSION
	.align		4
        /*0000*/ 	.byte	0x04, 0x37
        /*0002*/ 	.short	(.L_2335 - .L_2334)
.L_2334:
        /*0004*/ 	.word	0x00000082


	//----- nvinfo : EIATTR_KPARAM_INFO
	.align		4
.L_2335:
        /*0008*/ 	.byte	0x04, 0x17
        /*000a*/ 	.short	(.L_2337 - .L_2336)
.L_2336:
        /*000c*/ 	.word	0x00000000
        /*0010*/ 	.short	0x0000
        /*0012*/ 	.short	0x0000
        /*0014*/ 	.byte	0x00, 0xf0, 0x61, 0x04


	//----- nvinfo : EIATTR_SPARSE_MMA_MASK
	.align		4
.L_2337:
        /*0018*/ 	.byte	0x03, 0x50
        /*001a*/ 	.short	0x0000


	//----- nvinfo : EIATTR_MAXREG_COUNT
	.align		4
        /*001c*/ 	.byte	0x03, 0x1b
        /*001e*/ 	.short	0x00ff


	//----- nvinfo : EIATTR_NUM_BARRIERS
	.align		4
        /*0020*/ 	.byte	0x02, 0x4c
        /*0022*/ 	.byte	0x01
	.zero		1


	//----- nvinfo : EIATTR_MERCURY_ISA_VERSION
	.align		4
        /*0024*/ 	.byte	0x03, 0x5f
        /*0026*/ 	.short	0x0101


	//----- nvinfo : EIATTR_COOP_GROUP_MASK_REGIDS
	.align		4
        /*0028*/ 	.byte	0x04, 0x29
        /*002a*/ 	.short	(.L_2339 - .L_2338)


	//   ....[0]....
.L_2338:
        /*002c*/ 	.word	0xffffffff


	//   ....[1]....
        /*0030*/ 	.word	0xffffffff


	//   ....[2]....
        /*0034*/ 	.word	0xffffffff


	//   ....[3]....
        /*0038*/ 	.word	0xffffffff


	//   ....[4]....
        /*003c*/ 	.word	0xffffffff


	//   ....[5]....
        /*0040*/ 	.word	0xffffffff


	//   ....[6]....
        /*0044*/ 	.word	0xffffffff


	//   ....[7]....
        /*0048*/ 	.word	0xffffffff


	//   ....[8]....
        /*004c*/ 	.word	0xffffffff


	//   ....[9]....
        /*0050*/ 	.word	0xffffffff


	//   ....[10]....
        /*0054*/ 	.word	0xffffffff


	//   ....[11]....
        /*0058*/ 	.word	0xffffffff


	//   ....[12]....
        /*005c*/ 	.word	0xffffffff


	//   ....[13]....
        /*0060*/ 	.word	0xffffffff


	//   ....[14]....
        /*0064*/ 	.word	0xffffffff


	//   ....[15]....
        /*0068*/ 	.word	0xffffffff


	//   ....[16]....
        /*006c*/ 	.word	0xffffffff


	//   ....[17]....
        /*0070*/ 	.word	0xffffffff


	//   ....[18]....
        /*0074*/ 	.word	0xffffffff


	//   ....[19]....
        /*0078*/ 	.word	0xffffffff


	//   ....[20]....
        /*007c*/ 	.word	0xffffffff


	//   ....[21]....
        /*0080*/ 	.word	0xffffffff


	//   ....[22]....
        /*0084*/ 	.word	0xffffffff


	//   ....[23]....
        /*0088*/ 	.word	0xffffffff


	//   ....[24]....
        /*008c*/ 	.word	0xffffffff


	//   ....[25]....
        /*0090*/ 	.word	0xffffffff


	//   ....[26]....
        /*0094*/ 	.word	0xffffffff


	//   ....[27]....
        /*0098*/ 	.word	0xffffffff


	//   ....[28]....
        /*009c*/ 	.word	0xffffffff


	//   ....[29]....
        /*00a0*/ 	.word	0xffffffff


	//   ....[30]....
        /*00a4*/ 	.word	0xffffffff


	//----- nvinfo : EIATTR_COOP_GROUP_INSTR_OFFSETS
	.align		4
.L_2339:
        /*00a8*/ 	.byte	0x04, 0x28
        /*00aa*/ 	.short	(.L_2341 - .L_2340)


	//   ....[0]....
.L_2340:
        /*00ac*/ 	.word	0x000009c0


	//   ....[1]....
        /*00b0*/ 	.word	0x00000a80


	//   ....[2]....
        /*00b4*/ 	.word	0x000018f0


	//   ....[3]....
        /*00b8*/ 	.word	0x00001fa0


	//   ....[4]....
        /*00bc*/ 	.word	0x00001fd0


	//   ....[5]....
        /*00c0*/ 	.word	0x00002010


	//   ....[6]....
        /*00c4*/ 	.word	0x00002030


	//   ....[7]....
        /*00c8*/ 	.word	0x000020a0


	//   ....[8]....
        /*00cc*/ 	.word	0x000020d0


	//   ....[9]....
        /*00d0*/ 	.word	0x00002100


	//   ....[10]....
        /*00d4*/ 	.word	0x00002110


	//   ....[11]....
        /*00d8*/ 	.word	0x000021b0


	//   ....[12]....
        /*00dc*/ 	.word	0x000021e0


	//   ....[13]....
        /*00e0*/ 	.word	0x000021f0


	//   ....[14]....
        /*00e4*/ 	.word	0x00002200


	//   ....[15]....
        /*00e8*/ 	.word	0x000022a0


	//   ....[16]....
        /*00ec*/ 	.word	0x000022d0


	//   ....[17]....
        /*00f0*/ 	.word	0x000022e0


	//   ....[18]....
        /*00f4*/ 	.word	0x000022f0


	//   ....[19]....
        /*00f8*/ 	.word	0x000023c0


	//   ....[20]....
        /*00fc*/ 	.word	0x000023d0


	//   ....[21]....
        /*0100*/ 	.word	0x000023e0


	//   ....[22]....
        /*0104*/ 	.word	0x00002410


	//   ....[23]....
        /*0108*/ 	.word	0x000024f0


	//   ....[24]....
        /*010c*/ 	.word	0x000026e0


	//   ....[25]....
        /*0110*/ 	.word	0x00002710


	//   ....[26]....
        /*0114*/ 	.word	0x00002730


	//   ....[27]....
        /*0118*/ 	.word	0x00002740


	//   ....[28]....
        /*011c*/ 	.word	0x00002c50


	//   ....[29]....
        /*0120*/ 	.word	0x00002fa0


	//   ....[30]....
        /*0124*/ 	.word	0x00003180


	//----- nvinfo : EIATTR_VRC_CTA_INIT_COUNT
	.align		4
.L_2341:
        /*0128*/ 	.byte	0x02, 0x4a
	.zero		1
	.zero		1


	//----- nvinfo : EIATTR_EXIT_INSTR_OFFSETS
	.align		4
        /*012c*/ 	.byte	0x04, 0x1c
        /*012e*/ 	.short	(.L_2343 - .L_2342)


	//   ....[0]....
.L_2342:
        /*0130*/ 	.word	0x00000430


	//   ....[1]....
        /*0134*/ 	.word	0x000033a0


	//----- nvinfo : EIATTR_MAX_THREADS
	.align		4
.L_2343:
        /*0138*/ 	.byte	0x04, 0x05
        /*013a*/ 	.short	(.L_2345 - .L_2344)
.L_2344:
        /*013c*/ 	.word	0x00000020
        /*0140*/ 	.word	0x00000001
        /*0144*/ 	.word	0x00000001


	//----- nvinfo : EIATTR_CRS_STACK_SIZE
	.align		4
.L_2345:
        /*0148*/ 	.byte	0x04, 0x1e
        /*014a*/ 	.short	(.L_2347 - .L_2346)
.L_2346:
        /*014c*/ 	.word	0x00000000


	//----- nvinfo : EIATTR_CBANK_PARAM_SIZE
	.align		4
.L_2347:
        /*0150*/ 	.byte	0x03, 0x19
        /*0152*/ 	.short	0x0118


	//----- nvinfo : EIATTR_PARAM_CBANK
	.align		4
        /*0154*/ 	.byte	0x04, 0x0a
        /*0156*/ 	.short	(.L_2349 - .L_2348)
	.align		4
.L_2348:
        /*0158*/ 	.word	index@(.nv.constant0._Z25selective_scan_fwd_kernelI32Selective_Scan_fwd_kernel_traitsILi32ELi4ELi1ELb0ELb1ELb1ELb1EfN3c107complexIfEEEEv13SSMParamsBase)
        /*015c*/ 	.short	0x0380
        /*015e*/ 	.short	0x0118


	//----- nvinfo : EIATTR_SW_WAR
	.align		4
.L_2349:
        /*0160*/ 	.byte	0x04, 0x36
        /*0162*/ 	.short	(.L_2351 - .L_2350)
.L_2350:
        /*0164*/ 	.word	0x00000008
.L_2351:


//--------------------- .nv.info._Z25selective_scan_fwd_kernelI32Selective_Scan_fwd_kernel_traitsILi32ELi4ELi1ELb1ELb0ELb0ELb0EfN3c107complexIfEEEEv13SSMParamsBase --------------------------
	.section	.nv.info._Z25selective_scan_fwd_kernelI32Selective_Scan_fwd_kernel_traitsILi32ELi4ELi1ELb1ELb0ELb0ELb0EfN3c107complexIfEEEEv13SSMParamsBase,"",@"SHT_CUDA_INFO"
	.sectionflags	@""
	.align	4


	//----- nvinfo : EIATTR_CUDA_API_VERSION
	.align		4
        /*0000*/ 	.byte	0x04, 0x37
        /*0002*/ 	.short	(.L_2353 - .L_2352)
.L_2352:
        /*0004*/ 	.word	0x00000082


	//----- nvinfo : EIATTR_KPARAM_INFO
	.align		4
.L_2353:
        /*0008*/ 	.byte	0x04, 0x17
        /*000a*/ 	.short	(.L_2355 - .L_2354)
.L_2354:
        /*000c*/ 	.word	0x00000000
        /*0010*/ 	.short	0x0000
        /*0012*/ 	.short	0x0000
        /*0014*/ 	.byte	0x00, 0xf0, 0x61, 0x04


	//----- nvinfo : EIATTR_SPARSE_MMA_MASK
	.align		4
.L_2355:
        /*0018*/ 	.byte	0x03, 0x50
        /*001a*/ 	.short	0x0000


	//----- nvinfo : EIATTR_MAXREG_COUNT
	.align		4
        /*001c*/ 	.byte	0x03, 0x1b
        /*001e*/ 	.short	0x00ff


	//----- nvinfo : EIATTR_NUM_BARRIERS
	.align		4
        /*0020*/ 	.byte	0x02, 0x4c
        /*0022*/ 	.byte	0x01
	.zero		1


	//----- nvinfo : EIATTR_MERCURY_ISA_VERSION
	.align		4
        /*0024*/ 	.byte	0x03, 0x5f
        /*0026*/ 	.short	0x0101


	//----- nvinfo : EIATTR_COOP_GROUP_MASK_REGIDS
	.align		4
        /*0028*/ 	.byte	0x04, 0x29
        /*002a*/ 	.short	(.L_2357 - .L_2356)


	//   ....[0]....
.L_2356:
        /*002c*/ 	.word	0xffffffff


	//   ....[1]....
        /*0030*/ 	.word	0xffffffff


	//   ....[2]....
        /*0034*/ 	.word	0xffffffff


	//   ....[3]....
        /*0038*/ 	.word	0xffffffff


	//   ....[4]....
        /*003c*/ 	.word	0xffffffff


	//   ....[5]....
        /*0040*/ 	.word	0xffffffff


	//   ....[6]....
        /*0044*/ 	.word	0xffffffff


	//   ....[7]....
        /*0048*/ 	.word	0xffffffff


	//   ....[8]....
        /*004c*/ 	.word	0xffffffff


	//   ....[9]....
        /*0050*/ 	.word	0xffffffff


	//   ....[10]....
        /*0054*/ 	.word	0xffffffff


	//   ....[11]....
        /*0058*/ 	.word	0xffffffff


	//   ....[12]....
        /*005c*/ 	.word	0xffffffff


	//   ....[13]....
        /*0060*/ 	.word	0xffffffff


	//   ....[14]....
        /*0064*/ 	.word	0xffffffff


	//   ....[15]....
        /*0068*/ 	.word	0xffffffff


	//   ....[16]....
        /*006c*/ 	.word	0xffffffff


	//   ....[17]....
        /*0070*/ 	.word	0xffffffff


	//   ....[18]....
        /*0074*/ 	.word	0xffffffff


	//   ....[19]....
        /*0078*/ 	.word	0xffffffff


	//   ....[20]....
        /*007c*/ 	.word	0xffffffff


	//   ....[21]....
        /*0080*/ 	.word	0xffffffff


	//   ....[22]....
        /*0084*/ 	.word	0xffffffff


	//   ....[23]....
        /*0088*/ 	.word	0xffffffff


	//----- nvinfo : EIATTR_COOP_GROUP_INSTR_OFFSETS
	.align		4
.L_2357:
        /*008c*/ 	.byte	0x04, 0x28
        /*008e*/ 	.short	(.L_2359 - .L_2358)


	//   ....[0]....
.L_2358:
        /*0090*/ 	.word	0x000014e0


	//   ....[1]....
        /*0094*/ 	.word	0x00001510


	//   ....[2]....
        /*0098*/ 	.word	0x000015b0


	//   ....[3]....
        /*009c*/ 	.word	0x000015d0


	//   ....[4]....
        /*00a0*/ 	.word	0x00001630


	//   ....[5]....
        /*00a4*/ 	.word	0x00001640


	//   ....[6]....
        /*00a8*/ 	.word	0x000016a0


	//   ....[7]....
        /*00ac*/ 	.word	0x000016b0


	//   ....[8]....
        /*00b0*/ 	.word	0x00001720


	//   ....[9]....
        /*00b4*/ 	.word	0x00001730


	//   ....[10]....
        /*00b8*/ 	.word	0x00001780


	//   ....[11]....
        /*00bc*/ 	.word	0x000017a0


	//   ....[12]....
        /*00c0*/ 	.word	0x00001810


	//   ....[13]....
        /*00c4*/ 	.word	0x00001840


	//   ....[14]....
        /*00c8*/ 	.word	0x00001870


	//   ....[15]....
        /*00cc*/ 	.word	0x00001880


	//   ....[16]....
        /*00d0*/ 	.word	0x00001920


	//   ....[17]....
        /*00d4*/ 	.word	0x00001950


	//   ....[18]....
        /*00d8*/ 	.word	0x00001960


	//   ....[19]....
        /*00dc*/ 	.word	0x00001970


	//   ....[20]....
        /*00e0*/ 	.word	0x00001b00


	//   ....[21]....
        /*00e4*/ 	.word	0x00001b30


	//   ....[22]....
        /*00e8*/ 	.word	0x00001b50


	//   ....[23]....
        /*00ec*/ 	.word	0x00001b60


	//----- nvinfo : EIATTR_VRC_CTA_INIT_COUNT
	.align		4
.L_2359:
        /*00f0*/ 	.byte	0x02, 0x4a
	.zero		1
	.zero		1


	//----- nvinfo : EIATTR_EXIT_INSTR_OFFSETS
	.align		4
        /*00f4*/ 	.byte	0x04, 0x1c
        /*00f6*/ 	.short	(.L_2361 - .L_2360)


	//   ....[0]....
.L_2360:
        /*00f8*/ 	.word	0x00000230


	//   ....[1]....
        /*00fc*/ 	.word	0x00002140


	//----- nvinfo : EIATTR_MAX_THREADS
	.align		4
.L_2361:
        /*0100*/ 	.byte	0x04, 0x05
        /*0102*/ 	.short	(.L_2363 - .L_2362)
.L_2362:
        /*0104*/ 	.word	0x00000020
        /*0108*/ 	.word	0x00000001
        /*010c*/ 	.word	0x00000001


	//----- nvinfo : EIATTR_CRS_STACK_SIZE
	.align		4
.L_2363:
        /*0110*/ 	.byte	0x04, 0x1e
        /*0112*/ 	.short	(.L_2365 - .L_2364)
.L_2364:
        /*0114*/ 	.word	0x00000000


	//----- nvinfo : EIATTR_CBANK_PARAM_SIZE
	.align		4
.L_2365:
        /*0118*/ 	.byte	0x03, 0x19
        /*011a*/ 	.short	0x0118


	//----- nvinfo : EIATTR_PARAM_CBANK
	.align		4
        /*011c*/ 	.byte	0x04, 0x0a
        /*011e*/ 	.short	(.L_2367 - .L_2366)
	.align		4
.L_2366:
        /*0120*/ 	.word	index@(.nv.constant0._Z25selective_scan_fwd_kernelI32Selective_Scan_fwd_kernel_traitsILi32ELi4ELi1ELb1ELb0ELb0ELb0EfN3c107complexIfEEEEv13SSMParamsBase)
        /*0124*/ 	.short	0x0380
        /*0126*/ 	.short	0x0118


	//----- nvinfo : EIATTR_SW_WAR
	.align		4
.L_2367:
        /*0128*/ 	.byte	0x04, 0x36
        /*012a*/ 	.short	(.L_2369 - .L_2368)
.L_2368:
        /*012c*/ 	.word	0x00000008
.L_2369:


//--------------------- .nv.info._Z25selective_scan_fwd_kernelI32Selective_Scan_fwd_kernel_traitsILi32ELi4ELi1ELb1ELb0ELb0ELb1EfN3c107complexIfEEEEv13SSMParamsBase --------------------------
	.section	.nv.info._Z25selective_scan_fwd_kernelI32Selective_Scan_fwd_kernel_traitsILi32ELi4ELi1ELb1ELb0ELb0ELb1EfN3c107complexIfEEEEv13SSMParamsBase,"",@"SHT_CUDA_INFO"
	.sectionflags	@""
	.align	4


	//----- nvinfo : EIATTR_CUDA_API_VERSION
	.align		4
        /*0000*/ 	.byte	0x04, 0x37
        /*0002*/ 	.short	(.L_2371 - .L_2370)
.L_2370:
        /*0004*/ 	.word	0x00000082


	//----- nvinfo : EIATTR_KPARAM_INFO
	.align		4
.L_2371:
        /*0008*/ 	.byte	0x04, 0x17
        /*000a*/ 	.short	(.L_2373 - .L_2372)
.L_2372:
        /*000c*/ 	.word	0x00000000
        /*0010*/ 	.short	0x0000
        /*0012*/ 	.short	0x0000
        /*0014*/ 	.byte	0x00, 0xf0, 0x61, 0x04


	//----- nvinfo : EIATTR_SPARSE_MMA_MASK
	.align		4
.L_2373:
        /*0018*/ 	.byte	0x03, 0x50
        /*001a*/ 	.short	0x0000


	//----- nvinfo : EIATTR_MAXREG_COUNT
	.align		4
        /*001c*/ 	.byte	0x03, 0x1b
        /*001e*/ 	.short	0x00ff


	//----- nvinfo : EIATTR_NUM_BARRIERS
	.align		4
        /*0020*/ 	.byte	0x02, 0x4c
        /*0022*/ 	.byte	0x01
	.zero		1


	//----- nvinfo : EIATTR_MERCURY_ISA_VERSION
	.align		4
        /*0024*/ 	.byte	0x03, 0x5f
        /*0026*/ 	.short	0x0101


	//----- nvinfo : EIATTR_COOP_GROUP_MASK_REGIDS
	.align		4
        /*0028*/ 	.byte	0x04, 0x29
        /*002a*/ 	.short	(.L_2375 - .L_2374)


	//   ....[0]....
.L_2374:
        /*002c*/ 	.word	0xffffffff


	//   ....[1]....
        /*0030*/ 	.word	0xffffffff


	//   ....[2]....
        /*0034*/ 	.word	0xffffffff


	//   ....[3]....
        /*0038*/ 	.word	0xffffffff


	//   ....[4]....
        /*003c*/ 	.word	0xffffffff


	//   ....[5]....
        /*0040*/ 	.word	0xffffffff


	//   ....[6]....
        /*0044*/ 	.word	0xffffffff


	//   ....[7]....
        /*0048*/ 	.word	0xffffffff


	//   ....[8]....
        /*004c*/ 	.word	0xffffffff


	//   ....[9]....
        /*0050*/ 	.word	0xffffffff


	//   ....[10]....
        /*0054*/ 	.word	0xffffffff


	//   ....[11]....
        /*0058*/ 	.word	0xffffffff


	//   ....[12]....
        /*005c*/ 	.word	0xffffffff


	//   ....[13]....
        /*0060*/ 	.word	0xffffffff


	//   ....[14]....
        /*0064*/ 	.word	0xffffffff


	//   ....[15]....
        /*0068*/ 	.word	0xffffffff


	//   ....[16]....
        /*006c*/ 	.word	0xffffffff


	//   ....[17]....
        /*0070*/ 	.word	0xffffffff


	//   ....[18]....
        /*0074*/ 	.word	0xffffffff


	//   ....[19]....
        /*0078*/ 	.word	0xffffffff


	//   ....[20]....
        /*007c*/ 	.word	0xffffffff


	//   ....[21]....
        /*0080*/ 	.word	0xffffffff


	//   ....[22]....
        /*0084*/ 	.word	0xffffffff


	//   ....[23]....
        /*0088*/ 	.word	0xffffffff


	//----- nvinfo : EIATTR_COOP_GROUP_INSTR_OFFSETS
	.align		4
.L_2375:
        /*008c*/ 	.byte	0x04, 0x28
        /*008e*/ 	.short	(.L_2377 - .L_2376)


	//   ....[0]....
.L_2376:
        /*0090*/ 	.word	0x000015b0


	//   ....[1]....
        /*0094*/ 	.word	0x000015e0


	//   ....[2]....
        /*0098*/ 	.word	0x00001680


	//   ....[3]....
        /*009c*/ 	.word	0x000016a0


	//   ....[4]....
        /*00a0*/ 	.word	0x00001700


	//   ....[5]....
        /*00a4*/ 	.word	0x00001710


	//   ....[6]....
        /*00a8*/ 	.word	0x00001770


	//   ....[7]....
        /*00ac*/ 	.word	0x00001780


	//   ....[8]....
        /*00b0*/ 	.word	0x000017f0


	//   ....[9]....
        /*00b4*/ 	.word	0x00001800


	//   ....[10]....
        /*00b8*/ 	.word	0x00001850


	//   ....[11]....
        /*00bc*/ 	.word	0x00001870


	//   ....[12]....
        /*00c0*/ 	.word	0x000018e0


	//   ....[13]....
        /*00c4*/ 	.word	0x00001910


	//   ....[14]....
        /*00c8*/ 	.word	0x00001940


	//   ....[15]....
        /*00cc*/ 	.word	0x00001950


	//   ....[16]....
        /*00d0*/ 	.word	0x00001a00


	//   ....[17]....
        /*00d4*/ 	.word	0x00001a20


	//   ....[18]....
        /*00d8*/ 	.word	0x00001a30


	//   ....[19]....
        /*00dc*/ 	.word	0x00001a40


	//   ....[20]....
        /*00e0*/ 	.word	0x00001bd0


	//   ....[21]....
        /*00e4*/ 	.word	0x00001c10


	//   ....[22]....
        /*00e8*/ 	.word	0x00001c20


	//   ....[23]....
        /*00ec*/ 	.word	0x00001c30


	//----- nvinfo : EIATTR_VRC_CTA_INIT_COUNT
	.align		4
.L_2377:
        /*00f0*/ 	.byte	0x02, 0x4a
	.zero		1
	.zero		1


	//----- nvinfo : EIATTR_EXIT_INSTR_OFFSETS
	.align		4
        /*00f4*/ 	.byte	0x04, 0x1c
        /*00f6*/ 	.short	(.L_2379 - .L_2378)


	//   ....[0]....
.L_2378:
        /*00f8*/ 	.word	0x00000230


	//   ....[1]....
        /*00fc*/ 	.word	0x00002460


	//----- nvinfo : EIATTR_MAX_THREADS
	.align		4
.L_2379:
        /*0100*/ 	.byte	0x04, 0x05
        /*0102*/ 	.short	(.L_2381 - .L_2380)
.L_2380:
        /*0104*/ 	.word	0x00000020
        /*0108*/ 	.word	0x00000001
        /*010c*/ 	.word	0x00000001


	//----- nvinfo : EIATTR_CRS_STACK_SIZE
	.align		4
.L_2381:
        /*0110*/ 	.byte	0x04, 0x1e
        /*0112*/ 	.short	(.L_2383 - .L_2382)
.L_2382:
        /*0114*/ 	.word	0x00000000


	//----- nvinfo : EIATTR_CBANK_PARAM_SIZE
	.align		4
.L_2383:
        /*0118*/ 	.byte	0x03, 0x19
        /*011a*/ 	.short	0x0118


	//----- nvinfo : EIATTR_PARAM_CBANK
	.align		4
        /*011c*/ 	.byte	0x04, 0x0a
        /*011e*/ 	.short	(.L_2385 - .L_2384)
	.align		4
.L_2384:
        /*0120*/ 	.word	index@(.nv.constant0._Z25selective_scan_fwd_kernelI32Selective_Scan_fwd_kernel_traitsILi32ELi4ELi1ELb1ELb0ELb0ELb1EfN3c107complexIfEEEEv13SSMParamsBase)
        /*0124*/ 	.short	0x0380
        /*0126*/ 	.short	0x0118


	//----- nvinfo : EIATTR_SW_WAR
	.align		4
.L_2385:
        /*0128*/ 	.byte	0x04, 0x36
        /*012a*/ 	.short	(.L_2387 - .L_2386)
.L_2386:
        /*012c*/ 	.word	0x00000008
.L_2387:


//--------------------- .nv.info._Z25selective_scan_fwd_kernelI32Selective_Scan_fwd_kernel_traitsILi32ELi4ELi1ELb1ELb0ELb1ELb0EfN3c107complexIfEEEEv13SSMParamsBase --------------------------
	.section	.nv.info._Z25selective_scan_fwd_kernelI32Selective_Scan_fwd_kernel_traitsILi32ELi4ELi1ELb1ELb0ELb1ELb0EfN3c107complexIfEEEEv13SSMParamsBase,"",@"SHT_CUDA_INFO"
	.sectionflags	@""
	.align	4


	//----- nvinfo : EIATTR_CUDA_API_VERSION
	.align		4
        /*0000*/ 	.byte	0x04, 0x37
        /*0002*/ 	.short	(.L_2389 - .L_2388)
.L_2388:
        /*0004*/ 	.word	0x00000082


	//----- nvinfo : EIATTR_KPARAM_INFO
	.align		4
.L_2389:
        /*0008*/ 	.byte	0x04, 0x17
        /*000a*/ 	.short	(.L_2391 - .L_2390)
.L_2390:
        /*000c*/ 	.word	0x00000000
        /*0010*/ 	.short	0x0000
        /*0012*/ 	.short	0x0000
        /*0014*/ 	.byte	0x00, 0xf0, 0x61, 0x04


	//----- nvinfo : EIATTR_SPARSE_MMA_MASK
	.align		4
.L_2391:
        /*0018*/ 	.byte	0x03, 0x50
        /*001a*/ 	.short	0x0000


	//----- nvinfo : EIATTR_MAXREG_COUNT
	.align		4
        /*001c*/ 	.byte	0x03, 0x1b
        /*001e*/ 	.short	0x00ff


	//----- nvinfo : EIATTR_NUM_BARRIERS
	.align		4
        /*0020*/ 	.byte	0x02, 0x4c
        /*0022*/ 	.byte	0x01
	.zero		1


	//----- nvinfo : EIATTR_MERCURY_ISA_VERSION
	.align		4
        /*0024*/ 	.byte	0x03, 0x5f
        /*0026*/ 	.short	0x0101


	//----- nvinfo : EIATTR_COOP_GROUP_MASK_REGIDS
	.align		4
        /*0028*/ 	.byte	0x04, 0x29
        /*002a*/ 	.short	(.L_2393 - .L_2392)


	//   ....[0]....
.L_2392:
        /*002c*/ 	.word	0xffffffff


	//   ....[1]....
        /*0030*/ 	.word	0xffffffff


	//   ....[2]....
        /*0034*/ 	.word	0xffffffff


	//   ....[3]....
        /*0038*/ 	.word	0xffffffff


	//   ....[4]....
        /*003c*/ 	.word	0xffffffff


	//   ....[5]....
        /*0040*/ 	.word	0xffffffff


	//   ....[6]....
        /*0044*/ 	.word	0xffffffff


	//   ....[7]....
        /*0048*/ 	.word	0xffffffff


	//   ....[8]....
        /*004c*/ 	.word	0xffffffff


	//   ....[9]....
        /*0050*/ 	.word	0xffffffff


	//   ....[10]....
        /*0054*/ 	.word	0xffffffff


	//   ....[11]....
        /*0058*/ 	.word	0xffffffff


	//   ....[12]....
        /*005c*/ 	.word	0xffffffff


	//   ....[13]....
        /*0060*/ 	.word	0xffffffff


	//   ....[14]....
        /*0064*/ 	.word	0xffffffff


	//   ....[15]....
        /*0068*/ 	.word	0xffffffff


	//   ....[16]....
        /*006c*/ 	.word	0xffffffff


	//   ....[17]....
        /*0070*/ 	.word	0xffffffff


	//   ....[18]....
        /*0074*/ 	.word	0xffffffff


	//   ....[19]....
        /*0078*/ 	.word	0xffffffff


	//   ....[20]....
        /*007c*/ 	.word	0xffffffff


	//   ....[21]....
        /*0080*/ 	.word	0xffffffff


	//   ....[22]....
        /*0084*/ 	.word	0xffffffff


	//   ....[23]....
        /*0088*/ 	.word	0xffffffff


	//----- nvinfo : EIATTR_COOP_GROUP_INSTR_OFFSETS
	.align		4
.L_2393:
        /*008c*/ 	.byte	0x04, 0x28
        /*008e*/ 	.short	(.L_2395 - .L_2394)


	//   ....[0]....
.L_2394:
        /*0090*/ 	.word	0x00001690


	//   ....[1]....
        /*0094*/ 	.word	0x000016c0


	//   ....[2]....
        /*0098*/ 	.word	0x00001760


	//   ....[3]....
        /*009c*/ 	.word	0x00001780


	//   ....[4]....
        /*00a0*/ 	.word	0x000017e0


	//   ....[5]....
        /*00a4*/ 	.word	0x000017f0


	//   ....[6]....
        /*00a8*/ 	.word	0x00001850


	//   ....[7]....
        /*00ac*/ 	.word	0x00001860


	//   ....[8]....
        /*00b0*/ 	.word	0x000018d0


	//   ....[9]....
        /*00b4*/ 	.word	0x000018e0


	//   ....[10]....
        /*00b8*/ 	.word	0x00001930


	//   ....[11]....
        /*00bc*/ 	.word	0x00001950


	//   ....[12]....
        /*00c0*/ 	.word	0x000019c0


	//   ....[13]....
        /*00c4*/ 	.word	0x000019f0


	//   ....[14]....
        /*00c8*/ 	.word	0x00001a20


	//   ....[15]....
        /*00cc*/ 	.word	0x00001a30


	//   ....[16]....
        /*00d0*/ 	.word	0x00001ae0


	//   ....[17]....
        /*00d4*/ 	.word	0x00001b00


	//   ....[18]....
        /*00d8*/ 	.word	0x00001b10


	//   ....[19]....
        /*00dc*/ 	.word	0x00001b20


	//   ....[20]....
        /*00e0*/ 	.word	0x00001cb0


	//   ....[21]....
        /*00e4*/ 	.word	0x00001cf0


	//   ....[22]....
        /*00e8*/ 	.word	0x00001d00


	//   ....[23]....
        /*00ec*/ 	.word	0x00001d10


	//----- nvinfo : EIATTR_VRC_CTA_INIT_COUNT
	.align		4
.L_2395:
        /*00f0*/ 	.byte	0x02, 0x4a
	.zero		1
	.zero		1


	//----- nvinfo : EIATTR_EXIT_INSTR_OFFSETS
	.align		4
        /*00f4*/ 	.byte	0x04, 0x1c
        /*00f6*/ 	.short	(.L_2397 - .L_2396)


	//   ....[0]....
.L_2396:
        /*00f8*/ 	.word	0x00000380


	//   ....[1]....
        /*00fc*/ 	.word	0x000023d0


	//----- nvinfo : EIATTR_MAX_THREADS
	.align		4
.L_2397:
        /*0100*/ 	.byte	0x04, 0x05
        /*0102*/ 	.short	(.L_2399 - .L_2398)
.L_2398:
        /*0104*/ 	.word	0x00000020
        /*0108*/ 	.word	0x00000001
        /*010c*/ 	.word	0x00000001


	//----- nvinfo : EIATTR_CRS_STACK_SIZE
	.align		4
.L_2399:
        /*0110*/ 	.byte	0x04, 0x1e
        /*0112*/ 	.short	(.L_2401 - .L_2400)
.L_2400:
        /*0114*/ 	.word	0x00000000


	//----- nvinfo : EIATTR_CBANK_PARAM_SIZE
	.align		4
.L_2401:
        /*0118*/ 	.byte	0x03, 0x19
        /*011a*/ 	.short	0x0118


	//----- nvinfo : EIATTR_PARAM_CBANK
	.align		4
        /*011c*/ 	.byte	0x04, 0x0a
        /*011e*/ 	.short	(.L_2403 - .L_2402)
	.align		4
.L_2402:
        /*0120*/ 	.word	index@(.nv.constant0._Z25selective_scan_fwd_kernelI32Selective_Scan_fwd_kernel_traitsILi32ELi4ELi1ELb1ELb0ELb1ELb0EfN3c107complexIfEEEEv13SSMParamsBase)
        /*0124*/ 	.short	0x0380
        /*0126*/ 	.short	0x0118


	//----- nvinfo : EIATTR_SW_WAR
	.align		4
.L_2403:
        /*0128*/ 	.byte	0x04, 0x36
        /*012a*/ 	.short	(.L_2405 - .L_2404)
.L_2404:
        /*012c*/ 	.word	0x00000008
.L_2405:


//--------------------- .nv.info._Z25selective_scan_fwd_kernelI32Selective_Scan_fwd_kernel_traitsILi32ELi4ELi1ELb1ELb0ELb1ELb1EfN3c107complexIfEEEEv13SSMParamsBase --------------------------
	.section	.nv.info._Z25selective_scan_fwd_kernelI32Selective_Scan_fwd_kernel_traitsILi32ELi4ELi1ELb1ELb0ELb1ELb1EfN3c107complexIfEEEEv13SSMParamsBase,"",@"SHT_CUDA_INFO"
	.sectionflags	@""
	.align	4


	//----- nvinfo : EIATTR_CUDA_API_VERSION
	.align		4
        /*0000*/ 	.byte	0x04, 0x37
        /*0002*/ 	.short	(.L_2407 - .L_2406)
.L_2406:
        /*0004*/ 	.word	0x00000082


	//----- nvinfo : EIATTR_KPARAM_INFO
	.align		4
.L_2407:
        /*0008*/ 	.byte	0x04, 0x17
        /*000a*/ 	.short	(.L_2409 - .L_2408)
.L_2408:
        /*000c*/ 	.word	0x00000000
        /*0010*/ 	.short	0x0000
        /*0012*/ 	.short	0x0000
        /*0014*/ 	.byte	0x00, 0xf0, 0x61, 0x04


	//----- nvinfo : EIATTR_SPARSE_MMA_MASK
	.align		4
.L_2409:
        /*0018*/ 	.byte	0x03, 0x50
        /*001a*/ 	.short	0x0000


	//----- nvinfo : EIATTR_MAXREG_COUNT
	.align		4
        /*001c*/ 	.byte	0x03, 0x1b
        /*001e*/ 	.short	0x00ff


	//----- nvinfo : EIATTR_NUM_BARRIERS
	.align		4
        /*0020*/ 	.byte	0x02, 0x4c
        /*0022*/ 	.byte	0x01
	.zero		1


	//----- nvinfo : EIATTR_MERCURY_ISA_VERSION
	.align		4
        /*0024*/ 	.byte	0x03, 0x5f
        /*0026*/ 	.short	0x0101


	//----- nvinfo : EIATTR_COOP_GROUP_MASK_REGIDS
	.align		4
        /*0028*/ 	.byte	0x04, 0x29
        /*002a*/ 	.short	(.L_2411 - .L_2410)


	//   ....[0]....
.L_2410:
        /*002c*/ 	.word	0xffffffff


	//   ....[1]....
        /*0030*/ 	.word	0xffffffff


	//   ....[2]....
        /*0034*/ 	.word	0xffffffff


	//   ....[3]....
        /*0038*/ 	.word	0xffffffff


	//   ....[4]....
        /*003c*/ 	.word	0xffffffff


	//   ....[5]....
        /*0040*/ 	.word	0xffffffff


	//   ....[6]....
        /*0044*/ 	.word	0xffffffff


	//   ....[7]....
        /*0048*/ 	.word	0xffffffff


	//   ....[8]....
        /*004c*/ 	.word	0xffffffff


	//   ....[9]....
        /*0050*/ 	.word	0xffffffff


	//   ....[10]....
        /*0054*/ 	.word	0xffffffff


	//   ....[11]....
        /*0058*/ 	.word	0xffffffff


	//   ....[12]....
        /*005c*/ 	.word	0xffffffff


	//   ....[13]....
        /*0060*/ 	.word	0xffffffff


	//   ....[14]....
        /*0064*/ 	.word	0xffffffff


	//   ....[15]....
        /*0068*/ 	.word	0xffffffff


	//   ....[16]....
        /*006c*/ 	.word	0xffffffff


	//   ....[17]....
        /*0070*/ 	.word	0xffffffff


	//   ....[18]....
        /*0074*/ 	.word	0xffffffff


	//   ....[19]....
        /*0078*/ 	.word	0xffffffff


	//   ....[20]....
        /*007c*/ 	.word	0xffffffff


	//   ....[21]....
        /*0080*/ 	.word	0xffffffff


	//   ....[22]....
        /*0084*/ 	.word	0xffffffff


	//   ....[23]....
        /*0088*/ 	.word	0xffffffff


	//----- nvinfo : EIATTR_COOP_GROUP_INSTR_OFFSETS
	.align		4
.L_2411:
        /*008c*/ 	.byte	0x04, 0x28
        /*008e*/ 	.short	(.L_2413 - .L_2412)


	//   ....[0]....
.L_2412:
        /*0090*/ 	.word	0x00001780


	//   ....[1]....
        /*0094*/ 	.word	0x000017b0


	//   ....[2]....
        /*0098*/ 	.word	0x00001850


	//   ....[3]....
        /*009c*/ 	.word	0x00001870


	//   ....[4]....
        /*00a0*/ 	.word	0x000018d0


	//   ....[5]....
        /*00a4*/ 	.word	0x000018e0


	//   ....[6]....
        /*00a8*/ 	.word	0x00001940


	//   ....[7]....
        /*00ac*/ 	.word	0x00001950


	//   ....[8]....
        /*00b0*/ 	.word	0x000019c0


	//   ....[9]....
        /*00b4*/ 	.word	0x000019d0


	//   ....[10]....
        /*00b8*/ 	.word	0x00001a20


	//   ....[11]....
        /*00bc*/ 	.word	0x00001a40


	//   ....[12]....
        /*00c0*/ 	.word	0x00001ab0


	//   ....[13]....
        /*00c4*/ 	.word	0x00001ae0


	//   ....[14]....
        /*00c8*/ 	.word	0x00001b10


	//   ....[15]....
        /*00cc*/ 	.word	0x00001b20


	//   ....[16]....
        /*00d0*/ 	.word	0x00001bc0


	//   ....[17]....
        /*00d4*/ 	.word	0x00001bf0


	//   ....[18]....
        /*00d8*/ 	.word	0x00001c00


	//   ....[19]....
        /*00dc*/ 	.word	0x00001c10


	//   ....[20]....
        /*00e0*/ 	.word	0x00001da0


	//   ....[21]....
        /*00e4*/ 	.word	0x00001de0


	//   ....[22]....
        /*00e8*/ 	.word	0x00001df0


	//   ....[23]....
        /*00ec*/ 	.word	0x00001e00


	//----- nvinfo : EIATTR_VRC_CTA_INIT_COUNT
	.align		4
.L_2413:
        /*00f0*/ 	.byte	0x02, 0x4a
	.zero		1
	.zero		1


	//----- nvinfo : EIATTR_EXIT_INSTR_OFFSETS
	.align		4
        /*00f4*/ 	.byte	0x04, 0x1c
        /*00f6*/ 	.short	(.L_2415 - .L_2414)


	//   ....[0]....
.L_2414:
        /*00f8*/ 	.word	0x00000400


	//   ....[1]....
        /*00fc*/ 	.word	0x00002710


	//----- nvinfo : EIATTR_MAX_THREADS
	.align		4
.L_2415:
        /*0100*/ 	.byte	0x04, 0x05
        /*0102*/ 	.short	(.L_2417 - .L_2416)
.L_2416:
        /*0104*/ 	.word	0x00000020
        /*0108*/ 	.word	0x00000001
        /*010c*/ 	.word	0x00000001


	//----- nvinfo : EIATTR_CRS_STACK_SIZE
	.align		4
.L_2417:
        /*0110*/ 	.byte	0x04, 0x1e
        /*0112*/ 	.short	(.L_2419 - .L_2418)
.L_2418:
        /*0114*/ 	.word	0x00000000


	//----- nvinfo : EIATTR_CBANK_PARAM_SIZE
	.align		4
.L_2419:
        /*0118*/ 	.byte	0x03, 0x19
        /*011a*/ 	.short	0x0118


	//----- nvinfo : EIATTR_PARAM_CBANK
	.align		4
        /*011c*/ 	.byte	0x04, 0x0a
        /*011e*/ 	.short	(.L_2421 - .L_2420)
	.align		4
.L_2420:
        /*0120*/ 	.word	index@(.nv.constant0._Z25selective_scan_fwd_kernelI32Selective_Scan_fwd_kernel_traitsILi32ELi4ELi1ELb1ELb0ELb1ELb1EfN3c107complexIfEEEEv13SSMParamsBase)
        /*0124*/ 	.short	0x0380
        /*0126*/ 	.short	0x0118


	//----- nvinfo : EIATTR_SW_WAR
	.align		4
.L_2421:
        /*0128*/ 	.byte	0x04, 0x36
        /*012a*/ 	.short	(.L_2423 - .L_2422)
.L_2422:
        /*012c*/ 	.word	0x00000008
.L_2423:


//--------------------- .nv.info._Z25selective_scan_fwd_kernelI32Selective_Scan_fwd_kernel_traitsILi32ELi4ELi1ELb1ELb1ELb0ELb0EfN3c107complexIfEEEEv13SSMParamsBase --------------------------
	.section	.nv.info._Z25selective_scan_fwd_kernelI32Selective_Scan_fwd_kernel_traitsILi32ELi4ELi1ELb1ELb1ELb0ELb0EfN3c107complexIfEEEEv13SSMParamsBase,"",@"SHT_CUDA_INFO"
	.sectionflags	@""
	.align	4


	//----- nvinfo : EIATTR_CUDA_API_VERSION
	.align		4
        /*0000*/ 	.byte	0x04, 0x37
        /*0002*/ 	.short	(.L_2425 - .L_2424)
.L_2424:
        /*0004*/ 	.word	0x00000082


	//----- nvinfo : EIATTR_KPARAM_INFO
	.align		4
.L_2425:
        /*0008*/ 	.byte	0x04, 0x17
        /*000a*/ 	.short	(.L_2427 - .L_2426)
.L_2426:
        /*000c*/ 	.word	0x00000000
        /*0010*/ 	.short	0x0000
        /*0012*/ 	.short	0x0000
        /*0014*/ 	.byte	0x00, 0xf0, 0x61, 0x04


	//----- nvinfo : EIATTR_SPARSE_MMA_MASK
	.align		4
.L_2427:
        /*0018*/ 	.byte	0x03, 0x50
        /*001a*/ 	.short	0x0000


	//----- nvinfo : EIATTR_MAXREG_COUNT
	.align		4
        /*001c*/ 	.byte	0x03, 0x1b
        /*001e*/ 	.short	0x00ff


	//----- nvinfo : EIATTR_NUM_BARRIERS
	.align		4
        /*0020*/ 	.byte	0x02, 0x4c
        /*0022*/ 	.byte	0x01
	.zero		1


	//----- nvinfo : EIATTR_MERCURY_ISA_VERSION
	.align		4
        /*0024*/ 	.byte	0x03, 0x5f
        /*0026*/ 	.short	0x0101


	//----- nvinfo : EIATTR_COOP_GROUP_MASK_REGIDS
	.align		4
        /*0028*/ 	.byte	0x04, 0x29
        /*002a*/ 	.short	(.L_2429 - .L_2428)


	//   ....[0]....
.L_2428:
        /*002c*/ 	.word	0xffffffff


	//   ....[1]....
        /*0030*/ 	.word	0xffffffff


	//   ....[2]....
        /*0034*/ 	.word	0xffffffff


	//   ....[3]....
        /*0038*/ 	.word	0xffffffff


	//   ....[4]....
        /*003c*/ 	.word	0xffffffff


	//   ....[5]....
        /*0040*/ 	.word	0xffffffff


	//   ....[6]....
        /*0044*/ 	.word	0xffffffff


	//   ....[7]....
        /*0048*/ 	.word	0xffffffff


	//   ....[8]....
        /*004c*/ 	.word	0xffffffff


	//   ....[9]....
        /*0050*/ 	.word	0xffffffff


	//   ....[10]....
        /*0054*/ 	.word	0xffffffff


	//   ....[11]....
        /*0058*/ 	.word	0xffffffff


	//   ....[12]....
        /*005c*/ 	.word	0xffffffff


	//   ....[13]....
        /*0060*/ 	.word	0xffffffff


	//   ....[14]....
        /*0064*/ 	.word	0xffffffff


	//   ....[15]....
        /*0068*/ 	.word	0xffffffff


	//   ....[16]....
        /*006c*/ 	.word	0xffffffff


	//   ....[17]....
        /*0070*/ 	.word	0xffffffff


	//   ....[18]....
        /*0074*/ 	.word	0xffffffff


	//   ....[19]....
        /*0078*/ 	.word	0xffffffff


	//   ....[20]....
        /*007c*/ 	.word	0xffffffff


	//   ....[21]....
        /*0080*/ 	.word	0xffffffff


	//   ....[22]....
        /*0084*/ 	.word	0xffffffff


	//   ....[23]....
        /*0088*/ 	.word	0xffffffff


	//----- nvinfo : EIATTR_COOP_GROUP_INSTR_OFFSETS
	.align		4
.L_2429:
        /*008c*/ 	.byte	0x04, 0x28
        /*008e*/ 	.short	(.L_2431 - .L_2430)


	//   ....[0]....
.L_2430:
        /*0090*/ 	.word	0x000016d0


	//   ....[1]....
        /*0094*/ 	.word	0x00001700


	//   ....[2]....
        /*0098*/ 	.word	0x000017a0


	//   ....[3]....
        /*009c*/ 	.word	0x000017c0


	//   ....[4]....
        /*00a0*/ 	.word	0x00001840


	//   ....[5]....
        /*00a4*/ 	.word	0x00001860


	//   ....[6]....
        /*00a8*/ 	.word	0x000018c0


	//   ....[7]....
        /*00ac*/ 	.word	0x000018e0


	//   ....[8]....
        /*00b0*/ 	.word	0x00001940


	//   ....[9]....
        /*00b4*/ 	.word	0x00001950


	//   ....[10]....
        /*00b8*/ 	.word	0x000019a0


	//   ....[11]....
        /*00bc*/ 	.word	0x000019c0


	//   ....[12]....
        /*00c0*/ 	.word	0x00001a30


	//   ....[13]....
        /*00c4*/ 	.word	0x00001a60


	//   ....[14]....
        /*00c8*/ 	.word	0x00001a90


	//   ....[15]....
        /*00cc*/ 	.word	0x00001aa0


	//   ....[16]....
        /*00d0*/ 	.word	0x00001b40


	//   ....[17]....
        /*00d4*/ 	.word	0x00001b70


	//   ....[18]....
        /*00d8*/ 	.word	0x00001b80


	//   ....[19]....
        /*00dc*/ 	.word	0x00001b90


	//   ....[20]....
        /*00e0*/ 	.word	0x00001d20


	//   ....[21]....
        /*00e4*/ 	.word	0x00001d60


	//   ....[22]....
        /*00e8*/ 	.word	0x00001d70


	//   ....[23]....
        /*00ec*/ 	.word	0x00001d80


	//----- nvinfo : EIATTR_VRC_CTA_INIT_COUNT
	.align		4
.L_2431:
        /*00f0*/ 	.byte	0x02, 0x4a
	.zero		1
	.zero		1


	//----- nvinfo : EIATTR_EXIT_INSTR_OFFSETS
	.align		4
        /*00f4*/ 	.byte	0x04, 0x1c
        /*00f6*/ 	.short	(.L_2433 - .L_2432)


	//   ....[0]....
.L_2432:
        /*00f8*/ 	.word	0x00000390


	//   ....[1]....
        /*00fc*/ 	.word	0x00002340


	//----- nvinfo : EIATTR_MAX_THREADS
	.align		4
.L_2433:
        /*0100*/ 	.byte	0x04, 0x05
        /*0102*/ 	.short	(.L_2435 - .L_2434)
.L_2434:
        /*0104*/ 	.word	0x00000020
        /*0108*/ 	.word	0x00000001
        /*010c*/ 	.word	0x00000001


	//----- nvinfo : EIATTR_CRS_STACK_SIZE
	.align		4
.L_2435:
        /*0110*/ 	.byte	0x04, 0x1e
        /*0112*/ 	.short	(.L_2437 - .L_2436)
.L_2436:
        /*0114*/ 	.word	0x00000000


	//----- nvinfo : EIATTR_CBANK_PARAM_SIZE
	.align		4
.L_2437:
        /*0118*/ 	.byte	0x03, 0x19
        /*011a*/ 	.short	0x0118


	//----- nvinfo : EIATTR_PARAM_CBANK
	.align		4
        /*011c*/ 	.byte	0x04, 0x0a
        /*011e*/ 	.short	(.L_2439 - .L_2438)
	.align		4
.L_2438:
        /*0120*/ 	.word	index@(.nv.constant0._Z25selective_scan_fwd_kernelI32Selective_Scan_fwd_kernel_traitsILi32ELi4ELi1ELb1ELb1ELb0ELb0EfN3c107complexIfEEEEv13SSMParamsBase)
        /*0124*/ 	.short	0x0380
        /*0126*/ 	.short	0x0118


	//----- nvinfo : EIATTR_SW_WAR
	.align		4
.L_2439:
        /*0128*/ 	.byte	0x04, 0x36
        /*012a*/ 	.short	(.L_2441 - .L_2440)
.L_2440:
        /*012c*/ 	.word	0x00000008
.L_2441:


//--------------------- .nv.info._Z25selective_scan_fwd_kernelI32Selective_Scan_fwd_kernel_traitsILi32ELi4ELi1ELb1ELb1ELb0ELb1EfN3c107complexIfEEEEv13SSMParamsBase --------------------------
	.section	.nv.info._Z25selective_scan_fwd_kernelI32Selective_Scan_fwd_kernel_traitsILi32ELi4ELi1ELb1ELb1ELb0ELb1EfN3c107complexIfEEEEv13SSMParamsBase,"",@"SHT_CUDA_INFO"
	.sectionflags	@""
	.align	4


	//----- nvinfo : EIATTR_CUDA_API_VERSION
	.align		4
        /*0000*/ 	.byte	0x04, 0x37
        /*0002*/ 	.short	(.L_2443 - .L_2442)
.L_2442:
        /*0004*/ 	.word	0x00000082


	//----- nvinfo : EIATTR_KPARAM_INFO
	.align		4
.L_2443:
        /*0008*/ 	.byte	0x04, 0x17
        /*000a*/ 	.short	(.L_2445 - .L_2444)
.L_2444:
        /*000c*/ 	.word	0x00000000
        /*0010*/ 	.short	0x0000
        /*0012*/ 	.short	0x0000
        /*0014*/ 	.byte	0x00, 0xf0, 0x61, 0x04


	//----- nvinfo : EIATTR_SPARSE_MMA_MASK
	.align		4
.L_2445:
        /*0018*/ 	.byte	0x03, 0x50
        /*001a*/ 	.short	0x0000


	//----- nvinfo : EIATTR_MAXREG_COUNT
	.align		4
        /*001c*/ 	.byte	0x03, 0x1b
        /*001e*/ 	.short	0x00ff


	//----- nvinfo : EIATTR_NUM_BARRIERS
	.align		4
        /*0020*/ 	.byte	0x02, 0x4c
        /*0022*/ 	.byte	0x01
	.zero		1


	//----- nvinfo : EIATTR_MERCURY_ISA_VERSION
	.align		4
        /*0024*/ 	.byte	0x03, 0x5f
        /*0026*/ 	.short	0x0101


	//----- nvinfo : EIATTR_COOP_GROUP_MASK_REGIDS
	.align		4
        /*0028*/ 	.byte	0x04, 0x29
        /*002a*/ 	.short	(.L_2447 - .L_2446)


	//   ....[0]....
.L_2446:
        /*002c*/ 	.word	0xffffffff


	//   ....[1]....
        /*0030*/ 	.word	0xffffffff


	//   ....[2]....
        /*0034*/ 	.word	0xffffffff


	//   ....[3]....
        /*0038*/ 	.word	0xffffffff


	//   ....[4]....
        /*003c*/ 	.word	0xffffffff


	//   ....[5]....
        /*0040*/ 	.word	0xffffffff


	//   ....[6]....
        /*0044*/ 	.word	0xffffffff


	//   ....[7]....
        /*0048*/ 	.word	0xffffffff


	//   ....[8]....
        /*004c*/ 	.word	0xffffffff


	//   ....[9]....
        /*0050*/ 	.word	0xffffffff


	//   ....[10]....
        /*0054*/ 	.word	0xffffffff


	//   ....[11]....
        /*0058*/ 	.word	0xffffffff


	//   ....[12]....
        /*005c*/ 	.word	0xffffffff


	//   ....[13]....
        /*0060*/ 	.word	0xffffffff


	//   ....[14]....
        /*0064*/ 	.word	0xffffffff


	//   ....[15]....
        /*0068*/ 	.word	0xffffffff


	//   ....[16]....
        /*006c*/ 	.word	0xffffffff


	//   ....[17]....
        /*0070*/ 	.word	0xffffffff


	//   ....[18]....
        /*0074*/ 	.word	0xffffffff


	//   ....[19]....
        /*0078*/ 	.word	0xffffffff


	//   ....[20]....
        /*007c*/ 	.word	0xffffffff


	//   ....[21]....
        /*0080*/ 	.word	0xffffffff


	//   ....[22]....
        /*0084*/ 	.word	0xffffffff


	//   ....[23]....
        /*0088*/ 	.word	0xffffffff


	//----- nvinfo : EIATTR_COOP_GROUP_INSTR_OFFSETS
	.align		4
.L_2447:
        /*008c*/ 	.byte	0x04, 0x28
        /*008e*/ 	.short	(.L_2449 - .L_2448)


	//   ....[0]....
.L_2448:
        /*0090*/ 	.word	0x00001800


	//   ....[1]....
        /*0094*/ 	.word	0x00001830


	//   ....[2]....
        /*0098*/ 	.word	0x000018c0


	//   ....[3]....
        /*009c*/ 	.word	0x000018e0


	//   ....[4]....
        /*00a0*/ 	.word	0x00001940


	//   ....[5]....
        /*00a4*/ 	.word	0x00001950


	//   ....[6]....
        /*00a8*/ 	.word	0x000019b0


	//   ....[7]....
        /*00ac*/ 	.word	0x000019c0


	//   ....[8]....
        /*00b0*/ 	.word	0x00001a30


	//   ....[9]....
        /*00b4*/ 	.word	0x00001a40


	//   ....[10]....
        /*00b8*/ 	.word	0x00001a90


	//   ....[11]....
        /*00bc*/ 	.word	0x00001ab0


	//   ....[12]....
        /*00c0*/ 	.word	0x00001b20


	//   ....[13]....
        /*00c4*/ 	.word	0x00001b50


	//   ....[14]....
        /*00c8*/ 	.word	0x00001b80


	//   ....[15]....
        /*00cc*/ 	.word	0x00001b90


	//   ....[16]....
        /*00d0*/ 	.word	0x00001c40


	//   ....[17]....
        /*00d4*/ 	.word	0x00001c60


	//   ....[18]....
        /*00d8*/ 	.word	0x00001c70


	//   ....[19]....
        /*00dc*/ 	.word	0x00001c80


	//   ....[20]....
        /*00e0*/ 	.word	0x00001e10


	//   ....[21]....
        /*00e4*/ 	.word	0x00001e50


	//   ....[22]....
        /*00e8*/ 	.word	0x00001e60


	//   ....[23]....
        /*00ec*/ 	.word	0x00001e70


	//----- nvinfo : EIATTR_VRC_CTA_INIT_COUNT
	.align		4
.L_2449:
        /*00f0*/ 	.byte	0x02, 0x4a
	.zero		1
	.zero		1


	//----- nvinfo : EIATTR_EXIT_INSTR_OFFSETS
	.align		4
        /*00f4*/ 	.byte	0x04, 0x1c
        /*00f6*/ 	.short	(.L_2451 - .L_2450)


	//   ....[0]....
.L_2450:
        /*00f8*/ 	.word	0x00000410


	//   ....[1]....
        /*00fc*/ 	.word	0x00002680


	//----- nvinfo : EIATTR_MAX_THREADS
	.align		4
.L_2451:
        /*0100*/ 	.byte	0x04, 0x05
        /*0102*/ 	.short	(.L_2453 - .L_2452)
.L_2452:
        /*0104*/ 	.word	0x00000020
        /*0108*/ 	.word	0x00000001
        /*010c*/ 	.word	0x00000001


	//----- nvinfo : EIATTR_CRS_STACK_SIZE
	.align		4
.L_2453:
        /*0110*/ 	.byte	0x04, 0x1e
        /*0112*/ 	.short	(.L_2455 - .L_2454)
.L_2454:
        /*0114*/ 	.word	0x00000000


	//----- nvinfo : EIATTR_CBANK_PARAM_SIZE
	.align		4
.L_2455:
        /*0118*/ 	.byte	0x03, 0x19
        /*011a*/ 	.short	0x0118


	//----- nvinfo : EIATTR_PARAM_CBANK
	.align		4
        /*011c*/ 	.byte	0x04, 0x0a
        /*011e*/ 	.short	(.L_2457 - .L_2456)
	.align		4
.L_2456:
        /*0120*/ 	.word	index@(.nv.constant0._Z25selective_scan_fwd_kernelI32Selective_Scan_fwd_kernel_traitsILi32ELi4ELi1ELb1ELb1ELb0ELb1EfN3c107complexIfEEEEv13SSMParamsBase)
        /*0124*/ 	.short	0x0380
        /*0126*/ 	.short	0x0118


	//----- nvinfo : EIATTR_SW_WAR
	.align		4
.L_2457:
        /*0128*/ 	.byte	0x04, 0x36
        /*012a*/ 	.short	(.L_2459 - .L_2458)
.L_2458:
        /*012c*/ 	.word	0x00000008
.L_2459:


//--------------------- .nv.info._Z25selective_scan_fwd_kernelI32Selective_Scan_fwd_kernel_traitsILi32ELi4ELi1ELb1ELb1ELb1ELb0EfN3c107complexIfEEEEv13SSMParamsBase --------------------------
	.section	.nv.info._Z25selective_scan_fwd_kernelI32Selective_Scan_fwd_kernel_traitsILi32ELi4ELi1ELb1ELb1ELb1ELb0EfN3c107complexIfEEEEv13SSMParamsBase,"",@"SHT_CUDA_INFO"
	.sectionflags	@""
	.align	4


	//----- nvinfo : EIATTR_CUDA_API_VERSION
	.align		4
        /*0000*/ 	.byte	0x04, 0x37
        /*0002*/ 	.short	(.L_2461 - .L_2460)
.L_2460:
        /*0004*/ 	.word	0x00000082


	//----- nvinfo : EIATTR_KPARAM_INFO
	.align		4
.L_2461:
        /*0008*/ 	.byte	0x04, 0x17
        /*000a*/ 	.short	(.L_2463 - .L_2462)
.L_2462:
        /*000c*/ 	.word	0x00000000
        /*0010*/ 	.short	0x0000
        /*0012*/ 	.short	0x0000
        /*0014*/ 	.byte	0x00, 0xf0, 0x61, 0x04


	//----- nvinfo : EIATTR_SPARSE_MMA_MASK
	.align		4
.L_2463:
        /*0018*/ 	.byte	0x03, 0x50
        /*001a*/ 	.short	0x0000


	//----- nvinfo : EIATTR_MAXREG_COUNT
	.align		4
        /*001c*/ 	.byte	0x03, 0x1b
        /*001e*/ 	.short	0x00ff


	//----- nvinfo : EIATTR_NUM_BARRIERS
	.align		4
        /*0020*/ 	.byte	0x02, 0x4c
        /*0022*/ 	.byte	0x01
	.zero		1


	//----- nvinfo : EIATTR_MERCURY_ISA_VERSION
	.align		4
        /*0024*/ 	.byte	0x03, 0x5f
        /*0026*/ 	.short	0x0101


	//----- nvinfo : EIATTR_COOP_GROUP_MASK_REGIDS
	.align		4
        /*0028*/ 	.byte	0x04, 0x29
        /*002a*/ 	.short	(.L_2465 - .L_2464)


	//   ....[0]....
.L_2464:
        /*002c*/ 	.word	0xffffffff


	//   ....[1]....
        /*0030*/ 	.word	0xffffffff


	//   ....[2]....
        /*0034*/ 	.word	0xffffffff


	//   ....[3]....
        /*0038*/ 	.word	0xffffffff


	//   ....[4]....
        /*003c*/ 	.word	0xffffffff


	//   ....[5]....
        /*0040*/ 	.word	0xffffffff


	//   ....[6]....
        /*0044*/ 	.word	0xffffffff


	//   ....[7]....
        /*0048*/ 	.word	0xffffffff


	//   ....[8]....
        /*004c*/ 	.word	0xffffffff


	//   ....[9]....
        /*0050*/ 	.word	0xffffffff


	//   ....[10]....
        /*0054*/ 	.word	0xffffffff


	//   ....[11]....
        /*0058*/ 	.word	0xffffffff


	//   ....[12]....
        /*005c*/ 	.word	0xffffffff


	//   ....[13]....
        /*0060*/ 	.word	0xffffffff


	//   ....[14]....
        /*0064*/ 	.word	0xffffffff


	//   ....[15]....
        /*0068*/ 	.word	0xffffffff


	//   ....[16]....
        /*006c*/ 	.word	0xffffffff


	//   ....[17]....
        /*0070*/ 	.word	0xffffffff


	//   ....[18]....
        /*0074*/ 	.word	0xffffffff


	//   ....[19]....
        /*0078*/ 	.word	0xffffffff


	//   ....[20]....
        /*007c*/ 	.word	0xffffffff


	//   ....[21]....
        /*0080*/ 	.word	0xffffffff


	//   ....[22]....
        /*0084*/ 	.word	0xffffffff


	//   ....[23]....
        /*0088*/ 	.word	0xffffffff


	//----- nvinfo : EIATTR_COOP_GROUP_INSTR_OFFSETS
	.align		4
.L_2465:
        /*008c*/ 	.byte	0x04, 0x28
        /*008e*/ 	.short	(.L_2467 - .L_2466)


	//   ....[0]....
.L_2466:
        /*0090*/ 	.word	0x00001790


	//   ....[1]....
        /*0094*/ 	.word	0x000017c0


	//   ....[2]....
        /*0098*/ 	.word	0x00001870


	//   ....[3]....
        /*009c*/ 	.word	0x00001890


	//   ....[4]....
        /*00a0*/ 	.word	0x000018f0


	//   ....[5]....
        /*00a4*/ 	.word	0x00001900


	//   ....[6]....
        /*00a8*/ 	.word	0x00001960


	//   ....[7]....
        /*00ac*/ 	.word	0x00001970


	//   ....[8]....
        /*00b0*/ 	.word	0x000019e0


	//   ....[9]....
        /*00b4*/ 	.word	0x000019f0


	//   ....[10]....
        /*00b8*/ 	.word	0x00001a40


	//   ....[11]....
        /*00bc*/ 	.word	0x00001a60


	//   ....[12]....
        /*00c0*/ 	.word	0x00001ad0


	//   ....[13]....
        /*00c4*/ 	.word	0x00001b00


	//   ....[14]....
        /*00c8*/ 	.word	0x00001b30


	//   ....[15]....
        /*00cc*/ 	.word	0x00001b40


	//   ....[16]....
        /*00d0*/ 	.word	0x00001bf0


	//   ....[17]....
        /*00d4*/ 	.word	0x00001c10


	//   ....[18]....
        /*00d8*/ 	.word	0x00001c20


	//   ....[19]....
        /*00dc*/ 	.word	0x00001c30


	//   ....[20]....
        /*00e0*/ 	.word	0x00001dc0


	//   ....[21]....
        /*00e4*/ 	.word	0x00001df0


	//   ....[22]....
        /*00e8*/ 	.word	0x00001e10


	//   ....[23]....
        /*00ec*/ 	.word	0x00001e20


	//----- nvinfo : EIATTR_VRC_CTA_INIT_COUNT
	.align		4
.L_2467:
        /*00f0*/ 	.byte	0x02, 0x4a
	.zero		1
	.zero		1


	//----- nvinfo : EIATTR_EXIT_INSTR_OFFSETS
	.align		4
        /*00f4*/ 	.byte	0x04, 0x1c
        /*00f6*/ 	.short	(.L_2469 - .L_2468)


	//   ....[0]....
.L_2468:
        /*00f8*/ 	.word	0x00000400


	//   ....[1]....
        /*00fc*/ 	.word	0x00002400


	//----- nvinfo : EIATTR_MAX_THREADS
	.align		4
.L_2469:
        /*0100*/ 	.byte	0x04, 0x05
        /*0102*/ 	.short	(.L_2471 - .L_2470)
.L_2470:
        /*0104*/ 	.word	0x00000020
        /*0108*/ 	.word	0x00000001
        /*010c*/ 	.word	0x00000001


	//----- nvinfo : EIATTR_CRS_STACK_SIZE
	.align		4
.L_2471:
        /*0110*/ 	.byte	0x04, 0x1e
        /*0112*/ 	.short	(.L_2473 - .L_2472)
.L_2472:
        /*0114*/ 	.word	0x00000000


	//----- nvinfo : EIATTR_CBANK_PARAM_SIZE
	.align		4
.L_2473:
        /*0118*/ 	.byte	0x03, 0x19
        /*011a*/ 	.short	0x0118


	//----- nvinfo : EIATTR_PARAM_CBANK
	.align		4
        /*011c*/ 	.byte	0x04, 0x0a
        /*011e*/ 	.short	(.L_2475 - .L_2474)
	.align		4
.L_2474:
        /*0120*/ 	.word	index@(.nv.constant0._Z25selective_scan_fwd_kernelI32Selective_Scan_fwd_kernel_traitsILi32ELi4ELi1ELb1ELb1ELb1ELb0EfN3c107complexIfEEEEv13SSMParamsBase)
        /*0124*/ 	.short	0x0380
        /*0126*/ 	.short	0x0118


	//----- nvinfo : EIATTR_SW_WAR
	.align		4
.L_2475:
        /*0128*/ 	.byte	0x04, 0x36
        /*012a*/ 	.short	(.L_2477 - .L_2476)
.L_2476:
        /*012c*/ 	.word	0x00000008
.L_2477:


//--------------------- .nv.info._Z25selective_scan_fwd_kernelI32Selective_Scan_fwd_kernel_traitsILi32ELi4ELi1ELb1ELb1ELb1ELb1EfN3c107complexIfEEEEv13SSMParamsBase --------------------------
	.section	.nv.info._Z25selective_scan_fwd_kernelI32Selective_Scan_fwd_kernel_traitsILi32ELi4ELi1ELb1ELb1ELb1ELb1EfN3c107complexIfEEEEv13SSMParamsBase,"",@"SHT_CUDA_INFO"
	.sectionflags	@""
	.align	4


	//----- nvinfo : EIATTR_CUDA_API_VERSION
	.align		4
        /*0000*/ 	.byte	0x04, 0x37
        /*0002*/ 	.short	(.L_2479 - .L_2478)
.L_2478:
        /*0004*/ 	.word	0x00000082


	//----- nvinfo : EIATTR_KPARAM_INFO
	.align		4
.L_2479:
        /*0008*/ 	.byte	0x04, 0x17
        /*000a*/ 	.short	(.L_2481 - .L_2480)
.L_2480:
        /*000c*/ 	.word	0x00000000
        /*0010*/ 	.short	0x0000
        /*0012*/ 	.short	0x0000
        /*0014*/ 	.byte	0x00, 0xf0, 0x61, 0x04


	//----- nvinfo : EIATTR_SPARSE_MMA_MASK
	.align		4
.L_2481:
        /*0018*/ 	.byte	0x03, 0x50
        /*001a*/ 	.short	0x0000


	//----- nvinfo : EIATTR_MAXREG_COUNT
	.align		4
        /*001c*/ 	.byte	0x03, 0x1b
        /*001e*/ 	.short	0x00ff


	//----- nvinfo : EIATTR_NUM_BARRIERS
	.align		4
        /*0020*/ 	.byte	0x02, 0x4c
        /*0022*/ 	.byte	0x01
	.zero		1


	//----- nvinfo : EIATTR_MERCURY_ISA_VERSION
	.align		4
        /*0024*/ 	.byte	0x03, 0x5f
        /*0026*/ 	.short	0x0101


	//----- nvinfo : EIATTR_COOP_GROUP_MASK_REGIDS
	.align		4
        /*0028*/ 	.byte	0x04, 0x29
        /*002a*/ 	.short	(.L_2483 - .L_2482)


	//   ....[0]....
.L_2482:
        /*002c*/ 	.word	0xffffffff


	//   ....[1]....
        /*0030*/ 	.word	0xffffffff


	//   ....[2]....
        /*0034*/ 	.word	0xffffffff


	//   ....[3]....
        /*0038*/ 	.word	0xffffffff


	//   ....[4]....
        /*003c*/ 	.word	0xffffffff


	//   ....[5]....
        /*0040*/ 	.word	0xffffffff


	//   ....[6]....
        /*0044*/ 	.word	0xffffffff


	//   ....[7]....
        /*0048*/ 	.word	0xffffffff


	//   ....[8]....
        /*004c*/ 	.word	0xffffffff


	//   ....[9]....
        /*0050*/ 	.word	0xffffffff


	//   ....[10]....
        /*0054*/ 	.word	0xffffffff


	//   ....[11]....
        /*0058*/ 	.word	0xffffffff


	//   ....[12]....
        /*005c*/ 	.word	0xffffffff


	//   ....[13]....
        /*0060*/ 	.word	0xffffffff


	//   ....[14]....
        /*0064*/ 	.word	0xffffffff


	//   ....[15]....
        /*0068*/ 	.word	0xffffffff


	//   ....[16]....
        /*006c*/ 	.word	0xffffffff


	//   ....[17]....
        /*0070*/ 	.word	0xffffffff


	//   ....[18]....
        /*0074*/ 	.word	0xffffffff


	//   ....[19]....
        /*0078*/ 	.word	0xffffffff


	//   ....[20]....
        /*007c*/ 	.word	0xffffffff


	//   ....[21]....
        /*0080*/ 	.word	0xffffffff


	//   ....[22]....
        /*0084*/ 	.word	0xffffffff


	//   ....[23]....
        /*0088*/ 	.word	0xffffffff


	//----- nvinfo : EIATTR_COOP_GROUP_INSTR_OFFSETS
	.align		4
.L_2483:
        /*008c*/ 	.byte	0x04, 0x28
        /*008e*/ 	.short	(.L_2485 - .L_2484)


	//   ....[0]....
.L_2484:
        /*0090*/ 	.word	0x00001870


	//   ....[1]....
        /*0094*/ 	.word	0x000018a0


	//   ....[2]....
        /*0098*/ 	.word	0x00001950


	//   ....[3]....
        /*009c*/ 	.word	0x00001970


	//   ....[4]....
        /*00a0*/ 	.word	0x000019d0


	//   ....[5]....
        /*00a4*/ 	.word	0x000019e0


	//   ....[6]....
        /*00a8*/ 	.word	0x00001a40


	//   ....[7]....
        /*00ac*/ 	.word	0x00001a50


	//   ....[8]....
        /*00b0*/ 	.word	0x00001ac0


	//   ....[9]....
        /*00b4*/ 	.word	0x00001ad0


	//   ....[10]....
        /*00b8*/ 	.word	0x00001b20


	//   ....[11]....
        /*00bc*/ 	.word	0x00001b40


	//   ....[12]....
        /*00c0*/ 	.word	0x00001bb0


	//   ....[13]....
        /*00c4*/ 	.word	0x00001be0


	//   ....[14]....
        /*00c8*/ 	.word	0x00001c10


	//   ....[15]....
        /*00cc*/ 	.word	0x00001c20


	//   ....[16]....
        /*00d0*/ 	.word	0x00001cd0


	//   ....[17]....
        /*00d4*/ 	.word	0x00001cf0


	//   ....[18]....
        /*00d8*/ 	.word	0x00001d00


	//   ....[19]....
        /*00dc*/ 	.word	0x00001d10


	//   ....[20]....
        /*00e0*/ 	.word	0x00001ea0


	//   ....[21]....
        /*00e4*/ 	.word	0x00001ee0


	//   ....[22]....
        /*00e8*/ 	.word	0x00001ef0


	//   ....[23]....
        /*00ec*/ 	.word	0x00001f00


	//----- nvinfo : EIATTR_VRC_CTA_INIT_COUNT
	.align		4
.L_2485:
        /*00f0*/ 	.byte	0x02, 0x4a
	.zero		1
	.zero		1


	//----- nvinfo : EIATTR_EXIT_INSTR_OFFSETS
	.align		4
        /*00f4*/ 	.byte	0x04, 0x1c
        /*00f6*/ 	.short	(.L_2487 - .L_2486)


	//   ....[0]....
.L_2486:
        /*00f8*/ 	.word	0x000004d0


	//   ....[1]....
        /*00fc*/ 	.word	0x00002730


	//----- nvinfo : EIATTR_MAX_THREADS
	.align		4
.L_2487:
        /*0100*/ 	.byte	0x04, 0x05
        /*0102*/ 	.short	(.L_2489 - .L_2488)
.L_2488:
        /*0104*/ 	.word	0x00000020
        /*0108*/ 	.word	0x00000001
        /*010c*/ 	.word	0x00000001


	//----- nvinfo : EIATTR_CRS_STACK_SIZE
	.align		4
.L_2489:
        /*0110*/ 	.byte	0x04, 0x1e
        /*0112*/ 	.short	(.L_2491 - .L_2490)
.L_2490:
        /*0114*/ 	.word	0x00000000


	//----- nvinfo : EIATTR_CBANK_PARAM_SIZE
	.align		4
.L_2491:
        /*0118*/ 	.byte	0x03, 0x19
        /*011a*/ 	.short	0x0118


	//----- nvinfo : EIATTR_PARAM_CBANK
	.align		4
        /*011c*/ 	.byte	0x04, 0x0a
        /*011e*/ 	.short	(.L_2493 - .L_2492)
	.align		4
.L_2492:
        /*0120*/ 	.word	index@(.nv.constant0._Z25selective_scan_fwd_kernelI32Selective_Scan_fwd_kernel_traitsILi32ELi4ELi1ELb1ELb1ELb1ELb1EfN3c107complexIfEEEEv13SSMParamsBase)
        /*0124*/ 	.short	0x0380
        /*0126*/ 	.short	0x0118


	//----- nvinfo : EIATTR_SW_WAR
	.align		4
.L_2493:
        /*0128*/ 	.byte	0x04, 0x36
        /*012a*/ 	.short	(.L_2495 - .L_2494)
.L_2494:
        /*012c*/ 	.word	0x00000008
.L_2495:


//--------------------- .nv.info._Z25selective_scan_fwd_kernelI32Selective_Scan_fwd_kernel_traitsILi128ELi16ELi1ELb0ELb0ELb0ELb0EffEEv13SSMParamsBase --------------------------
	.section	.nv.info._Z25selective_scan_fwd_kernelI32Selective_Scan_fwd_kernel_traitsILi128ELi16ELi1ELb0ELb0ELb0ELb0EffEEv13SSMParamsBase,"",@"SHT_CUDA_INFO"
	.sectionflags	@""
	.align	4


	//----- nvinfo : EIATTR_CUDA_API_VERSION
	.align		4
        /*0000*/ 	.byte	0x04, 0x37
        /*0002*/ 	.short	(.L_2497 - .L_2496)
.L_2496:
        /*0004*/ 	.word	0x00000082


	//----- nvinfo : EIATTR_KPARAM_INFO
	.align		4
.L_2497:
        /*0008*/ 	.byte	0x04, 0x17
        /*000a*/ 	.short	(.L_2499 - .L_2498)
.L_2498:
        /*000c*/ 	.word	0x00000000
        /*0010*/ 	.short	0x0000
        /*0012*/ 	.short	0x0000
        /*0014*/ 	.byte	0x00, 0xf0, 0x61, 0x04


	//----- nvinfo : EIATTR_SPARSE_MMA_MASK
	.align		4
.L_2499:
        /*0018*/ 	.byte	0x03, 0x50
        /*001a*/ 	.short	0x0000


	//----- nvinfo : EIATTR_MAXREG_COUNT
	.align		4
        /*001c*/ 	.byte	0x03, 0x1b
        /*001e*/ 	.short	0x00a8


	//----- nvinfo : EIATTR_NUM_BARRIERS
	.align		4
        /*0020*/ 	.byte	0x02, 0x4c
        /*0022*/ 	.byte	0x01
	.zero		1


	//----- nvinfo : EIATTR_MERCURY_ISA_VERSION
	.align		4
        /*0024*/ 	.byte	0x03, 0x5f
        /*0026*/ 	.short	0x0101


	//----- nvinfo : EIATTR_COOP_GROUP_MASK_REGIDS
	.align		4
        /*0028*/ 	.byte	0x04, 0x29
        /*002a*/ 	.short	(.L_2501 - .L_2500)


	//   ....[0]....
.L_2500:
        /*002c*/ 	.word	0xffffffff


	//   ....[1]....
        /*0030*/ 	.word	0xffffffff


	//   ....[2]....
        /*0034*/ 	.word	0xffffffff


	//   ....[3]....
        /*0038*/ 	.word	0xffffffff


	//   ....[4]....
        /*003c*/ 	.word	0xffffffff


	//   ....[5]....
        /*0040*/ 	.word	0xffffffff


	//   ....[6]....
        /*0044*/ 	.word	0xffffffff


	//   ....[7]....
        /*0048*/ 	.word	0xffffffff


	//   ....[8]....
        /*004c*/ 	.word	0xffffffff


	//   ....[9]....
        /*0050*/ 	.word	0xffffffff


	//   ....[10]....
        /*0054*/ 	.word	0xffffffff


	//   ....[11]....
        /*0058*/ 	.word	0xffffffff


	//   ....[12]....
        /*005c*/ 	.word	0xffffffff


	//   ....[13]....
        /*0060*/ 	.word	0xffffffff


	//   ....[14]....
        /*0064*/ 	.word	0xffffffff


	//----- nvinfo : EIATTR_COOP_GROUP_INSTR_OFFSETS
	.align		4
.L_2501:
        /*0068*/ 	.byte	0x04, 0x28
        /*006a*/ 	.short	(.L_2503 - .L_2502)


	//   ....[0]....
.L_2502:
        /*006c*/ 	.word	0x00001110


	//   ....[1]....
        /*0070*/ 	.word	0x00001590


	//   ....[2]....
        /*0074*/ 	.word	0x000045a0


	//   ....[3]....
        /*0078*/ 	.word	0x000045f0


	//   ....[4]....
        /*007c*/ 	.word	0x00004640


	//   ....[5]....
        /*0080*/ 	.word	0x00004670


	//   ....[6]....
        /*0084*/ 	.word	0x00004720


	//   ....[7]....
        /*0088*/ 	.word	0x00004740


	//   ....[8]....
        /*008c*/ 	.word	0x00004790


	//   ....[9]....
        /*0090*/ 	.word	0x000047a0


	//   ....[10]....
        /*0094*/ 	.word	0x000047e0


	//   ....[11]....
        /*0098*/ 	.word	0x00004820


	//   ....[12]....
        /*009c*/ 	.word	0x000048e0


	//   ....[13]....
        /*00a0*/ 	.word	0x000048f0


	//   ....[14]....
        /*00a4*/ 	.word	0x000050a0


	//----- nvinfo : EIATTR_VRC_CTA_INIT_COUNT
	.align		4
.L_2503:
        /*00a8*/ 	.byte	0x02, 0x4a
	.zero		1
	.zero		1


	//----- nvinfo : EIATTR_EXIT_INSTR_OFFSETS
	.align		4
        /*00ac*/ 	.byte	0x04, 0x1c
        /*00ae*/ 	.short	(.L_2505 - .L_2504)


	//   ....[0]....
.L_2504:
        /*00b0*/ 	.word	0x000001f0


	//   ....[1]....
        /*00b4*/ 	.word	0x00005500


	//----- nvinfo : EIATTR_MAX_THREADS
	.align		4
.L_2505:
        /*00b8*/ 	.byte	0x04, 0x05
        /*00ba*/ 	.short	(.L_2507 - .L_2506)
.L_2506:
        /*00bc*/ 	.word	0x00000080
        /*00c0*/ 	.word	0x00000001
        /*00c4*/ 	.word	0x00000001


	//----- nvinfo : EIATTR_CRS_STACK_SIZE
	.align		4
.L_2507:
        /*00c8*/ 	.byte	0x04, 0x1e
        /*00ca*/ 	.short	(.L_2509 - .L_2508)
.L_2508:
        /*00cc*/ 	.word	0x00000000


	//----- nvinfo : EIATTR_CBANK_PARAM_SIZE
	.align		4
.L_2509:
        /*00d0*/ 	.byte	0x03, 0x19
        /*00d2*/ 	.short	0x0118


	//----- nvinfo : EIATTR_PARAM_CBANK
	.align		4
        /*00d4*/ 	.byte	0x04, 0x0a
        /*00d6*/ 	.short	(.L_2511 - .L_2510)
	.align		4
.L_2510:
        /*00d8*/ 	.word	index@(.nv.constant0._Z25selective_scan_fwd_kernelI32Selective_Scan_fwd_kernel_traitsILi128ELi16ELi1ELb0ELb0ELb0ELb0EffEEv13SSMParamsBase)
        /*00dc*/ 	.short	0x0380
        /*00de*/ 	.short	0x0118


	//----- nvinfo : EIATTR_SW_WAR
	.align		4
.L_2511:
        /*00e0*/ 	.byte	0x04, 0x36
        /*00e2*/ 	.short	(.L_2513 - .L_2512)
.L_2512:
        /*00e4*/ 	.word	0x00000008
.L_2513:


//--------------------- .nv.info._Z25selective_scan_fwd_kernelI32Selective_Scan_fwd_kernel_traitsILi128ELi16ELi1ELb0ELb0ELb0ELb1EffEEv13SSMParamsBase --------------------------
	.section	.nv.info._Z25selective_scan_fwd_kernelI32Selective_Scan_fwd_kernel_traitsILi128ELi16ELi1ELb0ELb0ELb0ELb1EffEEv13SSMParamsBase,"",@"SHT_CUDA_INFO"
	.sectionflags	@""
	.align	4


	//----- nvinfo : EIATTR_CUDA_API_VERSION
	.align		4
        /*0000*/ 	.byte	0x04, 0x37
        /*0002*/ 	.short	(.L_2515 - .L_2514)
.L_2514:
        /*0004*/ 	.word	0x00000082


	//----- nvinfo : EIATTR_KPARAM_INFO
	.align		4
.L_2515:
        /*0008*/ 	.byte	0x04, 0x17
        /*000a*/ 	.short	(.L_2517 - .L_2516)
.L_2516:
        /*000c*/ 	.word	0x00000000
        /*0010*/ 	.short	0x0000
        /*0012*/ 	.short	0x0000
        /*0014*/ 	.byte	0x00, 0xf0, 0x61, 0x04


	//----- nvinfo : EIATTR_SPARSE_MMA_MASK
	.align		4
.L_2517:
        /*0018*/ 	.byte	0x03, 0x50
        /*001a*/ 	.short	0x0000


	//----- nvinfo : EIATTR_MAXREG_COUNT
	.align		4
        /*001c*/ 	.byte	0x03, 0x1b
        /*001e*/ 	.short	0x00a8


	//----- nvinfo : EIATTR_NUM_BARRIERS
	.align		4
        /*0020*/ 	.byte	0x02, 0x4c
        /*0022*/ 	.byte	0x01
	.zero		1


	//----- nvinfo : EIATTR_MERCURY_ISA_VERSION
	.align		4
        /*0024*/ 	.byte	0x03, 0x5f
        /*0026*/ 	.short	0x0101


	//----- nvinfo : EIATTR_COOP_GROUP_MASK_REGIDS
	.align		4
        /*0028*/ 	.byte	0x04, 0x29
        /*002a*/ 	.short	(.L_2519 - .L_2518)


	//   ....[0]....
.L_2518:
        /*002c*/ 	.word	0xffffffff


	//   ....[1]....
        /*0030*/ 	.word	0xffffffff


	//   ....[2]....
        /*0034*/ 	.word	0xffffffff


	//   ....[3]....
        /*0038*/ 	.word	0xffffffff


	//   ....[4]....
        /*003c*/ 	.word	0xffffffff


	//   ....[5]....
        /*0040*/ 	.word	0xffffffff


	//   ....[6]....
        /*0044*/ 	.word	0xffffffff


	//   ....[7]....
        /*0048*/ 	.word	0xffffffff


	//   ....[8]....
        /*004c*/ 	.word	0xffffffff


	//   ....[9]....
        /*0050*/ 	.word	0xffffffff


	//   ....[10]....
        /*0054*/ 	.word	0xffffffff


	//   ....[11]....
        /*0058*/ 	.word	0xffffffff


	//   ....[12]....
        /*005c*/ 	.word	0xffffffff


	//   ....[13]....
        /*0060*/ 	.word	0xffffffff


	//   ....[14]....
        /*0064*/ 	.word	0xffffffff


	//   ....[15]....
        /*0068*/ 	.word	0xffffffff


	//   ....[16]....
        /*006c*/ 	.word	0xffffffff


	//----- nvinfo : EIATTR_COOP_GROUP_INSTR_OFFSETS
	.align		4
.L_2519:
        /*0070*/ 	.byte	0x04, 0x28
        /*0072*/ 	.short	(.L_2521 - .L_2520)


	//   ....[0]....
.L_2520:
        /*0074*/ 	.word	0x000011e0


	//   ....[1]....
        /*0078*/ 	.word	0x00001650


	//   ....[2]....
        /*007c*/ 	.word	0x00004650


	//   ....[3]....
        /*0080*/ 	.word	0x00004690


	//   ....[4]....
        /*0084*/ 	.word	0x000046f0


	//   ....[5]....
        /*0088*/ 	.word	0x00004720


	//   ....[6]....
        /*008c*/ 	.word	0x000047e0


	//   ....[7]....
        /*0090*/ 	.word	0x00004800


	//   ....[8]....
        /*0094*/ 	.word	0x00004850


	//   ....[9]....
        /*0098*/ 	.word	0x00004860


	//   ....[10]....
        /*009c*/ 	.word	0x000048a0


	//   ....[11]....
        /*00a0*/ 	.word	0x000048e0


	//   ....[12]....
        /*00a4*/ 	.word	0x000049a0


	//   ....[13]....
        /*00a8*/ 	.word	0x000049b0


	//   ....[14]....
        /*00ac*/ 	.word	0x000051a0


	//   ....[15]....
        /*00b0*/ 	.word	0x000059b0


	//   ....[16]....
        /*00b4*/ 	.word	0x000061f0


	//----- nvinfo : EIATTR_VRC_CTA_INIT_COUNT
	.align		4
.L_2521:
        /*00b8*/ 	.byte	0x02, 0x4a
	.zero		1
	.zero		1


	//----- nvinfo : EIATTR_EXIT_INSTR_OFFSETS
	.align		4
        /*00bc*/ 	.byte	0x04, 0x1c
        /*00be*/ 	.short	(.L_2523 - .L_2522)


	//   ....[0]....
.L_2522:
        /*00c0*/ 	.word	0x00000200


	//   ....[1]....
        /*00c4*/ 	.word	0x000065a0


	//----- nvinfo : EIATTR_MAX_THREADS
	.align		4
.L_2523:
        /*00c8*/ 	.byte	0x04, 0x05
        /*00ca*/ 	.short	(.L_2525 - .L_2524)
.L_2524:
        /*00cc*/ 	.word	0x00000080
        /*00d0*/ 	.word	0x00000001
        /*00d4*/ 	.word	0x00000001


	//----- nvinfo : EIATTR_CRS_STACK_SIZE
	.align		4
.L_2525:
        /*00d8*/ 	.byte	0x04, 0x1e
        /*00da*/ 	.short	(.L_2527 - .L_2526)
.L_2526:
        /*00dc*/ 	.word	0x00000000


	//----- nvinfo : EIATTR_CBANK_PARAM_SIZE
	.align		4
.L_2527:
        /*00e0*/ 	.byte	0x03, 0x19
        /*00e2*/ 	.short	0x0118


	//----- nvinfo : EIATTR_PARAM_CBANK
	.align		4
        /*00e4*/ 	.byte	0x04, 0x0a
        /*00e6*/ 	.short	(.L_2529 - .L_2528)
	.align		4
.L_2528:
        /*00e8*/ 	.word	index@(.nv.constant0._Z25selective_scan_fwd_kernelI32Selective_Scan_fwd_kernel_traitsILi128ELi16ELi1ELb0ELb0ELb0ELb1EffEEv13SSMParamsBase)
        /*00ec*/ 	.short	0x0380
        /*00ee*/ 	.short	0x0118


	//----- nvinfo : EIATTR_SW_WAR
	.align		4
.L_2529:
        /*00f0*/ 	.byte	0x04, 0x36
        /*00f2*/ 	.short	(.L_2531 - .L_2530)
.L_2530:
        /*00f4*/ 	.word	0x00000008
.L_2531:


//--------------------- .nv.info._Z25selective_scan_fwd_kernelI32Selective_Scan_fwd_kernel_traitsILi128ELi16ELi1ELb0ELb0ELb1ELb0EffEEv13SSMParamsBase --------------------------
	.section	.nv.info._Z25selective_scan_fwd_kernelI32Selective_Scan_fwd_kernel_traitsILi128ELi16ELi1ELb0ELb0ELb1ELb0EffEEv13SSMParamsBase,"",@"SHT_CUDA_INFO"
	.sectionflags	@""
	.align	4


	//----- nvinfo : EIATTR_CUDA_API_VERSION
	.align		4
        /*0000*/ 	.byte	0x04, 0x37
        /*0002*/ 	.short	(.L_2533 - .L_2532)
.L_2532:
        /*0004*/ 	.word	0x00000082


	//----- nvinfo : EIATTR_KPARAM_INFO
	.align		4
.L_2533:
        /*0008*/ 	.byte	0x04, 0x17
        /*000a*/ 	.short	(.L_2535 - .L_2534)
.L_2534:
        /*000c*/ 	.word	0x00000000
        /*0010*/ 	.short	0x0000
        /*0012*/ 	.short	0x0000
        /*0014*/ 	.byte	0x00, 0xf0, 0x61, 0x04


	//----- nvinfo : EIATTR_SPARSE_MMA_MASK
	.align		4
.L_2535:
        /*0018*/ 	.byte	0x03, 0x50
        /*001a*/ 	.short	0x0000


	//----- nvinfo : EIATTR_MAXREG_COUNT
	.align		4
        /*001c*/ 	.byte	0x03, 0x1b
        /*001e*/ 	.short	0x00a8


	//----- nvinfo : EIATTR_NUM_BARRIERS
	.align		4
        /*0020*/ 	.byte	0x02, 0x4c
        /*0022*/ 	.byte	0x01
	.zero		1


	//----- nvinfo : EIATTR_MERCURY_ISA_VERSION
	.align		4
        /*0024*/ 	.byte	0x03, 0x5f
        /*0026*/ 	.short	0x0101


	//----- nvinfo : EIATTR_COOP_GROUP_MASK_REGIDS
	.align		4
        /*0028*/ 	.byte	0x04, 0x29
        /*002a*/ 	.short	(.L_2537 - .L_2536)


	//   ....[0]....
.L_2536:
        /*002c*/ 	.word	0xffffffff


	//   ....[1]....
        /*0030*/ 	.word	0xffffffff


	//   ....[2]....
        /*0034*/ 	.word	0xffffffff


	//   ....[3]....
        /*0038*/ 	.word	0xffffffff


	//   ....[4]....
        /*003c*/ 	.word	0xffffffff


	//   ....[5]....
        /*0040*/ 	.word	0xffffffff


	//   ....[6]....
        /*0044*/ 	.word	0xffffffff


	//   ....[7]....
        /*0048*/ 	.word	0xffffffff


	//   ....[8]....
        /*004c*/ 	.word	0xffffffff


	//   ....[9]....
        /*0050*/ 	.word	0xffffffff


	//   ....[10]....
        /*0054*/ 	.word	0xffffffff


	//   ....[11]....
        /*0058*/ 	.word	0xffffffff


	//   ....[12]....
        /*005c*/ 	.word	0xffffffff


	//   ....[13]....
        /*0060*/ 	.word	0xffffffff


	//   ....[14]....
        /*0064*/ 	.word	0xffffffff


	//   ....[15]....
        /*0068*/ 	.word	0xffffffff


	//----- nvinfo : EIATTR_COOP_GROUP_INSTR_OFFSETS
	.align		4
.L_2537:
        /*006c*/ 	.byte	0x04, 0x28
        /*006e*/ 	.short	(.L_2539 - .L_2538)


	//   ....[0]....
.L_2538:
        /*0070*/ 	.word	0x000012b0


	//   ....[1]....
        /*0074*/ 	.word	0x00001720


	//   ....[2]....
        /*0078*/ 	.word	0x00004b50


	//   ....[3]....
        /*007c*/ 	.word	0x00004b90


	//   ....[4]....
        /*0080*/ 	.word	0x00004bd0


	//   ....[5]....
        /*0084*/ 	.word	0x00004bf0


	//   ....[6]....
        /*0088*/ 	.word	0x00004c40


	//   ....[7]....
        /*008c*/ 	.word	0x00004c70


	//   ....[8]....
        /*0090*/ 	.word	0x00004d40


	//   ....[9]....
        /*0094*/ 	.word	0x00004d70


	//   ....[10]....
        /*0098*/ 	.word	0x00004e10


	//   ....[11]....
        /*009c*/ 	.word	0x00004e50


	//   ....[12]....
        /*00a0*/ 	.word	0x00004e70


	//   ....[13]....
        /*00a4*/ 	.word	0x000050e0


	//   ....[14]....
        /*00a8*/ 	.word	0x00005120


	//   ....[15]....
        /*00ac*/ 	.word	0x00005980


	//----- nvinfo : EIATTR_VRC_CTA_INIT_COUNT
	.align		4
.L_2539:
        /*00b0*/ 	.byte	0x02, 0x4a
	.zero		1
	.zero		1


	//----- nvinfo : EIATTR_EXIT_INSTR_OFFSETS
	.align		4
        /*00b4*/ 	.byte	0x04, 0x1c
        /*00b6*/ 	.short	(.L_2541 - .L_2540)


	//   ....[0]....
.L_2540:
        /*00b8*/ 	.word	0x00000470


	//   ....[1]....
        /*00bc*/ 	.word	0x00005d30


	//----- nvinfo : EIATTR_MAX_THREADS
	.align		4
.L_2541:
        /*00c0*/ 	.byte	0x04, 0x05
        /*00c2*/ 	.short	(.L_2543 - .L_2542)
.L_2542:
        /*00c4*/ 	.word	0x00000080
        /*00c8*/ 	.word	0x00000001
        /*00cc*/ 	.word	0x00000001


	//----- nvinfo : EIATTR_CRS_STACK_SIZE
	.align		4
.L_2543:
        /*00d0*/ 	.byte	0x04, 0x1e
        /*00d2*/ 	.short	(.L_2545 - .L_2544)
.L_2544:
        /*00d4*/ 	.word	0x00000000


	//----- nvinfo : EIATTR_CBANK_PARAM_SIZE
	.align		4
.L_2545:
        /*00d8*/ 	.byte	0x03, 0x19
        /*00da*/ 	.short	0x0118


	//----- nvinfo : EIATTR_PARAM_CBANK
	.align		4
        /*00dc*/ 	.byte	0x04, 0x0a
        /*00de*/ 	.short	(.L_2547 - .L_2546)
	.align		4
.L_2546:
        /*00e0*/ 	.word	index@(.nv.constant0._Z25selective_scan_fwd_kernelI32Selective_Scan_fwd_kernel_traitsILi128ELi16ELi1ELb0ELb0ELb1ELb0EffEEv13SSMParamsBase)
        /*00e4*/ 	.short	0x0380
        /*00e6*/ 	.short	0x0118


	//----- nvinfo : EIATTR_SW_WAR
	.align		4
.L_2547:
        /*00e8*/ 	.byte	0x04, 0x36
        /*00ea*/ 	.short	(.L_2549 - .L_2548)
.L_2548:
        /*00ec*/ 	.word	0x00000008
.L_2549:


//--------------------- .nv.info._Z25selective_scan_fwd_kernelI32Selective_Scan_fwd_kernel_traitsILi128ELi16ELi1ELb0ELb0ELb1ELb1EffEEv13SSMParamsBase --------------------------
	.section	.nv.info._Z25selective_scan_fwd_kernelI32Selective_Scan_fwd_kernel_traitsILi128ELi16ELi1ELb0ELb0ELb1ELb1EffEEv13SSMParamsBase,"",@"SHT_CUDA_INFO"
	.sectionflags	@""
	.align	4


	//----- nvinfo : EIATTR_CUDA_API_VERSION
	.align		4
        /*0000*/ 	.byte	0x04, 0x37
        /*0002*/ 	.short	(.L_2551 - .L_2550)
.L_2550:
        /*0004*/ 	.word	0x00000082


	//----- nvinfo : EIATTR_KPARAM_INFO
	.align		4
.L_2551:
        /*0008*/ 	.byte	0x04, 0x17
        /*000a*/ 	.short	(.L_2553 - .L_2552)
.L_2552:
        /*000c*/ 	.word	0x00000000
        /*0010*/ 	.short	0x0000
        /*0012*/ 	.short	0x0000
        /*0014*/ 	.byte	0x00, 0xf0, 0x61, 0x04


	//----- nvinfo : EIATTR_SPARSE_MMA_MASK
	.align		4
.L_2553:
        /*0018*/ 	.byte	0x03, 0x50
        /*001a*/ 	.short	0x0000


	//----- nvinfo : EIATTR_MAXREG_COUNT
	.align		4
        /*001c*/ 	.byte	0x03, 0x1b
        /*001e*/ 	.short	0x00a8


	//----- nvinfo : EIATTR_NUM_BARRIERS
	.align		4
        /*0020*/ 	.byte	0x02, 0x4c
        /*0022*/ 	.byte	0x01
	.zero		1


	//----- nvinfo : EIATTR_MERCURY_ISA_VERSION
	.align		4
        /*0024*/ 	.byte	0x03, 0x5f
        /*0026*/ 	.short	0x0101


	//----- nvinfo : EIATTR_COOP_GROUP_MASK_REGIDS
	.align		4
        /*0028*/ 	.byte	0x04, 0x29
        /*002a*/ 	.short	(.L_2555 - .L_2554)


	//   ....[0]....
.L_2554:
        /*002c*/ 	.word	0xffffffff


	//   ....[1]....
        /*0030*/ 	.word	0xffffffff


	//   ....[2]....
        /*0034*/ 	.word	0xffffffff


	//   ....[3]....
        /*0038*/ 	.word	0xffffffff


	//   ....[4]....
        /*003c*/ 	.word	0xffffffff


	//   ....[5]....
        /*0040*/ 	.word	0xffffffff


	//   ....[6]....
        /*0044*/ 	.word	0xffffffff


	//   ....[7]....
        /*0048*/ 	.word	0xffffffff


	//   ....[8]....
        /*004c*/ 	.word	0xffffffff


	//   ....[9]....
        /*0050*/ 	.word	0xffffffff


	//   ....[10]....
        /*0054*/ 	.word	0xffffffff


	//   ....[11]....
        /*0058*/ 	.word	0xffffffff


	//   ....[12]....
        /*005c*/ 	.word	0xffffffff


	//   ....[13]....
        /*0060*/ 	.word	0xffffffff


	//   ....[14]....
        /*0064*/ 	.word	0xffffffff


	//   ....[15]....
        /*0068*/ 	.word	0xffffffff


	//   ....[16]....
        /*006c*/ 	.word	0xffffffff


	//   ....[17]....
        /*0070*/ 	.word	0xffffffff


	//----- nvinfo : EIATTR_COOP_GROUP_INSTR_OFFSETS
	.align		4
.L_2555:
        /*0074*/ 	.byte	0x04, 0x28
        /*0076*/ 	.short	(.L_2557 - .L_2556)


	//   ....[0]....
.L_2556:
        /*0078*/ 	.word	0x00001270


	//   ....[1]....
        /*007c*/ 	.word	0x000016e0


	//   ....[2]....
        /*0080*/ 	.word	0x00004b40


	//   ....[3]....
        /*0084*/ 	.word	0x00004b80


	//   ....[4]....
        /*0088*/ 	.word	0x00004bc0


	//   ....[5]....
        /*008c*/ 	.word	0x00004be0


	//   ....[6]....
        /*0090*/ 	.word	0x00004c30


	//   ....[7]....
        /*0094*/ 	.word	0x00004c60


	//   ....[8]....
        /*0098*/ 	.word	0x00004d30


	//   ....[9]....
        /*009c*/ 	.word	0x00004d60


	//   ....[10]....
        /*00a0*/ 	.word	0x00004e00


	//   ....[11]....
        /*00a4*/ 	.word	0x00004e40


	//   ....[12]....
        /*00a8*/ 	.word	0x00004e60


	//   ....[13]....
        /*00ac*/ 	.word	0x000050d0


	//   ....[14]....
        /*00b0*/ 	.word	0x00005110


	//   ....[15]....
        /*00b4*/ 	.word	0x00005950


	//   ....[16]....
        /*00b8*/ 	.word	0x000061d0


	//   ....[17]....
        /*00bc*/ 	.word	0x00006a00


	//----- nvinfo : EIATTR_VRC_CTA_INIT_COUNT
	.align		4
.L_2557:
        /*00c0*/ 	.byte	0x02, 0x4a
	.zero		1
	.zero		1


	//----- nvinfo : EIATTR_EXIT_INSTR_OFFSETS
	.align		4
        /*00c4*/ 	.byte	0x04, 0x1c
        /*00c6*/ 	.short	(.L_2559 - .L_2558)


	//   ....[0]....
.L_2558:
        /*00c8*/ 	.word	0x000003d0


	//   ....[1]....
        /*00cc*/ 	.word	0x00006db0


	//----- nvinfo : EIATTR_MAX_THREADS
	.align		4
.L_2559:
        /*00d0*/ 	.byte	0x04, 0x05
        /*00d2*/ 	.short	(.L_2561 - .L_2560)
.L_2560:
        /*00d4*/ 	.word	0x00000080
        /*00d8*/ 	.word	0x00000001
        /*00dc*/ 	.word	0x00000001


	//----- nvinfo : EIATTR_CRS_STACK_SIZE
	.align		4
.L_2561:
        /*00e0*/ 	.byte	0x04, 0x1e
        /*00e2*/ 	.short	(.L_2563 - .L_2562)
.L_2562:
        /*00e4*/ 	.word	0x00000000


	//----- nvinfo : EIATTR_CBANK_PARAM_SIZE
	.align		4
.L_2563:
        /*00e8*/ 	.byte	0x03, 0x19
        /*00ea*/ 	.short	0x0118


	//----- nvinfo : EIATTR_PARAM_CBANK
	.align		4
        /*00ec*/ 	.byte	0x04, 0x0a
        /*00ee*/ 	.short	(.L_2565 - .L_2564)
	.align		4
.L_2564:
        /*00f0*/ 	.word	index@(.nv.constant0._Z25selective_scan_fwd_kernelI32Selective_Scan_fwd_kernel_traitsILi128ELi16ELi1ELb0ELb0ELb1ELb1EffEEv13SSMParamsBase)
        /*00f4*/ 	.short	0x0380
        /*00f6*/ 	.short	0x0118


	//----- nvinfo : EIATTR_SW_WAR
	.align		4
.L_2565:
        /*00f8*/ 	.byte	0x04, 0x36
        /*00fa*/ 	.short	(.L_2567 - .L_2566)
.L_2566:
        /*00fc*/ 	.word	0x00000008
.L_2567:


//--------------------- .nv.info._Z25selective_scan_fwd_kernelI32Selective_Scan_fwd_kernel_traitsILi128ELi16ELi1ELb0ELb1ELb0ELb0EffEEv13SSMParamsBase --------------------------
	.section	.nv.info._Z25selective_scan_fwd_kernelI32Selective_Scan_fwd_kernel_traitsILi128ELi16ELi1ELb0ELb1ELb0ELb0EffEEv13SSMParamsBase,"",@"SHT_CUDA_INFO"
	.sectionflags	@""
	.align	4


	//----- nvinfo : EIATTR_CUDA_API_VERSION
	.align		4
        /*0000*/ 	.byte	0x04, 0x37
        /*0002*/ 	.short	(.L_2569 - .L_2568)
.L_2568:
        /*0004*/ 	.word	0x00000082


	//----- nvinfo : EIATTR_KPARAM_INFO
	.align		4
.L_2569:
        /*0008*/ 	.byte	0x04, 0x17
        /*000a*/ 	.short	(.L_2571 - .L_2570)
.L_2570:
        /*000c*/ 	.word	0x00000000
        /*0010*/ 	.short	0x0000
        /*0012*/ 	.short	0x0000
        /*0014*/ 	.byte	0x00, 0xf0, 0x61, 0x04


	//----- nvinfo : EIATTR_SPARSE_MMA_MASK
	.align		4
.L_2571:
        /*0018*/ 	.byte	0x03, 0x50
        /*001a*/ 	.short	0x0000


	//----- nvinfo : EIATTR_MAXREG_COUNT
	.align		4
        /*001c*/ 	.byte	0x03, 0x1b
        /*001e*/ 	.short	0x00a8


	//----- nvinfo : EIATTR_NUM_BARRIERS
	.align		4
        /*0020*/ 	.byte	0x02, 0x4c
        /*0022*/ 	.byte	0x01
	.zero		1


	//----- nvinfo : EIATTR_MERCURY_ISA_VERSION
	.align		4
        /*0024*/ 	.byte	0x03, 0x5f
        /*0026*/ 	.short	0x0101


	//----- nvinfo : EIATTR_COOP_GROUP_MASK_REGIDS
	.align		4
        /*0028*/ 	.byte	0x04, 0x29
        /*002a*/ 	.short	(.L_2573 - .L_2572)


	//   ....[0]....
.L_2572:
        /*002c*/ 	.word	0xffffffff


	//   ....[1]....
        /*0030*/ 	.word	0xffffffff


	//   ....[2]....
        /*0034*/ 	.word	0xffffffff


	//   ....[3]....
        /*0038*/ 	.word	0xffffffff


	//   ....[4]....
        /*003c*/ 	.word	0xffffffff


	//   ....[5]....
        /*0040*/ 	.word	0xffffffff


	//   ....[6]....
        /*0044*/ 	.word	0xffffffff


	//   ....[7]....
        /*0048*/ 	.word	0xffffffff


	//   ....[8]....
        /*004c*/ 	.word	0xffffffff


	//   ....[9]....
        /*0050*/ 	.word	0xffffffff


	//   ....[10]....
        /*0054*/ 	.word	0xffffffff


	//   ....[11]....
        /*0058*/ 	.word	0xffffffff


	//   ....[12]....
        /*005c*/ 	.word	0xffffffff


	//   ....[13]....
        /*0060*/ 	.word	0xffffffff


	//   ....[14]....
        /*0064*/ 	.word	0xffffffff


	//   ....[15]....
        /*0068*/ 	.word	0xffffffff


	//----- nvinfo : EIATTR_COOP_GROUP_INSTR_OFFSETS
	.align		4
.L_2573:
        /*006c*/ 	.byte	0x04, 0x28
        /*006e*/ 	.short	(.L_2575 - .L_2574)


	//   ....[0]....
.L_2574:
        /*0070*/ 	.word	0x000012f0


	//   ....[1]....
        /*0074*/ 	.word	0x00001870


	//   ....[2]....
        /*0078*/ 	.word	0x000045e0


	//   ....[3]....
        /*007c*/ 	.word	0x00004f10


	//   ....[4]....
        /*0080*/ 	.word	0x00004f60


	//   ....[5]....
        /*0084*/ 	.word	0x00004fa0


	//   ....[6]....
        /*0088*/ 	.word	0x00004fc0


	//   ....[7]....
        /*008c*/ 	.word	0x00005000


	//   ....[8]....
        /*0090*/ 	.word	0x00005020


	//   ....[9]....
        /*0094*/ 	.word	0x000050a0


	//   ....[10]....
        /*0098*/ 	.word	0x000050b0


	//   ....[11]....
        /*009c*/ 	.word	0x00005120


	//   ....[12]....
        /*00a0*/ 	.word	0x00005130


	//   ....[13]....
        /*00a4*/ 	.word	0x00005270


	//   ....[14]....
        /*00a8*/ 	.word	0x00005280


	//   ....[15]....
        /*00ac*/ 	.word	0x00005a30


	//----- nvinfo : EIATTR_VRC_CTA_INIT_COUNT
	.align		4
.L_2575:
        /*00b0*/ 	.byte	0x02, 0x4a
	.zero		1
	.zero		1


	//----- nvinfo : EIATTR_EXIT_INSTR_OFFSETS
	.align		4
        /*00b4*/ 	.byte	0x04, 0x1c
        /*00b6*/ 	.short	(.L_2577 - .L_2576)


	//   ....[0]....
.L_2576:
        /*00b8*/ 	.word	0x00000310


	//   ....[1]....
        /*00bc*/ 	.word	0x00005de0


	//----- nvinfo : EIATTR_MAX_THREADS
	.align		4
.L_2577:
        /*00c0*/ 	.byte	0x04, 0x05
        /*00c2*/ 	.short	(.L_2579 - .L_2578)
.L_2578:
        /*00c4*/ 	.word	0x00000080
        /*00c8*/ 	.word	0x00000001
        /*00cc*/ 	.word	0x00000001


	//----- nvinfo : EIATTR_CRS_STACK_SIZE
	.align		4
.L_2579:
        /*00d0*/ 	.byte	0x04, 0x1e
        /*00d2*/ 	.short	(.L_2581 - .L_2580)
.L_2580:
        /*00d4*/ 	.word	0x00000000


	//----- nvinfo : EIATTR_CBANK_PARAM_SIZE
	.align		4
.L_2581:
        /*00d8*/ 	.byte	0x03, 0x19
        /*00da*/ 	.short	0x0118


	//----- nvinfo : EIATTR_PARAM_CBANK
	.align		4
        /*00dc*/ 	.byte	0x04, 0x0a
        /*00de*/ 	.short	(.L_2583 - .L_2582)
	.align		4
.L_2582:
        /*00e0*/ 	.word	index@(.nv.constant0._Z25selective_scan_fwd_kernelI32Selective_Scan_fwd_kernel_traitsILi128ELi16ELi1ELb0ELb1ELb0ELb0EffEEv13SSMParamsBase)
        /*00e4*/ 	.short	0x0380
        /*00e6*/ 	.short	0x0118


	//----- nvinfo : EIATTR_SW_WAR
	.align		4
.L_2583:
        /*00e8*/ 	.byte	0x04, 0x36
        /*00ea*/ 	.short	(.L_2585 - .L_2584)
.L_2584:
        /*00ec*/ 	.word	0x00000008
.L_2585:


//--------------------- .nv.info._Z25selective_scan_fwd_kernelI32Selective_Scan_fwd_kernel_traitsILi128ELi16ELi1ELb0ELb1ELb0ELb1EffEEv13SSMParamsBase --------------------------
	.section	.nv.info._Z25selective_scan_fwd_kernelI32Selective_Scan_fwd_kernel_traitsILi128ELi16ELi1ELb0ELb1ELb0ELb1EffEEv13SSMParamsBase,"",@"SHT_CUDA_INFO"
	.sectionflags	@""
	.align	4


	//----- nvinfo : EIATTR_CUDA_API_VERSION
	.align		4
        /*0000*/ 	.byte	0x04, 0x37
        /*0002*/ 	.short	(.L_2587 - .L_2586)
.L_2586:
        /*0004*/ 	.word	0x00000082


	//----- nvinfo : EIATTR_KPARAM_INFO
	.align		4
.L_2587:
        /*0008*/ 	.byte	0x04, 0x17
        /*000a*/ 	.short	(.L_2589 - .L_2588)
.L_2588:
        /*000c*/ 	.word	0x00000000
        /*0010*/ 	.short	0x0000
        /*0012*/ 	.short	0x0000
        /*0014*/ 	.byte	0x00, 0xf0, 0x61, 0x04


	//----- nvinfo : EIATTR_SPARSE_MMA_MASK
	.align		4
.L_2589:
        /*0018*/ 	.byte	0x03, 0x50
        /*001a*/ 	.short	0x0000


	//----- nvinfo : EIATTR_MAXREG_COUNT
	.align		4
        /*001c*/ 	.byte	0x03, 0x1b
        /*001e*/ 	.short	0x00a8


	//----- nvinfo : EIATTR_NUM_BARRIERS
	.align		4
        /*0020*/ 	.byte	0x02, 0x4c
        /*0022*/ 	.byte	0x01
	.zero		1


	//----- nvinfo : EIATTR_MERCURY_ISA_VERSION
	.align		4
        /*0024*/ 	.byte	0x03, 0x5f
        /*0026*/ 	.short	0x0101


	//----- nvinfo : EIATTR_COOP_GROUP_MASK_REGIDS
	.align		4
        /*0028*/ 	.byte	0x04, 0x29
        /*002a*/ 	.short	(.L_2591 - .L_2590)


	//   ....[0]....
.L_2590:
        /*002c*/ 	.word	0xffffffff


	//   ....[1]....
        /*0030*/ 	.word	0xffffffff


	//   ....[2]....
        /*0034*/ 	.word	0xffffffff


	//   ....[3]....
        /*0038*/ 	.word	0xffffffff


	//   ....[4]....
        /*003c*/ 	.word	0xffffffff


	//   ....[5]....
        /*0040*/ 	.word	0xffffffff


	//   ....[6]....
        /*0044*/ 	.word	0xffffffff


	//   ....[7]....
        /*0048*/ 	.word	0xffffffff


	//   ....[8]....
        /*004c*/ 	.word	0xffffffff


	//   ....[9]....
        /*0050*/ 	.word	0xffffffff


	//   ....[10]....
        /*0054*/ 	.word	0xffffffff


	//   ....[11]....
        /*0058*/ 	.word	0xffffffff


	//   ....[12]....
        /*005c*/ 	.word	0xffffffff


	//   ....[13]....
        /*0060*/ 	.word	0xffffffff


	//   ....[14]....
        /*0064*/ 	.word	0xffffffff


	//   ....[15]....
        /*0068*/ 	.word	0xffffffff


	//   ....[16]....
        /*006c*/ 	.word	0xffffffff


	//   ....[17]....
        /*0070*/ 	.word	0xffffffff


	//----- nvinfo : EIATTR_COOP_GROUP_INSTR_OFFSETS
	.align		4
.L_2591:
        /*0074*/ 	.byte	0x04, 0x28
        /*0076*/ 	.short	(.L_2593 - .L_2592)


	//   ....[0]....
.L_2592:
        /*0078*/ 	.word	0x000011e0


	//   ....[1]....
        /*007c*/ 	.word	0x00001740


	//   ....[2]....
        /*0080*/ 	.word	0x00004540


	//   ....[3]....
        /*0084*/ 	.word	0x00004e70


	//   ....[4]....
        /*0088*/ 	.word	0x00004ec0


	//   ....[5]....
        /*008c*/ 	.word	0x00004f00


	//   ....[6]....
        /*0090*/ 	.word	0x00004f20


	//   ....[7]....
        /*0094*/ 	.word	0x00004f60


	//   ....[8]....
        /*0098*/ 	.word	0x00004f80


	//   ....[9]....
        /*009c*/ 	.word	0x00005000


	//   ....[10]....
        /*00a0*/ 	.word	0x00005010


	//   ....[11]....
        /*00a4*/ 	.word	0x00005080


	//   ....[12]....
        /*00a8*/ 	.word	0x00005090


	//   ....[13]....
        /*00ac*/ 	.word	0x000051d0


	//   ....[14]....
        /*00b0*/ 	.word	0x000051f0


	//   ....[15]....
        /*00b4*/ 	.word	0x000059e0


	//   ....[16]....
        /*00b8*/ 	.word	0x00006210


	//   ....[17]....
        /*00bc*/ 	.word	0x00006a40


	//----- nvinfo : EIATTR_VRC_CTA_INIT_COUNT
	.align		4
.L_2593:
        /*00c0*/ 	.byte	0x02, 0x4a
	.zero		1
	.zero		1


	//----- nvinfo : EIATTR_EXIT_INSTR_OFFSETS
	.align		4
        /*00c4*/ 	.byte	0x04, 0x1c
        /*00c6*/ 	.short	(.L_2595 - .L_2594)


	//   ....[0]....
.L_2594:
        /*00c8*/ 	.word	0x00000440


	//   ....[1]....
        /*00cc*/ 	.word	0x00006df0


	//----- nvinfo : EIATTR_MAX_THREADS
	.align		4
.L_2595:
        /*00d0*/ 	.byte	0x04, 0x05
        /*00d2*/ 	.short	(.L_2597 - .L_2596)
.L_2596:
        /*00d4*/ 	.word	0x00000080
        /*00d8*/ 	.word	0x00000001
        /*00dc*/ 	.word	0x00000001


	//----- nvinfo : EIATTR_CRS_STACK_SIZE
	.align		4
.L_2597:
        /*00e0*/ 	.byte	0x04, 0x1e
        /*00e2*/ 	.short	(.L_2599 - .L_2598)
.L_2598:
        /*00e4*/ 	.word	0x00000000


	//----- nvinfo : EIATTR_CBANK_PARAM_SIZE
	.align		4
.L_2599:
        /*00e8*/ 	.byte	0x03, 0x19
        /*00ea*/ 	.short	0x0118


	//----- nvinfo : EIATTR_PARAM_CBANK
	.align		4
        /*00ec*/ 	.byte	0x04, 0x0a
        /*00ee*/ 	.short	(.L_2601 - .L_2600)
	.align		4
.L_2600:
        /*00f0*/ 	.word	index@(.nv.constant0._Z25selective_scan_fwd_kernelI32Selective_Scan_fwd_kernel_traitsILi128ELi16ELi1ELb0ELb1ELb0ELb1EffEEv13SSMParamsBase)
        /*00f4*/ 	.short	0x0380
        /*00f6*/ 	.short	0x0118


	//----- nvinfo : EIATTR_SW_WAR
	.align		4
.L_2601:
        /*00f8*/ 	.byte	0x04, 0x36
        /*00fa*/ 	.short	(.L_2603 - .L_2602)
.L_2602:
        /*00fc*/ 	.word	0x00000008
.L_2603:


//--------------------- .nv.info._Z25selective_scan_fwd_kernelI32Selective_Scan_fwd_kernel_traitsILi128ELi16ELi1ELb0ELb1ELb1ELb0EffEEv13SSMParamsBase --------------------------
	.section	.nv.info._Z25selective_scan_fwd_kernelI32Selective_Scan_fwd_kernel_traitsILi128ELi16ELi1ELb0ELb1ELb1ELb0EffEEv13SSMParamsBase,"",@"SHT_CUDA_INFO"
	.sectionflags	@""
	.align	4


	//----- nvinfo : EIATTR_CUDA_API_VERSION
	.align		4
        /*0000*/ 	.byte	0x04, 0x37
        /*0002*/ 	.short	(.L_2605 - .L_2604)
.L_2604:
        /*0004*/ 	.word	0x00000082


	//----- nvinfo : EIATTR_KPARAM_INFO
	.align		4
.L_2605:
        /*0008*/ 	.byte	0x04, 0x17
        /*000a*/ 	.short	(.L_2607 - .L_2606)
.L_2606:
        /*000c*/ 	.word	0x00000000
        /*0010*/ 	.short	0x0000
        /*0012*/ 	.short	0x0000
        /*0014*/ 	.byte	0x00, 0xf0, 0x61, 0x04


	//----- nvinfo : EIATTR_SPARSE_MMA_MASK
	.align		4
.L_2607:
        /*0018*/ 	.byte	0x03, 0x50
        /*001a*/ 	.short	0x0000


	//----- nvinfo : EIATTR_MAXREG_COUNT
	.align		4
        /*001c*/ 	.byte	0x03, 0x1b
        /*001e*/ 	.short	0x00a8


	//----- nvinfo : EIATTR_NUM_BARRIERS
	.align		4
        /*0020*/ 	.byte	0x02, 0x4c
        /*0022*/ 	.byte	0x01
	.zero		1


	//----- nvinfo : EIATTR_MERCURY_ISA_VERSION
	.align		4
        /*0024*/ 	.byte	0x03, 0x5f
        /*0026*/ 	.short	0x0101


	//----- nvinfo : EIATTR_COOP_GROUP_MASK_REGIDS
	.align		4
        /*0028*/ 	.byte	0x04, 0x29
        /*002a*/ 	.short	(.L_2609 - .L_2608)


	//   ....[0]....
.L_2608:
        /*002c*/ 	.word	0xffffffff


	//   ....[1]....
        /*0030*/ 	.word	0xffffffff


	//   ....[2]....
        /*0034*/ 	.word	0xffffffff


	//   ....[3]....
        /*0038*/ 	.word	0xffffffff


	//   ....[4]....
        /*003c*/ 	.word	0xffffffff


	//   ....[5]....
        /*0040*/ 	.word	0xffffffff


	//   ....[6]....
        /*0044*/ 	.word	0xffffffff


	//   ....[7]....
        /*0048*/ 	.word	0xffffffff


	//   ....[8]....
        /*004c*/ 	.word	0xffffffff


	//   ....[9]....
        /*0050*/ 	.word	0xffffffff


	//   ....[10]....
        /*0054*/ 	.word	0xffffffff


	//   ....[11]....
        /*0058*/ 	.word	0xffffffff


	//   ....[12]....
        /*005c*/ 	.word	0xffffffff


	//   ....[13]....
        /*0060*/ 	.word	0xffffffff


	//   ....[14]....
        /*0064*/ 	.word	0xffffffff


	//   ....[15]....
        /*0068*/ 	.word	0xffffffff


	//   ....[16]....
        /*006c*/ 	.word	0xffffffff


	//----- nvinfo : EIATTR_COOP_GROUP_INSTR_OFFSETS
	.align		4
.L_2609:
        /*0070*/ 	.byte	0x04, 0x28
        /*0072*/ 	.short	(.L_2611 - .L_2610)


	//   ....[0]....
.L_2610:
        /*0074*/ 	.word	0x000012f0


	//   ....[1]....
        /*0078*/ 	.word	0x00001760


	//   ....[2]....
        /*007c*/ 	.word	0x000045a0


	//   ....[3]....
        /*0080*/ 	.word	0x00005150


	//   ....[4]....
        /*0084*/ 	.word	0x000051a0


	//   ....[5]....
        /*0088*/ 	.word	0x000051e0


	//   ....[6]....
        /*008c*/ 	.word	0x00005200


	//   ....[7]....
        /*0090*/ 	.word	0x00005240


	//   ....[8]....
        /*0094*/ 	.word	0x00005260


	//   ....[9]....
        /*0098*/ 	.word	0x000052b0


	//   ....[10]....
        /*009c*/ 	.word	0x000052c0


	//   ....[11]....
        /*00a0*/ 	.word	0x00005330


	//   ....[12]....
        /*00a4*/ 	.word	0x00005340


	//   ....[13]....
        /*00a8*/ 	.word	0x00005530


	//   ....[14]....
        /*00ac*/ 	.word	0x000056b0


	//   ....[15]....
        /*00b0*/ 	.word	0x000056c0


	//   ....[16]....
        /*00b4*/ 	.word	0x00005ec0


	//----- nvinfo : EIATTR_VRC_CTA_INIT_COUNT
	.align		4
.L_2611:
        /*00b8*/ 	.byte	0x02, 0x4a
	.zero		1
	.zero		1


	//----- nvinfo : EIATTR_EXIT_INSTR_OFFSETS
	.align		4
        /*00bc*/ 	.byte	0x04, 0x1c
        /*00be*/ 	.short	(.L_2613 - .L_2612)


	//   ....[0]....
.L_2612:
        /*00c0*/ 	.word	0x00000420


	//   ....[1]....
        /*00c4*/ 	.word	0x00006270


	//----- nvinfo : EIATTR_MAX_THREADS
	.align		4
.L_2613:
        /*00c8*/ 	.byte	0x04, 0x05
        /*00ca*/ 	.short	(.L_2615 - .L_2614)
.L_2614:
        /*00cc*/ 	.word	0x00000080
        /*00d0*/ 	.word	0x00000001
        /*00d4*/ 	.word	0x00000001


	//----- nvinfo : EIATTR_CRS_STACK_SIZE
	.align		4
.L_2615:
        /*00d8*/ 	.byte	0x04, 0x1e
        /*00da*/ 	.short	(.L_2617 - .L_2616)
.L_2616:
        /*00dc*/ 	.word	0x00000000


	//----- nvinfo : EIATTR_CBANK_PARAM_SIZE
	.align		4
.L_2617:
        /*00e0*/ 	.byte	0x03, 0x19
        /*00e2*/ 	.short	0x0118


	//----- nvinfo : EIATTR_PARAM_CBANK
	.align		4
        /*00e4*/ 	.byte	0x04, 0x0a
        /*00e6*/ 	.short	(.L_2619 - .L_2618)
	.align		4
.L_2618:
        /*00e8*/ 	.word	index@(.nv.constant0._Z25selective_scan_fwd_kernelI32Selective_Scan_fwd_kernel_traitsILi128ELi16ELi1ELb0ELb1ELb1ELb0EffEEv13SSMParamsBase)
        /*00ec*/ 	.short	0x0380
        /*00ee*/ 	.short	0x0118


	//----- nvinfo : EIATTR_SW_WAR
	.align		4
.L_2619:
        /*00f0*/ 	.byte	0x04, 0x36
        /*00f2*/ 	.short	(.L_2621 - .L_2620)
.L_2620:
        /*00f4*/ 	.word	0x00000008
.L_2621:


//--------------------- .nv.info._Z25selective_scan_fwd_kernelI32Selective_Scan_fwd_kernel_traitsILi128ELi16ELi1ELb0ELb1ELb1ELb1EffEEv13SSMParamsBase --------------------------
	.section	.nv.info._Z25selective_scan_fwd_kernelI32Selective_Scan_fwd_kernel_traitsILi128ELi16ELi1ELb0ELb1ELb1ELb1EffEEv13SSMParamsBase,"",@"SHT_CUDA_INFO"
	.sectionflags	@""
	.align	4


	//----- nvinfo : EIATTR_CUDA_API_VERSION
	.align		4
        /*0000*/ 	.byte	0x04, 0x37
        /*0002*/ 	.short	(.L_2623 - .L_2622)
.L_2622:
        /*0004*/ 	.word	0x00000082


	//----- nvinfo : EIATTR_KPARAM_INFO
	.align		4
.L_2623:
        /*0008*/ 	.byte	0x04, 0x17
        /*000a*/ 	.short	(.L_2625 - .L_2624)
.L_2624:
        /*000c*/ 	.word	0x00000000
        /*0010*/ 	.short	0x0000
        /*0012*/ 	.short	0x0000
        /*0014*/ 	.byte	0x00, 0xf0, 0x61, 0x04


	//----- nvinfo : EIATTR_SPARSE_MMA_MASK
	.align		4
.L_2625:
        /*0018*/ 	.byte	0x03, 0x50
        /*001a*/ 	.short	0x0000


	//----- nvinfo : EIATTR_MAXREG_COUNT
	.align		4
        /*001c*/ 	.byte	0x03, 0x1b
        /*001e*/ 	.short	0x00a8


	//----- nvinfo : EIATTR_NUM_BARRIERS
	.align		4
        /*0020*/ 	.byte	0x02, 0x4c
        /*0022*/ 	.byte	0x01
	.zero		1


	//----- nvinfo : EIATTR_MERCURY_ISA_VERSION
	.align		4
        /*0024*/ 	.byte	0x03, 0x5f
        /*0026*/ 	.short	0x0101


	//----- nvinfo : EIATTR_COOP_GROUP_MASK_REGIDS
	.align		4
        /*0028*/ 	.byte	0x04, 0x29
        /*002a*/ 	.short	(.L_2627 - .L_2626)


	//   ....[0]....
.L_2626:
        /*002c*/ 	.word	0xffffffff


	//   ....[1]....
        /*0030*/ 	.word	0xffffffff


	//   ....[2]....
        /*0034*/ 	.word	0xffffffff


	//   ....[3]....
        /*0038*/ 	.word	0xffffffff


	//   ....[4]....
        /*003c*/ 	.word	0xffffffff


	//   ....[5]....
        /*0040*/ 	.word	0xffffffff


	//   ....[6]....
        /*0044*/ 	.word	0xffffffff


	//   ....[7]....
        /*0048*/ 	.word	0xffffffff


	//   ....[8]....
        /*004c*/ 	.word	0xffffffff


	//   ....[9]....
        /*0050*/ 	.word	0xffffffff


	//   ....[10]....
        /*0054*/ 	.word	0xffffffff


	//   ....[11]....
        /*0058*/ 	.word	0xffffffff


	//   ....[12]....
        /*005c*/ 	.word	0xffffffff


	//   ....[13]....
        /*0060*/ 	.word	0xffffffff


	//   ....[14]....
        /*0064*/ 	.word	0xffffffff


	//   ....[15]....
        /*0068*/ 	.word	0xffffffff


	//   ....[16]....
        /*006c*/ 	.word	0xffffffff


	//   ....[17]....
        /*0070*/ 	.word	0xffffffff


	//   ....[18]....
        /*0074*/ 	.word	0xffffffff


	//----- nvinfo : EIATTR_COOP_GROUP_INSTR_OFFSETS
	.align		4
.L_2627:
        /*0078*/ 	.byte	0x04, 0x28
        /*007a*/ 	.short	(.L_2629 - .L_2628)


	//   ....[0]....
.L_2628:
        /*007c*/ 	.word	0x00001290


	//   ....[1]....
        /*0080*/ 	.word	0x00001700


	//   ....[2]....
        /*0084*/ 	.word	0x00004510


	//   ....[3]....
        /*0088*/ 	.word	0x000050c0


	//   ....[4]....
        /*008c*/ 	.word	0x00005110


	//   ....[5]....
        /*0090*/ 	.word	0x00005150


	//   ....[6]....
        /*0094*/ 	.word	0x00005170


	//   ....[7]....
        /*0098*/ 	.word	0x000051b0


	//   ....[8]....
        /*009c*/ 	.word	0x000051d0


	//   ....[9]....
        /*00a0*/ 	.word	0x00005220


	//   ....[10]....
        /*00a4*/ 	.word	0x00005230


	//   ....[11]....
        /*00a8*/ 	.word	0x000052a0


	//   ....[12]....
        /*00ac*/ 	.word	0x000052b0


	//   ....[13]....
        /*00b0*/ 	.word	0x000054a0


	//   ....[14]....
        /*00b4*/ 	.word	0x00005620


	//   ....[15]....
        /*00b8*/ 	.word	0x00005630


	//   ....[16]....
        /*00bc*/ 	.word	0x00005ea0


	//   ....[17]....
        /*00c0*/ 	.word	0x000066b0


	//   ....[18]....
        /*00c4*/ 	.word	0x00006ed0


	//----- nvinfo : EIATTR_VRC_CTA_INIT_COUNT
	.align		4
.L_2629:
        /*00c8*/ 	.byte	0x02, 0x4a
	.zero		1
	.zero		1


	//----- nvinfo : EIATTR_EXIT_INSTR_OFFSETS
	.align		4
        /*00cc*/ 	.byte	0x04, 0x1c
        /*00ce*/ 	.short	(.L_2631 - .L_2630)


	//   ....[0]....
.L_2630:
        /*00d0*/ 	.word	0x00000490


	//   ....[1]....
        /*00d4*/ 	.word	0x00007280


	//----- nvinfo : EIATTR_MAX_THREADS
	.align		4
.L_2631:
        /*00d8*/ 	.byte	0x04, 0x05
        /*00da*/ 	.short	(.L_2633 - .L_2632)
.L_2632:
        /*00dc*/ 	.word	0x00000080
        /*00e0*/ 	.word	0x00000001
        /*00e4*/ 	.word	0x00000001


	//----- nvinfo : EIATTR_CRS_STACK_SIZE
	.align		4
.L_2633:
        /*00e8*/ 	.byte	0x04, 0x1e
        /*00ea*/ 	.short	(.L_2635 - .L_2634)
.L_2634:
        /*00ec*/ 	.word	0x00000000


	//----- nvinfo : EIATTR_CBANK_PARAM_SIZE
	.align		4
.L_2635:
        /*00f0*/ 	.byte	0x03, 0x19
        /*00f2*/ 	.short	0x0118


	//----- nvinfo : EIATTR_PARAM_CBANK
	.align		4
        /*00f4*/ 	.byte	0x04, 0x0a
        /*00f6*/ 	.short	(.L_2637 - .L_2636)
	.align		4
.L_2636:
        /*00f8*/ 	.word	index@(.nv.constant0._Z25selective_scan_fwd_kernelI32Selective_Scan_fwd_kernel_traitsILi128ELi16ELi1ELb0ELb1ELb1ELb1EffEEv13SSMParamsBase)
        /*00fc*/ 	.short	0x0380
        /*00fe*/ 	.short	0x0118


	//----- nvinfo : EIATTR_SW_WAR
	.align		4
.L_2637:
        /*0100*/ 	.byte	0x04, 0x36
        /*0102*/ 	.short	(.L_2639 - .L_2638)
.L_2638:
        /*0104*/ 	.word	0x00000008
.L_2639:


//--------------------- .nv.info._Z25selective_scan_fwd_kernelI32Selective_Scan_fwd_kernel_traitsILi128ELi16ELi1ELb1ELb0ELb0ELb0EffEEv13SSMParamsBase --------------------------
	.section	.nv.info._Z25selective_scan_fwd_kernelI32Selective_Scan_fwd_kernel_traitsILi128ELi16ELi1ELb1ELb0ELb0ELb0EffEEv13SSMParamsBase,"",@"SHT_CUDA_INFO"
	.sectionflags	@""
	.align	4


	//----- nvinfo : EIATTR_CUDA_API_VERSION
	.align		4
        /*0000*/ 	.byte	0x04, 0x37
        /*0002*/ 	.short	(.L_2641 - .L_2640)
.L_2640:
        /*0004*/ 	.word	0x00000082


	//----- nvinfo : EIATTR_KPARAM_INFO
	.align		4
.L_2641:
        /*0008*/ 	.byte	0x04, 0x17
        /*000a*/ 	.short	(.L_2643 - .L_2642)
.L_2642:
        /*000c*/ 	.word	0x00000000
        /*0010*/ 	.short	0x0000
        /*0012*/ 	.short	0x0000
        /*0014*/ 	.byte	0x00, 0xf0, 0x61, 0x04


	//----- nvinfo : EIATTR_SPARSE_MMA_MASK
	.align		4
.L_2643:
        /*0018*/ 	.byte	0x03, 0x50
        /*001a*/ 	.short	0x0000


	//----- nvinfo : EIATTR_MAXREG_COUNT
	.align		4
        /*001c*/ 	.byte	0x03, 0x1b
        /*001e*/ 	.short	0x00a8


	//----- nvinfo : EIATTR_NUM_BARRIERS
	.align		4
        /*0020*/ 	.byte	0x02, 0x4c
        /*0022*/ 	.byte	0x01
	.zero		1


	//----- nvinfo : EIATTR_MERCURY_ISA_VERSION
	.align		4
        /*0024*/ 	.byte	0x03, 0x5f
        /*0026*/ 	.short	0x0101


	//----- nvinfo : EIATTR_COOP_GROUP_MASK_REGIDS
	.align		4
        /*0028*/ 	.byte	0x04, 0x29
        /*002a*/ 	.short	(.L_2645 - .L_2644)


	//   ....[0]....
.L_2644:
        /*002c*/ 	.word	0xffffffff


	//   ....[1]....
        /*0030*/ 	.word	0xffffffff


	//   ....[2]....
        /*0034*/ 	.word	0xffffffff


	//   ....[3]....
        /*0038*/ 	.word	0xffffffff


	//   ....[4]....
        /*003c*/ 	.word	0xffffffff


	//   ....[5]....
        /*0040*/ 	.word	0xffffffff


	//   ....[6]....
        /*0044*/ 	.word	0xffffffff


	//   ....[7]....
        /*0048*/ 	.word	0xffffffff


	//   ....[8]....
        /*004c*/ 	.word	0xffffffff


	//   ....[9]....
        /*0050*/ 	.word	0xffffffff


	//   ....[10]....
        /*0054*/ 	.word	0xffffffff


	//   ....[11]....
        /*0058*/ 	.word	0xffffffff


	//   ....[12]....
        /*005c*/ 	.word	0xffffffff


	//   ....[13]....
        /*0060*/ 	.word	0xffffffff


	//   ....[14]....
        /*0064*/ 	.word	0xffffffff


	//----- nvinfo : EIATTR_COOP_GROUP_INSTR_OFFSETS
	.align		4
.L_2645:
        /*0068*/ 	.byte	0x04, 0x28
        /*006a*/ 	.short	(.L_2647 - .L_2646)


	//   ....[0]....
.L_2646:
        /*006c*/ 	.word	0x00000620


	//   ....[1]....
        /*0070*/ 	.word	0x00000750


	//   ....[2]....
        /*0074*/ 	.word	0x00003390


	//   ....[3]....
        /*0078*/ 	.word	0x000033a0


	//   ....[4]....
        /*007c*/ 	.word	0x000033d0


	//   ....[5]....
        /*0080*/ 	.word	0x000033f0


	//   ....[6]....
        /*0084*/ 	.word	0x00003430


	//   ....[7]....
        /*0088*/ 	.word	0x00003450


	//   ....[8]....
        /*008c*/ 	.word	0x000034d0


	//   ....[9]....
        /*0090*/ 	.word	0x000034e0


	//   ....[10]....
        /*0094*/ 	.word	0x00003530


	//   ....[11]....
        /*0098*/ 	.word	0x00003540


	//   ....[12]....
        /*009c*/ 	.word	0x000035f0


	//   ....[13]....
        /*00a0*/ 	.word	0x00003600


	//   ....[14]....
        /*00a4*/ 	.word	0x00003c90


	//----- nvinfo : EIATTR_VRC_CTA_INIT_COUNT
	.align		4
.L_2647:
        /*00a8*/ 	.byte	0x02, 0x4a
	.zero		1
	.zero		1


	//----- nvinfo : EIATTR_EXIT_INSTR_OFFSETS
	.align		4
        /*00ac*/ 	.byte	0x04, 0x1c
        /*00ae*/ 	.short	(.L_2649 - .L_2648)


	//   ....[0]....
.L_2648:
        /*00b0*/ 	.word	0x00000200


	//   ....[1]....
        /*00b4*/ 	.word	0x00003de0


	//----- nvinfo : EIATTR_MAX_THREADS
	.align		4
.L_2649:
        /*00b8*/ 	.byte	0x04, 0x05
        /*00ba*/ 	.short	(.L_2651 - .L_2650)
.L_2650:
        /*00bc*/ 	.word	0x00000080
        /*00c0*/ 	.word	0x00000001
        /*00c4*/ 	.word	0x00000001


	//----- nvinfo : EIATTR_CRS_STACK_SIZE
	.align		4
.L_2651:
        /*00c8*/ 	.byte	0x04, 0x1e
        /*00ca*/ 	.short	(.L_2653 - .L_2652)
.L_2652:
        /*00cc*/ 	.word	0x00000000


	//----- nvinfo : EIATTR_CBANK_PARAM_SIZE
	.align		4
.L_2653:
        /*00d0*/ 	.byte	0x03, 0x19
        /*00d2*/ 	.short	0x0118


	//----- nvinfo : EIATTR_PARAM_CBANK
	.align		4
        /*00d4*/ 	.byte	0x04, 0x0a
        /*00d6*/ 	.short	(.L_2655 - .L_2654)
	.align		4
.L_2654:
        /*00d8*/ 	.word	index@(.nv.constant0._Z25selective_scan_fwd_kernelI32Selective_Scan_fwd_kernel_traitsILi128ELi16ELi1ELb1ELb0ELb0ELb0EffEEv13SSMParamsBase)
        /*00dc*/ 	.short	0x0380
        /*00de*/ 	.short	0x0118


	//----- nvinfo : EIATTR_SW_WAR
	.align		4
.L_2655:
        /*00e0*/ 	.byte	0x04, 0x36
        /*00e2*/ 	.short	(.L_2657 - .L_2656)
.L_2656:
        /*00e4*/ 	.word	0x00000008
.L_2657:


//--------------------- .nv.info._Z25selective_scan_fwd_kernelI32Selective_Scan_fwd_kernel_traitsILi128ELi16ELi1ELb1ELb0ELb0ELb1EffEEv13SSMParamsBase --------------------------
	.section	.nv.info._Z25selective_scan_fwd_kernelI32Selective_Scan_fwd_kernel_traitsILi128ELi16ELi1ELb1ELb0ELb0ELb1EffEEv13SSMParamsBase,"",@"SHT_CUDA_INFO"
	.sectionflags	@""
	.align	4


	//----- nvinfo : EIATTR_CUDA_API_VERSION
	.align		4
        /*0000*/ 	.byte	0x04, 0x37
        /*0002*/ 	.short	(.L_2659 - .L_2658)
.L_2658:
        /*0004*/ 	.word	0x00000082


	//----- nvinfo : EIATTR_KPARAM_INFO
	.align		4
.L_2659:
        /*0008*/ 	.byte	0x04, 0x17
        /*000a*/ 	.short	(.L_2661 - .L_2660)
.L_2660:
        /*000c*/ 	.word	0x00000000
        /*0010*/ 	.short	0x0000
        /*0012*/ 	.short	0x0000
        /*0014*/ 	.byte	0x00, 0xf0, 0x61, 0x04


	//----- nvinfo : EIATTR_SPARSE_MMA_MASK
	.align		4
.L_2661:
        /*0018*/ 	.byte	0x03, 0x50
        /*001a*/ 	.short	0x0000


	//----- nvinfo : EIATTR_MAXREG_COUNT
	.align		4
        /*001c*/ 	.byte	0x03, 0x1b
        /*001e*/ 	.short	0x00a8


	//----- nvinfo : EIATTR_NUM_BARRIERS
	.align		4
        /*0020*/ 	.byte	0x02, 0x4c
        /*0022*/ 	.byte	0x01
	.zero		1


	//----- nvinfo : EIATTR_MERCURY_ISA_VERSION
	.align		4
        /*0024*/ 	.byte	0x03, 0x5f
        /*0026*/ 	.short	0x0101


	//----- nvinfo : EIATTR_COOP_GROUP_MASK_REGIDS
	.align		4
        /*0028*/ 	.byte	0x04, 0x29
        /*002a*/ 	.short	(.L_2663 - .L_2662)


	//   ....[0]....
.L_2662:
        /*002c*/ 	.word	0xffffffff


	//   ....[1]....
        /*0030*/ 	.word	0xffffffff


	//   ....[2]....
        /*0034*/ 	.word	0xffffffff


	//   ....[3]....
        /*0038*/ 	.word	0xffffffff


	//   ....[4]....
        /*003c*/ 	.word	0xffffffff


	//   ....[5]....
        /*0040*/ 	.word	0xffffffff


	//   ....[6]....
        /*0044*/ 	.word	0xffffffff


	//   ....[7]....
        /*0048*/ 	.word	0xffffffff


	//   ....[8]....
        /*004c*/ 	.word	0xffffffff


	//   ....[9]....
        /*0050*/ 	.word	0xffffffff


	//   ....[10]....
        /*0054*/ 	.word	0xffffffff


	//   ....[11]....
        /*0058*/ 	.word	0xffffffff


	//   ....[12]....
        /*005c*/ 	.word	0xffffffff


	//   ....[13]....
        /*0060*/ 	.word	0xffffffff


	//   ....[14]....
        /*0064*/ 	.word	0xffffffff


	//   ....[15]....
        /*0068*/ 	.word	0xffffffff


	//   ....[16]....
        /*006c*/ 	.word	0xffffffff


	//----- nvinfo : EIATTR_COOP_GROUP_INSTR_OFFSETS
	.align		4
.L_2663:
        /*0070*/ 	.byte	0x04, 0x28
        /*0072*/ 	.short	(.L_2665 - .L_2664)


	//   ....[0]....
.L_2664:
        /*0074*/ 	.word	0x00000640


	//   ....[1]....
        /*0078*/ 	.word	0x00000770


	//   ....[2]....
        /*007c*/ 	.word	0x000033a0


	//   ....[3]....
        /*0080*/ 	.word	0x000033b0


	//   ....[4]....
        /*0084*/ 	.word	0x000033f0


	//   ....[5]....
        /*0088*/ 	.word	0x00003410


	//   ....[6]....
        /*008c*/ 	.word	0x00003450


	//   ....[7]....
        /*0090*/ 	.word	0x00003470


	//   ....[8]....
        /*0094*/ 	.word	0x000034f0


	//   ....[9]....
        /*0098*/ 	.word	0x00003500


	//   ....[10]....
        /*009c*/ 	.word	0x00003550


	//   ....[11]....
        /*00a0*/ 	.word	0x00003560


	//   ....[12]....
        /*00a4*/ 	.word	0x00003610


	//   ....[13]....
        /*00a8*/ 	.word	0x00003620


	//   ....[14]....
        /*00ac*/ 	.word	0x00003cc0


	//   ....[15]....
        /*00b0*/ 	.word	0x00003f10


	//   ....[16]....
        /*00b4*/ 	.word	0x00004600


	//----- nvinfo : EIATTR_VRC_CTA_INIT_COUNT
	.align		4
.L_2665:
        /*00b8*/ 	.byte	0x02, 0x4a
	.zero		1
	.zero		1


	//----- nvinfo : EIATTR_EXIT_INSTR_OFFSETS
	.align		4
        /*00bc*/ 	.byte	0x04, 0x1c
        /*00be*/ 	.short	(.L_2667 - .L_2666)


	//   ....[0]....
.L_2666:
        /*00c0*/ 	.word	0x000001f0


	//   ....[1]....
        /*00c4*/ 	.word	0x00004700


	//----- nvinfo : EIATTR_MAX_THREADS
	.align		4
.L_2667:
        /*00c8*/ 	.byte	0x04, 0x05
        /*00ca*/ 	.short	(.L_2669 - .L_2668)
.L_2668:
        /*00cc*/ 	.word	0x00000080
        /*00d0*/ 	.word	0x00000001
        /*00d4*/ 	.word	0x00000001


	//----- nvinfo : EIATTR_CRS_STACK_SIZE
	.align		4
.L_2669:
        /*00d8*/ 	.byte	0x04, 0x1e
        /*00da*/ 	.short	(.L_2671 - .L_2670)
.L_2670:
        /*00dc*/ 	.word	0x00000000


	//----- nvinfo : EIATTR_CBANK_PARAM_SIZE
	.align		4
.L_2671:
        /*00e0*/ 	.byte	0x03, 0x19
        /*00e2*/ 	.short	0x0118


	//----- nvinfo : EIATTR_PARAM_CBANK
	.align		4
        /*00e4*/ 	.byte	0x04, 0x0a
        /*00e6*/ 	.short	(.L_2673 - .L_2672)
	.align		4
.L_2672:
        /*00e8*/ 	.word	index@(.nv.constant0._Z25selective_scan_fwd_kernelI32Selective_Scan_fwd_kernel_traitsILi128ELi16ELi1ELb1ELb0ELb0ELb1EffEEv13SSMParamsBase)
        /*00ec*/ 	.short	0x0380
        /*00ee*/ 	.short	0x0118


	//----- nvinfo : EIATTR_SW_WAR
	.align		4
.L_2673:
        /*00f0*/ 	.byte	0x04, 0x36
        /*00f2*/ 	.short	(.L_2675 - .L_2674)
.L_2674:
        /*00f4*/ 	.word	0x00000008
.L_2675:


//--------------------- .nv.info._Z25selective_scan_fwd_kernelI32Selective_Scan_fwd_kernel_traitsILi128ELi16ELi1ELb1ELb0ELb1ELb0EffEEv13SSMParamsBase --------------------------
	.section	.nv.info._Z25selective_scan_fwd_kernelI32Selective_Scan_fwd_kernel_traitsILi128ELi16ELi1ELb1ELb0ELb1ELb0EffEEv13SSMParamsBase,"",@"SHT_CUDA_INFO"
	.sectionflags	@""
	.align	4


	//----- nvinfo : EIATTR_CUDA_API_VERSION
	.align		4
        /*0000*/ 	.byte	0x04, 0x37
        /*0002*/ 	.short	(.L_2677 - .L_2676)
.L_2676:
        /*0004*/ 	.word	0x00000082


	//----- nvinfo : EIATTR_KPARAM_INFO
	.align		4
.L_2677:
        /*0008*/ 	.byte	0x04, 0x17
        /*000a*/ 	.short	(.L_2679 - .L_2678)
.L_2678:
        /*000c*/ 	.word	0x00000000
        /*0010*/ 	.short	0x0000
        /*0012*/ 	.short	0x0000
        /*0014*/ 	.byte	0x00, 0xf0, 0x61, 0x04


	//----- nvinfo : EIATTR_SPARSE_MMA_MASK
	.align		4
.L_2679:
        /*0018*/ 	.byte	0x03, 0x50
        /*001a*/ 	.short	0x0000


	//----- nvinfo : EIATTR_MAXREG_COUNT
	.align		4
        /*001c*/ 	.byte	0x03, 0x1b
        /*001e*/ 	.short	0x00a8


	//----- nvinfo : EIATTR_NUM_BARRIERS
	.align		4
        /*0020*/ 	.byte	0x02, 0x4c
        /*0022*/ 	.byte	0x01
	.zero		1


	//----- nvinfo : EIATTR_MERCURY_ISA_VERSION
	.align		4
        /*0024*/ 	.byte	0x03, 0x5f
        /*0026*/ 	.short	0x0101


	//----- nvinfo : EIATTR_COOP_GROUP_MASK_REGIDS
	.align		4
        /*0028*/ 	.byte	0x04, 0x29
        /*002a*/ 	.short	(.L_2681 - .L_2680)


	//   ....[0]....
.L_2680:
        /*002c*/ 	.word	0xffffffff


	//   ....[1]....
        /*0030*/ 	.word	0xffffffff


	//   ....[2]....
        /*0034*/ 	.word	0xffffffff


	//   ....[3]....
        /*0038*/ 	.word	0xffffffff


	//   ....[4]....
        /*003c*/ 	.word	0xffffffff


	//   ....[5]....
        /*0040*/ 	.word	0xffffffff


	//   ....[6]....
        /*0044*/ 	.word	0xffffffff


	//   ....[7]....
        /*0048*/ 	.word	0xffffffff


	//   ....[8]....
        /*004c*/ 	.word	0xffffffff


	//   ....[9]....
        /*0050*/ 	.word	0xffffffff


	//   ....[10]....
        /*0054*/ 	.word	0xffffffff


	//   ....[11]....
        /*0058*/ 	.word	0xffffffff


	//   ....[12]....
        /*005c*/ 	.word	0xffffffff


	//   ....[13]....
        /*0060*/ 	.word	0xffffffff


	//   ....[14]....
        /*0064*/ 	.word	0xffffffff


	//   ....[15]....
        /*0068*/ 	.word	0xffffffff


	//----- nvinfo : EIATTR_COOP_GROUP_INSTR_OFFSETS
	.align		4
.L_2681:
        /*006c*/ 	.byte	0x04, 0x28
        /*006e*/ 	.short	(.L_2683 - .L_2682)


	//   ....[0]....
.L_2682:
        /*0070*/ 	.word	0x00000830


	//   ....[1]....
        /*0074*/ 	.word	0x00000930


	//   ....[2]....
        /*0078*/ 	.word	0x000032f0


	//   ....[3]....
        /*007c*/ 	.word	0x000035e0


	//   ....[4]....
        /*0080*/ 	.word	0x000035f0


	//   ....[5]....
        /*0084*/ 	.word	0x00003630


	//   ....[6]....
        /*0088*/ 	.word	0x00003640


	//   ....[7]....
        /*008c*/ 	.word	0x00003680


	//   ....[8]....
        /*0090*/ 	.word	0x000036a0


	//   ....[9]....
        /*0094*/ 	.word	0x000036f0


	//   ....[10]....
        /*0098*/ 	.word	0x00003700


	//   ....[11]....
        /*009c*/ 	.word	0x00003750


	//   ....[12]....
        /*00a0*/ 	.word	0x00003760


	//   ....[13]....
        /*00a4*/ 	.word	0x00003850


	//   ....[14]....
        /*00a8*/ 	.word	0x00003860


	//   ....[15]....
        /*00ac*/ 	.word	0x00004000


	//----- nvinfo : EIATTR_VRC_CTA_INIT_COUNT
	.align		4
.L_2683:
        /*00b0*/ 	.byte	0x02, 0x4a
	.zero		1
	.zero		1


	//----- nvinfo : EIATTR_EXIT_INSTR_OFFSETS
	.align		4
        /*00b4*/ 	.byte	0x04, 0x1c
        /*00b6*/ 	.short	(.L_2685 - .L_2684)


	//   ....[0]....
.L_2684:
        /*00b8*/ 	.word	0x00000400


	//   ....[1]....
        /*00bc*/ 	.word	0x00004160


	//----- nvinfo : EIATTR_MAX_THREADS
	.align		4
.L_2685:
        /*00c0*/ 	.byte	0x04, 0x05
        /*00c2*/ 	.short	(.L_2687 - .L_2686)
.L_2686:
        /*00c4*/ 	.word	0x00000080
        /*00c8*/ 	.word	0x00000001
        /*00cc*/ 	.word	0x00000001


	//----- nvinfo : EIATTR_CRS_STACK_SIZE
	.align		4
.L_2687:
        /*00d0*/ 	.byte	0x04, 0x1e
        /*00d2*/ 	.short	(.L_2689 - .L_2688)
.L_2688:
        /*00d4*/ 	.word	0x00000000


	//----- nvinfo : EIATTR_CBANK_PARAM_SIZE
	.align		4
.L_2689:
        /*00d8*/ 	.byte	0x03, 0x19
        /*00da*/ 	.short	0x0118


	//----- nvinfo : EIATTR_PARAM_CBANK
	.align		4
        /*00dc*/ 	.byte	0x04, 0x0a
        /*00de*/ 	.short	(.L_2691 - .L_2690)
	.align		4
.L_2690:
        /*00e0*/ 	.word	index@(.nv.constant0._Z25selective_scan_fwd_kernelI32Selective_Scan_fwd_kernel_traitsILi128ELi16ELi1ELb1ELb0ELb1ELb0EffEEv13SSMParamsBase)
        /*00e4*/ 	.short	0x0380
        /*00e6*/ 	.short	0x0118


	//----- nvinfo : EIATTR_SW_WAR
	.align		4
.L_2691:
        /*00e8*/ 	.byte	0x04, 0x36
        /*00ea*/ 	.short	(.L_2693 - .L_2692)
.L_2692:
        /*00ec*/ 	.word	0x00000008
.L_2693:


//--------------------- .nv.info._Z25selective_scan_fwd_kernelI32Selective_Scan_fwd_kernel_traitsILi128ELi16ELi1ELb1ELb0ELb1ELb1EffEEv13SSMParamsBase --------------------------
	.section	.nv.info._Z25selective_scan_fwd_kernelI32Selective_Scan_fwd_kernel_traitsILi128ELi16ELi1ELb1ELb0ELb1ELb1EffEEv13SSMParamsBase,"",@"SHT_CUDA_INFO"
	.sectionflags	@""
	.align	4


	//----- nvinfo : EIATTR_CUDA_API_VERSION
	.align		4
        /*0000*/ 	.byte	0x04, 0x37
        /*0002*/ 	.short	(.L_2695 - .L_2694)
.L_2694:
        /*0004*/ 	.word	0x00000082


	//----- nvinfo : EIATTR_KPARAM_INFO
	.align		4
.L_2695:
        /*0008*/ 	.byte	0x04, 0x17
        /*000a*/ 	.short	(.L_2697 - .L_2696)
.L_2696:
        /*000c*/ 	.word	0x00000000
        /*0010*/ 	.short	0x0000
        /*0012*/ 	.short	0x0000
        /*0014*/ 	.byte	0x00, 0xf0, 0x61, 0x04


	//----- nvinfo : EIATTR_SPARSE_MMA_MASK
	.align		4
.L_2697:
        /*0018*/ 	.byte	0x03, 0x50
        /*001a*/ 	.short	0x0000


	//----- nvinfo : EIATTR_MAXREG_COUNT
	.align		4
        /*001c*/ 	.byte	0x03, 0x1b
        /*001e*/ 	.short	0x00a8


	//----- nvinfo : EIATTR_NUM_BARRIERS
	.align		4
        /*0020*/ 	.byte	0x02, 0x4c
        /*0022*/ 	.byte	0x01
	.zero		1


	//----- nvinfo : EIATTR_MERCURY_ISA_VERSION
	.align		4
        /*0024*/ 	.byte	0x03, 0x5f
        /*0026*/ 	.short	0x0101


	//----- nvinfo : EIATTR_COOP_GROUP_MASK_REGIDS
	.align		4
        /*0028*/ 	.byte	0x04, 0x29
        /*002a*/ 	.short	(.L_2699 - .L_2698)


	//   ....[0]....
.L_2698:
        /*002c*/ 	.word	0xffffffff


	//   ....[1]....
        /*0030*/ 	.word	0xffffffff


	//   ....[2]....
        /*0034*/ 	.word	0xffffffff


	//   ....[3]....
        /*0038*/ 	.word	0xffffffff


	//   ....[4]....
        /*003c*/ 	.word	0xffffffff


	//   ....[5]....
        /*0040*/ 	.word	0xffffffff


	//   ....[6]....
        /*0044*/ 	.word	0xffffffff


	//   ....[7]....
        /*0048*/ 	.word	0xffffffff


	//   ....[8]....
        /*004c*/ 	.word	0xffffffff


	//   ....[9]....
        /*0050*/ 	.word	0xffffffff


	//   ....[10]....
        /*0054*/ 	.word	0xffffffff


	//   ....[11]....
        /*0058*/ 	.word	0xffffffff


	//   ....[12]....
        /*005c*/ 	.word	0xffffffff


	//   ....[13]....
        /*0060*/ 	.word	0xffffffff


	//   ....[14]....
        /*0064*/ 	.word	0xffffffff


	//   ....[15]....
        /*0068*/ 	.word	0xffffffff


	//   ....[16]....
        /*006c*/ 	.word	0xffffffff


	//   ....[17]....
        /*0070*/ 	.word	0xffffffff


	//----- nvinfo : EIATTR_COOP_GROUP_INSTR_OFFSETS
	.align		4
.L_2699:
        /*0074*/ 	.byte	0x04, 0x28
        /*0076*/ 	.short	(.L_2701 - .L_2700)


	//   ....[0]....
.L_2700:
        /*0078*/ 	.word	0x00000830


	//   ....[1]....
        /*007c*/ 	.word	0x00000930


	//   ....[2]....
        /*0080*/ 	.word	0x000032f0


	//   ....[3]....
        /*0084*/ 	.word	0x000035e0


	//   ....[4]....
        /*0088*/ 	.word	0x000035f0


	//   ....[5]....
        /*008c*/ 	.word	0x00003630


	//   ....[6]....
        /*0090*/ 	.word	0x00003640


	//   ....[7]....
        /*0094*/ 	.word	0x00003680


	//   ....[8]....
        /*0098*/ 	.word	0x000036a0


	//   ....[9]....
        /*009c*/ 	.word	0x000036f0


	//   ....[10]....
        /*00a0*/ 	.word	0x00003700


	//   ....[11]....
        /*00a4*/ 	.word	0x00003750


	//   ....[12]....
        /*00a8*/ 	.word	0x00003760


	//   ....[13]....
        /*00ac*/ 	.word	0x00003850


	//   ....[14]....
        /*00b0*/ 	.word	0x00003860


	//   ....[15]....
        /*00b4*/ 	.word	0x00003ff0


	//   ....[16]....
        /*00b8*/ 	.word	0x00004280


	//   ....[17]....
        /*00bc*/ 	.word	0x000049a0


	//----- nvinfo : EIATTR_VRC_CTA_INIT_COUNT
	.align		4
.L_2701:
        /*00c0*/ 	.byte	0x02, 0x4a
	.zero		1
	.zero		1


	//----- nvinfo : EIATTR_EXIT_INSTR_OFFSETS
	.align		4
        /*00c4*/ 	.byte	0x04, 0x1c
        /*00c6*/ 	.short	(.L_2703 - .L_2702)


	//   ....[0]....
.L_2702:
        /*00c8*/ 	.word	0x00000400


	//   ....[1]....
        /*00cc*/ 	.word	0x00004a80


	//----- nvinfo : EIATTR_MAX_THREADS
	.align		4
.L_2703:
        /*00d0*/ 	.byte	0x04, 0x05
        /*00d2*/ 	.short	(.L_2705 - .L_2704)
.L_2704:
        /*00d4*/ 	.word	0x00000080
        /*00d8*/ 	.word	0x00000001
        /*00dc*/ 	.word	0x00000001


	//----- nvinfo : EIATTR_CRS_STACK_SIZE
	.align		4
.L_2705:
        /*00e0*/ 	.byte	0x04, 0x1e
        /*00e2*/ 	.short	(.L_2707 - .L_2706)
.L_2706:
        /*00e4*/ 	.word	0x00000000


	//----- nvinfo : EIATTR_CBANK_PARAM_SIZE
	.align		4
.L_2707:
        /*00e8*/ 	.byte	0x03, 0x19
        /*00ea*/ 	.short	0x0118


	//----- nvinfo : EIATTR_PARAM_CBANK
	.align		4
        /*00ec*/ 	.byte	0x04, 0x0a
        /*00ee*/ 	.short	(.L_2709 - .L_2708)
	.align		4
.L_2708:
        /*00f0*/ 	.word	index@(.nv.constant0._Z25selective_scan_fwd_kernelI32Selective_Scan_fwd_kernel_traitsILi128ELi16ELi1ELb1ELb0ELb1ELb1EffEEv13SSMParamsBase)
        /*00f4*/ 	.short	0x0380
        /*00f6*/ 	.short	0x0118


	//----- nvinfo : EIATTR_SW_WAR
	.align		4
.L_2709:
        /*00f8*/ 	.byte	0x04, 0x36
        /*00fa*/ 	.short	(.L_2711 - .L_2710)
.L_2710:
        /*00fc*/ 	.word	0x00000008
.L_2711:


//--------------------- .nv.info._Z25selective_scan_fwd_kernelI32Selective_Scan_fwd_kernel_traitsILi128ELi16ELi1ELb1ELb1ELb0ELb0EffEEv13SSMParamsBase --------------------------
	.section	.nv.info._Z25selective_scan_fwd_kernelI32Selective_Scan_fwd_kernel_traitsILi128ELi16ELi1ELb1ELb1ELb0ELb0EffEEv13SSMParamsBase,"",@"SHT_CUDA_INFO"
	.sectionflags	@""
	.align	4


	//----- nvinfo : EIATTR_CUDA_API_VERSION
	.align		4
        /*0000*/ 	.byte	0x04, 0x37
        /*0002*/ 	.short	(.L_2713 - .L_2712)
.L_2712:
        /*0004*/ 	.word	0x00000082


	//----- nvinfo : EIATTR_KPARAM_INFO
	.align		4
.L_2713:
        /*0008*/ 	.byte	0x04, 0x17
        /*000a*/ 	.short	(.L_2715 - .L_2714)
.L_2714:
        /*000c*/ 	.word	0x00000000
        /*0010*/ 	.short	0x0000
        /*0012*/ 	.short	0x0000
        /*0014*/ 	.byte	0x00, 0xf0, 0x61, 0x04


	//----- nvinfo : EIATTR_SPARSE_MMA_MASK
	.align		4
.L_2715:
        /*0018*/ 	.byte	0x03, 0x50
        /*001a*/ 	.short	0x0000


	//----- nvinfo : EIATTR_MAXREG_COUNT
	.align		4
        /*001c*/ 	.byte	0x03, 0x1b
        /*001e*/ 	.short	0x00a8


	//----- nvinfo : EIATTR_NUM_BARRIERS
	.align		4
        /*0020*/ 	.byte	0x02, 0x4c
        /*0022*/ 	.byte	0x01
	.zero		1


	//----- nvinfo : EIATTR_MERCURY_ISA_VERSION
	.align		4
        /*0024*/ 	.byte	0x03, 0x5f
        /*0026*/ 	.short	0x0101


	//----- nvinfo : EIATTR_COOP_GROUP_MASK_REGIDS
	.align		4
        /*0028*/ 	.byte	0x04, 0x29
        /*002a*/ 	.short	(.L_2717 - .L_2716)


	//   ....[0]....
.L_2716:
        /*002c*/ 	.word	0xffffffff


	//   ....[1]....
        /*0030*/ 	.word	0xffffffff


	//   ....[2]....
        /*0034*/ 	.word	0xffffffff


	//   ....[3]....
        /*0038*/ 	.word	0xffffffff


	//   ....[4]....
        /*003c*/ 	.word	0xffffffff


	//   ....[5]....
        /*0040*/ 	.word	0xffffffff


	//   ....[6]....
        /*0044*/ 	.word	0xffffffff


	//   ....[7]....
        /*0048*/ 	.word	0xffffffff


	//   ....[8]....
        /*004c*/ 	.word	0xffffffff


	//   ....[9]....
        /*0050*/ 	.word	0xffffffff


	//   ....[10]....
        /*0054*/ 	.word	0xffffffff


	//   ....[11]....
        /*0058*/ 	.word	0xffffffff


	//   ....[12]....
        /*005c*/ 	.word	0xffffffff


	//   ....[13]....
        /*0060*/ 	.word	0xffffffff


	//   ....[14]....
        /*0064*/ 	.word	0xffffffff


	//   ....[15]....
        /*0068*/ 	.word	0xffffffff


	//----- nvinfo : EIATTR_COOP_GROUP_INSTR_OFFSETS
	.align		4
.L_2717:
        /*006c*/ 	.byte	0x04, 0x28
        /*006e*/ 	.short	(.L_2719 - .L_2718)


	//   ....[0]....
.L_2718:
        /*0070*/ 	.word	0x00000830


	//   ....[1]....
        /*0074*/ 	.word	0x00000920


	//   ....[2]....
        /*0078*/ 	.word	0x00003170


	//   ....[3]....
        /*007c*/ 	.word	0x00003670


	//   ....[4]....
        /*0080*/ 	.word	0x000036c0


	//   ....[5]....
        /*0084*/ 	.word	0x000036f0


	//   ....[6]....
        /*0088*/ 	.word	0x00003710


	//   ....[7]....
        /*008c*/ 	.word	0x00003750


	//   ....[8]....
        /*0090*/ 	.word	0x00003770


	//   ....[9]....
        /*0094*/ 	.word	0x000037f0


	//   ....[10]....
        /*0098*/ 	.word	0x00003800


	//   ....[11]....
        /*009c*/ 	.word	0x00003850


	//   ....[12]....
        /*00a0*/ 	.word	0x00003860


	//   ....[13]....
        /*00a4*/ 	.word	0x00003970


	//   ....[14]....
        /*00a8*/ 	.word	0x00003980


	//   ....[15]....
        /*00ac*/ 	.word	0x00004020


	//----- nvinfo : EIATTR_VRC_CTA_INIT_COUNT
	.align		4
.L_2719:
        /*00b0*/ 	.byte	0x02, 0x4a
	.zero		1
	.zero		1


	//----- nvinfo : EIATTR_EXIT_INSTR_OFFSETS
	.align		4
        /*00b4*/ 	.byte	0x04, 0x1c
        /*00b6*/ 	.short	(.L_2721 - .L_2720)


	//   ....[0]....
.L_2720:
        /*00b8*/ 	.word	0x00000400


	//   ....[1]....
        /*00bc*/ 	.word	0x00004180


	//----- nvinfo : EIATTR_MAX_THREADS
	.align		4
.L_2721:
        /*00c0*/ 	.byte	0x04, 0x05
        /*00c2*/ 	.short	(.L_2723 - .L_2722)
.L_2722:
        /*00c4*/ 	.word	0x00000080
        /*00c8*/ 	.word	0x00000001
        /*00cc*/ 	.word	0x00000001


	//----- nvinfo : EIATTR_CRS_STACK_SIZE
	.align		4
.L_2723:
        /*00d0*/ 	.byte	0x04, 0x1e
        /*00d2*/ 	.short	(.L_2725 - .L_2724)
.L_2724:
        /*00d4*/ 	.word	0x00000000


	//----- nvinfo : EIATTR_CBANK_PARAM_SIZE
	.align		4
.L_2725:
        /*00d8*/ 	.byte	0x03, 0x19
        /*00da*/ 	.short	0x0118


	//----- nvinfo : EIATTR_PARAM_CBANK
	.align		4
        /*00dc*/ 	.byte	0x04, 0x0a
        /*00de*/ 	.short	(.L_2727 - .L_2726)
	.align		4
.L_2726:
        /*00e0*/ 	.word	index@(.nv.constant0._Z25selective_scan_fwd_kernelI32Selective_Scan_fwd_kernel_traitsILi128ELi16ELi1ELb1ELb1ELb0ELb0EffEEv13SSMParamsBase)
        /*00e4*/ 	.short	0x0380
        /*00e6*/ 	.short	0x0118


	//----- nvinfo : EIATTR_SW_WAR
	.align		4
.L_2727:
        /*00e8*/ 	.byte	0x04, 0x36
        /*00ea*/ 	.short	(.L_2729 - .L_2728)
.L_2728:
        /*00ec*/ 	.word	0x00000008
.L_2729:


//--------------------- .nv.info._Z25selective_scan_fwd_kernelI32Selective_Scan_fwd_kernel_traitsILi128ELi16ELi1ELb1ELb1ELb0ELb1EffEEv13SSMParamsBase --------------------------
	.section	.nv.info._Z25selective_scan_fwd_kernelI32Selective_Scan_fwd_kernel_traitsILi128ELi16ELi1ELb1ELb1ELb0ELb1EffEEv13SSMParamsBase,"",@"SHT_CUDA_INFO"
	.sectionflags	@""
	.align	4


	//----- nvinfo : EIATTR_CUDA_API_VERSION
	.align		4
        /*0000*/ 	.byte	0x04, 0x37
        /*0002*/ 	.short	(.L_2731 - .L_2730)
.L_2730:
        /*0004*/ 	.word	0x00000082


	//----- nvinfo : EIATTR_KPARAM_INFO
	.align		4
.L_2731:
        /*0008*/ 	.byte	0x04, 0x17
        /*000a*/ 	.short	(.L_2733 - .L_2732)
.L_2732:
        /*000c*/ 	.word	0x00000000
        /*0010*/ 	.short	0x0000
        /*0012*/ 	.short	0x0000
        /*0014*/ 	.byte	0x00, 0xf0, 0x61, 0x04


	//----- nvinfo : EIATTR_SPARSE_MMA_MASK
	.align		4
.L_2733:
        /*0018*/ 	.byte	0x03, 0x50
        /*001a*/ 	.short	0x0000


	//----- nvinfo : EIATTR_MAXREG_COUNT
	.align		4
        /*001c*/ 	.byte	0x03, 0x1b
        /*001e*/ 	.short	0x00a8


	//----- nvinfo : EIATTR_NUM_BARRIERS
	.align		4
        /*0020*/ 	.byte	0x02, 0x4c
        /*0022*/ 	.byte	0x01
	.zero		1


	//----- nvinfo : EIATTR_MERCURY_ISA_VERSION
	.align		4
        /*0024*/ 	.byte	0x03, 0x5f
        /*0026*/ 	.short	0x0101


	//----- nvinfo : EIATTR_COOP_GROUP_MASK_REGIDS
	.align		4
        /*0028*/ 	.byte	0x04, 0x29
        /*002a*/ 	.short	(.L_2735 - .L_2734)


	//   ....[0]....
.L_2734:
        /*002c*/ 	.word	0xffffffff


	//   ....[1]....
        /*0030*/ 	.word	0xffffffff


	//   ....[2]....
        /*0034*/ 	.word	0xffffffff


	//   ....[3]....
        /*0038*/ 	.word	0xffffffff


	//   ....[4]....
        /*003c*/ 	.word	0xffffffff


	//   ....[5]....
        /*0040*/ 	.word	0xffffffff


	//   ....[6]....
        /*0044*/ 	.word	0xffffffff


	//   ....[7]....
        /*0048*/ 	.word	0xffffffff


	//   ....[8]....
        /*004c*/ 	.word	0xffffffff


	//   ....[9]....
        /*0050*/ 	.word	0xffffffff


	//   ....[10]....
        /*0054*/ 	.word	0xffffffff


	//   ....[11]....
        /*0058*/ 	.word	0xffffffff


	//   ....[12]....
        /*005c*/ 	.word	0xffffffff


	//   ....[13]....
        /*0060*/ 	.word	0xffffffff


	//   ....[14]....
        /*0064*/ 	.word	0xffffffff


	//   ....[15]....
        /*0068*/ 	.word	0xffffffff


	//   ....[16]....
        /*006c*/ 	.word	0xffffffff


	//   ....[17]....
        /*0070*/ 	.word	0xffffffff


	//----- nvinfo : EIATTR_COOP_GROUP_INSTR_OFFSETS
	.align		4
.L_2735:
        /*0074*/ 	.byte	0x04, 0x28
        /*0076*/ 	.short	(.L_2737 - .L_2736)


	//   ....[0]....
.L_2736:
        /*0078*/ 	.word	0x00000830


	//   ....[1]....
        /*007c*/ 	.word	0x00000920


	//   ....[2]....
        /*0080*/ 	.word	0x00003170


	//   ....[3]....
        /*0084*/ 	.word	0x00003670


	//   ....[4]....
        /*0088*/ 	.word	0x000036c0


	//   ....[5]....
        /*008c*/ 	.word	0x000036f0


	//   ....[6]....
        /*0090*/ 	.word	0x00003710


	//   ....[7]....
        /*0094*/ 	.word	0x00003750


	//   ....[8]....
        /*0098*/ 	.word	0x00003770


	//   ....[9]....
        /*009c*/ 	.word	0x000037f0


	//   ....[10]....
        /*00a0*/ 	.word	0x00003800


	//   ....[11]....
        /*00a4*/ 	.word	0x00003850


	//   ....[12]....
        /*00a8*/ 	.word	0x00003860


	//   ....[13]....
        /*00ac*/ 	.word	0x00003970


	//   ....[14]....
        /*00b0*/ 	.word	0x00003980


	//   ....[15]....
        /*00b4*/ 	.word	0x00004010


	//   ....[16]....
        /*00b8*/ 	.word	0x000042a0


	//   ....[17]....
        /*00bc*/ 	.word	0x000049c0


	//----- nvinfo : EIATTR_VRC_CTA_INIT_COUNT
	.align		4
.L_2737:
        /*00c0*/ 	.byte	0x02, 0x4a
	.zero		1
	.zero		1


	//----- nvinfo : EIATTR_EXIT_INSTR_OFFSETS
	.align		4
        /*00c4*/ 	.byte	0x04, 0x1c
        /*00c6*/ 	.short	(.L_2739 - .L_2738)


	//   ....[0]....
.L_2738:
        /*00c8*/ 	.word	0x00000400


	//   ....[1]....
        /*00cc*/ 	.word	0x00004aa0


	//----- nvinfo : EIATTR_MAX_THREADS
	.align		4
.L_2739:
        /*00d0*/ 	.byte	0x04, 0x05
        /*00d2*/ 	.short	(.L_2741 - .L_2740)
.L_2740:
        /*00d4*/ 	.word	0x00000080
        /*00d8*/ 	.word	0x00000001
        /*00dc*/ 	.word	0x00000001


	//----- nvinfo : EIATTR_CRS_STACK_SIZE
	.align		4
.L_2741:
        /*00e0*/ 	.byte	0x04, 0x1e
        /*00e2*/ 	.short	(.L_2743 - .L_2742)
.L_2742:
        /*00e4*/ 	.word	0x00000000


	//----- nvinfo : EIATTR_CBANK_PARAM_SIZE
	.align		4
.L_2743:
        /*00e8*/ 	.byte	0x03, 0x19
        /*00ea*/ 	.short	0x0118


	//----- nvinfo : EIATTR_PARAM_CBANK
	.align		4
        /*00ec*/ 	.byte	0x04, 0x0a
        /*00ee*/ 	.short	(.L_2745 - .L_2744)
	.align		4
.L_2744:
        /*00f0*/ 	.word	index@(.nv.constant0._Z25selective_scan_fwd_kernelI32Selective_Scan_fwd_kernel_traitsILi128ELi16ELi1ELb1ELb1ELb0ELb1EffEEv13SSMParamsBase)
        /*00f4*/ 	.short	0x0380
        /*00f6*/ 	.short	0x0118


	//----- nvinfo : EIATTR_SW_WAR
	.align		4
.L_2745:
        /*00f8*/ 	.byte	0x04, 0x36
        /*00fa*/ 	.short	(.L_2747 - .L_2746)
.L_2746:
        /*00fc*/ 	.word	0x00000008
.L_2747:


//--------------------- .nv.info._Z25selective_scan_fwd_kernelI32Selective_Scan_fwd_kernel_traitsILi128ELi16ELi1ELb1ELb1ELb1ELb0EffEEv13SSMParamsBase --------------------------
	.section	.nv.info._Z25selective_scan_fwd_kernelI32Selective_Scan_fwd_kernel_traitsILi128ELi16ELi1ELb1ELb1ELb1ELb0EffEEv13SSMParamsBase,"",@"SHT_CUDA_INFO"
	.sectionflags	@""
	.align	4


	//----- nvinfo : EIATTR_CUDA_API_VERSION
	.align		4
        /*0000*/ 	.byte	0x04, 0x37
        /*0002*/ 	.short	(.L_2749 - .L_2748)
.L_2748:
        /*0004*/ 	.word	0x00000082


	//----- nvinfo : EIATTR_KPARAM_INFO
	.align		4
.L_2749:
        /*0008*/ 	.byte	0x04, 0x17
        /*000a*/ 	.short	(.L_2751 - .L_2750)
.L_2750:
        /*000c*/ 	.word	0x00000000
        /*0010*/ 	.short	0x0000
        /*0012*/ 	.short	0x0000
        /*0014*/ 	.byte	0x00, 0xf0, 0x61, 0x04


	//----- nvinfo : EIATTR_SPARSE_MMA_MASK
	.align		4
.L_2751:
        /*0018*/ 	.byte	0x03, 0x50
        /*001a*/ 	.short	0x0000


	//----- nvinfo : EIATTR_MAXREG_COUNT
	.align		4
        /*001c*/ 	.byte	0x03, 0x1b
        /*001e*/ 	.short	0x00a8


	//----- nvinfo : EIATTR_NUM_BARRIERS
	.align		4
        /*0020*/ 	.byte	0x02, 0x4c
        /*0022*/ 	.byte	0x01
	.zero		1


	//----- nvinfo : EIATTR_MERCURY_ISA_VERSION
	.align		4
        /*0024*/ 	.byte	0x03, 0x5f
        /*0026*/ 	.short	0x0101


	//----- nvinfo : EIATTR_COOP_GROUP_MASK_REGIDS
	.align		4
        /*0028*/ 	.byte	0x04, 0x29
        /*002a*/ 	.short	(.L_2753 - .L_2752)


	//   ....[0]....
.L_2752:
        /*002c*/ 	.word	0xffffffff


	//   ....[1]....
        /*0030*/ 	.word	0xffffffff


	//   ....[2]....
        /*0034*/ 	.word	0xffffffff


	//   ....[3]....
        /*0038*/ 	.word	0xffffffff


	//   ....[4]....
        /*003c*/ 	.word	0xffffffff


	//   ....[5]....
        /*0040*/ 	.word	0xffffffff


	//   ....[6]....
        /*0044*/ 	.word	0xffffffff


	//   ....[7]....
        /*0048*/ 	.word	0xffffffff


	//   ....[8]....
        /*004c*/ 	.word	0xffffffff


	//   ....[9]....
        /*0050*/ 	.word	0xffffffff


	//   ....[10]....
        /*0054*/ 	.word	0xffffffff


	//   ....[11]....
        /*0058*/ 	.word	0xffffffff


	//   ....[12]....
        /*005c*/ 	.word	0xffffffff


	//   ....[13]....
        /*0060*/ 	.word	0xffffffff


	//   ....[14]....
        /*0064*/ 	.word	0xffffffff


	//   ....[15]....
        /*0068*/ 	.word	0xffffffff


	//   ....[16]....
        /*006c*/ 	.word	0xffffffff


	//----- nvinfo : EIATTR_COOP_GROUP_INSTR_OFFSETS
	.align		4
.L_2753:
        /*0070*/ 	.byte	0x04, 0x28
        /*0072*/ 	.short	(.L_2755 - .L_2754)


	//   ....[0]....
.L_2754:
        /*0074*/ 	.word	0x000008b0


	//   ....[1]....
        /*0078*/ 	.word	0x000009a0


	//   ....[2]....
        /*007c*/ 	.word	0x000031c0


	//   ....[3]....
        /*0080*/ 	.word	0x000037c0


	//   ....[4]....
        /*0084*/ 	.word	0x000037d0


	//   ....[5]....
        /*0088*/ 	.word	0x00003820


	//   ....[6]....
        /*008c*/ 	.word	0x00003830


	//   ....[7]....
        /*0090*/ 	.word	0x00003870


	//   ....[8]....
        /*0094*/ 	.word	0x00003890


	//   ....[9]....
        /*0098*/ 	.word	0x000038d0


	//   ....[10]....
        /*009c*/ 	.word	0x000038f0


	//   ....[11]....
        /*00a0*/ 	.word	0x00003930


	//   ....[12]....
        /*00a4*/ 	.word	0x00003950


	//   ....[13]....
        /*00a8*/ 	.word	0x000039a0


	//   ....[14]....
        /*00ac*/ 	.word	0x00003a80


	//   ....[15]....
        /*00b0*/ 	.word	0x00003a90


	//   ....[16]....
        /*00b4*/ 	.word	0x00004190


	//----- nvinfo : EIATTR_VRC_CTA_INIT_COUNT
	.align		4
.L_2755:
        /*00b8*/ 	.byte	0x02, 0x4a
	.zero		1
	.zero		1


	//----- nvinfo : EIATTR_EXIT_INSTR_OFFSETS
	.align		4
        /*00bc*/ 	.byte	0x04, 0x1c
        /*00be*/ 	.short	(.L_2757 - .L_2756)


	//   ....[0]....
.L_2756:
        /*00c0*/ 	.word	0x00000460


	//   ....[1]....
        /*00c4*/ 	.word	0x00004290


	//----- nvinfo : EIATTR_MAX_THREADS
	.align		4
.L_2757:
        /*00c8*/ 	.byte	0x04, 0x05
        /*00ca*/ 	.short	(.L_2759 - .L_2758)
.L_2758:
        /*00cc*/ 	.word	0x00000080
        /*00d0*/ 	.word	0x00000001
        /*00d4*/ 	.word	0x00000001


	//----- nvinfo : EIATTR_CRS_STACK_SIZE
	.align		4
.L_2759:
        /*00d8*/ 	.byte	0x04, 0x1e
        /*00da*/ 	.short	(.L_2761 - .L_2760)
.L_2760:
        /*00dc*/ 	.word	0x00000000


	//----- nvinfo : EIATTR_CBANK_PARAM_SIZE
	.align		4
.L_2761:
        /*00e0*/ 	.byte	0x03, 0x19
        /*00e2*/ 	.short	0x0118


	//----- nvinfo : EIATTR_PARAM_CBANK
	.align		4
        /*00e4*/ 	.byte	0x04, 0x0a
        /*00e6*/ 	.short	(.L_2763 - .L_2762)
	.align		4
.L_2762:
        /*00e8*/ 	.word	index@(.nv.constant0._Z25selective_scan_fwd_kernelI32Selective_Scan_fwd_kernel_traitsILi128ELi16ELi1ELb1ELb1ELb1ELb0EffEEv13SSMParamsBase)
        /*00ec*/ 	.short	0x0380
        /*00ee*/ 	.short	0x0118


	//----- nvinfo : EIATTR_SW_WAR
	.align		4
.L_2763:
        /*00f0*/ 	.byte	0x04, 0x36
        /*00f2*/ 	.short	(.L_2765 - .L_2764)
.L_2764:
        /*00f4*/ 	.word	0x00000008
.L_2765:


//--------------------- .nv.info._Z25selective_scan_fwd_kernelI32Selective_Scan_fwd_kernel_traitsILi128ELi16ELi1ELb1ELb1ELb1ELb1EffEEv13SSMParamsBase --------------------------
	.section	.nv.info._Z25selective_scan_fwd_kernelI32Selective_Scan_fwd_kernel_traitsILi128ELi16ELi1ELb1ELb1ELb1ELb1EffEEv13SSMParamsBase,"",@"SHT_CUDA_INFO"
	.sectionflags	@""
	.align	4


	//----- nvinfo : EIATTR_CUDA_API_VERSION
	.align		4
        /*0000*/ 	.byte	0x04, 0x37
        /*0002*/ 	.short	(.L_2767 - .L_2766)
.L_2766:
        /*0004*/ 	.word	0x00000082


	//----- nvinfo : EIATTR_KPARAM_INFO
	.align		4
.L_2767:
        /*0008*/ 	.byte	0x04, 0x17
        /*000a*/ 	.short	(.L_2769 - .L_2768)
.L_2768:
        /*000c*/ 	.word	0x00000000
        /*0010*/ 	.short	0x0000
        /*0012*/ 	.short	0x0000
        /*0014*/ 	.byte	0x00, 0xf0, 0x61, 0x04


	//----- nvinfo : EIATTR_SPARSE_MMA_MASK
	.align		4
.L_2769:
        /*0018*/ 	.byte	0x03, 0x50
        /*001a*/ 	.short	0x0000


	//----- nvinfo : EIATTR_MAXREG_COUNT
	.align		4
        /*001c*/ 	.byte	0x03, 0x1b
        /*001e*/ 	.short	0x00a8


	//----- nvinfo : EIATTR_NUM_BARRIERS
	.align		4
        /*0020*/ 	.byte	0x02, 0x4c
        /*0022*/ 	.byte	0x01
	.zero		1


	//----- nvinfo : EIATTR_MERCURY_ISA_VERSION
	.align		4
        /*0024*/ 	.byte	0x03, 0x5f
        /*0026*/ 	.short	0x0101


	//----- nvinfo : EIATTR_COOP_GROUP_MASK_REGIDS
	.align		4
        /*0028*/ 	.byte	0x04, 0x29
        /*002a*/ 	.short	(.L_2771 - .L_2770)


	//   ....[0]....
.L_2770:
        /*002c*/ 	.word	0xffffffff


	//   ....[1]....
        /*0030*/ 	.word	0xffffffff


	//   ....[2]....
        /*0034*/ 	.word	0xffffffff


	//   ....[3]....
        /*0038*/ 	.word	0xffffffff


	//   ....[4]....
        /*003c*/ 	.word	0xffffffff


	//   ....[5]....
        /*0040*/ 	.word	0xffffffff


	//   ....[6]....
        /*0044*/ 	.word	0xffffffff


	//   ....[7]....
        /*0048*/ 	.word	0xffffffff


	//   ....[8]....
        /*004c*/ 	.word	0xffffffff


	//   ....[9]....
        /*0050*/ 	.word	0xffffffff


	//   ....[10]....
        /*0054*/ 	.word	0xffffffff


	//   ....[11]....
        /*0058*/ 	.word	0xffffffff


	//   ....[12]....
        /*005c*/ 	.word	0xffffffff


	//   ....[13]....
        /*0060*/ 	.word	0xffffffff


	//   ....[14]....
        /*0064*/ 	.word	0xffffffff


	//   ....[15]....
        /*0068*/ 	.word	0xffffffff


	//   ....[16]....
        /*006c*/ 	.word	0xffffffff


	//   ....[17]....
        /*0070*/ 	.word	0xffffffff


	//   ....[18]....
        /*0074*/ 	.word	0xffffffff


	//----- nvinfo : EIATTR_COOP_GROUP_INSTR_OFFSETS
	.align		4
.L_2771:
        /*0078*/ 	.byte	0x04, 0x28
        /*007a*/ 	.short	(.L_2773 - .L_2772)


	//   ....[0]....
.L_2772:
        /*007c*/ 	.word	0x000008b0


	//   ....[1]....
        /*0080*/ 	.word	0x000009a0


	//   ....[2]....
        /*0084*/ 	.word	0x000031c0


	//   ....[3]....
        /*0088*/ 	.word	0x000037c0


	//   ....[4]....
        /*008c*/ 	.word	0x000037d0


	//   ....[5]....
        /*0090*/ 	.word	0x00003820


	//   ....[6]....
        /*0094*/ 	.word	0x00003830


	//   ....[7]....
        /*0098*/ 	.word	0x00003870


	//   ....[8]....
        /*009c*/ 	.word	0x00003890


	//   ....[9]....
        /*00a0*/ 	.word	0x000038d0


	//   ....[10]....
        /*00a4*/ 	.word	0x000038f0


	//   ....[11]....
        /*00a8*/ 	.word	0x00003930


	//   ....[12]....
        /*00ac*/ 	.word	0x00003950


	//   ....[13]....
        /*00b0*/ 	.word	0x000039a0


	//   ....[14]....
        /*00b4*/ 	.word	0x00003a80


	//   ....[15]....
        /*00b8*/ 	.word	0x00003a90


	//   ....[16]....
        /*00bc*/ 	.word	0x00004110


	//   ....[17]....
        /*00c0*/ 	.word	0x000043a0


	//   ....[18]....
        /*00c4*/ 	.word	0x00004ab0


	//----- nvinfo : EIATTR_VRC_CTA_INIT_COUNT
	.align		4
.L_2773:
        /*00c8*/ 	.byte	0x02, 0x4a
	.zero		1
	.zero		1


	//----- nvinfo : EIATTR_EXIT_INSTR_OFFSETS
	.align		4
        /*00cc*/ 	.byte	0x04, 0x1c
        /*00ce*/ 	.short	(.L_2775 - .L_2774)


	//   ....[0]....
.L_2774:
        /*00d0*/ 	.word	0x00000460


	//   ....[1]....
        /*00d4*/ 	.word	0x00004b90


	//----- nvinfo : EIATTR_MAX_THREADS
	.align		4
.L_2775:
        /*00d8*/ 	.byte	0x04, 0x05
        /*00da*/ 	.short	(.L_2777 - .L_2776)
.L_2776:
        /*00dc*/ 	.word	0x00000080
        /*00e0*/ 	.word	0x00000001
        /*00e4*/ 	.word	0x00000001


	//----- nvinfo : EIATTR_CRS_STACK_SIZE
	.align		4
.L_2777:
        /*00e8*/ 	.byte	0x04, 0x1e
        /*00ea*/ 	.short	(.L_2779 - .L_2778)
.L_2778:
        /*00ec*/ 	.word	0x00000000


	//----- nvinfo : EIATTR_CBANK_PARAM_SIZE
	.align		4
.L_2779:
        /*00f0*/ 	.byte	0x03, 0x19
        /*00f2*/ 	.short	0x0118


	//----- nvinfo : EIATTR_PARAM_CBANK
	.align		4
        /*00f4*/ 	.byte	0x04, 0x0a
        /*00f6*/ 	.short	(.L_2781 - .L_2780)
	.align		4
.L_2780:
        /*00f8*/ 	.word	index@(.nv.constant0._Z25selective_scan_fwd_kernelI32Selective_Scan_fwd_kernel_traitsILi128ELi16ELi1ELb1ELb1ELb1ELb1EffEEv13SSMParamsBase)
        /*00fc*/ 	.short	0x0380
        /*00fe*/ 	.short	0x0118


	//----- nvinfo : EIATTR_SW_WAR
	.align		4
.L_2781:
        /*0100*/ 	.byte	0x04, 0x36
        /*0102*/ 	.short	(.L_2783 - .L_2782)
.L_2782:
        /*0104*/ 	.word	0x00000008
.L_2783:


//--------------------- .nv.info._Z25selective_scan_fwd_kernelI32Selective_Scan_fwd_kernel_traitsILi64ELi16ELi1ELb0ELb0ELb0ELb0EffEEv13SSMParamsBase --------------------------
	.section	.nv.info._Z25selective_scan_fwd_kernelI32Selective_Scan_fwd_kernel_traitsILi64ELi16ELi1ELb0ELb0ELb0ELb0EffEEv13SSMParamsBase,"",@"SHT_CUDA_INFO"
	.sectionflags	@""
	.align	4


	//----- nvinfo : EIATTR_CUDA_API_VERSION
	.align		4
        /*0000*/ 	.byte	0x04, 0x37
        /*0002*/ 	.short	(.L_2785 - .L_2784)
.L_2784:
        /*0004*/ 	.word	0x00000082


	//----- nvinfo : EIATTR_KPARAM_INFO
	.align		4
.L_2785:
        /*0008*/ 	.byte	0x04, 0x17
        /*000a*/ 	.short	(.L_2787 - .L_2786)
.L_2786:
        /*000c*/ 	.word	0x00000000
        /*0010*/ 	.short	0x0000
        /*0012*/ 	.short	0x0000
        /*0014*/ 	.byte	0x00, 0xf0, 0x61, 0x04


	//----- nvinfo : EIATTR_SPARSE_MMA_MASK
	.align		4
.L_2787:
        /*0018*/ 	.byte	0x03, 0x50
        /*001a*/ 	.short	0x0000


	//----- nvinfo : EIATTR_MAXREG_COUNT
	.align		4
        /*001c*/ 	.byte	0x03, 0x1b
        /*001e*/ 	.short	0x00a8


	//----- nvinfo : EIATTR_NUM_BARRIERS
	.align		4
        /*0020*/ 	.byte	0x02, 0x4c
        /*0022*/ 	.byte	0x01
	.zero		1


	//----- nvinfo : EIATTR_MERCURY_ISA_VERSION
	.align		4
        /*0024*/ 	.byte	0x03, 0x5f
        /*0026*/ 	.short	0x0101


	//----- nvinfo : EIATTR_COOP_GROUP_MASK_REGIDS
	.align		4
        /*0028*/ 	.byte	0x04, 0x29
        /*002a*/ 	.short	(.L_2789 - .L_2788)


	//   ....[0]....
.L_2788:
        /*002c*/ 	.word	0xffffffff


	//   ....[1]....
        /*0030*/ 	.word	0xffffffff


	//   ....[2]....
        /*0034*/ 	.word	0xffffffff


	//   ....[3]....
        /*0038*/ 	.word	0xffffffff


	//   ....[4]....
        /*003c*/ 	.word	0xffffffff


	//   ....[5]....
        /*0040*/ 	.word	0xffffffff


	//   ....[6]....
        /*0044*/ 	.word	0xffffffff


	//   ....[7]....
        /*0048*/ 	.word	0xffffffff


	//   ....[8]....
        /*004c*/ 	.word	0xffffffff


	//   ....[9]....
        /*0050*/ 	.word	0xffffffff


	//   ....[10]....
        /*0054*/ 	.word	0xffffffff


	//   ....[11]....
        /*0058*/ 	.word	0xffffffff


	//   ....[12]....
        /*005c*/ 	.word	0xffffffff


	//   ....[13]....
        /*0060*/ 	.word	0xffffffff


	//   ....[14]....
        /*0064*/ 	.word	0xffffffff


	//----- nvinfo : EIATTR_COOP_GROUP_INSTR_OFFSETS
	.align		4
.L_2789:
        /*0068*/ 	.byte	0x04, 0x28
        /*006a*/ 	.short	(.L_2791 - .L_2790)


	//   ....[0]....
.L_2790:
        /*006c*/ 	.word	0x000011a0


	//   ....[1]....
        /*0070*/ 	.word	0x00001610


	//   ....[2]....
        /*0074*/ 	.word	0x000045b0


	//   ....[3]....
        /*0078*/ 	.word	0x000045f0


	//   ....[4]....
        /*007c*/ 	.word	0x00004650


	//   ....[5]....
        /*0080*/ 	.word	0x00004670


	//   ....[6]....
        /*0084*/ 	.word	0x000046b0


	//   ....[7]....
        /*0088*/ 	.word	0x000046d0


	//   ....[8]....
        /*008c*/ 	.word	0x00004720


	//   ....[9]....
        /*0090*/ 	.word	0x00004730


	//   ....[10]....
        /*0094*/ 	.word	0x00004780


	//   ....[11]....
        /*0098*/ 	.word	0x00004790


	//   ....[12]....
        /*009c*/ 	.word	0x00004890


	//   ....[13]....
        /*00a0*/ 	.word	0x000048a0


	//   ....[14]....
        /*00a4*/ 	.word	0x00005010


	//----- nvinfo : EIATTR_VRC_CTA_INIT_COUNT
	.align		4
.L_2791:
        /*00a8*/ 	.byte	0x02, 0x4a
	.zero		1
	.zero		1


	//----- nvinfo : EIATTR_EXIT_INSTR_OFFSETS
	.align		4
        /*00ac*/ 	.byte	0x04, 0x1c
        /*00ae*/ 	.short	(.L_2793 - .L_2792)


	//   ....[0]....
.L_2792:
        /*00b0*/ 	.word	0x000001d0


	//   ....[1]....
        /*00b4*/ 	.word	0x00005450


	//----- nvinfo : EIATTR_MAX_THREADS
	.align		4
.L_2793:
        /*00b8*/ 	.byte	0x04, 0x05
        /*00ba*/ 	.short	(.L_2795 - .L_2794)
.L_2794:
        /*00bc*/ 	.word	0x00000040
        /*00c0*/ 	.word	0x00000001
        /*00c4*/ 	.word	0x00000001


	//----- nvinfo : EIATTR_CRS_STACK_SIZE
	.align		4
.L_2795:
        /*00c8*/ 	.byte	0x04, 0x1e
        /*00ca*/ 	.short	(.L_2797 - .L_2796)
.L_2796:
        /*00cc*/ 	.word	0x00000000


	//----- nvinfo : EIATTR_CBANK_PARAM_SIZE
	.align		4
.L_2797:
        /*00d0*/ 	.byte	0x03, 0x19
        /*00d2*/ 	.short	0x0118


	//----- nvinfo : EIATTR_PARAM_CBANK
	.align		4
        /*00d4*/ 	.byte	0x04, 0x0a
        /*00d6*/ 	.short	(.L_2799 - .L_2798)
	.align		4
.L_2798:
        /*00d8*/ 	.word	index@(.nv.constant0._Z25selective_scan_fwd_kernelI32Selective_Scan_fwd_kernel_traitsILi64ELi16ELi1ELb0ELb0ELb0ELb0EffEEv13SSMParamsBase)
        /*00dc*/ 	.short	0x0380
        /*00de*/ 	.short	0x0118


	//----- nvinfo : EIATTR_SW_WAR
	.align		4
.L_2799:
        /*00e0*/ 	.byte	0x04, 0x36
        /*00e2*/ 	.short	(.L_2801 - .L_2800)
.L_2800:
        /*00e4*/ 	.word	0x00000008
.L_2801:


//--------------------- .nv.info._Z25selective_scan_fwd_kernelI32Selective_Scan_fwd_kernel_traitsILi64ELi16ELi1ELb0ELb0ELb0ELb1EffEEv13SSMParamsBase --------------------------
	.section	.nv.info._Z25selective_scan_fwd_kernelI32Selective_Scan_fwd_kernel_traitsILi64ELi16ELi1ELb0ELb0ELb0ELb1EffEEv13SSMParamsBase,"",@"SHT_CUDA_INFO"
	.sectionflags	@""
	.align	4


	//----- nvinfo : EIATTR_CUDA_API_VERSION
	.align		4
        /*0000*/ 	.byte	0x04, 0x37
        /*0002*/ 	.short	(.L_2803 - .L_2802)
.L_2802:
        /*0004*/ 	.word	0x00000082


	//----- nvinfo : EIATTR_KPARAM_INFO
	.align		4
.L_2803:
        /*0008*/ 	.byte	0x04, 0x17
        /*000a*/ 	.short	(.L_2805 - .L_2804)
.L_2804:
        /*000c*/ 	.word	0x00000000
        /*0010*/ 	.short	0x0000
        /*0012*/ 	.short	0x0000
        /*0014*/ 	.byte	0x00, 0xf0, 0x61, 0x04


	//----- nvinfo : EIATTR_SPARSE_MMA_MASK
	.align		4
.L_2805:
        /*0018*/ 	.byte	0x03, 0x50
        /*001a*/ 	.short	0x0000


	//----- nvinfo : EIATTR_MAXREG_COUNT
	.align		4
        /*001c*/ 	.byte	0x03, 0x1b
        /*001e*/ 	.short	0x00a8


	//----- nvinfo : EIATTR_NUM_BARRIERS
	.align		4
        /*0020*/ 	.byte	0x02, 0x4c
        /*0022*/ 	.byte	0x01
	.zero		1


	//----- nvinfo : EIATTR_MERCURY_ISA_VERSION
	.align		4
        /*0024*/ 	.byte	0x03, 0x5f
        /*0026*/ 	.short	0x0101


	//----- nvinfo : EIATTR_COOP_GROUP_MASK_REGIDS
	.align		4
        /*0028*/ 	.byte	0x04, 0x29
        /*002a*/ 	.short	(.L_2807 - .L_2806)


	//   ....[0]....
.L_2806:
        /*002c*/ 	.word	0xffffffff


	//   ....[1]....
        /*0030*/ 	.word	0xffffffff


	//   ....[2]....
        /*0034*/ 	.word	0xffffffff


	//   ....[3]....
        /*0038*/ 	.word	0xffffffff


	//   ....[4]....
        /*003c*/ 	.word	0xffffffff


	//   ....[5]....
        /*0040*/ 	.word	0xffffffff


	//   ....[6]....
        /*0044*/ 	.word	0xffffffff


	//   ....[7]....
        /*0048*/ 	.word	0xffffffff


	//   ....[8]....
        /*004c*/ 	.word	0xffffffff


	//   ....[9]....
        /*0050*/ 	.word	0xffffffff


	//   ....[10]....
        /*0054*/ 	.word	0xffffffff


	//   ....[11]....
        /*0058*/ 	.word	0xffffffff


	//   ....[12]....
        /*005c*/ 	.word	0xffffffff


	//   ....[13]....
        /*0060*/ 	.word	0xffffffff


	//   ....[14]....
        /*0064*/ 	.word	0xffffffff


	//   ....[15]....
        /*0068*/ 	.word	0xffffffff


	//   ....[16]....
        /*006c*/ 	.word	0xffffffff


	//----- nvinfo : EIATTR_COOP_GROUP_INSTR_OFFSETS
	.align		4
.L_2807:
        /*0070*/ 	.byte	0x04, 0x28
        /*0072*/ 	.short	(.L_2809 - .L_2808)


	//   ....[0]....
.L_2808:
        /*0074*/ 	.word	0x000011d0


	//   ....[1]....
        /*0078*/ 	.word	0x00001640


	//   ....[2]....
        /*007c*/ 	.word	0x00004640


	//   ....[3]....
        /*0080*/ 	.word	0x00004680


	//   ....[4]....
        /*0084*/ 	.word	0x000046e0


	//   ....[5]....
        /*0088*/ 	.word	0x00004700


	//   ....[6]....
        /*008c*/ 	.word	0x00004740


	//   ....[7]....
        /*0090*/ 	.word	0x00004760


	//   ....[8]....
        /*0094*/ 	.word	0x000047b0


	//   ....[9]....
        /*0098*/ 	.word	0x000047c0


	//   ....[10]....
        /*009c*/ 	.word	0x00004810


	//   ....[11]....
        /*00a0*/ 	.word	0x00004820


	//   ....[12]....
        /*00a4*/ 	.word	0x00004940


	//   ....[13]....
        /*00a8*/ 	.word	0x00004950


	//   ....[14]....
        /*00ac*/ 	.word	0x00005100


	//   ....[15]....
        /*00b0*/ 	.word	0x000058f0


	//   ....[16]....
        /*00b4*/ 	.word	0x00006120


	//----- nvinfo : EIATTR_VRC_CTA_INIT_COUNT
	.align		4
.L_2809:
        /*00b8*/ 	.byte	0x02, 0x4a
	.zero		1
	.zero		1


	//----- nvinfo : EIATTR_EXIT_INSTR_OFFSETS
	.align		4
        /*00bc*/ 	.byte	0x04, 0x1c
        /*00be*/ 	.short	(.L_2811 - .L_2810)


	//   ....[0]....
.L_2810:
        /*00c0*/ 	.word	0x00000200


	//   ....[1]....
        /*00c4*/ 	.word	0x000064e0


	//----- nvinfo : EIATTR_MAX_THREADS
	.align		4
.L_2811:
        /*00c8*/ 	.byte	0x04, 0x05
        /*00ca*/ 	.short	(.L_2813 - .L_2812)
.L_2812:
        /*00cc*/ 	.word	0x00000040
        /*00d0*/ 	.word	0x00000001
        /*00d4*/ 	.word	0x00000001


	//----- nvinfo : EIATTR_CRS_STACK_SIZE
	.align		4
.L_2813:
        /*00d8*/ 	.byte	0x04, 0x1e
        /*00da*/ 	.short	(.L_2815 - .L_2814)
.L_2814:
        /*00dc*/ 	.word	0x00000000


	//----- nvinfo : EIATTR_CBANK_PARAM_SIZE
	.align		4
.L_2815:
        /*00e0*/ 	.byte	0x03, 0x19
        /*00e2*/ 	.short	0x0118


	//----- nvinfo : EIATTR_PARAM_CBANK
	.align		4
        /*00e4*/ 	.byte	0x04, 0x0a
        /*00e6*/ 	.short	(.L_2817 - .L_2816)
	.align		4
.L_2816:
        /*00e8*/ 	.word	index@(.nv.constant0._Z25selective_scan_fwd_kernelI32Selective_Scan_fwd_kernel_traitsILi64ELi16ELi1ELb0ELb0ELb0ELb1EffEEv13SSMParamsBase)
        /*00ec*/ 	.short	0x0380
        /*00ee*/ 	.short	0x0118


	//----- nvinfo : EIATTR_SW_WAR
	.align		4
.L_2817:
        /*00f0*/ 	.byte	0x04, 0x36
        /*00f2*/ 	.short	(.L_2819 - .L_2818)
.L_2818:
        /*00f4*/ 	.word	0x00000008
.L_2819:


//--------------------- .nv.info._Z25selective_scan_fwd_kernelI32Selective_Scan_fwd_kernel_traitsILi64ELi16ELi1ELb0ELb0ELb1ELb0EffEEv13SSMParamsBase --------------------------
	.section	.nv.info._Z25selective_scan_fwd_kernelI32Selective_Scan_fwd_kernel_traitsILi64ELi16ELi1ELb0ELb0ELb1ELb0EffEEv13SSMParamsBase,"",@"SHT_CUDA_INFO"
	.sectionflags	@""
	.align	4


	//----- nvinfo : EIATTR_CUDA_API_VERSION
	.align		4
        /*0000*/ 	.byte	0x04, 0x37
        /*0002*/ 	.short	(.L_2821 - .L_2820)
.L_2820:
        /*0004*/ 	.word	0x00000082


	//----- nvinfo : EIATTR_KPARAM_INFO
	.align		4
.L_2821:
        /*0008*/ 	.byte	0x04, 0x17
        /*000a*/ 	.short	(.L_2823 - .L_2822)
.L_2822:
        /*000c*/ 	.word	0x00000000
        /*0010*/ 	.short	0x0000
        /*0012*/ 	.short	0x0000
        /*0014*/ 	.byte	0x00, 0xf0, 0x61, 0x04


	//----- nvinfo : EIATTR_SPARSE_MMA_MASK
	.align		4
.L_2823:
        /*0018*/ 	.byte	0x03, 0x50
        /*001a*/ 	.short	0x0000


	//----- nvinfo : EIATTR_MAXREG_COUNT
	.align		4
        /*001c*/ 	.byte	0x03, 0x1b
        /*001e*/ 	.short	0x00a8


	//----- nvinfo : EIATTR_NUM_BARRIERS
	.align		4
        /*0020*/ 	.byte	0x02, 0x4c
        /*0022*/ 	.byte	0x01
	.zero		1


	//----- nvinfo : EIATTR_MERCURY_ISA_VERSION
	.align		4
        /*0024*/ 	.byte	0x03, 0x5f
        /*0026*/ 	.short	0x0101


	//----- nvinfo : EIATTR_COOP_GROUP_MASK_REGIDS
	.align		4
        /*0028*/ 	.byte	0x04, 0x29
        /*002a*/ 	.short	(.L_2825 - .L_2824)


	//   ....[0]....
.L_2824:
        /*002c*/ 	.word	0xffffffff


	//   ....[1]....
        /*0030*/ 	.word	0xffffffff


	//   ....[2]....
        /*0034*/ 	.word	0xffffffff


	//   ....[3]....
        /*0038*/ 	.word	0xffffffff


	//   ....[4]....
        /*003c*/ 	.word	0xffffffff


	//   ....[5]....
        /*0040*/ 	.word	0xffffffff


	//   ....[6]....
        /*0044*/ 	.word	0xffffffff


	//   ....[7]....
        /*0048*/ 	.word	0xffffffff


	//   ....[8]....
        /*004c*/ 	.word	0xffffffff


	//   ....[9]....
        /*0050*/ 	.word	0xffffffff


	//   ....[10]....
        /*0054*/ 	.word	0xffffffff


	//   ....[11]....
        /*0058*/ 	.word	0xffffffff


	//   ....[12]....
        /*005c*/ 	.word	0xffffffff


	//   ....[13]....
        /*0060*/ 	.word	0xffffffff


	//   ....[14]....
        /*0064*/ 	.word	0xffffffff


	//   ....[15]....
        /*0068*/ 	.word	0xffffffff


	//----- nvinfo : EIATTR_COOP_GROUP_INSTR_OFFSETS
	.align		4
.L_2825:
        /*006c*/ 	.byte	0x04, 0x28
        /*006e*/ 	.short	(.L_2827 - .L_2826)


	//   ....[0]....
.L_2826:
        /*0070*/ 	.word	0x00001370


	//   ....[1]....
        /*0074*/ 	.word	0x000017b0


	//   ....[2]....
        /*0078*/ 	.word	0x00004a50


	//   ....[3]....
        /*007c*/ 	.word	0x00004a90


	//   ....[4]....
        /*0080*/ 	.word	0x00004ae0


	//   ....[5]....
        /*0084*/ 	.word	0x00004b90


	//   ....[6]....
        /*0088*/ 	.word	0x00004bf0


	//   ....[7]....
        /*008c*/ 	.word	0x00004c30


	//   ....[8]....
        /*0090*/ 	.word	0x00004c90


	//   ....[9]....
        /*0094*/ 	.word	0x00004d20


	//   ....[10]....
        /*0098*/ 	.word	0x00004d30


	//   ....[11]....
        /*009c*/ 	.word	0x00004de0


	//   ....[12]....
        /*00a0*/ 	.word	0x00004df0


	//   ....[13]....
        /*00a4*/ 	.word	0x00004fa0


	//   ....[14]....
        /*00a8*/ 	.word	0x00004fb0


	//   ....[15]....
        /*00ac*/ 	.word	0x00005820


	//----- nvinfo : EIATTR_VRC_CTA_INIT_COUNT
	.align		4
.L_2827:
        /*00b0*/ 	.byte	0x02, 0x4a
	.zero		1
	.zero		1


	//----- nvinfo : EIATTR_EXIT_INSTR_OFFSETS
	.align		4
        /*00b4*/ 	.byte	0x04, 0x1c
        /*00b6*/ 	.short	(.L_2829 - .L_2828)


	//   ....[0]....
.L_2828:
        /*00b8*/ 	.word	0x00000410


	//   ....[1]....
        /*00bc*/ 	.word	0x00005ca0


	//----- nvinfo : EIATTR_MAX_THREADS
	.align		4
.L_2829:
        /*00c0*/ 	.byte	0x04, 0x05
        /*00c2*/ 	.short	(.L_2831 - .L_2830)
.L_2830:
        /*00c4*/ 	.word	0x00000040
        /*00c8*/ 	.word	0x00000001
        /*00cc*/ 	.word	0x00000001


	//----- nvinfo : EIATTR_CRS_STACK_SIZE
	.align		4
.L_2831:
        /*00d0*/ 	.byte	0x04, 0x1e
        /*00d2*/ 	.short	(.L_2833 - .L_2832)
.L_2832:
        /*00d4*/ 	.word	0x00000000


	//----- nvinfo : EIATTR_CBANK_PARAM_SIZE
	.align		4
.L_2833:
        /*00d8*/ 	.byte	0x03, 0x19
        /*00da*/ 	.short	0x0118


	//----- nvinfo : EIATTR_PARAM_CBANK
	.align		4
        /*00dc*/ 	.byte	0x04, 0x0a
        /*00de*/ 	.short	(.L_2835 - .L_2834)
	.align		4
.L_2834:
        /*00e0*/ 	.word	index@(.nv.constant0._Z25selective_scan_fwd_kernelI32Selective_Scan_fwd_kernel_traitsILi64ELi16ELi1ELb0ELb0ELb1ELb0EffEEv13SSMParamsBase)
        /*00e4*/ 	.short	0x0380
        /*00e6*/ 	.short	0x0118


	//----- nvinfo : EIATTR_SW_WAR
	.align		4
.L_2835:
        /*00e8*/ 	.byte	0x04, 0x36
        /*00ea*/ 	.short	(.L_2837 - .L_2836)
.L_2836:
        /*00ec*/ 	.word	0x00000008
.L_2837:


//--------------------- .nv.info._Z25selective_scan_fwd_kernelI32Selective_Scan_fwd_kernel_traitsILi64ELi16ELi1ELb0ELb0ELb1ELb1EffEEv13SSMParamsBase --------------------------
	.section	.nv.info._Z25selective_scan_fwd_kernelI32Selective_Scan_fwd_kernel_traitsILi64ELi16ELi1ELb0ELb0ELb1ELb1EffEEv13SSMParamsBase,"",@"SHT_CUDA_INFO"
	.sectionflags	@""
	.align	4


	//----- nvinfo : EIATTR_CUDA_API_VERSION
	.align		4
        /*0000*/ 	.byte	0x04, 0x37
        /*0002*/ 	.short	(.L_2839 - .L_2838)
.L_2838:
        /*0004*/ 	.word	0x00000082


	//----- nvinfo : EIATTR_KPARAM_INFO
	.align		4
.L_2839:
        /*0008*/ 	.byte	0x04, 0x17
        /*000a*/ 	.short	(.L_2841 - .L_2840)
.L_2840:
        /*000c*/ 	.word	0x00000000
        /*0010*/ 	.short	0x0000
        /*0012*/ 	.short	0x0000
        /*0014*/ 	.byte	0x00, 0xf0, 0x61, 0x04


	//----- nvinfo : EIATTR_SPARSE_MMA_MASK
	.align		4
.L_2841:
        /*0018*/ 	.byte	0x03, 0x50
        /*001a*/ 	.short	0x0000


	//----- nvinfo : EIATTR_MAXREG_COUNT
	.align		4
        /*001c*/ 	.byte	0x03, 0x1b
        /*001e*/ 	.short	0x00a8


	//----- nvinfo : EIATTR_NUM_BARRIERS
	.align		4
        /*0020*/ 	.byte	0x02, 0x4c
        /*0022*/ 	.byte	0x01
	.zero		1


	//----- nvinfo : EIATTR_MERCURY_ISA_VERSION
	.align		4
        /*0024*/ 	.byte	0x03, 0x5f
        /*0026*/ 	.short	0x0101


	//----- nvinfo : EIATTR_COOP_GROUP_MASK_REGIDS
	.align		4
        /*0028*/ 	.byte	0x04, 0x29
        /*002a*/ 	.short	(.L_2843 - .L_2842)


	//   ....[0]....
.L_2842:
        /*002c*/ 	.word	0xffffffff


	//   ....[1]....
        /*0030*/ 	.word	0xffffffff


	//   ....[2]....
        /*0034*/ 	.word	0xffffffff


	//   ....[3]....
        /*0038*/ 	.word	0xffffffff


	//   ....[4]....
        /*003c*/ 	.word	0xffffffff


	//   ....[5]....
        /*0040*/ 	.word	0xffffffff


	//   ....[6]....
        /*0044*/ 	.word	0xffffffff


	//   ....[7]....
        /*0048*/ 	.word	0xffffffff


	//   ....[8]....
        /*004c*/ 	.word	0xffffffff


	//   ....[9]....
        /*0050*/ 	.word	0xffffffff


	//   ....[10]....
        /*0054*/ 	.word	0xffffffff


	//   ....[11]....
        /*0058*/ 	.word	0xffffffff


	//   ....[12]....
        /*005c*/ 	.word	0xffffffff


	//   ....[13]....
        /*0060*/ 	.word	0xffffffff


	//   ....[14]....
        /*0064*/ 	.word	0xffffffff


	//   ....[15]....
        /*0068*/ 	.word	0xffffffff


	//   ....[16]....
        /*006c*/ 	.word	0xffffffff


	//   ....[17]....
        /*0070*/ 	.word	0xffffffff


	//----- nvinfo : EIATTR_COOP_GROUP_INSTR_OFFSETS
	.align		4
.L_2843:
        /*0074*/ 	.byte	0x04, 0x28
        /*0076*/ 	.short	(.L_2845 - .L_2844)


	//   ....[0]....
.L_2844:
        /*0078*/ 	.word	0x00001230


	//   ....[1]....
        /*007c*/ 	.word	0x00001680


	//   ....[2]....
        /*0080*/ 	.word	0x00004a10


	//   ....[3]....
        /*0084*/ 	.word	0x00004a40


	//   ....[4]....
        /*0088*/ 	.word	0x00004ac0


	//   ....[5]....
        /*008c*/ 	.word	0x00004b20


	//   ....[6]....
        /*0090*/ 	.word	0x00004ba0


	//   ....[7]....
        /*0094*/ 	.word	0x00004be0


	//   ....[8]....
        /*0098*/ 	.word	0x00004c40


	//   ....[9]....
        /*009c*/ 	.word	0x00004cd0


	//   ....[10]....
        /*00a0*/ 	.word	0x00004ce0


	//   ....[11]....
        /*00a4*/ 	.word	0x00004da0


	//   ....[12]....
        /*00a8*/ 	.word	0x00004db0


	//   ....[13]....
        /*00ac*/ 	.word	0x00004f50


	//   ....[14]....
        /*00b0*/ 	.word	0x00004f60


	//   ....[15]....
        /*00b4*/ 	.word	0x000058f0


	//   ....[16]....
        /*00b8*/ 	.word	0x00006110


	//   ....[17]....
        /*00bc*/ 	.word	0x00006940


	//----- nvinfo : EIATTR_VRC_CTA_INIT_COUNT
	.align		4
.L_2845:
        /*00c0*/ 	.byte	0x02, 0x4a
	.zero		1
	.zero		1


	//----- nvinfo : EIATTR_EXIT_INSTR_OFFSETS
	.align		4
        /*00c4*/ 	.byte	0x04, 0x1c
        /*00c6*/ 	.short	(.L_2847 - .L_2846)


	//   ....[0]....
.L_2846:
        /*00c8*/ 	.word	0x000003d0


	//   ....[1]....
        /*00cc*/ 	.word	0x00006d00


	//----- nvinfo : EIATTR_MAX_THREADS
	.align		4
.L_2847:
        /*00d0*/ 	.byte	0x04, 0x05
        /*00d2*/ 	.short	(.L_2849 - .L_2848)
.L_2848:
        /*00d4*/ 	.word	0x00000040
        /*00d8*/ 	.word	0x00000001
        /*00dc*/ 	.word	0x00000001


	//----- nvinfo : EIATTR_CRS_STACK_SIZE
	.align		4
.L_2849:
        /*00e0*/ 	.byte	0x04, 0x1e
        /*00e2*/ 	.short	(.L_2851 - .L_2850)
.L_2850:
        /*00e4*/ 	.word	0x00000000


	//----- nvinfo : EIATTR_CBANK_PARAM_SIZE
	.align		4
.L_2851:
        /*00e8*/ 	.byte	0x03, 0x19
        /*00ea*/ 	.short	0x0118


	//----- nvinfo : EIATTR_PARAM_CBANK
	.align		4
        /*00ec*/ 	.byte	0x04, 0x0a
        /*00ee*/ 	.short	(.L_2853 - .L_2852)
	.align		4
.L_2852:
        /*00f0*/ 	.word	index@(.nv.constant0._Z25selective_scan_fwd_kernelI32Selective_Scan_fwd_kernel_traitsILi64ELi16ELi1ELb0ELb0ELb1ELb1EffEEv13SSMParamsBase)
        /*00f4*/ 	.short	0x0380
        /*00f6*/ 	.short	0x0118


	//----- nvinfo : EIATTR_SW_WAR
	.align		4
.L_2853:
        /*00f8*/ 	.byte	0x04, 0x36
        /*00fa*/ 	.short	(.L_2855 - .L_2854)
.L_2854:
        /*00fc*/ 	.word	0x00000008
.L_2855:


//--------------------- .nv.info._Z25selective_scan_fwd_kernelI32Selective_Scan_fwd_kernel_traitsILi64ELi16ELi1ELb0ELb1ELb0ELb0EffEEv13SSMParamsBase --------------------------
	.section	.nv.info._Z25selective_scan_fwd_kernelI32Selective_Scan_fwd_kernel_traitsILi64ELi16ELi1ELb0ELb1ELb0ELb0EffEEv13SSMParamsBase,"",@"SHT_CUDA_INFO"
	.sectionflags	@""
	.align	4


	//----- nvinfo : EIATTR_CUDA_API_VERSION
	.align		4
        /*0000*/ 	.byte	0x04, 0x37
        /*0002*/ 	.short	(.L_2857 - .L_2856)
.L_2856:
        /*0004*/ 	.word	0x00000082


	//----- nvinfo : EIATTR_KPARAM_INFO
	.align		4
.L_2857:
        /*0008*/ 	.byte	0x04, 0x17
        /*000a*/ 	.short	(.L_2859 - .L_2858)
.L_2858:
        /*000c*/ 	.word	0x00000000
        /*0010*/ 	.short	0x0000
        /*0012*/ 	.short	0x0000
        /*0014*/ 	.byte	0x00, 0xf0, 0x61, 0x04


	//----- nvinfo : EIATTR_SPARSE_MMA_MASK
	.align		4
.L_2859:
        /*0018*/ 	.byte	0x03, 0x50
        /*001a*/ 	.short	0x0000


	//----- nvinfo : EIATTR_MAXREG_COUNT
	.align		4
        /*001c*/ 	.byte	0x03, 0x1b
        /*001e*/ 	.short	0x00a8


	//----- nvinfo : EIATTR_NUM_BARRIERS
	.align		4
        /*0020*/ 	.byte	0x02, 0x4c
        /*0022*/ 	.byte	0x01
	.zero		1


	//----- nvinfo : EIATTR_MERCURY_ISA_VERSION
	.align		4
        /*0024*/ 	.byte	0x03, 0x5f
        /*0026*/ 	.short	0x0101


	//----- nvinfo : EIATTR_COOP_GROUP_MASK_REGIDS
	.align		4
        /*0028*/ 	.byte	0x04, 0x29
        /*002a*/ 	.short	(.L_2861 - .L_2860)


	//   ....[0]....
.L_2860:
        /*002c*/ 	.word	0xffffffff


	//   ....[1]....
        /*0030*/ 	.word	0xffffffff


	//   ....[2]....
        /*0034*/ 	.word	0xffffffff


	//   ....[3]....
        /*0038*/ 	.word	0xffffffff


	//   ....[4]....
        /*003c*/ 	.word	0xffffffff


	//   ....[5]....
        /*0040*/ 	.word	0xffffffff


	//   ....[6]....
        /*0044*/ 	.word	0xffffffff


	//   ....[7]....
        /*0048*/ 	.word	0xffffffff


	//   ....[8]....
        /*004c*/ 	.word	0xffffffff


	//   ....[9]....
        /*0050*/ 	.word	0xffffffff


	//   ....[10]....
        /*0054*/ 	.word	0xffffffff


	//   ....[11]....
        /*0058*/ 	.word	0xffffffff


	//   ....[12]....
        /*005c*/ 	.word	0xffffffff


	//   ....[13]....
        /*0060*/ 	.word	0xffffffff


	//   ....[14]....
        /*0064*/ 	.word	0xffffffff


	//   ....[15]....
        /*0068*/ 	.word	0xffffffff


	//----- nvinfo : EIATTR_COOP_GROUP_INSTR_OFFSETS
	.align		4
.L_2861:
        /*006c*/ 	.byte	0x04, 0x28
        /*006e*/ 	.short	(.L_2863 - .L_2862)


	//   ....[0]....
.L_2862:
        /*0070*/ 	.word	0x00001460


	//   ....[1]....
        /*0074*/ 	.word	0x000018d0


	//   ....[2]....
        /*0078*/ 	.word	0x000044c0


	//   ....[3]....
        /*007c*/ 	.word	0x00004e00


	//   ....[4]....
        /*0080*/ 	.word	0x00004e50


	//   ....[5]....
        /*0084*/ 	.word	0x00004e90


	//   ....[6]....
        /*0088*/ 	.word	0x00004eb0


	//   ....[7]....
        /*008c*/ 	.word	0x00004ef0


	//   ....[8]....
        /*0090*/ 	.word	0x00004f10


	//   ....[9]....
        /*0094*/ 	.word	0x00004f90


	//   ....[10]....
        /*0098*/ 	.word	0x00004fa0


	//   ....[11]....
        /*009c*/ 	.word	0x00004ff0


	//   ....[12]....
        /*00a0*/ 	.word	0x00005000


	//   ....[13]....
        /*00a4*/ 	.word	0x00005130


	//   ....[14]....
        /*00a8*/ 	.word	0x00005140


	//   ....[15]....
        /*00ac*/ 	.word	0x000058a0


	//----- nvinfo : EIATTR_VRC_CTA_INIT_COUNT
	.align		4
.L_2863:
        /*00b0*/ 	.byte	0x02, 0x4a
	.zero		1
	.zero		1


	//----- nvinfo : EIATTR_EXIT_INSTR_OFFSETS
	.align		4
        /*00b4*/ 	.byte	0x04, 0x1c
        /*00b6*/ 	.short	(.L_2865 - .L_2864)


	//   ....[0]....
.L_2864:
        /*00b8*/ 	.word	0x000004c0


	//   ....[1]....
        /*00bc*/ 	.word	0x00005d00


	//----- nvinfo : EIATTR_MAX_THREADS
	.align		4
.L_2865:
        /*00c0*/ 	.byte	0x04, 0x05
        /*00c2*/ 	.short	(.L_2867 - .L_2866)
.L_2866:
        /*00c4*/ 	.word	0x00000040
        /*00c8*/ 	.word	0x00000001
        /*00cc*/ 	.word	0x00000001


	//----- nvinfo : EIATTR_CRS_STACK_SIZE
	.align		4
.L_2867:
        /*00d0*/ 	.byte	0x04, 0x1e
        /*00d2*/ 	.short	(.L_2869 - .L_2868)
.L_2868:
        /*00d4*/ 	.word	0x00000000


	//----- nvinfo : EIATTR_CBANK_PARAM_SIZE
	.align		4
.L_2869:
        /*00d8*/ 	.byte	0x03, 0x19
        /*00da*/ 	.short	0x0118


	//----- nvinfo : EIATTR_PARAM_CBANK
	.align		4
        /*00dc*/ 	.byte	0x04, 0x0a
        /*00de*/ 	.short	(.L_2871 - .L_2870)
	.align		4
.L_2870:
        /*00e0*/ 	.word	index@(.nv.constant0._Z25selective_scan_fwd_kernelI32Selective_Scan_fwd_kernel_traitsILi64ELi16ELi1ELb0ELb1ELb0ELb0EffEEv13SSMParamsBase)
        /*00e4*/ 	.short	0x0380
        /*00e6*/ 	.short	0x0118


	//----- nvinfo : EIATTR_SW_WAR
	.align		4
.L_2871:
        /*00e8*/ 	.byte	0x04, 0x36
        /*00ea*/ 	.short	(.L_2873 - .L_2872)
.L_2872:
        /*00ec*/ 	.word	0x00000008
.L_2873:


//--------------------- .nv.info._Z25selective_scan_fwd_kernelI32Selective_Scan_fwd_kernel_traitsILi64ELi16ELi1ELb0ELb1ELb0ELb1EffEEv13SSMParamsBase --------------------------
	.section	.nv.info._Z25selective_scan_fwd_kernelI32Selective_Scan_fwd_kernel_traitsILi64ELi16ELi1ELb0ELb1ELb0ELb1EffEEv13SSMParamsBase,"",@"SHT_CUDA_INFO"
	.sectionflags	@""
	.align	4


	//----- nvinfo : EIATTR_CUDA_API_VERSION
	.align		4
        /*0000*/ 	.byte	0x04, 0x37
        /*0002*/ 	.short	(.L_2875 - .L_2874)
.L_2874:
        /*0004*/ 	.word	0x00000082


	//----- nvinfo : EIATTR_KPARAM_INFO
	.align		4
.L_2875:
        /*0008*/ 	.byte	0x04, 0x17
        /*000a*/ 	.short	(.L_2877 - .L_2876)
.L_2876:
        /*000c*/ 	.word	0x00000000
        /*0010*/ 	.short	0x0000
        /*0012*/ 	.short	0x0000
        /*0014*/ 	.byte	0x00, 0xf0, 0x61, 0x04


	//----- nvinfo : EIATTR_SPARSE_MMA_MASK
	.align		4
.L_2877:
        /*0018*/ 	.byte	0x03, 0x50
        /*001a*/ 	.short	0x0000


	//----- nvinfo : EIATTR_MAXREG_COUNT
	.align		4
        /*001c*/ 	.byte	0x03, 0x1b
        /*001e*/ 	.short	0x00a8


	//----- nvinfo : EIATTR_NUM_BARRIERS
	.align		4
        /*0020*/ 	.byte	0x02, 0x4c
        /*0022*/ 	.byte	0x01
	.zero		1


	//----- nvinfo : EIATTR_MERCURY_ISA_VERSION
	.align		4
        /*0024*/ 	.byte	0x03, 0x5f
        /*0026*/ 	.short	0x0101


	//----- nvinfo : EIATTR_COOP_GROUP_MASK_REGIDS
	.align		4
        /*0028*/ 	.byte	0x04, 0x29
        /*002a*/ 	.short	(.L_2879 - .L_2878)


	//   ....[0]....
.L_2878:
        /*002c*/ 	.word	0xffffffff


	//   ....[1]....
        /*0030*/ 	.word	0xffffffff


	//   ....[2]....
        /*0034*/ 	.word	0xffffffff


	//   ....[3]....
        /*0038*/ 	.word	0xffffffff


	//   ....[4]....
        /*003c*/ 	.word	0xffffffff


	//   ....[5]....
        /*0040*/ 	.word	0xffffffff


	//   ....[6]....
        /*0044*/ 	.word	0xffffffff


	//   ....[7]....
        /*0048*/ 	.word	0xffffffff


	//   ....[8]....
        /*004c*/ 	.word	0xffffffff


	//   ....[9]....
        /*0050*/ 	.word	0xffffffff


	//   ....[10]....
        /*0054*/ 	.word	0xffffffff


	//   ....[11]....
        /*0058*/ 	.word	0xffffffff


	//   ....[12]....
        /*005c*/ 	.word	0xffffffff


	//   ....[13]....
        /*0060*/ 	.word	0xffffffff


	//   ....[14]....
        /*0064*/ 	.word	0xffffffff


	//   ....[15]....
        /*0068*/ 	.word	0xffffffff


	//   ....[16]....
        /*006c*/ 	.word	0xffffffff


	//   ....[17]....
        /*0070*/ 	.word	0xffffffff


	//----- nvinfo : EIATTR_COOP_GROUP_INSTR_OFFSETS
	.align		4
.L_2879:
        /*0074*/ 	.byte	0x04, 0x28
        /*0076*/ 	.short	(.L_2881 - .L_2880)


	//   ....[0]....
.L_2880:
        /*0078*/ 	.word	0x00001260


	//   ....[1]....
        /*007c*/ 	.word	0x00001780


	//   ....[2]....
        /*0080*/ 	.word	0x00004480


	//   ....[3]....
        /*0084*/ 	.word	0x00004d40


	//   ....[4]....
        /*0088*/ 	.word	0x00004d90


	//   ....[5]....
        /*008c*/ 	.word	0x00004dd0


	//   ....[6]....
        /*0090*/ 	.word	0x00004df0


	//   ....[7]....
        /*0094*/ 	.word	0x00004e30


	//   ....[8]....
        /*0098*/ 	.word	0x00004e50


	//   ....[9]....
        /*009c*/ 	.word	0x00004ed0


	//   ....[10]....
        /*00a0*/ 	.word	0x00004ee0


	//   ....[11]....
        /*00a4*/ 	.word	0x00004f30


	//   ....[12]....
        /*00a8*/ 	.word	0x00004f40


	//   ....[13]....
        /*00ac*/ 	.word	0x00005060


	//   ....[14]....
        /*00b0*/ 	.word	0x00005070


	//   ....[15]....
        /*00b4*/ 	.word	0x000058c0


	//   ....[16]....
        /*00b8*/ 	.word	0x000060f0


	//   ....[17]....
        /*00bc*/ 	.word	0x00006920


	//----- nvinfo : EIATTR_VRC_CTA_INIT_COUNT
	.align		4
.L_2881:
        /*00c0*/ 	.byte	0x02, 0x4a
	.zero		1
	.zero		1


	//----- nvinfo : EIATTR_EXIT_INSTR_OFFSETS
	.align		4
        /*00c4*/ 	.byte	0x04, 0x1c
        /*00c6*/ 	.short	(.L_2883 - .L_2882)


	//   ....[0]....
.L_2882:
        /*00c8*/ 	.word	0x00000470


	//   ....[1]....
        /*00cc*/ 	.word	0x00006ce0


	//----- nvinfo : EIATTR_MAX_THREADS
	.align		4
.L_2883:
        /*00d0*/ 	.byte	0x04, 0x05
        /*00d2*/ 	.short	(.L_2885 - .L_2884)
.L_2884:
        /*00d4*/ 	.word	0x00000040
        /*00d8*/ 	.word	0x00000001
        /*00dc*/ 	.word	0x00000001


	//----- nvinfo : EIATTR_CRS_STACK_SIZE
	.align		4
.L_2885:
        /*00e0*/ 	.byte	0x04, 0x1e
        /*00e2*/ 	.short	(.L_2887 - .L_2886)
.L_2886:
        /*00e4*/ 	.word	0x00000000


	//----- nvinfo : EIATTR_CBANK_PARAM_SIZE
	.align		4
.L_2887:
        /*00e8*/ 	.byte	0x03, 0x19
        /*00ea*/ 	.short	0x0118


	//----- nvinfo : EIATTR_PARAM_CBANK
	.align		4
        /*00ec*/ 	.byte	0x04, 0x0a
        /*00ee*/ 	.short	(.L_2889 - .L_2888)
	.align		4
.L_2888:
        /*00f0*/ 	.word	index@(.nv.constant0._Z25selective_scan_fwd_kernelI32Selective_Scan_fwd_kernel_traitsILi64ELi16ELi1ELb0ELb1ELb0ELb1EffEEv13SSMParamsBase)
        /*00f4*/ 	.short	0x0380
        /*00f6*/ 	.short	0x0118


	//----- nvinfo : EIATTR_SW_WAR
	.align		4
.L_2889:
        /*00f8*/ 	.byte	0x04, 0x36
        /*00fa*/ 	.short	(.L_2891 - .L_2890)
.L_2890:
        /*00fc*/ 	.word	0x00000008
.L_2891:


//--------------------- .nv.info._Z25selective_scan_fwd_kernelI32Selective_Scan_fwd_kernel_traitsILi64ELi16ELi1ELb0ELb1ELb1ELb0EffEEv13SSMParamsBase --------------------------
	.section	.nv.info._Z25selective_scan_fwd_kernelI32Selective_Scan_fwd_kernel_traitsILi64ELi16ELi1ELb0ELb1ELb1ELb0EffEEv13SSMParamsBase,"",@"SHT_CUDA_INFO"
	.sectionflags	@""
	.align	4


	//----- nvinfo : EIATTR_CUDA_API_VERSION
	.align		4
        /*0000*/ 	.byte	0x04, 0x37
        /*0002*/ 	.short	(.L_2893 - .L_2892)
.L_2892:
        /*0004*/ 	.word	0x00000082


	//----- nvinfo : EIATTR_KPARAM_INFO
	.align		4
.L_2893:
        /*0008*/ 	.byte	0x04, 0x17
        /*000a*/ 	.short	(.L_2895 - .L_2894)
.L_2894:
        /*000c*/ 	.word	0x00000000
        /*0010*/ 	.short	0x0000
        /*0012*/ 	.short	0x0000
        /*0014*/ 	.byte	0x00, 0xf0, 0x61, 0x04


	//----- nvinfo : EIATTR_SPARSE_MMA_MASK
	.align		4
.L_2895:
        /*0018*/ 	.byte	0x03, 0x50
        /*001a*/ 	.short	0x0000


	//----- nvinfo : EIATTR_MAXREG_COUNT
	.align		4
        /*001c*/ 	.byte	0x03, 0x1b
        /*001e*/ 	.short	0x00a8


	//----- nvinfo : EIATTR_NUM_BARRIERS
	.align		4
        /*0020*/ 	.byte	0x02, 0x4c
        /*0022*/ 	.byte	0x01
	.zero		1


	//----- nvinfo : EIATTR_MERCURY_ISA_VERSION
	.align		4
        /*0024*/ 	.byte	0x03, 0x5f
        /*0026*/ 	.short	0x0101


	//----- nvinfo : EIATTR_COOP_GROUP_MASK_REGIDS
	.align		4
        /*0028*/ 	.byte	0x04, 0x29
        /*002a*/ 	.short	(.L_2897 - .L_2896)


	//   ....[0]....
.L_2896:
        /*002c*/ 	.word	0xffffffff


	//   ....[1]....
        /*0030*/ 	.word	0xffffffff


	//   ....[2]....
        /*0034*/ 	.word	0xffffffff


	//   ....[3]....
        /*0038*/ 	.word	0xffffffff


	//   ....[4]....
        /*003c*/ 	.word	0xffffffff


	//   ....[5]....
        /*0040*/ 	.word	0xffffffff


	//   ....[6]....
        /*0044*/ 	.word	0xffffffff


	//   ....[7]....
        /*0048*/ 	.word	0xffffffff


	//   ....[8]....
        /*004c*/ 	.word	0xffffffff


	//   ....[9]....
        /*0050*/ 	.word	0xffffffff


	//   ....[10]....
        /*0054*/ 	.word	0xffffffff


	//   ....[11]....
        /*0058*/ 	.word	0xffffffff


	//   ....[12]....
        /*005c*/ 	.word	0xffffffff


	//   ....[13]....
        /*0060*/ 	.word	0xffffffff


	//   ....[14]....
        /*0064*/ 	.word	0xffffffff


	//   ....[15]....
        /*0068*/ 	.word	0xffffffff


	//   ....[16]....
        /*006c*/ 	.word	0xffffffff


	//----- nvinfo : EIATTR_COOP_GROUP_INSTR_OFFSETS
	.align		4
.L_2897:
        /*0070*/ 	.byte	0x04, 0x28
        /*0072*/ 	.short	(.L_2899 - .L_2898)


	//   ....[0]....
.L_2898:
        /*0074*/ 	.word	0x000013c0


	//   ....[1]....
        /*0078*/ 	.word	0x000017f0


	//   ....[2]....
        /*007c*/ 	.word	0x000044c0


	//   ....[3]....
        /*0080*/ 	.word	0x00005070


	//   ....[4]....
        /*0084*/ 	.word	0x000050c0


	//   ....[5]....
        /*0088*/ 	.word	0x00005100


	//   ....[6]....
        /*008c*/ 	.word	0x00005120


	//   ....[7]....
        /*0090*/ 	.word	0x00005160


	//   ....[8]....
        /*0094*/ 	.word	0x00005180


	//   ....[9]....
        /*0098*/ 	.word	0x000051d0


	//   ....[10]....
        /*009c*/ 	.word	0x000051e0


	//   ....[11]....
        /*00a0*/ 	.word	0x000052a0


	//   ....[12]....
        /*00a4*/ 	.word	0x000052b0


	//   ....[13]....
        /*00a8*/ 	.word	0x00005410


	//   ....[14]....
        /*00ac*/ 	.word	0x000055a0


	//   ....[15]....
        /*00b0*/ 	.word	0x000055b0


	//   ....[16]....
        /*00b4*/ 	.word	0x00005d20


	//----- nvinfo : EIATTR_VRC_CTA_INIT_COUNT
	.align		4
.L_2899:
        /*00b8*/ 	.byte	0x02, 0x4a
	.zero		1
	.zero		1


	//----- nvinfo : EIATTR_EXIT_INSTR_OFFSETS
	.align		4
        /*00bc*/ 	.byte	0x04, 0x1c
        /*00be*/ 	.short	(.L_2901 - .L_2900)


	//   ....[0]....
.L_2900:
        /*00c0*/ 	.word	0x000004d0


	//   ....[1]....
        /*00c4*/ 	.word	0x00006180


	//----- nvinfo : EIATTR_MAX_THREADS
	.align		4
.L_2901:
        /*00c8*/ 	.byte	0x04, 0x05
        /*00ca*/ 	.short	(.L_2903 - .L_2902)
.L_2902:
        /*00cc*/ 	.word	0x00000040
        /*00d0*/ 	.word	0x00000001
        /*00d4*/ 	.word	0x00000001


	//----- nvinfo : EIATTR_CRS_STACK_SIZE
	.align		4
.L_2903:
        /*00d8*/ 	.byte	0x04, 0x1e
        /*00da*/ 	.short	(.L_2905 - .L_2904)
.L_2904:
        /*00dc*/ 	.word	0x00000000


	//----- nvinfo : EIATTR_CBANK_PARAM_SIZE
	.align		4
.L_2905:
        /*00e0*/ 	.byte	0x03, 0x19
        /*00e2*/ 	.short	0x0118


	//----- nvinfo : EIATTR_PARAM_CBANK
	.align		4
        /*00e4*/ 	.byte	0x04, 0x0a
        /*00e6*/ 	.short	(.L_2907 - .L_2906)
	.align		4
.L_2906:
        /*00e8*/ 	.word	index@(.nv.constant0._Z25selective_scan_fwd_kernelI32Selective_Scan_fwd_kernel_traitsILi64ELi16ELi1ELb0ELb1ELb1ELb0EffEEv13SSMParamsBase)
        /*00ec*/ 	.short	0x0380
        /*00ee*/ 	.short	0x0118


	//----- nvinfo : EIATTR_SW_WAR
	.align		4
.L_2907:
        /*00f0*/ 	.byte	0x04, 0x36
        /*00f2*/ 	.short	(.L_2909 - .L_2908)
.L_2908:
        /*00f4*/ 	.word	0x00000008
.L_2909:


//--------------------- .nv.info._Z25selective_scan_fwd_kernelI32Selective_Scan_fwd_kernel_traitsILi64ELi16ELi1ELb0ELb1ELb1ELb1EffEEv13SSMParamsBase --------------------------
	.section	.nv.info._Z25selective_scan_fwd_kernelI32Selective_Scan_fwd_kernel_traitsILi64ELi16ELi1ELb0ELb1ELb1ELb1EffEEv13SSMParamsBase,"",@"SHT_CUDA_INFO"
	.sectionflags	@""
	.align	4


	//----- nvinfo : EIATTR_CUDA_API_VERSION
	.align		4
        /*0000*/ 	.byte	0x04, 0x37
        /*0002*/ 	.short	(.L_2911 - .L_2910)
.L_2910:
        /*0004*/ 	.word	0x00000082


	//----- nvinfo : EIATTR_KPARAM_INFO
	.align		4
.L_2911:
        /*0008*/ 	.byte	0x04, 0x17
        /*000a*/ 	.short	(.L_2913 - .L_2912)
.L_2912:
        /*000c*/ 	.word	0x00000000
        /*0010*/ 	.short	0x0000
        /*0012*/ 	.short	0x0000
        /*0014*/ 	.byte	0x00, 0xf0, 0x61, 0x04


	//----- nvinfo : EIATTR_SPARSE_MMA_MASK
	.align		4
.L_2913:
        /*0018*/ 	.byte	0x03, 0x50
        /*001a*/ 	.short	0x0000


	//----- nvinfo : EIATTR_MAXREG_COUNT
	.align		4
        /*001c*/ 	.byte	0x03, 0x1b
        /*001e*/ 	.short	0x00a8


	//----- nvinfo : EIATTR_NUM_BARRIERS
	.align		4
        /*0020*/ 	.byte	0x02, 0x4c
        /*0022*/ 	.byte	0x01
	.zero		1


	//----- nvinfo : EIATTR_MERCURY_ISA_VERSION
	.align		4
        /*0024*/ 	.byte	0x03, 0x5f
        /*0026*/ 	.short	0x0101


	//----- nvinfo : EIATTR_COOP_GROUP_MASK_REGIDS
	.align		4
        /*0028*/ 	.byte	0x04, 0x29
        /*002a*/ 	.short	(.L_2915 - .L_2914)


	//   ....[0]....
.L_2914:
        /*002c*/ 	.word	0xffffffff


	//   ....[1]....
        /*0030*/ 	.word	0xffffffff


	//   ....[2]....
        /*0034*/ 	.word	0xffffffff


	//   ....[3]....
        /*0038*/ 	.word	0xffffffff


	//   ....[4]....
        /*003c*/ 	.word	0xffffffff


	//   ....[5]....
        /*0040*/ 	.word	0xffffffff


	//   ....[6]....
        /*0044*/ 	.word	0xffffffff


	//   ....[7]....
        /*0048*/ 	.word	0xffffffff


	//   ....[8]....
        /*004c*/ 	.word	0xffffffff


	//   ....[9]....
        /*0050*/ 	.word	0xffffffff


	//   ....[10]....
        /*0054*/ 	.word	0xffffffff


	//   ....[11]....
        /*0058*/ 	.word	0xffffffff


	//   ....[12]....
        /*005c*/ 	.word	0xffffffff


	//   ....[13]....
        /*0060*/ 	.word	0xffffffff


	//   ....[14]....
        /*0064*/ 	.word	0xffffffff


	//   ....[15]....
        /*0068*/ 	.word	0xffffffff


	//   ....[16]....
        /*006c*/ 	.word	0xffffffff


	//   ....[17]....
        /*0070*/ 	.word	0xffffffff


	//   ....[18]....
        /*0074*/ 	.word	0xffffffff


	//----- nvinfo : EIATTR_COOP_GROUP_INSTR_OFFSETS
	.align		4
.L_2915:
        /*0078*/ 	.byte	0x04, 0x28
        /*007a*/ 	.short	(.L_2917 - .L_2916)


	//   ....[0]....
.L_2916:
        /*007c*/ 	.word	0x000012b0


	//   ....[1]....
        /*0080*/ 	.word	0x00001710


	//   ....[2]....
        /*0084*/ 	.word	0x00004430


	//   ....[3]....
        /*0088*/ 	.word	0x00004fc0


	//   ....[4]....
        /*008c*/ 	.word	0x00005010


	//   ....[5]....
        /*0090*/ 	.word	0x00005050


	//   ....[6]....
        /*0094*/ 	.word	0x00005070


	//   ....[7]....
        /*0098*/ 	.word	0x000050b0


	//   ....[8]....
        /*009c*/ 	.word	0x000050d0


	//   ....[9]....
        /*00a0*/ 	.word	0x00005120


	//   ....[10]....
        /*00a4*/ 	.word	0x00005130


	//   ....[11]....
        /*00a8*/ 	.word	0x00005200


	//   ....[12]....
        /*00ac*/ 	.word	0x00005210


	//   ....[13]....
        /*00b0*/ 	.word	0x00005360


	//   ....[14]....
        /*00b4*/ 	.word	0x000054f0


	//   ....[15]....
        /*00b8*/ 	.word	0x00005500


	//   ....[16]....
        /*00bc*/ 	.word	0x00005d80


	//   ....[17]....
        /*00c0*/ 	.word	0x00006550


	//   ....[18]....
        /*00c4*/ 	.word	0x00006d80


	//----- nvinfo : EIATTR_VRC_CTA_INIT_COUNT
	.align		4
.L_2917:
        /*00c8*/ 	.byte	0x02, 0x4a
	.zero		1
	.zero		1


	//----- nvinfo : EIATTR_EXIT_INSTR_OFFSETS
	.align		4
        /*00cc*/ 	.byte	0x04, 0x1c
        /*00ce*/ 	.short	(.L_2919 - .L_2918)


	//   ....[0]....
.L_2918:
        /*00d0*/ 	.word	0x000004a0


	//   ....[1]....
        /*00d4*/ 	.word	0x000071d0


	//----- nvinfo : EIATTR_MAX_THREADS
	.align		4
.L_2919:
        /*00d8*/ 	.byte	0x04, 0x05
        /*00da*/ 	.short	(.L_2921 - .L_2920)
.L_2920:
        /*00dc*/ 	.word	0x00000040
        /*00e0*/ 	.word	0x00000001
        /*00e4*/ 	.word	0x00000001


	//----- nvinfo : EIATTR_CRS_STACK_SIZE
	.align		4
.L_2921:
        /*00e8*/ 	.byte	0x04, 0x1e
        /*00ea*/ 	.short	(.L_2923 - .L_2922)
.L_2922:
        /*00ec*/ 	.word	0x00000000


	//----- nvinfo : EIATTR_CBANK_PARAM_SIZE
	.align		4
.L_2923:
        /*00f0*/ 	.byte	0x03, 0x19
        /*00f2*/ 	.short	0x0118


	//----- nvinfo : EIATTR_PARAM_CBANK
	.align		4
        /*00f4*/ 	.byte	0x04, 0x0a
        /*00f6*/ 	.short	(.L_2925 - .L_2924)
	.align		4
.L_2924:
        /*00f8*/ 	.word	index@(.nv.constant0._Z25selective_scan_fwd_kernelI32Selective_Scan_fwd_kernel_traitsILi64ELi16ELi1ELb0ELb1ELb1ELb1EffEEv13SSMParamsBase)
        /*00fc*/ 	.short	0x0380
        /*00fe*/ 	.short	0x0118


	//----- nvinfo : EIATTR_SW_WAR
	.align		4
.L_2925:
        /*0100*/ 	.byte	0x04, 0x36
        /*0102*/ 	.short	(.L_2927 - .L_2926)
.L_2926:
        /*0104*/ 	.word	0x00000008
.L_2927:


//--------------------- .nv.info._Z25selective_scan_fwd_kernelI32Selective_Scan_fwd_kernel_traitsILi64ELi16ELi1ELb1ELb0ELb0ELb0EffEEv13SSMParamsBase --------------------------
	.section	.nv.info._Z25selective_scan_fwd_kernelI32Selective_Scan_fwd_kernel_traitsILi64ELi16ELi1ELb1ELb0ELb0ELb0EffEEv13SSMParamsBase,"",@"SHT_CUDA_INFO"
	.sectionflags	@""
	.align	4


	//----- nvinfo : EIATTR_CUDA_API_VERSION
	.align		4
        /*0000*/ 	.byte	0x04, 0x37
        /*0002*/ 	.short	(.L_2929 - .L_2928)
.L_2928:
        /*0004*/ 	.word	0x00000082


	//----- nvinfo : EIATTR_KPARAM_INFO
	.align		4
.L_2929:
        /*0008*/ 	.byte	0x04, 0x17
        /*000a*/ 	.short	(.L_2931 - .L_2930)
.L_2930:
        /*000c*/ 	.word	0x00000000
        /*0010*/ 	.short	0x0000
        /*0012*/ 	.short	0x0000
        /*0014*/ 	.byte	0x00, 0xf0, 0x61, 0x04


	//----- nvinfo : EIATTR_SPARSE_MMA_MASK
	.align		4
.L_2931:
        /*0018*/ 	.byte	0x03, 0x50
        /*001a*/ 	.short	0x0000


	//----- nvinfo : EIATTR_MAXREG_COUNT
	.align		4
        /*001c*/ 	.byte	0x03, 0x1b
        /*001e*/ 	.short	0x00a8


	//----- nvinfo : EIATTR_NUM_BARRIERS
	.align		4
        /*0020*/ 	.byte	0x02, 0x4c
        /*0022*/ 	.byte	0x01
	.zero		1


	//----- nvinfo : EIATTR_MERCURY_ISA_VERSION
	.align		4
        /*0024*/ 	.byte	0x03, 0x5f
        /*0026*/ 	.short	0x0101


	//----- nvinfo : EIATTR_COOP_GROUP_MASK_REGIDS
	.align		4
        /*0028*/ 	.byte	0x04, 0x29
        /*002a*/ 	.short	(.L_2933 - .L_2932)


	//   ....[0]....
.L_2932:
        /*002c*/ 	.word	0xffffffff


	//   ....[1]....
        /*0030*/ 	.word	0xffffffff


	//   ....[2]....
        /*0034*/ 	.word	0xffffffff


	//   ....[3]....
        /*0038*/ 	.word	0xffffffff


	//   ....[4]....
        /*003c*/ 	.word	0xffffffff


	//   ....[5]....
        /*0040*/ 	.word	0xffffffff


	//   ....[6]....
        /*0044*/ 	.word	0xffffffff


	//   ....[7]....
        /*0048*/ 	.word	0xffffffff


	//   ....[8]....
        /*004c*/ 	.word	0xffffffff


	//   ....[9]....
        /*0050*/ 	.word	0xffffffff


	//   ....[10]....
        /*0054*/ 	.word	0xffffffff


	//   ....[11]....
        /*0058*/ 	.word	0xffffffff


	//   ....[12]....
        /*005c*/ 	.word	0xffffffff


	//   ....[13]....
        /*0060*/ 	.word	0xffffffff


	//   ....[14]....
        /*0064*/ 	.word	0xffffffff


	//----- nvinfo : EIATTR_COOP_GROUP_INSTR_OFFSETS
	.align		4
.L_2933:
        /*0068*/ 	.byte	0x04, 0x28
        /*006a*/ 	.short	(.L_2935 - .L_2934)


	//   ....[0]....
.L_2934:
        /*006c*/ 	.word	0x00000620


	//   ....[1]....
        /*0070*/ 	.word	0x00000750


	//   ....[2]....
        /*0074*/ 	.word	0x00003370


	//   ....[3]....
        /*0078*/ 	.word	0x00003380


	//   ....[4]....
        /*007c*/ 	.word	0x000033b0


	//   ....[5]....
        /*0080*/ 	.word	0x000033d0


	//   ....[6]....
        /*0084*/ 	.word	0x00003410


	//   ....[7]....
        /*0088*/ 	.word	0x00003430


	//   ....[8]....
        /*008c*/ 	.word	0x000034b0


	//   ....[9]....
        /*0090*/ 	.word	0x000034c0


	//   ....[10]....
        /*0094*/ 	.word	0x00003510


	//   ....[11]....
        /*0098*/ 	.word	0x00003520


	//   ....[12]....
        /*009c*/ 	.word	0x000035e0


	//   ....[13]....
        /*00a0*/ 	.word	0x000035f0


	//   ....[14]....
        /*00a4*/ 	.word	0x00003be0


	//----- nvinfo : EIATTR_VRC_CTA_INIT_COUNT
	.align		4
.L_2935:
        /*00a8*/ 	.byte	0x02, 0x4a
	.zero		1
	.zero		1


	//----- nvinfo : EIATTR_EXIT_INSTR_OFFSETS
	.align		4
        /*00ac*/ 	.byte	0x04, 0x1c
        /*00ae*/ 	.short	(.L_2937 - .L_2936)


	//   ....[0]....
.L_2936:
        /*00b0*/ 	.word	0x00000200


	//   ....[1]....
        /*00b4*/ 	.word	0x00003d30


	//----- nvinfo : EIATTR_MAX_THREADS
	.align		4
.L_2937:
        /*00b8*/ 	.byte	0x04, 0x05
        /*00ba*/ 	.short	(.L_2939 - .L_2938)
.L_2938:
        /*00bc*/ 	.word	0x00000040
        /*00c0*/ 	.word	0x00000001
        /*00c4*/ 	.word	0x00000001


	//----- nvinfo : EIATTR_CRS_STACK_SIZE
	.align		4
.L_2939:
        /*00c8*/ 	.byte	0x04, 0x1e
        /*00ca*/ 	.short	(.L_2941 - .L_2940)
.L_2940:
        /*00cc*/ 	.word	0x00000000


	//----- nvinfo : EIATTR_CBANK_PARAM_SIZE
	.align		4
.L_2941:
        /*00d0*/ 	.byte	0x03, 0x19
        /*00d2*/ 	.short	0x0118


	//----- nvinfo : EIATTR_PARAM_CBANK
	.align		4
        /*00d4*/ 	.byte	0x04, 0x0a
        /*00d6*/ 	.short	(.L_2943 - .L_2942)
	.align		4
.L_2942:
        /*00d8*/ 	.word	index@(.nv.constant0._Z25selective_scan_fwd_kernelI32Selective_Scan_fwd_kernel_traitsILi64ELi16ELi1ELb1ELb0ELb0ELb0EffEEv13SSMParamsBase)
        /*00dc*/ 	.short	0x0380
        /*00de*/ 	.short	0x0118


	//----- nvinfo : EIATTR_SW_WAR
	.align		4
.L_2943:
        /*00e0*/ 	.byte	0x04, 0x36
        /*00e2*/ 	.short	(.L_2945 - .L_2944)
.L_2944:
        /*00e4*/ 	.word	0x00000008
.L_2945:


//--------------------- .nv.info._Z25selective_scan_fwd_kernelI32Selective_Scan_fwd_kernel_traitsILi64ELi16ELi1ELb1ELb0ELb0ELb1EffEEv13SSMParamsBase --------------------------
	.section	.nv.info._Z25selective_scan_fwd_kernelI32Selective_Scan_fwd_kernel_traitsILi64ELi16ELi1ELb1ELb0ELb0ELb1EffEEv13SSMParamsBase,"",@"SHT_CUDA_INFO"
	.sectionflags	@""
	.align	4


	//----- nvinfo : EIATTR_CUDA_API_VERSION
	.align		4
        /*0000*/ 	.byte	0x04, 0x37
        /*0002*/ 	.short	(.L_2947 - .L_2946)
.L_2946:
        /*0004*/ 	.word	0x00000082


	//----- nvinfo : EIATTR_KPARAM_INFO
	.align		4
.L_2947:
        /*0008*/ 	.byte	0x04, 0x17
        /*000a*/ 	.short	(.L_2949 - .L_2948)
.L_2948:
        /*000c*/ 	.word	0x00000000
        /*0010*/ 	.short	0x0000
        /*0012*/ 	.short	0x0000
        /*0014*/ 	.byte	0x00, 0xf0, 0x61, 0x04


	//----- nvinfo : EIATTR_SPARSE_MMA_MASK
	.align		4
.L_2949:
        /*0018*/ 	.byte	0x03, 0x50
        /*001a*/ 	.short	0x0000


	//----- nvinfo : EIATTR_MAXREG_COUNT
	.align		4
        /*001c*/ 	.byte	0x03, 0x1b
        /*001e*/ 	.short	0x00a8


	//----- nvinfo : EIATTR_NUM_BARRIERS
	.align		4
        /*0020*/ 	.byte	0x02, 0x4c
        /*0022*/ 	.byte	0x01
	.zero		1


	//----- nvinfo : EIATTR_MERCURY_ISA_VERSION
	.align		4
        /*0024*/ 	.byte	0x03, 0x5f
        /*0026*/ 	.short	0x0101


	//----- nvinfo : EIATTR_COOP_GROUP_MASK_REGIDS
	.align		4
        /*0028*/ 	.byte	0x04, 0x29
        /*002a*/ 	.short	(.L_2951 - .L_2950)


	//   ....[0]....
.L_2950:
        /*002c*/ 	.word	0xffffffff


	//   ....[1]....
        /*0030*/ 	.word	0xffffffff


	//   ....[2]....
        /*0034*/ 	.word	0xffffffff


	//   ....[3]....
        /*0038*/ 	.word	0xffffffff


	//   ....[4]....
        /*003c*/ 	.word	0xffffffff


	//   ....[5]....
        /*0040*/ 	.word	0xffffffff


	//   ....[6]....
        /*0044*/ 	.word	0xffffffff


	//   ....[7]....
        /*0048*/ 	.word	0xffffffff


	//   ....[8]....
        /*004c*/ 	.word	0xffffffff


	//   ....[9]....
        /*0050*/ 	.word	0xffffffff


	//   ....[10]....
        /*0054*/ 	.word	0xffffffff


	//   ....[11]....
        /*0058*/ 	.word	0xffffffff


	//   ....[12]....
        /*005c*/ 	.word	0xffffffff


	//   ....[13]....
        /*0060*/ 	.word	0xffffffff


	//   ....[14]....
        /*0064*/ 	.word	0xffffffff


	//   ....[15]....
        /*0068*/ 	.word	0xffffffff


	//   ....[16]....
        /*006c*/ 	.word	0xffffffff


	//----- nvinfo : EIATTR_COOP_GROUP_INSTR_OFFSETS
	.align		4
.L_2951:
        /*0070*/ 	.byte	0x04, 0x28
        /*0072*/ 	.short	(.L_2953 - .L_2952)


	//   ....[0]....
.L_2952:
        /*0074*/ 	.word	0x00000640


	//   ....[1]....
        /*0078*/ 	.word	0x00000770


	//   ....[2]....
        /*007c*/ 	.word	0x00003380


	//   ....[3]....
        /*0080*/ 	.word	0x00003390


	//   ....[4]....
        /*0084*/ 	.word	0x000033d0


	//   ....[5]....
        /*0088*/ 	.word	0x000033f0


	//   ....[6]....
        /*008c*/ 	.word	0x00003430


	//   ....[7]....
        /*0090*/ 	.word	0x00003450


	//   ....[8]....
        /*0094*/ 	.word	0x000034d0


	//   ....[9]....
        /*0098*/ 	.word	0x000034e0


	//   ....[10]....
        /*009c*/ 	.word	0x00003530


	//   ....[11]....
        /*00a0*/ 	.word	0x00003540


	//   ....[12]....
        /*00a4*/ 	.word	0x00003600


	//   ....[13]....
        /*00a8*/ 	.word	0x00003610


	//   ....[14]....
        /*00ac*/ 	.word	0x00003c10


	//   ....[15]....
        /*00b0*/ 	.word	0x00003e60


	//   ....[16]....
        /*00b4*/ 	.word	0x00004550


	//----- nvinfo : EIATTR_VRC_CTA_INIT_COUNT
	.align		4
.L_2953:
        /*00b8*/ 	.byte	0x02, 0x4a
	.zero		1
	.zero		1


	//----- nvinfo : EIATTR_EXIT_INSTR_OFFSETS
	.align		4
        /*00bc*/ 	.byte	0x04, 0x1c
        /*00be*/ 	.short	(.L_2955 - .L_2954)


	//   ....[0]....
.L_2954:
        /*00c0*/ 	.word	0x000001f0


	//   ....[1]....
        /*00c4*/ 	.word	0x00004650


	//----- nvinfo : EIATTR_MAX_THREADS
	.align		4
.L_2955:
        /*00c8*/ 	.byte	0x04, 0x05
        /*00ca*/ 	.short	(.L_2957 - .L_2956)
.L_2956:
        /*00cc*/ 	.word	0x00000040
        /*00d0*/ 	.word	0x00000001
        /*00d4*/ 	.word	0x00000001


	//----- nvinfo : EIATTR_CRS_STACK_SIZE
	.align		4
.L_2957:
        /*00d8*/ 	.byte	0x04, 0x1e
        /*00da*/ 	.short	(.L_2959 - .L_2958)
.L_2958:
        /*00dc*/ 	.word	0x00000000


	//----- nvinfo : EIATTR_CBANK_PARAM_SIZE
	.align		4
.L_2959:
        /*00e0*/ 	.byte	0x03, 0x19
        /*00e2*/ 	.short	0x0118


	//----- nvinfo : EIATTR_PARAM_CBANK
	.align		4
        /*00e4*/ 	.byte	0x04, 0x0a
        /*00e6*/ 	.short	(.L_2961 - .L_2960)
	.align		4
.L_2960:
        /*00e8*/ 	.word	index@(.nv.constant0._Z25selective_scan_fwd_kernelI32Selective_Scan_fwd_kernel_traitsILi64ELi16ELi1ELb1ELb0ELb0ELb1EffEEv13SSMParamsBase)
        /*00ec*/ 	.short	0x0380
        /*00ee*/ 	.short	0x0118


	//----- nvinfo : EIATTR_SW_WAR
	.align		4
.L_2961:
        /*00f0*/ 	.byte	0x04, 0x36
        /*00f2*/ 	.short	(.L_2963 - .L_2962)
.L_2962:
        /*00f4*/ 	.word	0x00000008
.L_2963:


//--------------------- .nv.info._Z25selective_scan_fwd_kernelI32Selective_Scan_fwd_kernel_traitsILi64ELi16ELi1ELb1ELb0ELb1ELb0EffEEv13SSMParamsBase --------------------------
	.section	.nv.info._Z25selective_scan_fwd_kernelI32Selective_Scan_fwd_kernel_traitsILi64ELi16ELi1ELb1ELb0ELb1ELb0EffEEv13SSMParamsBase,"",@"SHT_CUDA_INFO"
	.sectionflags	@""
	.align	4


	//----- nvinfo : EIATTR_CUDA_API_VERSION
	.align		4
        /*0000*/ 	.byte	0x04, 0x37
        /*0002*/ 	.short	(.L_2965 - .L_2964)
.L_2964:
        /*0004*/ 	.word	0x00000082


	//----- nvinfo : EIATTR_KPARAM_INFO
	.align		4
.L_2965:
        /*0008*/ 	.byte	0x04, 0x17
        /*000a*/ 	.short	(.L_2967 - .L_2966)
.L_2966:
        /*000c*/ 	.word	0x00000000
        /*0010*/ 	.short	0x0000
        /*0012*/ 	.short	0x0000
        /*0014*/ 	.byte	0x00, 0xf0, 0x61, 0x04


	//----- nvinfo : EIATTR_SPARSE_MMA_MASK
	.align		4
.L_2967:
        /*0018*/ 	.byte	0x03, 0x50
        /*001a*/ 	.short	0x0000


	//----- nvinfo : EIATTR_MAXREG_COUNT
	.align		4
        /*001c*/ 	.byte	0x03, 0x1b
        /*001e*/ 	.short	0x00a8


	//----- nvinfo : EIATTR_NUM_BARRIERS
	.align		4
        /*0020*/ 	.byte	0x02, 0x4c
        /*0022*/ 	.byte	0x01
	.zero		1


	//----- nvinfo : EIATTR_MERCURY_ISA_VERSION
	.align		4
        /*0024*/ 	.byte	0x03, 0x5f
        /*0026*/ 	.short	0x0101


	//----- nvinfo : EIATTR_COOP_GROUP_MASK_REGIDS
	.align		4
        /*0028*/ 	.byte	0x04, 0x29
        /*002a*/ 	.short	(.L_2969 - .L_2968)


	//   ....[0]....
.L_2968:
        /*002c*/ 	.word	0xffffffff


	//   ....[1]....
        /*0030*/ 	.word	0xffffffff


	//   ....[2]....
        /*0034*/ 	.word	0xffffffff


	//   ....[3]....
        /*0038*/ 	.word	0xffffffff


	//   ....[4]....
        /*003c*/ 	.word	0xffffffff


	//   ....[5]....
        /*0040*/ 	.word	0xffffffff


	//   ....[6]....
        /*0044*/ 	.word	0xffffffff


	//   ....[7]....
        /*0048*/ 	.word	0xffffffff


	//   ....[8]....
        /*004c*/ 	.word	0xffffffff


	//   ....[9]....
        /*0050*/ 	.word	0xffffffff


	//   ....[10]....
        /*0054*/ 	.word	0xffffffff


	//   ....[11]....
        /*0058*/ 	.word	0xffffffff


	//   ....[12]....
        /*005c*/ 	.word	0xffffffff


	//   ....[13]....
        /*0060*/ 	.word	0xffffffff


	//   ....[14]....
        /*0064*/ 	.word	0xffffffff


	//   ....[15]....
        /*0068*/ 	.word	0xffffffff


	//----- nvinfo : EIATTR_COOP_GROUP_INSTR_OFFSETS
	.align		4
.L_2969:
        /*006c*/ 	.byte	0x04, 0x28
        /*006e*/ 	.short	(.L_2971 - .L_2970)


	//   ....[0]....
.L_2970:
        /*0070*/ 	.word	0x00000830


	//   ....[1]....
        /*0074*/ 	.word	0x00000930


	//   ....[2]....
        /*0078*/ 	.word	0x00003500


	//   ....[3]....
        /*007c*/ 	.word	0x00003550


	//   ....[4]....
        /*0080*/ 	.word	0x00003580


	//   ....[5]....
        /*0084*/ 	.word	0x000035a0


	//   ....[6]....
        /*0088*/ 	.word	0x000035f0


	//   ....[7]....
        /*008c*/ 	.word	0x00003620


	//   ....[8]....
        /*0090*/ 	.word	0x00003680


	//   ....[9]....
        /*0094*/ 	.word	0x00003710


	//   ....[10]....
        /*0098*/ 	.word	0x00003720


	//   ....[11]....
        /*009c*/ 	.word	0x00003780


	//   ....[12]....
        /*00a0*/ 	.word	0x00003790


	//   ....[13]....
        /*00a4*/ 	.word	0x00003850


	//   ....[14]....
        /*00a8*/ 	.word	0x00003860


	//   ....[15]....
        /*00ac*/ 	.word	0x00003f70


	//----- nvinfo : EIATTR_VRC_CTA_INIT_COUNT
	.align		4
.L_2971:
        /*00b0*/ 	.byte	0x02, 0x4a
	.zero		1
	.zero		1


	//----- nvinfo : EIATTR_EXIT_INSTR_OFFSETS
	.align		4
        /*00b4*/ 	.byte	0x04, 0x1c
        /*00b6*/ 	.short	(.L_2973 - .L_2972)


	//   ....[0]....
.L_2972:
        /*00b8*/ 	.word	0x00000400


	//   ....[1]....
        /*00bc*/ 	.word	0x000040d0


	//----- nvinfo : EIATTR_MAX_THREADS
	.align		4
.L_2973:
        /*00c0*/ 	.byte	0x04, 0x05
        /*00c2*/ 	.short	(.L_2975 - .L_2974)
.L_2974:
        /*00c4*/ 	.word	0x00000040
        /*00c8*/ 	.word	0x00000001
        /*00cc*/ 	.word	0x00000001


	//----- nvinfo : EIATTR_CRS_STACK_SIZE
	.align		4
.L_2975:
        /*00d0*/ 	.byte	0x04, 0x1e
        /*00d2*/ 	.short	(.L_2977 - .L_2976)
.L_2976:
        /*00d4*/ 	.word	0x00000000


	//----- nvinfo : EIATTR_CBANK_PARAM_SIZE
	.align		4
.L_2977:
        /*00d8*/ 	.byte	0x03, 0x19
        /*00da*/ 	.short	0x0118


	//----- nvinfo : EIATTR_PARAM_CBANK
	.align		4
        /*00dc*/ 	.byte	0x04, 0x0a
        /*00de*/ 	.short	(.L_2979 - .L_2978)
	.align		4
.L_2978:
        /*00e0*/ 	.word	index@(.nv.constant0._Z25selective_scan_fwd_kernelI32Selective_Scan_fwd_kernel_traitsILi64ELi16ELi1ELb1ELb0ELb1ELb0EffEEv13SSMParamsBase)
        /*00e4*/ 	.short	0x0380
        /*00e6*/ 	.short	0x0118


	//----- nvinfo : EIATTR_SW_WAR
	.align		4
.L_2979:
        /*00e8*/ 	.byte	0x04, 0x36
        /*00ea*/ 	.short	(.L_2981 - .L_2980)
.L_2980:
        /*00ec*/ 	.word	0x00000008
.L_2981:


//--------------------- .nv.info._Z25selective_scan_fwd_kernelI32Selective_Scan_fwd_kernel_traitsILi64ELi16ELi1ELb1ELb0ELb1ELb1EffEEv13SSMParamsBase --------------------------
	.section	.nv.info._Z25selective_scan_fwd_kernelI32Selective_Scan_fwd_kernel_traitsILi64ELi16ELi1ELb1ELb0ELb1ELb1EffEEv13SSMParamsBase,"",@"SHT_CUDA_INFO"
	.sectionflags	@""
	.align	4


	//----- nvinfo : EIATTR_CUDA_API_VERSION
	.align		4
        /*0000*/ 	.byte	0x04, 0x37
        /*0002*/ 	.short	(.L_2983 - .L_2982)
.L_2982:
        /*0004*/ 	.word	0x00000082


	//----- nvinfo : EIATTR_KPARAM_INFO
	.align		4
.L_2983:
        /*0008*/ 	.byte	0x04, 0x17
        /*000a*/ 	.short	(.L_2985 - .L_2984)
.L_2984:
        /*000c*/ 	.word	0x00000000
        /*0010*/ 	.short	0x0000
        /*0012*/ 	.short	0x0000
        /*0014*/ 	.byte	0x00, 0xf0, 0x61, 0x04


	//----- nvinfo : EIATTR_SPARSE_MMA_MASK
	.align		4
.L_2985:
        /*0018*/ 	.byte	0x03, 0x50
        /*001a*/ 	.short	0x0000


	//----- nvinfo : EIATTR_MAXREG_COUNT
	.align		4
        /*001c*/ 	.byte	0x03, 0x1b
        /*001e*/ 	.short	0x00a8


	//----- nvinfo : EIATTR_NUM_BARRIERS
	.align		4
        /*0020*/ 	.byte	0x02, 0x4c
        /*0022*/ 	.byte	0x01
	.zero		1


	//----- nvinfo : EIATTR_MERCURY_ISA_VERSION
	.align		4
        /*0024*/ 	.byte	0x03, 0x5f
        /*0026*/ 	.short	0x0101


	//----- nvinfo : EIATTR_COOP_GROUP_MASK_REGIDS
	.align		4
        /*0028*/ 	.byte	0x04, 0x29
        /*002a*/ 	.short	(.L_2987 - .L_2986)


	//   ....[0]....
.L_2986:
        /*002c*/ 	.word	0xffffffff


	//   ....[1]....
        /*0030*/ 	.word	0xffffffff


	//   ....[2]....
        /*0034*/ 	.word	0xffffffff


	//   ....[3]....
        /*0038*/ 	.word	0xffffffff


	//   ....[4]....
        /*003c*/ 	.word	0xffffffff


	//   ....[5]....
        /*0040*/ 	.word	0xffffffff


	//   ....[6]....
        /*0044*/ 	.word	0xffffffff


	//   ....[7]....
        /*0048*/ 	.word	0xffffffff


	//   ....[8]....
        /*004c*/ 	.word	0xffffffff


	//   ....[9]....
        /*0050*/ 	.word	0xffffffff


	//   ....[10]....
        /*0054*/ 	.word	0xffffffff


	//   ....[11]....
        /*0058*/ 	.word	0xffffffff


	//   ....[12]....
        /*005c*/ 	.word	0xffffffff


	//   ....[13]....
        /*0060*/ 	.word	0xffffffff


	//   ....[14]....
        /*0064*/ 	.word	0xffffffff


	//   ....[15]....
        /*0068*/ 	.word	0xffffffff


	//   ....[16]....
        /*006c*/ 	.word	0xffffffff


	//   ....[17]....
        /*0070*/ 	.word	0xffffffff


	//----- nvinfo : EIATTR_COOP_GROUP_INSTR_OFFSETS
	.align		4
.L_2987:
        /*0074*/ 	.byte	0x04, 0x28
        /*0076*/ 	.short	(.L_2989 - .L_2988)


	//   ....[0]....
.L_2988:
        /*0078*/ 	.word	0x00000820


	//   ....[1]....
        /*007c*/ 	.word	0x00000920


	//   ....[2]....
        /*0080*/ 	.word	0x000032d0


	//   ....[3]....
        /*0084*/ 	.word	0x000035b0


	//   ....[4]....
        /*0088*/ 	.word	0x000035c0


	//   ....[5]....
        /*008c*/ 	.word	0x000035f0


	//   ....[6]....
        /*0090*/ 	.word	0x00003610


	//   ....[7]....
        /*0094*/ 	.word	0x00003650


	//   ....[8]....
        /*0098*/ 	.word	0x00003670


	//   ....[9]....
        /*009c*/ 	.word	0x000036c0


	//   ....[10]....
        /*00a0*/ 	.word	0x000036d0


	//   ....[11]....
        /*00a4*/ 	.word	0x00003740


	//   ....[12]....
        /*00a8*/ 	.word	0x00003750


	//   ....[13]....
        /*00ac*/ 	.word	0x00003820


	//   ....[14]....
        /*00b0*/ 	.word	0x00003830


	//   ....[15]....
        /*00b4*/ 	.word	0x00003f30


	//   ....[16]....
        /*00b8*/ 	.word	0x000041c0


	//   ....[17]....
        /*00bc*/ 	.word	0x000048b0


	//----- nvinfo : EIATTR_VRC_CTA_INIT_COUNT
	.align		4
.L_2989:
        /*00c0*/ 	.byte	0x02, 0x4a
	.zero		1
	.zero		1


	//----- nvinfo : EIATTR_EXIT_INSTR_OFFSETS
	.align		4
        /*00c4*/ 	.byte	0x04, 0x1c
        /*00c6*/ 	.short	(.L_2991 - .L_2990)


	//   ....[0]....
.L_2990:
        /*00c8*/ 	.word	0x000003f0


	//   ....[1]....
        /*00cc*/ 	.word	0x000049c0


	//----- nvinfo : EIATTR_MAX_THREADS
	.align		4
.L_2991:
        /*00d0*/ 	.byte	0x04, 0x05
        /*00d2*/ 	.short	(.L_2993 - .L_2992)
.L_2992:
        /*00d4*/ 	.word	0x00000040
        /*00d8*/ 	.word	0x00000001
        /*00dc*/ 	.word	0x00000001


	//----- nvinfo : EIATTR_CRS_STACK_SIZE
	.align		4
.L_2993:
        /*00e0*/ 	.byte	0x04, 0x1e
        /*00e2*/ 	.short	(.L_2995 - .L_2994)
.L_2994:
        /*00e4*/ 	.word	0x00000000


	//----- nvinfo : EIATTR_CBANK_PARAM_SIZE
	.align		4
.L_2995:
        /*00e8*/ 	.byte	0x03, 0x19
        /*00ea*/ 	.short	0x0118


	//----- nvinfo : EIATTR_PARAM_CBANK
	.align		4
        /*00ec*/ 	.byte	0x04, 0x0a
        /*00ee*/ 	.short	(.L_2997 - .L_2996)
	.align		4
.L_2996:
        /*00f0*/ 	.word	index@(.nv.constant0._Z25selective_scan_fwd_kernelI32Selective_Scan_fwd_kernel_traitsILi64ELi16ELi1ELb1ELb0ELb1ELb1EffEEv13SSMParamsBase)
        /*00f4*/ 	.short	0x0380
        /*00f6*/ 	.short	0x0118


	//----- nvinfo : EIATTR_SW_WAR
	.align		4
.L_2997:
        /*00f8*/ 	.byte	0x04, 0x36
        /*00fa*/ 	.short	(.L_2999 - .L_2998)
.L_2998:
        /*00fc*/ 	.word	0x00000008
.L_2999:


//--------------------- .nv.info._Z25selective_scan_fwd_kernelI32Selective_Scan_fwd_kernel_traitsILi64ELi16ELi1ELb1ELb1ELb0ELb0EffEEv13SSMParamsBase --------------------------
	.section	.nv.info._Z25selective_scan_fwd_kernelI32Selective_Scan_fwd_kernel_traitsILi64ELi16ELi1ELb1ELb1ELb0ELb0EffEEv13SSMParamsBase,"",@"SHT_CUDA_INFO"
	.sectionflags	@""
	.align	4


	//----- nvinfo : EIATTR_CUDA_API_VERSION
	.align		4
        /*0000*/ 	.byte	0x04, 0x37
        /*0002*/ 	.short	(.L_3001 - .L_3000)
.L_3000:
        /*0004*/ 	.word	0x00000082


	//----- nvinfo : EIATTR_KPARAM_INFO
	.align		4
.L_3001:
        /*0008*/ 	.byte	0x04, 0x17
        /*000a*/ 	.short	(.L_3003 - .L_3002)
.L_3002:
        /*000c*/ 	.word	0x00000000
        /*0010*/ 	.short	0x0000
        /*0012*/ 	.short	0x0000
        /*0014*/ 	.byte	0x00, 0xf0, 0x61, 0x04


	//----- nvinfo : EIATTR_SPARSE_MMA_MASK
	.align		4
.L_3003:
        /*0018*/ 	.byte	0x03, 0x50
        /*001a*/ 	.short	0x0000


	//----- nvinfo : EIATTR_MAXREG_COUNT
	.align		4
        /*001c*/ 	.byte	0x03, 0x1b
        /*001e*/ 	.short	0x00a8


	//----- nvinfo : EIATTR_NUM_BARRIERS
	.align		4
        /*0020*/ 	.byte	0x02, 0x4c
        /*0022*/ 	.byte	0x01
	.zero		1


	//----- nvinfo : EIATTR_MERCURY_ISA_VERSION
	.align		4
        /*0024*/ 	.byte	0x03, 0x5f
        /*0026*/ 	.short	0x0101


	//----- nvinfo : EIATTR_COOP_GROUP_MASK_REGIDS
	.align		4
        /*0028*/ 	.byte	0x04, 0x29
        /*002a*/ 	.short	(.L_3005 - .L_3004)


	//   ....[0]....
.L_3004:
        /*002c*/ 	.word	0xffffffff


	//   ....[1]....
        /*0030*/ 	.word	0xffffffff


	//   ....[2]....
        /*0034*/ 	.word	0xffffffff


	//   ....[3]....
        /*0038*/ 	.word	0xffffffff


	//   ....[4]....
        /*003c*/ 	.word	0xffffffff


	//   ....[5]....
        /*0040*/ 	.word	0xffffffff


	//   ....[6]....
        /*0044*/ 	.word	0xffffffff


	//   ....[7]....
        /*0048*/ 	.word	0xffffffff


	//   ....[8]....
        /*004c*/ 	.word	0xffffffff


	//   ....[9]....
        /*0050*/ 	.word	0xffffffff


	//   ....[10]....
        /*0054*/ 	.word	0xffffffff


	//   ....[11]....
        /*0058*/ 	.word	0xffffffff


	//   ....[12]....
        /*005c*/ 	.word	0xffffffff


	//   ....[13]....
        /*0060*/ 	.word	0xffffffff


	//   ....[14]....
        /*0064*/ 	.word	0xffffffff


	//   ....[15]....
        /*0068*/ 	.word	0xffffffff


	//----- nvinfo : EIATTR_COOP_GROUP_INSTR_OFFSETS
	.align		4
.L_3005:
        /*006c*/ 	.byte	0x04, 0x28
        /*006e*/ 	.short	(.L_3007 - .L_3006)


	//   ....[0]....
.L_3006:
        /*0070*/ 	.word	0x00000830


	//   ....[1]....
        /*0074*/ 	.word	0x00000920


	//   ....[2]....
        /*0078*/ 	.word	0x00003170


	//   ....[3]....
        /*007c*/ 	.word	0x00003670


	//   ....[4]....
        /*0080*/ 	.word	0x000036c0


	//   ....[5]....
        /*0084*/ 	.word	0x000036f0


	//   ....[6]....
        /*0088*/ 	.word	0x00003710


	//   ....[7]....
        /*008c*/ 	.word	0x00003750


	//   ....[8]....
        /*0090*/ 	.word	0x00003770


	//   ....[9]....
        /*0094*/ 	.word	0x000037f0


	//   ....[10]....
        /*0098*/ 	.word	0x00003800


	//   ....[11]....
        /*009c*/ 	.word	0x00003850


	//   ....[12]....
        /*00a0*/ 	.word	0x00003860


	//   ....[13]....
        /*00a4*/ 	.word	0x00003950


	//   ....[14]....
        /*00a8*/ 	.word	0x00003960


	//   ....[15]....
        /*00ac*/ 	.word	0x00003f70


	//----- nvinfo : EIATTR_VRC_CTA_INIT_COUNT
	.align		4
.L_3007:
        /*00b0*/ 	.byte	0x02, 0x4a
	.zero		1
	.zero		1


	//----- nvinfo : EIATTR_EXIT_INSTR_OFFSETS
	.align		4
        /*00b4*/ 	.byte	0x04, 0x1c
        /*00b6*/ 	.short	(.L_3009 - .L_3008)


	//   ....[0]....
.L_3008:
        /*00b8*/ 	.word	0x00000400


	//   ....[1]....
        /*00bc*/ 	.word	0x000040d0


	//----- nvinfo : EIATTR_MAX_THREADS
	.align		4
.L_3009:
        /*00c0*/ 	.byte	0x04, 0x05
        /*00c2*/ 	.short	(.L_3011 - .L_3010)
.L_3010:
        /*00c4*/ 	.word	0x00000040
        /*00c8*/ 	.word	0x00000001
        /*00cc*/ 	.word	0x00000001


	//----- nvinfo : EIATTR_CRS_STACK_SIZE
	.align		4
.L_3011:
        /*00d0*/ 	.byte	0x04, 0x1e
        /*00d2*/ 	.short	(.L_3013 - .L_3012)
.L_3012:
        /*00d4*/ 	.word	0x00000000


	//----- nvinfo : EIATTR_CBANK_PARAM_SIZE
	.align		4
.L_3013:
        /*00d8*/ 	.byte	0x03, 0x19
        /*00da*/ 	.short	0x0118


	//----- nvinfo : EIATTR_PARAM_CBANK
	.align		4
        /*00dc*/ 	.byte	0x04, 0x0a
        /*00de*/ 	.short	(.L_3015 - .L_3014)
	.align		4
.L_3014:
        /*00e0*/ 	.word	index@(.nv.constant0._Z25selective_scan_fwd_kernelI32Selective_Scan_fwd_kernel_traitsILi64ELi16ELi1ELb1ELb1ELb0ELb0EffEEv13SSMParamsBase)
        /*00e4*/ 	.short	0x0380
        /*00e6*/ 	.short	0x0118


	//----- nvinfo : EIATTR_SW_WAR
	.align		4
.L_3015:
        /*00e8*/ 	.byte	0x04, 0x36
        /*00ea*/ 	.short	(.L_3017 - .L_3016)
.L_3016:
        /*00ec*/ 	.word	0x00000008
.L_3017:


//--------------------- .nv.info._Z25selective_scan_fwd_kernelI32Selective_Scan_fwd_kernel_traitsILi64ELi16ELi1ELb1ELb1ELb0ELb1EffEEv13SSMParamsBase --------------------------
	.section	.nv.info._Z25selective_scan_fwd_kernelI32Selective_Scan_fwd_kernel_traitsILi64ELi16ELi1ELb1ELb1ELb0ELb1EffEEv13SSMParamsBase,"",@"SHT_CUDA_INFO"
	.sectionflags	@""
	.align	4


	//----- nvinfo : EIATTR_CUDA_API_VERSION
	.align		4
        /*0000*/ 	.byte	0x04, 0x37
        /*0002*/ 	.short	(.L_3019 - .L_3018)
.L_3018:
        /*0004*/ 	.word	0x00000082


	//----- nvinfo : EIATTR_KPARAM_INFO
	.align		4
.L_3019:
        /*0008*/ 	.byte	0x04, 0x17
        /*000a*/ 	.short	(.L_3021 - .L_3020)
.L_3020:
        /*000c*/ 	.word	0x00000000
        /*0010*/ 	.short	0x0000
        /*0012*/ 	.short	0x0000
        /*0014*/ 	.byte	0x00, 0xf0, 0x61, 0x04


	//----- nvinfo : EIATTR_SPARSE_MMA_MASK
	.align		4
.L_3021:
        /*0018*/ 	.byte	0x03, 0x50
        /*001a*/ 	.short	0x0000


	//----- nvinfo : EIATTR_MAXREG_COUNT
	.align		4
        /*001c*/ 	.byte	0x03, 0x1b
        /*001e*/ 	.short	0x00a8


	//----- nvinfo : EIATTR_NUM_BARRIERS
	.align		4
        /*0020*/ 	.byte	0x02, 0x4c
        /*0022*/ 	.byte	0x01
	.zero		1


	//----- nvinfo : EIATTR_MERCURY_ISA_VERSION
	.align		4
        /*0024*/ 	.byte	0x03, 0x5f
        /*0026*/ 	.short	0x0101


	//----- nvinfo : EIATTR_COOP_GROUP_MASK_REGIDS
	.align		4
        /*0028*/ 	.byte	0x04, 0x29
        /*002a*/ 	.short	(.L_3023 - .L_3022)


	//   ....[0]....
.L_3022:
        /*002c*/ 	.word	0xffffffff


	//   ....[1]....
        /*0030*/ 	.word	0xffffffff


	//   ....[2]....
        /*0034*/ 	.word	0xffffffff


	//   ....[3]....
        /*0038*/ 	.word	0xffffffff


	//   ....[4]....
        /*003c*/ 	.word	0xffffffff


	//   ....[5]....
        /*0040*/ 	.word	0xffffffff


	//   ....[6]....
        /*0044*/ 	.word	0xffffffff


	//   ....[7]....
        /*0048*/ 	.word	0xffffffff


	//   ....[8]....
        /*004c*/ 	.word	0xffffffff


	//   ....[9]....
        /*0050*/ 	.word	0xffffffff


	//   ....[10]....
        /*0054*/ 	.word	0xffffffff


	//   ....[11]....
        /*0058*/ 	.word	0xffffffff


	//   ....[12]....
        /*005c*/ 	.word	0xffffffff


	//   ....[13]....
        /*0060*/ 	.word	0xffffffff


	//   ....[14]....
        /*0064*/ 	.word	0xffffffff


	//   ....[15]....
        /*0068*/ 	.word	0xffffffff


	//   ....[16]....
        /*006c*/ 	.word	0xffffffff


	//   ....[17]....
        /*0070*/ 	.word	0xffffffff


	//----- nvinfo : EIATTR_COOP_GROUP_INSTR_OFFSETS
	.align		4
.L_3023:
        /*0074*/ 	.byte	0x04, 0x28
        /*0076*/ 	.short	(.L_3025 - .L_3024)


	//   ....[0]....
.L_3024:
        /*0078*/ 	.word	0x00000830


	//   ....[1]....
        /*007c*/ 	.word	0x00000920


	//   ....[2]....
        /*0080*/ 	.word	0x00003170


	//   ....[3]....
        /*0084*/ 	.word	0x00003670


	//   ....[4]....
        /*0088*/ 	.word	0x000036c0


	//   ....[5]....
        /*008c*/ 	.word	0x000036f0


	//   ....[6]....
        /*0090*/ 	.word	0x00003710


	//   ....[7]....
        /*0094*/ 	.word	0x00003750


	//   ....[8]....
        /*0098*/ 	.word	0x00003770


	//   ....[9]....
        /*009c*/ 	.word	0x000037f0


	//   ....[10]....
        /*00a0*/ 	.word	0x00003800


	//   ....[11]....
        /*00a4*/ 	.word	0x00003850


	//   ....[12]....
        /*00a8*/ 	.word	0x00003860


	//   ....[13]....
        /*00ac*/ 	.word	0x00003950


	//   ....[14]....
        /*00b0*/ 	.word	0x00003960


	//   ....[15]....
        /*00b4*/ 	.word	0x00003f60


	//   ....[16]....
        /*00b8*/ 	.word	0x000041f0


	//   ....[17]....
        /*00bc*/ 	.word	0x00004910


	//----- nvinfo : EIATTR_VRC_CTA_INIT_COUNT
	.align		4
.L_3025:
        /*00c0*/ 	.byte	0x02, 0x4a
	.zero		1
	.zero		1


	//----- nvinfo : EIATTR_EXIT_INSTR_OFFSETS
	.align		4
        /*00c4*/ 	.byte	0x04, 0x1c
        /*00c6*/ 	.short	(.L_3027 - .L_3026)


	//   ....[0]....
.L_3026:
        /*00c8*/ 	.word	0x00000400


	//   ....[1]....
        /*00cc*/ 	.word	0x000049f0


	//----- nvinfo : EIATTR_MAX_THREADS
	.align		4
.L_3027:
        /*00d0*/ 	.byte	0x04, 0x05
        /*00d2*/ 	.short	(.L_3029 - .L_3028)
.L_3028:
        /*00d4*/ 	.word	0x00000040
        /*00d8*/ 	.word	0x00000001
        /*00dc*/ 	.word	0x00000001


	//----- nvinfo : EIATTR_CRS_STACK_SIZE
	.align		4
.L_3029:
        /*00e0*/ 	.byte	0x04, 0x1e
        /*00e2*/ 	.short	(.L_3031 - .L_3030)
.L_3030:
        /*00e4*/ 	.word	0x00000000


	//----- nvinfo : EIATTR_CBANK_PARAM_SIZE
	.align		4
.L_3031:
        /*00e8*/ 	.byte	0x03, 0x19
        /*00ea*/ 	.short	0x0118


	//----- nvinfo : EIATTR_PARAM_CBANK
	.align		4
        /*00ec*/ 	.byte	0x04, 0x0a
        /*00ee*/ 	.short	(.L_3033 - .L_3032)
	.align		4
.L_3032:
        /*00f0*/ 	.word	index@(.nv.constant0._Z25selective_scan_fwd_kernelI32Selective_Scan_fwd_kernel_traitsILi64ELi16ELi1ELb1ELb1ELb0ELb1EffEEv13SSMParamsBase)
        /*00f4*/ 	.short	0x0380
        /*00f6*/ 	.short	0x0118


	//----- nvinfo : EIATTR_SW_WAR
	.align		4
.L_3033:
        /*00f8*/ 	.byte	0x04, 0x36
        /*00fa*/ 	.short	(.L_3035 - .L_3034)
.L_3034:
        /*00fc*/ 	.word	0x00000008
.L_3035:


//--------------------- .nv.info._Z25selective_scan_fwd_kernelI32Selective_Scan_fwd_kernel_traitsILi64ELi16ELi1ELb1ELb1ELb1ELb0EffEEv13SSMParamsBase --------------------------
	.section	.nv.info._Z25selective_scan_fwd_kernelI32Selective_Scan_fwd_kernel_traitsILi64ELi16ELi1ELb1ELb1ELb1ELb0EffEEv13SSMParamsBase,"",@"SHT_CUDA_INFO"
	.sectionflags	@""
	.align	4


	//----- nvinfo : EIATTR_CUDA_API_VERSION
	.align		4
        /*0000*/ 	.byte	0x04, 0x37
        /*0002*/ 	.short	(.L_3037 - .L_3036)
.L_3036:
        /*0004*/ 	.word	0x00000082


	//----- nvinfo : EIATTR_KPARAM_INFO
	.align		4
.L_3037:
        /*0008*/ 	.byte	0x04, 0x17
        /*000a*/ 	.short	(.L_3039 - .L_3038)
.L_3038:
        /*000c*/ 	.word	0x00000000
        /*0010*/ 	.short	0x0000
        /*0012*/ 	.short	0x0000
        /*0014*/ 	.byte	0x00, 0xf0, 0x61, 0x04


	//----- nvinfo : EIATTR_SPARSE_MMA_MASK
	.align		4
.L_3039:
        /*0018*/ 	.byte	0x03, 0x50
        /*001a*/ 	.short	0x0000


	//----- nvinfo : EIATTR_MAXREG_COUNT
	.align		4
        /*001c*/ 	.byte	0x03, 0x1b
        /*001e*/ 	.short	0x00a8


	//----- nvinfo : EIATTR_NUM_BARRIERS
	.align		4
        /*0020*/ 	.byte	0x02, 0x4c
        /*0022*/ 	.byte	0x01
	.zero		1


	//----- nvinfo : EIATTR_MERCURY_ISA_VERSION
	.align		4
        /*0024*/ 	.byte	0x03, 0x5f
        /*0026*/ 	.short	0x0101


	//----- nvinfo : EIATTR_COOP_GROUP_MASK_REGIDS
	.align		4
        /*0028*/ 	.byte	0x04, 0x29
        /*002a*/ 	.short	(.L_3041 - .L_3040)


	//   ....[0]....
.L_3040:
        /*002c*/ 	.word	0xffffffff


	//   ....[1]....
        /*0030*/ 	.word	0xffffffff


	//   ....[2]....
        /*0034*/ 	.word	0xffffffff


	//   ....[3]....
        /*0038*/ 	.word	0xffffffff


	//   ....[4]....
        /*003c*/ 	.word	0xffffffff


	//   ....[5]....
        /*0040*/ 	.word	0xffffffff


	//   ....[6]....
        /*0044*/ 	.word	0xffffffff


	//   ....[7]....
        /*0048*/ 	.word	0xffffffff


	//   ....[8]....
        /*004c*/ 	.word	0xffffffff


	//   ....[9]....
        /*0050*/ 	.word	0xffffffff


	//   ....[10]....
        /*0054*/ 	.word	0xffffffff


	//   ....[11]....
        /*0058*/ 	.word	0xffffffff


	//   ....[12]....
        /*005c*/ 	.word	0xffffffff


	//   ....[13]....
        /*0060*/ 	.word	0xffffffff


	//   ....[14]....
        /*0064*/ 	.word	0xffffffff


	//   ....[15]....
        /*0068*/ 	.word	0xffffffff


	//   ....[16]....
        /*006c*/ 	.word	0xffffffff


	//----- nvinfo : EIATTR_COOP_GROUP_INSTR_OFFSETS
	.align		4
.L_3041:
        /*0070*/ 	.byte	0x04, 0x28
        /*0072*/ 	.short	(.L_3043 - .L_3042)


	//   ....[0]....
.L_3042:
        /*0074*/ 	.word	0x00000890


	//   ....[1]....
        /*0078*/ 	.word	0x00000980


	//   ....[2]....
        /*007c*/ 	.word	0x000031a0


	//   ....[3]....
        /*0080*/ 	.word	0x00003760


	//   ....[4]....
        /*0084*/ 	.word	0x000037a0


	//   ....[5]....
        /*0088*/ 	.word	0x000037d0


	//   ....[6]....
        /*008c*/ 	.word	0x00003800


	//   ....[7]....
        /*0090*/ 	.word	0x00003840


	//   ....[8]....
        /*0094*/ 	.word	0x00003860


	//   ....[9]....
        /*0098*/ 	.word	0x000038c0


	//   ....[10]....
        /*009c*/ 	.word	0x000038d0


	//   ....[11]....
        /*00a0*/ 	.word	0x00003910


	//   ....[12]....
        /*00a4*/ 	.word	0x00003930


	//   ....[13]....
        /*00a8*/ 	.word	0x00003980


	//   ....[14]....
        /*00ac*/ 	.word	0x00003a60


	//   ....[15]....
        /*00b0*/ 	.word	0x00003a70


	//   ....[16]....
        /*00b4*/ 	.word	0x000040c0


	//----- nvinfo : EIATTR_VRC_CTA_INIT_COUNT
	.align		4
.L_3043:
        /*00b8*/ 	.byte	0x02, 0x4a
	.zero		1
	.zero		1


	//----- nvinfo : EIATTR_EXIT_INSTR_OFFSETS
	.align		4
        /*00bc*/ 	.byte	0x04, 0x1c
        /*00be*/ 	.short	(.L_3045 - .L_3044)


	//   ....[0]....
.L_3044:
        /*00c0*/ 	.word	0x00000470


	//   ....[1]....
        /*00c4*/ 	.word	0x000041d0


	//----- nvinfo : EIATTR_MAX_THREADS
	.align		4
.L_3045:
        /*00c8*/ 	.byte	0x04, 0x05
        /*00ca*/ 	.short	(.L_3047 - .L_3046)
.L_3046:
        /*00cc*/ 	.word	0x00000040
        /*00d0*/ 	.word	0x00000001
        /*00d4*/ 	.word	0x00000001


	//----- nvinfo : EIATTR_CRS_STACK_SIZE
	.align		4
.L_3047:
        /*00d8*/ 	.byte	0x04, 0x1e
        /*00da*/ 	.short	(.L_3049 - .L_3048)
.L_3048:
        /*00dc*/ 	.word	0x00000000


	//----- nvinfo : EIATTR_CBANK_PARAM_SIZE
	.align		4
.L_3049:
        /*00e0*/ 	.byte	0x03, 0x19
        /*00e2*/ 	.short	0x0118


	//----- nvinfo : EIATTR_PARAM_CBANK
	.align		4
        /*00e4*/ 	.byte	0x04, 0x0a
        /*00e6*/ 	.short	(.L_3051 - .L_3050)
	.align		4
.L_3050:
        /*00e8*/ 	.word	index@(.nv.constant0._Z25selective_scan_fwd_kernelI32Selective_Scan_fwd_kernel_traitsILi64ELi16ELi1ELb1ELb1ELb1ELb0EffEEv13SSMParamsBase)
        /*00ec*/ 	.short	0x0380
        /*00ee*/ 	.short	0x0118


	//----- nvinfo : EIATTR_SW_WAR
	.align		4
.L_3051:
        /*00f0*/ 	.byte	0x04, 0x36
        /*00f2*/ 	.short	(.L_3053 - .L_3052)
.L_3052:
        /*00f4*/ 	.word	0x00000008
.L_3053:


//--------------------- .nv.info._Z25selective_scan_fwd_kernelI32Selective_Scan_fwd_kernel_traitsILi64ELi16ELi1ELb1ELb1ELb1ELb1EffEEv13SSMParamsBase --------------------------
	.section	.nv.info._Z25selective_scan_fwd_kernelI32Selective_Scan_fwd_kernel_traitsILi64ELi16ELi1ELb1ELb1ELb1ELb1EffEEv13SSMParamsBase,"",@"SHT_CUDA_INFO"
	.sectionflags	@""
	.align	4


	//----- nvinfo : EIATTR_CUDA_API_VERSION
	.align		4
        /*0000*/ 	.byte	0x04, 0x37
        /*0002*/ 	.short	(.L_3055 - .L_3054)
.L_3054:
        /*0004*/ 	.word	0x00000082


	//----- nvinfo : EIATTR_KPARAM_INFO
	.align		4
.L_3055:
        /*0008*/ 	.byte	0x04, 0x17
        /*000a*/ 	.short	(.L_3057 - .L_3056)
.L_3056:
        /*000c*/ 	.word	0x00000000
        /*0010*/ 	.short	0x0000
        /*0012*/ 	.short	0x0000
        /*0014*/ 	.byte	0x00, 0xf0, 0x61, 0x04


	//----- nvinfo : EIATTR_SPARSE_MMA_MASK
	.align		4
.L_3057:
        /*0018*/ 	.byte	0x03, 0x50
        /*001a*/ 	.short	0x0000


	//----- nvinfo : EIATTR_MAXREG_COUNT
	.align		4
        /*001c*/ 	.byte	0x03, 0x1b
        /*001e*/ 	.short	0x00a8


	//----- nvinfo : EIATTR_NUM_BARRIERS
	.align		4
        /*0020*/ 	.byte	0x02, 0x4c
        /*0022*/ 	.byte	0x01
	.zero		1


	//----- nvinfo : EIATTR_MERCURY_ISA_VERSION
	.align		4
        /*0024*/ 	.byte	0x03, 0x5f
        /*0026*/ 	.short	0x0101


	//----- nvinfo : EIATTR_COOP_GROUP_MASK_REGIDS
	.align		4
        /*0028*/ 	.byte	0x04, 0x29
        /*002a*/ 	.short	(.L_3059 - .L_3058)


	//   ....[0]....
.L_3058:
        /*002c*/ 	.word	0xffffffff


	//   ....[1]....
        /*0030*/ 	.word	0xffffffff


	//   ....[2]....
        /*0034*/ 	.word	0xffffffff


	//   ....[3]....
        /*0038*/ 	.word	0xffffffff


	//   ....[4]....
        /*003c*/ 	.word	0xffffffff


	//   ....[5]....
        /*0040*/ 	.word	0xffffffff


	//   ....[6]....
        /*0044*/ 	.word	0xffffffff


	//   ....[7]....
        /*0048*/ 	.word	0xffffffff


	//   ....[8]....
        /*004c*/ 	.word	0xffffffff


	//   ....[9]....
        /*0050*/ 	.word	0xffffffff


	//   ....[10]....
        /*0054*/ 	.word	0xffffffff


	//   ....[11]....
        /*0058*/ 	.word	0xffffffff


	//   ....[12]....
        /*005c*/ 	.word	0xffffffff


	//   ....[13]....
        /*0060*/ 	.word	0xffffffff


	//   ....[14]....
        /*0064*/ 	.word	0xffffffff


	//   ....[15]....
        /*0068*/ 	.word	0xffffffff


	//   ....[16]....
        /*006c*/ 	.word	0xffffffff


	//   ....[17]....
        /*0070*/ 	.word	0xffffffff


	//   ....[18]....
        /*0074*/ 	.word	0xffffffff


	//----- nvinfo : EIATTR_COOP_GROUP_INSTR_OFFSETS
	.align		4
.L_3059:
        /*0078*/ 	.byte	0x04, 0x28
        /*007a*/ 	.short	(.L_3061 - .L_3060)


	//   ....[0]....
.L_3060:
        /*007c*/ 	.word	0x00000890


	//   ....[1]....
        /*0080*/ 	.word	0x00000980


	//   ....[2]....
        /*0084*/ 	.word	0x000031a0


	//   ....[3]....
        /*0088*/ 	.word	0x00003760


	//   ....[4]....
        /*008c*/ 	.word	0x000037a0


	//   ....[5]....
        /*0090*/ 	.word	0x000037d0


	//   ....[6]....
        /*0094*/ 	.word	0x00003800


	//   ....[7]....
        /*0098*/ 	.word	0x00003840


	//   ....[8]....
        /*009c*/ 	.word	0x00003860


	//   ....[9]....
        /*00a0*/ 	.word	0x000038c0


	//   ....[10]....
        /*00a4*/ 	.word	0x000038d0


	//   ....[11]....
        /*00a8*/ 	.word	0x00003910


	//   ....[12]....
        /*00ac*/ 	.word	0x00003930


	//   ....[13]....
        /*00b0*/ 	.word	0x00003980


	//   ....[14]....
        /*00b4*/ 	.word	0x00003a60


	//   ....[15]....
        /*00b8*/ 	.word	0x00003a70


	//   ....[16]....
        /*00bc*/ 	.word	0x00004040


	//   ....[17]....
        /*00c0*/ 	.word	0x000042f0


	//   ....[18]....
        /*00c4*/ 	.word	0x00004a50


	//----- nvinfo : EIATTR_VRC_CTA_INIT_COUNT
	.align		4
.L_3061:
        /*00c8*/ 	.byte	0x02, 0x4a
	.zero		1
	.zero		1


	//----- nvinfo : EIATTR_EXIT_INSTR_OFFSETS
	.align		4
        /*00cc*/ 	.byte	0x04, 0x1c
        /*00ce*/ 	.short	(.L_3063 - .L_3062)


	//   ....[0]....
.L_3062:
        /*00d0*/ 	.word	0x00000470


	//   ....[1]....
        /*00d4*/ 	.word	0x00004af0


	//----- nvinfo : EIATTR_MAX_THREADS
	.align		4
.L_3063:
        /*00d8*/ 	.byte	0x04, 0x05
        /*00da*/ 	.short	(.L_3065 - .L_3064)
.L_3064:
        /*00dc*/ 	.word	0x00000040
        /*00e0*/ 	.word	0x00000001
        /*00e4*/ 	.word	0x00000001


	//----- nvinfo : EIATTR_CRS_STACK_SIZE
	.align		4
.L_3065:
        /*00e8*/ 	.byte	0x04, 0x1e
        /*00ea*/ 	.short	(.L_3067 - .L_3066)
.L_3066:
        /*00ec*/ 	.word	0x00000000


	//----- nvinfo : EIATTR_CBANK_PARAM_SIZE
	.align		4
.L_3067:
        /*00f0*/ 	.byte	0x03, 0x19
        /*00f2*/ 	.short	0x0118


	//----- nvinfo : EIATTR_PARAM_CBANK
	.align		4
        /*00f4*/ 	.byte	0x04, 0x0a
        /*00f6*/ 	.short	(.L_3069 - .L_3068)
	.align		4
.L_3068:
        /*00f8*/ 	.word	index@(.nv.constant0._Z25selective_scan_fwd_kernelI32Selective_Scan_fwd_kernel_traitsILi64ELi16ELi1ELb1ELb1ELb1ELb1EffEEv13SSMParamsBase)
        /*00fc*/ 	.short	0x0380
        /*00fe*/ 	.short	0x0118


	//----- nvinfo : EIATTR_SW_WAR
	.align		4
.L_3069:
        /*0100*/ 	.byte	0x04, 0x36
        /*0102*/ 	.short	(.L_3071 - .L_3070)
.L_3070:
        /*0104*/ 	.word	0x00000008
.L_3071:


//--------------------- .nv.info._Z25selective_scan_fwd_kernelI32Selective_Scan_fwd_kernel_traitsILi32ELi16ELi1ELb0ELb0ELb0ELb0EffEEv13SSMParamsBase --------------------------
	.section	.nv.info._Z25selective_scan_fwd_kernelI32Selective_Scan_fwd_kernel_traitsILi32ELi16ELi1ELb0ELb0ELb0ELb0EffEEv13SSMParamsBase,"",@"SHT_CUDA_INFO"
	.sectionflags	@""
	.align	4


	//----- nvinfo : EIATTR_CUDA_API_VERSION
	.align		4
        /*0000*/ 	.byte	0x04, 0x37
        /*0002*/ 	.short	(.L_3073 - .L_3072)
.L_3072:
        /*0004*/ 	.word	0x00000082


	//----- nvinfo : EIATTR_KPARAM_INFO
	.align		4
.L_3073:
        /*0008*/ 	.byte	0x04, 0x17
        /*000a*/ 	.short	(.L_3075 - .L_3074)
.L_3074:
        /*000c*/ 	.word	0x00000000
        /*0010*/ 	.short	0x0000
        /*0012*/ 	.short	0x0000
        /*0014*/ 	.byte	0x00, 0xf0, 0x61, 0x04


	//----- nvinfo : EIATTR_SPARSE_MMA_MASK
	.align		4
.L_3075:
        /*0018*/ 	.byte	0x03, 0x50
        /*001a*/ 	.short	0x0000


	//----- nvinfo : EIATTR_MAXREG_COUNT
	.align		4
        /*001c*/ 	.byte	0x03, 0x1b
        /*001e*/ 	.short	0x00ff


	//----- nvinfo : EIATTR_NUM_BARRIERS
	.align		4
        /*0020*/ 	.byte	0x02, 0x4c
        /*0022*/ 	.byte	0x01
	.zero		1


	//----- nvinfo : EIATTR_MERCURY_ISA_VERSION
	.align		4
        /*0024*/ 	.byte	0x03, 0x5f
        /*0026*/ 	.short	0x0101


	//----- nvinfo : EIATTR_COOP_GROUP_MASK_REGIDS
	.align		4
        /*0028*/ 	.byte	0x04, 0x29
        /*002a*/ 	.short	(.L_3077 - .L_3076)


	//   ....[0]....
.L_3076:
        /*002c*/ 	.word	0xffffffff


	//   ....[1]....
        /*0030*/ 	.word	0xffffffff


	//   ....[2]....
        /*0034*/ 	.word	0xffffffff


	//   ....[3]....
        /*0038*/ 	.word	0xffffffff


	//   ....[4]....
        /*003c*/ 	.word	0xffffffff


	//   ....[5]....
        /*0040*/ 	.word	0xffffffff


	//   ....[6]....
        /*0044*/ 	.word	0xffffffff


	//   ....[7]....
        /*0048*/ 	.word	0xffffffff


	//   ....[8]....
        /*004c*/ 	.word	0xffffffff


	//   ....[9]....
        /*0050*/ 	.word	0xffffffff


	//   ....[10]....
        /*0054*/ 	.word	0xffffffff


	//   ....[11]....
        /*0058*/ 	.word	0xffffffff


	//   ....[12]....
        /*005c*/ 	.word	0xffffffff


	//   ....[13]....
        /*0060*/ 	.word	0xffffffff


	//   ....[14]....
        /*0064*/ 	.word	0xffffffff


	//----- nvinfo : EIATTR_COOP_GROUP_INSTR_OFFSETS
	.align		4
.L_3077:
        /*0068*/ 	.byte	0x04, 0x28
        /*006a*/ 	.short	(.L_3079 - .L_3078)


	//   ....[0]....
.L_3078:
        /*006c*/ 	.word	0x00000f90


	//   ....[1]....
        /*0070*/ 	.word	0x000013d0


	//   ....[2]....
        /*0074*/ 	.word	0x00004370


	//   ....[3]....
        /*0078*/ 	.word	0x000043a0


	//   ....[4]....
        /*007c*/ 	.word	0x000043d0


	//   ....[5]....
        /*0080*/ 	.word	0x00004400


	//   ....[6]....
        /*0084*/ 	.word	0x00004450


	//   ....[7]....
        /*0088*/ 	.word	0x00004460


	//   ....[8]....
        /*008c*/ 	.word	0x000044d0


	//   ....[9]....
        /*0090*/ 	.word	0x000044f0


	//   ....[10]....
        /*0094*/ 	.word	0x00004550


	//   ....[11]....
        /*0098*/ 	.word	0x00004570


	//   ....[12]....
        /*009c*/ 	.word	0x00004600


	//   ....[13]....
        /*00a0*/ 	.word	0x00004610


	//   ....[14]....
        /*00a4*/ 	.word	0x00004b50


	//----- nvinfo : EIATTR_VRC_CTA_INIT_COUNT
	.align		4
.L_3079:
        /*00a8*/ 	.byte	0x02, 0x4a
	.zero		1
	.zero		1


	//----- nvinfo : EIATTR_EXIT_INSTR_OFFSETS
	.align		4
        /*00ac*/ 	.byte	0x04, 0x1c
        /*00ae*/ 	.short	(.L_3081 - .L_3080)


	//   ....[0]....
.L_3080:
        /*00b0*/ 	.word	0x00000210


	//   ....[1]....
        /*00b4*/ 	.word	0x00004f50


	//----- nvinfo : EIATTR_MAX_THREADS
	.align		4
.L_3081:
        /*00b8*/ 	.byte	0x04, 0x05
        /*00ba*/ 	.short	(.L_3083 - .L_3082)
.L_3082:
        /*00bc*/ 	.word	0x00000020
        /*00c0*/ 	.word	0x00000001
        /*00c4*/ 	.word	0x00000001


	//----- nvinfo : EIATTR_CRS_STACK_SIZE
	.align		4
.L_3083:
        /*00c8*/ 	.byte	0x04, 0x1e
        /*00ca*/ 	.short	(.L_3085 - .L_3084)
.L_3084:
        /*00cc*/ 	.word	0x00000000


	//----- nvinfo : EIATTR_CBANK_PARAM_SIZE
	.align		4
.L_3085:
        /*00d0*/ 	.byte	0x03, 0x19
        /*00d2*/ 	.short	0x0118


	//----- nvinfo : EIATTR_PARAM_CBANK
	.align		4
        /*00d4*/ 	.byte	0x04, 0x0a
        /*00d6*/ 	.short	(.L_3087 - .L_3086)
	.align		4
.L_3086:
        /*00d8*/ 	.word	index@(.nv.constant0._Z25selective_scan_fwd_kernelI32Selective_Scan_fwd_kernel_traitsILi32ELi16ELi1ELb0ELb0ELb0ELb0EffEEv13SSMParamsBase)
        /*00dc*/ 	.short	0x0380
        /*00de*/ 	.short	0x0118


	//----- nvinfo : EIATTR_SW_WAR
	.align		4
.L_3087:
        /*00e0*/ 	.byte	0x04, 0x36
        /*00e2*/ 	.short	(.L_3089 - .L_3088)
.L_3088:
        /*00e4*/ 	.word	0x00000008
.L_3089:


//--------------------- .nv.info._Z25selective_scan_fwd_kernelI32Selective_Scan_fwd_kernel_traitsILi32ELi16ELi1ELb0ELb0ELb0ELb1EffEEv13SSMParamsBase --------------------------
	.section	.nv.info._Z25selective_scan_fwd_kernelI32Selective_Scan_fwd_kernel_traitsILi32ELi16ELi1ELb0ELb0ELb0ELb1EffEEv13SSMParamsBase,"",@"SHT_CUDA_INFO"
	.sectionflags	@""
	.align	4


	//----- nvinfo : EIATTR_CUDA_API_VERSION
	.align		4
        /*0000*/ 	.byte	0x04, 0x37
        /*0002*/ 	.short	(.L_3091 - .L_3090)
.L_3090:
        /*0004*/ 	.word	0x00000082


	//----- nvinfo : EIATTR_KPARAM_INFO
	.align		4
.L_3091:
        /*0008*/ 	.byte	0x04, 0x17
        /*000a*/ 	.short	(.L_3093 - .L_3092)
.L_3092:
        /*000c*/ 	.word	0x00000000
        /*0010*/ 	.short	0x0000
        /*0012*/ 	.short	0x0000
        /*0014*/ 	.byte	0x00, 0xf0, 0x61, 0x04


	//----- nvinfo : EIATTR_SPARSE_MMA_MASK
	.align		4
.L_3093:
        /*0018*/ 	.byte	0x03, 0x50
        /*001a*/ 	.short	0x0000


	//----- nvinfo : EIATTR_MAXREG_COUNT
	.align		4
        /*001c*/ 	.byte	0x03, 0x1b
        /*001e*/ 	.short	0x00ff


	//----- nvinfo : EIATTR_NUM_BARRIERS
	.align		4
        /*0020*/ 	.byte	0x02, 0x4c
        /*0022*/ 	.byte	0x01
	.zero		1


	//----- nvinfo : EIATTR_MERCURY_ISA_VERSION
	.align		4
        /*0024*/ 	.byte	0x03, 0x5f
        /*0026*/ 	.short	0x0101


	//----- nvinfo : EIATTR_COOP_GROUP_MASK_REGIDS
	.align		4
        /*0028*/ 	.byte	0x04, 0x29
        /*002a*/ 	.short	(.L_3095 - .L_3094)


	//   ....[0]....
.L_3094:
        /*002c*/ 	.word	0xffffffff


	//   ....[1]....
        /*0030*/ 	.word	0xffffffff


	//   ....[2]....
        /*0034*/ 	.word	0xffffffff


	//   ....[3]....
        /*0038*/ 	.word	0xffffffff


	//   ....[4]....
        /*003c*/ 	.word	0xffffffff


	//   ....[5]....
        /*0040*/ 	.word	0xffffffff


	//   ....[6]....
        /*0044*/ 	.word	0xffffffff


	//   ....[7]....
        /*0048*/ 	.word	0xffffffff


	//   ....[8]....
        /*004c*/ 	.word	0xffffffff


	//   ....[9]....
        /*0050*/ 	.word	0xffffffff


	//   ....[10]....
        /*0054*/ 	.word	0xffffffff


	//   ....[11]....
        /*0058*/ 	.word	0xffffffff


	//   ....[12]....
        /*005c*/ 	.word	0xffffffff


	//   ....[13]....
        /*0060*/ 	.word	0xffffffff


	//   ....[14]....
        /*0064*/ 	.word	0xffffffff


	//   ....[15]....
        /*0068*/ 	.word	0xffffffff


	//   ....[16]....
        /*006c*/ 	.word	0xffffffff


	//----- nvinfo : EIATTR_COOP_GROUP_INSTR_OFFSETS
	.align		4
.L_3095:
        /*0070*/ 	.byte	0x04, 0x28
        /*0072*/ 	.short	(.L_3097 - .L_3096)


	//   ....[0]....
.L_3096:
        /*0074*/ 	.word	0x00001070


	//   ....[1]....
        /*0078*/ 	.word	0x000014a0


	//   ....[2]....
        /*007c*/ 	.word	0x00004450


	//   ....[3]....
        /*0080*/ 	.word	0x00004470


	//   ....[4]....
        /*0084*/ 	.word	0x000044c0


	//   ....[5]....
        /*0088*/ 	.word	0x000044d0


	//   ....[6]....
        /*008c*/ 	.word	0x00004520


	//   ....[7]....
        /*0090*/ 	.word	0x00004530


	//   ....[8]....
        /*0094*/ 	.word	0x00004580


	//   ....[9]....
        /*0098*/ 	.word	0x000045b0


	//   ....[10]....
        /*009c*/ 	.word	0x00004620


	//   ....[11]....
        /*00a0*/ 	.word	0x00004640


	//   ....[12]....
        /*00a4*/ 	.word	0x000046d0


	//   ....[13]....
        /*00a8*/ 	.word	0x000046e0


	//   ....[14]....
        /*00ac*/ 	.word	0x00004c70


	//   ....[15]....
        /*00b0*/ 	.word	0x000053b0


	//   ....[16]....
        /*00b4*/ 	.word	0x00005bd0


	//----- nvinfo : EIATTR_VRC_CTA_INIT_COUNT
	.align		4
.L_3097:
        /*00b8*/ 	.byte	0x02, 0x4a
	.zero		1
	.zero		1


	//----- nvinfo : EIATTR_EXIT_INSTR_OFFSETS
	.align		4
        /*00bc*/ 	.byte	0x04, 0x1c
        /*00be*/ 	.short	(.L_3099 - .L_3098)


	//   ....[0]....
.L_3098:
        /*00c0*/ 	.word	0x00000230


	//   ....[1]....
        /*00c4*/ 	.word	0x00005fd0


	//----- nvinfo : EIATTR_MAX_THREADS
	.align		4
.L_3099:
        /*00c8*/ 	.byte	0x04, 0x05
        /*00ca*/ 	.short	(.L_3101 - .L_3100)
.L_3100:
        /*00cc*/ 	.word	0x00000020
        /*00d0*/ 	.word	0x00000001
        /*00d4*/ 	.word	0x00000001


	//----- nvinfo : EIATTR_CRS_STACK_SIZE
	.align		4
.L_3101:
        /*00d8*/ 	.byte	0x04, 0x1e
        /*00da*/ 	.short	(.L_3103 - .L_3102)
.L_3102:
        /*00dc*/ 	.word	0x00000000


	//----- nvinfo : EIATTR_CBANK_PARAM_SIZE
	.align		4
.L_3103:
        /*00e0*/ 	.byte	0x03, 0x19
        /*00e2*/ 	.short	0x0118


	//----- nvinfo : EIATTR_PARAM_CBANK
	.align		4
        /*00e4*/ 	.byte	0x04, 0x0a
        /*00e6*/ 	.short	(.L_3105 - .L_3104)
	.align		4
.L_3104:
        /*00e8*/ 	.word	index@(.nv.constant0._Z25selective_scan_fwd_kernelI32Selective_Scan_fwd_kernel_traitsILi32ELi16ELi1ELb0ELb0ELb0ELb1EffEEv13SSMParamsBase)
        /*00ec*/ 	.short	0x0380
        /*00ee*/ 	.short	0x0118


	//----- nvinfo : EIATTR_SW_WAR
	.align		4
.L_3105:
        /*00f0*/ 	.byte	0x04, 0x36
        /*00f2*/ 	.short	(.L_3107 - .L_3106)
.L_3106:
        /*00f4*/ 	.word	0x00000008
.L_3107:


//--------------------- .nv.info._Z25selective_scan_fwd_kernelI32Selective_Scan_fwd_kernel_traitsILi32ELi16ELi1ELb0ELb0ELb1ELb0EffEEv13SSMParamsBase --------------------------
	.section	.nv.info._Z25selective_scan_fwd_kernelI32Selective_Scan_fwd_kernel_traitsILi32ELi16ELi1ELb0ELb0ELb1ELb0EffEEv13SSMParamsBase,"",@"SHT_CUDA_INFO"
	.sectionflags	@""
	.align	4


	//----- nvinfo : EIATTR_CUDA_API_VERSION
	.align		4
        /*0000*/ 	.byte	0x04, 0x37
        /*0002*/ 	.short	(.L_3109 - .L_3108)
.L_3108:
        /*0004*/ 	.word	0x00000082


	//----- nvinfo : EIATTR_KPARAM_INFO
	.align		4
.L_3109:
        /*0008*/ 	.byte	0x04, 0x17
        /*000a*/ 	.short	(.L_3111 - .L_3110)
.L_3110:
        /*000c*/ 	.word	0x00000000
        /*0010*/ 	.short	0x0000
        /*0012*/ 	.short	0x0000
        /*0014*/ 	.byte	0x00, 0xf0, 0x61, 0x04


	//----- nvinfo : EIATTR_SPARSE_MMA_MASK
	.align		4
.L_3111:
        /*0018*/ 	.byte	0x03, 0x50
        /*001a*/ 	.short	0x0000


	//----- nvinfo : EIATTR_MAXREG_COUNT
	.align		4
        /*001c*/ 	.byte	0x03, 0x1b
        /*001e*/ 	.short	0x00ff


	//----- nvinfo : EIATTR_NUM_BARRIERS
	.align		4
        /*0020*/ 	.byte	0x02, 0x4c
        /*0022*/ 	.byte	0x01
	.zero		1


	//----- nvinfo : EIATTR_MERCURY_ISA_VERSION
	.align		4
        /*0024*/ 	.byte	0x03, 0x5f
        /*0026*/ 	.short	0x0101


	//----- nvinfo : EIATTR_COOP_GROUP_MASK_REGIDS
	.align		4
        /*0028*/ 	.byte	0x04, 0x29
        /*002a*/ 	.short	(.L_3113 - .L_3112)


	//   ....[0]....
.L_3112:
        /*002c*/ 	.word	0xffffffff


	//   ....[1]....
        /*0030*/ 	.word	0xffffffff


	//   ....[2]....
        /*0034*/ 	.word	0xffffffff


	//   ....[3]....
        /*0038*/ 	.word	0xffffffff


	//   ....[4]....
        /*003c*/ 	.word	0xffffffff


	//   ....[5]....
        /*0040*/ 	.word	0xffffffff


	//   ....[6]....
        /*0044*/ 	.word	0xffffffff


	//   ....[7]....
        /*0048*/ 	.word	0xffffffff


	//   ....[8]....
        /*004c*/ 	.word	0xffffffff


	//   ....[9]....
        /*0050*/ 	.word	0xffffffff


	//   ....[10]....
        /*0054*/ 	.word	0xffffffff


	//   ....[11]....
        /*0058*/ 	.word	0xffffffff


	//   ....[12]....
        /*005c*/ 	.word	0xffffffff


	//   ....[13]....
        /*0060*/ 	.word	0xffffffff


	//   ....[14]....
        /*0064*/ 	.word	0xffffffff


	//   ....[15]....
        /*0068*/ 	.word	0xffffffff


	//----- nvinfo : EIATTR_COOP_GROUP_INSTR_OFFSETS
	.align		4
.L_3113:
        /*006c*/ 	.byte	0x04, 0x28
        /*006e*/ 	.short	(.L_3115 - .L_3114)


	//   ....[0]....
.L_3114:
        /*0070*/ 	.word	0x00001160


	//   ....[1]....
        /*0074*/ 	.word	0x000015c0


	//   ....[2]....
        /*0078*/ 	.word	0x00004390


	//   ....[3]....
        /*007c*/ 	.word	0x00004950


	//   ....[4]....
        /*0080*/ 	.word	0x000049e0


	//   ....[5]....
        /*0084*/ 	.word	0x00004a30


	//   ....[6]....
        /*0088*/ 	.word	0x00004a50


	//   ....[7]....
        /*008c*/ 	.word	0x00004a90


	//   ....[8]....
        /*0090*/ 	.word	0x00004ab0


	//   ....[9]....
        /*0094*/ 	.word	0x00004b00


	//   ....[10]....
        /*0098*/ 	.word	0x00004b10


	//   ....[11]....
        /*009c*/ 	.word	0x00004bc0


	//   ....[12]....
        /*00a0*/ 	.word	0x00004bd0


	//   ....[13]....
        /*00a4*/ 	.word	0x00004cc0


	//   ....[14]....
        /*00a8*/ 	.word	0x00004ce0


	//   ....[15]....
        /*00ac*/ 	.word	0x000052f0


	//----- nvinfo : EIATTR_VRC_CTA_INIT_COUNT
	.align		4
.L_3115:
        /*00b0*/ 	.byte	0x02, 0x4a
	.zero		1
	.zero		1


	//----- nvinfo : EIATTR_EXIT_INSTR_OFFSETS
	.align		4
        /*00b4*/ 	.byte	0x04, 0x1c
        /*00b6*/ 	.short	(.L_3117 - .L_3116)


	//   ....[0]....
.L_3116:
        /*00b8*/ 	.word	0x00000380


	//   ....[1]....
        /*00bc*/ 	.word	0x00005710


	//----- nvinfo : EIATTR_MAX_THREADS
	.align		4
.L_3117:
        /*00c0*/ 	.byte	0x04, 0x05
        /*00c2*/ 	.short	(.L_3119 - .L_3118)
.L_3118:
        /*00c4*/ 	.word	0x00000020
        /*00c8*/ 	.word	0x00000001
        /*00cc*/ 	.word	0x00000001


	//----- nvinfo : EIATTR_CRS_STACK_SIZE
	.align		4
.L_3119:
        /*00d0*/ 	.byte	0x04, 0x1e
        /*00d2*/ 	.short	(.L_3121 - .L_3120)
.L_3120:
        /*00d4*/ 	.word	0x00000000


	//----- nvinfo : EIATTR_CBANK_PARAM_SIZE
	.align		4
.L_3121:
        /*00d8*/ 	.byte	0x03, 0x19
        /*00da*/ 	.short	0x0118


	//----- nvinfo : EIATTR_PARAM_CBANK
	.align		4
        /*00dc*/ 	.byte	0x04, 0x0a
        /*00de*/ 	.short	(.L_3123 - .L_3122)
	.align		4
.L_3122:
        /*00e0*/ 	.word	index@(.nv.constant0._Z25selective_scan_fwd_kernelI32Selective_Scan_fwd_kernel_traitsILi32ELi16ELi1ELb0ELb0ELb1ELb0EffEEv13SSMParamsBase)
        /*00e4*/ 	.short	0x0380
        /*00e6*/ 	.short	0x0118


	//----- nvinfo : EIATTR_SW_WAR
	.align		4
.L_3123:
        /*00e8*/ 	.byte	0x04, 0x36
        /*00ea*/ 	.short	(.L_3125 - .L_3124)
.L_3124:
        /*00ec*/ 	.word	0x00000008
.L_3125:


//--------------------- .nv.info._Z25selective_scan_fwd_kernelI32Selective_Scan_fwd_kernel_traitsILi32ELi16ELi1ELb0ELb0ELb1ELb1EffEEv13SSMParamsBase --------------------------
	.section	.nv.info._Z25selective_scan_fwd_kernelI32Selective_Scan_fwd_kernel_traitsILi32ELi16ELi1ELb0ELb0ELb1ELb1EffEEv13SSMParamsBase,"",@"SHT_CUDA_INFO"
	.sectionflags	@""
	.align	4


	//----- nvinfo : EIATTR_CUDA_API_VERSION
	.align		4
        /*0000*/ 	.byte	0x04, 0x37
        /*0002*/ 	.short	(.L_3127 - .L_3126)
.L_3126:
        /*0004*/ 	.word	0x00000082


	//----- nvinfo : EIATTR_KPARAM_INFO
	.align		4
.L_3127:
        /*0008*/ 	.byte	0x04, 0x17
        /*000a*/ 	.short	(.L_3129 - .L_3128)
.L_3128:
        /*000c*/ 	.word	0x00000000
        /*0010*/ 	.short	0x0000
        /*0012*/ 	.short	0x0000
        /*0014*/ 	.byte	0x00, 0xf0, 0x61, 0x04


	//----- nvinfo : EIATTR_SPARSE_MMA_MASK
	.align		4
.L_3129:
        /*0018*/ 	.byte	0x03, 0x50
        /*001a*/ 	.short	0x0000


	//----- nvinfo : EIATTR_MAXREG_COUNT
	.align		4
        /*001c*/ 	.byte	0x03, 0x1b
        /*001e*/ 	.short	0x00ff


	//----- nvinfo : EIATTR_NUM_BARRIERS
	.align		4
        /*0020*/ 	.byte	0x02, 0x4c
        /*0022*/ 	.byte	0x01
	.zero		1


	//----- nvinfo : EIATTR_MERCURY_ISA_VERSION
	.align		4
        /*0024*/ 	.byte	0x03, 0x5f
        /*0026*/ 	.short	0x0101


	//----- nvinfo : EIATTR_COOP_GROUP_MASK_REGIDS
	.align		4
        /*0028*/ 	.byte	0x04, 0x29
        /*002a*/ 	.short	(.L_3131 - .L_3130)


	//   ....[0]....
.L_3130:
        /*002c*/ 	.word	0xffffffff


	//   ....[1]....
        /*0030*/ 	.word	0xffffffff


	//   ....[2]....
        /*0034*/ 	.word	0xffffffff


	//   ....[3]....
        /*0038*/ 	.word	0xffffffff


	//   ....[4]....
        /*003c*/ 	.word	0xffffffff


	//   ....[5]....
        /*0040*/ 	.word	0xffffffff


	//   ....[6]....
        /*0044*/ 	.word	0xffffffff


	//   ....[7]....
        /*0048*/ 	.word	0xffffffff


	//   ....[8]....
        /*004c*/ 	.word	0xffffffff


	//   ....[9]....
        /*0050*/ 	.word	0xffffffff


	//   ....[10]....
        /*0054*/ 	.word	0xffffffff


	//   ....[11]....
        /*0058*/ 	.word	0xffffffff


	//   ....[12]....
        /*005c*/ 	.word	0xffffffff


	//   ....[13]....
        /*0060*/ 	.word	0xffffffff


	//   ....[14]....
        /*0064*/ 	.word	0xffffffff


	//   ....[15]....
        /*0068*/ 	.word	0xffffffff


	//   ....[16]....
        /*006c*/ 	.word	0xffffffff


	//   ....[17]....
        /*0070*/ 	.word	0xffffffff


	//----- nvinfo : EIATTR_COOP_GROUP_INSTR_OFFSETS
	.align		4
.L_3131:
        /*0074*/ 	.byte	0x04, 0x28
        /*0076*/ 	.short	(.L_3133 - .L_3132)


	//   ....[0]....
.L_3132:
        /*0078*/ 	.word	0x00001040


	//   ....[1]....
        /*007c*/ 	.word	0x000014c0


	//   ....[2]....
        /*0080*/ 	.word	0x00004300


	//   ....[3]....
        /*0084*/ 	.word	0x000048b0


	//   ....[4]....
        /*0088*/ 	.word	0x00004940


	//   ....[5]....
        /*008c*/ 	.word	0x000049a0


	//   ....[6]....
        /*0090*/ 	.word	0x000049d0


	//   ....[7]....
        /*0094*/ 	.word	0x00004a10


	//   ....[8]....
        /*0098*/ 	.word	0x00004a30


	//   ....[9]....
        /*009c*/ 	.word	0x00004a80


	//   ....[10]....
        /*00a0*/ 	.word	0x00004a90


	//   ....[11]....
        /*00a4*/ 	.word	0x00004b40


	//   ....[12]....
        /*00a8*/ 	.word	0x00004b50


	//   ....[13]....
        /*00ac*/ 	.word	0x00004c40


	//   ....[14]....
        /*00b0*/ 	.word	0x00004c60


	//   ....[15]....
        /*00b4*/ 	.word	0x00005370


	//   ....[16]....
        /*00b8*/ 	.word	0x00005aa0


	//   ....[17]....
        /*00bc*/ 	.word	0x000062e0


	//----- nvinfo : EIATTR_VRC_CTA_INIT_COUNT
	.align		4
.L_3133:
        /*00c0*/ 	.byte	0x02, 0x4a
	.zero		1
	.zero		1


	//----- nvinfo : EIATTR_EXIT_INSTR_OFFSETS
	.align		4
        /*00c4*/ 	.byte	0x04, 0x1c
        /*00c6*/ 	.short	(.L_3135 - .L_3134)


	//   ....[0]....
.L_3134:
        /*00c8*/ 	.word	0x000003b0


	//   ....[1]....
        /*00cc*/ 	.word	0x00006740


	//----- nvinfo : EIATTR_MAX_THREADS
	.align		4
.L_3135:
        /*00d0*/ 	.byte	0x04, 0x05
        /*00d2*/ 	.short	(.L_3137 - .L_3136)
.L_3136:
        /*00d4*/ 	.word	0x00000020
        /*00d8*/ 	.word	0x00000001
        /*00dc*/ 	.word	0x00000001


	//----- nvinfo : EIATTR_CRS_STACK_SIZE
	.align		4
.L_3137:
        /*00e0*/ 	.byte	0x04, 0x1e
        /*00e2*/ 	.short	(.L_3139 - .L_3138)
.L_3138:
        /*00e4*/ 	.word	0x00000000


	//----- nvinfo : EIATTR_CBANK_PARAM_SIZE
	.align		4
.L_3139:
        /*00e8*/ 	.byte	0x03, 0x19
        /*00ea*/ 	.short	0x0118


	//----- nvinfo : EIATTR_PARAM_CBANK
	.align		4
        /*00ec*/ 	.byte	0x04, 0x0a
        /*00ee*/ 	.short	(.L_3141 - .L_3140)
	.align		4
.L_3140:
        /*00f0*/ 	.word	index@(.nv.constant0._Z25selective_scan_fwd_kernelI32Selective_Scan_fwd_kernel_traitsILi32ELi16ELi1ELb0ELb0ELb1ELb1EffEEv13SSMParamsBase)
        /*00f4*/ 	.short	0x0380
        /*00f6*/ 	.short	0x0118


	//----- nvinfo : EIATTR_SW_WAR
	.align		4
.L_3141:
        /*00f8*/ 	.byte	0x04, 0x36
        /*00fa*/ 	.short	(.L_3143 - .L_3142)
.L_3142:
        /*00fc*/ 	.word	0x00000008
.L_3143:


//--------------------- .nv.info._Z25selective_scan_fwd_kernelI32Selective_Scan_fwd_kernel_traitsILi32ELi16ELi1ELb0ELb1ELb0ELb0EffEEv13SSMParamsBase --------------------------
	.section	.nv.info._Z25selective_scan_fwd_kernelI32Selective_Scan_fwd_kernel_traitsILi32ELi16ELi1ELb0ELb1ELb0ELb0EffEEv13SSMParamsBase,"",@"SHT_CUDA_INFO"
	.sectionflags	@""
	.align	4


	//----- nvinfo : EIATTR_CUDA_API_VERSION
	.align		4
        /*0000*/ 	.byte	0x04, 0x37
        /*0002*/ 	.short	(.L_3145 - .L_3144)
.L_3144:
        /*0004*/ 	.word	0x00000082


	//----- nvinfo : EIATTR_KPARAM_INFO
	.align		4
.L_3145:
        /*0008*/ 	.byte	0x04, 0x17
        /*000a*/ 	.short	(.L_3147 - .L_3146)
.L_3146:
        /*000c*/ 	.word	0x00000000
        /*0010*/ 	.short	0x0000
        /*0012*/ 	.short	0x0000
        /*0014*/ 	.byte	0x00, 0xf0, 0x61, 0x04


	//----- nvinfo : EIATTR_SPARSE_MMA_MASK
	.align		4
.L_3147:
        /*0018*/ 	.byte	0x03, 0x50
        /*001a*/ 	.short	0x0000


	//----- nvinfo : EIATTR_MAXREG_COUNT
	.align		4
        /*001c*/ 	.byte	0x03, 0x1b
        /*001e*/ 	.short	0x00ff


	//----- nvinfo : EIATTR_NUM_BARRIERS
	.align		4
        /*0020*/ 	.byte	0x02, 0x4c
        /*0022*/ 	.byte	0x01
	.zero		1


	//----- nvinfo : EIATTR_MERCURY_ISA_VERSION
	.align		4
        /*0024*/ 	.byte	0x03, 0x5f
        /*0026*/ 	.short	0x0101


	//----- nvinfo : EIATTR_COOP_GROUP_MASK_REGIDS
	.align		4
        /*0028*/ 	.byte	0x04, 0x29
        /*002a*/ 	.short	(.L_3149 - .L_3148)


	//   ....[0]....
.L_3148:
        /*002c*/ 	.word	0xffffffff


	//   ....[1]....
        /*0030*/ 	.word	0xffffffff


	//   ....[2]....
        /*0034*/ 	.word	0xffffffff


	//   ....[3]....
        /*0038*/ 	.word	0xffffffff


	//   ....[4]....
        /*003c*/ 	.word	0xffffffff


	//   ....[5]....
        /*0040*/ 	.word	0xffffffff


	//   ....[6]....
        /*0044*/ 	.word	0xffffffff


	//   ....[7]....
        /*0048*/ 	.word	0xffffffff


	//   ....[8]....
        /*004c*/ 	.word	0xffffffff


	//   ....[9]....
        /*0050*/ 	.word	0xffffffff


	//   ....[10]....
        /*0054*/ 	.word	0xffffffff


	//   ....[11]....
        /*0058*/ 	.word	0xffffffff


	//   ....[12]....
        /*005c*/ 	.word	0xffffffff


	//   ....[13]....
        /*0060*/ 	.word	0xffffffff


	//   ....[14]....
        /*0064*/ 	.word	0xffffffff


	//   ....[15]....
        /*0068*/ 	.word	0xffffffff


	//----- nvinfo : EIATTR_COOP_GROUP_INSTR_OFFSETS
	.align		4
.L_3149:
        /*006c*/ 	.byte	0x04, 0x28
        /*006e*/ 	.short	(.L_3151 - .L_3150)


	//   ....[0]....
.L_3150:
        /*0070*/ 	.word	0x00001160


	//   ....[1]....
        /*0074*/ 	.word	0x000015c0


	//   ....[2]....
        /*0078*/ 	.word	0x00004210


	//   ....[3]....
        /*007c*/ 	.word	0x00004a90


	//   ....[4]....
        /*0080*/ 	.word	0x00004ae0


	//   ....[5]....
        /*0084*/ 	.word	0x00004b20


	//   ....[6]....
        /*0088*/ 	.word	0x00004b40


	//   ....[7]....
        /*008c*/ 	.word	0x00004b80


	//   ....[8]....
        /*0090*/ 	.word	0x00004ba0


	//   ....[9]....
        /*0094*/ 	.word	0x00004bf0


	//   ....[10]....
        /*0098*/ 	.word	0x00004c00


	//   ....[11]....
        /*009c*/ 	.word	0x00004c90


	//   ....[12]....
        /*00a0*/ 	.word	0x00004ca0


	//   ....[13]....
        /*00a4*/ 	.word	0x00004dc0


	//   ....[14]....
        /*00a8*/ 	.word	0x00004de0


	//   ....[15]....
        /*00ac*/ 	.word	0x000052f0


	//----- nvinfo : EIATTR_VRC_CTA_INIT_COUNT
	.align		4
.L_3151:
        /*00b0*/ 	.byte	0x02, 0x4a
	.zero		1
	.zero		1


	//----- nvinfo : EIATTR_EXIT_INSTR_OFFSETS
	.align		4
        /*00b4*/ 	.byte	0x04, 0x1c
        /*00b6*/ 	.short	(.L_3153 - .L_3152)


	//   ....[0]....
.L_3152:
        /*00b8*/ 	.word	0x00000380


	//   ....[1]....
        /*00bc*/ 	.word	0x00005710


	//----- nvinfo : EIATTR_MAX_THREADS
	.align		4
.L_3153:
        /*00c0*/ 	.byte	0x04, 0x05
        /*00c2*/ 	.short	(.L_3155 - .L_3154)
.L_3154:
        /*00c4*/ 	.word	0x00000020
        /*00c8*/ 	.word	0x00000001
        /*00cc*/ 	.word	0x00000001


	//----- nvinfo : EIATTR_CRS_STACK_SIZE
	.align		4
.L_3155:
        /*00d0*/ 	.byte	0x04, 0x1e
        /*00d2*/ 	.short	(.L_3157 - .L_3156)
.L_3156:
        /*00d4*/ 	.word	0x00000000


	//----- nvinfo : EIATTR_CBANK_PARAM_SIZE
	.align		4
.L_3157:
        /*00d8*/ 	.byte	0x03, 0x19
        /*00da*/ 	.short	0x0118


	//----- nvinfo : EIATTR_PARAM_CBANK
	.align		4
        /*00dc*/ 	.byte	0x04, 0x0a
        /*00de*/ 	.short	(.L_3159 - .L_3158)
	.align		4
.L_3158:
        /*00e0*/ 	.word	index@(.nv.constant0._Z25selective_scan_fwd_kernelI32Selective_Scan_fwd_kernel_traitsILi32ELi16ELi1ELb0ELb1ELb0ELb0EffEEv13SSMParamsBase)
        /*00e4*/ 	.short	0x0380
        /*00e6*/ 	.short	0x0118


	//----- nvinfo : EIATTR_SW_WAR
	.align		4
.L_3159:
        /*00e8*/ 	.byte	0x04, 0x36
        /*00ea*/ 	.short	(.L_3161 - .L_3160)
.L_3160:
        /*00ec*/ 	.word	0x00000008
.L_3161:


//--------------------- .nv.info._Z25selective_scan_fwd_kernelI32Selective_Scan_fwd_kernel_traitsILi32ELi16ELi1ELb0ELb1ELb0ELb1EffEEv13SSMParamsBase --------------------------
	.section	.nv.info._Z25selective_scan_fwd_kernelI32Selective_Scan_fwd_kernel_traitsILi32ELi16ELi1ELb0ELb1ELb0ELb1EffEEv13SSMParamsBase,"",@"SHT_CUDA_INFO"
	.sectionflags	@""
	.align	4


	//----- nvinfo : EIATTR_CUDA_API_VERSION
	.align		4
        /*0000*/ 	.byte	0x04, 0x37
        /*0002*/ 	.short	(.L_3163 - .L_3162)
.L_3162:
        /*0004*/ 	.word	0x00000082


	//----- nvinfo : EIATTR_KPARAM_INFO
	.align		4
.L_3163:
        /*0008*/ 	.byte	0x04, 0x17
        /*000a*/ 	.short	(.L_3165 - .L_3164)
.L_3164:
        /*000c*/ 	.word	0x00000000
        /*0010*/ 	.short	0x0000
        /*0012*/ 	.short	0x0000
        /*0014*/ 	.byte	0x00, 0xf0, 0x61, 0x04


	//----- nvinfo : EIATTR_SPARSE_MMA_MASK
	.align		4
.L_3165:
        /*0018*/ 	.byte	0x03, 0x50
        /*001a*/ 	.short	0x0000


	//----- nvinfo : EIATTR_MAXREG_COUNT
	.align		4
        /*001c*/ 	.byte	0x03, 0x1b
        /*001e*/ 	.short	0x00ff


	//----- nvinfo : EIATTR_NUM_BARRIERS
	.align		4
        /*0020*/ 	.byte	0x02, 0x4c
        /*0022*/ 	.byte	0x01
	.zero		1


	//----- nvinfo : EIATTR_MERCURY_ISA_VERSION
	.align		4
        /*0024*/ 	.byte	0x03, 0x5f
        /*0026*/ 	.short	0x0101


	//----- nvinfo : EIATTR_COOP_GROUP_MASK_REGIDS
	.align		4
        /*0028*/ 	.byte	0x04, 0x29
        /*002a*/ 	.short	(.L_3167 - .L_3166)


	//   ....[0]....
.L_3166:
        /*002c*/ 	.word	0xffffffff


	//   ....[1]....
        /*0030*/ 	.word	0xffffffff


	//   ....[2]....
        /*0034*/ 	.word	0xffffffff


	//   ....[3]....
        /*0038*/ 	.word	0xffffffff


	//   ....[4]....
        /*003c*/ 	.word	0xffffffff


	//   ....[5]....
        /*0040*/ 	.word	0xffffffff


	//   ....[6]....
        /*0044*/ 	.word	0xffffffff


	//   ....[7]....
        /*0048*/ 	.word	0xffffffff


	//   ....[8]....
        /*004c*/ 	.word	0xffffffff


	//   ....[9]....
        /*0050*/ 	.word	0xffffffff


	//   ....[10]....
        /*0054*/ 	.word	0xffffffff


	//   ....[11]....
        /*0058*/ 	.word	0xffffffff


	//   ....[12]....
        /*005c*/ 	.word	0xffffffff


	//   ....[13]....
        /*0060*/ 	.word	0xffffffff


	//   ....[14]....
        /*0064*/ 	.word	0xffffffff


	//   ....[15]....
        /*0068*/ 	.word	0xffffffff


	//   ....[16]....
        /*006c*/ 	.word	0xffffffff


	//   ....[17]....
        /*0070*/ 	.word	0xffffffff


	//----- nvinfo : EIATTR_COOP_GROUP_INSTR_OFFSETS
	.align		4
.L_3167:
        /*0074*/ 	.byte	0x04, 0x28
        /*0076*/ 	.short	(.L_3169 - .L_3168)


	//   ....[0]....
.L_3168:
        /*0078*/ 	.word	0x00001040


	//   ....[1]....
        /*007c*/ 	.word	0x000014c0


	//   ....[2]....
        /*0080*/ 	.word	0x00004190


	//   ....[3]....
        /*0084*/ 	.word	0x00004a10


	//   ....[4]....
        /*0088*/ 	.word	0x00004a60


	//   ....[5]....
        /*008c*/ 	.word	0x00004aa0


	//   ....[6]....
        /*0090*/ 	.word	0x00004ac0


	//   ....[7]....
        /*0094*/ 	.word	0x00004b00


	//   ....[8]....
        /*0098*/ 	.word	0x00004b20


	//   ....[9]....
        /*009c*/ 	.word	0x00004b70


	//   ....[10]....
        /*00a0*/ 	.word	0x00004b80


	//   ....[11]....
        /*00a4*/ 	.word	0x00004c10


	//   ....[12]....
        /*00a8*/ 	.word	0x00004c20


	//   ....[13]....
        /*00ac*/ 	.word	0x00004d40


	//   ....[14]....
        /*00b0*/ 	.word	0x00004d60


	//   ....[15]....
        /*00b4*/ 	.word	0x00005370


	//   ....[16]....
        /*00b8*/ 	.word	0x00005aa0


	//   ....[17]....
        /*00bc*/ 	.word	0x000062e0


	//----- nvinfo : EIATTR_VRC_CTA_INIT_COUNT
	.align		4
.L_3169:
        /*00c0*/ 	.byte	0x02, 0x4a
	.zero		1
	.zero		1


	//----- nvinfo : EIATTR_EXIT_INSTR_OFFSETS
	.align		4
        /*00c4*/ 	.byte	0x04, 0x1c
        /*00c6*/ 	.short	(.L_3171 - .L_3170)


	//   ....[0]....
.L_3170:
        /*00c8*/ 	.word	0x000003b0


	//   ....[1]....
        /*00cc*/ 	.word	0x00006740


	//----- nvinfo : EIATTR_MAX_THREADS
	.align		4
.L_3171:
        /*00d0*/ 	.byte	0x04, 0x05
        /*00d2*/ 	.short	(.L_3173 - .L_3172)
.L_3172:
        /*00d4*/ 	.word	0x00000020
        /*00d8*/ 	.word	0x00000001
        /*00dc*/ 	.word	0x00000001


	//----- nvinfo : EIATTR_CRS_STACK_SIZE
	.align		4
.L_3173:
        /*00e0*/ 	.byte	0x04, 0x1e
        /*00e2*/ 	.short	(.L_3175 - .L_3174)
.L_3174:
        /*00e4*/ 	.word	0x00000000


	//----- nvinfo : EIATTR_CBANK_PARAM_SIZE
	.align		4
.L_3175:
        /*00e8*/ 	.byte	0x03, 0x19
        /*00ea*/ 	.short	0x0118


	//----- nvinfo : EIATTR_PARAM_CBANK
	.align		4
        /*00ec*/ 	.byte	0x04, 0x0a
        /*00ee*/ 	.short	(.L_3177 - .L_3176)
	.align		4
.L_3176:
        /*00f0*/ 	.word	index@(.nv.constant0._Z25selective_scan_fwd_kernelI32Selective_Scan_fwd_kernel_traitsILi32ELi16ELi1ELb0ELb1ELb0ELb1EffEEv13SSMParamsBase)
        /*00f4*/ 	.short	0x0380
        /*00f6*/ 	.short	0x0118


	//----- nvinfo : EIATTR_SW_WAR
	.align		4
.L_3177:
        /*00f8*/ 	.byte	0x04, 0x36
        /*00fa*/ 	.short	(.L_3179 - .L_3178)
.L_3178:
        /*00fc*/ 	.word	0x00000008
.L_3179:


//--------------------- .nv.info._Z25selective_scan_fwd_kernelI32Selective_Scan_fwd_kernel_traitsILi32ELi16ELi1ELb0ELb1ELb1ELb0EffEEv13SSMParamsBase --------------------------
	.section	.nv.info._Z25selective_scan_fwd_kernelI32Selective_Scan_fwd_kernel_traitsILi32ELi16ELi1ELb0ELb1ELb1ELb0EffEEv13SSMParamsBase,"",@"SHT_CUDA_INFO"
	.sectionflags	@""
	.align	4


	//----- nvinfo : EIATTR_CUDA_API_VERSION
	.align		4
        /*0000*/ 	.byte	0x04, 0x37
        /*0002*/ 	.short	(.L_3181 - .L_3180)
.L_3180:
        /*0004*/ 	.word	0x00000082


	//----- nvinfo : EIATTR_KPARAM_INFO
	.align		4
.L_3181:
        /*0008*/ 	.byte	0x04, 0x17
        /*000a*/ 	.short	(.L_3183 - .L_3182)
.L_3182:
        /*000c*/ 	.word	0x00000000
        /*0010*/ 	.short	0x0000
        /*0012*/ 	.short	0x0000
        /*0014*/ 	.byte	0x00, 0xf0, 0x61, 0x04


	//----- nvinfo : EIATTR_SPARSE_MMA_MASK
	.align		4
.L_3183:
        /*0018*/ 	.byte	0x03, 0x50
        /*001a*/ 	.short	0x0000


	//----- nvinfo : EIATTR_MAXREG_COUNT
	.align		4
        /*001c*/ 	.byte	0x03, 0x1b
        /*001e*/ 	.short	0x00ff


	//----- nvinfo : EIATTR_NUM_BARRIERS
	.align		4
        /*0020*/ 	.byte	0x02, 0x4c
        /*0022*/ 	.byte	0x01
	.zero		1


	//----- nvinfo : EIATTR_MERCURY_ISA_VERSION
	.align		4
        /*0024*/ 	.byte	0x03, 0x5f
        /*0026*/ 	.short	0x0101


	//----- nvinfo : EIATTR_COOP_GROUP_MASK_REGIDS
	.align		4
        /*0028*/ 	.byte	0x04, 0x29
        /*002a*/ 	.short	(.L_3185 - .L_3184)


	//   ....[0]....
.L_3184:
        /*002c*/ 	.word	0xffffffff


	//   ....[1]....
        /*0030*/ 	.word	0xffffffff


	//   ....[2]....
        /*0034*/ 	.word	0xffffffff


	//   ....[3]....
        /*0038*/ 	.word	0xffffffff


	//   ....[4]....
        /*003c*/ 	.word	0xffffffff


	//   ....[5]....
        /*0040*/ 	.word	0xffffffff


	//   ....[6]....
        /*0044*/ 	.word	0xffffffff


	//   ....[7]....
        /*0048*/ 	.word	0xffffffff


	//   ....[8]....
        /*004c*/ 	.word	0xffffffff


	//   ....[9]....
        /*0050*/ 	.word	0xffffffff


	//   ....[10]....
        /*0054*/ 	.word	0xffffffff


	//   ....[11]....
        /*0058*/ 	.word	0xffffffff


	//   ....[12]....
        /*005c*/ 	.word	0xffffffff


	//   ....[13]....
        /*0060*/ 	.word	0xffffffff


	//   ....[14]....
        /*0064*/ 	.word	0xffffffff


	//   ....[15]....
        /*0068*/ 	.word	0xffffffff


	//   ....[16]....
        /*006c*/ 	.word	0xffffffff


	//----- nvinfo : EIATTR_COOP_GROUP_INSTR_OFFSETS
	.align		4
.L_3185:
        /*0070*/ 	.byte	0x04, 0x28
        /*0072*/ 	.short	(.L_3187 - .L_3186)


	//   ....[0]....
.L_3186:
        /*0074*/ 	.word	0x00001210


	//   ....[1]....
        /*0078*/ 	.word	0x00001660


	//   ....[2]....
        /*007c*/ 	.word	0x00004300


	//   ....[3]....
        /*0080*/ 	.word	0x00004dc0


	//   ....[4]....
        /*0084*/ 	.word	0x00004e10


	//   ....[5]....
        /*0088*/ 	.word	0x00004e50


	//   ....[6]....
        /*008c*/ 	.word	0x00004e70


	//   ....[7]....
        /*0090*/ 	.word	0x00004eb0


	//   ....[8]....
        /*0094*/ 	.word	0x00004ed0


	//   ....[9]....
        /*0098*/ 	.word	0x00004f20


	//   ....[10]....
        /*009c*/ 	.word	0x00004f40


	//   ....[11]....
        /*00a0*/ 	.word	0x000050d0


	//   ....[12]....
        /*00a4*/ 	.word	0x000050e0


	//   ....[13]....
        /*00a8*/ 	.word	0x000050f0


	//   ....[14]....
        /*00ac*/ 	.word	0x00005300


	//   ....[15]....
        /*00b0*/ 	.word	0x00005320


	//   ....[16]....
        /*00b4*/ 	.word	0x00005830


	//----- nvinfo : EIATTR_VRC_CTA_INIT_COUNT
	.align		4
.L_3187:
        /*00b8*/ 	.byte	0x02, 0x4a
	.zero		1
	.zero		1


	//----- nvinfo : EIATTR_EXIT_INSTR_OFFSETS
	.align		4
        /*00bc*/ 	.byte	0x04, 0x1c
        /*00be*/ 	.short	(.L_3189 - .L_3188)


	//   ....[0]....
.L_3188:
        /*00c0*/ 	.word	0x00000400


	//   ....[1]....
        /*00c4*/ 	.word	0x00005c70


	//----- nvinfo : EIATTR_MAX_THREADS
	.align		4
.L_3189:
        /*00c8*/ 	.byte	0x04, 0x05
        /*00ca*/ 	.short	(.L_3191 - .L_3190)
.L_3190:
        /*00cc*/ 	.word	0x00000020
        /*00d0*/ 	.word	0x00000001
        /*00d4*/ 	.word	0x00000001


	//----- nvinfo : EIATTR_CRS_STACK_SIZE
	.align		4
.L_3191:
        /*00d8*/ 	.byte	0x04, 0x1e
        /*00da*/ 	.short	(.L_3193 - .L_3192)
.L_3192:
        /*00dc*/ 	.word	0x00000000


	//----- nvinfo : EIATTR_CBANK_PARAM_SIZE
	.align		4
.L_3193:
        /*00e0*/ 	.byte	0x03, 0x19
        /*00e2*/ 	.short	0x0118


	//----- nvinfo : EIATTR_PARAM_CBANK
	.align		4
        /*00e4*/ 	.byte	0x04, 0x0a
        /*00e6*/ 	.short	(.L_3195 - .L_3194)
	.align		4
.L_3194:
        /*00e8*/ 	.word	index@(.nv.constant0._Z25selective_scan_fwd_kernelI32Selective_Scan_fwd_kernel_traitsILi32ELi16ELi1ELb0ELb1ELb1ELb0EffEEv13SSMParamsBase)
        /*00ec*/ 	.short	0x0380
        /*00ee*/ 	.short	0x0118


	//----- nvinfo : EIATTR_SW_WAR
	.align		4
.L_3195:
        /*00f0*/ 	.byte	0x04, 0x36
        /*00f2*/ 	.short	(.L_3197 - .L_3196)
.L_3196:
        /*00f4*/ 	.word	0x00000008
.L_3197:


//--------------------- .nv.info._Z25selective_scan_fwd_kernelI32Selective_Scan_fwd_kernel_traitsILi32ELi16ELi1ELb0ELb1ELb1ELb1EffEEv13SSMParamsBase --------------------------
	.section	.nv.info._Z25selective_scan_fwd_kernelI32Selective_Scan_fwd_kernel_traitsILi32ELi16ELi1ELb0ELb1ELb1ELb1EffEEv13SSMParamsBase,"",@"SHT_CUDA_INFO"
	.sectionflags	@""
	.align	4


	//----- nvinfo : EIATTR_CUDA_API_VERSION
	.align		4
        /*0000*/ 	.byte	0x04, 0x37
        /*0002*/ 	.short	(.L_3199 - .L_3198)
.L_3198:
        /*0004*/ 	.word	0x00000082


	//----- nvinfo : EIATTR_KPARAM_INFO
	.align		4
.L_3199:
        /*0008*/ 	.byte	0x04, 0x17
        /*000a*/ 	.short	(.L_3201 - .L_3200)
.L_3200:
        /*000c*/ 	.word	0x00000000
        /*0010*/ 	.short	0x0000
        /*0012*/ 	.short	0x0000
        /*0014*/ 	.byte	0x00, 0xf0, 0x61, 0x04


	//----- nvinfo : EIATTR_SPARSE_MMA_MASK
	.align		4
.L_3201:
        /*0018*/ 	.byte	0x03, 0x50
        /*001a*/ 	.short	0x0000


	//----- nvinfo : EIATTR_MAXREG_COUNT
	.align		4
        /*001c*/ 	.byte	0x03, 0x1b
        /*001e*/ 	.short	0x00ff


	//----- nvinfo : EIATTR_NUM_BARRIERS
	.align		4
        /*0020*/ 	.byte	0x02, 0x4c
        /*0022*/ 	.byte	0x01
	.zero		1


	//----- nvinfo : EIATTR_MERCURY_ISA_VERSION
	.align		4
        /*0024*/ 	.byte	0x03, 0x5f
        /*0026*/ 	.short	0x0101


	//----- nvinfo : EIATTR_COOP_GROUP_MASK_REGIDS
	.align		4
        /*0028*/ 	.byte	0x04, 0x29
        /*002a*/ 	.short	(.L_3203 - .L_3202)


	//   ....[0]....
.L_3202:
        /*002c*/ 	.word	0xffffffff


	//   ....[1]....
        /*0030*/ 	.word	0xffffffff


	//   ....[2]....
        /*0034*/ 	.word	0xffffffff


	//   ....[3]....
        /*0038*/ 	.word	0xffffffff


	//   ....[4]....
        /*003c*/ 	.word	0xffffffff


	//   ....[5]....
        /*0040*/ 	.word	0xffffffff


	//   ....[6]....
        /*0044*/ 	.word	0xffffffff


	//   ....[7]....
        /*0048*/ 	.word	0xffffffff


	//   ....[8]....
        /*004c*/ 	.word	0xffffffff


	//   ....[9]....
        /*0050*/ 	.word	0xffffffff


	//   ....[10]....
        /*0054*/ 	.word	0xffffffff


	//   ....[11]....
        /*0058*/ 	.word	0xffffffff


	//   ....[12]....
        /*005c*/ 	.word	0xffffffff


	//   ....[13]....
        /*0060*/ 	.word	0xffffffff


	//   ....[14]....
        /*0064*/ 	.word	0xffffffff


	//   ....[15]....
        /*0068*/ 	.word	0xffffffff


	//   ....[16]....
        /*006c*/ 	.word	0xffffffff


	//   ....[17]....
        /*0070*/ 	.word	0xffffffff


	//   ....[18]....
        /*0074*/ 	.word	0xffffffff


	//----- nvinfo : EIATTR_COOP_GROUP_INSTR_OFFSETS
	.align		4
.L_3203:
        /*0078*/ 	.byte	0x04, 0x28
        /*007a*/ 	.short	(.L_3205 - .L_3204)


	//   ....[0]....
.L_3204:
        /*007c*/ 	.word	0x000010d0


	//   ....[1]....
        /*0080*/ 	.word	0x00001530


	//   ....[2]....
        /*0084*/ 	.word	0x00004260


	//   ....[3]....
        /*0088*/ 	.word	0x00004d30


	//   ....[4]....
        /*008c*/ 	.word	0x00004d80


	//   ....[5]....
        /*0090*/ 	.word	0x00004dc0


	//   ....[6]....
        /*0094*/ 	.word	0x00004de0


	//   ....[7]....
        /*0098*/ 	.word	0x00004e20


	//   ....[8]....
        /*009c*/ 	.word	0x00004e40


	//   ....[9]....
        /*00a0*/ 	.word	0x00004e90


	//   ....[10]....
        /*00a4*/ 	.word	0x00004ea0


	//   ....[11]....
        /*00a8*/ 	.word	0x00004ff0


	//   ....[12]....
        /*00ac*/ 	.word	0x00005000


	//   ....[13]....
        /*00b0*/ 	.word	0x00005060


	//   ....[14]....
        /*00b4*/ 	.word	0x00005270


	//   ....[15]....
        /*00b8*/ 	.word	0x00005290


	//   ....[16]....
        /*00bc*/ 	.word	0x000058a0


	//   ....[17]....
        /*00c0*/ 	.word	0x00005fd0


	//   ....[18]....
        /*00c4*/ 	.word	0x00006810


	//----- nvinfo : EIATTR_VRC_CTA_INIT_COUNT
	.align		4
.L_3205:
        /*00c8*/ 	.byte	0x02, 0x4a
	.zero		1
	.zero		1


	//----- nvinfo : EIATTR_EXIT_INSTR_OFFSETS
	.align		4
        /*00cc*/ 	.byte	0x04, 0x1c
        /*00ce*/ 	.short	(.L_3207 - .L_3206)


	//   ....[0]....
.L_3206:
        /*00d0*/ 	.word	0x00000440


	//   ....[1]....
        /*00d4*/ 	.word	0x00006c90


	//----- nvinfo : EIATTR_MAX_THREADS
	.align		4
.L_3207:
        /*00d8*/ 	.byte	0x04, 0x05
        /*00da*/ 	.short	(.L_3209 - .L_3208)
.L_3208:
        /*00dc*/ 	.word	0x00000020
        /*00e0*/ 	.word	0x00000001
        /*00e4*/ 	.word	0x00000001


	//----- nvinfo : EIATTR_CRS_STACK_SIZE
	.align		4
.L_3209:
        /*00e8*/ 	.byte	0x04, 0x1e
        /*00ea*/ 	.short	(.L_3211 - .L_3210)
.L_3210:
        /*00ec*/ 	.word	0x00000000


	//----- nvinfo : EIATTR_CBANK_PARAM_SIZE
	.align		4
.L_3211:
        /*00f0*/ 	.byte	0x03, 0x19
        /*00f2*/ 	.short	0x0118


	//----- nvinfo : EIATTR_PARAM_CBANK
	.align		4
        /*00f4*/ 	.byte	0x04, 0x0a
        /*00f6*/ 	.short	(.L_3213 - .L_3212)
	.align		4
.L_3212:
        /*00f8*/ 	.word	index@(.nv.constant0._Z25selective_scan_fwd_kernelI32Selective_Scan_fwd_kernel_traitsILi32ELi16ELi1ELb0ELb1ELb1ELb1EffEEv13SSMParamsBase)
        /*00fc*/ 	.short	0x0380
        /*00fe*/ 	.short	0x0118


	//----- nvinfo : EIATTR_SW_WAR
	.align		4
.L_3213:
        /*0100*/ 	.byte	0x04, 0x36
        /*0102*/ 	.short	(.L_3215 - .L_3214)
.L_3214:
        /*0104*/ 	.word	0x00000008
.L_3215:


//--------------------- .nv.info._Z25selective_scan_fwd_kernelI32Selective_Scan_fwd_kernel_traitsILi32ELi16ELi1ELb1ELb0ELb0ELb0EffEEv13SSMParamsBase --------------------------
	.section	.nv.info._Z25selective_scan_fwd_kernelI32Selective_Scan_fwd_kernel_traitsILi32ELi16ELi1ELb1ELb0ELb0ELb0EffEEv13SSMParamsBase,"",@"SHT_CUDA_INFO"
	.sectionflags	@""
	.align	4


	//----- nvinfo : EIATTR_CUDA_API_VERSION
	.align		4
        /*0000*/ 	.byte	0x04, 0x37
        /*0002*/ 	.short	(.L_3217 - .L_3216)
.L_3216:
        /*0004*/ 	.word	0x00000082


	//----- nvinfo : EIATTR_KPARAM_INFO
	.align		4
.L_3217:
        /*0008*/ 	.byte	0x04, 0x17
        /*000a*/ 	.short	(.L_3219 - .L_3218)
.L_3218:
        /*000c*/ 	.word	0x00000000
        /*0010*/ 	.short	0x0000
        /*0012*/ 	.short	0x0000
        /*0014*/ 	.byte	0x00, 0xf0, 0x61, 0x04


	//----- nvinfo : EIATTR_SPARSE_MMA_MASK
	.align		4
.L_3219:
        /*0018*/ 	.byte	0x03, 0x50
        /*001a*/ 	.short	0x0000


	//----- nvinfo : EIATTR_MAXREG_COUNT
	.align		4
        /*001c*/ 	.byte	0x03, 0x1b
        /*001e*/ 	.short	0x00ff


	//----- nvinfo : EIATTR_NUM_BARRIERS
	.align		4
        /*0020*/ 	.byte	0x02, 0x4c
        /*0022*/ 	.byte	0x01
	.zero		1


	//----- nvinfo : EIATTR_MERCURY_ISA_VERSION
	.align		4
        /*0024*/ 	.byte	0x03, 0x5f
        /*0026*/ 	.short	0x0101


	//----- nvinfo : EIATTR_COOP_GROUP_MASK_REGIDS
	.align		4
        /*0028*/ 	.byte	0x04, 0x29
        /*002a*/ 	.short	(.L_3221 - .L_3220)


	//   ....[0]....
.L_3220:
        /*002c*/ 	.word	0xffffffff


	//   ....[1]....
        /*0030*/ 	.word	0xffffffff


	//   ....[2]....
        /*0034*/ 	.word	0xffffffff


	//   ....[3]....
        /*0038*/ 	.word	0xffffffff


	//   ....[4]....
        /*003c*/ 	.word	0xffffffff


	//   ....[5]....
        /*0040*/ 	.word	0xffffffff


	//   ....[6]....
        /*0044*/ 	.word	0xffffffff


	//   ....[7]....
        /*0048*/ 	.word	0xffffffff


	//   ....[8]....
        /*004c*/ 	.word	0xffffffff


	//   ....[9]....
        /*0050*/ 	.word	0xffffffff


	//   ....[10]....
        /*0054*/ 	.word	0xffffffff


	//   ....[11]....
        /*0058*/ 	.word	0xffffffff


	//   ....[12]....
        /*005c*/ 	.word	0xffffffff


	//   ....[13]....
        /*0060*/ 	.word	0xffffffff


	//   ....[14]....
        /*0064*/ 	.word	0xffffffff


	//----- nvinfo : EIATTR_COOP_GROUP_INSTR_OFFSETS
	.align		4
.L_3221:
        /*0068*/ 	.byte	0x04, 0x28
        /*006a*/ 	.short	(.L_3223 - .L_3222)


	//   ....[0]....
.L_3222:
        /*006c*/ 	.word	0x000005d0


	//   ....[1]....
        /*0070*/ 	.word	0x000006d0


	//   ....[2]....
        /*0074*/ 	.word	0x000032e0


	//   ....[3]....
        /*0078*/ 	.word	0x00003330


	//   ....[4]....
        /*007c*/ 	.word	0x00003360


	//   ....[5]....
        /*0080*/ 	.word	0x00003380


	//   ....[6]....
        /*0084*/ 	.word	0x000033c0


	//   ....[7]....
        /*0088*/ 	.word	0x000033e0


	//   ....[8]....
        /*008c*/ 	.word	0x00003430


	//   ....[9]....
        /*0090*/ 	.word	0x00003440


	//   ....[10]....
        /*0094*/ 	.word	0x000034a0


	//   ....[11]....
        /*0098*/ 	.word	0x000034b0


	//   ....[12]....
        /*009c*/ 	.word	0x000035a0


	//   ....[13]....
        /*00a0*/ 	.word	0x000035c0


	//   ....[14]....
        /*00a4*/ 	.word	0x00003ab0


	//----- nvinfo : EIATTR_VRC_CTA_INIT_COUNT
	.align		4
.L_3223:
        /*00a8*/ 	.byte	0x02, 0x4a
	.zero		1
	.zero		1


	//----- nvinfo : EIATTR_EXIT_INSTR_OFFSETS
	.align		4
        /*00ac*/ 	.byte	0x04, 0x1c
        /*00ae*/ 	.short	(.L_3225 - .L_3224)


	//   ....[0]....
.L_3224:
        /*00b0*/ 	.word	0x000001b0


	//   ....[1]....
        /*00b4*/ 	.word	0x00003bb0


	//----- nvinfo : EIATTR_MAX_THREADS
	.align		4
.L_3225:
        /*00b8*/ 	.byte	0x04, 0x05
        /*00ba*/ 	.short	(.L_3227 - .L_3226)
.L_3226:
        /*00bc*/ 	.word	0x00000020
        /*00c0*/ 	.word	0x00000001
        /*00c4*/ 	.word	0x00000001


	//----- nvinfo : EIATTR_CRS_STACK_SIZE
	.align		4
.L_3227:
        /*00c8*/ 	.byte	0x04, 0x1e
        /*00ca*/ 	.short	(.L_3229 - .L_3228)
.L_3228:
        /*00cc*/ 	.word	0x00000000


	//----- nvinfo : EIATTR_CBANK_PARAM_SIZE
	.align		4
.L_3229:
        /*00d0*/ 	.byte	0x03, 0x19
        /*00d2*/ 	.short	0x0118


	//----- nvinfo : EIATTR_PARAM_CBANK
	.align		4
        /*00d4*/ 	.byte	0x04, 0x0a
        /*00d6*/ 	.short	(.L_3231 - .L_3230)
	.align		4
.L_3230:
        /*00d8*/ 	.word	index@(.nv.constant0._Z25selective_scan_fwd_kernelI32Selective_Scan_fwd_kernel_traitsILi32ELi16ELi1ELb1ELb0ELb0ELb0EffEEv13SSMParamsBase)
        /*00dc*/ 	.short	0x0380
        /*00de*/ 	.short	0x0118


	//----- nvinfo : EIATTR_SW_WAR
	.align		4
.L_3231:
        /*00e0*/ 	.byte	0x04, 0x36
        /*00e2*/ 	.short	(.L_3233 - .L_3232)
.L_3232:
        /*00e4*/ 	.word	0x00000008
.L_3233:


//--------------------- .nv.info._Z25selective_scan_fwd_kernelI32Selective_Scan_fwd_kernel_traitsILi32ELi16ELi1ELb1ELb0ELb0ELb1EffEEv13SSMParamsBase --------------------------
	.section	.nv.info._Z25selective_scan_fwd_kernelI32Selective_Scan_fwd_kernel_traitsILi32ELi16ELi1ELb1ELb0ELb0ELb1EffEEv13SSMParamsBase,"",@"SHT_CUDA_INFO"
	.sectionflags	@""
	.align	4


	//----- nvinfo : EIATTR_CUDA_API_VERSION
	.align		4
        /*0000*/ 	.byte	0x04, 0x37
        /*0002*/ 	.short	(.L_3235 - .L_3234)
.L_3234:
        /*0004*/ 	.word	0x00000082


	//----- nvinfo : EIATTR_KPARAM_INFO
	.align		4
.L_3235:
        /*0008*/ 	.byte	0x04, 0x17
        /*000a*/ 	.short	(.L_3237 - .L_3236)
.L_3236:
        /*000c*/ 	.word	0x00000000
        /*0010*/ 	.short	0x0000
        /*0012*/ 	.short	0x0000
        /*0014*/ 	.byte	0x00, 0xf0, 0x61, 0x04


	//----- nvinfo : EIATTR_SPARSE_MMA_MASK
	.align		4
.L_3237:
        /*0018*/ 	.byte	0x03, 0x50
        /*001a*/ 	.short	0x0000


	//----- nvinfo : EIATTR_MAXREG_COUNT
	.align		4
        /*001c*/ 	.byte	0x03, 0x1b
        /*001e*/ 	.short	0x00ff


	//----- nvinfo : EIATTR_NUM_BARRIERS
	.align		4
        /*0020*/ 	.byte	0x02, 0x4c
        /*0022*/ 	.byte	0x01
	.zero		1


	//----- nvinfo : EIATTR_MERCURY_ISA_VERSION
	.align		4
        /*0024*/ 	.byte	0x03, 0x5f
        /*0026*/ 	.short	0x0101


	//----- nvinfo : EIATTR_COOP_GROUP_MASK_REGIDS
	.align		4
        /*0028*/ 	.byte	0x04, 0x29
        /*002a*/ 	.short	(.L_3239 - .L_3238)


	//   ....[0]....
.L_3238:
        /*002c*/ 	.word	0xffffffff


	//   ....[1]....
        /*0030*/ 	.word	0xffffffff


	//   ....[2]....
        /*0034*/ 	.word	0xffffffff


	//   ....[3]....
        /*0038*/ 	.word	0xffffffff


	//   ....[4]....
        /*003c*/ 	.word	0xffffffff


	//   ....[5]....
        /*0040*/ 	.word	0xffffffff


	//   ....[6]....
        /*0044*/ 	.word	0xffffffff


	//   ....[7]....
        /*0048*/ 	.word	0xffffffff


	//   ....[8]....
        /*004c*/ 	.word	0xffffffff


	//   ....[9]....
        /*0050*/ 	.word	0xffffffff


	//   ....[10]....
        /*0054*/ 	.word	0xffffffff


	//   ....[11]....
        /*0058*/ 	.word	0xffffffff


	//   ....[12]....
        /*005c*/ 	.word	0xffffffff


	//   ....[13]....
        /*0060*/ 	.word	0xffffffff


	//   ....[14]....
        /*0064*/ 	.word	0xffffffff


	//   ....[15]....
        /*0068*/ 	.word	0xffffffff


	//   ....[16]....
        /*006c*/ 	.word	0xffffffff


	//----- nvinfo : EIATTR_COOP_GROUP_INSTR_OFFSETS
	.align		4
.L_3239:
        /*0070*/ 	.byte	0x04, 0x28
        /*0072*/ 	.short	(.L_3241 - .L_3240)


	//   ....[0]....
.L_3240:
        /*0074*/ 	.word	0x000005b0


	//   ....[1]....
        /*0078*/ 	.word	0x000006b0


	//   ....[2]....
        /*007c*/ 	.word	0x000032c0


	//   ....[3]....
        /*0080*/ 	.word	0x00003310


	//   ....[4]....
        /*0084*/ 	.word	0x00003340


	//   ....[5]....
        /*0088*/ 	.word	0x00003360


	//   ....[6]....
        /*008c*/ 	.word	0x000033a0


	//   ....[7]....
        /*0090*/ 	.word	0x000033c0


	//   ....[8]....
        /*0094*/ 	.word	0x00003410


	//   ....[9]....
        /*0098*/ 	.word	0x00003420


	//   ....[10]....
        /*009c*/ 	.word	0x00003480


	//   ....[11]....
        /*00a0*/ 	.word	0x00003490


	//   ....[12]....
        /*00a4*/ 	.word	0x00003580


	//   ....[13]....
        /*00a8*/ 	.word	0x000035a0


	//   ....[14]....
        /*00ac*/ 	.word	0x00003a50


	//   ....[15]....
        /*00b0*/ 	.word	0x00003ca0


	//   ....[16]....
        /*00b4*/ 	.word	0x00004390


	//----- nvinfo : EIATTR_VRC_CTA_INIT_COUNT
	.align		4
.L_3241:
        /*00b8*/ 	.byte	0x02, 0x4a
	.zero		1
	.zero		1


	//----- nvinfo : EIATTR_EXIT_INSTR_OFFSETS
	.align		4
        /*00bc*/ 	.byte	0x04, 0x1c
        /*00be*/ 	.short	(.L_3243 - .L_3242)


	//   ....[0]....
.L_3242:
        /*00c0*/ 	.word	0x000001b0


	//   ....[1]....
        /*00c4*/ 	.word	0x00004490


	//----- nvinfo : EIATTR_MAX_THREADS
	.align		4
.L_3243:
        /*00c8*/ 	.byte	0x04, 0x05
        /*00ca*/ 	.short	(.L_3245 - .L_3244)
.L_3244:
        /*00cc*/ 	.word	0x00000020
        /*00d0*/ 	.word	0x00000001
        /*00d4*/ 	.word	0x00000001


	//----- nvinfo : EIATTR_CRS_STACK_SIZE
	.align		4
.L_3245:
        /*00d8*/ 	.byte	0x04, 0x1e
        /*00da*/ 	.short	(.L_3247 - .L_3246)
.L_3246:
        /*00dc*/ 	.word	0x00000000


	//----- nvinfo : EIATTR_CBANK_PARAM_SIZE
	.align		4
.L_3247:
        /*00e0*/ 	.byte	0x03, 0x19
        /*00e2*/ 	.short	0x0118


	//----- nvinfo : EIATTR_PARAM_CBANK
	.align		4
        /*00e4*/ 	.byte	0x04, 0x0a
        /*00e6*/ 	.short	(.L_3249 - .L_3248)
	.align		4
.L_3248:
        /*00e8*/ 	.word	index@(.nv.constant0._Z25selective_scan_fwd_kernelI32Selective_Scan_fwd_kernel_traitsILi32ELi16ELi1ELb1ELb0ELb0ELb1EffEEv13SSMParamsBase)
        /*00ec*/ 	.short	0x0380
        /*00ee*/ 	.short	0x0118


	//----- nvinfo : EIATTR_SW_WAR
	.align		4
.L_3249:
        /*00f0*/ 	.byte	0x04, 0x36
        /*00f2*/ 	.short	(.L_3251 - .L_3250)
.L_3250:
        /*00f4*/ 	.word	0x00000008
.L_3251:


//--------------------- .nv.info._Z25selective_scan_fwd_kernelI32Selective_Scan_fwd_kernel_traitsILi32ELi16ELi1ELb1ELb0ELb1ELb0EffEEv13SSMParamsBase --------------------------
	.section	.nv.info._Z25selective_scan_fwd_kernelI32Selective_Scan_fwd_kernel_traitsILi32ELi16ELi1ELb1ELb0ELb1ELb0EffEEv13SSMParamsBase,"",@"SHT_CUDA_INFO"
	.sectionflags	@""
	.align	4


	//----- nvinfo : EIATTR_CUDA_API_VERSION
	.align		4
        /*0000*/ 	.byte	0x04, 0x37
        /*0002*/ 	.short	(.L_3253 - .L_3252)
.L_3252:
        /*0004*/ 	.word	0x00000082


	//----- nvinfo : EIATTR_KPARAM_INFO
	.align		4
.L_3253:
        /*0008*/ 	.byte	0x04, 0x17
        /*000a*/ 	.short	(.L_3255 - .L_3254)
.L_3254:
        /*000c*/ 	.word	0x00000000
        /*0010*/ 	.short	0x0000
        /*0012*/ 	.short	0x0000
        /*0014*/ 	.byte	0x00, 0xf0, 0x61, 0x04


	//----- nvinfo : EIATTR_SPARSE_MMA_MASK
	.align		4
.L_3255:
        /*0018*/ 	.byte	0x03, 0x50
        /*001a*/ 	.short	0x0000


	//----- nvinfo : EIATTR_MAXREG_COUNT
	.align		4
        /*001c*/ 	.byte	0x03, 0x1b
        /*001e*/ 	.short	0x00ff


	//----- nvinfo : EIATTR_NUM_BARRIERS
	.align		4
        /*0020*/ 	.byte	0x02, 0x4c
        /*0022*/ 	.byte	0x01
	.zero		1


	//----- nvinfo : EIATTR_MERCURY_ISA_VERSION
	.align		4
        /*0024*/ 	.byte	0x03, 0x5f
        /*0026*/ 	.short	0x0101


	//----- nvinfo : EIATTR_COOP_GROUP_MASK_REGIDS
	.align		4
        /*0028*/ 	.byte	0x04, 0x29
        /*002a*/ 	.short	(.L_3257 - .L_3256)


	//   ....[0]....
.L_3256:
        /*002c*/ 	.word	0xffffffff


	//   ....[1]....
        /*0030*/ 	.word	0xffffffff


	//   ....[2]....
        /*0034*/ 	.word	0xffffffff


	//   ....[3]....
        /*0038*/ 	.word	0xffffffff


	//   ....[4]....
        /*003c*/ 	.word	0xffffffff


	//   ....[5]....
        /*0040*/ 	.word	0xffffffff


	//   ....[6]....
        /*0044*/ 	.word	0xffffffff


	//   ....[7]....
        /*0048*/ 	.word	0xffffffff


	//   ....[8]....
        /*004c*/ 	.word	0xffffffff


	//   ....[9]....
        /*0050*/ 	.word	0xffffffff


	//   ....[10]....
        /*0054*/ 	.word	0xffffffff


	//   ....[11]....
        /*0058*/ 	.word	0xffffffff


	//   ....[12]....
        /*005c*/ 	.word	0xffffffff


	//   ....[13]....
        /*0060*/ 	.word	0xffffffff


	//   ....[14]....
        /*0064*/ 	.word	0xffffffff


	//   ....[15]....
        /*0068*/ 	.word	0xffffffff


	//----- nvinfo : EIATTR_COOP_GROUP_INSTR_OFFSETS
	.align		4
.L_3257:
        /*006c*/ 	.byte	0x04, 0x28
        /*006e*/ 	.short	(.L_3259 - .L_3258)


	//   ....[0]....
.L_3258:
        /*0070*/ 	.word	0x000007d0


	//   ....[1]....
        /*0074*/ 	.word	0x000008d0


	//   ....[2]....
        /*0078*/ 	.word	0x000032a0


	//   ....[3]....
        /*007c*/ 	.word	0x000035a0


	//   ....[4]....
        /*0080*/ 	.word	0x000035f0


	//   ....[5]....
        /*0084*/ 	.word	0x00003620


	//   ....[6]....
        /*0088*/ 	.word	0x00003640


	//   ....[7]....
        /*008c*/ 	.word	0x00003680


	//   ....[8]....
        /*0090*/ 	.word	0x000036a0


	//   ....[9]....
        /*0094*/ 	.word	0x000036f0


	//   ....[10]....
        /*0098*/ 	.word	0x00003700


	//   ....[11]....
        /*009c*/ 	.word	0x00003750


	//   ....[12]....
        /*00a0*/ 	.word	0x00003760


	//   ....[13]....
        /*00a4*/ 	.word	0x00003850


	//   ....[14]....
        /*00a8*/ 	.word	0x00003870


	//   ....[15]....
        /*00ac*/ 	.word	0x00003e20


	//----- nvinfo : EIATTR_VRC_CTA_INIT_COUNT
	.align		4
.L_3259:
        /*00b0*/ 	.byte	0x02, 0x4a
	.zero		1
	.zero		1


	//----- nvinfo : EIATTR_EXIT_INSTR_OFFSETS
	.align		4
        /*00b4*/ 	.byte	0x04, 0x1c
        /*00b6*/ 	.short	(.L_3261 - .L_3260)


	//   ....[0]....
.L_3260:
        /*00b8*/ 	.word	0x000003c0


	//   ....[1]....
        /*00bc*/ 	.word	0x00003f80


	//----- nvinfo : EIATTR_MAX_THREADS
	.align		4
.L_3261:
        /*00c0*/ 	.byte	0x04, 0x05
        /*00c2*/ 	.short	(.L_3263 - .L_3262)
.L_3262:
        /*00c4*/ 	.word	0x00000020
        /*00c8*/ 	.word	0x00000001
        /*00cc*/ 	.word	0x00000001


	//----- nvinfo : EIATTR_CRS_STACK_SIZE
	.align		4
.L_3263:
        /*00d0*/ 	.byte	0x04, 0x1e
        /*00d2*/ 	.short	(.L_3265 - .L_3264)
.L_3264:
        /*00d4*/ 	.word	0x00000000


	//----- nvinfo : EIATTR_CBANK_PARAM_SIZE
	.align		4
.L_3265:
        /*00d8*/ 	.byte	0x03, 0x19
        /*00da*/ 	.short	0x0118


	//----- nvinfo : EIATTR_PARAM_CBANK
	.align		4
        /*00dc*/ 	.byte	0x04, 0x0a
        /*00de*/ 	.short	(.L_3267 - .L_3266)
	.align		4
.L_3266:
        /*00e0*/ 	.word	index@(.nv.constant0._Z25selective_scan_fwd_kernelI32Selective_Scan_fwd_kernel_traitsILi32ELi16ELi1ELb1ELb0ELb1ELb0EffEEv13SSMParamsBase)
        /*00e4*/ 	.short	0x0380
        /*00e6*/ 	.short	0x0118


	//----- nvinfo : EIATTR_SW_WAR
	.align		4
.L_3267:
        /*00e8*/ 	.byte	0x04, 0x36
        /*00ea*/ 	.short	(.L_3269 - .L_3268)
.L_3268:
        /*00ec*/ 	.word	0x00000008
.L_3269:


//--------------------- .nv.info._Z25selective_scan_fwd_kernelI32Selective_Scan_fwd_kernel_traitsILi32ELi16ELi1ELb1ELb0ELb1ELb1EffEEv13SSMParamsBase --------------------------
	.section	.nv.info._Z25selective_scan_fwd_kernelI32Selective_Scan_fwd_kernel_traitsILi32ELi16ELi1ELb1ELb0ELb1ELb1EffEEv13SSMParamsBase,"",@"SHT_CUDA_INFO"
	.sectionflags	@""
	.align	4


	//----- nvinfo : EIATTR_CUDA_API_VERSION
	.align		4
        /*0000*/ 	.byte	0x04, 0x37
        /*0002*/ 	.short	(.L_3271 - .L_3270)
.L_3270:
        /*0004*/ 	.word	0x00000082


	//----- nvinfo : EIATTR_KPARAM_INFO
	.align		4
.L_3271:
        /*0008*/ 	.byte	0x04, 0x17
        /*000a*/ 	.short	(.L_3273 - .L_3272)
.L_3272:
        /*000c*/ 	.word	0x00000000
        /*0010*/ 	.short	0x0000
        /*0012*/ 	.short	0x0000
        /*0014*/ 	.byte	0x00, 0xf0, 0x61, 0x04


	//----- nvinfo : EIATTR_SPARSE_MMA_MASK
	.align		4
.L_3273:
        /*0018*/ 	.byte	0x03, 0x50
        /*001a*/ 	.short	0x0000


	//----- nvinfo : EIATTR_MAXREG_COUNT
	.align		4
        /*001c*/ 	.byte	0x03, 0x1b
        /*001e*/ 	.short	0x00ff


	//----- nvinfo : EIATTR_NUM_BARRIERS
	.align		4
        /*0020*/ 	.byte	0x02, 0x4c
        /*0022*/ 	.byte	0x01
	.zero		1


	//----- nvinfo : EIATTR_MERCURY_ISA_VERSION
	.align		4
        /*0024*/ 	.byte	0x03, 0x5f
        /*0026*/ 	.short	0x0101


	//----- nvinfo : EIATTR_COOP_GROUP_MASK_REGIDS
	.align		4
        /*0028*/ 	.byte	0x04, 0x29
        /*002a*/ 	.short	(.L_3275 - .L_3274)


	//   ....[0]....
.L_3274:
        /*002c*/ 	.word	0xffffffff


	//   ....[1]....
        /*0030*/ 	.word	0xffffffff


	//   ....[2]....
        /*0034*/ 	.word	0xffffffff


	//   ....[3]....
        /*0038*/ 	.word	0xffffffff


	//   ....[4]....
        /*003c*/ 	.word	0xffffffff


	//   ....[5]....
        /*0040*/ 	.word	0xffffffff


	//   ....[6]....
        /*0044*/ 	.word	0xffffffff


	//   ....[7]....
        /*0048*/ 	.word	0xffffffff


	//   ....[8]....
        /*004c*/ 	.word	0xffffffff


	//   ....[9]....
        /*0050*/ 	.word	0xffffffff


	//   ....[10]....
        /*0054*/ 	.word	0xffffffff


	//   ....[11]....
        /*0058*/ 	.word	0xffffffff


	//   ....[12]....
        /*005c*/ 	.word	0xffffffff


	//   ....[13]....
        /*0060*/ 	.word	0xffffffff


	//   ....[14]....
        /*0064*/ 	.word	0xffffffff


	//   ....[15]....
        /*0068*/ 	.word	0xffffffff


	//   ....[16]....
        /*006c*/ 	.word	0xffffffff


	//   ....[17]....
        /*0070*/ 	.word	0xffffffff


	//----- nvinfo : EIATTR_COOP_GROUP_INSTR_OFFSETS
	.align		4
.L_3275:
        /*0074*/ 	.byte	0x04, 0x28
        /*0076*/ 	.short	(.L_3277 - .L_3276)


	//   ....[0]....
.L_3276:
        /*0078*/ 	.word	0x000007d0


	//   ....[1]....
        /*007c*/ 	.word	0x000008d0


	//   ....[2]....
        /*0080*/ 	.word	0x000032a0


	//   ....[3]....
        /*0084*/ 	.word	0x000035a0


	//   ....[4]....
        /*0088*/ 	.word	0x000035f0


	//   ....[5]....
        /*008c*/ 	.word	0x00003620


	//   ....[6]....
        /*0090*/ 	.word	0x00003640


	//   ....[7]....
        /*0094*/ 	.word	0x00003680


	//   ....[8]....
        /*0098*/ 	.word	0x000036a0


	//   ....[9]....
        /*009c*/ 	.word	0x000036f0


	//   ....[10]....
        /*00a0*/ 	.word	0x00003700


	//   ....[11]....
        /*00a4*/ 	.word	0x00003750


	//   ....[12]....
        /*00a8*/ 	.word	0x00003760


	//   ....[13]....
        /*00ac*/ 	.word	0x00003850


	//   ....[14]....
        /*00b0*/ 	.word	0x00003870


	//   ....[15]....
        /*00b4*/ 	.word	0x00003e10


	//   ....[16]....
        /*00b8*/ 	.word	0x000040a0


	//   ....[17]....
        /*00bc*/ 	.word	0x000047c0


	//----- nvinfo : EIATTR_VRC_CTA_INIT_COUNT
	.align		4
.L_3277:
        /*00c0*/ 	.byte	0x02, 0x4a
	.zero		1
	.zero		1


	//----- nvinfo : EIATTR_EXIT_INSTR_OFFSETS
	.align		4
        /*00c4*/ 	.byte	0x04, 0x1c
        /*00c6*/ 	.short	(.L_3279 - .L_3278)


	//   ....[0]....
.L_3278:
        /*00c8*/ 	.word	0x000003c0


	//   ....[1]....
        /*00cc*/ 	.word	0x000048a0


	//----- nvinfo : EIATTR_MAX_THREADS
	.align		4
.L_3279:
        /*00d0*/ 	.byte	0x04, 0x05
        /*00d2*/ 	.short	(.L_3281 - .L_3280)
.L_3280:
        /*00d4*/ 	.word	0x00000020
        /*00d8*/ 	.word	0x00000001
        /*00dc*/ 	.word	0x00000001


	//----- nvinfo : EIATTR_CRS_STACK_SIZE
	.align		4
.L_3281:
        /*00e0*/ 	.byte	0x04, 0x1e
        /*00e2*/ 	.short	(.L_3283 - .L_3282)
.L_3282:
        /*00e4*/ 	.word	0x00000000


	//----- nvinfo : EIATTR_CBANK_PARAM_SIZE
	.align		4
.L_3283:
        /*00e8*/ 	.byte	0x03, 0x19
        /*00ea*/ 	.short	0x0118


	//----- nvinfo : EIATTR_PARAM_CBANK
	.align		4
        /*00ec*/ 	.byte	0x04, 0x0a
        /*00ee*/ 	.short	(.L_3285 - .L_3284)
	.align		4
.L_3284:
        /*00f0*/ 	.word	index@(.nv.constant0._Z25selective_scan_fwd_kernelI32Selective_Scan_fwd_kernel_traitsILi32ELi16ELi1ELb1ELb0ELb1ELb1EffEEv13SSMParamsBase)
        /*00f4*/ 	.short	0x0380
        /*00f6*/ 	.short	0x0118


	//----- nvinfo : EIATTR_SW_WAR
	.align		4
.L_3285:
        /*00f8*/ 	.byte	0x04, 0x36
        /*00fa*/ 	.short	(.L_3287 - .L_3286)
.L_3286:
        /*00fc*/ 	.word	0x00000008
.L_3287:


//--------------------- .nv.info._Z25selective_scan_fwd_kernelI32Selective_Scan_fwd_kernel_traitsILi32ELi16ELi1ELb1ELb1ELb0ELb0EffEEv13SSMParamsBase --------------------------
	.section	.nv.info._Z25selective_scan_fwd_kernelI32Selective_Scan_fwd_kernel_traitsILi32ELi16ELi1ELb1ELb1ELb0ELb0EffEEv13SSMParamsBase,"",@"SHT_CUDA_INFO"
	.sectionflags	@""
	.align	4


	//----- nvinfo : EIATTR_CUDA_API_VERSION
	.align		4
        /*0000*/ 	.byte	0x04, 0x37
        /*0002*/ 	.short	(.L_3289 - .L_3288)
.L_3288:
        /*0004*/ 	.word	0x00000082


	//----- nvinfo : EIATTR_KPARAM_INFO
	.align		4
.L_3289:
        /*0008*/ 	.byte	0x04, 0x17
        /*000a*/ 	.short	(.L_3291 - .L_3290)
.L_3290:
        /*000c*/ 	.word	0x00000000
        /*0010*/ 	.short	0x0000
        /*0012*/ 	.short	0x0000
        /*0014*/ 	.byte	0x00, 0xf0, 0x61, 0x04


	//----- nvinfo : EIATTR_SPARSE_MMA_MASK
	.align		4
.L_3291:
        /*0018*/ 	.byte	0x03, 0x50
        /*001a*/ 	.short	0x0000


	//----- nvinfo : EIATTR_MAXREG_COUNT
	.align		4
        /*001c*/ 	.byte	0x03, 0x1b
        /*001e*/ 	.short	0x00ff


	//----- nvinfo : EIATTR_NUM_BARRIERS
	.align		4
        /*0020*/ 	.byte	0x02, 0x4c
        /*0022*/ 	.byte	0x01
	.zero		1


	//----- nvinfo : EIATTR_MERCURY_ISA_VERSION
	.align		4
        /*0024*/ 	.byte	0x03, 0x5f
        /*0026*/ 	.short	0x0101


	//----- nvinfo : EIATTR_COOP_GROUP_MASK_REGIDS
	.align		4
        /*0028*/ 	.byte	0x04, 0x29
        /*002a*/ 	.short	(.L_3293 - .L_3292)


	//   ....[0]....
.L_3292:
        /*002c*/ 	.word	0xffffffff


	//   ....[1]....
        /*0030*/ 	.word	0xffffffff


	//   ....[2]....
        /*0034*/ 	.word	0xffffffff


	//   ....[3]....
        /*0038*/ 	.word	0xffffffff


	//   ....[4]....
        /*003c*/ 	.word	0xffffffff


	//   ....[5]....
        /*0040*/ 	.word	0xffffffff


	//   ....[6]....
        /*0044*/ 	.word	0xffffffff


	//   ....[7]....
        /*0048*/ 	.word	0xffffffff


	//   ....[8]....
        /*004c*/ 	.word	0xffffffff


	//   ....[9]....
        /*0050*/ 	.word	0xffffffff


	//   ....[10]....
        /*0054*/ 	.word	0xffffffff


	//   ....[11]....
        /*0058*/ 	.word	0xffffffff


	//   ....[12]....
        /*005c*/ 	.word	0xffffffff


	//   ....[13]....
        /*0060*/ 	.word	0xffffffff


	//   ....[14]....
        /*0064*/ 	.word	0xffffffff


	//   ....[15]....
        /*0068*/ 	.word	0xffffffff


	//----- nvinfo : EIATTR_COOP_GROUP_INSTR_OFFSETS
	.align		4
.L_3293:
        /*006c*/ 	.byte	0x04, 0x28
        /*006e*/ 	.short	(.L_3295 - .L_3294)


	//   ....[0]....
.L_3294:
        /*0070*/ 	.word	0x000007c0


	//   ....[1]....
        /*0074*/ 	.word	0x000008c0


	//   ....[2]....
        /*0078*/ 	.word	0x00003130


	//   ....[3]....
        /*007c*/ 	.word	0x00003660


	//   ....[4]....
        /*0080*/ 	.word	0x000036b0


	//   ....[5]....
        /*0084*/ 	.word	0x000036e0


	//   ....[6]....
        /*0088*/ 	.word	0x00003700


	//   ....[7]....
        /*008c*/ 	.word	0x00003740


	//   ....[8]....
        /*0090*/ 	.word	0x00003760


	//   ....[9]....
        /*0094*/ 	.word	0x000037b0


	//   ....[10]....
        /*0098*/ 	.word	0x000037c0


	//   ....[11]....
        /*009c*/ 	.word	0x00003820


	//   ....[12]....
        /*00a0*/ 	.word	0x00003830


	//   ....[13]....
        /*00a4*/ 	.word	0x00003940


	//   ....[14]....
        /*00a8*/ 	.word	0x00003960


	//   ....[15]....
        /*00ac*/ 	.word	0x00003e10


	//----- nvinfo : EIATTR_VRC_CTA_INIT_COUNT
	.align		4
.L_3295:
        /*00b0*/ 	.byte	0x02, 0x4a
	.zero		1
	.zero		1


	//----- nvinfo : EIATTR_EXIT_INSTR_OFFSETS
	.align		4
        /*00b4*/ 	.byte	0x04, 0x1c
        /*00b6*/ 	.short	(.L_3297 - .L_3296)


	//   ....[0]....
.L_3296:
        /*00b8*/ 	.word	0x000003c0


	//   ....[1]....
        /*00bc*/ 	.word	0x00003f70


	//----- nvinfo : EIATTR_MAX_THREADS
	.align		4
.L_3297:
        /*00c0*/ 	.byte	0x04, 0x05
        /*00c2*/ 	.short	(.L_3299 - .L_3298)
.L_3298:
        /*00c4*/ 	.word	0x00000020
        /*00c8*/ 	.word	0x00000001
        /*00cc*/ 	.word	0x00000001


	//----- nvinfo : EIATTR_CRS_STACK_SIZE
	.align		4
.L_3299:
        /*00d0*/ 	.byte	0x04, 0x1e
        /*00d2*/ 	.short	(.L_3301 - .L_3300)
.L_3300:
        /*00d4*/ 	.word	0x00000000


	//----- nvinfo : EIATTR_CBANK_PARAM_SIZE
	.align		4
.L_3301:
        /*00d8*/ 	.byte	0x03, 0x19
        /*00da*/ 	.short	0x0118


	//----- nvinfo : EIATTR_PARAM_CBANK
	.align		4
        /*00dc*/ 	.byte	0x04, 0x0a
        /*00de*/ 	.short	(.L_3303 - .L_3302)
	.align		4
.L_3302:
        /*00e0*/ 	.word	index@(.nv.constant0._Z25selective_scan_fwd_kernelI32Selective_Scan_fwd_kernel_traitsILi32ELi16ELi1ELb1ELb1ELb0ELb0EffEEv13SSMParamsBase)
        /*00e4*/ 	.short	0x0380
        /*00e6*/ 	.short	0x0118


	//----- nvinfo : EIATTR_SW_WAR
	.align		4
.L_3303:
        /*00e8*/ 	.byte	0x04, 0x36
        /*00ea*/ 	.short	(.L_3305 - .L_3304)
.L_3304:
        /*00ec*/ 	.word	0x00000008
.L_3305:


//--------------------- .nv.info._Z25selective_scan_fwd_kernelI32Selective_Scan_fwd_kernel_traitsILi32ELi16ELi1ELb1ELb1ELb0ELb1EffEEv13SSMParamsBase --------------------------
	.section	.nv.info._Z25selective_scan_fwd_kernelI32Selective_Scan_fwd_kernel_traitsILi32ELi16ELi1ELb1ELb1ELb0ELb1EffEEv13SSMParamsBase,"",@"SHT_CUDA_INFO"
	.sectionflags	@""
	.align	4


	//----- nvinfo : EIATTR_CUDA_API_VERSION
	.align		4
        /*0000*/ 	.byte	0x04, 0x37
        /*0002*/ 	.short	(.L_3307 - .L_3306)
.L_3306:
        /*0004*/ 	.word	0x00000082


	//----- nvinfo : EIATTR_KPARAM_INFO
	.align		4
.L_3307:
        /*0008*/ 	.byte	0x04, 0x17
        /*000a*/ 	.short	(.L_3309 - .L_3308)
.L_3308:
        /*000c*/ 	.word	0x00000000
        /*0010*/ 	.short	0x0000
        /*0012*/ 	.short	0x0000
        /*0014*/ 	.byte	0x00, 0xf0, 0x61, 0x04


	//----- nvinfo : EIATTR_SPARSE_MMA_MASK
	.align		4
.L_3309:
        /*0018*/ 	.byte	0x03, 0x50
        /*001a*/ 	.short	0x0000


	//----- nvinfo : EIATTR_MAXREG_COUNT
	.align		4
        /*001c*/ 	.byte	0x03, 0x1b
        /*001e*/ 	.short	0x00ff


	//----- nvinfo : EIATTR_NUM_BARRIERS
	.align		4
        /*0020*/ 	.byte	0x02, 0x4c
        /*0022*/ 	.byte	0x01
	.zero		1


	//----- nvinfo : EIATTR_MERCURY_ISA_VERSION
	.align		4
        /*0024*/ 	.byte	0x03, 0x5f
        /*0026*/ 	.short	0x0101


	//----- nvinfo : EIATTR_COOP_GROUP_MASK_REGIDS
	.align		4
        /*0028*/ 	.byte	0x04, 0x29
        /*002a*/ 	.short	(.L_3311 - .L_3310)


	//   ....[0]....
.L_3310:
        /*002c*/ 	.word	0xffffffff


	//   ....[1]....
        /*0030*/ 	.word	0xffffffff


	//   ....[2]....
        /*0034*/ 	.word	0xffffffff


	//   ....[3]....
        /*0038*/ 	.word	0xffffffff


	//   ....[4]....
        /*003c*/ 	.word	0xffffffff


	//   ....[5]....
        /*0040*/ 	.word	0xffffffff


	//   ....[6]....
        /*0044*/ 	.word	0xffffffff


	//   ....[7]....
        /*0048*/ 	.word	0xffffffff


	//   ....[8]....
        /*004c*/ 	.word	0xffffffff


	//   ....[9]....
        /*0050*/ 	.word	0xffffffff


	//   ....[10]....
        /*0054*/ 	.word	0xffffffff


	//   ....[11]....
        /*0058*/ 	.word	0xffffffff


	//   ....[12]....
        /*005c*/ 	.word	0xffffffff


	//   ....[13]....
        /*0060*/ 	.word	0xffffffff


	//   ....[14]....
        /*0064*/ 	.word	0xffffffff


	//   ....[15]....
        /*0068*/ 	.word	0xffffffff


	//   ....[16]....
        /*006c*/ 	.word	0xffffffff


	//   ....[17]....
        /*0070*/ 	.word	0xffffffff


	//----- nvinfo : EIATTR_COOP_GROUP_INSTR_OFFSETS
	.align		4
.L_3311:
        /*0074*/ 	.byte	0x04, 0x28
        /*0076*/ 	.short	(.L_3313 - .L_3312)


	//   ....[0]....
.L_3312:
        /*0078*/ 	.word	0x000007c0


	//   ....[1]....
        /*007c*/ 	.word	0x000008c0


	//   ....[2]....
        /*0080*/ 	.word	0x00003130


	//   ....[3]....
        /*0084*/ 	.word	0x00003660


	//   ....[4]....
        /*0088*/ 	.word	0x000036b0


	//   ....[5]....
        /*008c*/ 	.word	0x000036e0


	//   ....[6]....
        /*0090*/ 	.word	0x00003700


	//   ....[7]....
        /*0094*/ 	.word	0x00003740


	//   ....[8]....
        /*0098*/ 	.word	0x00003760


	//   ....[9]....
        /*009c*/ 	.word	0x000037b0


	//   ....[10]....
        /*00a0*/ 	.word	0x000037c0


	//   ....[11]....
        /*00a4*/ 	.word	0x00003820


	//   ....[12]....
        /*00a8*/ 	.word	0x00003830


	//   ....[13]....
        /*00ac*/ 	.word	0x00003940


	//   ....[14]....
        /*00b0*/ 	.word	0x00003960


	//   ....[15]....
        /*00b4*/ 	.word	0x00003e00


	//   ....[16]....
        /*00b8*/ 	.word	0x00004090


	//   ....[17]....
        /*00bc*/ 	.word	0x000047b0


	//----- nvinfo : EIATTR_VRC_CTA_INIT_COUNT
	.align		4
.L_3313:
        /*00c0*/ 	.byte	0x02, 0x4a
	.zero		1
	.zero		1


	//----- nvinfo : EIATTR_EXIT_INSTR_OFFSETS
	.align		4
        /*00c4*/ 	.byte	0x04, 0x1c
        /*00c6*/ 	.short	(.L_3315 - .L_3314)


	//   ....[0]....
.L_3314:
        /*00c8*/ 	.word	0x000003c0


	//   ....[1]....
        /*00cc*/ 	.word	0x00004890


	//----- nvinfo : EIATTR_MAX_THREADS
	.align		4
.L_3315:
        /*00d0*/ 	.byte	0x04, 0x05
        /*00d2*/ 	.short	(.L_3317 - .L_3316)
.L_3316:
        /*00d4*/ 	.word	0x00000020
        /*00d8*/ 	.word	0x00000001
        /*00dc*/ 	.word	0x00000001


	//----- nvinfo : EIATTR_CRS_STACK_SIZE
	.align		4
.L_3317:
        /*00e0*/ 	.byte	0x04, 0x1e
        /*00e2*/ 	.short	(.L_3319 - .L_3318)
.L_3318:
        /*00e4*/ 	.word	0x00000000


	//----- nvinfo : EIATTR_CBANK_PARAM_SIZE
	.align		4
.L_3319:
        /*00e8*/ 	.byte	0x03, 0x19
        /*00ea*/ 	.short	0x0118


	//----- nvinfo : EIATTR_PARAM_CBANK
	.align		4
        /*00ec*/ 	.byte	0x04, 0x0a
        /*00ee*/ 	.short	(.L_3321 - .L_3320)
	.align		4
.L_3320:
        /*00f0*/ 	.word	index@(.nv.constant0._Z25selective_scan_fwd_kernelI32Selective_Scan_fwd_kernel_traitsILi32ELi16ELi1ELb1ELb1ELb0ELb1EffEEv13SSMParamsBase)
        /*00f4*/ 	.short	0x0380
        /*00f6*/ 	.short	0x0118


	//----- nvinfo : EIATTR_SW_WAR
	.align		4
.L_3321:
        /*00f8*/ 	.byte	0x04, 0x36
        /*00fa*/ 	.short	(.L_3323 - .L_3322)
.L_3322:
        /*00fc*/ 	.word	0x00000008
.L_3323:


//--------------------- .nv.info._Z25selective_scan_fwd_kernelI32Selective_Scan_fwd_kernel_traitsILi32ELi16ELi1ELb1ELb1ELb1ELb0EffEEv13SSMParamsBase --------------------------
	.section	.nv.info._Z25selective_scan_fwd_kernelI32Selective_Scan_fwd_kernel_traitsILi32ELi16ELi1ELb1ELb1ELb1ELb0EffEEv13SSMParamsBase,"",@"SHT_CUDA_INFO"
	.sectionflags	@""
	.align	4


	//----- nvinfo : EIATTR_CUDA_API_VERSION
	.align		4
        /*0000*/ 	.byte	0x04, 0x37
        /*0002*/ 	.short	(.L_3325 - .L_3324)
.L_3324:
        /*0004*/ 	.word	0x00000082


	//----- nvinfo : EIATTR_KPARAM_INFO
	.align		4
.L_3325:
        /*0008*/ 	.byte	0x04, 0x17
        /*000a*/ 	.short	(.L_3327 - .L_3326)
.L_3326:
        /*000c*/ 	.word	0x00000000
        /*0010*/ 	.short	0x0000
        /*0012*/ 	.short	0x0000
        /*0014*/ 	.byte	0x00, 0xf0, 0x61, 0x04


	//----- nvinfo : EIATTR_SPARSE_MMA_MASK
	.align		4
.L_3327:
        /*0018*/ 	.byte	0x03, 0x50
        /*001a*/ 	.short	0x0000


	//----- nvinfo : EIATTR_MAXREG_COUNT
	.align		4
        /*001c*/ 	.byte	0x03, 0x1b
        /*001e*/ 	.short	0x00ff


	//----- nvinfo : EIATTR_NUM_BARRIERS
	.align		4
        /*0020*/ 	.byte	0x02, 0x4c
        /*0022*/ 	.byte	0x01
	.zero		1


	//----- nvinfo : EIATTR_MERCURY_ISA_VERSION
	.align		4
        /*0024*/ 	.byte	0x03, 0x5f
        /*0026*/ 	.short	0x0101


	//----- nvinfo : EIATTR_COOP_GROUP_MASK_REGIDS
	.align		4
        /*0028*/ 	.byte	0x04, 0x29
        /*002a*/ 	.short	(.L_3329 - .L_3328)


	//   ....[0]....
.L_3328:
        /*002c*/ 	.word	0xffffffff


	//   ....[1]....
        /*0030*/ 	.word	0xffffffff


	//   ....[2]....
        /*0034*/ 	.word	0xffffffff


	//   ....[3]....
        /*0038*/ 	.word	0xffffffff


	//   ....[4]....
        /*003c*/ 	.word	0xffffffff


	//   ....[5]....
        /*0040*/ 	.word	0xffffffff


	//   ....[6]....
        /*0044*/ 	.word	0xffffffff


	//   ....[7]....
        /*0048*/ 	.word	0xffffffff


	//   ....[8]....
        /*004c*/ 	.word	0xffffffff


	//   ....[9]....
        /*0050*/ 	.word	0xffffffff


	//   ....[10]....
        /*0054*/ 	.word	0xffffffff


	//   ....[11]....
        /*0058*/ 	.word	0xffffffff


	//   ....[12]....
        /*005c*/ 	.word	0xffffffff


	//   ....[13]....
        /*0060*/ 	.word	0xffffffff


	//   ....[14]....
        /*0064*/ 	.word	0xffffffff


	//   ....[15]....
        /*0068*/ 	.word	0xffffffff


	//   ....[16]....
        /*006c*/ 	.word	0xffffffff


	//----- nvinfo : EIATTR_COOP_GROUP_INSTR_OFFSETS
	.align		4
.L_3329:
        /*0070*/ 	.byte	0x04, 0x28
        /*0072*/ 	.short	(.L_3331 - .L_3330)


	//   ....[0]....
.L_3330:
        /*0074*/ 	.word	0x00000810


	//   ....[1]....
        /*0078*/ 	.word	0x00000910


	//   ....[2]....
        /*007c*/ 	.word	0x00003180


	//   ....[3]....
        /*0080*/ 	.word	0x00003760


	//   ....[4]....
        /*0084*/ 	.word	0x00003770


	//   ....[5]....
        /*0088*/ 	.word	0x000037c0


	//   ....[6]....
        /*008c*/ 	.word	0x000037d0


	//   ....[7]....
        /*0090*/ 	.word	0x00003810


	//   ....[8]....
        /*0094*/ 	.word	0x00003830


	//   ....[9]....
        /*0098*/ 	.word	0x00003880


	//   ....[10]....
        /*009c*/ 	.word	0x000038b0


	//   ....[11]....
        /*00a0*/ 	.word	0x00003910


	//   ....[12]....
        /*00a4*/ 	.word	0x00003920


	//   ....[13]....
        /*00a8*/ 	.word	0x00003960


	//   ....[14]....
        /*00ac*/ 	.word	0x00003a40


	//   ....[15]....
        /*00b0*/ 	.word	0x00003a50


	//   ....[16]....
        /*00b4*/ 	.word	0x00003f40


	//----- nvinfo : EIATTR_VRC_CTA_INIT_COUNT
	.align		4
.L_3331:
        /*00b8*/ 	.byte	0x02, 0x4a
	.zero		1
	.zero		1


	//----- nvinfo : EIATTR_EXIT_INSTR_OFFSETS
	.align		4
        /*00bc*/ 	.byte	0x04, 0x1c
        /*00be*/ 	.short	(.L_3333 - .L_3332)


	//   ....[0]....
.L_3332:
        /*00c0*/ 	.word	0x00000400


	//   ....[1]....
        /*00c4*/ 	.word	0x000040a0


	//----- nvinfo : EIATTR_MAX_THREADS
	.align		4
.L_3333:
        /*00c8*/ 	.byte	0x04, 0x05
        /*00ca*/ 	.short	(.L_3335 - .L_3334)
.L_3334:
        /*00cc*/ 	.word	0x00000020
        /*00d0*/ 	.word	0x00000001
        /*00d4*/ 	.word	0x00000001


	//----- nvinfo : EIATTR_CRS_STACK_SIZE
	.align		4
.L_3335:
        /*00d8*/ 	.byte	0x04, 0x1e
        /*00da*/ 	.short	(.L_3337 - .L_3336)
.L_3336:
        /*00dc*/ 	.word	0x00000000


	//----- nvinfo : EIATTR_CBANK_PARAM_SIZE
	.align		4
.L_3337:
        /*00e0*/ 	.byte	0x03, 0x19
        /*00e2*/ 	.short	0x0118


	//----- nvinfo : EIATTR_PARAM_CBANK
	.align		4
        /*00e4*/ 	.byte	0x04, 0x0a
        /*00e6*/ 	.short	(.L_3339 - .L_3338)
	.align		4
.L_3338:
        /*00e8*/ 	.word	index@(.nv.constant0._Z25selective_scan_fwd_kernelI32Selective_Scan_fwd_kernel_traitsILi32ELi16ELi1ELb1ELb1ELb1ELb0EffEEv13SSMParamsBase)
        /*00ec*/ 	.short	0x0380
        /*00ee*/ 	.short	0x0118


	//----- nvinfo : EIATTR_SW_WAR
	.align		4
.L_3339:
        /*00f0*/ 	.byte	0x04, 0x36
        /*00f2*/ 	.short	(.L_3341 - .L_3340)
.L_3340:
        /*00f4*/ 	.word	0x00000008
.L_3341:


//--------------------- .nv.info._Z25selective_scan_fwd_kernelI32Selective_Scan_fwd_kernel_traitsILi32ELi16ELi1ELb1ELb1ELb1ELb1EffEEv13SSMParamsBase --------------------------
	.section	.nv.info._Z25selective_scan_fwd_kernelI32Selective_Scan_fwd_kernel_traitsILi32ELi16ELi1ELb1ELb1ELb1ELb1EffEEv13SSMParamsBase,"",@"SHT_CUDA_INFO"
	.sectionflags	@""
	.align	4


	//----- nvinfo : EIATTR_CUDA_API_VERSION
	.align		4
        /*0000*/ 	.byte	0x04, 0x37
        /*0002*/ 	.short	(.L_3343 - .L_3342)
.L_3342:
        /*0004*/ 	.word	0x00000082


	//----- nvinfo : EIATTR_KPARAM_INFO
	.align		4
.L_3343:
        /*0008*/ 	.byte	0x04, 0x17
        /*000a*/ 	.short	(.L_3345 - .L_3344)
.L_3344:
        /*000c*/ 	.word	0x00000000
        /*0010*/ 	.short	0x0000
        /*0012*/ 	.short	0x0000
        /*0014*/ 	.byte	0x00, 0xf0, 0x61, 0x04


	//----- nvinfo : EIATTR_SPARSE_MMA_MASK
	.align		4
.L_3345:
        /*0018*/ 	.byte	0x03, 0x50
        /*001a*/ 	.short	0x0000


	//----- nvinfo : EIATTR_MAXREG_COUNT
	.align		4
        /*001c*/ 	.byte	0x03, 0x1b
        /*001e*/ 	.short	0x00ff


	//----- nvinfo : EIATTR_NUM_BARRIERS
	.align		4
        /*0020*/ 	.byte	0x02, 0x4c
        /*0022*/ 	.byte	0x01
	.zero		1


	//----- nvinfo : EIATTR_MERCURY_ISA_VERSION
	.align		4
        /*0024*/ 	.byte	0x03, 0x5f
        /*0026*/ 	.short	0x0101


	//----- nvinfo : EIATTR_COOP_GROUP_MASK_REGIDS
	.align		4
        /*0028*/ 	.byte	0x04, 0x29
        /*002a*/ 	.short	(.L_3347 - .L_3346)


	//   ....[0]....
.L_3346:
        /*002c*/ 	.word	0xffffffff


	//   ....[1]....
        /*0030*/ 	.word	0xffffffff


	//   ....[2]....
        /*0034*/ 	.word	0xffffffff


	//   ....[3]....
        /*0038*/ 	.word	0xffffffff


	//   ....[4]....
        /*003c*/ 	.word	0xffffffff


	//   ....[5]....
        /*0040*/ 	.word	0xffffffff


	//   ....[6]....
        /*0044*/ 	.word	0xffffffff


	//   ....[7]....
        /*0048*/ 	.word	0xffffffff


	//   ....[8]....
        /*004c*/ 	.word	0xffffffff


	//   ....[9]....
        /*0050*/ 	.word	0xffffffff


	//   ....[10]....
        /*0054*/ 	.word	0xffffffff


	//   ....[11]....
        /*0058*/ 	.word	0xffffffff


	//   ....[12]....
        /*005c*/ 	.word	0xffffffff


	//   ....[13]....
        /*0060*/ 	.word	0xffffffff


	//   ....[14]....
        /*0064*/ 	.word	0xffffffff


	//   ....[15]....
        /*0068*/ 	.word	0xffffffff


	//   ....[16]....
        /*006c*/ 	.word	0xffffffff


	//   ....[17]....
        /*0070*/ 	.word	0xffffffff


	//   ....[18]....
        /*0074*/ 	.word	0xffffffff


	//----- nvinfo : EIATTR_COOP_GROUP_INSTR_OFFSETS
	.align		4
.L_3347:
        /*0078*/ 	.byte	0x04, 0x28
        /*007a*/ 	.short	(.L_3349 - .L_3348)


	//   ....[0]....
.L_3348:
        /*007c*/ 	.word	0x00000810


	//   ....[1]....
        /*0080*/ 	.word	0x00000910


	//   ....[2]....
        /*0084*/ 	.word	0x00003180


	//   ....[3]....
        /*0088*/ 	.word	0x00003760


	//   ....[4]....
        /*008c*/ 	.word	0x00003770


	//   ....[5]....
        /*0090*/ 	.word	0x000037c0


	//   ....[6]....
        /*0094*/ 	.word	0x000037d0


	//   ....[7]....
        /*0098*/ 	.word	0x00003810


	//   ....[8]....
        /*009c*/ 	.word	0x00003830


	//   ....[9]....
        /*00a0*/ 	.word	0x00003880


	//   ....[10]....
        /*00a4*/ 	.word	0x000038b0


	//   ....[11]....
        /*00a8*/ 	.word	0x00003910


	//   ....[12]....
        /*00ac*/ 	.word	0x00003920


	//   ....[13]....
        /*00b0*/ 	.word	0x00003960


	//   ....[14]....
        /*00b4*/ 	.word	0x00003a40


	//   ....[15]....
        /*00b8*/ 	.word	0x00003a50


	//   ....[16]....
        /*00bc*/ 	.word	0x00003f10


	//   ....[17]....
        /*00c0*/ 	.word	0x000041c0


	//   ....[18]....
        /*00c4*/ 	.word	0x00004920


	//----- nvinfo : EIATTR_VRC_CTA_INIT_COUNT
	.align		4
.L_3349:
        /*00c8*/ 	.byte	0x02, 0x4a
	.zero		1
	.zero		1


	//----- nvinfo : EIATTR_EXIT_INSTR_OFFSETS
	.align		4
        /*00cc*/ 	.byte	0x04, 0x1c
        /*00ce*/ 	.short	(.L_3351 - .L_3350)


	//   ....[0]....
.L_3350:
        /*00d0*/ 	.word	0x00000400


	//   ....[1]....
        /*00d4*/ 	.word	0x000049c0


	//----- nvinfo : EIATTR_MAX_THREADS
	.align		4
.L_3351:
        /*00d8*/ 	.byte	0x04, 0x05
        /*00da*/ 	.short	(.L_3353 - .L_3352)
.L_3352:
        /*00dc*/ 	.word	0x00000020
        /*00e0*/ 	.word	0x00000001
        /*00e4*/ 	.word	0x00000001


	//----- nvinfo : EIATTR_CRS_STACK_SIZE
	.align		4
.L_3353:
        /*00e8*/ 	.byte	0x04, 0x1e
        /*00ea*/ 	.short	(.L_3355 - .L_3354)
.L_3354:
        /*00ec*/ 	.word	0x00000000


	//----- nvinfo : EIATTR_CBANK_PARAM_SIZE
	.align		4
.L_3355:
        /*00f0*/ 	.byte	0x03, 0x19
        /*00f2*/ 	.short	0x0118


	//----- nvinfo : EIATTR_PARAM_CBANK
	.align		4
        /*00f4*/ 	.byte	0x04, 0x0a
        /*00f6*/ 	.short	(.L_3357 - .L_3356)
	.align		4
.L_3356:
        /*00f8*/ 	.word	index@(.nv.constant0._Z25selective_scan_fwd_kernelI32Selective_Scan_fwd_kernel_traitsILi32ELi16ELi1ELb1ELb1ELb1ELb1EffEEv13SSMParamsBase)
        /*00fc*/ 	.short	0x0380
        /*00fe*/ 	.short	0x0118


	//----- nvinfo : EIATTR_SW_WAR
	.align		4
.L_3357:
        /*0100*/ 	.byte	0x04, 0x36
        /*0102*/ 	.short	(.L_3359 - .L_3358)
.L_3358:
        /*0104*/ 	.word	0x00000008
.L_3359:


//--------------------- .nv.info._Z25selective_scan_fwd_kernelI32Selective_Scan_fwd_kernel_traitsILi32ELi8ELi1ELb0ELb0ELb0ELb0EffEEv13SSMParamsBase --------------------------
	.section	.nv.info._Z25selective_scan_fwd_kernelI32Selective_Scan_fwd_kernel_traitsILi32ELi8ELi1ELb0ELb0ELb0ELb0EffEEv13SSMParamsBase,"",@"SHT_CUDA_INFO"
	.sectionflags	@""
	.align	4


	//----- nvinfo : EIATTR_CUDA_API_VERSION
	.align		4
        /*0000*/ 	.byte	0x04, 0x37
        /*0002*/ 	.short	(.L_3361 - .L_3360)
.L_3360:
        /*0004*/ 	.word	0x00000082


	//----- nvinfo : EIATTR_KPARAM_INFO
	.align		4
.L_3361:
        /*0008*/ 	.byte	0x04, 0x17
        /*000a*/ 	.short	(.L_3363 - .L_3362)
.L_3362:
        /*000c*/ 	.word	0x00000000
        /*0010*/ 	.short	0x0000
        /*0012*/ 	.short	0x0000
        /*0014*/ 	.byte	0x00, 0xf0, 0x61, 0x04


	//----- nvinfo : EIATTR_SPARSE_MMA_MASK
	.align		4
.L_3363:
        /*0018*/ 	.byte	0x03, 0x50
        /*001a*/ 	.short	0x0000


	//----- nvinfo : EIATTR_MAXREG_COUNT
	.align		4
        /*001c*/ 	.byte	0x03, 0x1b
        /*001e*/ 	.short	0x00ff


	//----- nvinfo : EIATTR_NUM_BARRIERS
	.align		4
        /*0020*/ 	.byte	0x02, 0x4c
        /*0022*/ 	.byte	0x01
	.zero		1


	//----- nvinfo : EIATTR_MERCURY_ISA_VERSION
	.align		4
        /*0024*/ 	.byte	0x03, 0x5f
        /*0026*/ 	.short	0x0101


	//----- nvinfo : EIATTR_COOP_GROUP_MASK_REGIDS
	.align		4
        /*0028*/ 	.byte	0x04, 0x29
        /*002a*/ 	.short	(.L_3365 - .L_3364)


	//   ....[0]....
.L_3364:
        /*002c*/ 	.word	0xffffffff


	//   ....[1]....
        /*0030*/ 	.word	0xffffffff


	//   ....[2]....
        /*0034*/ 	.word	0xffffffff


	//   ....[3]....
        /*0038*/ 	.word	0xffffffff


	//   ....[4]....
        /*003c*/ 	.word	0xffffffff


	//   ....[5]....
        /*0040*/ 	.word	0xffffffff


	//   ....[6]....
        /*0044*/ 	.word	0xffffffff


	//   ....[7]....
        /*0048*/ 	.word	0xffffffff


	//   ....[8]....
        /*004c*/ 	.word	0xffffffff


	//   ....[9]....
        /*0050*/ 	.word	0xffffffff


	//   ....[10]....
        /*0054*/ 	.word	0xffffffff


	//   ....[11]....
        /*0058*/ 	.word	0xffffffff


	//   ....[12]....
        /*005c*/ 	.word	0xffffffff


	//   ....[13]....
        /*0060*/ 	.word	0xffffffff


	//   ....[14]....
        /*0064*/ 	.word	0xffffffff


	//----- nvinfo : EIATTR_COOP_GROUP_INSTR_OFFSETS
	.align		4
.L_3365:
        /*0068*/ 	.byte	0x04, 0x28
        /*006a*/ 	.short	(.L_3367 - .L_3366)


	//   ....[0]....
.L_3366:
        /*006c*/ 	.word	0x00000ac0


	//   ....[1]....
        /*0070*/ 	.word	0x00000cc0


	//   ....[2]....
        /*0074*/ 	.word	0x00002530


	//   ....[3]....
        /*0078*/ 	.word	0x00002580


	//   ....[4]....
        /*007c*/ 	.word	0x000025c0


	//   ....[5]....
        /*0080*/ 	.word	0x000025e0


	//   ....[6]....
        /*0084*/ 	.word	0x00002620


	//   ....[7]....
        /*0088*/ 	.word	0x00002640


	//   ....[8]....
        /*008c*/ 	.word	0x00002690


	//   ....[9]....
        /*0090*/ 	.word	0x000026a0


	//   ....[10]....
        /*0094*/ 	.word	0x000026f0


	//   ....[11]....
        /*0098*/ 	.word	0x00002700


	//   ....[12]....
        /*009c*/ 	.word	0x00002860


	//   ....[13]....
        /*00a0*/ 	.word	0x00002880


	//   ....[14]....
        /*00a4*/ 	.word	0x00002c40


	//----- nvinfo : EIATTR_VRC_CTA_INIT_COUNT
	.align		4
.L_3367:
        /*00a8*/ 	.byte	0x02, 0x4a
	.zero		1
	.zero		1


	//----- nvinfo : EIATTR_EXIT_INSTR_OFFSETS
	.align		4
        /*00ac*/ 	.byte	0x04, 0x1c
        /*00ae*/ 	.short	(.L_3369 - .L_3368)


	//   ....[0]....
.L_3368:
        /*00b0*/ 	.word	0x00000210


	//   ....[1]....
        /*00b4*/ 	.word	0x00002ec0


	//----- nvinfo : EIATTR_MAX_THREADS
	.align		4
.L_3369:
        /*00b8*/ 	.byte	0x04, 0x05
        /*00ba*/ 	.short	(.L_3371 - .L_3370)
.L_3370:
        /*00bc*/ 	.word	0x00000020
        /*00c0*/ 	.word	0x00000001
        /*00c4*/ 	.word	0x00000001


	//----- nvinfo : EIATTR_CRS_STACK_SIZE
	.align		4
.L_3371:
        /*00c8*/ 	.byte	0x04, 0x1e
        /*00ca*/ 	.short	(.L_3373 - .L_3372)
.L_3372:
        /*00cc*/ 	.word	0x00000000


	//----- nvinfo : EIATTR_CBANK_PARAM_SIZE
	.align		4
.L_3373:
        /*00d0*/ 	.byte	0x03, 0x19
        /*00d2*/ 	.short	0x0118


	//----- nvinfo : EIATTR_PARAM_CBANK
	.align		4
        /*00d4*/ 	.byte	0x04, 0x0a
        /*00d6*/ 	.short	(.L_3375 - .L_3374)
	.align		4
.L_3374:
        /*00d8*/ 	.word	index@(.nv.constant0._Z25selective_scan_fwd_kernelI32Selective_Scan_fwd_kernel_traitsILi32ELi8ELi1ELb0ELb0ELb0ELb0EffEEv13SSMParamsBase)
        /*00dc*/ 	.short	0x0380
        /*00de*/ 	.short	0x0118


	//----- nvinfo : EIATTR_SW_WAR
	.align		4
.L_3375:
        /*00e0*/ 	.byte	0x04, 0x36
        /*00e2*/ 	.short	(.L_3377 - .L_3376)
.L_3376:
        /*00e4*/ 	.word	0x00000008
.L_3377:


//--------------------- .nv.info._Z25selective_scan_fwd_kernelI32Selective_Scan_fwd_kernel_traitsILi32ELi8ELi1ELb0ELb0ELb0ELb1EffEEv13SSMParamsBase --------------------------
	.section	.nv.info._Z25selective_scan_fwd_kernelI32Selective_Scan_fwd_kernel_traitsILi32ELi8ELi1ELb0ELb0ELb0ELb1EffEEv13SSMParamsBase,"",@"SHT_CUDA_INFO"
	.sectionflags	@""
	.align	4


	//----- nvinfo : EIATTR_CUDA_API_VERSION
	.align		4
        /*0000*/ 	.byte	0x04, 0x37
        /*0002*/ 	.short	(.L_3379 - .L_3378)
.L_3378:
        /*0004*/ 	.word	0x00000082


	//----- nvinfo : EIATTR_KPARAM_INFO
	.align		4
.L_3379:
        /*0008*/ 	.byte	0x04, 0x17
        /*000a*/ 	.short	(.L_3381 - .L_3380)
.L_3380:
        /*000c*/ 	.word	0x00000000
        /*0010*/ 	.short	0x0000
        /*0012*/ 	.short	0x0000
        /*0014*/ 	.byte	0x00, 0xf0, 0x61, 0x04


	//----- nvinfo : EIATTR_SPARSE_MMA_MASK
	.align		4
.L_3381:
        /*0018*/ 	.byte	0x03, 0x50
        /*001a*/ 	.short	0x0000


	//----- nvinfo : EIATTR_MAXREG_COUNT
	.align		4
        /*001c*/ 	.byte	0x03, 0x1b
        /*001e*/ 	.short	0x00ff


	//----- nvinfo : EIATTR_NUM_BARRIERS
	.align		4
        /*0020*/ 	.byte	0x02, 0x4c
        /*0022*/ 	.byte	0x01
	.zero		1


	//----- nvinfo : EIATTR_MERCURY_ISA_VERSION
	.align		4
        /*0024*/ 	.byte	0x03, 0x5f
        /*0026*/ 	.short	0x0101


	//----- nvinfo : EIATTR_COOP_GROUP_MASK_REGIDS
	.align		4
        /*0028*/ 	.byte	0x04, 0x29
        /*002a*/ 	.short	(.L_3383 - .L_3382)


	//   ....[0]....
.L_3382:
        /*002c*/ 	.word	0xffffffff


	//   ....[1]....
        /*0030*/ 	.word	0xffffffff


	//   ....[2]....
        /*0034*/ 	.word	0xffffffff


	//   ....[3]....
        /*0038*/ 	.word	0xffffffff


	//   ....[4]....
        /*003c*/ 	.word	0xffffffff


	//   ....[5]....
        /*0040*/ 	.word	0xffffffff


	//   ....[6]....
        /*0044*/ 	.word	0xffffffff


	//   ....[7]....
        /*0048*/ 	.word	0xffffffff


	//   ....[8]....
        /*004c*/ 	.word	0xffffffff


	//   ....[9]....
        /*0050*/ 	.word	0xffffffff


	//   ....[10]....
        /*0054*/ 	.word	0xffffffff


	//   ....[11]....
        /*0058*/ 	.word	0xffffffff


	//   ....[12]....
        /*005c*/ 	.word	0xffffffff


	//   ....[13]....
        /*0060*/ 	.word	0xffffffff


	//   ....[14]....
        /*0064*/ 	.word	0xffffffff


	//   ....[15]....
        /*0068*/ 	.word	0xffffffff


	//   ....[16]....
        /*006c*/ 	.word	0xffffffff


	//----- nvinfo : EIATTR_COOP_GROUP_INSTR_OFFSETS
	.align		4
.L_3383:
        /*0070*/ 	.byte	0x04, 0x28
        /*0072*/ 	.short	(.L_3385 - .L_3384)


	//   ....[0]....
.L_3384:
        /*0074*/ 	.word	0x00000be0


	//   ....[1]....
        /*0078*/ 	.word	0x00000dd0


	//   ....[2]....
        /*007c*/ 	.word	0x00002640


	//   ....[3]....
        /*0080*/ 	.word	0x00002690


	//   ....[4]....
        /*0084*/ 	.word	0x000026d0


	//   ....[5]....
        /*0088*/ 	.word	0x000026f0


	//   ....[6]....
        /*008c*/ 	.word	0x00002730


	//   ....[7]....
        /*0090*/ 	.word	0x00002750


	//   ....[8]....
        /*0094*/ 	.word	0x000027a0


	//   ....[9]....
        /*0098*/ 	.word	0x000027b0


	//   ....[10]....
        /*009c*/ 	.word	0x00002800


	//   ....[11]....
        /*00a0*/ 	.word	0x00002810


	//   ....[12]....
        /*00a4*/ 	.word	0x00002970


	//   ....[13]....
        /*00a8*/ 	.word	0x00002990


	//   ....[14]....
        /*00ac*/ 	.word	0x00002d90


	//   ....[15]....
        /*00b0*/ 	.word	0x00003190


	//   ....[16]....
        /*00b4*/ 	.word	0x000035b0


	//----- nvinfo : EIATTR_VRC_CTA_INIT_COUNT
	.align		4
.L_3385:
        /*00b8*/ 	.byte	0x02, 0x4a
	.zero		1
	.zero		1


	//----- nvinfo : EIATTR_EXIT_INSTR_OFFSETS
	.align		4
        /*00bc*/ 	.byte	0x04, 0x1c
        /*00be*/ 	.short	(.L_3387 - .L_3386)


	//   ....[0]....
.L_3386:
        /*00c0*/ 	.word	0x00000230


	//   ....[1]....
        /*00c4*/ 	.word	0x00003830


	//----- nvinfo : EIATTR_MAX_THREADS
	.align		4
.L_3387:
        /*00c8*/ 	.byte	0x04, 0x05
        /*00ca*/ 	.short	(.L_3389 - .L_3388)
.L_3388:
        /*00cc*/ 	.word	0x00000020
        /*00d0*/ 	.word	0x00000001
        /*00d4*/ 	.word	0x00000001


	//----- nvinfo : EIATTR_CRS_STACK_SIZE
	.align		4
.L_3389:
        /*00d8*/ 	.byte	0x04, 0x1e
        /*00da*/ 	.short	(.L_3391 - .L_3390)
.L_3390:
        /*00dc*/ 	.word	0x00000000


	//----- nvinfo : EIATTR_CBANK_PARAM_SIZE
	.align		4
.L_3391:
        /*00e0*/ 	.byte	0x03, 0x19
        /*00e2*/ 	.short	0x0118


	//----- nvinfo : EIATTR_PARAM_CBANK
	.align		4
        /*00e4*/ 	.byte	0x04, 0x0a
        /*00e6*/ 	.short	(.L_3393 - .L_3392)
	.align		4
.L_3392:
        /*00e8*/ 	.word	index@(.nv.constant0._Z25selective_scan_fwd_kernelI32Selective_Scan_fwd_kernel_traitsILi32ELi8ELi1ELb0ELb0ELb0ELb1EffEEv13SSMParamsBase)
        /*00ec*/ 	.short	0x0380
        /*00ee*/ 	.short	0x0118


	//----- nvinfo : EIATTR_SW_WAR
	.align		4
.L_3393:
        /*00f0*/ 	.byte	0x04, 0x36
        /*00f2*/ 	.short	(.L_3395 - .L_3394)
.L_3394:
        /*00f4*/ 	.word	0x00000008
.L_3395:


//--------------------- .nv.info._Z25selective_scan_fwd_kernelI32Selective_Scan_fwd_kernel_traitsILi32ELi8ELi1ELb0ELb0ELb1ELb0EffEEv13SSMParamsBase --------------------------
	.section	.nv.info._Z25selective_scan_fwd_kernelI32Selective_Scan_fwd_kernel_traitsILi32ELi8ELi1ELb0ELb0ELb1ELb0EffEEv13SSMParamsBase,"",@"SHT_CUDA_INFO"
	.sectionflags	@""
	.align	4


	//----- nvinfo : EIATTR_CUDA_API_VERSION
	.align		4
        /*0000*/ 	.byte	0x04, 0x37
        /*0002*/ 	.short	(.L_3397 - .L_3396)
.L_3396:
        /*0004*/ 	.word	0x00000082


	//----- nvinfo : EIATTR_KPARAM_INFO
	.align		4
.L_3397:
        /*0008*/ 	.byte	0x04, 0x17
        /*000a*/ 	.short	(.L_3399 - .L_3398)
.L_3398:
        /*000c*/ 	.word	0x00000000
        /*0010*/ 	.short	0x0000
        /*0012*/ 	.short	0x0000
        /*0014*/ 	.byte	0x00, 0xf0, 0x61, 0x04


	//----- nvinfo : EIATTR_SPARSE_MMA_MASK
	.align		4
.L_3399:
        /*0018*/ 	.byte	0x03, 0x50
        /*001a*/ 	.short	0x0000


	//----- nvinfo : EIATTR_MAXREG_COUNT
	.align		4
        /*001c*/ 	.byte	0x03, 0x1b
        /*001e*/ 	.short	0x00ff


	//----- nvinfo : EIATTR_NUM_BARRIERS
	.align		4
        /*0020*/ 	.byte	0x02, 0x4c
        /*0022*/ 	.byte	0x01
	.zero		1


	//----- nvinfo : EIATTR_MERCURY_ISA_VERSION
	.align		4
        /*0024*/ 	.byte	0x03, 0x5f
        /*0026*/ 	.short	0x0101


	//----- nvinfo : EIATTR_COOP_GROUP_MASK_REGIDS
	.align		4
        /*0028*/ 	.byte	0x04, 0x29
        /*002a*/ 	.short	(.L_3401 - .L_3400)


	//   ....[0]....
.L_3400:
        /*002c*/ 	.word	0xffffffff


	//   ....[1]....
        /*0030*/ 	.word	0xffffffff


	//   ....[2]....
        /*0034*/ 	.word	0xffffffff


	//   ....[3]....
        /*0038*/ 	.word	0xffffffff


	//   ....[4]....
        /*003c*/ 	.word	0xffffffff


	//   ....[5]....
        /*0040*/ 	.word	0xffffffff


	//   ....[6]....
        /*0044*/ 	.word	0xffffffff


	//   ....[7]....
        /*0048*/ 	.word	0xffffffff


	//   ....[8]....
        /*004c*/ 	.word	0xffffffff


	//   ....[9]....
        /*0050*/ 	.word	0xffffffff


	//   ....[10]....
        /*0054*/ 	.word	0xffffffff


	//   ....[11]....
        /*0058*/ 	.word	0xffffffff


	//   ....[12]....
        /*005c*/ 	.word	0xffffffff


	//   ....[13]....
        /*0060*/ 	.word	0xffffffff


	//   ....[14]....
        /*0064*/ 	.word	0xffffffff


	//   ....[15]....
        /*0068*/ 	.word	0xffffffff


	//----- nvinfo : EIATTR_COOP_GROUP_INSTR_OFFSETS
	.align		4
.L_3401:
        /*006c*/ 	.byte	0x04, 0x28
        /*006e*/ 	.short	(.L_3403 - .L_3402)


	//   ....[0]....
.L_3402:
        /*0070*/ 	.word	0x00000cb0


	//   ....[1]....
        /*0074*/ 	.word	0x00000ed0


	//   ....[2]....
        /*0078*/ 	.word	0x00002680


	//   ....[3]....
        /*007c*/ 	.word	0x00002940


	//   ....[4]....
        /*0080*/ 	.word	0x00002990


	//   ....[5]....
        /*0084*/ 	.word	0x000029d0


	//   ....[6]....
        /*0088*/ 	.word	0x000029f0


	//   ....[7]....
        /*008c*/ 	.word	0x00002a30


	//   ....[8]....
        /*0090*/ 	.word	0x00002a50


	//   ....[9]....
        /*0094*/ 	.word	0x00002aa0


	//   ....[10]....
        /*0098*/ 	.word	0x00002ab0


	//   ....[11]....
        /*009c*/ 	.word	0x00002b50


	//   ....[12]....
        /*00a0*/ 	.word	0x00002b60


	//   ....[13]....
        /*00a4*/ 	.word	0x00002c50


	//   ....[14]....
        /*00a8*/ 	.word	0x00002c70


	//   ....[15]....
        /*00ac*/ 	.word	0x00003080


	//----- nvinfo : EIATTR_VRC_CTA_INIT_COUNT
	.align		4
.L_3403:
        /*00b0*/ 	.byte	0x02, 0x4a
	.zero		1
	.zero		1


	//----- nvinfo : EIATTR_EXIT_INSTR_OFFSETS
	.align		4
        /*00b4*/ 	.byte	0x04, 0x1c
        /*00b6*/ 	.short	(.L_3405 - .L_3404)


	//   ....[0]....
.L_3404:
        /*00b8*/ 	.word	0x00000370


	//   ....[1]....
        /*00bc*/ 	.word	0x00003320


	//----- nvinfo : EIATTR_MAX_THREADS
	.align		4
.L_3405:
        /*00c0*/ 	.byte	0x04, 0x05
        /*00c2*/ 	.short	(.L_3407 - .L_3406)
.L_3406:
        /*00c4*/ 	.word	0x00000020
        /*00c8*/ 	.word	0x00000001
        /*00cc*/ 	.word	0x00000001


	//----- nvinfo : EIATTR_CRS_STACK_SIZE
	.align		4
.L_3407:
        /*00d0*/ 	.byte	0x04, 0x1e
        /*00d2*/ 	.short	(.L_3409 - .L_3408)
.L_3408:
        /*00d4*/ 	.word	0x00000000


	//----- nvinfo : EIATTR_CBANK_PARAM_SIZE
	.align		4
.L_3409:
        /*00d8*/ 	.byte	0x03, 0x19
        /*00da*/ 	.short	0x0118


	//----- nvinfo : EIATTR_PARAM_CBANK
	.align		4
        /*00dc*/ 	.byte	0x04, 0x0a
        /*00de*/ 	.short	(.L_3411 - .L_3410)
	.align		4
.L_3410:
        /*00e0*/ 	.word	index@(.nv.constant0._Z25selective_scan_fwd_kernelI32Selective_Scan_fwd_kernel_traitsILi32ELi8ELi1ELb0ELb0ELb1ELb0EffEEv13SSMParamsBase)
        /*00e4*/ 	.short	0x0380
        /*00e6*/ 	.short	0x0118


	//----- nvinfo : EIATTR_SW_WAR
	.align		4
.L_3411:
        /*00e8*/ 	.byte	0x04, 0x36
        /*00ea*/ 	.short	(.L_3413 - .L_3412)
.L_3412:
        /*00ec*/ 	.word	0x00000008
.L_3413:


//--------------------- .nv.info._Z25selective_scan_fwd_kernelI32Selective_Scan_fwd_kernel_traitsILi32ELi8ELi1ELb0ELb0ELb1ELb1EffEEv13SSMParamsBase --------------------------
	.section	.nv.info._Z25selective_scan_fwd_kernelI32Selective_Scan_fwd_kernel_traitsILi32ELi8ELi1ELb0ELb0ELb1ELb1EffEEv13SSMParamsBase,"",@"SHT_CUDA_INFO"
	.sectionflags	@""
	.align	4


	//----- nvinfo : EIATTR_CUDA_API_VERSION
	.align		4
        /*0000*/ 	.byte	0x04, 0x37
        /*0002*/ 	.short	(.L_3415 - .L_3414)
.L_3414:
        /*0004*/ 	.word	0x00000082


	//----- nvinfo : EIATTR_KPARAM_INFO
	.align		4
.L_3415:
        /*0008*/ 	.byte	0x04, 0x17
        /*000a*/ 	.short	(.L_3417 - .L_3416)
.L_3416:
        /*000c*/ 	.word	0x00000000
        /*0010*/ 	.short	0x0000
        /*0012*/ 	.short	0x0000
        /*0014*/ 	.byte	0x00, 0xf0, 0x61, 0x04


	//----- nvinfo : EIATTR_SPARSE_MMA_MASK
	.align		4
.L_3417:
        /*0018*/ 	.byte	0x03, 0x50
        /*001a*/ 	.short	0x0000


	//----- nvinfo : EIATTR_MAXREG_COUNT
	.align		4
        /*001c*/ 	.byte	0x03, 0x1b
        /*001e*/ 	.short	0x00ff


	//----- nvinfo : EIATTR_NUM_BARRIERS
	.align		4
        /*0020*/ 	.byte	0x02, 0x4c
        /*0022*/ 	.byte	0x01
	.zero		1


	//----- nvinfo : EIATTR_MERCURY_ISA_VERSION
	.align		4
        /*0024*/ 	.byte	0x03, 0x5f
        /*0026*/ 	.short	0x0101


	//----- nvinfo : EIATTR_COOP_GROUP_MASK_REGIDS
	.align		4
        /*0028*/ 	.byte	0x04, 0x29
        /*002a*/ 	.short	(.L_3419 - .L_3418)


	//   ....[0]....
.L_3418:
        /*002c*/ 	.word	0xffffffff


	//   ....[1]....
        /*0030*/ 	.word	0xffffffff


	//   ....[2]....
        /*0034*/ 	.word	0xffffffff


	//   ....[3]....
        /*0038*/ 	.word	0xffffffff


	//   ....[4]....
        /*003c*/ 	.word	0xffffffff


	//   ....[5]....
        /*0040*/ 	.word	0xffffffff


	//   ....[6]....
        /*0044*/ 	.word	0xffffffff


	//   ....[7]....
        /*0048*/ 	.word	0xffffffff


	//   ....[8]....
        /*004c*/ 	.word	0xffffffff


	//   ....[9]....
        /*0050*/ 	.word	0xffffffff


	//   ....[10]....
        /*0054*/ 	.word	0xffffffff


	//   ....[11]....
        /*0058*/ 	.word	0xffffffff


	//   ....[12]....
        /*005c*/ 	.word	0xffffffff


	//   ....[13]....
        /*0060*/ 	.word	0xffffffff


	//   ....[14]....
        /*0064*/ 	.word	0xffffffff


	//   ....[15]....
        /*0068*/ 	.word	0xffffffff


	//   ....[16]....
        /*006c*/ 	.word	0xffffffff


	//   ....[17]....
        /*0070*/ 	.word	0xffffffff


	//----- nvinfo : EIATTR_COOP_GROUP_INSTR_OFFSETS
	.align		4
.L_3419:
        /*0074*/ 	.byte	0x04, 0x28
        /*0076*/ 	.short	(.L_3421 - .L_3420)


	//   ....[0]....
.L_3420:
        /*0078*/ 	.word	0x00000bd0


	//   ....[1]....
        /*007c*/ 	.word	0x00000de0


	//   ....[2]....
        /*0080*/ 	.word	0x00002610


	//   ....[3]....
        /*0084*/ 	.word	0x000028c0


	//   ....[4]....
        /*0088*/ 	.word	0x00002910


	//   ....[5]....
        /*008c*/ 	.word	0x00002950


	//   ....[6]....
        /*0090*/ 	.word	0x00002970


	//   ....[7]....
        /*0094*/ 	.word	0x000029b0


	//   ....[8]....
        /*0098*/ 	.word	0x000029d0


	//   ....[9]....
        /*009c*/ 	.word	0x00002a20


	//   ....[10]....
        /*00a0*/ 	.word	0x00002a30


	//   ....[11]....
        /*00a4*/ 	.word	0x00002ad0


	//   ....[12]....
        /*00a8*/ 	.word	0x00002ae0


	//   ....[13]....
        /*00ac*/ 	.word	0x00002bd0


	//   ....[14]....
        /*00b0*/ 	.word	0x00002bf0


	//   ....[15]....
        /*00b4*/ 	.word	0x000030d0


	//   ....[16]....
        /*00b8*/ 	.word	0x000034f0


	//   ....[17]....
        /*00bc*/ 	.word	0x00003960


	//----- nvinfo : EIATTR_VRC_CTA_INIT_COUNT
	.align		4
.L_3421:
        /*00c0*/ 	.byte	0x02, 0x4a
	.zero		1
	.zero		1


	//----- nvinfo : EIATTR_EXIT_INSTR_OFFSETS
	.align		4
        /*00c4*/ 	.byte	0x04, 0x1c
        /*00c6*/ 	.short	(.L_3423 - .L_3422)


	//   ....[0]....
.L_3422:
        /*00c8*/ 	.word	0x000003c0


	//   ....[1]....
        /*00cc*/ 	.word	0x00003c10


	//----- nvinfo : EIATTR_MAX_THREADS
	.align		4
.L_3423:
        /*00d0*/ 	.byte	0x04, 0x05
        /*00d2*/ 	.short	(.L_3425 - .L_3424)
.L_3424:
        /*00d4*/ 	.word	0x00000020
        /*00d8*/ 	.word	0x00000001
        /*00dc*/ 	.word	0x00000001


	//----- nvinfo : EIATTR_CRS_STACK_SIZE
	.align		4
.L_3425:
        /*00e0*/ 	.byte	0x04, 0x1e
        /*00e2*/ 	.short	(.L_3427 - .L_3426)
.L_3426:
        /*00e4*/ 	.word	0x00000000


	//----- nvinfo : EIATTR_CBANK_PARAM_SIZE
	.align		4
.L_3427:
        /*00e8*/ 	.byte	0x03, 0x19
        /*00ea*/ 	.short	0x0118


	//----- nvinfo : EIATTR_PARAM_CBANK
	.align		4
        /*00ec*/ 	.byte	0x04, 0x0a
        /*00ee*/ 	.short	(.L_3429 - .L_3428)
	.align		4
.L_3428:
        /*00f0*/ 	.word	index@(.nv.constant0._Z25selective_scan_fwd_kernelI32Selective_Scan_fwd_kernel_traitsILi32ELi8ELi1ELb0ELb0ELb1ELb1EffEEv13SSMParamsBase)
        /*00f4*/ 	.short	0x0380
        /*00f6*/ 	.short	0x0118


	//----- nvinfo : EIATTR_SW_WAR
	.align		4
.L_3429:
        /*00f8*/ 	.byte	0x04, 0x36
        /*00fa*/ 	.short	(.L_3431 - .L_3430)
.L_3430:
        /*00fc*/ 	.word	0x00000008
.L_3431:


//--------------------- .nv.info._Z25selective_scan_fwd_kernelI32Selective_Scan_fwd_kernel_traitsILi32ELi8ELi1ELb0ELb1ELb0ELb0EffEEv13SSMParamsBase --------------------------
	.section	.nv.info._Z25selective_scan_fwd_kernelI32Selective_Scan_fwd_kernel_traitsILi32ELi8ELi1ELb0ELb1ELb0ELb0EffEEv13SSMParamsBase,"",@"SHT_CUDA_INFO"
	.sectionflags	@""
	.align	4


	//----- nvinfo : EIATTR_CUDA_API_VERSION
	.align		4
        /*0000*/ 	.byte	0x04, 0x37
        /*0002*/ 	.short	(.L_3433 - .L_3432)
.L_3432:
        /*0004*/ 	.word	0x00000082


	//----- nvinfo : EIATTR_KPARAM_INFO
	.align		4
.L_3433:
        /*0008*/ 	.byte	0x04, 0x17
        /*000a*/ 	.short	(.L_3435 - .L_3434)
.L_3434:
        /*000c*/ 	.word	0x00000000
        /*0010*/ 	.short	0x0000
        /*0012*/ 	.short	0x0000
        /*0014*/ 	.byte	0x00, 0xf0, 0x61, 0x04


	//----- nvinfo : EIATTR_SPARSE_MMA_MASK
	.align		4
.L_3435:
        /*0018*/ 	.byte	0x03, 0x50
        /*001a*/ 	.short	0x0000


	//----- nvinfo : EIATTR_MAXREG_COUNT
	.align		4
        /*001c*/ 	.byte	0x03, 0x1b
        /*001e*/ 	.short	0x00ff


	//----- nvinfo : EIATTR_NUM_BARRIERS
	.align		4
        /*0020*/ 	.byte	0x02, 0x4c
        /*0022*/ 	.byte	0x01
	.zero		1


	//----- nvinfo : EIATTR_MERCURY_ISA_VERSION
	.align		4
        /*0024*/ 	.byte	0x03, 0x5f
        /*0026*/ 	.short	0x0101


	//----- nvinfo : EIATTR_COOP_GROUP_MASK_REGIDS
	.align		4
        /*0028*/ 	.byte	0x04, 0x29
        /*002a*/ 	.short	(.L_3437 - .L_3436)


	//   ....[0]....
.L_3436:
        /*002c*/ 	.word	0xffffffff


	//   ....[1]....
        /*0030*/ 	.word	0xffffffff


	//   ....[2]....
        /*0034*/ 	.word	0xffffffff


	//   ....[3]....
        /*0038*/ 	.word	0xffffffff


	//   ....[4]....
        /*003c*/ 	.word	0xffffffff


	//   ....[5]....
        /*0040*/ 	.word	0xffffffff


	//   ....[6]....
        /*0044*/ 	.word	0xffffffff


	//   ....[7]....
        /*0048*/ 	.word	0xffffffff


	//   ....[8]....
        /*004c*/ 	.word	0xffffffff


	//   ....[9]....
        /*0050*/ 	.word	0xffffffff


	//   ....[10]....
        /*0054*/ 	.word	0xffffffff


	//   ....[11]....
        /*0058*/ 	.word	0xffffffff


	//   ....[12]....
        /*005c*/ 	.word	0xffffffff


	//   ....[13]....
        /*0060*/ 	.word	0xffffffff


	//   ....[14]....
        /*0064*/ 	.word	0xffffffff


	//   ....[15]....
        /*0068*/ 	.word	0xffffffff


	//----- nvinfo : EIATTR_COOP_GROUP_INSTR_OFFSETS
	.align		4
.L_3437:
        /*006c*/ 	.byte	0x04, 0x28
        /*006e*/ 	.short	(.L_3439 - .L_3438)


	//   ....[0]....
.L_3438:
        /*0070*/ 	.word	0x00000ca0


	//   ....[1]....
        /*0074*/ 	.word	0x00000eb0


	//   ....[2]....
        /*0078*/ 	.word	0x00002590


	//   ....[3]....
        /*007c*/ 	.word	0x000029a0


	//   ....[4]....
        /*0080*/ 	.word	0x000029f0


	//   ....[5]....
        /*0084*/ 	.word	0x00002a30


	//   ....[6]....
        /*0088*/ 	.word	0x00002a50


	//   ....[7]....
        /*008c*/ 	.word	0x00002a90


	//   ....[8]....
        /*0090*/ 	.word	0x00002ab0


	//   ....[9]....
        /*0094*/ 	.word	0x00002b00


	//   ....[10]....
        /*0098*/ 	.word	0x00002b10


	//   ....[11]....
        /*009c*/ 	.word	0x00002b90


	//   ....[12]....
        /*00a0*/ 	.word	0x00002ba0


	//   ....[13]....
        /*00a4*/ 	.word	0x00002cb0


	//   ....[14]....
        /*00a8*/ 	.word	0x00002cd0


	//   ....[15]....
        /*00ac*/ 	.word	0x00003060


	//----- nvinfo : EIATTR_VRC_CTA_INIT_COUNT
	.align		4
.L_3439:
        /*00b0*/ 	.byte	0x02, 0x4a
	.zero		1
	.zero		1


	//----- nvinfo : EIATTR_EXIT_INSTR_OFFSETS
	.align		4
        /*00b4*/ 	.byte	0x04, 0x1c
        /*00b6*/ 	.short	(.L_3441 - .L_3440)


	//   ....[0]....
.L_3440:
        /*00b8*/ 	.word	0x00000380


	//   ....[1]....
        /*00bc*/ 	.word	0x00003300


	//----- nvinfo : EIATTR_MAX_THREADS
	.align		4
.L_3441:
        /*00c0*/ 	.byte	0x04, 0x05
        /*00c2*/ 	.short	(.L_3443 - .L_3442)
.L_3442:
        /*00c4*/ 	.word	0x00000020
        /*00c8*/ 	.word	0x00000001
        /*00cc*/ 	.word	0x00000001


	//----- nvinfo : EIATTR_CRS_STACK_SIZE
	.align		4
.L_3443:
        /*00d0*/ 	.byte	0x04, 0x1e
        /*00d2*/ 	.short	(.L_3445 - .L_3444)
.L_3444:
        /*00d4*/ 	.word	0x00000000


	//----- nvinfo : EIATTR_CBANK_PARAM_SIZE
	.align		4
.L_3445:
        /*00d8*/ 	.byte	0x03, 0x19
        /*00da*/ 	.short	0x0118


	//----- nvinfo : EIATTR_PARAM_CBANK
	.align		4
        /*00dc*/ 	.byte	0x04, 0x0a
        /*00de*/ 	.short	(.L_3447 - .L_3446)
	.align		4
.L_3446:
        /*00e0*/ 	.word	index@(.nv.constant0._Z25selective_scan_fwd_kernelI32Selective_Scan_fwd_kernel_traitsILi32ELi8ELi1ELb0ELb1ELb0ELb0EffEEv13SSMParamsBase)
        /*00e4*/ 	.short	0x0380
        /*00e6*/ 	.short	0x0118


	//----- nvinfo : EIATTR_SW_WAR
	.align		4
.L_3447:
        /*00e8*/ 	.byte	0x04, 0x36
        /*00ea*/ 	.short	(.L_3449 - .L_3448)
.L_3448:
        /*00ec*/ 	.word	0x00000008
.L_3449:


//--------------------- .nv.info._Z25selective_scan_fwd_kernelI32Selective_Scan_fwd_kernel_traitsILi32ELi8ELi1ELb0ELb1ELb0ELb1EffEEv13SSMParamsBase --------------------------
	.section	.nv.info._Z25selective_scan_fwd_kernelI32Selective_Scan_fwd_kernel_traitsILi32ELi8ELi1ELb0ELb1ELb0ELb1EffEEv13SSMParamsBase,"",@"SHT_CUDA_INFO"
	.sectionflags	@""
	.align	4


	//----- nvinfo : EIATTR_CUDA_API_VERSION
	.align		4
        /*0000*/ 	.byte	0x04, 0x37
        /*0002*/ 	.short	(.L_3451 - .L_3450)
.L_3450:
        /*0004*/ 	.word	0x00000082


	//----- nvinfo : EIATTR_KPARAM_INFO
	.align		4
.L_3451:
        /*0008*/ 	.byte	0x04, 0x17
        /*000a*/ 	.short	(.L_3453 - .L_3452)
.L_3452:
        /*000c*/ 	.word	0x00000000
        /*0010*/ 	.short	0x0000
        /*0012*/ 	.short	0x0000
        /*0014*/ 	.byte	0x00, 0xf0, 0x61, 0x04


	//----- nvinfo : EIATTR_SPARSE_MMA_MASK
	.align		4
.L_3453:
        /*0018*/ 	.byte	0x03, 0x50
        /*001a*/ 	.short	0x0000


	//----- nvinfo : EIATTR_MAXREG_COUNT
	.align		4
        /*001c*/ 	.byte	0x03, 0x1b
        /*001e*/ 	.short	0x00ff


	//----- nvinfo : EIATTR_NUM_BARRIERS
	.align		4
        /*0020*/ 	.byte	0x02, 0x4c
        /*0022*/ 	.byte	0x01
	.zero		1


	//----- nvinfo : EIATTR_MERCURY_ISA_VERSION
	.align		4
        /*0024*/ 	.byte	0x03, 0x5f
        /*0026*/ 	.short	0x0101


	//----- nvinfo : EIATTR_COOP_GROUP_MASK_REGIDS
	.align		4
        /*0028*/ 	.byte	0x04, 0x29
        /*002a*/ 	.short	(.L_3455 - .L_3454)


	//   ....[0]....
.L_3454:
        /*002c*/ 	.word	0xffffffff


	//   ....[1]....
        /*0030*/ 	.word	0xffffffff


	//   ....[2]....
        /*0034*/ 	.word	0xffffffff


	//   ....[3]....
        /*0038*/ 	.word	0xffffffff


	//   ....[4]....
        /*003c*/ 	.word	0xffffffff


	//   ....[5]....
        /*0040*/ 	.word	0xffffffff


	//   ....[6]....
        /*0044*/ 	.word	0xffffffff


	//   ....[7]....
        /*0048*/ 	.word	0xffffffff


	//   ....[8]....
        /*004c*/ 	.word	0xffffffff


	//   ....[9]....
        /*0050*/ 	.word	0xffffffff


	//   ....[10]....
        /*0054*/ 	.word	0xffffffff


	//   ....[11]....
        /*0058*/ 	.word	0xffffffff


	//   ....[12]....
        /*005c*/ 	.word	0xffffffff


	//   ....[13]....
        /*0060*/ 	.word	0xffffffff


	//   ....[14]....
        /*0064*/ 	.word	0xffffffff


	//   ....[15]....
        /*0068*/ 	.word	0xffffffff


	//   ....[16]....
        /*006c*/ 	.word	0xffffffff


	//   ....[17]....
        /*0070*/ 	.word	0xffffffff


	//----- nvinfo : EIATTR_COOP_GROUP_INSTR_OFFSETS
	.align		4
.L_3455:
        /*0074*/ 	.byte	0x04, 0x28
        /*0076*/ 	.short	(.L_3457 - .L_3456)


	//   ....[0]....
.L_3456:
        /*0078*/ 	.word	0x00000bc0


	//   ....[1]....
        /*007c*/ 	.word	0x00000dd0


	//   ....[2]....
        /*0080*/ 	.word	0x00002530


	//   ....[3]....
        /*0084*/ 	.word	0x00002940


	//   ....[4]....
        /*0088*/ 	.word	0x00002990


	//   ....[5]....
        /*008c*/ 	.word	0x000029d0


	//   ....[6]....
        /*0090*/ 	.word	0x000029f0


	//   ....[7]....
        /*0094*/ 	.word	0x00002a30


	//   ....[8]....
        /*0098*/ 	.word	0x00002a50


	//   ....[9]....
        /*009c*/ 	.word	0x00002aa0


	//   ....[10]....
        /*00a0*/ 	.word	0x00002ab0


	//   ....[11]....
        /*00a4*/ 	.word	0x00002b30


	//   ....[12]....
        /*00a8*/ 	.word	0x00002b40


	//   ....[13]....
        /*00ac*/ 	.word	0x00002c50


	//   ....[14]....
        /*00b0*/ 	.word	0x00002c70


	//   ....[15]....
        /*00b4*/ 	.word	0x000030b0


	//   ....[16]....
        /*00b8*/ 	.word	0x000034f0


	//   ....[17]....
        /*00bc*/ 	.word	0x00003940


	//----- nvinfo : EIATTR_VRC_CTA_INIT_COUNT
	.align		4
.L_3457:
        /*00c0*/ 	.byte	0x02, 0x4a
	.zero		1
	.zero		1


	//----- nvinfo : EIATTR_EXIT_INSTR_OFFSETS
	.align		4
        /*00c4*/ 	.byte	0x04, 0x1c
        /*00c6*/ 	.short	(.L_3459 - .L_3458)


	//   ....[0]....
.L_3458:
        /*00c8*/ 	.word	0x000003b0


	//   ....[1]....
        /*00cc*/ 	.word	0x00003c10


	//----- nvinfo : EIATTR_MAX_THREADS
	.align		4
.L_3459:
        /*00d0*/ 	.byte	0x04, 0x05
        /*00d2*/ 	.short	(.L_3461 - .L_3460)
.L_3460:
        /*00d4*/ 	.word	0x00000020
        /*00d8*/ 	.word	0x00000001
        /*00dc*/ 	.word	0x00000001


	//----- nvinfo : EIATTR_CRS_STACK_SIZE
	.align		4
.L_3461:
        /*00e0*/ 	.byte	0x04, 0x1e
        /*00e2*/ 	.short	(.L_3463 - .L_3462)
.L_3462:
        /*00e4*/ 	.word	0x00000000


	//----- nvinfo : EIATTR_CBANK_PARAM_SIZE
	.align		4
.L_3463:
        /*00e8*/ 	.byte	0x03, 0x19
        /*00ea*/ 	.short	0x0118


	//----- nvinfo : EIATTR_PARAM_CBANK
	.align		4
        /*00ec*/ 	.byte	0x04, 0x0a
        /*00ee*/ 	.short	(.L_3465 - .L_3464)
	.align		4
.L_3464:
        /*00f0*/ 	.word	index@(.nv.constant0._Z25selective_scan_fwd_kernelI32Selective_Scan_fwd_kernel_traitsILi32ELi8ELi1ELb0ELb1ELb0ELb1EffEEv13SSMParamsBase)
        /*00f4*/ 	.short	0x0380
        /*00f6*/ 	.short	0x0118


	//----- nvinfo : EIATTR_SW_WAR
	.align		4
.L_3465:
        /*00f8*/ 	.byte	0x04, 0x36
        /*00fa*/ 	.short	(.L_3467 - .L_3466)
.L_3466:
        /*00fc*/ 	.word	0x00000008
.L_3467:


//--------------------- .nv.info._Z25selective_scan_fwd_kernelI32Selective_Scan_fwd_kernel_traitsILi32ELi8ELi1ELb0ELb1ELb1ELb0EffEEv13SSMParamsBase --------------------------
	.section	.nv.info._Z25selective_scan_fwd_kernelI32Selective_Scan_fwd_kernel_traitsILi32ELi8ELi1ELb0ELb1ELb1ELb0EffEEv13SSMParamsBase,"",@"SHT_CUDA_INFO"
	.sectionflags	@""
	.align	4


	//----- nvinfo : EIATTR_CUDA_API_VERSION
	.align		4
        /*0000*/ 	.byte	0x04, 0x37
        /*0002*/ 	.short	(.L_3469 - .L_3468)
.L_3468:
        /*0004*/ 	.word	0x00000082


	//----- nvinfo : EIATTR_KPARAM_INFO
	.align		4
.L_3469:
        /*0008*/ 	.byte	0x04, 0x17
        /*000a*/ 	.short	(.L_3471 - .L_3470)
.L_3470:
        /*000c*/ 	.word	0x00000000
        /*0010*/ 	.short	0x0000
        /*0012*/ 	.short	0x0000
        /*0014*/ 	.byte	0x00, 0xf0, 0x61, 0x04


	//----- nvinfo : EIATTR_SPARSE_MMA_MASK
	.align		4
.L_3471:
        /*0018*/ 	.byte	0x03, 0x50
        /*001a*/ 	.short	0x0000


	//----- nvinfo : EIATTR_MAXREG_COUNT
	.align		4
        /*001c*/ 	.byte	0x03, 0x1b
        /*001e*/ 	.short	0x00ff


	//----- nvinfo : EIATTR_NUM_BARRIERS
	.align		4
        /*0020*/ 	.byte	0x02, 0x4c
        /*0022*/ 	.byte	0x01
	.zero		1


	//----- nvinfo : EIATTR_MERCURY_ISA_VERSION
	.align		4
        /*0024*/ 	.byte	0x03, 0x5f
        /*0026*/ 	.short	0x0101


	//----- nvinfo : EIATTR_COOP_GROUP_MASK_REGIDS
	.align		4
        /*0028*/ 	.byte	0x04, 0x29
        /*002a*/ 	.short	(.L_3473 - .L_3472)


	//   ....[0]....
.L_3472:
        /*002c*/ 	.word	0xffffffff


	//   ....[1]....
        /*0030*/ 	.word	0xffffffff


	//   ....[2]....
        /*0034*/ 	.word	0xffffffff


	//   ....[3]....
        /*0038*/ 	.word	0xffffffff


	//   ....[4]....
        /*003c*/ 	.word	0xffffffff


	//   ....[5]....
        /*0040*/ 	.word	0xffffffff


	//   ....[6]....
        /*0044*/ 	.word	0xffffffff


	//   ....[7]....
        /*0048*/ 	.word	0xffffffff


	//   ....[8]....
        /*004c*/ 	.word	0xffffffff


	//   ....[9]....
        /*0050*/ 	.word	0xffffffff


	//   ....[10]....
        /*0054*/ 	.word	0xffffffff


	//   ....[11]....
        /*0058*/ 	.word	0xffffffff


	//   ....[12]....
        /*005c*/ 	.word	0xffffffff


	//   ....[13]....
        /*0060*/ 	.word	0xffffffff


	//   ....[14]....
        /*0064*/ 	.word	0xffffffff


	//   ....[15]....
        /*0068*/ 	.word	0xffffffff


	//   ....[16]....
        /*006c*/ 	.word	0xffffffff


	//----- nvinfo : EIATTR_COOP_GROUP_INSTR_OFFSETS
	.align		4
.L_3473:
        /*0070*/ 	.byte	0x04, 0x28
        /*0072*/ 	.short	(.L_3475 - .L_3474)


	//   ....[0]....
.L_3474:
        /*0074*/ 	.word	0x00000d50


	//   ....[1]....
        /*0078*/ 	.word	0x00000f60


	//   ....[2]....
        /*007c*/ 	.word	0x00002620


	//   ....[3]....
        /*0080*/ 	.word	0x00002b20


	//   ....[4]....
        /*0084*/ 	.word	0x00002b70


	//   ....[5]....
        /*0088*/ 	.word	0x00002bb0


	//   ....[6]....
        /*008c*/ 	.word	0x00002bd0


	//   ....[7]....
        /*0090*/ 	.word	0x00002c10


	//   ....[8]....
        /*0094*/ 	.word	0x00002c30


	//   ....[9]....
        /*0098*/ 	.word	0x00002c80


	//   ....[10]....
        /*009c*/ 	.word	0x00002c90


	//   ....[11]....
        /*00a0*/ 	.word	0x00002db0


	//   ....[12]....
        /*00a4*/ 	.word	0x00002dc0


	//   ....[13]....
        /*00a8*/ 	.word	0x00002dd0


	//   ....[14]....
        /*00ac*/ 	.word	0x00002f60


	//   ....[15]....
        /*00b0*/ 	.word	0x00002f80


	//   ....[16]....
        /*00b4*/ 	.word	0x00003310


	//----- nvinfo : EIATTR_VRC_CTA_INIT_COUNT
	.align		4
.L_3475:
        /*00b8*/ 	.byte	0x02, 0x4a
	.zero		1
	.zero		1


	//----- nvinfo : EIATTR_EXIT_INSTR_OFFSETS
	.align		4
        /*00bc*/ 	.byte	0x04, 0x1c
        /*00be*/ 	.short	(.L_3477 - .L_3476)


	//   ....[0]....
.L_3476:
        /*00c0*/ 	.word	0x00000400


	//   ....[1]....
        /*00c4*/ 	.word	0x000035d0


	//----- nvinfo : EIATTR_MAX_THREADS
	.align		4
.L_3477:
        /*00c8*/ 	.byte	0x04, 0x05
        /*00ca*/ 	.short	(.L_3479 - .L_3478)
.L_3478:
        /*00cc*/ 	.word	0x00000020
        /*00d0*/ 	.word	0x00000001
        /*00d4*/ 	.word	0x00000001


	//----- nvinfo : EIATTR_CRS_STACK_SIZE
	.align		4
.L_3479:
        /*00d8*/ 	.byte	0x04, 0x1e
        /*00da*/ 	.short	(.L_3481 - .L_3480)
.L_3480:
        /*00dc*/ 	.word	0x00000000


	//----- nvinfo : EIATTR_CBANK_PARAM_SIZE
	.align		4
.L_3481:
        /*00e0*/ 	.byte	0x03, 0x19
        /*00e2*/ 	.short	0x0118


	//----- nvinfo : EIATTR_PARAM_CBANK
	.align		4
        /*00e4*/ 	.byte	0x04, 0x0a
        /*00e6*/ 	.short	(.L_3483 - .L_3482)
	.align		4
.L_3482:
        /*00e8*/ 	.word	index@(.nv.constant0._Z25selective_scan_fwd_kernelI32Selective_Scan_fwd_kernel_traitsILi32ELi8ELi1ELb0ELb1ELb1ELb0EffEEv13SSMParamsBase)
        /*00ec*/ 	.short	0x0380
        /*00ee*/ 	.short	0x0118


	//----- nvinfo : EIATTR_SW_WAR
	.align		4
.L_3483:
        /*00f0*/ 	.byte	0x04, 0x36
        /*00f2*/ 	.short	(.L_3485 - .L_3484)
.L_3484:
        /*00f4*/ 	.word	0x00000008
.L_3485:


//--------------------- .nv.info._Z25selective_scan_fwd_kernelI32Selective_Scan_fwd_kernel_traitsILi32ELi8ELi1ELb0ELb1ELb1ELb1EffEEv13SSMParamsBase --------------------------
	.section	.nv.info._Z25selective_scan_fwd_kernelI32Selective_Scan_fwd_kernel_traitsILi32ELi8ELi1ELb0ELb1ELb1ELb1EffEEv13SSMParamsBase,"",@"SHT_CUDA_INFO"
	.sectionflags	@""
	.align	4


	//----- nvinfo : EIATTR_CUDA_API_VERSION
	.align		4
        /*0000*/ 	.byte	0x04, 0x37
        /*0002*/ 	.short	(.L_3487 - .L_3486)
.L_3486:
        /*0004*/ 	.word	0x00000082


	//----- nvinfo : EIATTR_KPARAM_INFO
	.align		4
.L_3487:
        /*0008*/ 	.byte	0x04, 0x17
        /*000a*/ 	.short	(.L_3489 - .L_3488)
.L_3488:
        /*000c*/ 	.word	0x00000000
        /*0010*/ 	.short	0x0000
        /*0012*/ 	.short	0x0000
        /*0014*/ 	.byte	0x00, 0xf0, 0x61, 0x04


	//----- nvinfo : EIATTR_SPARSE_MMA_MASK
	.align		4
.L_3489:
        /*0018*/ 	.byte	0x03, 0x50
        /*001a*/ 	.short	0x0000


	//----- nvinfo : EIATTR_MAXREG_COUNT
	.align		4
        /*001c*/ 	.byte	0x03, 0x1b
        /*001e*/ 	.short	0x00ff


	//----- nvinfo : EIATTR_NUM_BARRIERS
	.align		4
        /*0020*/ 	.byte	0x02, 0x4c
        /*0022*/ 	.byte	0x01
	.zero		1


	//----- nvinfo : EIATTR_MERCURY_ISA_VERSION
	.align		4
        /*0024*/ 	.byte	0x03, 0x5f
        /*0026*/ 	.short	0x0101


	//----- nvinfo : EIATTR_COOP_GROUP_MASK_REGIDS
	.align		4
        /*0028*/ 	.byte	0x04, 0x29
        /*002a*/ 	.short	(.L_3491 - .L_3490)


	//   ....[0]....
.L_3490:
        /*002c*/ 	.word	0xffffffff


	//   ....[1]....
        /*0030*/ 	.word	0xffffffff


	//   ....[2]....
        /*0034*/ 	.word	0xffffffff


	//   ....[3]....
        /*0038*/ 	.word	0xffffffff


	//   ....[4]....
        /*003c*/ 	.word	0xffffffff


	//   ....[5]....
        /*0040*/ 	.word	0xffffffff


	//   ....[6]....
        /*0044*/ 	.word	0xffffffff


	//   ....[7]....
        /*0048*/ 	.word	0xffffffff


	//   ....[8]....
        /*004c*/ 	.word	0xffffffff


	//   ....[9]....
        /*0050*/ 	.word	0xffffffff


	//   ....[10]....
        /*0054*/ 	.word	0xffffffff


	//   ....[11]....
        /*0058*/ 	.word	0xffffffff


	//   ....[12]....
        /*005c*/ 	.word	0xffffffff


	//   ....[13]....
        /*0060*/ 	.word	0xffffffff


	//   ....[14]....
        /*0064*/ 	.word	0xffffffff


	//   ....[15]....
        /*0068*/ 	.word	0xffffffff


	//   ....[16]....
        /*006c*/ 	.word	0xffffffff


	//   ....[17]....
        /*0070*/ 	.word	0xffffffff


	//   ....[18]....
        /*0074*/ 	.word	0xffffffff


	//----- nvinfo : EIATTR_COOP_GROUP_INSTR_OFFSETS
	.align		4
.L_3491:
        /*0078*/ 	.byte	0x04, 0x28
        /*007a*/ 	.short	(.L_3493 - .L_3492)


	//   ....[0]....
.L_3492:
        /*007c*/ 	.word	0x00000c50


	//   ....[1]....
        /*0080*/ 	.word	0x00000e50


	//   ....[2]....
        /*0084*/ 	.word	0x000025d0


	//   ....[3]....
        /*0088*/ 	.word	0x00002ac0


	//   ....[4]....
        /*008c*/ 	.word	0x00002b10


	//   ....[5]....
        /*0090*/ 	.word	0x00002b50


	//   ....[6]....
        /*0094*/ 	.word	0x00002b70


	//   ....[7]....
        /*0098*/ 	.word	0x00002bb0


	//   ....[8]....
        /*009c*/ 	.word	0x00002bd0


	//   ....[9]....
        /*00a0*/ 	.word	0x00002c20


	//   ....[10]....
        /*00a4*/ 	.word	0x00002c30


	//   ....[11]....
        /*00a8*/ 	.word	0x00002d20


	//   ....[12]....
        /*00ac*/ 	.word	0x00002d30


	//   ....[13]....
        /*00b0*/ 	.word	0x00002d70


	//   ....[14]....
        /*00b4*/ 	.word	0x00002f00


	//   ....[15]....
        /*00b8*/ 	.word	0x00002f20


	//   ....[16]....
        /*00bc*/ 	.word	0x00003380


	//   ....[17]....
        /*00c0*/ 	.word	0x000037b0


	//   ....[18]....
        /*00c4*/ 	.word	0x00003c30


	//----- nvinfo : EIATTR_VRC_CTA_INIT_COUNT
	.align		4
.L_3493:
        /*00c8*/ 	.byte	0x02, 0x4a
	.zero		1
	.zero		1


	//----- nvinfo : EIATTR_EXIT_INSTR_OFFSETS
	.align		4
        /*00cc*/ 	.byte	0x04, 0x1c
        /*00ce*/ 	.short	(.L_3495 - .L_3494)


	//   ....[0]....
.L_3494:
        /*00d0*/ 	.word	0x00000460


	//   ....[1]....
        /*00d4*/ 	.word	0x00003ef0


	//----- nvinfo : EIATTR_MAX_THREADS
	.align		4
.L_3495:
        /*00d8*/ 	.byte	0x04, 0x05
        /*00da*/ 	.short	(.L_3497 - .L_3496)
.L_3496:
        /*00dc*/ 	.word	0x00000020
        /*00e0*/ 	.word	0x00000001
        /*00e4*/ 	.word	0x00000001


	//----- nvinfo : EIATTR_CRS_STACK_SIZE
	.align		4
.L_3497:
        /*00e8*/ 	.byte	0x04, 0x1e
        /*00ea*/ 	.short	(.L_3499 - .L_3498)
.L_3498:
        /*00ec*/ 	.word	0x00000000


	//----- nvinfo : EIATTR_CBANK_PARAM_SIZE
	.align		4
.L_3499:
        /*00f0*/ 	.byte	0x03, 0x19
        /*00f2*/ 	.short	0x0118


	//----- nvinfo : EIATTR_PARAM_CBANK
	.align		4
        /*00f4*/ 	.byte	0x04, 0x0a
        /*00f6*/ 	.short	(.L_3501 - .L_3500)
	.align		4
.L_3500:
        /*00f8*/ 	.word	index@(.nv.constant0._Z25selective_scan_fwd_kernelI32Selective_Scan_fwd_kernel_traitsILi32ELi8ELi1ELb0ELb1ELb1ELb1EffEEv13SSMParamsBase)
        /*00fc*/ 	.short	0x0380
        /*00fe*/ 	.short	0x0118


	//----- nvinfo : EIATTR_SW_WAR
	.align		4
.L_3501:
        /*0100*/ 	.byte	0x04, 0x36
        /*0102*/ 	.short	(.L_3503 - .L_3502)
.L_3502:
        /*0104*/ 	.word	0x00000008
.L_3503:


//--------------------- .nv.info._Z25selective_scan_fwd_kernelI32Selective_Scan_fwd_kernel_traitsILi32ELi8ELi1ELb1ELb0ELb0ELb0EffEEv13SSMParamsBase --------------------------
	.section	.nv.info._Z25selective_scan_fwd_kernelI32Selective_Scan_fwd_kernel_traitsILi32ELi8ELi1ELb1ELb0ELb0ELb0EffEEv13SSMParamsBase,"",@"SHT_CUDA_INFO"
	.sectionflags	@""
	.align	4


	//----- nvinfo : EIATTR_CUDA_API_VERSION
	.align		4
        /*0000*/ 	.byte	0x04, 0x37
        /*0002*/ 	.short	(.L_3505 - .L_3504)
.L_3504:
        /*0004*/ 	.word	0x00000082


	//----- nvinfo : EIATTR_KPARAM_INFO
	.align		4
.L_3505:
        /*0008*/ 	.byte	0x04, 0x17
        /*000a*/ 	.short	(.L_3507 - .L_3506)
.L_3506:
        /*000c*/ 	.word	0x00000000
        /*0010*/ 	.short	0x0000
        /*0012*/ 	.short	0x0000
        /*0014*/ 	.byte	0x00, 0xf0, 0x61, 0x04


	//----- nvinfo : EIATTR_SPARSE_MMA_MASK
	.align		4
.L_3507:
        /*0018*/ 	.byte	0x03, 0x50
        /*001a*/ 	.short	0x0000


	//----- nvinfo : EIATTR_MAXREG_COUNT
	.align		4
        /*001c*/ 	.byte	0x03, 0x1b
        /*001e*/ 	.short	0x00ff


	//----- nvinfo : EIATTR_NUM_BARRIERS
	.align		4
        /*0020*/ 	.byte	0x02, 0x4c
        /*0022*/ 	.byte	0x01
	.zero		1


	//----- nvinfo : EIATTR_MERCURY_ISA_VERSION
	.align		4
        /*0024*/ 	.byte	0x03, 0x5f
        /*0026*/ 	.short	0x0101


	//----- nvinfo : EIATTR_COOP_GROUP_MASK_REGIDS
	.align		4
        /*0028*/ 	.byte	0x04, 0x29
        /*002a*/ 	.short	(.L_3509 - .L_3508)


	//   ....[0]....
.L_3508:
        /*002c*/ 	.word	0xffffffff


	//   ....[1]....
        /*0030*/ 	.word	0xffffffff


	//   ....[2]....
        /*0034*/ 	.word	0xffffffff


	//   ....[3]....
        /*0038*/ 	.word	0xffffffff


	//   ....[4]....
        /*003c*/ 	.word	0xffffffff


	//   ....[5]....
        /*0040*/ 	.word	0xffffffff


	//   ....[6]....
        /*0044*/ 	.word	0xffffffff


	//   ....[7]....
        /*0048*/ 	.word	0xffffffff


	//   ....[8]....
        /*004c*/ 	.word	0xffffffff


	//   ....[9]....
        /*0050*/ 	.word	0xffffffff


	//   ....[10]....
        /*0054*/ 	.word	0xffffffff


	//   ....[11]....
        /*0058*/ 	.word	0xffffffff


	//   ....[12]....
        /*005c*/ 	.word	0xffffffff


	//   ....[13]....
        /*0060*/ 	.word	0xffffffff


	//   ....[14]....
        /*0064*/ 	.word	0xffffffff


	//----- nvinfo : EIATTR_COOP_GROUP_INSTR_OFFSETS
	.align		4
.L_3509:
        /*0068*/ 	.byte	0x04, 0x28
        /*006a*/ 	.short	(.L_3511 - .L_3510)


	//   ....[0]....
.L_3510:
        /*006c*/ 	.word	0x00000690


	//   ....[1]....
        /*0070*/ 	.word	0x00000720


	//   ....[2]....
        /*0074*/ 	.word	0x00001dd0


	//   ....[3]....
        /*0078*/ 	.word	0x00001e10


	//   ....[4]....
        /*007c*/ 	.word	0x00001e40


	//   ....[5]....
        /*0080*/ 	.word	0x00001e60


	//   ....[6]....
        /*0084*/ 	.word	0x00001ea0


	//   ....[7]....
        /*0088*/ 	.word	0x00001ec0


	//   ....[8]....
        /*008c*/ 	.word	0x00001f10


	//   ....[9]....
        /*0090*/ 	.word	0x00001f20


	//   ....[10]....
        /*0094*/ 	.word	0x00001f80


	//   ....[11]....
        /*0098*/ 	.word	0x00001f90


	//   ....[12]....
        /*009c*/ 	.word	0x00002080


	//   ....[13]....
        /*00a0*/ 	.word	0x000020a0


	//   ....[14]....
        /*00a4*/ 	.word	0x00002420


	//----- nvinfo : EIATTR_VRC_CTA_INIT_COUNT
	.align		4
.L_3511:
        /*00a8*/ 	.byte	0x02, 0x4a
	.zero		1
	.zero		1


	//----- nvinfo : EIATTR_EXIT_INSTR_OFFSETS
	.align		4
        /*00ac*/ 	.byte	0x04, 0x1c
        /*00ae*/ 	.short	(.L_3513 - .L_3512)


	//   ....[0]....
.L_3512:
        /*00b0*/ 	.word	0x00000210


	//   ....[1]....
        /*00b4*/ 	.word	0x000024c0


	//----- nvinfo : EIATTR_MAX_THREADS
	.align		4
.L_3513:
        /*00b8*/ 	.byte	0x04, 0x05
        /*00ba*/ 	.short	(.L_3515 - .L_3514)
.L_3514:
        /*00bc*/ 	.word	0x00000020
        /*00c0*/ 	.word	0x00000001
        /*00c4*/ 	.word	0x00000001


	//----- nvinfo : EIATTR_CRS_STACK_SIZE
	.align		4
.L_3515:
        /*00c8*/ 	.byte	0x04, 0x1e
        /*00ca*/ 	.short	(.L_3517 - .L_3516)
.L_3516:
        /*00cc*/ 	.word	0x00000000


	//----- nvinfo : EIATTR_CBANK_PARAM_SIZE
	.align		4
.L_3517:
        /*00d0*/ 	.byte	0x03, 0x19
        /*00d2*/ 	.short	0x0118


	//----- nvinfo : EIATTR_PARAM_CBANK
	.align		4
        /*00d4*/ 	.byte	0x04, 0x0a
        /*00d6*/ 	.short	(.L_3519 - .L_3518)
	.align		4
.L_3518:
        /*00d8*/ 	.word	index@(.nv.constant0._Z25selective_scan_fwd_kernelI32Selective_Scan_fwd_kernel_traitsILi32ELi8ELi1ELb1ELb0ELb0ELb0EffEEv13SSMParamsBase)
        /*00dc*/ 	.short	0x0380
        /*00de*/ 	.short	0x0118


	//----- nvinfo : EIATTR_SW_WAR
	.align		4
.L_3519:
        /*00e0*/ 	.byte	0x04, 0x36
        /*00e2*/ 	.short	(.L_3521 - .L_3520)
.L_3520:
        /*00e4*/ 	.word	0x00000008
.L_3521:


//--------------------- .nv.info._Z25selective_scan_fwd_kernelI32Selective_Scan_fwd_kernel_traitsILi32ELi8ELi1ELb1ELb0ELb0ELb1EffEEv13SSMParamsBase --------------------------
	.section	.nv.info._Z25selective_scan_fwd_kernelI32Selective_Scan_fwd_kernel_traitsILi32ELi8ELi1ELb1ELb0ELb0ELb1EffEEv13SSMParamsBase,"",@"SHT_CUDA_INFO"
	.sectionflags	@""
	.align	4


	//----- nvinfo : EIATTR_CUDA_API_VERSION
	.align		4
        /*0000*/ 	.byte	0x04, 0x37
        /*0002*/ 	.short	(.L_3523 - .L_3522)
.L_3522:
        /*0004*/ 	.word	0x00000082


	//----- nvinfo : EIATTR_KPARAM_INFO
	.align		4
.L_3523:
        /*0008*/ 	.byte	0x04, 0x17
        /*000a*/ 	.short	(.L_3525 - .L_3524)
.L_3524:
        /*000c*/ 	.word	0x00000000
        /*0010*/ 	.short	0x0000
        /*0012*/ 	.short	0x0000
        /*0014*/ 	.byte	0x00, 0xf0, 0x61, 0x04


	//----- nvinfo : EIATTR_SPARSE_MMA_MASK
	.align		4
.L_3525:
        /*0018*/ 	.byte	0x03, 0x50
        /*001a*/ 	.short	0x0000


	//----- nvinfo : EIATTR_MAXREG_COUNT
	.align		4
        /*001c*/ 	.byte	0x03, 0x1b
        /*001e*/ 	.short	0x00ff


	//----- nvinfo : EIATTR_NUM_BARRIERS
	.align		4
        /*0020*/ 	.byte	0x02, 0x4c
        /*0022*/ 	.byte	0x01
	.zero		1


	//----- nvinfo : EIATTR_MERCURY_ISA_VERSION
	.align		4
        /*0024*/ 	.byte	0x03, 0x5f
        /*0026*/ 	.short	0x0101


	//----- nvinfo : EIATTR_COOP_GROUP_MASK_REGIDS
	.align		4
        /*0028*/ 	.byte	0x04, 0x29
        /*002a*/ 	.short	(.L_3527 - .L_3526)


	//   ....[0]....
.L_3526:
        /*002c*/ 	.word	0xffffffff


	//   ....[1]....
        /*0030*/ 	.word	0xffffffff


	//   ....[2]....
        /*0034*/ 	.word	0xffffffff


	//   ....[3]....
        /*0038*/ 	.word	0xffffffff


	//   ....[4]....
        /*003c*/ 	.word	0xffffffff


	//   ....[5]....
        /*0040*/ 	.word	0xffffffff


	//   ....[6]....
        /*0044*/ 	.word	0xffffffff


	//   ....[7]....
        /*0048*/ 	.word	0xffffffff


	//   ....[8]....
        /*004c*/ 	.word	0xffffffff


	//   ....[9]....
        /*0050*/ 	.word	0xffffffff


	//   ....[10]....
        /*0054*/ 	.word	0xffffffff


	//   ....[11]....
        /*0058*/ 	.word	0xffffffff


	//   ....[12]....
        /*005c*/ 	.word	0xffffffff


	//   ....[13]....
        /*0060*/ 	.word	0xffffffff


	//   ....[14]....
        /*0064*/ 	.word	0xffffffff


	//   ....[15]....
        /*0068*/ 	.word	0xffffffff


	//   ....[16]....
        /*006c*/ 	.word	0xffffffff


	//----- nvinfo : EIATTR_COOP_GROUP_INSTR_OFFSETS
	.align		4
.L_3527:
        /*0070*/ 	.byte	0x04, 0x28
        /*0072*/ 	.short	(.L_3529 - .L_3528)


	//   ....[0]....
.L_3528:
        /*0074*/ 	.word	0x00000550


	//   ....[1]....
        /*0078*/ 	.word	0x000005e0


	//   ....[2]....
        /*007c*/ 	.word	0x00001ce0


	//   ....[3]....
        /*0080*/ 	.word	0x00001d30


	//   ....[4]....
        /*0084*/ 	.word	0x00001d60


	//   ....[5]....
        /*0088*/ 	.word	0x00001d80


	//   ....[6]....
        /*008c*/ 	.word	0x00001dc0


	//   ....[7]....
        /*0090*/ 	.word	0x00001de0


	//   ....[8]....
        /*0094*/ 	.word	0x00001e30


	//   ....[9]....
        /*0098*/ 	.word	0x00001e40


	//   ....[10]....
        /*009c*/ 	.word	0x00001ea0


	//   ....[11]....
        /*00a0*/ 	.word	0x00001eb0


	//   ....[12]....
        /*00a4*/ 	.word	0x00001fa0


	//   ....[13]....
        /*00a8*/ 	.word	0x00001fc0


	//   ....[14]....
        /*00ac*/ 	.word	0x00002320


	//   ....[15]....
        /*00b0*/ 	.word	0x00002520


	//   ....[16]....
        /*00b4*/ 	.word	0x000028d0


	//----- nvinfo : EIATTR_VRC_CTA_INIT_COUNT
	.align		4
.L_3529:
        /*00b8*/ 	.byte	0x02, 0x4a
	.zero		1
	.zero		1


	//----- nvinfo : EIATTR_EXIT_INSTR_OFFSETS
	.align		4
        /*00bc*/ 	.byte	0x04, 0x1c
        /*00be*/ 	.short	(.L_3531 - .L_3530)


	//   ....[0]....
.L_3530:
        /*00c0*/ 	.word	0x000001b0


	//   ....[1]....
        /*00c4*/ 	.word	0x00002990


	//----- nvinfo : EIATTR_MAX_THREADS
	.align		4
.L_3531:
        /*00c8*/ 	.byte	0x04, 0x05
        /*00ca*/ 	.short	(.L_3533 - .L_3532)
.L_3532:
        /*00cc*/ 	.word	0x00000020
        /*00d0*/ 	.word	0x00000001
        /*00d4*/ 	.word	0x00000001


	//----- nvinfo : EIATTR_CRS_STACK_SIZE
	.align		4
.L_3533:
        /*00d8*/ 	.byte	0x04, 0x1e
        /*00da*/ 	.short	(.L_3535 - .L_3534)
.L_3534:
        /*00dc*/ 	.word	0x00000000


	//----- nvinfo : EIATTR_CBANK_PARAM_SIZE
	.align		4
.L_3535:
        /*00e0*/ 	.byte	0x03, 0x19
        /*00e2*/ 	.short	0x0118


	//----- nvinfo : EIATTR_PARAM_CBANK
	.align		4
        /*00e4*/ 	.byte	0x04, 0x0a
        /*00e6*/ 	.short	(.L_3537 - .L_3536)
	.align		4
.L_3536:
        /*00e8*/ 	.word	index@(.nv.constant0._Z25selective_scan_fwd_kernelI32Selective_Scan_fwd_kernel_traitsILi32ELi8ELi1ELb1ELb0ELb0ELb1EffEEv13SSMParamsBase)
        /*00ec*/ 	.short	0x0380
        /*00ee*/ 	.short	0x0118


	//----- nvinfo : EIATTR_SW_WAR
	.align		4
.L_3537:
        /*00f0*/ 	.byte	0x04, 0x36
        /*00f2*/ 	.short	(.L_3539 - .L_3538)
.L_3538:
        /*00f4*/ 	.word	0x00000008
.L_3539:


//--------------------- .nv.info._Z25selective_scan_fwd_kernelI32Selective_Scan_fwd_kernel_traitsILi32ELi8ELi1ELb1ELb0ELb1ELb0EffEEv13SSMParamsBase --------------------------
	.section	.nv.info._Z25selective_scan_fwd_kernelI32Selective_Scan_fwd_kernel_traitsILi32ELi8ELi1ELb1ELb0ELb1ELb0EffEEv13SSMParamsBase,"",@"SHT_CUDA_INFO"
	.sectionflags	@""
	.align	4


	//----- nvinfo : EIATTR_CUDA_API_VERSION
	.align		4
        /*0000*/ 	.byte	0x04, 0x37
        /*0002*/ 	.short	(.L_3541 - .L_3540)
.L_3540:
        /*0004*/ 	.word	0x00000082


	//----- nvinfo : EIATTR_KPARAM_INFO
	.align		4
.L_3541:
        /*0008*/ 	.byte	0x04, 0x17
        /*000a*/ 	.short	(.L_3543 - .L_3542)
.L_3542:
        /*000c*/ 	.word	0x00000000
        /*0010*/ 	.short	0x0000
        /*0012*/ 	.short	0x0000
        /*0014*/ 	.byte	0x00, 0xf0, 0x61, 0x04


	//----- nvinfo : EIATTR_SPARSE_MMA_MASK
	.align		4
.L_3543:
        /*0018*/ 	.byte	0x03, 0x50
        /*001a*/ 	.short	0x0000


	//----- nvinfo : EIATTR_MAXREG_COUNT
	.align		4
        /*001c*/ 	.byte	0x03, 0x1b
        /*001e*/ 	.short	0x00ff


	//----- nvinfo : EIATTR_NUM_BARRIERS
	.align		4
        /*0020*/ 	.byte	0x02, 0x4c
        /*0022*/ 	.byte	0x01
	.zero		1


	//----- nvinfo : EIATTR_MERCURY_ISA_VERSION
	.align		4
        /*0024*/ 	.byte	0x03, 0x5f
        /*0026*/ 	.short	0x0101


	//----- nvinfo : EIATTR_COOP_GROUP_MASK_REGIDS
	.align		4
        /*0028*/ 	.byte	0x04, 0x29
        /*002a*/ 	.short	(.L_3545 - .L_3544)


	//   ....[0]....
.L_3544:
        /*002c*/ 	.word	0xffffffff


	//   ....[1]....
        /*0030*/ 	.word	0xffffffff


	//   ....[2]....
        /*0034*/ 	.word	0xffffffff


	//   ....[3]....
        /*0038*/ 	.word	0xffffffff


	//   ....[4]....
        /*003c*/ 	.word	0xffffffff


	//   ....[5]....
        /*0040*/ 	.word	0xffffffff


	//   ....[6]....
        /*0044*/ 	.word	0xffffffff


	//   ....[7]....
        /*0048*/ 	.word	0xffffffff


	//   ....[8]....
        /*004c*/ 	.word	0xffffffff


	//   ....[9]....
        /*0050*/ 	.word	0xffffffff


	//   ....[10]....
        /*0054*/ 	.word	0xffffffff


	//   ....[11]....
        /*0058*/ 	.word	0xffffffff


	//   ....[12]....
        /*005c*/ 	.word	0xffffffff


	//   ....[13]....
        /*0060*/ 	.word	0xffffffff


	//   ....[14]....
        /*0064*/ 	.word	0xffffffff


	//   ....[15]....
        /*0068*/ 	.word	0xffffffff


	//----- nvinfo : EIATTR_COOP_GROUP_INSTR_OFFSETS
	.align		4
.L_3545:
        /*006c*/ 	.byte	0x04, 0x28
        /*006e*/ 	.short	(.L_3547 - .L_3546)


	//   ....[0]....
.L_3546:
        /*0070*/ 	.word	0x000007d0


	//   ....[1]....
        /*0074*/ 	.word	0x00000860


	//   ....[2]....
        /*0078*/ 	.word	0x00001dc0


	//   ....[3]....
        /*007c*/ 	.word	0x00001ff0


	//   ....[4]....
        /*0080*/ 	.word	0x00002020


	//   ....[5]....
        /*0084*/ 	.word	0x00002050


	//   ....[6]....
        /*0088*/ 	.word	0x00002080


	//   ....[7]....
        /*008c*/ 	.word	0x000020d0


	//   ....[8]....
        /*0090*/ 	.word	0x000020e0


	//   ....[9]....
        /*0094*/ 	.word	0x00002130


	//   ....[10]....
        /*0098*/ 	.word	0x00002140


	//   ....[11]....
        /*009c*/ 	.word	0x00002180


	//   ....[12]....
        /*00a0*/ 	.word	0x000021a0


	//   ....[13]....
        /*00a4*/ 	.word	0x00002250


	//   ....[14]....
        /*00a8*/ 	.word	0x00002260


	//   ....[15]....
        /*00ac*/ 	.word	0x000026a0


	//----- nvinfo : EIATTR_VRC_CTA_INIT_COUNT
	.align		4
.L_3547:
        /*00b0*/ 	.byte	0x02, 0x4a
	.zero		1
	.zero		1


	//----- nvinfo : EIATTR_EXIT_INSTR_OFFSETS
	.align		4
        /*00b4*/ 	.byte	0x04, 0x1c
        /*00b6*/ 	.short	(.L_3549 - .L_3548)


	//   ....[0]....
.L_3548:
        /*00b8*/ 	.word	0x000003c0


	//   ....[1]....
        /*00bc*/ 	.word	0x00002750


	//----- nvinfo : EIATTR_MAX_THREADS
	.align		4
.L_3549:
        /*00c0*/ 	.byte	0x04, 0x05
        /*00c2*/ 	.short	(.L_3551 - .L_3550)
.L_3550:
        /*00c4*/ 	.word	0x00000020
        /*00c8*/ 	.word	0x00000001
        /*00cc*/ 	.word	0x00000001


	//----- nvinfo : EIATTR_CRS_STACK_SIZE
	.align		4
.L_3551:
        /*00d0*/ 	.byte	0x04, 0x1e
        /*00d2*/ 	.short	(.L_3553 - .L_3552)
.L_3552:
        /*00d4*/ 	.word	0x00000000


	//----- nvinfo : EIATTR_CBANK_PARAM_SIZE
	.align		4
.L_3553:
        /*00d8*/ 	.byte	0x03, 0x19
        /*00da*/ 	.short	0x0118


	//----- nvinfo : EIATTR_PARAM_CBANK
	.align		4
        /*00dc*/ 	.byte	0x04, 0x0a
        /*00de*/ 	.short	(.L_3555 - .L_3554)
	.align		4
.L_3554:
        /*00e0*/ 	.word	index@(.nv.constant0._Z25selective_scan_fwd_kernelI32Selective_Scan_fwd_kernel_traitsILi32ELi8ELi1ELb1ELb0ELb1ELb0EffEEv13SSMParamsBase)
        /*00e4*/ 	.short	0x0380
        /*00e6*/ 	.short	0x0118


	//----- nvinfo : EIATTR_SW_WAR
	.align		4
.L_3555:
        /*00e8*/ 	.byte	0x04, 0x36
        /*00ea*/ 	.short	(.L_3557 - .L_3556)
.L_3556:
        /*00ec*/ 	.word	0x00000008
.L_3557:


//--------------------- .nv.info._Z25selective_scan_fwd_kernelI32Selective_Scan_fwd_kernel_traitsILi32ELi8ELi1ELb1ELb0ELb1ELb1EffEEv13SSMParamsBase --------------------------
	.section	.nv.info._Z25selective_scan_fwd_kernelI32Selective_Scan_fwd_kernel_traitsILi32ELi8ELi1ELb1ELb0ELb1ELb1EffEEv13SSMParamsBase,"",@"SHT_CUDA_INFO"
	.sectionflags	@""
	.align	4


	//----- nvinfo : EIATTR_CUDA_API_VERSION
	.align		4
        /*0000*/ 	.byte	0x04, 0x37
        /*0002*/ 	.short	(.L_3559 - .L_3558)
.L_3558:
        /*0004*/ 	.word	0x00000082


	//----- nvinfo : EIATTR_KPARAM_INFO
	.align		4
.L_3559:
        /*0008*/ 	.byte	0x04, 0x17
        /*000a*/ 	.short	(.L_3561 - .L_3560)
.L_3560:
        /*000c*/ 	.word	0x00000000
        /*0010*/ 	.short	0x0000
        /*0012*/ 	.short	0x0000
        /*0014*/ 	.byte	0x00, 0xf0, 0x61, 0x04


	//----- nvinfo : EIATTR_SPARSE_MMA_MASK
	.align		4
.L_3561:
        /*0018*/ 	.byte	0x03, 0x50
        /*001a*/ 	.short	0x0000


	//----- nvinfo : EIATTR_MAXREG_COUNT
	.align		4
        /*001c*/ 	.byte	0x03, 0x1b
        /*001e*/ 	.short	0x00ff


	//----- nvinfo : EIATTR_NUM_BARRIERS
	.align		4
        /*0020*/ 	.byte	0x02, 0x4c
        /*0022*/ 	.byte	0x01
	.zero		1


	//----- nvinfo : EIATTR_MERCURY_ISA_VERSION
	.align		4
        /*0024*/ 	.byte	0x03, 0x5f
        /*0026*/ 	.short	0x0101


	//----- nvinfo : EIATTR_COOP_GROUP_MASK_REGIDS
	.align		4
        /*0028*/ 	.byte	0x04, 0x29
        /*002a*/ 	.short	(.L_3563 - .L_3562)


	//   ....[0]....
.L_3562:
        /*002c*/ 	.word	0xffffffff


	//   ....[1]....
        /*0030*/ 	.word	0xffffffff


	//   ....[2]....
        /*0034*/ 	.word	0xffffffff


	//   ....[3]....
        /*0038*/ 	.word	0xffffffff


	//   ....[4]....
        /*003c*/ 	.word	0xffffffff


	//   ....[5]....
        /*0040*/ 	.word	0xffffffff


	//   ....[6]....
        /*0044*/ 	.word	0xffffffff


	//   ....[7]....
        /*0048*/ 	.word	0xffffffff


	//   ....[8]....
        /*004c*/ 	.word	0xffffffff


	//   ....[9]....
        /*0050*/ 	.word	0xffffffff


	//   ....[10]....
        /*0054*/ 	.word	0xffffffff


	//   ....[11]....
        /*0058*/ 	.word	0xffffffff


	//   ....[12]....
        /*005c*/ 	.word	0xffffffff


	//   ....[13]....
        /*0060*/ 	.word	0xffffffff


	//   ....[14]....
        /*0064*/ 	.word	0xffffffff


	//   ....[15]....
        /*0068*/ 	.word	0xffffffff


	//   ....[16]....
        /*006c*/ 	.word	0xffffffff


	//   ....[17]....
        /*0070*/ 	.word	0xffffffff


	//----- nvinfo : EIATTR_COOP_GROUP_INSTR_OFFSETS
	.align		4
.L_3563:
        /*0074*/ 	.byte	0x04, 0x28
        /*0076*/ 	.short	(.L_3565 - .L_3564)


	//   ....[0]....
.L_3564:
        /*0078*/ 	.word	0x00000790


	//   ....[1]....
        /*007c*/ 	.word	0x00000820


	//   ....[2]....
        /*0080*/ 	.word	0x00001df0


	//   ....[3]....
        /*0084*/ 	.word	0x00001f90


	//   ....[4]....
        /*0088*/ 	.word	0x00001fe0


	//   ....[5]....
        /*008c*/ 	.word	0x00002010


	//   ....[6]....
        /*0090*/ 	.word	0x00002040


	//   ....[7]....
        /*0094*/ 	.word	0x00002070


	//   ....[8]....
        /*0098*/ 	.word	0x000020a0


	//   ....[9]....
        /*009c*/ 	.word	0x000020f0


	//   ....[10]....
        /*00a0*/ 	.word	0x00002100


	//   ....[11]....
        /*00a4*/ 	.word	0x00002160


	//   ....[12]....
        /*00a8*/ 	.word	0x00002170


	//   ....[13]....
        /*00ac*/ 	.word	0x00002210


	//   ....[14]....
        /*00b0*/ 	.word	0x00002220


	//   ....[15]....
        /*00b4*/ 	.word	0x00002610


	//   ....[16]....
        /*00b8*/ 	.word	0x00002850


	//   ....[17]....
        /*00bc*/ 	.word	0x00002c00


	//----- nvinfo : EIATTR_VRC_CTA_INIT_COUNT
	.align		4
.L_3565:
        /*00c0*/ 	.byte	0x02, 0x4a
	.zero		1
	.zero		1


	//----- nvinfo : EIATTR_EXIT_INSTR_OFFSETS
	.align		4
        /*00c4*/ 	.byte	0x04, 0x1c
        /*00c6*/ 	.short	(.L_3567 - .L_3566)


	//   ....[0]....
.L_3566:
        /*00c8*/ 	.word	0x000003c0


	//   ....[1]....
        /*00cc*/ 	.word	0x00002cd0


	//----- nvinfo : EIATTR_MAX_THREADS
	.align		4
.L_3567:
        /*00d0*/ 	.byte	0x04, 0x05
        /*00d2*/ 	.short	(.L_3569 - .L_3568)
.L_3568:
        /*00d4*/ 	.word	0x00000020
        /*00d8*/ 	.word	0x00000001
        /*00dc*/ 	.word	0x00000001


	//----- nvinfo : EIATTR_CRS_STACK_SIZE
	.align		4
.L_3569:
        /*00e0*/ 	.byte	0x04, 0x1e
        /*00e2*/ 	.short	(.L_3571 - .L_3570)
.L_3570:
        /*00e4*/ 	.word	0x00000000


	//----- nvinfo : EIATTR_CBANK_PARAM_SIZE
	.align		4
.L_3571:
        /*00e8*/ 	.byte	0x03, 0x19
        /*00ea*/ 	.short	0x0118


	//----- nvinfo : EIATTR_PARAM_CBANK
	.align		4
        /*00ec*/ 	.byte	0x04, 0x0a
        /*00ee*/ 	.short	(.L_3573 - .L_3572)
	.align		4
.L_3572:
        /*00f0*/ 	.word	index@(.nv.constant0._Z25selective_scan_fwd_kernelI32Selective_Scan_fwd_kernel_traitsILi32ELi8ELi1ELb1ELb0ELb1ELb1EffEEv13SSMParamsBase)
        /*00f4*/ 	.short	0x0380
        /*00f6*/ 	.short	0x0118


	//----- nvinfo : EIATTR_SW_WAR
	.align		4
.L_3573:
        /*00f8*/ 	.byte	0x04, 0x36
        /*00fa*/ 	.short	(.L_3575 - .L_3574)
.L_3574:
        /*00fc*/ 	.word	0x00000008
.L_3575:


//--------------------- .nv.info._Z25selective_scan_fwd_kernelI32Selective_Scan_fwd_kernel_traitsILi32ELi8ELi1ELb1ELb1ELb0ELb0EffEEv13SSMParamsBase --------------------------
	.section	.nv.info._Z25selective_scan_fwd_kernelI32Selective_Scan_fwd_kernel_traitsILi32ELi8ELi1ELb1ELb1ELb0ELb0EffEEv13SSMParamsBase,"",@"SHT_CUDA_INFO"
	.sectionflags	@""
	.align	4


	//----- nvinfo : EIATTR_CUDA_API_VERSION
	.align		4
        /*0000*/ 	.byte	0x04, 0x37
        /*0002*/ 	.short	(.L_3577 - .L_3576)
.L_3576:
        /*0004*/ 	.word	0x00000082


	//----- nvinfo : EIATTR_KPARAM_INFO
	.align		4
.L_3577:
        /*0008*/ 	.byte	0x04, 0x17
        /*000a*/ 	.short	(.L_3579 - .L_3578)
.L_3578:
        /*000c*/ 	.word	0x00000000
        /*0010*/ 	.short	0x0000
        /*0012*/ 	.short	0x0000
        /*0014*/ 	.byte	0x00, 0xf0, 0x61, 0x04


	//----- nvinfo : EIATTR_SPARSE_MMA_MASK
	.align		4
.L_3579:
        /*0018*/ 	.byte	0x03, 0x50
        /*001a*/ 	.short	0x0000


	//----- nvinfo : EIATTR_MAXREG_COUNT
	.align		4
        /*001c*/ 	.byte	0x03, 0x1b
        /*001e*/ 	.short	0x00ff


	//----- nvinfo : EIATTR_NUM_BARRIERS
	.align		4
        /*0020*/ 	.byte	0x02, 0x4c
        /*0022*/ 	.byte	0x01
	.zero		1


	//----- nvinfo : EIATTR_MERCURY_ISA_VERSION
	.align		4
        /*0024*/ 	.byte	0x03, 0x5f
        /*0026*/ 	.short	0x0101


	//----- nvinfo : EIATTR_COOP_GROUP_MASK_REGIDS
	.align		4
        /*0028*/ 	.byte	0x04, 0x29
        /*002a*/ 	.short	(.L_3581 - .L_3580)


	//   ....[0]....
.L_3580:
        /*002c*/ 	.word	0xffffffff


	//   ....[1]....
        /*0030*/ 	.word	0xffffffff


	//   ....[2]....
        /*0034*/ 	.word	0xffffffff


	//   ....[3]....
        /*0038*/ 	.word	0xffffffff


	//   ....[4]....
        /*003c*/ 	.word	0xffffffff


	//   ....[5]....
        /*0040*/ 	.word	0xffffffff


	//   ....[6]....
        /*0044*/ 	.word	0xffffffff


	//   ....[7]....
        /*0048*/ 	.word	0xffffffff


	//   ....[8]....
        /*004c*/ 	.word	0xffffffff


	//   ....[9]....
        /*0050*/ 	.word	0xffffffff


	//   ....[10]....
        /*0054*/ 	.word	0xffffffff


	//   ....[11]....
        /*0058*/ 	.word	0xffffffff


	//   ....[12]....
        /*005c*/ 	.word	0xffffffff


	//   ....[13]....
        /*0060*/ 	.word	0xffffffff


	//   ....[14]....
        /*0064*/ 	.word	0xffffffff


	//   ....[15]....
        /*0068*/ 	.word	0xffffffff


	//----- nvinfo : EIATTR_COOP_GROUP_INSTR_OFFSETS
	.align		4
.L_3581:
        /*006c*/ 	.byte	0x04, 0x28
        /*006e*/ 	.short	(.L_3583 - .L_3582)


	//   ....[0]....
.L_3582:
        /*0070*/ 	.word	0x00000800


	//   ....[1]....
        /*0074*/ 	.word	0x00000890


	//   ....[2]....
        /*0078*/ 	.word	0x00001da0


	//   ....[3]....
        /*007c*/ 	.word	0x00002040


	//   ....[4]....
        /*0080*/ 	.word	0x00002080


	//   ....[5]....
        /*0084*/ 	.word	0x000020b0


	//   ....[6]....
        /*0088*/ 	.word	0x000020d0


	//   ....[7]....
        /*008c*/ 	.word	0x00002110


	//   ....[8]....
        /*0090*/ 	.word	0x00002130


	//   ....[9]....
        /*0094*/ 	.word	0x00002180


	//   ....[10]....
        /*0098*/ 	.word	0x00002190


	//   ....[11]....
        /*009c*/ 	.word	0x000021f0


	//   ....[12]....
        /*00a0*/ 	.word	0x00002200


	//   ....[13]....
        /*00a4*/ 	.word	0x000022f0


	//   ....[14]....
        /*00a8*/ 	.word	0x00002310


	//   ....[15]....
        /*00ac*/ 	.word	0x000026b0


	//----- nvinfo : EIATTR_VRC_CTA_INIT_COUNT
	.align		4
.L_3583:
        /*00b0*/ 	.byte	0x02, 0x4a
	.zero		1
	.zero		1


	//----- nvinfo : EIATTR_EXIT_INSTR_OFFSETS
	.align		4
        /*00b4*/ 	.byte	0x04, 0x1c
        /*00b6*/ 	.short	(.L_3585 - .L_3584)


	//   ....[0]....
.L_3584:
        /*00b8*/ 	.word	0x000003d0


	//   ....[1]....
        /*00bc*/ 	.word	0x00002760


	//----- nvinfo : EIATTR_MAX_THREADS
	.align		4
.L_3585:
        /*00c0*/ 	.byte	0x04, 0x05
        /*00c2*/ 	.short	(.L_3587 - .L_3586)
.L_3586:
        /*00c4*/ 	.word	0x00000020
        /*00c8*/ 	.word	0x00000001
        /*00cc*/ 	.word	0x00000001


	//----- nvinfo : EIATTR_CRS_STACK_SIZE
	.align		4
.L_3587:
        /*00d0*/ 	.byte	0x04, 0x1e
        /*00d2*/ 	.short	(.L_3589 - .L_3588)
.L_3588:
        /*00d4*/ 	.word	0x00000000


	//----- nvinfo : EIATTR_CBANK_PARAM_SIZE
	.align		4
.L_3589:
        /*00d8*/ 	.byte	0x03, 0x19
        /*00da*/ 	.short	0x0118


	//----- nvinfo : EIATTR_PARAM_CBANK
	.align		4
        /*00dc*/ 	.byte	0x04, 0x0a
        /*00de*/ 	.short	(.L_3591 - .L_3590)
	.align		4
.L_3590:
        /*00e0*/ 	.word	index@(.nv.constant0._Z25selective_scan_fwd_kernelI32Selective_Scan_fwd_kernel_traitsILi32ELi8ELi1ELb1ELb1ELb0ELb0EffEEv13SSMParamsBase)
        /*00e4*/ 	.short	0x0380
        /*00e6*/ 	.short	0x0118


	//----- nvinfo : EIATTR_SW_WAR
	.align		4
.L_3591:
        /*00e8*/ 	.byte	0x04, 0x36
        /*00ea*/ 	.short	(.L_3593 - .L_3592)
.L_3592:
        /*00ec*/ 	.word	0x00000008
.L_3593:


//--------------------- .nv.info._Z25selective_scan_fwd_kernelI32Selective_Scan_fwd_kernel_traitsILi32ELi8ELi1ELb1ELb1ELb0ELb1EffEEv13SSMParamsBase --------------------------
	.section	.nv.info._Z25selective_scan_fwd_kernelI32Selective_Scan_fwd_kernel_traitsILi32ELi8ELi1ELb1ELb1ELb0ELb1EffEEv13SSMParamsBase,"",@"SHT_CUDA_INFO"
	.sectionflags	@""
	.align	4


	//----- nvinfo : EIATTR_CUDA_API_VERSION
	.align		4
        /*0000*/ 	.byte	0x04, 0x37
        /*0002*/ 	.short	(.L_3595 - .L_3594)
.L_3594:
        /*0004*/ 	.word	0x00000082


	//----- nvinfo : EIATTR_KPARAM_INFO
	.align		4
.L_3595:
        /*0008*/ 	.byte	0x04, 0x17
        /*000a*/ 	.short	(.L_3597 - .L_3596)
.L_3596:
        /*000c*/ 	.word	0x00000000
        /*0010*/ 	.short	0x0000
        /*0012*/ 	.short	0x0000
        /*0014*/ 	.byte	0x00, 0xf0, 0x61, 0x04


	//----- nvinfo : EIATTR_SPARSE_MMA_MASK
	.align		4
.L_3597:
        /*0018*/ 	.byte	0x03, 0x50
        /*001a*/ 	.short	0x0000


	//----- nvinfo : EIATTR_MAXREG_COUNT
	.align		4
        /*001c*/ 	.byte	0x03, 0x1b
        /*001e*/ 	.short	0x00ff


	//----- nvinfo : EIATTR_NUM_BARRIERS
	.align		4
        /*0020*/ 	.byte	0x02, 0x4c
        /*0022*/ 	.byte	0x01
	.zero		1


	//----- nvinfo : EIATTR_MERCURY_ISA_VERSION
	.align		4
        /*0024*/ 	.byte	0x03, 0x5f
        /*0026*/ 	.short	0x0101


	//----- nvinfo : EIATTR_COOP_GROUP_MASK_REGIDS
	.align		4
        /*0028*/ 	.byte	0x04, 0x29
        /*002a*/ 	.short	(.L_3599 - .L_3598)


	//   ....[0]....
.L_3598:
        /*002c*/ 	.word	0xffffffff


	//   ....[1]....
        /*0030*/ 	.word	0xffffffff


	//   ....[2]....
        /*0034*/ 	.word	0xffffffff


	//   ....[3]....
        /*0038*/ 	.word	0xffffffff


	//   ....[4]....
        /*003c*/ 	.word	0xffffffff


	//   ....[5]....
        /*0040*/ 	.word	0xffffffff


	//   ....[6]....
        /*0044*/ 	.word	0xffffffff


	//   ....[7]....
        /*0048*/ 	.word	0xffffffff


	//   ....[8]....
        /*004c*/ 	.word	0xffffffff


	//   ....[9]....
        /*0050*/ 	.word	0xffffffff


	//   ....[10]....
        /*0054*/ 	.word	0xffffffff


	//   ....[11]....
        /*0058*/ 	.word	0xffffffff


	//   ....[12]....
        /*005c*/ 	.word	0xffffffff


	//   ....[13]....
        /*0060*/ 	.word	0xffffffff


	//   ....[14]....
        /*0064*/ 	.word	0xffffffff


	//   ....[15]....
        /*0068*/ 	.word	0xffffffff


	//   ....[16]....
        /*006c*/ 	.word	0xffffffff


	//   ....[17]....
        /*0070*/ 	.word	0xffffffff


	//----- nvinfo : EIATTR_COOP_GROUP_INSTR_OFFSETS
	.align		4
.L_3599:
        /*0074*/ 	.byte	0x04, 0x28
        /*0076*/ 	.short	(.L_3601 - .L_3600)


	//   ....[0]....
.L_3600:
        /*0078*/ 	.word	0x00000790


	//   ....[1]....
        /*007c*/ 	.word	0x00000820


	//   ....[2]....
        /*0080*/ 	.word	0x00001d30


	//   ....[3]....
        /*0084*/ 	.word	0x00001fd0


	//   ....[4]....
        /*0088*/ 	.word	0x00002010


	//   ....[5]....
        /*008c*/ 	.word	0x00002040


	//   ....[6]....
        /*0090*/ 	.word	0x00002060


	//   ....[7]....
        /*0094*/ 	.word	0x000020a0


	//   ....[8]....
        /*0098*/ 	.word	0x000020c0


	//   ....[9]....
        /*009c*/ 	.word	0x00002110


	//   ....[10]....
        /*00a0*/ 	.word	0x00002120


	//   ....[11]....
        /*00a4*/ 	.word	0x00002180


	//   ....[12]....
        /*00a8*/ 	.word	0x00002190


	//   ....[13]....
        /*00ac*/ 	.word	0x00002280


	//   ....[14]....
        /*00b0*/ 	.word	0x000022a0


	//   ....[15]....
        /*00b4*/ 	.word	0x000025f0


	//   ....[16]....
        /*00b8*/ 	.word	0x00002830


	//   ....[17]....
        /*00bc*/ 	.word	0x00002be0


	//----- nvinfo : EIATTR_VRC_CTA_INIT_COUNT
	.align		4
.L_3601:
        /*00c0*/ 	.byte	0x02, 0x4a
	.zero		1
	.zero		1


	//----- nvinfo : EIATTR_EXIT_INSTR_OFFSETS
	.align		4
        /*00c4*/ 	.byte	0x04, 0x1c
        /*00c6*/ 	.short	(.L_3603 - .L_3602)


	//   ....[0]....
.L_3602:
        /*00c8*/ 	.word	0x000003c0


	//   ....[1]....
        /*00cc*/ 	.word	0x00002cb0


	//----- nvinfo : EIATTR_MAX_THREADS
	.align		4
.L_3603:
        /*00d0*/ 	.byte	0x04, 0x05
        /*00d2*/ 	.short	(.L_3605 - .L_3604)
.L_3604:
        /*00d4*/ 	.word	0x00000020
        /*00d8*/ 	.word	0x00000001
        /*00dc*/ 	.word	0x00000001


	//----- nvinfo : EIATTR_CRS_STACK_SIZE
	.align		4
.L_3605:
        /*00e0*/ 	.byte	0x04, 0x1e
        /*00e2*/ 	.short	(.L_3607 - .L_3606)
.L_3606:
        /*00e4*/ 	.word	0x00000000


	//----- nvinfo : EIATTR_CBANK_PARAM_SIZE
	.align		4
.L_3607:
        /*00e8*/ 	.byte	0x03, 0x19
        /*00ea*/ 	.short	0x0118


	//----- nvinfo : EIATTR_PARAM_CBANK
	.align		4
        /*00ec*/ 	.byte	0x04, 0x0a
        /*00ee*/ 	.short	(.L_3609 - .L_3608)
	.align		4
.L_3608:
        /*00f0*/ 	.word	index@(.nv.constant0._Z25selective_scan_fwd_kernelI32Selective_Scan_fwd_kernel_traitsILi32ELi8ELi1ELb1ELb1ELb0ELb1EffEEv13SSMParamsBase)
        /*00f4*/ 	.short	0x0380
        /*00f6*/ 	.short	0x0118


	//----- nvinfo : EIATTR_SW_WAR
	.align		4
.L_3609:
        /*00f8*/ 	.byte	0x04, 0x36
        /*00fa*/ 	.short	(.L_3611 - .L_3610)
.L_3610:
        /*00fc*/ 	.word	0x00000008
.L_3611:


//--------------------- .nv.info._Z25selective_scan_fwd_kernelI32Selective_Scan_fwd_kernel_traitsILi32ELi8ELi1ELb1ELb1ELb1ELb0EffEEv13SSMParamsBase --------------------------
	.section	.nv.info._Z25selective_scan_fwd_kernelI32Selective_Scan_fwd_kernel_traitsILi32ELi8ELi1ELb1ELb1ELb1ELb0EffEEv13SSMParamsBase,"",@"SHT_CUDA_INFO"
	.sectionflags	@""
	.align	4


	//----- nvinfo : EIATTR_CUDA_API_VERSION
	.align		4
        /*0000*/ 	.byte	0x04, 0x37
        /*0002*/ 	.short	(.L_3613 - .L_3612)
.L_3612:
        /*0004*/ 	.word	0x00000082


	//----- nvinfo : EIATTR_KPARAM_INFO
	.align		4
.L_3613:
        /*0008*/ 	.byte	0x04, 0x17
        /*000a*/ 	.short	(.L_3615 - .L_3614)
.L_3614:
        /*000c*/ 	.word	0x00000000
        /*0010*/ 	.short	0x0000
        /*0012*/ 	.short	0x0000
        /*0014*/ 	.byte	0x00, 0xf0, 0x61, 0x04


	//----- nvinfo : EIATTR_SPARSE_MMA_MASK
	.align		4
.L_3615:
        /*0018*/ 	.byte	0x03, 0x50
        /*001a*/ 	.short	0x0000


	//----- nvinfo : EIATTR_MAXREG_COUNT
	.align		4
        /*001c*/ 	.byte	0x03, 0x1b
        /*001e*/ 	.short	0x00ff


	//----- nvinfo : EIATTR_NUM_BARRIERS
	.align		4
        /*0020*/ 	.byte	0x02, 0x4c
        /*0022*/ 	.byte	0x01
	.zero		1


	//----- nvinfo : EIATTR_MERCURY_ISA_VERSION
	.align		4
        /*0024*/ 	.byte	0x03, 0x5f
        /*0026*/ 	.short	0x0101


	//----- nvinfo : EIATTR_COOP_GROUP_MASK_REGIDS
	.align		4
        /*0028*/ 	.byte	0x04, 0x29
        /*002a*/ 	.short	(.L_3617 - .L_3616)


	//   ....[0]....
.L_3616:
        /*002c*/ 	.word	0xffffffff


	//   ....[1]....
        /*0030*/ 	.word	0xffffffff


	//   ....[2]....
        /*0034*/ 	.word	0xffffffff


	//   ....[3]....
        /*0038*/ 	.word	0xffffffff


	//   ....[4]....
        /*003c*/ 	.word	0xffffffff


	//   ....[5]....
        /*0040*/ 	.word	0xffffffff


	//   ....[6]....
        /*0044*/ 	.word	0xffffffff


	//   ....[7]....
        /*0048*/ 	.word	0xffffffff


	//   ....[8]....
        /*004c*/ 	.word	0xffffffff


	//   ....[9]....
        /*0050*/ 	.word	0xffffffff


	//   ....[10]....
        /*0054*/ 	.word	0xffffffff


	//   ....[11]....
        /*0058*/ 	.word	0xffffffff


	//   ....[12]....
        /*005c*/ 	.word	0xffffffff


	//   ....[13]....
        /*0060*/ 	.word	0xffffffff


	//   ....[14]....
        /*0064*/ 	.word	0xffffffff


	//   ....[15]....
        /*0068*/ 	.word	0xffffffff


	//   ....[16]....
        /*006c*/ 	.word	0xffffffff


	//----- nvinfo : EIATTR_COOP_GROUP_INSTR_OFFSETS
	.align		4
.L_3617:
        /*0070*/ 	.byte	0x04, 0x28
        /*0072*/ 	.short	(.L_3619 - .L_3618)


	//   ....[0]....
.L_3618:
        /*0074*/ 	.word	0x000007c0


	//   ....[1]....
        /*0078*/ 	.word	0x00000860


	//   ....[2]....
        /*007c*/ 	.word	0x00001d40


	//   ....[3]....
        /*0080*/ 	.word	0x00002050


	//   ....[4]....
        /*0084*/ 	.word	0x00002090


	//   ....[5]....
        /*0088*/ 	.word	0x000020c0


	//   ....[6]....
        /*008c*/ 	.word	0x000020f0


	//   ....[7]....
        /*0090*/ 	.word	0x00002130


	//   ....[8]....
        /*0094*/ 	.word	0x00002150


	//   ....[9]....
        /*0098*/ 	.word	0x000021b0


	//   ....[10]....
        /*009c*/ 	.word	0x000021d0


	//   ....[11]....
        /*00a0*/ 	.word	0x00002210


	//   ....[12]....
        /*00a4*/ 	.word	0x00002230


	//   ....[13]....
        /*00a8*/ 	.word	0x00002280


	//   ....[14]....
        /*00ac*/ 	.word	0x00002320


	//   ....[15]....
        /*00b0*/ 	.word	0x00002330


	//   ....[16]....
        /*00b4*/ 	.word	0x00002730


	//----- nvinfo : EIATTR_VRC_CTA_INIT_COUNT
	.align		4
.L_3619:
        /*00b8*/ 	.byte	0x02, 0x4a
	.zero		1
	.zero		1


	//----- nvinfo : EIATTR_EXIT_INSTR_OFFSETS
	.align		4
        /*00bc*/ 	.byte	0x04, 0x1c
        /*00be*/ 	.short	(.L_3621 - .L_3620)


	//   ....[0]....
.L_3620:
        /*00c0*/ 	.word	0x00000400


	//   ....[1]....
        /*00c4*/ 	.word	0x00002820


	//----- nvinfo : EIATTR_MAX_THREADS
	.align		4
.L_3621:
        /*00c8*/ 	.byte	0x04, 0x05
        /*00ca*/ 	.short	(.L_3623 - .L_3622)
.L_3622:
        /*00cc*/ 	.word	0x00000020
        /*00d0*/ 	.word	0x00000001
        /*00d4*/ 	.word	0x00000001


	//----- nvinfo : EIATTR_CRS_STACK_SIZE
	.align		4
.L_3623:
        /*00d8*/ 	.byte	0x04, 0x1e
        /*00da*/ 	.short	(.L_3625 - .L_3624)
.L_3624:
        /*00dc*/ 	.word	0x00000000


	//----- nvinfo : EIATTR_CBANK_PARAM_SIZE
	.align		4
.L_3625:
        /*00e0*/ 	.byte	0x03, 0x19
        /*00e2*/ 	.short	0x0118


	//----- nvinfo : EIATTR_PARAM_CBANK
	.align		4
        /*00e4*/ 	.byte	0x04, 0x0a
        /*00e6*/ 	.short	(.L_3627 - .L_3626)
	.align		4
.L_3626:
        /*00e8*/ 	.word	index@(.nv.constant0._Z25selective_scan_fwd_kernelI32Selective_Scan_fwd_kernel_traitsILi32ELi8ELi1ELb1ELb1ELb1ELb0EffEEv13SSMParamsBase)
        /*00ec*/ 	.short	0x0380
        /*00ee*/ 	.short	0x0118


	//----- nvinfo : EIATTR_SW_WAR
	.align		4
.L_3627:
        /*00f0*/ 	.byte	0x04, 0x36
        /*00f2*/ 	.short	(.L_3629 - .L_3628)
.L_3628:
        /*00f4*/ 	.word	0x00000008
.L_3629:


//--------------------- .nv.info._Z25selective_scan_fwd_kernelI32Selective_Scan_fwd_kernel_traitsILi32ELi8ELi1ELb1ELb1ELb1ELb1EffEEv13SSMParamsBase --------------------------
	.section	.nv.info._Z25selective_scan_fwd_kernelI32Selective_Scan_fwd_kernel_traitsILi32ELi8ELi1ELb1ELb1ELb1ELb1EffEEv13SSMParamsBase,"",@"SHT_CUDA_INFO"
	.sectionflags	@""
	.align	4


	//----- nvinfo : EIATTR_CUDA_API_VERSION
	.align		4
        /*0000*/ 	.byte	0x04, 0x37
        /*0002*/ 	.short	(.L_3631 - .L_3630)
.L_3630:
        /*0004*/ 	.word	0x00000082


	//----- nvinfo : EIATTR_KPARAM_INFO
	.align		4
.L_3631:
        /*0008*/ 	.byte	0x04, 0x17
        /*000a*/ 	.short	(.L_3633 - .L_3632)
.L_3632:
        /*000c*/ 	.word	0x00000000
        /*0010*/ 	.short	0x0000
        /*0012*/ 	.short	0x0000
        /*0014*/ 	.byte	0x00, 0xf0, 0x61, 0x04


	//----- nvinfo : EIATTR_SPARSE_MMA_MASK
	.align		4
.L_3633:
        /*0018*/ 	.byte	0x03, 0x50
        /*001a*/ 	.short	0x0000


	//----- nvinfo : EIATTR_MAXREG_COUNT
	.align		4
        /*001c*/ 	.byte	0x03, 0x1b
        /*001e*/ 	.short	0x00ff


	//----- nvinfo : EIATTR_NUM_BARRIERS
	.align		4
        /*0020*/ 	.byte	0x02, 0x4c
        /*0022*/ 	.byte	0x01
	.zero		1


	//----- nvinfo : EIATTR_MERCURY_ISA_VERSION
	.align		4
        /*0024*/ 	.byte	0x03, 0x5f
        /*0026*/ 	.short	0x0101


	//----- nvinfo : EIATTR_COOP_GROUP_MASK_REGIDS
	.align		4
        /*0028*/ 	.byte	0x04, 0x29
        /*002a*/ 	.short	(.L_3635 - .L_3634)


	//   ....[0]....
.L_3634:
        /*002c*/ 	.word	0xffffffff


	//   ....[1]....
        /*0030*/ 	.word	0xffffffff


	//   ....[2]....
        /*0034*/ 	.word	0xffffffff


	//   ....[3]....
        /*0038*/ 	.word	0xffffffff


	//   ....[4]....
        /*003c*/ 	.word	0xffffffff


	//   ....[5]....
        /*0040*/ 	.word	0xffffffff


	//   ....[6]....
        /*0044*/ 	.word	0xffffffff


	//   ....[7]....
        /*0048*/ 	.word	0xffffffff


	//   ....[8]....
        /*004c*/ 	.word	0xffffffff


	//   ....[9]....
        /*0050*/ 	.word	0xffffffff


	//   ....[10]....
        /*0054*/ 	.word	0xffffffff


	//   ....[11]....
        /*0058*/ 	.word	0xffffffff


	//   ....[12]....
        /*005c*/ 	.word	0xffffffff


	//   ....[13]....
        /*0060*/ 	.word	0xffffffff


	//   ....[14]....
        /*0064*/ 	.word	0xffffffff


	//   ....[15]....
        /*0068*/ 	.word	0xffffffff


	//   ....[16]....
        /*006c*/ 	.word	0xffffffff


	//   ....[17]....
        /*0070*/ 	.word	0xffffffff


	//   ....[18]....
        /*0074*/ 	.word	0xffffffff


	//----- nvinfo : EIATTR_COOP_GROUP_INSTR_OFFSETS
	.align		4
.L_3635:
        /*0078*/ 	.byte	0x04, 0x28
        /*007a*/ 	.short	(.L_3637 - .L_3636)


	//   ....[0]....
.L_3636:
        /*007c*/ 	.word	0x000007e0


	//   ....[1]....
        /*0080*/ 	.word	0x00000880


	//   ....[2]....
        /*0084*/ 	.word	0x00001d70


	//   ....[3]....
        /*0088*/ 	.word	0x00002080


	//   ....[4]....
        /*008c*/ 	.word	0x000020c0


	//   ....[5]....
        /*0090*/ 	.word	0x000020f0


	//   ....[6]....
        /*0094*/ 	.word	0x00002120


	//   ....[7]....
        /*0098*/ 	.word	0x00002160


	//   ....[8]....
        /*009c*/ 	.word	0x00002180


	//   ....[9]....
        /*00a0*/ 	.word	0x000021e0


	//   ....[10]....
        /*00a4*/ 	.word	0x00002200


	//   ....[11]....
        /*00a8*/ 	.word	0x00002240


	//   ....[12]....
        /*00ac*/ 	.word	0x00002260


	//   ....[13]....
        /*00b0*/ 	.word	0x000022b0


	//   ....[14]....
        /*00b4*/ 	.word	0x00002350


	//   ....[15]....
        /*00b8*/ 	.word	0x00002360


	//   ....[16]....
        /*00bc*/ 	.word	0x000026d0


	//   ....[17]....
        /*00c0*/ 	.word	0x00002930


	//   ....[18]....
        /*00c4*/ 	.word	0x00002ce0


	//----- nvinfo : EIATTR_VRC_CTA_INIT_COUNT
	.align		4
.L_3637:
        /*00c8*/ 	.byte	0x02, 0x4a
	.zero		1
	.zero		1


	//----- nvinfo : EIATTR_EXIT_INSTR_OFFSETS
	.align		4
        /*00cc*/ 	.byte	0x04, 0x1c
        /*00ce*/ 	.short	(.L_3639 - .L_3638)


	//   ....[0]....
.L_3638:
        /*00d0*/ 	.word	0x00000410


	//   ....[1]....
        /*00d4*/ 	.word	0x00002db0


	//----- nvinfo : EIATTR_MAX_THREADS
	.align		4
.L_3639:
        /*00d8*/ 	.byte	0x04, 0x05
        /*00da*/ 	.short	(.L_3641 - .L_3640)
.L_3640:
        /*00dc*/ 	.word	0x00000020
        /*00e0*/ 	.word	0x00000001
        /*00e4*/ 	.word	0x00000001


	//----- nvinfo : EIATTR_CRS_STACK_SIZE
	.align		4
.L_3641:
        /*00e8*/ 	.byte	0x04, 0x1e
        /*00ea*/ 	.short	(.L_3643 - .L_3642)
.L_3642:
        /*00ec*/ 	.word	0x00000000


	//----- nvinfo : EIATTR_CBANK_PARAM_SIZE
	.align		4
.L_3643:
        /*00f0*/ 	.byte	0x03, 0x19
        /*00f2*/ 	.short	0x0118


	//----- nvinfo : EIATTR_PARAM_CBANK
	.align		4
        /*00f4*/ 	.byte	0x04, 0x0a
        /*00f6*/ 	.short	(.L_3645 - .L_3644)
	.align		4
.L_3644:
        /*00f8*/ 	.word	index@(.nv.constant0._Z25selective_scan_fwd_kernelI32Selective_Scan_fwd_kernel_traitsILi32ELi8ELi1ELb1ELb1ELb1ELb1EffEEv13SSMParamsBase)
        /*00fc*/ 	.short	0x0380
        /*00fe*/ 	.short	0x0118


	//----- nvinfo : EIATTR_SW_WAR
	.align		4
.L_3645:
        /*0100*/ 	.byte	0x04, 0x36
        /*0102*/ 	.short	(.L_3647 - .L_3646)
.L_3646:
        /*0104*/ 	.word	0x00000008
.L_3647:


//--------------------- .nv.info._Z25selective_scan_fwd_kernelI32Selective_Scan_fwd_kernel_traitsILi32ELi4ELi1ELb0ELb0ELb0ELb0EffEEv13SSMParamsBase --------------------------
	.section	.nv.info._Z25selective_scan_fwd_kernelI32Selective_Scan_fwd_kernel_traitsILi32ELi4ELi1ELb0ELb0ELb0ELb0EffEEv13SSMParamsBase,"",@"SHT_CUDA_INFO"
	.sectionflags	@""
	.align	4


	//----- nvinfo : EIATTR_CUDA_API_VERSION
	.align		4
        /*0000*/ 	.byte	0x04, 0x37
        /*0002*/ 	.short	(.L_3649 - .L_3648)
.L_3648:
        /*0004*/ 	.word	0x00000082


	//----- nvinfo : EIATTR_KPARAM_INFO
	.align		4
.L_3649:
        /*0008*/ 	.byte	0x04, 0x17
        /*000a*/ 	.short	(.L_3651 - .L_3650)
.L_3650:
        /*000c*/ 	.word	0x00000000
        /*0010*/ 	.short	0x0000
        /*0012*/ 	.short	0x0000
        /*0014*/ 	.byte	0x00, 0xf0, 0x61, 0x04


	//----- nvinfo : EIATTR_SPARSE_MMA_MASK
	.align		4
.L_3651:
        /*0018*/ 	.byte	0x03, 0x50
        /*001a*/ 	.short	0x0000


	//----- nvinfo : EIATTR_MAXREG_COUNT
	.align		4
        /*001c*/ 	.byte	0x03, 0x1b
        /*001e*/ 	.short	0x00ff


	//----- nvinfo : EIATTR_NUM_BARRIERS
	.align		4
        /*0020*/ 	.byte	0x02, 0x4c
        /*0022*/ 	.byte	0x01
	.zero		1


	//----- nvinfo : EIATTR_MERCURY_ISA_VERSION
	.align		4
        /*0024*/ 	.byte	0x03, 0x5f
        /*0026*/ 	.short	0x0101


	//----- nvinfo : EIATTR_COOP_GROUP_MASK_REGIDS
	.align		4
        /*0028*/ 	.byte	0x04, 0x29
        /*002a*/ 	.short	(.L_3653 - .L_3652)


	//   ....[0]....
.L_3652:
        /*002c*/ 	.word	0xffffffff


	//   ....[1]....
        /*0030*/ 	.word	0xffffffff


	//   ....[2]....
        /*0034*/ 	.word	0xffffffff


	//   ....[3]....
        /*0038*/ 	.word	0xffffffff


	//   ....[4]....
        /*003c*/ 	.word	0xffffffff


	//   ....[5]....
        /*0040*/ 	.word	0xffffffff


	//   ....[6]....
        /*0044*/ 	.word	0xffffffff


	//   ....[7]....
        /*0048*/ 	.word	0xffffffff


	//   ....[8]....
        /*004c*/ 	.word	0xffffffff


	//   ....[9]....
        /*0050*/ 	.word	0xffffffff


	//   ....[10]....
        /*0054*/ 	.word	0xffffffff


	//   ....[11]....
        /*0058*/ 	.word	0xffffffff


	//   ....[12]....
        /*005c*/ 	.word	0xffffffff


	//   ....[13]....
        /*0060*/ 	.word	0xffffffff


	//   ....[14]....
        /*0064*/ 	.word	0xffffffff


	//----- nvinfo : EIATTR_COOP_GROUP_INSTR_OFFSETS
	.align		4
.L_3653:
        /*0068*/ 	.byte	0x04, 0x28
        /*006a*/ 	.short	(.L_3655 - .L_3654)


	//   ....[0]....
.L_3654:
        /*006c*/ 	.word	0x00000800


	//   ....[1]....
        /*0070*/ 	.word	0x000008c0


	//   ....[2]....
        /*0074*/ 	.word	0x000015a0


	//   ....[3]....
        /*0078*/ 	.word	0x000015e0


	//   ....[4]....
        /*007c*/ 	.word	0x00001610


	//   ....[5]....
        /*0080*/ 	.word	0x00001630


	//   ....[6]....
        /*0084*/ 	.word	0x00001670


	//   ....[7]....
        /*0088*/ 	.word	0x00001690


	//   ....[8]....
        /*008c*/ 	.word	0x000016e0


	//   ....[9]....
        /*0090*/ 	.word	0x000016f0


	//   ....[10]....
        /*0094*/ 	.word	0x00001740


	//   ....[11]....
        /*0098*/ 	.word	0x00001750


	//   ....[12]....
        /*009c*/ 	.word	0x00001850


	//   ....[13]....
        /*00a0*/ 	.word	0x00001860


	//   ....[14]....
        /*00a4*/ 	.word	0x00001b10


	//----- nvinfo : EIATTR_VRC_CTA_INIT_COUNT
	.align		4
.L_3655:
        /*00a8*/ 	.byte	0x02, 0x4a
	.zero		1
	.zero		1


	//----- nvinfo : EIATTR_EXIT_INSTR_OFFSETS
	.align		4
        /*00ac*/ 	.byte	0x04, 0x1c
        /*00ae*/ 	.short	(.L_3657 - .L_3656)


	//   ....[0]....
.L_3656:
        /*00b0*/ 	.word	0x00000200


	//   ....[1]....
        /*00b4*/ 	.word	0x00001ce0


	//----- nvinfo : EIATTR_MAX_THREADS
	.align		4
.L_3657:
        /*00b8*/ 	.byte	0x04, 0x05
        /*00ba*/ 	.short	(.L_3659 - .L_3658)
.L_3658:
        /*00bc*/ 	.word	0x00000020
        /*00c0*/ 	.word	0x00000001
        /*00c4*/ 	.word	0x00000001


	//----- nvinfo : EIATTR_CRS_STACK_SIZE
	.align		4
.L_3659:
        /*00c8*/ 	.byte	0x04, 0x1e
        /*00ca*/ 	.short	(.L_3661 - .L_3660)
.L_3660:
        /*00cc*/ 	.word	0x00000000


	//----- nvinfo : EIATTR_CBANK_PARAM_SIZE
	.align		4
.L_3661:
        /*00d0*/ 	.byte	0x03, 0x19
        /*00d2*/ 	.short	0x0118


	//----- nvinfo : EIATTR_PARAM_CBANK
	.align		4
        /*00d4*/ 	.byte	0x04, 0x0a
        /*00d6*/ 	.short	(.L_3663 - .L_3662)
	.align		4
.L_3662:
        /*00d8*/ 	.word	index@(.nv.constant0._Z25selective_scan_fwd_kernelI32Selective_Scan_fwd_kernel_traitsILi32ELi4ELi1ELb0ELb0ELb0ELb0EffEEv13SSMParamsBase)
        /*00dc*/ 	.short	0x0380
        /*00de*/ 	.short	0x0118


	//----- nvinfo : EIATTR_SW_WAR
	.align		4
.L_3663:
        /*00e0*/ 	.byte	0x04, 0x36
        /*00e2*/ 	.short	(.L_3665 - .L_3664)
.L_3664:
        /*00e4*/ 	.word	0x00000008
.L_3665:


//--------------------- .nv.info._Z25selective_scan_fwd_kernelI32Selective_Scan_fwd_kernel_traitsILi32ELi4ELi1ELb0ELb0ELb0ELb1EffEEv13SSMParamsBase --------------------------
	.section	.nv.info._Z25selective_scan_fwd_kernelI32Selective_Scan_fwd_kernel_traitsILi32ELi4ELi1ELb0ELb0ELb0ELb1EffEEv13SSMParamsBase,"",@"SHT_CUDA_INFO"
	.sectionflags	@""
	.align	4


	//----- nvinfo : EIATTR_CUDA_API_VERSION
	.align		4
        /*0000*/ 	.byte	0x04, 0x37
        /*0002*/ 	.short	(.L_3667 - .L_3666)
.L_3666:
        /*0004*/ 	.word	0x00000082


	//----- nvinfo : EIATTR_KPARAM_INFO
	.align		4
.L_3667:
        /*0008*/ 	.byte	0x04, 0x17
        /*000a*/ 	.short	(.L_3669 - .L_3668)
.L_3668:
        /*000c*/ 	.word	0x00000000
        /*0010*/ 	.short	0x0000
        /*0012*/ 	.short	0x0000
        /*0014*/ 	.byte	0x00, 0xf0, 0x61, 0x04


	//----- nvinfo : EIATTR_SPARSE_MMA_MASK
	.align		4
.L_3669:
        /*0018*/ 	.byte	0x03, 0x50
        /*001a*/ 	.short	0x0000


	//----- nvinfo : EIATTR_MAXREG_COUNT
	.align		4
        /*001c*/ 	.byte	0x03, 0x1b
        /*001e*/ 	.short	0x00ff


	//----- nvinfo : EIATTR_NUM_BARRIERS
	.align		4
        /*0020*/ 	.byte	0x02, 0x4c
        /*0022*/ 	.byte	0x01
	.zero		1


	//----- nvinfo : EIATTR_MERCURY_ISA_VERSION
	.align		4
        /*0024*/ 	.byte	0x03, 0x5f
        /*0026*/ 	.short	0x0101


	//----- nvinfo : EIATTR_COOP_GROUP_MASK_REGIDS
	.align		4
        /*0028*/ 	.byte	0x04, 0x29
        /*002a*/ 	.short	(.L_3671 - .L_3670)


	//   ....[0]....
.L_3670:
        /*002c*/ 	.word	0xffffffff


	//   ....[1]....
        /*0030*/ 	.word	0xffffffff


	//   ....[2]....
        /*0034*/ 	.word	0xffffffff


	//   ....[3]....
        /*0038*/ 	.word	0xffffffff


	//   ....[4]....
        /*003c*/ 	.word	0xffffffff


	//   ....[5]....
        /*0040*/ 	.word	0xffffffff


	//   ....[6]....
        /*0044*/ 	.word	0xffffffff


	//   ....[7]....
        /*0048*/ 	.word	0xffffffff


	//   ....[8]....
        /*004c*/ 	.word	0xffffffff


	//   ....[9]....
        /*0050*/ 	.word	0xffffffff


	//   ....[10]....
        /*0054*/ 	.word	0xffffffff


	//   ....[11]....
        /*0058*/ 	.word	0xffffffff


	//   ....[12]....
        /*005c*/ 	.word	0xffffffff


	//   ....[13]....
        /*0060*/ 	.word	0xffffffff


	//   ....[14]....
        /*0064*/ 	.word	0xffffffff


	//   ....[15]....
        /*0068*/ 	.word	0xffffffff


	//   ....[16]....
        /*006c*/ 	.word	0xffffffff


	//----- nvinfo : EIATTR_COOP_GROUP_INSTR_OFFSETS
	.align		4
.L_3671:
        /*0070*/ 	.byte	0x04, 0x28
        /*0072*/ 	.short	(.L_3673 - .L_3672)


	//   ....[0]....
.L_3672:
        /*0074*/ 	.word	0x00000900


	//   ....[1]....
        /*0078*/ 	.word	0x000009c0


	//   ....[2]....
        /*007c*/ 	.word	0x000016a0


	//   ....[3]....
        /*0080*/ 	.word	0x000016e0


	//   ....[4]....
        /*0084*/ 	.word	0x00001710


	//   ....[5]....
        /*0088*/ 	.word	0x00001730


	//   ....[6]....
        /*008c*/ 	.word	0x00001770


	//   ....[7]....
        /*0090*/ 	.word	0x00001790


	//   ....[8]....
        /*0094*/ 	.word	0x000017e0


	//   ....[9]....
        /*0098*/ 	.word	0x000017f0


	//   ....[10]....
        /*009c*/ 	.word	0x00001840


	//   ....[11]....
        /*00a0*/ 	.word	0x00001850


	//   ....[12]....
        /*00a4*/ 	.word	0x00001950


	//   ....[13]....
        /*00a8*/ 	.word	0x00001960


	//   ....[14]....
        /*00ac*/ 	.word	0x00001c70


	//   ....[15]....
        /*00b0*/ 	.word	0x00001ee0


	//   ....[16]....
        /*00b4*/ 	.word	0x000020a0


	//----- nvinfo : EIATTR_VRC_CTA_INIT_COUNT
	.align		4
.L_3673:
        /*00b8*/ 	.byte	0x02, 0x4a
	.zero		1
	.zero		1


	//----- nvinfo : EIATTR_EXIT_INSTR_OFFSETS
	.align		4
        /*00bc*/ 	.byte	0x04, 0x1c
        /*00be*/ 	.short	(.L_3675 - .L_3674)


	//   ....[0]....
.L_3674:
        /*00c0*/ 	.word	0x00000220


	//   ....[1]....
        /*00c4*/ 	.word	0x00002250


	//----- nvinfo : EIATTR_MAX_THREADS
	.align		4
.L_3675:
        /*00c8*/ 	.byte	0x04, 0x05
        /*00ca*/ 	.short	(.L_3677 - .L_3676)
.L_3676:
        /*00cc*/ 	.word	0x00000020
        /*00d0*/ 	.word	0x00000001
        /*00d4*/ 	.word	0x00000001


	//----- nvinfo : EIATTR_CRS_STACK_SIZE
	.align		4
.L_3677:
        /*00d8*/ 	.byte	0x04, 0x1e
        /*00da*/ 	.short	(.L_3679 - .L_3678)
.L_3678:
        /*00dc*/ 	.word	0x00000000


	//----- nvinfo : EIATTR_CBANK_PARAM_SIZE
	.align		4
.L_3679:
        /*00e0*/ 	.byte	0x03, 0x19
        /*00e2*/ 	.short	0x0118


	//----- nvinfo : EIATTR_PARAM_CBANK
	.align		4
        /*00e4*/ 	.byte	0x04, 0x0a
        /*00e6*/ 	.short	(.L_3681 - .L_3680)
	.align		4
.L_3680:
        /*00e8*/ 	.word	index@(.nv.constant0._Z25selective_scan_fwd_kernelI32Selective_Scan_fwd_kernel_traitsILi32ELi4ELi1ELb0ELb0ELb0ELb1EffEEv13SSMParamsBase)
        /*00ec*/ 	.short	0x0380
        /*00ee*/ 	.short	0x0118


	//----- nvinfo : EIATTR_SW_WAR
	.align		4
.L_3681:
        /*00f0*/ 	.byte	0x04, 0x36
        /*00f2*/ 	.short	(.L_3683 - .L_3682)
.L_3682:
        /*00f4*/ 	.word	0x00000008
.L_3683:


//--------------------- .nv.info._Z25selective_scan_fwd_kernelI32Selective_Scan_fwd_kernel_traitsILi32ELi4ELi1ELb0ELb0ELb1ELb0EffEEv13SSMParamsBase --------------------------
	.section	.nv.info._Z25selective_scan_fwd_kernelI32Selective_Scan_fwd_kernel_traitsILi32ELi4ELi1ELb0ELb0ELb1ELb0EffEEv13SSMParamsBase,"",@"SHT_CUDA_INFO"
	.sectionflags	@""
	.align	4


	//----- nvinfo : EIATTR_CUDA_API_VERSION
	.align		4
        /*0000*/ 	.byte	0x04, 0x37
        /*0002*/ 	.short	(.L_3685 - .L_3684)
.L_3684:
        /*0004*/ 	.word	0x00000082


	//----- nvinfo : EIATTR_KPARAM_INFO
	.align		4
.L_3685:
        /*0008*/ 	.byte	0x04, 0x17
        /*000a*/ 	.short	(.L_3687 - .L_3686)
.L_3686:
        /*000c*/ 	.word	0x00000000
        /*0010*/ 	.short	0x0000
        /*0012*/ 	.short	0x0000
        /*0014*/ 	.byte	0x00, 0xf0, 0x61, 0x04


	//----- nvinfo : EIATTR_SPARSE_MMA_MASK
	.align		4
.L_3687:
        /*0018*/ 	.byte	0x03, 0x50
        /*001a*/ 	.short	0x0000


	//----- nvinfo : EIATTR_MAXREG_COUNT
	.align		4
        /*001c*/ 	.byte	0x03, 0x1b
        /*001e*/ 	.short	0x00ff


	//----- nvinfo : EIATTR_NUM_BARRIERS
	.align		4
        /*0020*/ 	.byte	0x02, 0x4c
        /*0022*/ 	.byte	0x01
	.zero		1


	//----- nvinfo : EIATTR_MERCURY_ISA_VERSION
	.align		4
        /*0024*/ 	.byte	0x03, 0x5f
        /*0026*/ 	.short	0x0101


	//----- nvinfo : EIATTR_COOP_GROUP_MASK_REGIDS
	.align		4
        /*0028*/ 	.byte	0x04, 0x29
        /*002a*/ 	.short	(.L_3689 - .L_3688)


	//   ....[0]....
.L_3688:
        /*002c*/ 	.word	0xffffffff


	//   ....[1]....
        /*0030*/ 	.word	0xffffffff


	//   ....[2]....
        /*0034*/ 	.word	0xffffffff


	//   ....[3]....
        /*0038*/ 	.word	0xffffffff


	//   ....[4]....
        /*003c*/ 	.word	0xffffffff


	//   ....[5]....
        /*0040*/ 	.word	0xffffffff


	//   ....[6]....
        /*0044*/ 	.word	0xffffffff


	//   ....[7]....
        /*0048*/ 	.word	0xffffffff


	//   ....[8]....
        /*004c*/ 	.word	0xffffffff


	//   ....[9]....
        /*0050*/ 	.word	0xffffffff


	//   ....[10]....
        /*0054*/ 	.word	0xffffffff


	//   ....[11]....
        /*0058*/ 	.word	0xffffffff


	//   ....[12]....
        /*005c*/ 	.word	0xffffffff


	//   ....[13]....
        /*0060*/ 	.word	0xffffffff


	//   ....[14]....
        /*0064*/ 	.word	0xffffffff


	//   ....[15]....
        /*0068*/ 	.word	0xffffffff


	//----- nvinfo : EIATTR_COOP_GROUP_INSTR_OFFSETS
	.align		4
.L_3689:
        /*006c*/ 	.byte	0x04, 0x28
        /*006e*/ 	.short	(.L_3691 - .L_3690)


	//   ....[0]....
.L_3690:
        /*0070*/ 	.word	0x00000a20


	//   ....[1]....
        /*0074*/ 	.word	0x00000ae0


	//   ....[2]....
        /*0078*/ 	.word	0x000018a0


	//   ....[3]....
        /*007c*/ 	.word	0x000018d0


	//   ....[4]....
        /*0080*/ 	.word	0x000018e0


	//   ....[5]....
        /*0084*/ 	.word	0x00001920


	//   ....[6]....
        /*0088*/ 	.word	0x00001930


	//   ....[7]....
        /*008c*/ 	.word	0x00001980


	//   ....[8]....
        /*0090*/ 	.word	0x00001990


	//   ....[9]....
        /*0094*/ 	.word	0x000019e0


	//   ....[10]....
        /*0098*/ 	.word	0x000019f0


	//   ....[11]....
        /*009c*/ 	.word	0x00001a40


	//   ....[12]....
        /*00a0*/ 	.word	0x00001a50


	//   ....[13]....
        /*00a4*/ 	.word	0x00001b30


	//   ....[14]....
        /*00a8*/ 	.word	0x00001b40


	//   ....[15]....
        /*00ac*/ 	.word	0x00001e60


	//----- nvinfo : EIATTR_VRC_CTA_INIT_COUNT
	.align		4
.L_3691:
        /*00b0*/ 	.byte	0x02, 0x4a
	.zero		1
	.zero		1


	//----- nvinfo : EIATTR_EXIT_INSTR_OFFSETS
	.align		4
        /*00b4*/ 	.byte	0x04, 0x1c
        /*00b6*/ 	.short	(.L_3693 - .L_3692)


	//   ....[0]....
.L_3692:
        /*00b8*/ 	.word	0x00000370


	//   ....[1]....
        /*00bc*/ 	.word	0x00002050


	//----- nvinfo : EIATTR_MAX_THREADS
	.align		4
.L_3693:
        /*00c0*/ 	.byte	0x04, 0x05
        /*00c2*/ 	.short	(.L_3695 - .L_3694)
.L_3694:
        /*00c4*/ 	.word	0x00000020
        /*00c8*/ 	.word	0x00000001
        /*00cc*/ 	.word	0x00000001


	//----- nvinfo : EIATTR_CRS_STACK_SIZE
	.align		4
.L_3695:
        /*00d0*/ 	.byte	0x04, 0x1e
        /*00d2*/ 	.short	(.L_3697 - .L_3696)
.L_3696:
        /*00d4*/ 	.word	0x00000000


	//----- nvinfo : EIATTR_CBANK_PARAM_SIZE
	.align		4
.L_3697:
        /*00d8*/ 	.byte	0x03, 0x19
        /*00da*/ 	.short	0x0118


	//----- nvinfo : EIATTR_PARAM_CBANK
	.align		4
        /*00dc*/ 	.byte	0x04, 0x0a
        /*00de*/ 	.short	(.L_3699 - .L_3698)
	.align		4
.L_3698:
        /*00e0*/ 	.word	index@(.nv.constant0._Z25selective_scan_fwd_kernelI32Selective_Scan_fwd_kernel_traitsILi32ELi4ELi1ELb0ELb0ELb1ELb0EffEEv13SSMParamsBase)
        /*00e4*/ 	.short	0x0380
        /*00e6*/ 	.short	0x0118


	//----- nvinfo : EIATTR_SW_WAR
	.align		4
.L_3699:
        /*00e8*/ 	.byte	0x04, 0x36
        /*00ea*/ 	.short	(.L_3701 - .L_3700)
.L_3700:
        /*00ec*/ 	.word	0x00000008
.L_3701:


//--------------------- .nv.info._Z25selective_scan_fwd_kernelI32Selective_Scan_fwd_kernel_traitsILi32ELi4ELi1ELb0ELb0ELb1ELb1EffEEv13SSMParamsBase --------------------------
	.section	.nv.info._Z25selective_scan_fwd_kernelI32Selective_Scan_fwd_kernel_traitsILi32ELi4ELi1ELb0ELb0ELb1ELb1EffEEv13SSMParamsBase,"",@"SHT_CUDA_INFO"
	.sectionflags	@""
	.align	4


	//----- nvinfo : EIATTR_CUDA_API_VERSION
	.align		4
        /*0000*/ 	.byte	0x04, 0x37
        /*0002*/ 	.short	(.L_3703 - .L_3702)
.L_3702:
        /*0004*/ 	.word	0x00000082


	//----- nvinfo : EIATTR_KPARAM_INFO
	.align		4
.L_3703:
        /*0008*/ 	.byte	0x04, 0x17
        /*000a*/ 	.short	(.L_3705 - .L_3704)
.L_3704:
        /*000c*/ 	.word	0x00000000
        /*0010*/ 	.short	0x0000
        /*0012*/ 	.short	0x0000
        /*0014*/ 	.byte	0x00, 0xf0, 0x61, 0x04


	//----- nvinfo : EIATTR_SPARSE_MMA_MASK
	.align		4
.L_3705:
        /*0018*/ 	.byte	0x03, 0x50
        /*001a*/ 	.short	0x0000


	//----- nvinfo : EIATTR_MAXREG_COUNT
	.align		4
        /*001c*/ 	.byte	0x03, 0x1b
        /*001e*/ 	.short	0x00ff


	//----- nvinfo : EIATTR_NUM_BARRIERS
	.align		4
        /*0020*/ 	.byte	0x02, 0x4c
        /*0022*/ 	.byte	0x01
	.zero		1


	//----- nvinfo : EIATTR_MERCURY_ISA_VERSION
	.align		4
        /*0024*/ 	.byte	0x03, 0x5f
        /*0026*/ 	.short	0x0101


	//----- nvinfo : EIATTR_COOP_GROUP_MASK_REGIDS
	.align		4
        /*0028*/ 	.byte	0x04, 0x29
        /*002a*/ 	.short	(.L_3707 - .L_3706)


	//   ....[0]....
.L_3706:
        /*002c*/ 	.word	0xffffffff


	//   ....[1]....
        /*0030*/ 	.word	0xffffffff


	//   ....[2]....
        /*0034*/ 	.word	0xffffffff


	//   ....[3]....
        /*0038*/ 	.word	0xffffffff


	//   ....[4]....
        /*003c*/ 	.word	0xffffffff


	//   ....[5]....
        /*0040*/ 	.word	0xffffffff


	//   ....[6]....
        /*0044*/ 	.word	0xffffffff


	//   ....[7]....
        /*0048*/ 	.word	0xffffffff


	//   ....[8]....
        /*004c*/ 	.word	0xffffffff


	//   ....[9]....
        /*0050*/ 	.word	0xffffffff


	//   ....[10]....
        /*0054*/ 	.word	0xffffffff


	//   ....[11]....
        /*0058*/ 	.word	0xffffffff


	//   ....[12]....
        /*005c*/ 	.word	0xffffffff


	//   ....[13]....
        /*0060*/ 	.word	0xffffffff


	//   ....[14]....
        /*0064*/ 	.word	0xffffffff


	//   ....[15]....
        /*0068*/ 	.word	0xffffffff


	//   ....[16]....
        /*006c*/ 	.word	0xffffffff


	//   ....[17]....
        /*0070*/ 	.word	0xffffffff


	//----- nvinfo : EIATTR_COOP_GROUP_INSTR_OFFSETS
	.align		4
.L_3707:
        /*0074*/ 	.byte	0x04, 0x28
        /*0076*/ 	.short	(.L_3709 - .L_3708)


	//   ....[0]....
.L_3708:
        /*0078*/ 	.word	0x00000940


	//   ....[1]....
        /*007c*/ 	.word	0x00000a10


	//   ....[2]....
        /*0080*/ 	.word	0x00001820


	//   ....[3]....
        /*0084*/ 	.word	0x00001870


	//   ....[4]....
        /*0088*/ 	.word	0x00001890


	//   ....[5]....
        /*008c*/ 	.word	0x000018d0


	//   ....[6]....
        /*0090*/ 	.word	0x000018e0


	//   ....[7]....
        /*0094*/ 	.word	0x00001930


	//   ....[8]....
        /*0098*/ 	.word	0x00001940


	//   ....[9]....
        /*009c*/ 	.word	0x00001990


	//   ....[10]....
        /*00a0*/ 	.word	0x000019a0


	//   ....[11]....
        /*00a4*/ 	.word	0x000019f0


	//   ....[12]....
        /*00a8*/ 	.word	0x00001a00


	//   ....[13]....
        /*00ac*/ 	.word	0x00001ae0


	//   ....[14]....
        /*00b0*/ 	.word	0x00001af0


	//   ....[15]....
        /*00b4*/ 	.word	0x00001e40


	//   ....[16]....
        /*00b8*/ 	.word	0x00002180


	//   ....[17]....
        /*00bc*/ 	.word	0x00002360


	//----- nvinfo : EIATTR_VRC_CTA_INIT_COUNT
	.align		4
.L_3709:
        /*00c0*/ 	.byte	0x02, 0x4a
	.zero		1
	.zero		1


	//----- nvinfo : EIATTR_EXIT_INSTR_OFFSETS
	.align		4
        /*00c4*/ 	.byte	0x04, 0x1c
        /*00c6*/ 	.short	(.L_3711 - .L_3710)


	//   ....[0]....
.L_3710:
        /*00c8*/ 	.word	0x00000400


	//   ....[1]....
        /*00cc*/ 	.word	0x00002580


	//----- nvinfo : EIATTR_MAX_THREADS
	.align		4
.L_3711:
        /*00d0*/ 	.byte	0x04, 0x05
        /*00d2*/ 	.short	(.L_3713 - .L_3712)
.L_3712:
        /*00d4*/ 	.word	0x00000020
        /*00d8*/ 	.word	0x00000001
        /*00dc*/ 	.word	0x00000001


	//----- nvinfo : EIATTR_CRS_STACK_SIZE
	.align		4
.L_3713:
        /*00e0*/ 	.byte	0x04, 0x1e
        /*00e2*/ 	.short	(.L_3715 - .L_3714)
.L_3714:
        /*00e4*/ 	.word	0x00000000


	//----- nvinfo : EIATTR_CBANK_PARAM_SIZE
	.align		4
.L_3715:
        /*00e8*/ 	.byte	0x03, 0x19
        /*00ea*/ 	.short	0x0118


	//----- nvinfo : EIATTR_PARAM_CBANK
	.align		4
        /*00ec*/ 	.byte	0x04, 0x0a
        /*00ee*/ 	.short	(.L_3717 - .L_3716)
	.align		4
.L_3716:
        /*00f0*/ 	.word	index@(.nv.constant0._Z25selective_scan_fwd_kernelI32Selective_Scan_fwd_kernel_traitsILi32ELi4ELi1ELb0ELb0ELb1ELb1EffEEv13SSMParamsBase)
        /*00f4*/ 	.short	0x0380
        /*00f6*/ 	.short	0x0118


	//----- nvinfo : EIATTR_SW_WAR
	.align		4
.L_3717:
        /*00f8*/ 	.byte	0x04, 0x36
        /*00fa*/ 	.short	(.L_3719 - .L_3718)
.L_3718:
        /*00fc*/ 	.word	0x00000008
.L_3719:


//--------------------- .nv.info._Z25selective_scan_fwd_kernelI32Selective_Scan_fwd_kernel_traitsILi32ELi4ELi1ELb0ELb1ELb0ELb0EffEEv13SSMParamsBase --------------------------
	.section	.nv.info._Z25selective_scan_fwd_kernelI32Selective_Scan_fwd_kernel_traitsILi32ELi4ELi1ELb0ELb1ELb0ELb0EffEEv13SSMParamsBase,"",@"SHT_CUDA_INFO"
	.sectionflags	@""
	.align	4


	//----- nvinfo : EIATTR_CUDA_API_VERSION
	.align		4
        /*0000*/ 	.byte	0x04, 0x37
        /*0002*/ 	.short	(.L_3721 - .L_3720)
.L_3720:
        /*0004*/ 	.word	0x00000082


	//----- nvinfo : EIATTR_KPARAM_INFO
	.align		4
.L_3721:
        /*0008*/ 	.byte	0x04, 0x17
        /*000a*/ 	.short	(.L_3723 - .L_3722)
.L_3722:
        /*000c*/ 	.word	0x00000000
        /*0010*/ 	.short	0x0000
        /*0012*/ 	.short	0x0000
        /*0014*/ 	.byte	0x00, 0xf0, 0x61, 0x04


	//----- nvinfo : EIATTR_SPARSE_MMA_MASK
	.align		4
.L_3723:
        /*0018*/ 	.byte	0x03, 0x50
        /*001a*/ 	.short	0x0000


	//----- nvinfo : EIATTR_MAXREG_COUNT
	.align		4
        /*001c*/ 	.byte	0x03, 0x1b
        /*001e*/ 	.short	0x00ff


	//----- nvinfo : EIATTR_NUM_BARRIERS
	.align		4
        /*0020*/ 	.byte	0x02, 0x4c
        /*0022*/ 	.byte	0x01
	.zero		1


	//----- nvinfo : EIATTR_MERCURY_ISA_VERSION
	.align		4
        /*0024*/ 	.byte	0x03, 0x5f
        /*0026*/ 	.short	0x0101


	//----- nvinfo : EIATTR_COOP_GROUP_MASK_REGIDS
	.align		4
        /*0028*/ 	.byte	0x04, 0x29
        /*002a*/ 	.short	(.L_3725 - .L_3724)


	//   ....[0]....
.L_3724:
        /*002c*/ 	.word	0xffffffff


	//   ....[1]....
        /*0030*/ 	.word	0xffffffff


	//   ....[2]....
        /*0034*/ 	.word	0xffffffff


	//   ....[3]....
        /*0038*/ 	.word	0xffffffff


	//   ....[4]....
        /*003c*/ 	.word	0xffffffff


	//   ....[5]....
        /*0040*/ 	.word	0xffffffff


	//   ....[6]....
        /*0044*/ 	.word	0xffffffff


	//   ....[7]....
        /*0048*/ 	.word	0xffffffff


	//   ....[8]....
        /*004c*/ 	.word	0xffffffff


	//   ....[9]....
        /*0050*/ 	.word	0xffffffff


	//   ....[10]....
        /*0054*/ 	.word	0xffffffff


	//   ....[11]....
        /*0058*/ 	.word	0xffffffff


	//   ....[12]....
        /*005c*/ 	.word	0xffffffff


	//   ....[13]....
        /*0060*/ 	.word	0xffffffff


	//   ....[14]....
        /*0064*/ 	.word	0xffffffff


	//   ....[15]....
        /*0068*/ 	.word	0xffffffff


	//----- nvinfo : EIATTR_COOP_GROUP_INSTR_OFFSETS
	.align		4
.L_3725:
        /*006c*/ 	.byte	0x04, 0x28
        /*006e*/ 	.short	(.L_3727 - .L_3726)


	//   ....[0]....
.L_3726:
        /*0070*/ 	.word	0x00000a10


	//   ....[1]....
        /*0074*/ 	.word	0x00000ad0


	//   ....[2]....
        /*0078*/ 	.word	0x00001710


	//   ....[3]....
        /*007c*/ 	.word	0x000018f0


	//   ....[4]....
        /*0080*/ 	.word	0x00001950


	//   ....[5]....
        /*0084*/ 	.word	0x00001980


	//   ....[6]....
        /*0088*/ 	.word	0x000019b0


	//   ....[7]....
        /*008c*/ 	.word	0x000019e0


	//   ....[8]....
        /*0090*/ 	.word	0x00001a10


	//   ....[9]....
        /*0094*/ 	.word	0x00001a60


	//   ....[10]....
        /*0098*/ 	.word	0x00001a90


	//   ....[11]....
        /*009c*/ 	.word	0x00001af0


	//   ....[12]....
        /*00a0*/ 	.word	0x00001b00


	//   ....[13]....
        /*00a4*/ 	.word	0x00001b90


	//   ....[14]....
        /*00a8*/ 	.word	0x00001ba0


	//   ....[15]....
        /*00ac*/ 	.word	0x00001e50


	//----- nvinfo : EIATTR_VRC_CTA_INIT_COUNT
	.align		4
.L_3727:
        /*00b0*/ 	.byte	0x02, 0x4a
	.zero		1
	.zero		1


	//----- nvinfo : EIATTR_EXIT_INSTR_OFFSETS
	.align		4
        /*00b4*/ 	.byte	0x04, 0x1c
        /*00b6*/ 	.short	(.L_3729 - .L_3728)


	//   ....[0]....
.L_3728:
        /*00b8*/ 	.word	0x00000370


	//   ....[1]....
        /*00bc*/ 	.word	0x00002040


	//----- nvinfo : EIATTR_MAX_THREADS
	.align		4
.L_3729:
        /*00c0*/ 	.byte	0x04, 0x05
        /*00c2*/ 	.short	(.L_3731 - .L_3730)
.L_3730:
        /*00c4*/ 	.word	0x00000020
        /*00c8*/ 	.word	0x00000001
        /*00cc*/ 	.word	0x00000001


	//----- nvinfo : EIATTR_CRS_STACK_SIZE
	.align		4
.L_3731:
        /*00d0*/ 	.byte	0x04, 0x1e
        /*00d2*/ 	.short	(.L_3733 - .L_3732)
.L_3732:
        /*00d4*/ 	.word	0x00000000


	//----- nvinfo : EIATTR_CBANK_PARAM_SIZE
	.align		4
.L_3733:
        /*00d8*/ 	.byte	0x03, 0x19
        /*00da*/ 	.short	0x0118


	//----- nvinfo : EIATTR_PARAM_CBANK
	.align		4
        /*00dc*/ 	.byte	0x04, 0x0a
        /*00de*/ 	.short	(.L_3735 - .L_3734)
	.align		4
.L_3734:
        /*00e0*/ 	.word	index@(.nv.constant0._Z25selective_scan_fwd_kernelI32Selective_Scan_fwd_kernel_traitsILi32ELi4ELi1ELb0ELb1ELb0ELb0EffEEv13SSMParamsBase)
        /*00e4*/ 	.short	0x0380
        /*00e6*/ 	.short	0x0118


	//----- nvinfo : EIATTR_SW_WAR
	.align		4
.L_3735:
        /*00e8*/ 	.byte	0x04, 0x36
        /*00ea*/ 	.short	(.L_3737 - .L_3736)
.L_3736:
        /*00ec*/ 	.word	0x00000008
.L_3737:


//--------------------- .nv.info._Z25selective_scan_fwd_kernelI32Selective_Scan_fwd_kernel_traitsILi32ELi4ELi1ELb0ELb1ELb0ELb1EffEEv13SSMParamsBase --------------------------
	.section	.nv.info._Z25selective_scan_fwd_kernelI32Selective_Scan_fwd_kernel_traitsILi32ELi4ELi1ELb0ELb1ELb0ELb1EffEEv13SSMParamsBase,"",@"SHT_CUDA_INFO"
	.sectionflags	@""
	.align	4


	//----- nvinfo : EIATTR_CUDA_API_VERSION
	.align		4
        /*0000*/ 	.byte	0x04, 0x37
        /*0002*/ 	.short	(.L_3739 - .L_3738)
.L_3738:
        /*0004*/ 	.word	0x00000082


	//----- nvinfo : EIATTR_KPARAM_INFO
	.align		4
.L_3739:
        /*0008*/ 	.byte	0x04, 0x17
        /*000a*/ 	.short	(.L_3741 - .L_3740)
.L_3740:
        /*000c*/ 	.word	0x00000000
        /*0010*/ 	.short	0x0000
        /*0012*/ 	.short	0x0000
        /*0014*/ 	.byte	0x00, 0xf0, 0x61, 0x04


	//----- nvinfo : EIATTR_SPARSE_MMA_MASK
	.align		4
.L_3741:
        /*0018*/ 	.byte	0x03, 0x50
        /*001a*/ 	.short	0x0000


	//----- nvinfo : EIATTR_MAXREG_COUNT
	.align		4
        /*001c*/ 	.byte	0x03, 0x1b
        /*001e*/ 	.short	0x00ff


	//----- nvinfo : EIATTR_NUM_BARRIERS
	.align		4
        /*0020*/ 	.byte	0x02, 0x4c
        /*0022*/ 	.byte	0x01
	.zero		1


	//----- nvinfo : EIATTR_MERCURY_ISA_VERSION
	.align		4
        /*0024*/ 	.byte	0x03, 0x5f
        /*0026*/ 	.short	0x0101


	//----- nvinfo : EIATTR_COOP_GROUP_MASK_REGIDS
	.align		4
        /*0028*/ 	.byte	0x04, 0x29
        /*002a*/ 	.short	(.L_3743 - .L_3742)


	//   ....[0]....
.L_3742:
        /*002c*/ 	.word	0xffffffff


	//   ....[1]....
        /*0030*/ 	.word	0xffffffff


	//   ....[2]....
        /*0034*/ 	.word	0xffffffff


	//   ....[3]....
        /*0038*/ 	.word	0xffffffff


	//   ....[4]....
        /*003c*/ 	.word	0xffffffff


	//   ....[5]....
        /*0040*/ 	.word	0xffffffff


	//   ....[6]....
        /*0044*/ 	.word	0xffffffff


	//   ....[7]....
        /*0048*/ 	.word	0xffffffff


	//   ....[8]....
        /*004c*/ 	.word	0xffffffff


	//   ....[9]....
        /*0050*/ 	.word	0xffffffff


	//   ....[10]....
        /*0054*/ 	.word	0xffffffff


	//   ....[11]....
        /*0058*/ 	.word	0xffffffff


	//   ....[12]....
        /*005c*/ 	.word	0xffffffff


	//   ....[13]....
        /*0060*/ 	.word	0xffffffff


	//   ....[14]....
        /*0064*/ 	.word	0xffffffff


	//   ....[15]....
        /*0068*/ 	.word	0xffffffff


	//   ....[16]....
        /*006c*/ 	.word	0xffffffff


	//   ....[17]....
        /*0070*/ 	.word	0xffffffff


	//----- nvinfo : EIATTR_COOP_GROUP_INSTR_OFFSETS
	.align		4
.L_3743:
        /*0074*/ 	.byte	0x04, 0x28
        /*0076*/ 	.short	(.L_3745 - .L_3744)


	//   ....[0]....
.L_3744:
        /*0078*/ 	.word	0x00000930


	//   ....[1]....
        /*007c*/ 	.word	0x000009f0


	//   ....[2]....
        /*0080*/ 	.word	0x000016b0


	//   ....[3]....
        /*0084*/ 	.word	0x00001890


	//   ....[4]....
        /*0088*/ 	.word	0x000018f0


	//   ....[5]....
        /*008c*/ 	.word	0x00001920


	//   ....[6]....
        /*0090*/ 	.word	0x00001950


	//   ....[7]....
        /*0094*/ 	.word	0x00001980


	//   ....[8]....
        /*0098*/ 	.word	0x000019b0


	//   ....[9]....
        /*009c*/ 	.word	0x00001a00


	//   ....[10]....
        /*00a0*/ 	.word	0x00001a30


	//   ....[11]....
        /*00a4*/ 	.word	0x00001a90


	//   ....[12]....
        /*00a8*/ 	.word	0x00001aa0


	//   ....[13]....
        /*00ac*/ 	.word	0x00001b30


	//   ....[14]....
        /*00b0*/ 	.word	0x00001b40


	//   ....[15]....
        /*00b4*/ 	.word	0x00001e20


	//   ....[16]....
        /*00b8*/ 	.word	0x00002160


	//   ....[17]....
        /*00bc*/ 	.word	0x00002340


	//----- nvinfo : EIATTR_VRC_CTA_INIT_COUNT
	.align		4
.L_3745:
        /*00c0*/ 	.byte	0x02, 0x4a
	.zero		1
	.zero		1


	//----- nvinfo : EIATTR_EXIT_INSTR_OFFSETS
	.align		4
        /*00c4*/ 	.byte	0x04, 0x1c
        /*00c6*/ 	.short	(.L_3747 - .L_3746)


	//   ....[0]....
.L_3746:
        /*00c8*/ 	.word	0x00000400


	//   ....[1]....
        /*00cc*/ 	.word	0x00002560


	//----- nvinfo : EIATTR_MAX_THREADS
	.align		4
.L_3747:
        /*00d0*/ 	.byte	0x04, 0x05
        /*00d2*/ 	.short	(.L_3749 - .L_3748)
.L_3748:
        /*00d4*/ 	.word	0x00000020
        /*00d8*/ 	.word	0x00000001
        /*00dc*/ 	.word	0x00000001


	//----- nvinfo : EIATTR_CRS_STACK_SIZE
	.align		4
.L_3749:
        /*00e0*/ 	.byte	0x04, 0x1e
        /*00e2*/ 	.short	(.L_3751 - .L_3750)
.L_3750:
        /*00e4*/ 	.word	0x00000000


	//----- nvinfo : EIATTR_CBANK_PARAM_SIZE
	.align		4
.L_3751:
        /*00e8*/ 	.byte	0x03, 0x19
        /*00ea*/ 	.short	0x0118


	//----- nvinfo : EIATTR_PARAM_CBANK
	.align		4
        /*00ec*/ 	.byte	0x04, 0x0a
        /*00ee*/ 	.short	(.L_3753 - .L_3752)
	.align		4
.L_3752:
        /*00f0*/ 	.word	index@(.nv.constant0._Z25selective_scan_fwd_kernelI32Selective_Scan_fwd_kernel_traitsILi32ELi4ELi1ELb0ELb1ELb0ELb1EffEEv13SSMParamsBase)
        /*00f4*/ 	.short	0x0380
        /*00f6*/ 	.short	0x0118


	//----- nvinfo : EIATTR_SW_WAR
	.align		4
.L_3753:
        /*00f8*/ 	.byte	0x04, 0x36
        /*00fa*/ 	.short	(.L_3755 - .L_3754)
.L_3754:
        /*00fc*/ 	.word	0x00000008
.L_3755:


//--------------------- .nv.info._Z25selective_scan_fwd_kernelI32Selective_Scan_fwd_kernel_traitsILi32ELi4ELi1ELb0ELb1ELb1ELb0EffEEv13SSMParamsBase --------------------------
	.section	.nv.info._Z25selective_scan_fwd_kernelI32Selective_Scan_fwd_kernel_traitsILi32ELi4ELi1ELb0ELb1ELb1ELb0EffEEv13SSMParamsBase,"",@"SHT_CUDA_INFO"
	.sectionflags	@""
	.align	4


	//----- nvinfo : EIATTR_CUDA_API_VERSION
	.align		4
        /*0000*/ 	.byte	0x04, 0x37
        /*0002*/ 	.short	(.L_3757 - .L_3756)
.L_3756:
        /*0004*/ 	.word	0x00000082


	//----- nvinfo : EIATTR_KPARAM_INFO
	.align		4
.L_3757:
        /*0008*/ 	.byte	0x04, 0x17
        /*000a*/ 	.short	(.L_3759 - .L_3758)
.L_3758:
        /*000c*/ 	.word	0x00000000
        /*0010*/ 	.short	0x0000
        /*0012*/ 	.short	0x0000
        /*0014*/ 	.byte	0x00, 0xf0, 0x61, 0x04


	//----- nvinfo : EIATTR_SPARSE_MMA_MASK
	.align		4
.L_3759:
        /*0018*/ 	.byte	0x03, 0x50
        /*001a*/ 	.short	0x0000


	//----- nvinfo : EIATTR_MAXREG_COUNT
	.align		4
        /*001c*/ 	.byte	0x03, 0x1b
        /*001e*/ 	.short	0x00ff


	//----- nvinfo : EIATTR_NUM_BARRIERS
	.align		4
        /*0020*/ 	.byte	0x02, 0x4c
        /*0022*/ 	.byte	0x01
	.zero		1


	//----- nvinfo : EIATTR_MERCURY_ISA_VERSION
	.align		4
        /*0024*/ 	.byte	0x03, 0x5f
        /*0026*/ 	.short	0x0101


	//----- nvinfo : EIATTR_COOP_GROUP_MASK_REGIDS
	.align		4
        /*0028*/ 	.byte	0x04, 0x29
        /*002a*/ 	.short	(.L_3761 - .L_3760)


	//   ....[0]....
.L_3760:
        /*002c*/ 	.word	0xffffffff


	//   ....[1]....
        /*0030*/ 	.word	0xffffffff


	//   ....[2]....
        /*0034*/ 	.word	0xffffffff


	//   ....[3]....
        /*0038*/ 	.word	0xffffffff


	//   ....[4]....
        /*003c*/ 	.word	0xffffffff


	//   ....[5]....
        /*0040*/ 	.word	0xffffffff


	//   ....[6]....
        /*0044*/ 	.word	0xffffffff


	//   ....[7]....
        /*0048*/ 	.word	0xffffffff


	//   ....[8]....
        /*004c*/ 	.word	0xffffffff


	//   ....[9]....
        /*0050*/ 	.word	0xffffffff


	//   ....[10]....
        /*0054*/ 	.word	0xffffffff


	//   ....[11]....
        /*0058*/ 	.word	0xffffffff


	//   ....[12]....
        /*005c*/ 	.word	0xffffffff


	//   ....[13]....
        /*0060*/ 	.word	0xffffffff


	//   ....[14]....
        /*0064*/ 	.word	0xffffffff


	//   ....[15]....
        /*0068*/ 	.word	0xffffffff


	//   ....[16]....
        /*006c*/ 	.word	0xffffffff


	//----- nvinfo : EIATTR_COOP_GROUP_INSTR_OFFSETS
	.align		4
.L_3761:
        /*0070*/ 	.byte	0x04, 0x28
        /*0072*/ 	.short	(.L_3763 - .L_3762)


	//   ....[0]....
.L_3762:
        /*0074*/ 	.word	0x00000a80


	//   ....[1]....
        /*0078*/ 	.word	0x00000b50


	//   ....[2]....
        /*007c*/ 	.word	0x00001770


	//   ....[3]....
        /*0080*/ 	.word	0x00001990


	//   ....[4]....
        /*0084*/ 	.word	0x000019d0


	//   ....[5]....
        /*0088*/ 	.word	0x00001a10


	//   ....[6]....
        /*008c*/ 	.word	0x00001a30


	//   ....[7]....
        /*0090*/ 	.word	0x00001a70


	//   ....[8]....
        /*0094*/ 	.word	0x00001a90


	//   ....[9]....
        /*0098*/ 	.word	0x00001ae0


	//   ....[10]....
        /*009c*/ 	.word	0x00001af0


	//   ....[11]....
        /*00a0*/ 	.word	0x00001b60


	//   ....[12]....
        /*00a4*/ 	.word	0x00001be0


	//   ....[13]....
        /*00a8*/ 	.word	0x00001c20


	//   ....[14]....
        /*00ac*/ 	.word	0x00001cf0


	//   ....[15]....
        /*00b0*/ 	.word	0x00001d10


	//   ....[16]....
        /*00b4*/ 	.word	0x00001fa0


	//----- nvinfo : EIATTR_VRC_CTA_INIT_COUNT
	.align		4
.L_3763:
        /*00b8*/ 	.byte	0x02, 0x4a
	.zero		1
	.zero		1


	//----- nvinfo : EIATTR_EXIT_INSTR_OFFSETS
	.align		4
        /*00bc*/ 	.byte	0x04, 0x1c
        /*00be*/ 	.short	(.L_3765 - .L_3764)


	//   ....[0]....
.L_3764:
        /*00c0*/ 	.word	0x00000400


	//   ....[1]....
        /*00c4*/ 	.word	0x000021b0


	//----- nvinfo : EIATTR_MAX_THREADS
	.align		4
.L_3765:
        /*00c8*/ 	.byte	0x04, 0x05
        /*00ca*/ 	.short	(.L_3767 - .L_3766)
.L_3766:
        /*00cc*/ 	.word	0x00000020
        /*00d0*/ 	.word	0x00000001
        /*00d4*/ 	.word	0x00000001


	//----- nvinfo : EIATTR_CRS_STACK_SIZE
	.align		4
.L_3767:
        /*00d8*/ 	.byte	0x04, 0x1e
        /*00da*/ 	.short	(.L_3769 - .L_3768)
.L_3768:
        /*00dc*/ 	.word	0x00000000


	//----- nvinfo : EIATTR_CBANK_PARAM_SIZE
	.align		4
.L_3769:
        /*00e0*/ 	.byte	0x03, 0x19
        /*00e2*/ 	.short	0x0118


	//----- nvinfo : EIATTR_PARAM_CBANK
	.align		4
        /*00e4*/ 	.byte	0x04, 0x0a
        /*00e6*/ 	.short	(.L_3771 - .L_3770)
	.align		4
.L_3770:
        /*00e8*/ 	.word	index@(.nv.constant0._Z25selective_scan_fwd_kernelI32Selective_Scan_fwd_kernel_traitsILi32ELi4ELi1ELb0ELb1ELb1ELb0EffEEv13SSMParamsBase)
        /*00ec*/ 	.short	0x0380
        /*00ee*/ 	.short	0x0118


	//----- nvinfo : EIATTR_SW_WAR
	.align		4
.L_3771:
        /*00f0*/ 	.byte	0x04, 0x36
        /*00f2*/ 	.short	(.L_3773 - .L_3772)
.L_3772:
        /*00f4*/ 	.word	0x00000008
.L_3773:


//--------------------- .nv.info._Z25selective_scan_fwd_kernelI32Selective_Scan_fwd_kernel_traitsILi32ELi4ELi1ELb0ELb1ELb1ELb1EffEEv13SSMParamsBase --------------------------
	.section	.nv.info._Z25selective_scan_fwd_kernelI32Selective_Scan_fwd_kernel_traitsILi32ELi4ELi1ELb0ELb1ELb1ELb1EffEEv13SSMParamsBase,"",@"SHT_CUDA_INFO"
	.sectionflags	@""
	.align	4


	//----- nvinfo : EIATTR_CUDA_API_VERSION
	.align		4
        /*0000*/ 	.byte	0x04, 0x37
        /*0002*/ 	.short	(.L_3775 - .L_3774)
.L_3774:
        /*0004*/ 	.word	0x00000082


	//----- nvinfo : EIATTR_KPARAM_INFO
	.align		4
.L_3775:
        /*0008*/ 	.byte	0x04, 0x17
        /*000a*/ 	.short	(.L_3777 - .L_3776)
.L_3776:
        /*000c*/ 	.word	0x00000000
        /*0010*/ 	.short	0x0000
        /*0012*/ 	.short	0x0000
        /*0014*/ 	.byte	0x00, 0xf0, 0x61, 0x04


	//----- nvinfo : EIATTR_SPARSE_MMA_MASK
	.align		4
.L_3777:
        /*0018*/ 	.byte	0x03, 0x50
        /*001a*/ 	.short	0x0000


	//----- nvinfo : EIATTR_MAXREG_COUNT
	.align		4
        /*001c*/ 	.byte	0x03, 0x1b
        /*001e*/ 	.short	0x00ff


	//----- nvinfo : EIATTR_NUM_BARRIERS
	.align		4
        /*0020*/ 	.byte	0x02, 0x4c
        /*0022*/ 	.byte	0x01
	.zero		1


	//----- nvinfo : EIATTR_MERCURY_ISA_VERSION
	.align		4
        /*0024*/ 	.byte	0x03, 0x5f
        /*0026*/ 	.short	0x0101


	//----- nvinfo : EIATTR_COOP_GROUP_MASK_REGIDS
	.align		4
        /*0028*/ 	.byte	0x04, 0x29
        /*002a*/ 	.short	(.L_3779 - .L_3778)


	//   ....[0]....
.L_3778:
        /*002c*/ 	.word	0xffffffff


	//   ....[1]....
        /*0030*/ 	.word	0xffffffff


	//   ....[2]....
        /*0034*/ 	.word	0xffffffff


	//   ....[3]....
        /*0038*/ 	.word	0xffffffff


	//   ....[4]....
        /*003c*/ 	.word	0xffffffff


	//   ....[5]....
        /*0040*/ 	.word	0xffffffff


	//   ....[6]....
        /*0044*/ 	.word	0xffffffff


	//   ....[7]....
        /*0048*/ 	.word	0xffffffff


	//   ....[8]....
        /*004c*/ 	.word	0xffffffff


	//   ....[9]....
        /*0050*/ 	.word	0xffffffff


	//   ....[10]....
        /*0054*/ 	.word	0xffffffff


	//   ....[11]....
        /*0058*/ 	.word	0xffffffff


	//   ....[12]....
        /*005c*/ 	.word	0xffffffff


	//   ....[13]....
        /*0060*/ 	.word	0xffffffff


	//   ....[14]....
        /*0064*/ 	.word	0xffffffff


	//   ....[15]....
        /*0068*/ 	.word	0xffffffff


	//   ....[16]....
        /*006c*/ 	.word	0xffffffff


	//   ....[17]....
        /*0070*/ 	.word	0xffffffff


	//   ....[18]....
        /*0074*/ 	.word	0xffffffff


	//----- nvinfo : EIATTR_COOP_GROUP_INSTR_OFFSETS
	.align		4
.L_3779:
        /*0078*/ 	.byte	0x04, 0x28
        /*007a*/ 	.short	(.L_3781 - .L_3780)


	//   ....[0]....
.L_3780:
        /*007c*/ 	.word	0x00000980


	//   ....[1]....
        /*0080*/ 	.word	0x00000a40


	//   ....[2]....
        /*0084*/ 	.word	0x000016d0


	//   ....[3]....
        /*0088*/ 	.word	0x000018f0


	//   ....[4]....
        /*008c*/ 	.word	0x00001930


	//   ....[5]....
        /*0090*/ 	.word	0x00001970


	//   ....[6]....
        /*0094*/ 	.word	0x00001990


	//   ....[7]....
        /*0098*/ 	.word	0x000019d0


	//   ....[8]....
        /*009c*/ 	.word	0x000019f0


	//   ....[9]....
        /*00a0*/ 	.word	0x00001a40


	//   ....[10]....
        /*00a4*/ 	.word	0x00001a50


	//   ....[11]....
        /*00a8*/ 	.word	0x00001ac0


	//   ....[12]....
        /*00ac*/ 	.word	0x00001b40


	//   ....[13]....
        /*00b0*/ 	.word	0x00001b80


	//   ....[14]....
        /*00b4*/ 	.word	0x00001c50


	//   ....[15]....
        /*00b8*/ 	.word	0x00001c70


	//   ....[16]....
        /*00bc*/ 	.word	0x00001f30


	//   ....[17]....
        /*00c0*/ 	.word	0x00002270


	//   ....[18]....
        /*00c4*/ 	.word	0x00002450


	//----- nvinfo : EIATTR_VRC_CTA_INIT_COUNT
	.align		4
.L_3781:
        /*00c8*/ 	.byte	0x02, 0x4a
	.zero		1
	.zero		1


	//----- nvinfo : EIATTR_EXIT_INSTR_OFFSETS
	.align		4
        /*00cc*/ 	.byte	0x04, 0x1c
        /*00ce*/ 	.short	(.L_3783 - .L_3782)


	//   ....[0]....
.L_3782:
        /*00d0*/ 	.word	0x00000450


	//   ....[1]....
        /*00d4*/ 	.word	0x00002690


	//----- nvinfo : EIATTR_MAX_THREADS
	.align		4
.L_3783:
        /*00d8*/ 	.byte	0x04, 0x05
        /*00da*/ 	.short	(.L_3785 - .L_3784)
.L_3784:
        /*00dc*/ 	.word	0x00000020
        /*00e0*/ 	.word	0x00000001
        /*00e4*/ 	.word	0x00000001


	//----- nvinfo : EIATTR_CRS_STACK_SIZE
	.align		4
.L_3785:
        /*00e8*/ 	.byte	0x04, 0x1e
        /*00ea*/ 	.short	(.L_3787 - .L_3786)
.L_3786:
        /*00ec*/ 	.word	0x00000000


	//----- nvinfo : EIATTR_CBANK_PARAM_SIZE
	.align		4
.L_3787:
        /*00f0*/ 	.byte	0x03, 0x19
        /*00f2*/ 	.short	0x0118


	//----- nvinfo : EIATTR_PARAM_CBANK
	.align		4
        /*00f4*/ 	.byte	0x04, 0x0a
        /*00f6*/ 	.short	(.L_3789 - .L_3788)
	.align		4
.L_3788:
        /*00f8*/ 	.word	index@(.nv.constant0._Z25selective_scan_fwd_kernelI32Selective_Scan_fwd_kernel_traitsILi32ELi4ELi1ELb0ELb1ELb1ELb1EffEEv13SSMParamsBase)
        /*00fc*/ 	.short	0x0380
        /*00fe*/ 	.short	0x0118


	//----- nvinfo : EIATTR_SW_WAR
	.align		4
.L_3789:
        /*0100*/ 	.byte	0x04, 0x36
        /*0102*/ 	.short	(.L_3791 - .L_3790)
.L_3790:
        /*0104*/ 	.word	0x00000008
.L_3791:


//--------------------- .nv.info._Z25selective_scan_fwd_kernelI32Selective_Scan_fwd_kernel_traitsILi32ELi4ELi1ELb1ELb0ELb0ELb0EffEEv13SSMParamsBase --------------------------
	.section	.nv.info._Z25selective_scan_fwd_kernelI32Selective_Scan_fwd_kernel_traitsILi32ELi4ELi1ELb1ELb0ELb0ELb0EffEEv13SSMParamsBase,"",@"SHT_CUDA_INFO"
	.sectionflags	@""
	.align	4


	//----- nvinfo : EIATTR_CUDA_API_VERSION
	.align		4
        /*0000*/ 	.byte	0x04, 0x37
        /*0002*/ 	.short	(.L_3793 - .L_3792)
.L_3792:
        /*0004*/ 	.word	0x00000082


	//----- nvinfo : EIATTR_KPARAM_INFO
	.align		4
.L_3793:
        /*0008*/ 	.byte	0x04, 0x17
        /*000a*/ 	.short	(.L_3795 - .L_3794)
.L_3794:
        /*000c*/ 	.word	0x00000000
        /*0010*/ 	.short	0x0000
        /*0012*/ 	.short	0x0000
        /*0014*/ 	.byte	0x00, 0xf0, 0x61, 0x04


	//----- nvinfo : EIATTR_SPARSE_MMA_MASK
	.align		4
.L_3795:
        /*0018*/ 	.byte	0x03, 0x50
        /*001a*/ 	.short	0x0000


	//----- nvinfo : EIATTR_MAXREG_COUNT
	.align		4
        /*001c*/ 	.byte	0x03, 0x1b
        /*001e*/ 	.short	0x00ff


	//----- nvinfo : EIATTR_NUM_BARRIERS
	.align		4
        /*0020*/ 	.byte	0x02, 0x4c
        /*0022*/ 	.byte	0x01
	.zero		1


	//----- nvinfo : EIATTR_MERCURY_ISA_VERSION
	.align		4
        /*0024*/ 	.byte	0x03, 0x5f
        /*0026*/ 	.short	0x0101


	//----- nvinfo : EIATTR_COOP_GROUP_MASK_REGIDS
	.align		4
        /*0028*/ 	.byte	0x04, 0x29
        /*002a*/ 	.short	(.L_3797 - .L_3796)


	//   ....[0]....
.L_3796:
        /*002c*/ 	.word	0xffffffff


	//   ....[1]....
        /*0030*/ 	.word	0xffffffff


	//   ....[2]....
        /*0034*/ 	.word	0xffffffff


	//   ....[3]....
        /*0038*/ 	.word	0xffffffff


	//   ....[4]....
        /*003c*/ 	.word	0xffffffff


	//   ....[5]....
        /*0040*/ 	.word	0xffffffff


	//   ....[6]....
        /*0044*/ 	.word	0xffffffff


	//   ....[7]....
        /*0048*/ 	.word	0xffffffff


	//   ....[8]....
        /*004c*/ 	.word	0xffffffff


	//   ....[9]....
        /*0050*/ 	.word	0xffffffff


	//   ....[10]....
        /*0054*/ 	.word	0xffffffff


	//   ....[11]....
        /*0058*/ 	.word	0xffffffff


	//----- nvinfo : EIATTR_COOP_GROUP_INSTR_OFFSETS
	.align		4
.L_3797:
        /*005c*/ 	.byte	0x04, 0x28
        /*005e*/ 	.short	(.L_3799 - .L_3798)


	//   ....[0]....
.L_3798:
        /*0060*/ 	.word	0x00001290


	//   ....[1]....
        /*0064*/ 	.word	0x000012d0


	//   ....[2]....
        /*0068*/ 	.word	0x00001300


	//   ....[3]....
        /*006c*/ 	.word	0x00001320


	//   ....[4]....
        /*0070*/ 	.word	0x00001360


	//   ....[5]....
        /*0074*/ 	.word	0x00001380


	//   ....[6]....
        /*0078*/ 	.word	0x000013d0


	//   ....[7]....
        /*007c*/ 	.word	0x000013e0


	//   ....[8]....
        /*0080*/ 	.word	0x00001440


	//   ....[9]....
        /*0084*/ 	.word	0x00001450


	//   ....[10]....
        /*0088*/ 	.word	0x00001530


	//   ....[11]....
        /*008c*/ 	.word	0x00001550


	//----- nvinfo : EIATTR_VRC_CTA_INIT_COUNT
	.align		4
.L_3799:
        /*0090*/ 	.byte	0x02, 0x4a
	.zero		1
	.zero		1


	//----- nvinfo : EIATTR_EXIT_INSTR_OFFSETS
	.align		4
        /*0094*/ 	.byte	0x04, 0x1c
        /*0096*/ 	.short	(.L_3801 - .L_3800)


	//   ....[0]....
.L_3800:
        /*0098*/ 	.word	0x00000230


	//   ....[1]....
        /*009c*/ 	.word	0x00001880


	//----- nvinfo : EIATTR_MAX_THREADS
	.align		4
.L_3801:
        /*00a0*/ 	.byte	0x04, 0x05
        /*00a2*/ 	.short	(.L_3803 - .L_3802)
.L_3802:
        /*00a4*/ 	.word	0x00000020
        /*00a8*/ 	.word	0x00000001
        /*00ac*/ 	.word	0x00000001


	//----- nvinfo : EIATTR_CRS_STACK_SIZE
	.align		4
.L_3803:
        /*00b0*/ 	.byte	0x04, 0x1e
        /*00b2*/ 	.short	(.L_3805 - .L_3804)
.L_3804:
        /*00b4*/ 	.word	0x00000000


	//----- nvinfo : EIATTR_CBANK_PARAM_SIZE
	.align		4
.L_3805:
        /*00b8*/ 	.byte	0x03, 0x19
        /*00ba*/ 	.short	0x0118


	//----- nvinfo : EIATTR_PARAM_CBANK
	.align		4
        /*00bc*/ 	.byte	0x04, 0x0a
        /*00be*/ 	.short	(.L_3807 - .L_3806)
	.align		4
.L_3806:
        /*00c0*/ 	.word	index@(.nv.constant0._Z25selective_scan_fwd_kernelI32Selective_Scan_fwd_kernel_traitsILi32ELi4ELi1ELb1ELb0ELb0ELb0EffEEv13SSMParamsBase)
        /*00c4*/ 	.short	0x0380
        /*00c6*/ 	.short	0x0118


	//----- nvinfo : EIATTR_SW_WAR
	.align		4
.L_3807:
        /*00c8*/ 	.byte	0x04, 0x36
        /*00ca*/ 	.short	(.L_3809 - .L_3808)
.L_3808:
        /*00cc*/ 	.word	0x00000008
.L_3809:


//--------------------- .nv.info._Z25selective_scan_fwd_kernelI32Selective_Scan_fwd_kernel_traitsILi32ELi4ELi1ELb1ELb0ELb0ELb1EffEEv13SSMParamsBase --------------------------
	.section	.nv.info._Z25selective_scan_fwd_kernelI32Selective_Scan_fwd_kernel_traitsILi32ELi4ELi1ELb1ELb0ELb0ELb1EffEEv13SSMParamsBase,"",@"SHT_CUDA_INFO"
	.sectionflags	@""
	.align	4


	//----- nvinfo : EIATTR_CUDA_API_VERSION
	.align		4
        /*0000*/ 	.byte	0x04, 0x37
        /*0002*/ 	.short	(.L_3811 - .L_3810)
.L_3810:
        /*0004*/ 	.word	0x00000082


	//----- nvinfo : EIATTR_KPARAM_INFO
	.align		4
.L_3811:
        /*0008*/ 	.byte	0x04, 0x17
        /*000a*/ 	.short	(.L_3813 - .L_3812)
.L_3812:
        /*000c*/ 	.word	0x00000000
        /*0010*/ 	.short	0x0000
        /*0012*/ 	.short	0x0000
        /*0014*/ 	.byte	0x00, 0xf0, 0x61, 0x04


	//----- nvinfo : EIATTR_SPARSE_MMA_MASK
	.align		4
.L_3813:
        /*0018*/ 	.byte	0x03, 0x50
        /*001a*/ 	.short	0x0000


	//----- nvinfo : EIATTR_MAXREG_COUNT
	.align		4
        /*001c*/ 	.byte	0x03, 0x1b
        /*001e*/ 	.short	0x00ff


	//----- nvinfo : EIATTR_NUM_BARRIERS
	.align		4
        /*0020*/ 	.byte	0x02, 0x4c
        /*0022*/ 	.byte	0x01
	.zero		1


	//----- nvinfo : EIATTR_MERCURY_ISA_VERSION
	.align		4
        /*0024*/ 	.byte	0x03, 0x5f
        /*0026*/ 	.short	0x0101


	//----- nvinfo : EIATTR_COOP_GROUP_MASK_REGIDS
	.align		4
        /*0028*/ 	.byte	0x04, 0x29
        /*002a*/ 	.short	(.L_3815 - .L_3814)


	//   ....[0]....
.L_3814:
        /*002c*/ 	.word	0xffffffff


	//   ....[1]....
        /*0030*/ 	.word	0xffffffff


	//   ....[2]....
        /*0034*/ 	.word	0xffffffff


	//   ....[3]....
        /*0038*/ 	.word	0xffffffff


	//   ....[4]....
        /*003c*/ 	.word	0xffffffff


	//   ....[5]....
        /*0040*/ 	.word	0xffffffff


	//   ....[6]....
        /*0044*/ 	.word	0xffffffff


	//   ....[7]....
        /*0048*/ 	.word	0xffffffff


	//   ....[8]....
        /*004c*/ 	.word	0xffffffff


	//   ....[9]....
        /*0050*/ 	.word	0xffffffff


	//   ....[10]....
        /*0054*/ 	.word	0xffffffff


	//   ....[11]....
        /*0058*/ 	.word	0xffffffff


	//----- nvinfo : EIATTR_COOP_GROUP_INSTR_OFFSETS
	.align		4
.L_3815:
        /*005c*/ 	.byte	0x04, 0x28
        /*005e*/ 	.short	(.L_3817 - .L_3816)


	//   ....[0]....
.L_3816:
        /*0060*/ 	.word	0x00001390


	//   ....[1]....
        /*0064*/ 	.word	0x000013d0


	//   ....[2]....
        /*0068*/ 	.word	0x00001400


	//   ....[3]....
        /*006c*/ 	.word	0x00001420


	//   ....[4]....
        /*0070*/ 	.word	0x00001460


	//   ....[5]....
        /*0074*/ 	.word	0x00001480


	//   ....[6]....
        /*0078*/ 	.word	0x000014d0


	//   ....[7]....
        /*007c*/ 	.word	0x000014e0


	//   ....[8]....
        /*0080*/ 	.word	0x00001540


	//   ....[9]....
        /*0084*/ 	.word	0x00001550


	//   ....[10]....
        /*0088*/ 	.word	0x00001630


	//   ....[11]....
        /*008c*/ 	.word	0x00001650


	//----- nvinfo : EIATTR_VRC_CTA_INIT_COUNT
	.align		4
.L_3817:
        /*0090*/ 	.byte	0x02, 0x4a
	.zero		1
	.zero		1


	//----- nvinfo : EIATTR_EXIT_INSTR_OFFSETS
	.align		4
        /*0094*/ 	.byte	0x04, 0x1c
        /*0096*/ 	.short	(.L_3819 - .L_3818)


	//   ....[0]....
.L_3818:
        /*0098*/ 	.word	0x00000200


	//   ....[1]....
        /*009c*/ 	.word	0x00001bd0


	//----- nvinfo : EIATTR_MAX_THREADS
	.align		4
.L_3819:
        /*00a0*/ 	.byte	0x04, 0x05
        /*00a2*/ 	.short	(.L_3821 - .L_3820)
.L_3820:
        /*00a4*/ 	.word	0x00000020
        /*00a8*/ 	.word	0x00000001
        /*00ac*/ 	.word	0x00000001


	//----- nvinfo : EIATTR_CRS_STACK_SIZE
	.align		4
.L_3821:
        /*00b0*/ 	.byte	0x04, 0x1e
        /*00b2*/ 	.short	(.L_3823 - .L_3822)
.L_3822:
        /*00b4*/ 	.word	0x00000000


	//----- nvinfo : EIATTR_CBANK_PARAM_SIZE
	.align		4
.L_3823:
        /*00b8*/ 	.byte	0x03, 0x19
        /*00ba*/ 	.short	0x0118


	//----- nvinfo : EIATTR_PARAM_CBANK
	.align		4
        /*00bc*/ 	.byte	0x04, 0x0a
        /*00be*/ 	.short	(.L_3825 - .L_3824)
	.align		4
.L_3824:
        /*00c0*/ 	.word	index@(.nv.constant0._Z25selective_scan_fwd_kernelI32Selective_Scan_fwd_kernel_traitsILi32ELi4ELi1ELb1ELb0ELb0ELb1EffEEv13SSMParamsBase)
        /*00c4*/ 	.short	0x0380
        /*00c6*/ 	.short	0x0118


	//----- nvinfo : EIATTR_SW_WAR
	.align		4
.L_3825:
        /*00c8*/ 	.byte	0x04, 0x36
        /*00ca*/ 	.short	(.L_3827 - .L_3826)
.L_3826:
        /*00cc*/ 	.word	0x00000008
.L_3827:


//--------------------- .nv.info._Z25selective_scan_fwd_kernelI32Selective_Scan_fwd_kernel_traitsILi32ELi4ELi1ELb1ELb0ELb1ELb0EffEEv13SSMParamsBase --------------------------
	.section	.nv.info._Z25selective_scan_fwd_kernelI32Selective_Scan_fwd_kernel_traitsILi32ELi4ELi1ELb1ELb0ELb1ELb0EffEEv13SSMParamsBase,"",@"SHT_CUDA_INFO"
	.sectionflags	@""
	.align	4


	//----- nvinfo : EIATTR_CUDA_API_VERSION
	.align		4
        /*0000*/ 	.byte	0x04, 0x37
        /*0002*/ 	.short	(.L_3829 - .L_3828)
.L_3828:
        /*0004*/ 	.word	0x00000082


	//----- nvinfo : EIATTR_KPARAM_INFO
	.align		4
.L_3829:
        /*0008*/ 	.byte	0x04, 0x17
        /*000a*/ 	.short	(.L_3831 - .L_3830)
.L_3830:
        /*000c*/ 	.word	0x00000000
        /*0010*/ 	.short	0x0000
        /*0012*/ 	.short	0x0000
        /*0014*/ 	.byte	0x00, 0xf0, 0x61, 0x04


	//----- nvinfo : EIATTR_SPARSE_MMA_MASK
	.align		4
.L_3831:
        /*0018*/ 	.byte	0x03, 0x50
        /*001a*/ 	.short	0x0000


	//----- nvinfo : EIATTR_MAXREG_COUNT
	.align		4
        /*001c*/ 	.byte	0x03, 0x1b
        /*001e*/ 	.short	0x00ff


	//----- nvinfo : EIATTR_NUM_BARRIERS
	.align		4
        /*0020*/ 	.byte	0x02, 0x4c
        /*0022*/ 	.byte	0x01
	.zero		1


	//----- nvinfo : EIATTR_MERCURY_ISA_VERSION
	.align		4
        /*0024*/ 	.byte	0x03, 0x5f
        /*0026*/ 	.short	0x0101


	//----- nvinfo : EIATTR_COOP_GROUP_MASK_REGIDS
	.align		4
        /*0028*/ 	.byte	0x04, 0x29
        /*002a*/ 	.short	(.L_3833 - .L_3832)


	//   ....[0]....
.L_3832:
        /*002c*/ 	.word	0xffffffff


	//   ....[1]....
        /*0030*/ 	.word	0xffffffff


	//   ....[2]....
        /*0034*/ 	.word	0xffffffff


	//   ....[3]....
        /*0038*/ 	.word	0xffffffff


	//   ....[4]....
        /*003c*/ 	.word	0xffffffff


	//   ....[5]....
        /*0040*/ 	.word	0xffffffff


	//   ....[6]....
        /*0044*/ 	.word	0xffffffff


	//   ....[7]....
        /*0048*/ 	.word	0xffffffff


	//   ....[8]....
        /*004c*/ 	.word	0xffffffff


	//   ....[9]....
        /*0050*/ 	.word	0xffffffff


	//   ....[10]....
        /*0054*/ 	.word	0xffffffff


	//   ....[11]....
        /*0058*/ 	.word	0xffffffff


	//----- nvinfo : EIATTR_COOP_GROUP_INSTR_OFFSETS
	.align		4
.L_3833:
        /*005c*/ 	.byte	0x04, 0x28
        /*005e*/ 	.short	(.L_3835 - .L_3834)


	//   ....[0]....
.L_3834:
        /*0060*/ 	.word	0x00001490


	//   ....[1]....
        /*0064*/ 	.word	0x000014d0


	//   ....[2]....
        /*0068*/ 	.word	0x00001500


	//   ....[3]....
        /*006c*/ 	.word	0x00001520


	//   ....[4]....
        /*0070*/ 	.word	0x00001560


	//   ....[5]....
        /*0074*/ 	.word	0x00001580


	//   ....[6]....
        /*0078*/ 	.word	0x000015d0


	//   ....[7]....
        /*007c*/ 	.word	0x000015e0


	//   ....[8]....
        /*0080*/ 	.word	0x00001640


	//   ....[9]....
        /*0084*/ 	.word	0x00001650


	//   ....[10]....
        /*0088*/ 	.word	0x00001730


	//   ....[11]....
        /*008c*/ 	.word	0x00001750


	//----- nvinfo : EIATTR_VRC_CTA_INIT_COUNT
	.align		4
.L_3835:
        /*0090*/ 	.byte	0x02, 0x4a
	.zero		1
	.zero		1


	//----- nvinfo : EIATTR_EXIT_INSTR_OFFSETS
	.align		4
        /*0094*/ 	.byte	0x04, 0x1c
        /*0096*/ 	.short	(.L_3837 - .L_3836)


	//   ....[0]....
.L_3836:
        /*0098*/ 	.word	0x00000380


	//   ....[1]....
        /*009c*/ 	.word	0x00001ad0


	//----- nvinfo : EIATTR_MAX_THREADS
	.align		4
.L_3837:
        /*00a0*/ 	.byte	0x04, 0x05
        /*00a2*/ 	.short	(.L_3839 - .L_3838)
.L_3838:
        /*00a4*/ 	.word	0x00000020
        /*00a8*/ 	.word	0x00000001
        /*00ac*/ 	.word	0x00000001


	//----- nvinfo : EIATTR_CRS_STACK_SIZE
	.align		4
.L_3839:
        /*00b0*/ 	.byte	0x04, 0x1e
        /*00b2*/ 	.short	(.L_3841 - .L_3840)
.L_3840:
        /*00b4*/ 	.word	0x00000000


	//----- nvinfo : EIATTR_CBANK_PARAM_SIZE
	.align		4
.L_3841:
        /*00b8*/ 	.byte	0x03, 0x19
        /*00ba*/ 	.short	0x0118


	//----- nvinfo : EIATTR_PARAM_CBANK
	.align		4
        /*00bc*/ 	.byte	0x04, 0x0a
        /*00be*/ 	.short	(.L_3843 - .L_3842)
	.align		4
.L_3842:
        /*00c0*/ 	.word	index@(.nv.constant0._Z25selective_scan_fwd_kernelI32Selective_Scan_fwd_kernel_traitsILi32ELi4ELi1ELb1ELb0ELb1ELb0EffEEv13SSMParamsBase)
        /*00c4*/ 	.short	0x0380
        /*00c6*/ 	.short	0x0118


	//----- nvinfo : EIATTR_SW_WAR
	.align		4
.L_3843:
        /*00c8*/ 	.byte	0x04, 0x36
        /*00ca*/ 	.short	(.L_3845 - .L_3844)
.L_3844:
        /*00cc*/ 	.word	0x00000008
.L_3845:


//--------------------- .nv.info._Z25selective_scan_fwd_kernelI32Selective_Scan_fwd_kernel_traitsILi32ELi4ELi1ELb1ELb0ELb1ELb1EffEEv13SSMParamsBase --------------------------
	.section	.nv.info._Z25selective_scan_fwd_kernelI32Selective_Scan_fwd_kernel_traitsILi32ELi4ELi1ELb1ELb0ELb1ELb1EffEEv13SSMParamsBase,"",@"SHT_CUDA_INFO"
	.sectionflags	@""
	.align	4


	//----- nvinfo : EIATTR_CUDA_API_VERSION
	.align		4
        /*0000*/ 	.byte	0x04, 0x37
        /*0002*/ 	.short	(.L_3847 - .L_3846)
.L_3846:
        /*0004*/ 	.word	0x00000082


	//----- nvinfo : EIATTR_KPARAM_INFO
	.align		4
.L_3847:
        /*0008*/ 	.byte	0x04, 0x17
        /*000a*/ 	.short	(.L_3849 - .L_3848)
.L_3848:
        /*000c*/ 	.word	0x00000000
        /*0010*/ 	.short	0x0000
        /*0012*/ 	.short	0x0000
        /*0014*/ 	.byte	0x00, 0xf0, 0x61, 0x04


	//----- nvinfo : EIATTR_SPARSE_MMA_MASK
	.align		4
.L_3849:
        /*0018*/ 	.byte	0x03, 0x50
        /*001a*/ 	.short	0x0000


	//----- nvinfo : EIATTR_MAXREG_COUNT
	.align		4
        /*001c*/ 	.byte	0x03, 0x1b
        /*001e*/ 	.short	0x00ff


	//----- nvinfo : EIATTR_NUM_BARRIERS
	.align		4
        /*0020*/ 	.byte	0x02, 0x4c
        /*0022*/ 	.byte	0x01
	.zero		1


	//----- nvinfo : EIATTR_MERCURY_ISA_VERSION
	.align		4
        /*0024*/ 	.byte	0x03, 0x5f
        /*0026*/ 	.short	0x0101


	//----- nvinfo : EIATTR_COOP_GROUP_MASK_REGIDS
	.align		4
        /*0028*/ 	.byte	0x04, 0x29
        /*002a*/ 	.short	(.L_3851 - .L_3850)


	//   ....[0]....
.L_3850:
        /*002c*/ 	.word	0xffffffff


	//   ....[1]....
        /*0030*/ 	.word	0xffffffff


	//   ....[2]....
        /*0034*/ 	.word	0xffffffff


	//   ....[3]....
        /*0038*/ 	.word	0xffffffff


	//   ....[4]....
        /*003c*/ 	.word	0xffffffff


	//   ....[5]....
        /*0040*/ 	.word	0xffffffff


	//   ....[6]....
        /*0044*/ 	.word	0xffffffff


	//   ....[7]....
        /*0048*/ 	.word	0xffffffff


	//   ....[8]....
        /*004c*/ 	.word	0xffffffff


	//   ....[9]....
        /*0050*/ 	.word	0xffffffff


	//   ....[10]....
        /*0054*/ 	.word	0xffffffff


	//   ....[11]....
        /*0058*/ 	.word	0xffffffff


	//----- nvinfo : EIATTR_COOP_GROUP_INSTR_OFFSETS
	.align		4
.L_3851:
        /*005c*/ 	.byte	0x04, 0x28
        /*005e*/ 	.short	(.L_3853 - .L_3852)


	//   ....[0]....
.L_3852:
        /*0060*/ 	.word	0x000015a0


	//   ....[1]....
        /*0064*/ 	.word	0x000015e0


	//   ....[2]....
        /*0068*/ 	.word	0x00001610


	//   ....[3]....
        /*006c*/ 	.word	0x00001630


	//   ....[4]....
        /*0070*/ 	.word	0x00001670


	//   ....[5]....
        /*0074*/ 	.word	0x00001690


	//   ....[6]....
        /*0078*/ 	.word	0x000016e0


	//   ....[7]....
        /*007c*/ 	.word	0x000016f0


	//   ....[8]....
        /*0080*/ 	.word	0x00001750


	//   ....[9]....
        /*0084*/ 	.word	0x00001760


	//   ....[10]....
        /*0088*/ 	.word	0x00001840


	//   ....[11]....
        /*008c*/ 	.word	0x00001860


	//----- nvinfo : EIATTR_VRC_CTA_INIT_COUNT
	.align		4
.L_3853:
        /*0090*/ 	.byte	0x02, 0x4a
	.zero		1
	.zero		1


	//----- nvinfo : EIATTR_EXIT_INSTR_OFFSETS
	.align		4
        /*0094*/ 	.byte	0x04, 0x1c
        /*0096*/ 	.short	(.L_3855 - .L_3854)


	//   ....[0]....
.L_3854:
        /*0098*/ 	.word	0x00000460


	//   ....[1]....
        /*009c*/ 	.word	0x00001e30


	//----- nvinfo : EIATTR_MAX_THREADS
	.align		4
.L_3855:
        /*00a0*/ 	.byte	0x04, 0x05
        /*00a2*/ 	.short	(.L_3857 - .L_3856)
.L_3856:
        /*00a4*/ 	.word	0x00000020
        /*00a8*/ 	.word	0x00000001
        /*00ac*/ 	.word	0x00000001


	//----- nvinfo : EIATTR_CRS_STACK_SIZE
	.align		4
.L_3857:
        /*00b0*/ 	.byte	0x04, 0x1e
        /*00b2*/ 	.short	(.L_3859 - .L_3858)
.L_3858:
        /*00b4*/ 	.word	0x00000000


	//----- nvinfo : EIATTR_CBANK_PARAM_SIZE
	.align		4
.L_3859:
        /*00b8*/ 	.byte	0x03, 0x19
        /*00ba*/ 	.short	0x0118


	//----- nvinfo : EIATTR_PARAM_CBANK
	.align		4
        /*00bc*/ 	.byte	0x04, 0x0a
        /*00be*/ 	.short	(.L_3861 - .L_3860)
	.align		4
.L_3860:
        /*00c0*/ 	.word	index@(.nv.constant0._Z25selective_scan_fwd_kernelI32Selective_Scan_fwd_kernel_traitsILi32ELi4ELi1ELb1ELb0ELb1ELb1EffEEv13SSMParamsBase)
        /*00c4*/ 	.short	0x0380
        /*00c6*/ 	.short	0x0118


	//----- nvinfo : EIATTR_SW_WAR
	.align		4
.L_3861:
        /*00c8*/ 	.byte	0x04, 0x36
        /*00ca*/ 	.short	(.L_3863 - .L_3862)
.L_3862:
        /*00cc*/ 	.word	0x00000008
.L_3863:


//--------------------- .nv.info._Z25selective_scan_fwd_kernelI32Selective_Scan_fwd_kernel_traitsILi32ELi4ELi1ELb1ELb1ELb0ELb0EffEEv13SSMParamsBase --------------------------
	.section	.nv.info._Z25selective_scan_fwd_kernelI32Selective_Scan_fwd_kernel_traitsILi32ELi4ELi1ELb1ELb1ELb0ELb0EffEEv13SSMParamsBase,"",@"SHT_CUDA_INFO"
	.sectionflags	@""
	.align	4


	//----- nvinfo : EIATTR_CUDA_API_VERSION
	.align		4
        /*0000*/ 	.byte	0x04, 0x37
        /*0002*/ 	.short	(.L_3865 - .L_3864)
.L_3864:
        /*0004*/ 	.word	0x00000082


	//----- nvinfo : EIATTR_KPARAM_INFO
	.align		4
.L_3865:
        /*0008*/ 	.byte	0x04, 0x17
        /*000a*/ 	.short	(.L_3867 - .L_3866)
.L_3866:
        /*000c*/ 	.word	0x00000000
        /*0010*/ 	.short	0x0000
        /*0012*/ 	.short	0x0000
        /*0014*/ 	.byte	0x00, 0xf0, 0x61, 0x04


	//----- nvinfo : EIATTR_SPARSE_MMA_MASK
	.align		4
.L_3867:
        /*0018*/ 	.byte	0x03, 0x50
        /*001a*/ 	.short	0x0000


	//----- nvinfo : EIATTR_MAXREG_COUNT
	.align		4
        /*001c*/ 	.byte	0x03, 0x1b
        /*001e*/ 	.short	0x00ff


	//----- nvinfo : EIATTR_NUM_BARRIERS
	.align		4
        /*0020*/ 	.byte	0x02, 0x4c
        /*0022*/ 	.byte	0x01
	.zero		1


	//----- nvinfo : EIATTR_MERCURY_ISA_VERSION
	.align		4
        /*0024*/ 	.byte	0x03, 0x5f
        /*0026*/ 	.short	0x0101


	//----- nvinfo : EIATTR_COOP_GROUP_MASK_REGIDS
	.align		4
        /*0028*/ 	.byte	0x04, 0x29
        /*002a*/ 	.short	(.L_3869 - .L_3868)


	//   ....[0]....
.L_3868:
        /*002c*/ 	.word	0xffffffff


	//   ....[1]....
        /*0030*/ 	.word	0xffffffff


	//   ....[2]....
        /*0034*/ 	.word	0xffffffff


	//   ....[3]....
        /*0038*/ 	.word	0xffffffff


	//   ....[4]....
        /*003c*/ 	.word	0xffffffff


	//   ....[5]....
        /*0040*/ 	.word	0xffffffff


	//   ....[6]....
        /*0044*/ 	.word	0xffffffff


	//   ....[7]....
        /*0048*/ 	.word	0xffffffff


	//   ....[8]....
        /*004c*/ 	.word	0xffffffff


	//   ....[9]....
        /*0050*/ 	.word	0xffffffff


	//   ....[10]....
        /*0054*/ 	.word	0xffffffff


	//   ....[11]....
        /*0058*/ 	.word	0xffffffff


	//----- nvinfo : EIATTR_COOP_GROUP_INSTR_OFFSETS
	.align		4
.L_3869:
        /*005c*/ 	.byte	0x04, 0x28
        /*005e*/ 	.short	(.L_3871 - .L_3870)


	//   ....[0]....
.L_3870:
        /*0060*/ 	.word	0x000014e0


	//   ....[1]....
        /*0064*/ 	.word	0x00001520


	//   ....[2]....
        /*0068*/ 	.word	0x00001550


	//   ....[3]....
        /*006c*/ 	.word	0x00001580


	//   ....[4]....
        /*0070*/ 	.word	0x000015b0


	//   ....[5]....
        /*0074*/ 	.word	0x000015e0


	//   ....[6]....
        /*0078*/ 	.word	0x00001650


	//   ....[7]....
        /*007c*/ 	.word	0x00001660


	//   ....[8]....
        /*0080*/ 	.word	0x000016c0


	//   ....[9]....
        /*0084*/ 	.word	0x000016d0


	//   ....[10]....
        /*0088*/ 	.word	0x00001760


	//   ....[11]....
        /*008c*/ 	.word	0x00001770


	//----- nvinfo : EIATTR_VRC_CTA_INIT_COUNT
	.align		4
.L_3871:
        /*0090*/ 	.byte	0x02, 0x4a
	.zero		1
	.zero		1


	//----- nvinfo : EIATTR_EXIT_INSTR_OFFSETS
	.align		4
        /*0094*/ 	.byte	0x04, 0x1c
        /*0096*/ 	.short	(.L_3873 - .L_3872)


	//   ....[0]....
.L_3872:
        /*0098*/ 	.word	0x00000380


	//   ....[1]....
        /*009c*/ 	.word	0x00001ad0


	//----- nvinfo : EIATTR_MAX_THREADS
	.align		4
.L_3873:
        /*00a0*/ 	.byte	0x04, 0x05
        /*00a2*/ 	.short	(.L_3875 - .L_3874)
.L_3874:
        /*00a4*/ 	.word	0x00000020
        /*00a8*/ 	.word	0x00000001
        /*00ac*/ 	.word	0x00000001


	//----- nvinfo : EIATTR_CRS_STACK_SIZE
	.align		4
.L_3875:
        /*00b0*/ 	.byte	0x04, 0x1e
        /*00b2*/ 	.short	(.L_3877 - .L_3876)
.L_3876:
        /*00b4*/ 	.word	0x00000000


	//----- nvinfo : EIATTR_CBANK_PARAM_SIZE
	.align		4
.L_3877:
        /*00b8*/ 	.byte	0x03, 0x19
        /*00ba*/ 	.short	0x0118


	//----- nvinfo : EIATTR_PARAM_CBANK
	.align		4
        /*00bc*/ 	.byte	0x04, 0x0a
        /*00be*/ 	.short	(.L_3879 - .L_3878)
	.align		4
.L_3878:
        /*00c0*/ 	.word	index@(.nv.constant0._Z25selective_scan_fwd_kernelI32Selective_Scan_fwd_kernel_traitsILi32ELi4ELi1ELb1ELb1ELb0ELb0EffEEv13SSMParamsBase)
        /*00c4*/ 	.short	0x0380
        /*00c6*/ 	.short	0x0118


	//----- nvinfo : EIATTR_SW_WAR
	.align		4
.L_3879:
        /*00c8*/ 	.byte	0x04, 0x36
        /*00ca*/ 	.short	(.L_3881 - .L_3880)
.L_3880:
        /*00cc*/ 	.word	0x00000008
.L_3881:


//--------------------- .nv.info._Z25selective_scan_fwd_kernelI32Selective_Scan_fwd_kernel_traitsILi32ELi4ELi1ELb1ELb1ELb0ELb1EffEEv13SSMParamsBase --------------------------
	.section	.nv.info._Z25selective_scan_fwd_kernelI32Selective_Scan_fwd_kernel_traitsILi32ELi4ELi1ELb1ELb1ELb0ELb1EffEEv13SSMParamsBase,"",@"SHT_CUDA_INFO"
	.sectionflags	@""
	.align	4


	//----- nvinfo : EIATTR_CUDA_API_VERSION
	.align		4
        /*0000*/ 	.byte	0x04, 0x37
        /*0002*/ 	.short	(.L_3883 - .L_3882)
.L_3882:
        /*0004*/ 	.word	0x00000082


	//----- nvinfo : EIATTR_KPARAM_INFO
	.align		4
.L_3883:
        /*0008*/ 	.byte	0x04, 0x17
        /*000a*/ 	.short	(.L_3885 - .L_3884)
.L_3884:
        /*000c*/ 	.word	0x00000000
        /*0010*/ 	.short	0x0000
        /*0012*/ 	.short	0x0000
        /*0014*/ 	.byte	0x00, 0xf0, 0x61, 0x04


	//----- nvinfo : EIATTR_SPARSE_MMA_MASK
	.align		4
.L_3885:
        /*0018*/ 	.byte	0x03, 0x50
        /*001a*/ 	.short	0x0000


	//----- nvinfo : EIATTR_MAXREG_COUNT
	.align		4
        /*001c*/ 	.byte	0x03, 0x1b
        /*001e*/ 	.short	0x00ff


	//----- nvinfo : EIATTR_NUM_BARRIERS
	.align		4
        /*0020*/ 	.byte	0x02, 0x4c
        /*0022*/ 	.byte	0x01
	.zero		1


	//----- nvinfo : EIATTR_MERCURY_ISA_VERSION
	.align		4
        /*0024*/ 	.byte	0x03, 0x5f
        /*0026*/ 	.short	0x0101


	//----- nvinfo : EIATTR_COOP_GROUP_MASK_REGIDS
	.align		4
        /*0028*/ 	.byte	0x04, 0x29
        /*002a*/ 	.short	(.L_3887 - .L_3886)


	//   ....[0]....
.L_3886:
        /*002c*/ 	.word	0xffffffff


	//   ....[1]....
        /*0030*/ 	.word	0xffffffff


	//   ....[2]....
        /*0034*/ 	.word	0xffffffff


	//   ....[3]....
        /*0038*/ 	.word	0xffffffff


	//   ....[4]....
        /*003c*/ 	.word	0xffffffff


	//   ....[5]....
        /*0040*/ 	.word	0xffffffff


	//   ....[6]....
        /*0044*/ 	.word	0xffffffff


	//   ....[7]....
        /*0048*/ 	.word	0xffffffff


	//   ....[8]....
        /*004c*/ 	.word	0xffffffff


	//   ....[9]....
        /*0050*/ 	.word	0xffffffff


	//   ....[10]....
        /*0054*/ 	.word	0xffffffff


	//   ....[11]....
        /*0058*/ 	.word	0xffffffff


	//----- nvinfo : EIATTR_COOP_GROUP_INSTR_OFFSETS
	.align		4
.L_3887:
        /*005c*/ 	.byte	0x04, 0x28
        /*005e*/ 	.short	(.L_3889 - .L_3888)


	//   ....[0]....
.L_3888:
        /*0060*/ 	.word	0x00001600


	//   ....[1]....
        /*0064*/ 	.word	0x00001640


	//   ....[2]....
        /*0068*/ 	.word	0x00001680


	//   ....[3]....
        /*006c*/ 	.word	0x000016c0


	//   ....[4]....
        /*0070*/ 	.word	0x000016f0


	//   ....[5]....
        /*0074*/ 	.word	0x00001720


	//   ....[6]....
        /*0078*/ 	.word	0x00001770


	//   ....[7]....
        /*007c*/ 	.word	0x00001780


	//   ....[8]....
        /*0080*/ 	.word	0x000017d0


	//   ....[9]....
        /*0084*/ 	.word	0x000017e0


	//   ....[10]....
        /*0088*/ 	.word	0x00001870


	//   ....[11]....
        /*008c*/ 	.word	0x00001880


	//----- nvinfo : EIATTR_VRC_CTA_INIT_COUNT
	.align		4
.L_3889:
        /*0090*/ 	.byte	0x02, 0x4a
	.zero		1
	.zero		1


	//----- nvinfo : EIATTR_EXIT_INSTR_OFFSETS
	.align		4
        /*0094*/ 	.byte	0x04, 0x1c
        /*0096*/ 	.short	(.L_3891 - .L_3890)


	//   ....[0]....
.L_3890:
        /*0098*/ 	.word	0x00000440


	//   ....[1]....
        /*009c*/ 	.word	0x00001e30


	//----- nvinfo : EIATTR_MAX_THREADS
	.align		4
.L_3891:
        /*00a0*/ 	.byte	0x04, 0x05
        /*00a2*/ 	.short	(.L_3893 - .L_3892)
.L_3892:
        /*00a4*/ 	.word	0x00000020
        /*00a8*/ 	.word	0x00000001
        /*00ac*/ 	.word	0x00000001


	//----- nvinfo : EIATTR_CRS_STACK_SIZE
	.align		4
.L_3893:
        /*00b0*/ 	.byte	0x04, 0x1e
        /*00b2*/ 	.short	(.L_3895 - .L_3894)
.L_3894:
        /*00b4*/ 	.word	0x00000000


	//----- nvinfo : EIATTR_CBANK_PARAM_SIZE
	.align		4
.L_3895:
        /*00b8*/ 	.byte	0x03, 0x19
        /*00ba*/ 	.short	0x0118


	//----- nvinfo : EIATTR_PARAM_CBANK
	.align		4
        /*00bc*/ 	.byte	0x04, 0x0a
        /*00be*/ 	.short	(.L_3897 - .L_3896)
	.align		4
.L_3896:
        /*00c0*/ 	.word	index@(.nv.constant0._Z25selective_scan_fwd_kernelI32Selective_Scan_fwd_kernel_traitsILi32ELi4ELi1ELb1ELb1ELb0ELb1EffEEv13SSMParamsBase)
        /*00c4*/ 	.short	0x0380
        /*00c6*/ 	.short	0x0118


	//----- nvinfo : EIATTR_SW_WAR
	.align		4
.L_3897:
        /*00c8*/ 	.byte	0x04, 0x36
        /*00ca*/ 	.short	(.L_3899 - .L_3898)
.L_3898:
        /*00cc*/ 	.word	0x00000008
.L_3899:


//--------------------- .nv.info._Z25selective_scan_fwd_kernelI32Selective_Scan_fwd_kernel_traitsILi32ELi4ELi1ELb1ELb1ELb1ELb0EffEEv13SSMParamsBase --------------------------
	.section	.nv.info._Z25selective_scan_fwd_kernelI32Selective_Scan_fwd_kernel_traitsILi32ELi4ELi1ELb1ELb1ELb1ELb0EffEEv13SSMParamsBase,"",@"SHT_CUDA_INFO"
	.sectionflags	@""
	.align	4


	//----- nvinfo : EIATTR_CUDA_API_VERSION
	.align		4
        /*0000*/ 	.byte	0x04, 0x37
        /*0002*/ 	.short	(.L_3901 - .L_3900)
.L_3900:
        /*0004*/ 	.word	0x00000082


	//----- nvinfo : EIATTR_KPARAM_INFO
	.align		4
.L_3901:
        /*0008*/ 	.byte	0x04, 0x17
        /*000a*/ 	.short	(.L_3903 - .L_3902)
.L_3902:
        /*000c*/ 	.word	0x00000000
        /*0010*/ 	.short	0x0000
        /*0012*/ 	.short	0x0000
        /*0014*/ 	.byte	0x00, 0xf0, 0x61, 0x04


	//----- nvinfo : EIATTR_SPARSE_MMA_MASK
	.align		4
.L_3903:
        /*0018*/ 	.byte	0x03, 0x50
        /*001a*/ 	.short	0x0000


	//----- nvinfo : EIATTR_MAXREG_COUNT
	.align		4
        /*001c*/ 	.byte	0x03, 0x1b
        /*001e*/ 	.short	0x00ff


	//----- nvinfo : EIATTR_NUM_BARRIERS
	.align		4
        /*0020*/ 	.byte	0x02, 0x4c
        /*0022*/ 	.byte	0x01
	.zero		1


	//----- nvinfo : EIATTR_MERCURY_ISA_VERSION
	.align		4
        /*0024*/ 	.byte	0x03, 0x5f
        /*0026*/ 	.short	0x0101


	//----- nvinfo : EIATTR_COOP_GROUP_MASK_REGIDS
	.align		4
        /*0028*/ 	.byte	0x04, 0x29
        /*002a*/ 	.short	(.L_3905 - .L_3904)


	//   ....[0]....
.L_3904:
        /*002c*/ 	.word	0xffffffff


	//   ....[1]....
        /*0030*/ 	.word	0xffffffff


	//   ....[2]....
        /*0034*/ 	.word	0xffffffff


	//   ....[3]....
        /*0038*/ 	.word	0xffffffff


	//   ....[4]....
        /*003c*/ 	.word	0xffffffff


	//   ....[5]....
        /*0040*/ 	.word	0xffffffff


	//   ....[6]....
        /*0044*/ 	.word	0xffffffff


	//   ....[7]....
        /*0048*/ 	.word	0xffffffff


	//   ....[8]....
        /*004c*/ 	.word	0xffffffff


	//   ....[9]....
        /*0050*/ 	.word	0xffffffff


	//   ....[10]....
        /*0054*/ 	.word	0xffffffff


	//   ....[11]....
        /*0058*/ 	.word	0xffffffff


	//----- nvinfo : EIATTR_COOP_GROUP_INSTR_OFFSETS
	.align		4
.L_3905:
        /*005c*/ 	.byte	0x04, 0x28
        /*005e*/ 	.short	(.L_3907 - .L_3906)


	//   ....[0]....
.L_3906:
        /*0060*/ 	.word	0x00001540


	//   ....[1]....
        /*0064*/ 	.word	0x00001580


	//   ....[2]....
        /*0068*/ 	.word	0x000015b0


	//   ....[3]....
        /*006c*/ 	.word	0x000015d0


	//   ....[4]....
        /*0070*/ 	.word	0x00001610


	//   ....[5]....
        /*0074*/ 	.word	0x00001630


	//   ....[6]....
        /*0078*/ 	.word	0x00001680


	//   ....[7]....
        /*007c*/ 	.word	0x00001690


	//   ....[8]....
        /*0080*/ 	.word	0x000016f0


	//   ....[9]....
        /*0084*/ 	.word	0x00001700


	//   ....[10]....
        /*0088*/ 	.word	0x000017e0


	//   ....[11]....
        /*008c*/ 	.word	0x00001800


	//----- nvinfo : EIATTR_VRC_CTA_INIT_COUNT
	.align		4
.L_3907:
        /*0090*/ 	.byte	0x02, 0x4a
	.zero		1
	.zero		1


	//----- nvinfo : EIATTR_EXIT_INSTR_OFFSETS
	.align		4
        /*0094*/ 	.byte	0x04, 0x1c
        /*0096*/ 	.short	(.L_3909 - .L_3908)


	//   ....[0]....
.L_3908:
        /*0098*/ 	.word	0x000003f0


	//   ....[1]....
        /*009c*/ 	.word	0x00001b60


	//----- nvinfo : EIATTR_MAX_THREADS
	.align		4
.L_3909:
        /*00a0*/ 	.byte	0x04, 0x05
        /*00a2*/ 	.short	(.L_3911 - .L_3910)
.L_3910:
        /*00a4*/ 	.word	0x00000020
        /*00a8*/ 	.word	0x00000001
        /*00ac*/ 	.word	0x00000001


	//----- nvinfo : EIATTR_CRS_STACK_SIZE
	.align		4
.L_3911:
        /*00b0*/ 	.byte	0x04, 0x1e
        /*00b2*/ 	.short	(.L_3913 - .L_3912)
.L_3912:
        /*00b4*/ 	.word	0x00000000


	//----- nvinfo : EIATTR_CBANK_PARAM_SIZE
	.align		4
.L_3913:
        /*00b8*/ 	.byte	0x03, 0x19
        /*00ba*/ 	.short	0x0118


	//----- nvinfo : EIATTR_PARAM_CBANK
	.align		4
        /*00bc*/ 	.byte	0x04, 0x0a
        /*00be*/ 	.short	(.L_3915 - .L_3914)
	.align		4
.L_3914:
        /*00c0*/ 	.word	index@(.nv.constant0._Z25selective_scan_fwd_kernelI32Selective_Scan_fwd_kernel_traitsILi32ELi4ELi1ELb1ELb1ELb1ELb0EffEEv13SSMParamsBase)
        /*00c4*/ 	.short	0x0380
        /*00c6*/ 	.short	0x0118


	//----- nvinfo : EIATTR_SW_WAR
	.align		4
.L_3915:
        /*00c8*/ 	.byte	0x04, 0x36
        /*00ca*/ 	.short	(.L_3917 - .L_3916)
.L_3916:
        /*00cc*/ 	.word	0x00000008
.L_3917:


//--------------------- .nv.info._Z25selective_scan_fwd_kernelI32Selective_Scan_fwd_kernel_traitsILi32ELi4ELi1ELb1ELb1ELb1ELb1EffEEv13SSMParamsBase --------------------------
	.section	.nv.info._Z25selective_scan_fwd_kernelI32Selective_Scan_fwd_kernel_traitsILi32ELi4ELi1ELb1ELb1ELb1ELb1EffEEv13SSMParamsBase,"",@"SHT_CUDA_INFO"
	.sectionflags	@""
	.align	4


	//----- nvinfo : EIATTR_CUDA_API_VERSION
	.align		4
        /*0000*/ 	.byte	0x04, 0x37
        /*0002*/ 	.short	(.L_3919 - .L_3918)
.L_3918:
        /*0004*/ 	.word	0x00000082


	//----- nvinfo : EIATTR_KPARAM_INFO
	.align		4
.L_3919:
        /*0008*/ 	.byte	0x04, 0x17
        /*000a*/ 	.short	(.L_3921 - .L_3920)
.L_3920:
        /*000c*/ 	.word	0x00000000
        /*0010*/ 	.short	0x0000
        /*0012*/ 	.short	0x0000
        /*0014*/ 	.byte	0x00, 0xf0, 0x61, 0x04


	//----- nvinfo : EIATTR_SPARSE_MMA_MASK
	.align		4
.L_3921:
        /*0018*/ 	.byte	0x03, 0x50
        /*001a*/ 	.short	0x0000


	//----- nvinfo : EIATTR_MAXREG_COUNT
	.align		4
        /*001c*/ 	.byte	0x03, 0x1b
        /*001e*/ 	.short	0x00ff


	//----- nvinfo : EIATTR_NUM_BARRIERS
	.align		4
        /*0020*/ 	.byte	0x02, 0x4c
        /*0022*/ 	.byte	0x01
	.zero		1


	//----- nvinfo : EIATTR_MERCURY_ISA_VERSION
	.align		4
        /*0024*/ 	.byte	0x03, 0x5f
        /*0026*/ 	.short	0x0101


	//----- nvinfo : EIATTR_COOP_GROUP_MASK_REGIDS
	.align		4
        /*0028*/ 	.byte	0x04, 0x29
        /*002a*/ 	.short	(.L_3923 - .L_3922)


	//   ....[0]....
.L_3922:
        /*002c*/ 	.word	0xffffffff


	//   ....[1]....
        /*0030*/ 	.word	0xffffffff


	//   ....[2]....
        /*0034*/ 	.word	0xffffffff


	//   ....[3]....
        /*0038*/ 	.word	0xffffffff


	//   ....[4]....
        /*003c*/ 	.word	0xffffffff


	//   ....[5]....
        /*0040*/ 	.word	0xffffffff


	//   ....[6]....
        /*0044*/ 	.word	0xffffffff


	//   ....[7]....
        /*0048*/ 	.word	0xffffffff


	//   ....[8]....
        /*004c*/ 	.word	0xffffffff


	//   ....[9]....
        /*0050*/ 	.word	0xffffffff


	//   ....[10]....
        /*0054*/ 	.word	0xffffffff


	//   ....[11]....
        /*0058*/ 	.word	0xffffffff


	//----- nvinfo : EIATTR_COOP_GROUP_INSTR_OFFSETS
	.align		4
.L_3923:
        /*005c*/ 	.byte	0x04, 0x28
        /*005e*/ 	.short	(.L_3925 - .L_3924)


	//   ....[0]....
.L_3924:
        /*0060*/ 	.word	0x00001630


	//   ....[1]....
        /*0064*/ 	.word	0x00001670


	//   ....[2]....
        /*0068*/ 	.word	0x000016a0


	//   ....[3]....
        /*006c*/ 	.word	0x000016d0


	//   ....[4]....
        /*0070*/ 	.word	0x00001700


	//   ....[5]....
        /*0074*/ 	.word	0x00001730


	//   ....[6]....
        /*0078*/ 	.word	0x000017a0


	//   ....[7]....
        /*007c*/ 	.word	0x000017b0


	//   ....[8]....
        /*0080*/ 	.word	0x00001810


	//   ....[9]....
        /*0084*/ 	.word	0x00001820


	//   ....[10]....
        /*0088*/ 	.word	0x000018b0


	//   ....[11]....
        /*008c*/ 	.word	0x000018c0


	//----- nvinfo : EIATTR_VRC_CTA_INIT_COUNT
	.align		4
.L_3925:
        /*0090*/ 	.byte	0x02, 0x4a
	.zero		1
	.zero		1


	//----- nvinfo : EIATTR_EXIT_INSTR_OFFSETS
	.align		4
        /*0094*/ 	.byte	0x04, 0x1c
        /*0096*/ 	.short	(.L_3927 - .L_3926)


	//   ....[0]....
.L_3926:
        /*0098*/ 	.word	0x000004b0


	//   ....[1]....
        /*009c*/ 	.word	0x00001e90


	//----- nvinfo : EIATTR_MAX_THREADS
	.align		4
.L_3927:
        /*00a0*/ 	.byte	0x04, 0x05
        /*00a2*/ 	.short	(.L_3929 - .L_3928)
.L_3928:
        /*00a4*/ 	.word	0x00000020
        /*00a8*/ 	.word	0x00000001
        /*00ac*/ 	.word	0x00000001


	//----- nvinfo : EIATTR_CRS_STACK_SIZE
	.align		4
.L_3929:
        /*00b0*/ 	.byte	0x04, 0x1e
        /*00b2*/ 	.short	(.L_3931 - .L_3930)
.L_3930:
        /*00b4*/ 	.word	0x00000000


	//----- nvinfo : EIATTR_CBANK_PARAM_SIZE
	.align		4
.L_3931:
        /*00b8*/ 	.byte	0x03, 0x19
        /*00ba*/ 	.short	0x0118


	//----- nvinfo : EIATTR_PARAM_CBANK
	.align		4
        /*00bc*/ 	.byte	0x04, 0x0a
        /*00be*/ 	.short	(.L_3933 - .L_3932)
	.align		4
.L_3932:
        /*00c0*/ 	.word	index@(.nv.constant0._Z25selective_scan_fwd_kernelI32Selective_Scan_fwd_kernel_traitsILi32ELi4ELi1ELb1ELb1ELb1ELb1EffEEv13SSMParamsBase)
        /*00c4*/ 	.short	0x0380
        /*00c6*/ 	.short	0x0118


	//----- nvinfo : EIATTR_SW_WAR
	.align		4
.L_3933:
        /*00c8*/ 	.byte	0x04, 0x36
        /*00ca*/ 	.short	(.L_3935 - .L_3934)
.L_3934:
        /*00cc*/ 	.word	0x00000008
.L_3935:


//--------------------- .nv.callgraph             --------------------------
	.section	.nv.callgraph,"",@"SHT_CUDA_CALLGRAPH"
	.align	4
	.sectionentsize	8
	.align		4
        /*0000*/ 	.word	0x00000000
	.align		4
        /*0004*/ 	.word	0xffffffff
	.align		4
        /*0008*/ 	.word	0x00000000
	.align		4
        /*000c*/ 	.word	0xfffffffe
	.align		4
        /*0010*/ 	.word	0x00000000
	.align		4
        /*0014*/ 	.word	0xfffffffd
	.align		4
        /*0018*/ 	.word	0x00000000
	.align		4
        /*001c*/ 	.word	0xfffffffc


//--------------------- .nv.constant4             --------------------------
	.section	.nv.constant4,"a",@progbits
	.align	8
	.align		8
.nv.constant4:
        /*0000*/ 	.dword	_ZN62_INTERNAL_d4f700d2_26_selective_scan_fwd_fp32_cu_07742435_30354cuda3std3__45__cpo5beginE
	.align		8
        /*0008*/ 	.dword	_ZN62_INTERNAL_d4f700d2_26_selective_scan_fwd_fp32_cu_07742435_30354cuda3std3__45__cpo3endE
	.align		8
        /*0010*/ 	.dword	_ZN62_INTERNAL_d4f700d2_26_selective_scan_fwd_fp32_cu_07742435_30354cuda3std3__45__cpo6cbeginE
	.align		8
        /*0018*/ 	.dword	_ZN62_INTERNAL_d4f700d2_26_selective_scan_fwd_fp32_cu_07742435_30354cuda3std3__45__cpo4cendE
	.align		8
        /*0020*/ 	.dword	_ZN62_INTERNAL_d4f700d2_26_selective_scan_fwd_fp32_cu_07742435_30354cuda3std3__45__cpo6rbeginE
	.align		8
        /*0028*/ 	.dword	_ZN62_INTERNAL_d4f700d2_26_selective_scan_fwd_fp32_cu_07742435_30354cuda3std3__45__cpo4rendE
	.align		8
        /*0030*/ 	.dword	_ZN62_INTERNAL_d4f700d2_26_selective_scan_fwd_fp32_cu_07742435_30354cuda3std3__45__cpo7crbeginE
	.align		8
        /*0038*/ 	.dword	_ZN62_INTERNAL_d4f700d2_26_selective_scan_fwd_fp32_cu_07742435_30354cuda3std3__45__cpo5crendE
	.align		8
        /*0040*/ 	.dword	_ZN62_INTERNAL_d4f700d2_26_selective_scan_fwd_fp32_cu_07742435_30354cuda3std3__464_GLOBAL__N__d4f700d2_26_selective_scan_fwd_fp32_cu_07742435_30356ignoreE
	.align		8
        /*0048*/ 	.dword	_ZN62_INTERNAL_d4f700d2_26_selective_scan_fwd_fp32_cu_07742435_30354cuda3std3__419piecewise_constructE
	.align		8
        /*0050*/ 	.dword	_ZN62_INTERNAL_d4f700d2_26_selective_scan_fwd_fp32_cu_07742435_30354cuda3std3__48in_placeE
	.align		8
        /*0058*/ 	.dword	_ZN62_INTERNAL_d4f700d2_26_selective_scan_fwd_fp32_cu_07742435_30354cuda3std3__420unreachable_sentinelE
	.align		8
        /*0060*/ 	.dword	_ZN62_INTERNAL_d4f700d2_26_selective_scan_fwd_fp32_cu_07742435_30354cuda3std6ranges3__45__cpo4swapE
	.align		8
        /*0068*/ 	.dword	_ZN62_INTERNAL_d4f700d2_26_selective_scan_fwd_fp32_cu_07742435_30354cuda3std6ranges3__45__cpo9iter_moveE
	.align		8
        /*0070*/ 	.dword	_ZN62_INTERNAL_d4f700d2_26_selective_scan_fwd_fp32_cu_07742435_30354cuda3std6ranges3__45__cpo5beginE
	.align		8
        /*0078*/ 	.dword	_ZN62_INTERNAL_d4f700d2_26_selective_scan_fwd_fp32_cu_07742435_30354cuda3std6ranges3__45__cpo3endE
	.align		8
        /*0080*/ 	.dword	_ZN62_INTERNAL_d4f700d2_26_selective_scan_fwd_fp32_cu_07742435_30354cuda3std6ranges3__45__cpo6cbeginE
	.align		8
        /*0088*/ 	.dword	_ZN62_INTERNAL_d4f700d2_26_selective_scan_fwd_fp32_cu_07742435_30354cuda3std6ranges3__45__cpo4cendE
	.align		8
        /*0090*/ 	.dword	_ZN62_INTERNAL_d4f700d2_26_selective_scan_fwd_fp32_cu_07742435_30354cuda3std6ranges3__45__cpo7advanceE
	.align		8
        /*0098*/ 	.dword	_ZN62_INTERNAL_d4f700d2_26_selective_scan_fwd_fp32_cu_07742435_30354cuda3std6ranges3__45__cpo9iter_swapE
	.align		8
        /*00a0*/ 	.dword	_ZN62_INTERNAL_d4f700d2_26_selective_scan_fwd_fp32_cu_07742435_30354cuda3std6ranges3__45__cpo4nextE
	.align		8
        /*00a8*/ 	.dword	_ZN62_INTERNAL_d4f700d2_26_selective_scan_fwd_fp32_cu_07742435_30354cuda3std6ranges3__45__cpo4prevE
	.align		8
        /*00b0*/ 	.dword	_ZN62_INTERNAL_d4f700d2_26_selective_scan_fwd_fp32_cu_07742435_30354cuda3std6ranges3__45__cpo4dataE
	.align		8
        /*00b8*/ 	.dword	_ZN62_INTERNAL_d4f700d2_26_selective_scan_fwd_fp32_cu_07742435_30354cuda3std6ranges3__45__cpo5cdataE
	.align		8
        /*00c0*/ 	.dword	_ZN62_INTERNAL_d4f700d2_26_selective_scan_fwd_fp32_cu_07742435_30354cuda3std6ranges3__45__cpo4sizeE
	.align		8
        /*00c8*/ 	.dword	_ZN62_INTERNAL_d4f700d2_26_selective_scan_fwd_fp32_cu_07742435_30354cuda3std6ranges3__45__cpo5ssizeE
	.align		8
        /*00d0*/ 	.dword	_ZN62_INTERNAL_d4f700d2_26_selective_scan_fwd_fp32_cu_07742435_30354cuda3std6ranges3__45__cpo8distanceE
	.align		8
        /*00d8*/ 	.dword	_ZN62_INTERNAL_d4f700d2_26_selective_scan_fwd_fp32_cu_07742435_30356thrust24THRUST_300001_SM_1000_NS6system6detail10sequential3seqE


//--------------------- .text._Z25selective_scan_fwd_kernelI32Selective_Scan_fwd_kernel_traitsILi128ELi16ELi1ELb0ELb0ELb0ELb0EfN3c107complexIfEEEEv13SSMParamsBase --------------------------
	.section	.text._Z25selective_scan_fwd_kernelI32Selective_Scan_fwd_kernel_traitsILi128ELi16ELi1ELb0ELb0ELb0ELb0EfN3c107complexIfEEEEv13SSMParamsBase,"ax",@progbits
	.align	128
        .global         _Z25selective_scan_fwd_kernelI32Selective_Scan_fwd_kernel_traitsILi128ELi16ELi1ELb0ELb0ELb0ELb0EfN3c107complexIfEEEEv13SSMParamsBase
        .type           _Z25selective_scan_fwd_kernelI32Selective_Scan_fwd_kernel_traitsILi128ELi16ELi1ELb0ELb0ELb0ELb0EfN3c107complexIfEEEEv13SSMParamsBase,@function
        .size           _Z25selective_scan_fwd_kernelI32Selective_Scan_fwd_kernel_traitsILi128ELi16ELi1ELb0ELb0ELb0ELb0EfN3c107complexIfEEEEv13SSMParamsBase,(.L_x_4944 - _Z25selective_scan_fwd_kernelI32Selective_Scan_fwd_kernel_traitsILi128ELi16ELi1ELb0ELb0ELb0ELb0EfN3c107complexIfEEEEv13SSMParamsBase)
        .other          _Z25selective_scan_fwd_kernelI32Selective_Scan_fwd_kernel_traitsILi128ELi16ELi1ELb0ELb0ELb0ELb0EfN3c107complexIfEEEEv13SSMParamsBase,@"STO_CUDA_ENTRY STV_DEFAULT"
_Z25selective_scan_fwd_kernelI32Selective_Scan_fwd_kernel_traitsILi128ELi16ELi1ELb0ELb0ELb0ELb0EfN3c107complexIfEEEEv13SSMParamsBase:
.text._Z25selective_scan_fwd_kernelI32Selective_Scan_fwd_kernel_traitsILi128ELi16ELi1ELb0ELb0ELb0ELb0EfN3c107complexIfEEEEv13SSMParamsBase:
[----:B------:R-:W-:Y:S01]  /*0000*/  LDC R1, c[0x0][0x37c] ;  /* 0x0000df00ff017b82 */ /* 0x000fe20000000800 */
[----:B------:R-:W0:Y:S07]  /*0010*/  LDCU.64 UR4, c[0x0][0x458] ;  /* 0x00008b00ff0477ac */ /* 0x000e2e0008000a00 */
[----:B------:R-:W1:Y:S01]  /*0020*/  S2UR UR30, SR_CTAID.Y ;  /* 0x00000000001e79c3 */ /* 0x000e620000002600 */
[----:B------:R-:W2:Y:S01]  /*0030*/  LDCU.64 UR6, c[0x0][0x470] ;  /* 0x00008e00ff0677ac */ /* 0x000ea20008000a00 */
[----:B------:R-:W3:Y:S01]  /*0040*/  LDCU.64 UR28, c[0x0][0x358] ;  /* 0x00006b00ff1c77ac */ /* 0x000ee20008000a00 */
[----:B------:R-:W4:Y:S05]  /*0050*/  LDCU UR21, c[0x0][0x394] ;  /* 0x00007280ff1577ac */ /* 0x000f2a0008000800 */
[----:B------:R-:W4:Y:S01]  /*0060*/  S2UR UR32, SR_CTAID.X ;  /* 0x00000000002079c3 */ /* 0x000f220000002500 */
[----:B------:R-:W4:Y:S01]  /*0070*/  LDCU.128 UR12, c[0x0][0x3f0] ;  /* 0x00007e00ff0c77ac */ /* 0x000f220008000c00 */
[----:B0-----:R-:W-:-:S02]  /*0080*/  UISETP.NE.U32.AND UP0, UPT, UR4, URZ, UPT ;  /* 0x000000ff0400728c */ /* 0x001fc4000bf05070 */
[----:B--2---:R-:W-:Y:S02]  /*0090*/  UISETP.NE.U32.AND UP1, UPT, UR6, URZ, UPT ;  /* 0x000000ff0600728c */ /* 0x004fe4000bf25070 */
[----:B------:R-:W-:Y:S02]  /*00a0*/  UISETP.NE.AND.EX UP0, UPT, UR5, URZ, UPT, UP0 ;  /* 0x000000ff0500728c */ /* 0x000fe4000bf05300 */
[----:B------:R-:W-:Y:S01]  /*00b0*/  UISETP.NE.AND.EX UP1, UPT, UR7, URZ, UPT, UP1 ;  /* 0x000000ff0700728c */ /* 0x000fe2000bf25310 */
[----:B------:R-:W0:Y:S03]  /*00c0*/  LDCU.128 UR16, c[0x0][0x400] ;  /* 0x00008000ff1077ac */ /* 0x000e260008000c00 */
[----:B------:R-:W-:Y:S02]  /*00d0*/  PLOP3.LUT P0, PT, PT, PT, UP0, 0x80, 0x8 ;  /* 0x000000000008781c */ /* 0x000fe40003f0f008 */
[----:B------:R-:W-:Y:S01]  /*00e0*/  PLOP3.LUT P1, PT, PT, PT, UP1, 0x80, 0x8 ;  /* 0x000000000008781c */ /* 0x000fe20003f2f018 */
[----:B------:R-:W2:Y:S02]  /*00f0*/  LDCU UR20, c[0x0][0x384] ;  /* 0x00007080ff1477ac */ /* 0x000ea40008000800 */
[----:B-1----:R-:W-:-:S02]  /*0100*/  @UP0 ULEA UR4, UP2, UR30, UR4, 0x2 ;  /* 0x000000041e040291 */ /* 0x002fc4000f8410ff */
[----:B------:R-:W-:Y:S02]  /*0110*/  @UP1 ULEA UR6, UP3, UR30, UR6, 0x2 ;  /* 0x000000061e061291 */ /* 0x000fe4000f8610ff */
[----:B------:R-:W-:Y:S02]  /*0120*/  @UP0 ULEA.HI.X UR5, UR30, UR5, URZ, 0x2, UP2 ;  /* 0x000000051e050291 */ /* 0x000fe400090f14ff */
[----:B------:R-:W-:Y:S01]  /*0130*/  @UP1 ULEA.HI.X UR7, UR30, UR7, URZ, 0x2, UP3 ;  /* 0x000000071e071291 */ /* 0x000fe200098f14ff */
[----:B------:R-:W-:Y:S02]  /*0140*/  MOV R2, UR4 ;  /* 0x0000000400027c02 */ /* 0x000fe40008000f00 */
[----:B------:R-:W-:Y:S02]  /*0150*/  MOV R4, UR6 ;  /* 0x0000000600047c02 */ /* 0x000fe40008000f00 */
[----:B------:R-:W-:Y:S02]  /*0160*/  MOV R3, UR5 ;  /* 0x0000000500037c02 */ /* 0x000fe40008000f00 */
[----:B------:R-:W-:-:S03]  /*0170*/  MOV R5, UR7 ;  /* 0x0000000700057c02 */ /* 0x000fc60008000f00 */
[----:B---3--:R1:W5:Y:S01]  /*0180*/  @P0 LDG.E R2, desc[UR28][R2.64] ;  /* 0x0000001c02020981 */ /* 0x008362000c1e1900 */
[----:B----4-:R-:W-:Y:S01]  /*0190*/  UISETP.GE.AND UP0, UPT, UR21, 0x1, UPT ;  /* 0x000000011500788c */ /* 0x010fe2000bf06270 */
[----:B------:R-:W3:Y:S02]  /*01a0*/  LDCU.128 UR4, c[0x0][0x460] ;  /* 0x00008c00ff0477ac */ /* 0x000ee40008000c00 */
[----:B------:R1:W5:Y:S03]  /*01b0*/  @P1 LDG.E R4, desc[UR28][R4.64] ;  /* 0x0000001c04041981 */ /* 0x000366000c1e1900 */
[----:B------:R-:W-:Y:S01]  /*01c0*/  PLOP3.LUT P2, PT, PT, PT, UP0, 0x80, 0x8 ;  /* 0x000000000008781c */ /* 0x000fe20003f4f008 */
[----:B------:R-:W-:-:S12]  /*01d0*/  UIMAD.WIDE.U32 UR8, UR32, UR12, URZ ;  /* 0x0000000c200872a5 */ /* 0x000fd8000f8e00ff */
[----:B0123--:R-:W-:Y:S05]  /*01e0*/  @!P2 EXIT ;  /* 0x000000000000a94d */ /* 0x00ffea0003800000 */
[----:B------:R-:W0:Y:S01]  /*01f0*/  S2R R106, SR_TID.X ;  /* 0x00000000006a7919 */ /* 0x000e220000002100 */
[----:B------:R-:W-:Y:S02]  /*0200*/  UIMAD.WIDE.U32 UR10, UR32, UR16, URZ ;  /* 0x00000010200a72a5 */ /* 0x000fe4000f8e00ff */
[----:B------:R-:W-:Y:S02]  /*0210*/  UIMAD UR9, UR32, UR13, UR9 ;  /* 0x0000000d200972a4 */ /* 0x000fe4000f8e0209 */
[----:B------:R-:W-:Y:S02]  /*0220*/  UIMAD UR11, UR32, UR17, UR11 ;  /* 0x00000011200b72a4 */ /* 0x000fe4000f8e020b */
[----:B------:R-:W-:Y:S01]  /*0230*/  UIMAD.WIDE.U32 UR8, UR30, UR14, UR8 ;  /* 0x0000000e1e0872a5 */ /* 0x000fe2000f8e0008 */
[----:B------:R-:W1:Y:S01]  /*0240*/  LDCU UR12, c[0x0][0x38c] ;  /* 0x00007180ff0c77ac */ /* 0x000e620008000800 */
[----:B------:R-:W-:Y:S02]  /*0250*/  UIMAD.WIDE.U32 UR10, UR30, UR18, UR10 ;  /* 0x000000121e0a72a5 */ /* 0x000fe4000f8e000a */
[----:B------:R-:W-:-:S02]  /*0260*/  UIMAD UR18, UR30, UR15, UR9 ;  /* 0x0000000f1e1272a4 */ /* 0x000fc4000f8e0209 */
[----:B------:R-:W-:Y:S02]  /*0270*/  ULEA UR16, UP0, UR8, UR4, 0x2 ;  /* 0x0000000408107291 */ /* 0x000fe4000f8010ff */
[----:B------:R-:W-:Y:S02]  /*0280*/  ULEA UR17, UP1, UR10, UR6, 0x2 ;  /* 0x000000060a117291 */ /* 0x000fe4000f8210ff */
[----:B------:R-:W-:Y:S02]  /*0290*/  ULEA.HI.X UR18, UR8, UR5, UR18, 0x2, UP0 ;  /* 0x0000000508127291 */ /* 0x000fe400080f1412 */
[----:B------:R-:W-:Y:S01]  /*02a0*/  UIMAD UR6, UR32, UR20, UR30 ;  /* 0x00000014200672a4 */ /* 0x000fe2000f8e021e */
[----:B------:R-:W-:Y:S01]  /*02b0*/  UMOV UR5, URZ ;  /* 0x000000ff00057c82 */ /* 0x000fe20008000000 */
[----:B-----5:R-:W-:Y:S02]  /*02c0*/  @P1 R2UR UR5, R4 ;  /* 0x00000000040512ca */ /* 0x020fe400000e0000 */
[----:B------:R-:W-:-:S02]  /*02d0*/  UIMAD UR6, UR6, UR21, URZ ;  /* 0x00000015060672a4 */ /* 0x000fc4000f8e02ff */
[----:B------:R-:W-:Y:S01]  /*02e0*/  UIMAD UR19, UR30, UR19, UR11 ;  /* 0x000000131e1372a4 */ /* 0x000fe2000f8e020b */
[----:B------:R-:W-:Y:S01]  /*02f0*/  UMOV UR4, URZ ;  /* 0x000000ff00047c82 */ /* 0x000fe20008000000 */
[----:B0-----:R-:W-:Y:S02]  /*0300*/  SHF.L.U32 R105, R106, 0x4, RZ ;  /* 0x000000046a697819 */ /* 0x001fe400000006ff */
[----:B------:R-:W-:Y:S01]  /*0310*/  ULEA.HI.X UR19, UR10, UR7, UR19, 0x2, UP1 ;  /* 0x000000070a137291 */ /* 0x000fe200088f1413 */
[----:B------:R-:W-:Y:S01]  /*0320*/  @P0 R2UR UR4, R2 ;  /* 0x00000000020402ca */ /* 0x000fe200000e0000 */
[----:B-1----:R-:W-:Y:S01]  /*0330*/  UIMAD UR7, UR6, UR12, URZ ;  /* 0x0000000c060772a4 */ /* 0x002fe2000f8e02ff */
[----:B------:R-:W-:Y:S02]  /*0340*/  SHF.R.U32.HI R104, RZ, 0x5, R106 ;  /* 0x00000005ff687819 */ /* 0x000fe4000001166a */
[----:B------:R-:W-:Y:S01]  /*0350*/  LOP3.LUT R2, R106, 0x1f, RZ, 0xc0, !PT ;  /* 0x0000001f6a027812 */ /* 0x000fe200078ec0ff */
[----:B------:R-:W-:Y:S01]  /*0360*/  UMOV UR6, URZ ;  /* 0x000000ff00067c82 */ /* 0x000fe20008000000 */
[----:B------:R-:W-:-:S09]  /*0370*/  LOP3.LUT R9, R105, 0x3e00, RZ, 0xc0, !PT ;  /* 0x00003e0069097812 */ /* 0x000fd200078ec0ff */
.L_x_39:
[----:B0-----:R-:W0:Y:S01]  /*0380*/  LDCU UR8, c[0x0][0x388] ;  /* 0x00007100ff0877ac */ /* 0x001e220008000800 */
[----:B------:R-:W-:Y:S01]  /*0390*/  MOV R4, UR16 ;  /* 0x0000001000047c02 */ /* 0x000fe20008000f00 */
[----:B------:R-:W-:Y:S01]  /*03a0*/  HFMA2 R24, -RZ, RZ, 0, 0 ;  /* 0x00000000ff187431 */ /* 0x000fe200000001ff */
[----:B------:R-:W-:Y:S01]  /*03b0*/  MOV R5, UR18 ;  /* 0x0000001200057c02 */ /* 0x000fe20008000f00 */
[----:B------:R-:W-:Y:S01]  /*03c0*/  USHF.L.U32 UR9, UR6, 0xb, URZ ;  /* 0x0000000b06097899 */ /* 0x000fe200080006ff */
[----:B------:R-:W-:Y:S01]  /*03d0*/  LOP3.LUT R19, R9, R2, RZ, 0xfc, !PT ;  /* 0x0000000209137212 */ /* 0x000fe200078efcff */
[----:B------:R-:W-:Y:S01]  /*03e0*/  HFMA2 R20, -RZ, RZ, 0, 0 ;  /* 0x00000000ff147431 */ /* 0x000fe200000001ff */
[----:B------:R-:W-:Y:S01]  /*03f0*/  IADD3 R8, PT, PT, R2, R9, RZ ;  /* 0x0000000902087210 */ /* 0x000fe20007ffe0ff */
[----:B------:R-:W-:Y:S01]  /*0400*/  HFMA2 R2, -RZ, RZ, 0, 0 ;  /* 0x00000000ff027431 */ /* 0x000fe200000001ff */
[----:B------:R-:W-:Y:S01]  /*0410*/  MOV R22, RZ ;  /* 0x000000ff00167202 */ /* 0x000fe20000000f00 */
[C---:B------:R-:W-:Y:S01]  /*0420*/  IMAD.WIDE.U32 R6, R19.reuse, 0x4, R4 ;  /* 0x0000000413067825 */ /* 0x040fe200078e0004 */
[----:B------:R-:W-:-:S03]  /*0430*/  LEA R4, P0, R19, UR17, 0x2 ;  /* 0x0000001113047c11 */ /* 0x000fc6000f8010ff */
[----:B------:R-:W-:Y:S01]  /*0440*/  HFMA2 R16, -RZ, RZ, 0, 0 ;  /* 0x00000000ff107431 */ /* 0x000fe200000001ff */
[C---:B------:R-:W-:Y:S01]  /*0450*/  IADD3 R44, PT, PT, R8.reuse, 0xe0, RZ ;  /* 0x000000e0082c7810 */ /* 0x040fe20007ffe0ff */
[----:B------:R-:W-:Y:S01]  /*0460*/  HFMA2 R12, -RZ, RZ, 0, 0 ;  /* 0x00000000ff0c7431 */ /* 0x000fe200000001ff */
[----:B------:R-:W-:Y:S01]  /*0470*/  IADD3.X R5, PT, PT, RZ, UR19, RZ, P0, !PT ;  /* 0x00000013ff057c10 */ /* 0x000fe200087fe4ff */
[----:B------:R-:W-:Y:S01]  /*0480*/  HFMA2 R28, -RZ, RZ, 0, 0 ;  /* 0x00000000ff1c7431 */ /* 0x000fe200000001ff */
[C---:B------:R-:W-:Y:S01]  /*0490*/  IADD3 R46, PT, PT, R8.reuse, 0x100, RZ ;  /* 0x00000100082e7810 */ /* 0x040fe20007ffe0ff */
[----:B0-----:R-:W-:Y:S01]  /*04a0*/  UIADD3 UR33, UPT, UPT, -UR9, UR8, URZ ;  /* 0x0000000809217290 */ /* 0x001fe2000fffe1ff */
[C---:B------:R-:W-:Y:S01]  /*04b0*/  IADD3 R52, PT, PT, R8.reuse, 0xc0, RZ ;  /* 0x000000c008347810 */ /* 0x040fe20007ffe0ff */
[----:B------:R-:W-:Y:S01]  /*04c0*/  HFMA2 R32, -RZ, RZ, 0, 0 ;  /* 0x00000000ff207431 */ /* 0x000fe200000001ff */
[C---:B------:R-:W-:Y:S01]  /*04d0*/  IADD3 R42, PT, PT, R8.reuse, 0xa0, RZ ;  /* 0x000000a0082a7810 */ /* 0x040fe20007ffe0ff */
[----:B------:R-:W-:Y:S01]  /*04e0*/  HFMA2 R36, -RZ, RZ, 0, 0 ;  /* 0x00000000ff247431 */ /* 0x000fe200000001ff */
[----:B------:R-:W-:-:S02]  /*04f0*/  IADD3 R50, PT, PT, R8, 0x80, RZ ;  /* 0x0000008008327810 */ /* 0x000fc40007ffe0ff */
[----:B------:R-:W-:Y:S01]  /*0500*/  ISETP.GE.AND P0, PT, R19, UR33, PT ;  /* 0x0000002113007c0c */ /* 0x000fe2000bf06270 */
[----:B------:R-:W-:Y:S01]  /*0510*/  BAR.SYNC.DEFER_BLOCKING 0x0 ;  /* 0x0000000000007b1d */ /* 0x000fe20000010000 */
[C---:B------:R-:W-:Y:S02]  /*0520*/  IADD3 R48, PT, PT, R8.reuse, 0x60, RZ ;  /* 0x0000006008307810 */ /* 0x040fe40007ffe0ff */
[----:B------:R-:W-:Y:S02]  /*0530*/  IADD3 R58, PT, PT, R8, 0x40, RZ ;  /* 0x00000040083a7810 */ /* 0x000fe40007ffe0ff */
[----:B------:R-:W-:Y:S02]  /*0540*/  ISETP.GE.AND P1, PT, R52, UR33, PT ;  /* 0x0000002134007c0c */ /* 0x000fe4000bf26270 */
[----:B------:R-:W-:Y:S02]  /*0550*/  IADD3 R56, PT, PT, R8, 0x20, RZ ;  /* 0x0000002008387810 */ /* 0x000fe40007ffe0ff */
[----:B------:R-:W-:-:S02]  /*0560*/  ISETP.GE.AND P2, PT, R42, UR33, PT ;  /* 0x000000212a007c0c */ /* 0x000fc4000bf46270 */
[----:B------:R-:W-:Y:S02]  /*0570*/  ISETP.GE.AND P3, PT, R50, UR33, PT ;  /* 0x0000002132007c0c */ /* 0x000fe4000bf66270 */
[----:B------:R-:W-:Y:S02]  /*0580*/  ISETP.GE.AND P4, PT, R48, UR33, PT ;  /* 0x0000002130007c0c */ /* 0x000fe4000bf86270 */
[----:B------:R-:W-:Y:S02]  /*0590*/  ISETP.GE.AND P5, PT, R58, UR33, PT ;  /* 0x000000213a007c0c */ /* 0x000fe4000bfa6270 */
[----:B------:R-:W-:Y:S02]  /*05a0*/  ISETP.GE.AND P6, PT, R56, UR33, PT ;  /* 0x0000002138007c0c */ /* 0x000fe4000bfc6270 */
[----:B------:R-:W-:Y:S02]  /*05b0*/  MOV R18, RZ ;  /* 0x000000ff00127202 */ /* 0x000fe40000000f00 */
[----:B------:R-:W-:-:S02]  /*05c0*/  IADD3 R11, PT, PT, R8, 0x120, RZ ;  /* 0x00000120080b7810 */ /* 0x000fc40007ffe0ff */
[----:B------:R-:W-:Y:S01]  /*05d0*/  MOV R14, RZ ;  /* 0x000000ff000e7202 */ /* 0x000fe20000000f00 */
[----:B------:R-:W2:Y:S01]  /*05e0*/  @!P0 LDG.E R2, desc[UR28][R6.64] ;  /* 0x0000001c06028981 */ /* 0x000ea2000c1e1900 */
[----:B------:R-:W-:Y:S02]  /*05f0*/  ISETP.GE.AND P0, PT, R44, UR33, PT ;  /* 0x000000212c007c0c */ /* 0x000fe4000bf06270 */
[C---:B------:R-:W-:Y:S01]  /*0600*/  IADD3 R13, PT, PT, R8.reuse, 0x140, RZ ;  /* 0x00000140080d7810 */ /* 0x040fe20007ffe0ff */
[----:B------:R-:W3:Y:S01]  /*0610*/  @!P1 LDG.E R20, desc[UR28][R6.64+0x300] ;  /* 0x0003001c06149981 */ /* 0x000ee2000c1e1900 */
[C---:B------:R-:W-:Y:S02]  /*0620*/  IADD3 R15, PT, PT, R8.reuse, 0x160, RZ ;  /* 0x00000160080f7810 */ /* 0x040fe40007ffe0ff */
[----:B------:R-:W-:Y:S01]  /*0630*/  MOV R10, RZ ;  /* 0x000000ff000a7202 */ /* 0x000fe20000000f00 */
[----:B------:R-:W4:Y:S01]  /*0640*/  @!P2 LDG.E R18, desc[UR28][R6.64+0x280] ;  /* 0x0002801c0612a981 */ /* 0x000f22000c1e1900 */
[----:B------:R-:W-:-:S02]  /*0650*/  IADD3 R17, PT, PT, R8, 0x180, RZ ;  /* 0x0000018008117810 */ /* 0x000fc40007ffe0ff */
[C---:B------:R-:W-:Y:S01]  /*0660*/  IADD3 R21, PT, PT, R8.reuse, 0x1a0, RZ ;  /* 0x000001a008157810 */ /* 0x040fe20007ffe0ff */
[----:B------:R-:W5:Y:S01]  /*0670*/  @!P3 LDG.E R16, desc[UR28][R6.64+0x200] ;  /* 0x0002001c0610b981 */ /* 0x000f62000c1e1900 */
[----:B------:R-:W-:Y:S02]  /*0680*/  IADD3 R23, PT, PT, R8, 0x1c0, RZ ;  /* 0x000001c008177810 */ /* 0x000fe40007ffe0ff */
[----:B------:R-:W-:Y:S01]  /*0690*/  MOV R26, RZ ;  /* 0x000000ff001a7202 */ /* 0x000fe20000000f00 */
[----:B------:R-:W3:Y:S01]  /*06a0*/  @!P0 LDG.E R22, desc[UR28][R6.64+0x380] ;  /* 0x0003801c06168981 */ /* 0x000ee2000c1e1900 */
[----:B------:R-:W-:Y:S02]  /*06b0*/  ISETP.GE.AND P0, PT, R46, UR33, PT ;  /* 0x000000212e007c0c */ /* 0x000fe4000bf06270 */
[----:B------:R-:W-:Y:S01]  /*06c0*/  ISETP.GE.AND P1, PT, R13, UR33, PT ;  /* 0x000000210d007c0c */ /* 0x000fe2000bf26270 */
[----:B------:R-:W4:Y:S01]  /*06d0*/  @!P4 LDG.E R14, desc[UR28][R6.64+0x180] ;  /* 0x0001801c060ec981 */ /* 0x000f22000c1e1900 */
[----:B------:R-:W-:-:S02]  /*06e0*/  ISETP.GE.AND P2, PT, R15, UR33, PT ;  /* 0x000000210f007c0c */ /* 0x000fc4000bf46270 */
[----:B------:R-:W-:Y:S01]  /*06f0*/  IADD3 R8, PT, PT, R8, 0x1e0, RZ ;  /* 0x000001e008087810 */ /* 0x000fe20007ffe0ff */
[----:B------:R-:W5:Y:S01]  /*0700*/  @!P5 LDG.E R12, desc[UR28][R6.64+0x100] ;  /* 0x0001001c060cd981 */ /* 0x000f62000c1e1900 */
[----:B------:R-:W-:Y:S02]  /*0710*/  ISETP.GE.AND P3, PT, R17, UR33, PT ;  /* 0x0000002111007c0c */ /* 0x000fe4000bf66270 */
[----:B------:R-:W-:Y:S01]  /*0720*/  MOV R30, RZ ;  /* 0x000000ff001e7202 */ /* 0x000fe20000000f00 */
[----:B------:R-:W3:Y:S01]  /*0730*/  @!P6 LDG.E R10, desc[UR28][R6.64+0x80] ;  /* 0x0000801c060ae981 */ /* 0x000ee2000c1e1900 */
[----:B------:R-:W-:-:S03]  /*0740*/  MOV R34, RZ ;  /* 0x000000ff00227202 */ /* 0x000fc60000000f00 */
[----:B------:R-:W4:Y:S01]  /*0750*/  @!P0 LDG.E R24, desc[UR28][R6.64+0x400] ;  /* 0x0004001c06188981 */ /* 0x000f22000c1e1900 */
[----:B------:R-:W-:Y:S02]  /*0760*/  ISETP.GE.AND P0, PT, R11, UR33, PT ;  /* 0x000000210b007c0c */ /* 0x000fe4000bf06270 */
[----:B------:R-:W-:Y:S01]  /*0770*/  ISETP.GE.AND P4, PT, R21, UR33, PT ;  /* 0x0000002115007c0c */ /* 0x000fe2000bf86270 */
[----:B------:R-:W4:Y:S01]  /*0780*/  @!P1 LDG.E R28, desc[UR28][R6.64+0x500] ;  /* 0x0005001c061c9981 */ /* 0x000f22000c1e1900 */
[----:B------:R-:W-:Y:S02]  /*0790*/  ISETP.GE.AND P5, PT, R23, UR33, PT ;  /* 0x0000002117007c0c */ /* 0x000fe4000bfa6270 */
[----:B------:R-:W-:Y:S01]  /*07a0*/  ISETP.GE.AND P6, PT, R8, UR33, PT ;  /* 0x0000002108007c0c */ /* 0x000fe2000bfc6270 */
[----:B------:R-:W4:Y:S01]  /*07b0*/  @!P2 LDG.E R30, desc[UR28][R6.64+0x580] ;  /* 0x0005801c061ea981 */ /* 0x000f22000c1e1900 */
[----:B------:R-:W-:-:S03]  /*07c0*/  MOV R38, RZ ;  /* 0x000000ff00267202 */ /* 0x000fc60000000f00 */
[----:B------:R-:W4:Y:S04]  /*07d0*/  @!P3 LDG.E R32, desc[UR28][R6.64+0x600] ;  /* 0x0006001c0620b981 */ /* 0x000f28000c1e1900 */
[----:B------:R-:W4:Y:S04]  /*07e0*/  @!P0 LDG.E R26, desc[UR28][R6.64+0x480] ;  /* 0x0004801c061a8981 */ /* 0x000f28000c1e1900 */
[----:B------:R-:W4:Y:S04]  /*07f0*/  @!P4 LDG.E R34, desc[UR28][R6.64+0x680] ;  /* 0x0006801c0622c981 */ /* 0x000f28000c1e1900 */
[----:B------:R-:W4:Y:S04]  /*0800*/  @!P5 LDG.E R36, desc[UR28][R6.64+0x700] ;  /* 0x0007001c0624d981 */ /* 0x000f28000c1e1900 */
[----:B------:R0:W4:Y:S01]  /*0810*/  @!P6 LDG.E R38, desc[UR28][R6.64+0x780] ;  /* 0x0007801c0626e981 */ /* 0x000122000c1e1900 */
[----:B------:R-:W1:Y:S01]  /*0820*/  S2R R99, SR_LANEID ;  /* 0x0000000000637919 */ /* 0x000e620000000000 */
[----:B------:R-:W0:Y:S01]  /*0830*/  S2UR UR26, SR_CgaCtaId ;  /* 0x00000000001a79c3 */ /* 0x000e220000008800 */
[----:B------:R-:W-:-:S02]  /*0840*/  UMOV UR8, 0x400 ;  /* 0x0000040000087882 */ /* 0x000fc40000000000 */
[----:B0-----:R-:W-:Y:S01]  /*0850*/  ULEA UR26, UR26, UR8, 0x18 ;  /* 0x000000081a1a7291 */ /* 0x001fe2000f8ec0ff */
[----:B-1----:R-:W-:-:S04]  /*0860*/  IADD3 R8, PT, PT, R9, R99, RZ ;  /* 0x0000006309087210 */ /* 0x002fc80007ffe0ff */
[C---:B------:R-:W-:Y:S02]  /*0870*/  IADD3 R9, PT, PT, R8.reuse, 0x20, RZ ;  /* 0x0000002008097810 */ /* 0x040fe40007ffe0ff */
[C---:B------:R-:W-:Y:S02]  /*0880*/  IADD3 R11, PT, PT, R8.reuse, 0x40, RZ ;  /* 0x00000040080b7810 */ /* 0x040fe40007ffe0ff */
[C---:B------:R-:W-:Y:S02]  /*0890*/  IADD3 R7, PT, PT, R8.reuse, 0x60, RZ ;  /* 0x0000006008077810 */ /* 0x040fe40007ffe0ff */
[C---:B------:R-:W-:Y:S02]  /*08a0*/  IADD3 R13, PT, PT, R8.reuse, 0x80, RZ ;  /* 0x00000080080d7810 */ /* 0x040fe40007ffe0ff */
[----:B------:R-:W-:Y:S02]  /*08b0*/  IADD3 R15, PT, PT, R8, 0xa0, RZ ;  /* 0x000000a0080f7810 */ /* 0x000fe40007ffe0ff */
[----:B------:R-:W-:-:S02]  /*08c0*/  LEA.HI.SX32 R9, R9, R8, 0x1b ;  /* 0x0000000809097211 */ /* 0x000fc400078fdaff */
[-C--:B------:R-:W-:Y:S02]  /*08d0*/  LEA.HI.SX32 R11, R11, R8.reuse, 0x1b ;  /* 0x000000080b0b7211 */ /* 0x080fe400078fdaff */
[-C--:B------:R-:W-:Y:S02]  /*08e0*/  LEA.HI.SX32 R7, R7, R8.reuse, 0x1b ;  /* 0x0000000807077211 */ /* 0x080fe400078fdaff */
[-C--:B------:R-:W-:Y:S02]  /*08f0*/  LEA.HI.SX32 R13, R13, R8.reuse, 0x1b ;  /* 0x000000080d0d7211 */ /* 0x080fe400078fdaff */
[----:B------:R-:W-:Y:S02]  /*0900*/  LEA.HI.SX32 R15, R15, R8, 0x1b ;  /* 0x000000080f0f7211 */ /* 0x000fe400078fdaff */
[----:B------:R-:W-:Y:S02]  /*0910*/  LEA R95, R9, UR26, 0x2 ;  /* 0x0000001a095f7c11 */ /* 0x000fe4000f8e10ff */
[----:B------:R-:W-:-:S02]  /*0920*/  LEA R93, R11, UR26, 0x2 ;  /* 0x0000001a0b5d7c11 */ /* 0x000fc4000f8e10ff */
[----:B------:R-:W-:Y:S02]  /*0930*/  LEA R91, R7, UR26, 0x2 ;  /* 0x0000001a075b7c11 */ /* 0x000fe4000f8e10ff */
[----:B------:R-:W-:Y:S02]  /*0940*/  LEA R89, R13, UR26, 0x2 ;  /* 0x0000001a0d597c11 */ /* 0x000fe4000f8e10ff */
[----:B------:R-:W-:Y:S02]  /*0950*/  LEA R87, R15, UR26, 0x2 ;  /* 0x0000001a0f577c11 */ /* 0x000fe4000f8e10ff */
[C---:B------:R-:W-:Y:S02]  /*0960*/  IADD3 R7, PT, PT, R8.reuse, 0xc0, RZ ;  /* 0x000000c008077810 */ /* 0x040fe40007ffe0ff */
[C---:B------:R-:W-:Y:S02]  /*0970*/  IADD3 R9, PT, PT, R8.reuse, 0xe0, RZ ;  /* 0x000000e008097810 */ /* 0x040fe40007ffe0ff */
[----:B------:R-:W-:-:S02]  /*0980*/  IADD3 R11, PT, PT, R8, 0x100, RZ ;  /* 0x00000100080b7810 */ /* 0x000fc40007ffe0ff */
[C---:B------:R-:W-:Y:S02]  /*0990*/  IADD3 R13, PT, PT, R8.reuse, 0x120, RZ ;  /* 0x00000120080d7810 */ /* 0x040fe40007ffe0ff */
[----:B------:R-:W-:Y:S02]  /*09a0*/  IADD3 R15, PT, PT, R8, 0x140, RZ ;  /* 0x00000140080f7810 */ /* 0x000fe40007ffe0ff */
[-C--:B------:R-:W-:Y:S02]  /*09b0*/  LEA.HI.SX32 R7, R7, R8.reuse, 0x1b ;  /* 0x0000000807077211 */ /* 0x080fe400078fdaff */
[-C--:B------:R-:W-:Y:S02]  /*09c0*/  LEA.HI.SX32 R9, R9, R8.reuse, 0x1b ;  /* 0x0000000809097211 */ /* 0x080fe400078fdaff */
[-C--:B------:R-:W-:Y:S02]  /*09d0*/  LEA.HI.SX32 R11, R11, R8.reuse, 0x1b ;  /* 0x000000080b0b7211 */ /* 0x080fe400078fdaff */
[----:B------:R-:W-:-:S02]  /*09e0*/  LEA.HI.SX32 R13, R13, R8, 0x1b ;  /* 0x000000080d0d7211 */ /* 0x000fc400078fdaff */
[-C--:B------:R-:W-:Y:S02]  /*09f0*/  LEA.HI.SX32 R15, R15, R8.reuse, 0x1b ;  /* 0x000000080f0f7211 */ /* 0x080fe400078fdaff */
[----:B------:R-:W-:Y:S02]  /*0a00*/  LEA.HI.SX32 R97, R8, R8, 0x1b ;  /* 0x0000000808617211 */ /* 0x000fe400078fdaff */
[----:B------:R-:W-:Y:S02]  /*0a10*/  LEA R85, R7, UR26, 0x2 ;  /* 0x0000001a07557c11 */ /* 0x000fe4000f8e10ff */
[----:B------:R-:W-:Y:S02]  /*0a20*/  LEA R83, R9, UR26, 0x2 ;  /* 0x0000001a09537c11 */ /* 0x000fe4000f8e10ff */
[----:B------:R-:W-:Y:S02]  /*0a30*/  LEA R81, R11, UR26, 0x2 ;  /* 0x0000001a0b517c11 */ /* 0x000fe4000f8e10ff */
[----:B------:R-:W-:-:S02]  /*0a40*/  LEA R79, R13, UR26, 0x2 ;  /* 0x0000001a0d4f7c11 */ /* 0x000fc4000f8e10ff */
[----:B------:R-:W-:Y:S02]  /*0a50*/  LEA R77, R15, UR26, 0x2 ;  /* 0x0000001a0f4d7c11 */ /* 0x000fe4000f8e10ff */
[C---:B------:R-:W-:Y:S02]  /*0a60*/  IADD3 R7, PT, PT, R8.reuse, 0x160, RZ ;  /* 0x0000016008077810 */ /* 0x040fe40007ffe0ff */
[C---:B------:R-:W-:Y:S02]  /*0a70*/  IADD3 R9, PT, PT, R8.reuse, 0x180, RZ ;  /* 0x0000018008097810 */ /* 0x040fe40007ffe0ff */
[C---:B------:R-:W-:Y:S02]  /*0a80*/  IADD3 R11, PT, PT, R8.reuse, 0x1a0, RZ ;  /* 0x000001a0080b7810 */ /* 0x040fe40007ffe0ff */
[C---:B------:R-:W-:Y:S02]  /*0a90*/  IADD3 R13, PT, PT, R8.reuse, 0x1c0, RZ ;  /* 0x000001c0080d7810 */ /* 0x040fe40007ffe0ff */
[----:B------:R-:W-:-:S02]  /*0aa0*/  IADD3 R15, PT, PT, R8, 0x1e0, RZ ;  /* 0x000001e0080f7810 */ /* 0x000fc40007ffe0ff */
[----:B------:R-:W-:Y:S02]  /*0ab0*/  LEA R97, R97, UR26, 0x2 ;  /* 0x0000001a61617c11 */ /* 0x000fe4000f8e10ff */
[-C--:B------:R-:W-:Y:S02]  /*0ac0*/  LEA.HI.SX32 R7, R7, R8.reuse, 0x1b ;  /* 0x0000000807077211 */ /* 0x080fe400078fdaff */
[-C--:B------:R-:W-:Y:S02]  /*0ad0*/  LEA.HI.SX32 R9, R9, R8.reuse, 0x1b ;  /* 0x0000000809097211 */ /* 0x080fe400078fdaff */
[-C--:B------:R-:W-:Y:S02]  /*0ae0*/  LEA.HI.SX32 R11, R11, R8.reuse, 0x1b ;  /* 0x000000080b0b7211 */ /* 0x080fe400078fdaff */
[-C--:B------:R-:W-:Y:S02]  /*0af0*/  LEA.HI.SX32 R13, R13, R8.reuse, 0x1b ;  /* 0x000000080d0d7211 */ /* 0x080fe400078fdaff */
[----:B------:R-:W-:Y:S01]  /*0b00*/  LEA.HI.SX32 R15, R15, R8, 0x1b ;  /* 0x000000080f0f7211 */ /* 0x000fe200078fdaff */
[----:B------:R-:W-:Y:S01]  /*0b10*/  IMAD R8, R99, 0xf, R8 ;  /* 0x0000000f63087824 */ /* 0x000fe200078e0208 */
        /* <DEDUP_REMOVED lines=8> */
[C---:B------:R-:W-:Y:S02]  /*0ba0*/  IADD3 R13, PT, PT, R8.reuse, 0x4, RZ ;  /* 0x00000004080d7810 */ /* 0x040fe40007ffe0ff */
[C---:B------:R-:W-:Y:S02]  /*0bb0*/  IADD3 R17, PT, PT, R8.reuse, 0x5, RZ ;  /* 0x0000000508117810 */ /* 0x040fe40007ffe0ff */
        /* <DEDUP_REMOVED lines=9> */
[-C--:B------:R-:W-:Y:S02]  /*0c50*/  LEA.HI.SX32 R35, R35, R8.reuse, 0x1b ;  /* 0x0000000823237211 */ /* 0x080fe400078fdaff */
[-C--:B------:R-:W-:Y:S02]  /*0c60*/  LEA.HI.SX32 R7, R7, R8.reuse, 0x1b ;  /* 0x0000000807077211 */ /* 0x080fe400078fdaff */
[-C--:B------:R-:W-:Y:S02]  /*0c70*/  LEA.HI.SX32 R9, R9, R8.reuse, 0x1b ;  /* 0x0000000809097211 */ /* 0x080fe400078fdaff */
[-C--:B------:R-:W-:Y:S02]  /*0c80*/  LEA.HI.SX32 R11, R11, R8.reuse, 0x1b ;  /* 0x000000080b0b7211 */ /* 0x080fe400078fdaff */
[-C--:B------:R-:W-:Y:S02]  /*0c90*/  LEA.HI.SX32 R13, R13, R8.reuse, 0x1b ;  /* 0x000000080d0d7211 */ /* 0x080fe400078fdaff */
[----:B------:R-:W-:-:S02]  /*0ca0*/  LEA.HI.SX32 R17, R17, R8, 0x1b ;  /* 0x0000000811117211 */ /* 0x000fc400078fdaff */
        /* <DEDUP_REMOVED lines=8> */
[----:B------:R-:W-:Y:S02]  /*0d30*/  LEA.HI.SX32 R65, R8, R8, 0x1b ;  /* 0x0000000808417211 */ /* 0x000fe400078fdaff */
[----:B------:R-:W-:Y:S02]  /*0d40*/  LEA R67, R15, UR26, 0x2 ;  /* 0x0000001a0f437c11 */ /* 0x000fe4000f8e10ff */
[----:B------:R-:W-:Y:S02]  /*0d50*/  LEA R86, R35, UR26, 0x2 ;  /* 0x0000001a23567c11 */ /* 0x000fe4000f8e10ff */
[----:B------:R-:W-:-:S02]  /*0d60*/  LEA R65, R65, UR26, 0x2 ;  /* 0x0000001a41417c11 */ /* 0x000fc4000f8e10ff */
[----:B------:R-:W-:Y:S02]  /*0d70*/  LEA R98, R7, UR26, 0x2 ;  /* 0x0000001a07627c11 */ /* 0x000fe4000f8e10ff */
[----:B------:R-:W-:Y:S02]  /*0d80*/  LEA R63, R9, UR26, 0x2 ;  /* 0x0000001a093f7c11 */ /* 0x000fe4000f8e10ff */
[----:B------:R-:W-:Y:S02]  /*0d90*/  LEA R96, R11, UR26, 0x2 ;  /* 0x0000001a0b607c11 */ /* 0x000fe4000f8e10ff */
        /* <DEDUP_REMOVED lines=8> */
[----:B------:R-:W-:Y:S01]  /*0e20*/  LEA R84, R84, UR26, 0x2 ;  /* 0x0000001a54547c11 */ /* 0x000fe2000f8e10ff */
[----:B--2---:R0:W-:Y:S02]  /*0e30*/  STS [R97], R2 ;  /* 0x0000000261007388 */ /* 0x0041e40000000800 */
[----:B0-----:R-:W-:-:S02]  /*0e40*/  LEA.HI.SX32 R2, R37, R8, 0x1b ;  /* 0x0000000825027211 */ /* 0x001fc400078fdaff */
[----:B------:R-:W-:Y:S02]  /*0e50*/  LEA R37, R33, UR26, 0x2 ;  /* 0x0000001a21257c11 */ /* 0x000fe4000f8e10ff */
[----:B------:R-:W-:Y:S01]  /*0e60*/  LEA R35, R2, UR26, 0x2 ;  /* 0x0000001a02237c11 */ /* 0x000fe2000f8e10ff */
[----:B---3--:R-:W-:Y:S04]  /*0e70*/  STS [R95+0x80], R10 ;  /* 0x0000800a5f007388 */ /* 0x008fe80000000800 */
[----:B-----5:R0:W-:Y:S04]  /*0e80*/  STS [R93+0x100], R12 ;  /* 0x0001000c5d007388 */ /* 0x0201e80000000800 */
[----:B----4-:R-:W-:Y:S04]  /*0e90*/  STS [R91+0x180], R14 ;  /* 0x0001800e5b007388 */ /* 0x010fe80000000800 */
[----:B------:R1:W-:Y:S04]  /*0ea0*/  STS [R89+0x200], R16 ;  /* 0x0002001059007388 */ /* 0x0003e80000000800 */
[----:B------:R-:W-:Y:S04]  /*0eb0*/  STS [R87+0x280], R18 ;  /* 0x0002801257007388 */ /* 0x000fe80000000800 */
[----:B------:R2:W-:Y:S04]  /*0ec0*/  STS [R85+0x300], R20 ;  /* 0x0003001455007388 */ /* 0x0005e80000000800 */
[----:B------:R-:W-:Y:S04]  /*0ed0*/  STS [R83+0x380], R22 ;  /* 0x0003801653007388 */ /* 0x000fe80000000800 */
[----:B------:R3:W-:Y:S04]  /*0ee0*/  STS [R81+0x400], R24 ;  /* 0x0004001851007388 */ /* 0x0007e80000000800 */
[----:B------:R-:W-:Y:S04]  /*0ef0*/  STS [R79+0x480], R26 ;  /* 0x0004801a4f007388 */ /* 0x000fe80000000800 */
[----:B------:R4:W-:Y:S04]  /*0f00*/  STS [R77+0x500], R28 ;  /* 0x0005001c4d007388 */ /* 0x0009e80000000800 */
[----:B------:R-:W-:Y:S04]  /*0f10*/  STS [R75+0x580], R30 ;  /* 0x0005801e4b007388 */ /* 0x000fe80000000800 */
[----:B------:R5:W-:Y:S04]  /*0f20*/  STS [R73+0x600], R32 ;  /* 0x0006002049007388 */ /* 0x000be80000000800 */
[----:B------:R5:W-:Y:S04]  /*0f30*/  STS [R71+0x680], R34 ;  /* 0x0006802247007388 */ /* 0x000be80000000800 */
[----:B------:R-:W-:Y:S04]  /*0f40*/  STS [R69+0x700], R36 ;  /* 0x0007002445007388 */ /* 0x000fe80000000800 */
[----:B------:R-:W-:Y:S01]  /*0f50*/  STS [R67+0x780], R38 ;  /* 0x0007802643007388 */ /* 0x000fe20000000800 */
[----:B------:R-:W-:-:S03]  /*0f60*/  NOP ;  /* 0x0000000000007918 */ /* 0x000fc60000000000 */
[----:B------:R-:W-:Y:S04]  /*0f70*/  LDS R103, [R65] ;  /* 0x0000000041677984 */ /* 0x000fe80000000800 */
[----:B------:R-:W-:Y:S04]  /*0f80*/  LDS R17, [R98+0x4] ;  /* 0x0000040062117984 */ /* 0x000fe80000000800 */
        /* <DEDUP_REMOVED lines=13> */
[----:B------:R-:W-:Y:S01]  /*1060*/  LDS R43, [R84+0x3c] ;  /* 0x00003c00542b7984 */ /* 0x000fe20000000800 */
[----:B------:R-:W-:-:S02]  /*1070*/  P2R R40, PR, RZ, 0x1 ;  /* 0x00000001ff287803 */ /* 0x000fc40000000000 */
[----:B------:R-:W-:Y:S01]  /*1080*/  ISETP.GE.AND P0, PT, R19, UR33, PT ;  /* 0x0000002113007c0c */ /* 0x000fe2000bf06270 */
[----:B------:R-:W-:Y:S01]  /*1090*/  HFMA2 R6, -RZ, RZ, 0, 0 ;  /* 0x00000000ff067431 */ /* 0x000fe200000001ff */
[----:B------:R-:W-:Y:S01]  /*10a0*/  BAR.SYNC.DEFER_BLOCKING 0x0 ;  /* 0x0000000000007b1d */ /* 0x000fe20000010000 */
[----:B------:R-:W-:Y:S02]  /*10b0*/  P2R R54, PR, RZ, 0x2 ;  /* 0x00000002ff367803 */ /* 0x000fe40000000000 */
[----:B------:R-:W-:Y:S01]  /*10c0*/  ISETP.GE.AND P1, PT, R56, UR33, PT ;  /* 0x0000002138007c0c */ /* 0x000fe2000bf26270 */
[----:B------:R-:W-:Y:S01]  /*10d0*/  HFMA2 R8, -RZ, RZ, 0, 0 ;  /* 0x00000000ff087431 */ /* 0x000fe200000001ff */
[----:B------:R-:W-:Y:S01]  /*10e0*/  MOV R2, RZ ;  /* 0x000000ff00027202 */ /* 0x000fe20000000f00 */
[----:B0-----:R-:W-:-:S05]  /*10f0*/  HFMA2 R12, -RZ, RZ, 0, 0 ;  /* 0x00000000ff0c7431 */ /* 0x001fca00000001ff */
[----:B------:R-:W5:Y:S01]  /*1100*/  @!P0 LDG.E R6, desc[UR28][R4.64] ;  /* 0x0000001c04068981 */ /* 0x000f62000c1e1900 */
[----:B------:R-:W-:-:S04]  /*1110*/  ISETP.GE.AND P0, PT, R58, UR33, PT ;  /* 0x000000213a007c0c */ /* 0x000fc8000bf06270 */
[----:B------:R-:W5:Y:S01]  /*1120*/  @!P1 LDG.E R2, desc[UR28][R4.64+0x80] ;  /* 0x0000801c04029981 */ /* 0x000f62000c1e1900 */
[----:B------:R-:W-:-:S08]  /*1130*/  ISETP.GE.AND P1, PT, R48, UR33, PT ;  /* 0x0000002130007c0c */ /* 0x000fd0000bf26270 */
[----:B------:R-:W5:Y:S01]  /*1140*/  @!P0 LDG.E R8, desc[UR28][R4.64+0x100] ;  /* 0x0001001c04088981 */ /* 0x000f62000c1e1900 */
[----:B------:R-:W-:Y:S02]  /*1150*/  ISETP.GE.AND P0, PT, R50, UR33, PT ;  /* 0x0000002132007c0c */ /* 0x000fe4000bf06270 */
[----:B------:R-:W-:Y:S01]  /*1160*/  MOV R10, RZ ;  /* 0x000000ff000a7202 */ /* 0x000fe20000000f00 */
[----:B-1----:R-:W-:-:S05]  /*1170*/  HFMA2 R16, -RZ, RZ, 0, 0 ;  /* 0x00000000ff107431 */ /* 0x002fca00000001ff */
[----:B------:R-:W5:Y:S01]  /*1180*/  @!P1 LDG.E R10, desc[UR28][R4.64+0x180] ;  /* 0x0001801c040a9981 */ /* 0x000f62000c1e1900 */
[----:B------:R-:W-:-:S04]  /*1190*/  ISETP.GE.AND P1, PT, R42, UR33, PT ;  /* 0x000000212a007c0c */ /* 0x000fc8000bf26270 */
[----:B------:R-:W5:Y:S01]  /*11a0*/  @!P0 LDG.E R12, desc[UR28][R4.64+0x200] ;  /* 0x0002001c040c8981 */ /* 0x000f62000c1e1900 */
[----:B------:R-:W-:Y:S02]  /*11b0*/  ISETP.GE.AND P0, PT, R52, UR33, PT ;  /* 0x0000002134007c0c */ /* 0x000fe4000bf06270 */
[----:B------:R-:W-:Y:S01]  /*11c0*/  MOV R14, RZ ;  /* 0x000000ff000e7202 */ /* 0x000fe20000000f00 */
[----:B--2---:R-:W-:-:S05]  /*11d0*/  HFMA2 R20, -RZ, RZ, 0, 0 ;  /* 0x00000000ff147431 */ /* 0x004fca00000001ff */
[----:B------:R-:W2:Y:S01]  /*11e0*/  @!P1 LDG.E R14, desc[UR28][R4.64+0x280] ;  /* 0x0002801c040e9981 */ /* 0x000ea2000c1e1900 */
[----:B------:R-:W-:-:S04]  /*11f0*/  ISETP.GE.AND P1, PT, R44, UR33, PT ;  /* 0x000000212c007c0c */ /* 0x000fc8000bf26270 */
[----:B------:R-:W2:Y:S01]  /*1200*/  @!P0 LDG.E R16, desc[UR28][R4.64+0x300] ;  /* 0x0003001c04108981 */ /* 0x000ea2000c1e1900 */
[----:B------:R-:W-:Y:S02]  /*1210*/  ISETP.GE.AND P0, PT, R46, UR33, PT ;  /* 0x000000212e007c0c */ /* 0x000fe4000bf06270 */
[----:B------:R-:W-:Y:S01]  /*1220*/  MOV R18, RZ ;  /* 0x000000ff00127202 */ /* 0x000fe20000000f00 */
[----:B---3--:R-:W-:-:S05]  /*1230*/  HFMA2 R24, -RZ, RZ, 0, 0 ;  /* 0x00000000ff187431 */ /* 0x008fca00000001ff */
[----:B------:R-:W3:Y:S01]  /*1240*/  @!P1 LDG.E R18, desc[UR28][R4.64+0x380] ;  /* 0x0003801c04129981 */ /* 0x000ee2000c1e1900 */
[----:B------:R-:W-:-:S04]  /*1250*/  ISETP.NE.AND P1, PT, R54, RZ, PT ;  /* 0x000000ff3600720c */ /* 0x000fc80003f25270 */
[----:B------:R-:W3:Y:S01]  /*1260*/  @!P0 LDG.E R20, desc[UR28][R4.64+0x400] ;  /* 0x0004001c04148981 */ /* 0x000ee2000c1e1900 */
[----:B------:R-:W-:Y:S01]  /*1270*/  ISETP.NE.AND P0, PT, R40, RZ, PT ;  /* 0x000000ff2800720c */ /* 0x000fe20003f05270 */
[----:B----4-:R-:W-:Y:S01]  /*1280*/  HFMA2 R28, -RZ, RZ, 0, 0 ;  /* 0x00000000ff1c7431 */ /* 0x010fe200000001ff */
[----:B------:R-:W-:Y:S01]  /*1290*/  MOV R22, RZ ;  /* 0x000000ff00167202 */ /* 0x000fe20000000f00 */
[----:B-----5:R-:W-:Y:S01]  /*12a0*/  HFMA2 R32, -RZ, RZ, 0, 0 ;  /* 0x00000000ff207431 */ /* 0x020fe200000001ff */
[----:B------:R-:W-:Y:S02]  /*12b0*/  MOV R26, RZ ;  /* 0x000000ff001a7202 */ /* 0x000fe40000000f00 */
[----:B------:R-:W-:Y:S02]  /*12c0*/  MOV R30, RZ ;  /* 0x000000ff001e7202 */ /* 0x000fe40000000f00 */
[----:B------:R-:W-:Y:S01]  /*12d0*/  MOV R34, RZ ;  /* 0x000000ff00227202 */ /* 0x000fe20000000f00 */
[----:B------:R-:W4:Y:S04]  /*12e0*/  @!P1 LDG.E R24, desc[UR28][R4.64+0x500] ;  /* 0x0005001c04189981 */ /* 0x000f28000c1e1900 */
[----:B------:R-:W5:Y:S04]  /*12f0*/  @!P0 LDG.E R22, desc[UR28][R4.64+0x480] ;  /* 0x0004801c04168981 */ /* 0x000f68000c1e1900 */
[----:B------:R-:W4:Y:S04]  /*1300*/  @!P2 LDG.E R26, desc[UR28][R4.64+0x580] ;  /* 0x0005801c041aa981 */ /* 0x000f28000c1e1900 */
[----:B------:R-:W4:Y:S04]  /*1310*/  @!P3 LDG.E R28, desc[UR28][R4.64+0x600] ;  /* 0x0006001c041cb981 */ /* 0x000f28000c1e1900 */
[----:B------:R-:W4:Y:S04]  /*1320*/  @!P4 LDG.E R30, desc[UR28][R4.64+0x680] ;  /* 0x0006801c041ec981 */ /* 0x000f28000c1e1900 */
[----:B------:R-:W4:Y:S04]  /*1330*/  @!P5 LDG.E R32, desc[UR28][R4.64+0x700] ;  /* 0x0007001c0420d981 */ /* 0x000f28000c1e1900 */
[----:B------:R-:W4:Y:S01]  /*1340*/  @!P6 LDG.E R34, desc[UR28][R4.64+0x780] ;  /* 0x0007801c0422e981 */ /* 0x000f22000c1e1900 */
[----:B------:R-:W0:Y:S01]  /*1350*/  LDCU.U8 UR8, c[0x0][0x39e] ;  /* 0x000073c0ff0877ac */ /* 0x000e220008000000 */
[----:B------:R-:W-:Y:S02]  /*1360*/  BSSY.RECONVERGENT B0, `(.L_x_0) ;  /* 0x0000050000007945 */ /* 0x000fe40003800200 */
[----:B------:R-:W-:Y:S04]  /*1370*/  STS [R97], R6 ;  /* 0x0000000661007388 */ /* 0x000fe80000000800 */
[----:B------:R-:W-:Y:S04]  /*1380*/  STS [R95+0x80], R2 ;  /* 0x000080025f007388 */ /* 0x000fe80000000800 */
[----:B------:R-:W-:Y:S04]  /*1390*/  STS [R93+0x100], R8 ;  /* 0x000100085d007388 */ /* 0x000fe80000000800 */
[----:B------:R-:W-:Y:S04]  /*13a0*/  STS [R91+0x180], R10 ;  /* 0x0001800a5b007388 */ /* 0x000fe80000000800 */
[----:B------:R-:W-:Y:S04]  /*13b0*/  STS [R89+0x200], R12 ;  /* 0x0002000c59007388 */ /* 0x000fe80000000800 */
[----:B--2---:R-:W-:Y:S04]  /*13c0*/  STS [R87+0x280], R14 ;  /* 0x0002800e57007388 */ /* 0x004fe80000000800 */
[----:B------:R-:W-:Y:S04]  /*13d0*/  STS [R85+0x300], R16 ;  /* 0x0003001055007388 */ /* 0x000fe80000000800 */
[----:B---3--:R-:W-:Y:S04]  /*13e0*/  STS [R83+0x380], R18 ;  /* 0x0003801253007388 */ /* 0x008fe80000000800 */
[----:B------:R-:W-:Y:S04]  /*13f0*/  STS [R81+0x400], R20 ;  /* 0x0004001451007388 */ /* 0x000fe80000000800 */
[----:B-----5:R-:W-:Y:S04]  /*1400*/  STS [R79+0x480], R22 ;  /* 0x000480164f007388 */ /* 0x020fe80000000800 */
[----:B----4-:R-:W-:Y:S04]  /*1410*/  STS [R77+0x500], R24 ;  /* 0x000500184d007388 */ /* 0x010fe80000000800 */
[----:B------:R-:W-:Y:S04]  /*1420*/  STS [R75+0x580], R26 ;  /* 0x0005801a4b007388 */ /* 0x000fe80000000800 */
[----:B------:R-:W-:Y:S04]  /*1430*/  STS [R73+0x600], R28 ;  /* 0x0006001c49007388 */ /* 0x000fe80000000800 */
[----:B------:R-:W-:Y:S04]  /*1440*/  STS [R71+0x680], R30 ;  /* 0x0006801e47007388 */ /* 0x000fe80000000800 */
[----:B------:R-:W-:Y:S04]  /*1450*/  STS [R69+0x700], R32 ;  /* 0x0007002045007388 */ /* 0x000fe80000000800 */
[----:B------:R-:W-:Y:S01]  /*1460*/  STS [R67+0x780], R34 ;  /* 0x0007802243007388 */ /* 0x000fe20000000800 */
[----:B------:R-:W-:-:S03]  /*1470*/  NOP ;  /* 0x0000000000007918 */ /* 0x000fc60000000000 */
[----:B------:R-:W1:Y:S04]  /*1480*/  LDS R82, [R65] ;  /* 0x0000000041527984 */ /* 0x000e680000000800 */
[----:B------:R-:W2:Y:S04]  /*1490*/  LDS R80, [R98+0x4] ;  /* 0x0000040062507984 */ /* 0x000ea80000000800 */
[----:B------:R-:W3:Y:S04]  /*14a0*/  LDS R78, [R63+0x8] ;  /* 0x000008003f4e7984 */ /* 0x000ee80000000800 */
[----:B------:R-:W4:Y:S04]  /*14b0*/  LDS R76, [R96+0xc] ;  /* 0x00000c00604c7984 */ /* 0x000f280000000800 */
[----:B------:R-:W5:Y:S04]  /*14c0*/  LDS R74, [R61+0x10] ;  /* 0x000010003d4a7984 */ /* 0x000f680000000800 */
[----:B------:R-:W5:Y:S04]  /*14d0*/  LDS R72, [R94+0x14] ;  /* 0x000014005e487984 */ /* 0x000f680000000800 */
[----:B------:R-:W5:Y:S04]  /*14e0*/  LDS R70, [R59+0x18] ;  /* 0x000018003b467984 */ /* 0x000f680000000800 */
[----:B------:R0:W0:Y:S04]  /*14f0*/  LDS R68, [R92+0x1c] ;  /* 0x00001c005c447984 */ /* 0x0000280000000800 */
[----:B------:R0:W3:Y:S04]  /*1500*/  LDS R66, [R57+0x20] ;  /* 0x0000200039427984 */ /* 0x0000e80000000800 */
[----:B------:R0:W5:Y:S04]  /*1510*/  LDS R64, [R90+0x24] ;  /* 0x000024005a407984 */ /* 0x0001680000000800 */
[----:B------:R0:W5:Y:S04]  /*1520*/  LDS R62, [R39+0x28] ;  /* 0x00002800273e7984 */ /* 0x0001680000000800 */
[----:B------:R0:W5:Y:S04]  /*1530*/  LDS R60, [R88+0x2c] ;  /* 0x00002c00583c7984 */ /* 0x0001680000000800 */
[----:B------:R0:W5:Y:S04]  /*1540*/  LDS R58, [R37+0x30] ;  /* 0x00003000253a7984 */ /* 0x0001680000000800 */
[----:B------:R0:W5:Y:S04]  /*1550*/  LDS R56, [R86+0x34] ;  /* 0x0000340056387984 */ /* 0x0001680000000800 */
[----:B------:R0:W5:Y:S04]  /*1560*/  LDS R38, [R35+0x38] ;  /* 0x0000380023267984 */ /* 0x0001680000000800 */
[----:B------:R0:W5:Y:S01]  /*1570*/  LDS R36, [R84+0x3c] ;  /* 0x00003c0054247984 */ /* 0x0001620000000800 */
[----:B-1----:R-:W-:-:S05]  /*1580*/  FADD.FTZ R82, R82, UR5 ;  /* 0x0000000552527e21 */ /* 0x002fca0008010000 */
[----:B------:R-:W-:-:S04]  /*1590*/  FSETP.GTU.FTZ.AND P0, PT, R82, 20, PT ;  /* 0x41a000005200780b */ /* 0x000fc80003f1c000 */
[----:B0-----:R-:W-:Y:S01]  /*15a0*/  ISETP.EQ.OR P0, PT, RZ, UR8, P0 ;  /* 0x00000008ff007c0c */ /* 0x001fe20008702670 */
[----:B--2---:R-:W-:Y:S01]  /*15b0*/  FADD.FTZ R80, R80, UR5 ;  /* 0x0000000550507e21 */ /* 0x004fe20008010000 */
[----:B---3--:R-:W-:Y:S01]  /*15c0*/  FADD.FTZ R78, R78, UR5 ;  /* 0x000000054e4e7e21 */ /* 0x008fe20008010000 */
[----:B----4-:R-:W-:Y:S01]  /*15d0*/  FADD.FTZ R76, R76, UR5 ;  /* 0x000000054c4c7e21 */ /* 0x010fe20008010000 */
[----:B-----5:R-:W-:Y:S01]  /*15e0*/  FADD.FTZ R74, R74, UR5 ;  /* 0x000000054a4a7e21 */ /* 0x020fe20008010000 */
[----:B------:R-:W-:Y:S01]  /*15f0*/  FADD.FTZ R72, R72, UR5 ;  /* 0x0000000548487e21 */ /* 0x000fe20008010000 */
[----:B------:R-:W-:Y:S01]  /*1600*/  FSETP.GTU.FTZ.AND P1, PT, R80, 20, PT ;  /* 0x41a000005000780b */ /* 0x000fe20003f3c000 */
[----:B------:R-:W-:Y:S01]  /*1610*/  FADD.FTZ R70, R70, UR5 ;  /* 0x0000000546467e21 */ /* 0x000fe20008010000 */
[----:B------:R-:W-:Y:S02]  /*1620*/  FSETP.GTU.FTZ.AND P5, PT, R78, 20, PT ;  /* 0x41a000004e00780b */ /* 0x000fe40003fbc000 */
[----:B------:R-:W-:-:S02]  /*1630*/  FSETP.GTU.FTZ.AND P4, PT, R76, 20, PT ;  /* 0x41a000004c00780b */ /* 0x000fc40003f9c000 */
[----:B------:R-:W-:Y:S02]  /*1640*/  FSETP.GTU.FTZ.AND P2, PT, R74, 20, PT ;  /* 0x41a000004a00780b */ /* 0x000fe40003f5c000 */
[----:B------:R-:W-:Y:S02]  /*1650*/  FSETP.GTU.FTZ.AND P3, PT, R72, 20, PT ;  /* 0x41a000004800780b */ /* 0x000fe40003f7c000 */
[----:B------:R-:W-:Y:S01]  /*1660*/  ISETP.EQ.OR P1, PT, RZ, UR8, P1 ;  /* 0x00000008ff007c0c */ /* 0x000fe20008f22670 */
[----:B------:R-:W-:-:S12]  /*1670*/  @P0 BRA `(.L_x_1) ;  /* 0x0000000000780947 */ /* 0x000fd80003800000 */
[----:B------:R-:W-:Y:S01]  /*1680*/  FMUL.FTZ R82, R82, 1.4426950216293334961 ;  /* 0x3fb8aa3b52527820 */ /* 0x000fe20000410000 */
[----:B------:R-:W-:Y:S02]  /*1690*/  MOV R6, 0x3e800000 ;  /* 0x3e80000000067802 */ /* 0x000fe40000000f00 */
[----:B------:R-:W-:Y:S01]  /*16a0*/  MOV R19, 0x3d39bf78 ;  /* 0x3d39bf7800137802 */ /* 0x000fe20000000f00 */
[----:B------:R-:W0:Y:S02]  /*16b0*/  MUFU.EX2 R21, R82 ;  /* 0x0000005200157308 */ /* 0x000e240000000800 */
[C---:B0-----:R-:W-:Y:S01]  /*16c0*/  FADD.FTZ.RZ R2, R21.reuse, 1 ;  /* 0x3f80000015027421 */ /* 0x041fe2000001c000 */
[----:B------:R-:W-:-:S04]  /*16d0*/  ISETP.GE.U32.AND P0, PT, R21, 0x7f800000, PT ;  /* 0x7f8000001500780c */ /* 0x000fc80003f06070 */
[----:B------:R-:W-:Y:S02]  /*16e0*/  IADD3 R2, PT, PT, R2, -0x3f400000, RZ ;  /* 0xc0c0000002027810 */ /* 0x000fe40007ffe0ff */
[----:B------:R-:W-:Y:S02]  /*16f0*/  ISETP.GT.AND P6, PT, R21, -0x40800000, P0 ;  /* 0xbf8000001500780c */ /* 0x000fe400007c4270 */
[----:B------:R-:W-:-:S04]  /*1700*/  LOP3.LUT R2, R2, 0xff800000, RZ, 0xc0, !PT ;  /* 0xff80000002027812 */ /* 0x000fc800078ec0ff */
[----:B------:R-:W-:Y:S02]  /*1710*/  IADD3 R5, PT, PT, -R2, 0x40800000, RZ ;  /* 0x4080000002057810 */ /* 0x000fe40007ffe1ff */
[-C--:B------:R-:W-:Y:S02]  /*1720*/  IADD3 R4, PT, PT, R21, -R2.reuse, RZ ;  /* 0x8000000215047210 */ /* 0x080fe40007ffe0ff */
[----:B------:R-:W-:Y:S01]  /*1730*/  I2FP.F32.S32 R2, R2 ;  /* 0x0000000200027245 */ /* 0x000fe20000201400 */
[----:B------:R-:W-:-:S04]  /*1740*/  FFMA.FTZ R5, R5, R6, -1 ;  /* 0xbf80000005057423 */ /* 0x000fc80000010006 */
[----:B------:R-:W-:Y:S01]  /*1750*/  FADD.FTZ R4, R4, R5 ;  /* 0x0000000504047221 */ /* 0x000fe20000010000 */
[----:B------:R-:W-:-:S03]  /*1760*/  FMUL.FTZ R2, R2, 1.1920928955078125e-07 ;  /* 0x3400000002027820 */ /* 0x000fc60000410000 */
[----:B------:R-:W-:-:S04]  /*1770*/  FFMA.FTZ R5, R4, -R19, 0.10546888411045074463 ;  /* 0x3dd8001204057423 */ /* 0x000fc80000010813 */
[----:B------:R-:W-:-:S04]  /*1780*/  FFMA.FTZ R5, R4, R5, -0.13229703903198242188 ;  /* 0xbe0778e004057423 */ /* 0x000fc80000010005 */
[----:B------:R-:W-:-:S04]  /*1790*/  FFMA.FTZ R5, R4, R5, 0.14491446316242218018 ;  /* 0x3e14647504057423 */ /* 0x000fc80000010005 */
[----:B------:R-:W-:-:S04]  /*17a0*/  FFMA.FTZ R5, R4, R5, -0.16641564667224884033 ;  /* 0xbe2a68dd04057423 */ /* 0x000fc80000010005 */
[----:B------:R-:W-:-:S04]  /*17b0*/  FFMA.FTZ R5, R4, R5, 0.19988867640495300293 ;  /* 0x3e4caf9e04057423 */ /* 0x000fc80000010005 */
[----:B------:R-:W-:-:S04]  /*17c0*/  FFMA.FTZ R5, R4, R5, -0.25000196695327758789 ;  /* 0xbe80004204057423 */ /* 0x000fc80000010005 */
[----:B------:R-:W-:-:S04]  /*17d0*/  FFMA.FTZ R5, R4, R5, 0.33333510160446166992 ;  /* 0x3eaaaae604057423 */ /* 0x000fc80000010005 */
[----:B------:R-:W-:-:S04]  /*17e0*/  FFMA.FTZ R5, R4, R5, -0.5 ;  /* 0xbf00000004057423 */ /* 0x000fc80000010005 */
[----:B------:R-:W-:-:S04]  /*17f0*/  FMUL.FTZ R5, R4, R5 ;  /* 0x0000000504057220 */ /* 0x000fc80000410000 */
[----:B------:R-:W-:Y:S01]  /*1800*/  FFMA.FTZ R5, R4, R5, R4 ;  /* 0x0000000504057223 */ /* 0x000fe20000010004 */
[----:B------:R-:W-:-:S03]  /*1810*/  @P0 MOV R4, 0x7f800000 ;  /* 0x7f80000000040802 */ /* 0x000fc60000000f00 */
[----:B------:R-:W-:Y:S02]  /*1820*/  FFMA.FTZ R82, R2, 0.69314718246459960938, R5 ;  /* 0x3f31721802527823 */ /* 0x000fe40000010005 */
[C---:B------:R-:W-:Y:S01]  /*1830*/  @P6 FFMA.FTZ R82, R21.reuse, R4, +INF ;  /* 0x7f80000015526423 */ /* 0x040fe20000010004 */
[----:B------:R-:W-:-:S04]  /*1840*/  @P0 FSETP.NEU.FTZ.AND P6, PT, R21, RZ, PT ;  /* 0x000000ff1500020b */ /* 0x000fc80003fdd000 */
[----:B------:R-:W-:-:S09]  /*1850*/  @P0 FSEL R82, R82, -RZ, P6 ;  /* 0x800000ff52520208 */ /* 0x000fd20003000000 */
.L_x_1:
[----:B------:R-:W-:Y:S05]  /*1860*/  BSYNC.RECONVERGENT B0 ;  /* 0x0000000000007941 */ /* 0x000fea0003800200 */
.L_x_0:
[----:B------:R-:W-:Y:S01]  /*1870*/  BSSY.RECONVERGENT B0, `(.L_x_2) ;  /* 0x0000022000007945 */ /* 0x000fe20003800200 */
[----:B------:R-:W-:Y:S01]  /*1880*/  FSETP.GTU.FTZ.AND P0, PT, R70, 20, PT ;  /* 0x41a000004600780b */ /* 0x000fe20003f1c000 */
[----:B------:R-:W-:Y:S02]  /*1890*/  FADD.FTZ R68, R68, UR5 ;  /* 0x0000000544447e21 */ /* 0x000fe40008010000 */
[----:B------:R-:W-:Y:S10]  /*18a0*/  @P1 BRA `(.L_x_3) ;  /* 0x0000000000781947 */ /* 0x000ff40003800000 */
[----:B------:R-:W-:Y:S01]  /*18b0*/  FMUL.FTZ R80, R80, 1.4426950216293334961 ;  /* 0x3fb8aa3b50507820 */ /* 0x000fe20000410000 */
[----:B------:R-:W-:Y:S01]  /*18c0*/  HFMA2 R6, -RZ, RZ, 1.625, 0 ;  /* 0x3e800000ff067431 */ /* 0x000fe200000001ff */
[----:B------:R-:W-:Y:S02]  /*18d0*/  MOV R21, 0x3d39bf78 ;  /* 0x3d39bf7800157802 */ /* 0x000fe40000000f00 */
        /* <DEDUP_REMOVED lines=27> */
.L_x_3:
[----:B------:R-:W-:Y:S05]  /*1a90*/  BSYNC.RECONVERGENT B0 ;  /* 0x0000000000007941 */ /* 0x000fea0003800200 */
.L_x_2:
[----:B------:R-:W-:Y:S01]  /*1aa0*/  ISETP.EQ.OR P6, PT, RZ, UR8, P5 ;  /* 0x00000008ff007c0c */ /* 0x000fe2000afc2670 */
[----:B------:R-:W-:Y:S01]  /*1ab0*/  BSSY.RECONVERGENT B0, `(.L_x_4) ;  /* 0x0000023000007945 */ /* 0x000fe20003800200 */
[----:B------:R-:W-:Y:S01]  /*1ac0*/  FSETP.GTU.FTZ.AND P1, PT, R68, 20, PT ;  /* 0x41a000004400780b */ /* 0x000fe20003f3c000 */
[----:B------:R-:W-:Y:S01]  /*1ad0*/  FADD.FTZ R66, R66, UR5 ;  /* 0x0000000542427e21 */ /* 0x000fe20008010000 */
[----:B------:R-:W-:-:S09]  /*1ae0*/  ISETP.EQ.OR P5, PT, RZ, UR8, P4 ;  /* 0x00000008ff007c0c */ /* 0x000fd2000a7a2670 */
[----:B------:R-:W-:Y:S05]  /*1af0*/  @P6 BRA `(.L_x_5) ;  /* 0x0000000000786947 */ /* 0x000fea0003800000 */
        /* <DEDUP_REMOVED lines=30> */
.L_x_5:
[----:B------:R-:W-:Y:S05]  /*1ce0*/  BSYNC.RECONVERGENT B0 ;  /* 0x0000000000007941 */ /* 0x000fea0003800200 */
.L_x_4:
        /* <DEDUP_REMOVED lines=34> */
.L_x_7:
[----:B------:R-:W-:Y:S05]  /*1f10*/  BSYNC.RECONVERGENT B0 ;  /* 0x0000000000007941 */ /* 0x000fea0003800200 */
.L_x_6:
        /* <DEDUP_REMOVED lines=36> */
.L_x_9:
[----:B------:R-:W-:Y:S05]  /*2160*/  BSYNC.RECONVERGENT B0 ;  /* 0x0000000000007941 */ /* 0x000fea0003800200 */
.L_x_8:
        /* <DEDUP_REMOVED lines=34> */
.L_x_11:
[----:B------:R-:W-:Y:S05]  /*2390*/  BSYNC.RECONVERGENT B0 ;  /* 0x0000000000007941 */ /* 0x000fea0003800200 */
.L_x_10:
        /* <DEDUP_REMOVED lines=36> */
.L_x_13:
[----:B------:R-:W-:Y:S05]  /*25e0*/  BSYNC.RECONVERGENT B0 ;  /* 0x0000000000007941 */ /* 0x000fea0003800200 */
.L_x_12:
        /* <DEDUP_REMOVED lines=34> */
.L_x_15:
[----:B------:R-:W-:Y:S05]  /*2810*/  BSYNC.RECONVERGENT B0 ;  /* 0x0000000000007941 */ /* 0x000fea0003800200 */
.L_x_14:
        /* <DEDUP_REMOVED lines=36> */
.L_x_17:
[----:B------:R-:W-:Y:S05]  /*2a60*/  BSYNC.RECONVERGENT B0 ;  /* 0x0000000000007941 */ /* 0x000fea0003800200 */
.L_x_16:
        /* <DEDUP_REMOVED lines=34> */
.L_x_19:
[----:B------:R-:W-:Y:S05]  /*2c90*/  BSYNC.RECONVERGENT B0 ;  /* 0x0000000000007941 */ /* 0x000fea0003800200 */
.L_x_18:
[----:B------:R-:W-:Y:S01]  /*2ca0*/  ISETP.EQ.OR P3, PT, RZ, UR8, P3 ;  /* 0x00000008ff007c0c */ /* 0x000fe20009f62670 */
[----:B------:R-:W-:Y:S01]  /*2cb0*/  BSSY.RECONVERGENT B0, `(.L_x_20) ;  /* 0x0000026000007945 */ /* 0x000fe20003800200 */
[----:B------:R-:W-:Y:S02]  /*2cc0*/  FSETP.GTU.FTZ.AND P5, PT, R36, 20, PT ;  /* 0x41a000002400780b */ /* 0x000fe40003fbc000 */
[----:B------:R-:W-:Y:S02]  /*2cd0*/  ISETP.EQ.OR P2, PT, RZ, UR8, P2 ;  /* 0x00000008ff007c0c */ /* 0x000fe40009742670 */
[----:B------:R-:W-:Y:S02]  /*2ce0*/  ISETP.EQ.OR P0, PT, RZ, UR8, P0 ;  /* 0x00000008ff007c0c */ /* 0x000fe40008702670 */
[----:B------:R-:W-:Y:S02]  /*2cf0*/  ISETP.EQ.OR P1, PT, RZ, UR8, P1 ;  /* 0x00000008ff007c0c */ /* 0x000fe40008f22670 */
[----:B------:R-:W-:-:S02]  /*2d00*/  ISETP.EQ.OR P4, PT, RZ, UR8, P4 ;  /* 0x00000008ff007c0c */ /* 0x000fc4000a782670 */
[----:B------:R-:W-:Y:S01]  /*2d10*/  ISETP.EQ.OR P5, PT, RZ, UR8, P5 ;  /* 0x00000008ff007c0c */ /* 0x000fe2000afa2670 */
[----:B------:R-:W-:-:S12]  /*2d20*/  @P3 BRA `(.L_x_21) ;  /* 0x0000000000783947 */ /* 0x000fd80003800000 */
        /* <DEDUP_REMOVED lines=30> */
.L_x_21:
[----:B------:R-:W-:Y:S05]  /*2f10*/  BSYNC.RECONVERGENT B0 ;  /* 0x0000000000007941 */ /* 0x000fea0003800200 */
.L_x_20:
[----:B------:R-:W-:Y:S04]  /*2f20*/  BSSY.RECONVERGENT B0, `(.L_x_22) ;  /* 0x0000020000007945 */ /* 0x000fe80003800200 */
        /* <DEDUP_REMOVED lines=13> */
[----:B------:R-:W-:Y:S01]  /*3000*/  FFMA.FTZ R5, R5, R6, -1 ;  /* 0xbf80000005057423 */ /* 0x000fe20000010006 */
[----:B------:R-:W-:-:S03]  /*3010*/  @P2 FSETP.NEU.FTZ.AND P3, PT, R19, RZ, PT ;  /* 0x000000ff1300220b */ /* 0x000fc60003f7d000 */
        /* <DEDUP_REMOVED lines=14> */
[----:B------:R-:W-:-:S05]  /*3100*/  @P6 FFMA.FTZ R60, R19, R4, +INF ;  /* 0x7f800000133c6423 */ /* 0x000fca0000010004 */
[----:B------:R-:W-:-:S07]  /*3110*/  @P2 FSEL R60, R60, -RZ, P3 ;  /* 0x800000ff3c3c2208 */ /* 0x000fce0001800000 */
.L_x_23:
[----:B------:R-:W-:Y:S05]  /*3120*/  BSYNC.RECONVERGENT B0 ;  /* 0x0000000000007941 */ /* 0x000fea0003800200 */
.L_x_22:
        /* <DEDUP_REMOVED lines=32> */
.L_x_25:
[----:B------:R-:W-:Y:S05]  /*3330*/  BSYNC.RECONVERGENT B0 ;  /* 0x0000000000007941 */ /* 0x000fea0003800200 */
.L_x_24:
        /* <DEDUP_REMOVED lines=32> */
.L_x_27:
[----:B------:R-:W-:Y:S05]  /*3540*/  BSYNC.RECONVERGENT B0 ;  /* 0x0000000000007941 */ /* 0x000fea0003800200 */
.L_x_26:
        /* <DEDUP_REMOVED lines=32> */
.L_x_29:
[----:B------:R-:W-:Y:S05]  /*3750*/  BSYNC.RECONVERGENT B0 ;  /* 0x0000000000007941 */ /* 0x000fea0003800200 */
.L_x_28:
        /* <DEDUP_REMOVED lines=32> */
.L_x_31:
[----:B------:R-:W-:Y:S05]  /*3960*/  BSYNC.RECONVERGENT B0 ;  /* 0x0000000000007941 */ /* 0x000fea0003800200 */
.L_x_30:
[----:B------:R-:W0:Y:S01]  /*3970*/  LDCU UR38, c[0x0][0x38c] ;  /* 0x00007180ff2677ac */ /* 0x000e220008000800 */
[----:B------:R-:W-:Y:S01]  /*3980*/  FMUL.FTZ R34, R103, UR4 ;  /* 0x0000000467227c20 */ /* 0x000fe20008410000 */
        /* <DEDUP_REMOVED lines=15> */
[----:B0-----:R-:W-:Y:S01]  /*3a80*/  UISETP.GE.AND UP0, UPT, UR38, 0x1, UPT ;  /* 0x000000012600788c */ /* 0x001fe2000bf06270 */
[----:B------:R-:W-:Y:S08]  /*3a90*/  BAR.SYNC.DEFER_BLOCKING 0x0 ;  /* 0x0000000000007b1d */ /* 0x000ff00000010000 */
[----:B------:R-:W-:Y:S05]  /*3aa0*/  BRA.U !UP0, `(.L_x_32) ;  /* 0x00000031081c7547 */ /* 0x000fea000b800000 */
[----:B------:R-:W0:Y:S01]  /*3ab0*/  LDCU.64 UR22, c[0x0][0x3b8] ;  /* 0x00007700ff1677ac */ /* 0x000e220008000a00 */
[----:B------:R-:W-:Y:S01]  /*3ac0*/  FMUL.FTZ R18, R103, R82 ;  /* 0x0000005267127220 */ /* 0x000fe20000410000 */
[----:B------:R-:W-:Y:S01]  /*3ad0*/  FMUL.FTZ R17, R17, R80 ;  /* 0x0000005011117220 */ /* 0x000fe20000410000 */
[----:B------:R-:W-:Y:S01]  /*3ae0*/  FMUL.FTZ R16, R101, R78 ;  /* 0x0000004e65107220 */ /* 0x000fe20000410000 */
[----:B------:R-:W1:Y:S01]  /*3af0*/  LDCU.64 UR34, c[0x0][0x3d8] ;  /* 0x00007b00ff2277ac */ /* 0x000e620008000a00 */
[----:B------:R-:W-:Y:S01]  /*3b00*/  FMUL.FTZ R15, R15, R76 ;  /* 0x0000004c0f0f7220 */ /* 0x000fe20000410000 */
[----:B------:R-:W-:Y:S01]  /*3b10*/  FMUL.FTZ R14, R55, R74 ;  /* 0x0000004a370e7220 */ /* 0x000fe20000410000 */
[----:B------:R-:W-:Y:S01]  /*3b20*/  FMUL.FTZ R13, R13, R72 ;  /* 0x000000480d0d7220 */ /* 0x000fe20000410000 */
[----:B------:R-:W2:Y:S01]  /*3b30*/  LDCU.128 UR8, c[0x0][0x3a0] ;  /* 0x00007400ff0877ac */ /* 0x000ea20008000c00 */
[----:B------:R-:W-:Y:S01]  /*3b40*/  FMUL.FTZ R12, R53, R70 ;  /* 0x00000046350c7220 */ /* 0x000fe20000410000 */
[----:B------:R-:W-:Y:S01]  /*3b50*/  FMUL.FTZ R11, R11, R68 ;  /* 0x000000440b0b7220 */ /* 0x000fe20000410000 */
[----:B------:R-:W-:Y:S01]  /*3b60*/  FMUL.FTZ R10, R51, R66 ;  /* 0x00000042330a7220 */ /* 0x000fe20000410000 */
[----:B------:R-:W3:Y:S01]  /*3b70*/  LDCU.64 UR36, c[0x0][0x450] ;  /* 0x00008a00ff2477ac */ /* 0x000ee20008000a00 */
[----:B------:R-:W-:Y:S01]  /*3b80*/  FMUL.FTZ R9, R9, R64 ;  /* 0x0000004009097220 */ /* 0x000fe20000410000 */
[----:B------:R-:W-:Y:S01]  /*3b90*/  FMUL.FTZ R8, R49, R62 ;  /* 0x0000003e31087220 */ /* 0x000fe20000410000 */
[----:B------:R-:W-:Y:S01]  /*3ba0*/  FMUL.FTZ R7, R7, R60 ;  /* 0x0000003c07077220 */ /* 0x000fe20000410000 */
[----:B------:R-:W4:Y:S01]  /*3bb0*/  LDCU.128 UR12, c[0x0][0x440] ;  /* 0x00008800ff0c77ac */ /* 0x000f220008000c00 */
[----:B------:R-:W-:Y:S01]  /*3bc0*/  FMUL.FTZ R6, R47, R58 ;  /* 0x0000003a2f067220 */ /* 0x000fe20000410000 */
[----:B------:R-:W-:Y:S01]  /*3bd0*/  FMUL.FTZ R5, R45, R56 ;  /* 0x000000382d057220 */ /* 0x000fe20000410000 */
[----:B------:R-:W-:Y:S01]  /*3be0*/  FMUL.FTZ R4, R41, R38 ;  /* 0x0000002629047220 */ /* 0x000fe20000410000 */
[----:B0-----:R-:W-:Y:S01]  /*3bf0*/  UIMAD.WIDE.U32 UR20, UR30, UR22, URZ ;  /* 0x000000161e1472a5 */ /* 0x001fe2000f8e00ff */
[----:B------:R-:W-:Y:S01]  /*3c00*/  FMUL.FTZ R2, R43, R36 ;  /* 0x000000242b027220 */ /* 0x000fe20000410000 */
[----:B-1----:R-:W-:-:S02]  /*3c10*/  UIMAD.WIDE.U32 UR24, UR30, UR34, URZ ;  /* 0x000000221e1872a5 */ /* 0x002fc4000f8e00ff */
[----:B------:R-:W-:Y:S02]  /*3c20*/  UIMAD UR31, UR30, UR23, UR21 ;  /* 0x000000171e1f72a4 */ /* 0x000fe4000f8e0215 */
[----:B--2---:R-:W-:Y:S02]  /*3c30*/  UIMAD.WIDE.U32 UR22, UR30, UR8, URZ ;  /* 0x000000081e1672a5 */ /* 0x004fe4000f8e00ff */
[----:B------:R-:W-:Y:S02]  /*3c40*/  UIMAD UR8, UR30, UR35, UR25 ;  /* 0x000000231e0872a4 */ /* 0x000fe4000f8e0219 */
[----:B---3--:R-:W-:Y:S01]  /*3c50*/  ULEA UR21, UP2, UR24, UR36, 0x3 ;  /* 0x0000002418157291 */ /* 0x008fe2000f8418ff */
[----:B------:R-:W0:Y:S03]  /*3c60*/  LDCU.64 UR40, c[0x0][0x3e0] ;  /* 0x00007c00ff2877ac */ /* 0x000e260008000a00 */
[----:B------:R-:W-:Y:S01]  /*3c70*/  ULEA.HI.X UR24, UR24, UR37, UR8, 0x3, UP2 ;  /* 0x0000002518187291 */ /* 0x000fe200090f1c08 */
[----:B------:R-:W1:Y:S01]  /*3c80*/  LDCU.64 UR36, c[0x0][0x3c0] ;  /* 0x00007800ff2477ac */ /* 0x000e620008000a00 */
[----:B----4-:R-:W-:-:S02]  /*3c90*/  ULEA UR27, UP0, UR20, UR14, 0x3 ;  /* 0x0000000e141b7291 */ /* 0x010fc4000f8018ff */
[----:B------:R-:W-:Y:S02]  /*3ca0*/  ULEA UR25, UP1, UR22, UR12, 0x3 ;  /* 0x0000000c16197291 */ /* 0x000fe4000f8218ff */
[----:B------:R-:W-:Y:S02]  /*3cb0*/  ULEA.HI.X UR15, UR20, UR15, UR31, 0x3, UP0 ;  /* 0x0000000f140f7291 */ /* 0x000fe400080f1c1f */
[----:B------:R-:W-:Y:S02]  /*3cc0*/  UISETP.LT.AND UP0, UPT, UR38, 0x1, UPT ;  /* 0x000000012600788c */ /* 0x000fe4000bf01270 */
[----:B------:R-:W-:Y:S02]  /*3cd0*/  UIMAD UR9, UR30, UR9, UR23 ;  /* 0x000000091e0972a4 */ /* 0x000fe4000f8e0217 */
[----:B------:R-:W-:Y:S02]  /*3ce0*/  USEL UR8, UR38, 0x1, !UP0 ;  /* 0x0000000126087887 */ /* 0x000fe4000c000000 */
[----:B------:R-:W-:-:S02]  /*3cf0*/  ULEA.HI.X UR22, UR22, UR13, UR9, 0x3, UP1 ;  /* 0x0000000d16167291 */ /* 0x000fc400088f1c09 */
[----:B------:R-:W-:Y:S02]  /*3d00*/  UIMAD UR20, UR6, UR38, URZ ;  /* 0x00000026061472a4 */ /* 0x000fe4000f8e02ff */
[----:B------:R-:W-:Y:S01]  /*3d10*/  UIADD3 UR9, UPT, UPT, UR26, 0x2170, URZ ;  /* 0x000021701a097890 */ /* 0x000fe2000fffe0ff */
[----:B------:R-:W2:Y:S01]  /*3d20*/  LDCU.64 UR34, c[0x0][0x480] ;  /* 0x00009000ff2277ac */ /* 0x000ea20008000a00 */
[----:B------:R-:W-:Y:S02]  /*3d30*/  USHF.L.U64.HI UR12, UR10, 0x3, UR11 ;  /* 0x000000030a0c7899 */ /* 0x000fe4000801020b */
[----:B0-----:R-:W-:Y:S02]  /*3d40*/  USHF.L.U64.HI UR14, UR40, 0x3, UR41 ;  /* 0x00000003280e7899 */ /* 0x001fe40008010229 */
[----:B-1----:R-:W-:Y:S02]  /*3d50*/  USHF.L.U64.HI UR13, UR36, 0x3, UR37 ;  /* 0x00000003240d7899 */ /* 0x002fe40008010225 */
[----:B------:R-:W-:-:S12]  /*3d60*/  UIADD3 UR8, UPT, UPT, -UR8, URZ, URZ ;  /* 0x000000ff08087290 */ /* 0x000fd8000fffe1ff */
.L_x_38:
[----:B------:R-:W-:Y:S02]  /*3d70*/  MOV R40, UR25 ;  /* 0x0000001900287c02 */ /* 0x000fe40008000f00 */
[----:B------:R-:W-:-:S06]  /*3d80*/  MOV R41, UR22 ;  /* 0x0000001600297c02 */ /* 0x000fcc0008000f00 */
[----:B------:R-:W3:Y:S02]  /*3d90*/  LDG.E.64 R40, desc[UR28][R40.64] ;  /* 0x0000001c28287981 */ /* 0x000ee4000c1e1b00 */
[C---:B---3--:R-:W-:Y:S01]  /*3da0*/  FMUL.FTZ R42, R41.reuse, R82 ;  /* 0x00000052292a7220 */ /* 0x048fe20000410000 */
[----:B------:R-:W-:Y:S01]  /*3db0*/  FMUL.FTZ R103, R40, 1.4426950216293334961 ;  /* 0x3fb8aa3b28677820 */ /* 0x000fe20000410000 */
[C---:B------:R-:W-:Y:S01]  /*3dc0*/  FMUL.FTZ R40, R41.reuse, R78 ;  /* 0x0000004e29287220 */ /* 0x040fe20000410000 */
[C---:B------:R-:W-:Y:S01]  /*3dd0*/  FMUL.FTZ R127, R41.reuse, R58 ;  /* 0x0000003a297f7220 */ /* 0x040fe20000410000 */
[----:B------:R-:W-:Y:S01]  /*3de0*/  FMUL.RZ R43, R42, 0.15915493667125701904 ;  /* 0x3e22f9832a2b7820 */ /* 0x000fe2000040c000 */
[----:B------:R-:W-:Y:S01]  /*3df0*/  FMUL.FTZ R42, R41, R80 ;  /* 0x00000050292a7220 */ /* 0x000fe20000410000 */
[----:B------:R-:W-:Y:S01]  /*3e00*/  FMUL.RZ R45, R40, 0.15915493667125701904 ;  /* 0x3e22f983282d7820 */ /* 0x000fe2000040c000 */
[----:B------:R-:W-:Y:S01]  /*3e10*/  FMUL.FTZ R40, R103, R78 ;  /* 0x0000004e67287220 */ /* 0x000fe20000410000 */
[----:B------:R-:W-:Y:S01]  /*3e20*/  MUFU.SIN R48, R43 ;  /* 0x0000002b00307308 */ /* 0x000fe20000000400 */
[----:B------:R-:W-:Y:S01]  /*3e30*/  FMUL.RZ R44, R42, 0.15915493667125701904 ;  /* 0x3e22f9832a2c7820 */ /* 0x000fe2000040c000 */
[----:B------:R-:W-:Y:S01]  /*3e40*/  FMUL.FTZ R42, R41, R76 ;  /* 0x0000004c292a7220 */ /* 0x000fe20000410000 */
[C---:B------:R-:W-:Y:S01]  /*3e50*/  FMUL.FTZ R123, R103.reuse, R80 ;  /* 0x00000050677b7220 */ /* 0x040fe20000410000 */
[C---:B------:R-:W-:Y:S01]  /*3e60*/  FMUL.FTZ R119, R103.reuse, R82 ;  /* 0x0000005267777220 */ /* 0x040fe20000410000 */
[C---:B------:R-:W-:Y:S01]  /*3e70*/  FMUL.FTZ R55, R103.reuse, R76 ;  /* 0x0000004c67377220 */ /* 0x040fe20000410000 */
[C---:B------:R-:W-:Y:S01]  /*3e80*/  FMUL.FTZ R115, R103.reuse, R74 ;  /* 0x0000004a67737220 */ /* 0x040fe20000410000 */
[C---:B------:R-:W-:Y:S01]  /*3e90*/  FMUL.FTZ R101, R103.reuse, R66 ;  /* 0x0000004267657220 */ /* 0x040fe20000410000 */
[----:B------:R0:W-:Y:S01]  /*3ea0*/  MUFU.COS R118, R43 ;  /* 0x0000002b00767308 */ /* 0x0001e20000000000 */
[----:B------:R-:W-:Y:S01]  /*3eb0*/  FMUL.FTZ R117, R103, R72 ;  /* 0x0000004867757220 */ /* 0x000fe20000410000 */
[----:B------:R-:W-:Y:S01]  /*3ec0*/  FMUL.RZ R131, R127, 0.15915493667125701904 ;  /* 0x3e22f9837f837820 */ /* 0x000fe2000040c000 */
[C---:B------:R-:W-:Y:S01]  /*3ed0*/  FMUL.FTZ R108, R103.reuse, R70 ;  /* 0x00000046676c7220 */ /* 0x040fe20000410000 */
[C---:B------:R-:W-:Y:S01]  /*3ee0*/  FMUL.FTZ R111, R103.reuse, R68 ;  /* 0x00000044676f7220 */ /* 0x040fe20000410000 */
[----:B------:R-:W-:Y:S01]  /*3ef0*/  FMUL.FTZ R53, R103, R64 ;  /* 0x0000004067357220 */ /* 0x000fe20000410000 */
[----:B------:R-:W-:Y:S01]  /*3f00*/  FMUL.FTZ R134, R41, R38 ;  /* 0x0000002629867220 */ /* 0x000fe20000410000 */
[----:B------:R-:W-:Y:S01]  /*3f10*/  FMUL.FTZ R46, R103, R62 ;  /* 0x0000003e672e7220 */ /* 0x000fe20000410000 */
[----:B------:R1:W-:Y:S01]  /*3f20*/  MUFU.EX2 R125, R40 ;  /* 0x00000028007d7308 */ /* 0x0003e20000000800 */
[----:B0-----:R-:W-:Y:S01]  /*3f30*/  FMUL.RZ R43, R42, 0.15915493667125701904 ;  /* 0x3e22f9832a2b7820 */ /* 0x001fe2000040c000 */
[----:B------:R-:W-:Y:S01]  /*3f40*/  FMUL.FTZ R42, R41, R74 ;  /* 0x0000004a292a7220 */ /* 0x000fe20000410000 */
[----:B------:R-:W-:-:S03]  /*3f50*/  FMUL.RZ R134, R134, 0.15915493667125701904 ;  /* 0x3e22f98386867820 */ /* 0x000fc6000040c000 */
[----:B------:R-:W-:Y:S02]  /*3f60*/  FMUL.RZ R42, R42, 0.15915493667125701904 ;  /* 0x3e22f9832a2a7820 */ /* 0x000fe4000040c000 */
[----:B------:R-:W-:Y:S01]  /*3f70*/  MUFU.SIN R121, R44 ;  /* 0x0000002c00797308 */ /* 0x000fe20000000400 */
[----:B-1----:R-:W-:-:S07]  /*3f80*/  FMUL.FTZ R40, R41, R72 ;  /* 0x0000004829287220 */ /* 0x002fce0000410000 */
[----:B------:R0:W-:Y:S08]  /*3f90*/  MUFU.COS R122, R44 ;  /* 0x0000002c007a7308 */ /* 0x0001f00000000000 */
[----:B------:R-:W-:Y:S01]  /*3fa0*/  MUFU.SIN R52, R43 ;  /* 0x0000002b00347308 */ /* 0x000fe20000000400 */
[----:B0-----:R-:W-:Y:S01]  /*3fb0*/  FMUL.RZ R44, R40, 0.15915493667125701904 ;  /* 0x3e22f983282c7820 */ /* 0x001fe2000040c000 */
[----:B------:R-:W-:-:S06]  /*3fc0*/  FMUL.FTZ R40, R41, R70 ;  /* 0x0000004629287220 */ /* 0x000fcc0000410000 */
[----:B------:R0:W-:Y:S08]  /*3fd0*/  MUFU.COS R120, R43 ;  /* 0x0000002b00787308 */ /* 0x0001f00000000000 */
[----:B------:R-:W-:Y:S01]  /*3fe0*/  MUFU.SIN R112, R42 ;  /* 0x0000002a00707308 */ /* 0x000fe20000000400 */
[----:B0-----:R-:W-:Y:S01]  /*3ff0*/  FMUL.RZ R43, R40, 0.15915493667125701904 ;  /* 0x3e22f983282b7820 */ /* 0x001fe2000040c000 */
[----:B------:R-:W-:-:S06]  /*4000*/  FMUL.FTZ R40, R41, R68 ;  /* 0x0000004429287220 */ /* 0x000fcc0000410000 */
[----:B------:R0:W-:Y:S08]  /*4010*/  MUFU.COS R114, R42 ;  /* 0x0000002a00727308 */ /* 0x0001f00000000000 */
[----:B------:R-:W-:Y:S01]  /*4020*/  MUFU.SIN R102, R43 ;  /* 0x0000002b00667308 */ /* 0x000fe20000000400 */
[----:B0-----:R-:W-:-:S07]  /*4030*/  FMUL.FTZ R42, R41, R64 ;  /* 0x00000040292a7220 */ /* 0x001fce0000410000 */
[----:B------:R0:W-:Y:S08]  /*4040*/  MUFU.COS R107, R43 ;  /* 0x0000002b006b7308 */ /* 0x0001f00000000000 */
[----:B------:R-:W1:Y:S01]  /*4050*/  MUFU.EX2 R123, R123 ;  /* 0x0000007b007b7308 */ /* 0x000e620000000800 */
[----:B0-----:R-:W-:Y:S01]  /*4060*/  FMUL.RZ R43, R42, 0.15915493667125701904 ;  /* 0x3e22f9832a2b7820 */ /* 0x001fe2000040c000 */
[----:B------:R-:W-:-:S04]  /*4070*/  FMUL.FTZ R42, R41, R62 ;  /* 0x0000003e292a7220 */ /* 0x000fc80000410000 */
[----:B------:R-:W-:Y:S01]  /*4080*/  FMUL.RZ R124, R42, 0.15915493667125701904 ;  /* 0x3e22f9832a7c7820 */ /* 0x000fe2000040c000 */
[----:B------:R-:W-:Y:S01]  /*4090*/  FMUL.FTZ R42, R41, R60 ;  /* 0x0000003c292a7220 */ /* 0x000fe20000410000 */
[----:B------:R-:W0:Y:S03]  /*40a0*/  MUFU.SIN R126, R45 ;  /* 0x0000002d007e7308 */ /* 0x000e260000000400 */
[----:B------:R-:W-:Y:S01]  /*40b0*/  FMUL.RZ R129, R42, 0.15915493667125701904 ;  /* 0x3e22f9832a817820 */ /* 0x000fe2000040c000 */
[----:B------:R-:W-:-:S04]  /*40c0*/  IADD3 R42, PT, PT, R105, 0x2, RZ ;  /* 0x00000002692a7810 */ /* 0x000fc80007ffe0ff */
[----:B------:R3:W4:Y:S01]  /*40d0*/  MUFU.COS R128, R45 ;  /* 0x0000002d00807308 */ /* 0x0007220000000000 */
[C---:B-1----:R-:W-:Y:S01]  /*40e0*/  FMUL.FTZ R122, R123.reuse, R122 ;  /* 0x0000007a7b7a7220 */ /* 0x042fe20000410000 */
[----:B------:R-:W-:Y:S01]  /*40f0*/  FMUL.FTZ R121, R123, R121 ;  /* 0x000000797b797220 */ /* 0x000fe20000410000 */
[----:B------:R-:W-:Y:S01]  /*4100*/  ISETP.GE.U32.AND P1, PT, R42, UR33, PT ;  /* 0x000000212a007c0c */ /* 0x000fe2000bf26070 */
[----:B------:R-:W-:Y:S01]  /*4110*/  FMUL.FTZ R123, R103, R58 ;  /* 0x0000003a677b7220 */ /* 0x000fe20000410000 */
[----:B------:R-:W-:-:S03]  /*4120*/  IADD3 R42, PT, PT, R105, 0x5, RZ ;  /* 0x00000005692a7810 */ /* 0x000fc60007ffe0ff */
[----:B------:R-:W1:Y:S01]  /*4130*/  MUFU.EX2 R119, R119 ;  /* 0x0000007700777308 */ /* 0x000e620000000800 */
[----:B---3--:R-:W-:Y:S01]  /*4140*/  FMUL.RZ R45, R40, 0.15915493667125701904 ;  /* 0x3e22f983282d7820 */ /* 0x008fe2000040c000 */
[----:B------:R-:W-:Y:S01]  /*4150*/  FMUL.FTZ R40, R41, R66 ;  /* 0x0000004229287220 */ /* 0x000fe20000410000 */
[----:B0-----:R-:W-:Y:S01]  /*4160*/  FMUL.FTZ R126, R125, R126 ;  /* 0x0000007e7d7e7220 */ /* 0x001fe20000410000 */
[----:B------:R-:W-:-:S04]  /*4170*/  ISETP.GE.U32.AND P6, PT, R42, UR33, PT ;  /* 0x000000212a007c0c */ /* 0x000fc8000bfc6070 */
[----:B------:R-:W0:Y:S01]  /*4180*/  MUFU.EX2 R55, R55 ;  /* 0x0000003700377308 */ /* 0x000e220000000800 */
[----:B----4-:R-:W-:Y:S01]  /*4190*/  FMUL.FTZ R128, R125, R128 ;  /* 0x000000807d807220 */ /* 0x010fe20000410000 */
[----:B------:R-:W-:Y:S02]  /*41a0*/  FSEL R130, R126, RZ, !P1 ;  /* 0x000000ff7e827208 */ /* 0x000fe40004800000 */
[----:B------:R-:W-:Y:S02]  /*41b0*/  FSEL R126, R16, RZ, !P1 ;  /* 0x000000ff107e7208 */ /* 0x000fe40004800000 */
[----:B------:R-:W-:Y:S02]  /*41c0*/  FSEL R128, R128, 1, !P1 ;  /* 0x3f80000080807808 */ /* 0x000fe40004800000 */
[----:B------:R-:W-:Y:S01]  /*41d0*/  MUFU.SIN R49, R124 ;  /* 0x0000007c00317308 */ /* 0x000fe20000000400 */
[----:B-1----:R-:W-:-:S07]  /*41e0*/  FMUL.FTZ R118, R119, R118 ;  /* 0x0000007677767220 */ /* 0x002fce0000410000 */
[----:B------:R1:W-:Y:S01]  /*41f0*/  MUFU.COS R51, R124 ;  /* 0x0000007c00337308 */ /* 0x0003e20000000000 */
[----:B0-----:R-:W-:-:S07]  /*4200*/  FMUL.FTZ R120, R55, R120 ;  /* 0x0000007837787220 */ /* 0x001fce0000410000 */
[----:B------:R-:W-:Y:S01]  /*4210*/  MUFU.SIN R113, R44 ;  /* 0x0000002c00717308 */ /* 0x000fe20000000400 */
[----:B-1----:R-:W-:-:S04]  /*4220*/  IADD3 R124, PT, PT, R105, 0x3, RZ ;  /* 0x00000003697c7810 */ /* 0x002fc80007ffe0ff */
[----:B------:R-:W-:Y:S02]  /*4230*/  ISETP.GE.U32.AND P4, PT, R124, UR33, PT ;  /* 0x000000217c007c0c */ /* 0x000fe4000bf86070 */
[C---:B------:R-:W-:Y:S01]  /*4240*/  IADD3 R124, PT, PT, R105.reuse, 0x6, RZ ;  /* 0x00000006697c7810 */ /* 0x040fe20007ffe0ff */
[----:B------:R0:W-:Y:S01]  /*4250*/  MUFU.COS R116, R44 ;  /* 0x0000002c00747308 */ /* 0x0001e20000000000 */
[----:B------:R-:W-:Y:S02]  /*4260*/  FSEL R120, R120, 1, !P4 ;  /* 0x3f80000078787808 */ /* 0x000fe40006000000 */
[----:B------:R-:W-:Y:S02]  /*4270*/  ISETP.GE.U32.AND P5, PT, R124, UR33, PT ;  /* 0x000000217c007c0c */ /* 0x000fe4000bfa6070 */
[----:B------:R-:W-:-:S03]  /*4280*/  IADD3 R124, PT, PT, R105, 0x8, RZ ;  /* 0x00000008697c7810 */ /* 0x000fc60007ffe0ff */
[----:B------:R-:W-:Y:S01]  /*4290*/  MUFU.SIN R50, R43 ;  /* 0x0000002b00327308 */ /* 0x000fe20000000400 */
[----:B0-----:R-:W-:Y:S01]  /*42a0*/  FMUL.RZ R44, R40, 0.15915493667125701904 ;  /* 0x3e22f983282c7820 */ /* 0x001fe2000040c000 */
[----:B------:R-:W-:Y:S01]  /*42b0*/  ISETP.GE.U32.AND P1, PT, R124, UR33, PT ;  /* 0x000000217c007c0c */ /* 0x000fe2000bf26070 */
[----:B------:R-:W-:Y:S01]  /*42c0*/  FMUL.FTZ R124, R119, R48 ;  /* 0x00000030777c7220 */ /* 0x000fe20000410000 */
[----:B------:R-:W-:Y:S02]  /*42d0*/  FMUL.FTZ R119, R41, R56 ;  /* 0x0000003829777220 */ /* 0x000fe40000410000 */
[----:B------:R-:W-:Y:S02]  /*42e0*/  FSEL R156, R10, RZ, !P1 ;  /* 0x000000ff0a9c7208 */ /* 0x000fe40004800000 */
[----:B------:R0:W-:Y:S01]  /*42f0*/  MUFU.COS R54, R43 ;  /* 0x0000002b00367308 */ /* 0x0001e20000000000 */
[----:B------:R-:W-:Y:S01]  /*4300*/  FMUL.RZ R133, R119, 0.15915493667125701904 ;  /* 0x3e22f98377857820 */ /* 0x000fe2000040c000 */
[----:B------:R-:W-:-:S06]  /*4310*/  FSEL R119, R15, RZ, !P4 ;  /* 0x000000ff0f777208 */ /* 0x000fcc0006000000 */
[----:B------:R-:W1:Y:S01]  /*4320*/  MUFU.EX2 R115, R115 ;  /* 0x0000007300737308 */ /* 0x000e620000000800 */
[----:B0-----:R-:W-:-:S04]  /*4330*/  IADD3 R43, PT, PT, R105, 0x1, RZ ;  /* 0x00000001692b7810 */ /* 0x001fc80007ffe0ff */
[----:B------:R-:W-:Y:S02]  /*4340*/  ISETP.GE.U32.AND P0, PT, R43, UR33, PT ;  /* 0x000000212b007c0c */ /* 0x000fe4000bf06070 */
[----:B------:R-:W-:Y:S01]  /*4350*/  IADD3 R43, PT, PT, R105, 0x4, RZ ;  /* 0x00000004692b7810 */ /* 0x000fe20007ffe0ff */
[----:B------:R-:W-:Y:S01]  /*4360*/  MUFU.SIN R40, R44 ;  /* 0x0000002c00287308 */ /* 0x000fe20000000400 */
[----:B------:R-:W-:Y:S02]  /*4370*/  FSEL R127, R122, 1, !P0 ;  /* 0x3f8000007a7f7808 */ /* 0x000fe40004000000 */
[----:B------:R-:W-:Y:S02]  /*4380*/  FSEL R125, R17, RZ, !P0 ;  /* 0x000000ff117d7208 */ /* 0x000fe40004000000 */
[----:B------:R-:W-:Y:S02]  /*4390*/  ISETP.GE.U32.AND P3, PT, R43, UR33, PT ;  /* 0x000000212b007c0c */ /* 0x000fe4000bf66070 */
[----:B------:R-:W-:Y:S01]  /*43a0*/  IADD3 R43, PT, PT, R105, 0x7, RZ ;  /* 0x00000007692b7810 */ /* 0x000fe20007ffe0ff */
[----:B------:R-:W0:Y:S01]  /*43b0*/  MUFU.EX2 R101, R101 ;  /* 0x0000006500657308 */ /* 0x000e220000000800 */
[----:B-1----:R-:W-:-:S02]  /*43c0*/  FMUL.FTZ R114, R115, R114 ;  /* 0x0000007273727220 */ /* 0x002fc40000410000 */
[----:B------:R-:W-:-:S05]  /*43d0*/  ISETP.GE.U32.AND P2, PT, R43, UR33, PT ;  /* 0x000000212b007c0c */ /* 0x000fca000bf46070 */
[----:B------:R-:W1:Y:S08]  /*43e0*/  MUFU.EX2 R117, R117 ;  /* 0x0000007500757308 */ /* 0x000e700000000800 */
[----:B------:R-:W-:Y:S01]  /*43f0*/  MUFU.SIN R109, R45 ;  /* 0x0000002d006d7308 */ /* 0x000fe20000000400 */
[----:B0-----:R-:W-:-:S05]  /*4400*/  FMUL.FTZ R40, R101, R40 ;  /* 0x0000002865287220 */ /* 0x001fca0000410000 */
[----:B------:R-:W-:Y:S02]  /*4410*/  FSEL R140, R40, RZ, !P1 ;  /* 0x000000ff288c7208 */ /* 0x000fe40004800000 */
[----:B------:R-:W-:Y:S01]  /*4420*/  MUFU.COS R110, R45 ;  /* 0x0000002d006e7308 */ /* 0x000fe20000000000 */
[C---:B-1----:R-:W-:Y:S01]  /*4430*/  FMUL.FTZ R132, R117.reuse, R116 ;  /* 0x0000007475847220 */ /* 0x042fe20000410000 */
[----:B------:R-:W-:Y:S01]  /*4440*/  FMUL.FTZ R113, R117, R113 ;  /* 0x0000007175717220 */ /* 0x000fe20000410000 */
[----:B------:R-:W-:Y:S02]  /*4450*/  FSEL R117, R114, 1, !P3 ;  /* 0x3f80000072757808 */ /* 0x000fe40005800000 */
[----:B------:R-:W-:Y:S02]  /*4460*/  FSEL R116, R14, RZ, !P3 ;  /* 0x000000ff0e747208 */ /* 0x000fe40005800000 */
[----:B------:R-:W-:Y:S01]  /*4470*/  FSEL R114, R132, 1, !P6 ;  /* 0x3f80000084727808 */ /* 0x000fe20007000000 */
[----:B------:R0:W1:Y:S08]  /*4480*/  MUFU.COS R100, R44 ;  /* 0x0000002c00647308 */ /* 0x0000700000000000 */
[----:B------:R-:W-:Y:S01]  /*4490*/  MUFU.SIN R45, R129 ;  /* 0x00000081002d7308 */ /* 0x000fe20000000400 */
[----:B0-----:R-:W-:-:S07]  /*44a0*/  FMUL.FTZ R44, R103, R60 ;  /* 0x0000003c672c7220 */ /* 0x001fce0000410000 */
[----:B------:R0:W-:Y:S01]  /*44b0*/  MUFU.COS R47, R129 ;  /* 0x00000081002f7308 */ /* 0x0001e20000000000 */
[----:B-1----:R-:W-:Y:S01]  /*44c0*/  FMUL.FTZ R100, R101, R100 ;  /* 0x0000006465647220 */ /* 0x002fe20000410000 */
[----:B------:R-:W-:Y:S01]  /*44d0*/  FMUL.FTZ R101, R41, R36 ;  /* 0x0000002429657220 */ /* 0x000fe20000410000 */
[----:B------:R-:W-:-:S03]  /*44e0*/  IADD3 R41, PT, PT, R105, 0xf, RZ ;  /* 0x0000000f69297810 */ /* 0x000fc60007ffe0ff */
[----:B------:R-:W-:Y:S01]  /*44f0*/  FSEL R139, R100, 1, !P1 ;  /* 0x3f800000648b7808 */ /* 0x000fe20004800000 */
[----:B------:R-:W-:Y:S01]  /*4500*/  FMUL.RZ R135, R101, 0.15915493667125701904 ;  /* 0x3e22f98365877820 */ /* 0x000fe2000040c000 */
[----:B------:R1:W-:Y:S01]  /*4510*/  MUFU.EX2 R48, R123 ;  /* 0x0000007b00307308 */ /* 0x0003e20000000800 */
[----:B0-----:R-:W-:Y:S01]  /*4520*/  FSEL R129, R121, RZ, !P0 ;  /* 0x000000ff79817208 */ /* 0x001fe20004000000 */
[----:B------:R-:W-:Y:S01]  /*4530*/  FMUL.FTZ R121, R55, R52 ;  /* 0x0000003437797220 */ /* 0x000fe20000410000 */
[C---:B------:R-:W-:Y:S02]  /*4540*/  ISETP.GE.U32.AND P0, PT, R105.reuse, UR33, PT ;  /* 0x0000002169007c0c */ /* 0x040fe4000bf06070 */
[----:B------:R-:W-:Y:S01]  /*4550*/  IADD3 R55, PT, PT, R105, 0x9, RZ ;  /* 0x0000000969377810 */ /* 0x000fe20007ffe0ff */
[----:B------:R-:W-:Y:S01]  /*4560*/  FMUL.FTZ R100, RZ, R129 ;  /* 0x00000081ff647220 */ /* 0x000fe20000410000 */
[----:B------:R-:W-:Y:S01]  /*4570*/  FSEL R121, R121, RZ, !P4 ;  /* 0x000000ff79797208 */ /* 0x000fe20006000000 */
[----:B------:R-:W0:Y:S01]  /*4580*/  MUFU.EX2 R108, R108 ;  /* 0x0000006c006c7308 */ /* 0x000e220000000800 */
[----:B-1----:R-:W-:-:S02]  /*4590*/  FSEL R123, R118, 1, !P0 ;  /* 0x3f800000767b7808 */ /* 0x002fc40004000000 */
[----:B------:R-:W-:Y:S02]  /*45a0*/  IADD3 R118, PT, PT, R105, 0xa, RZ ;  /* 0x0000000a69767810 */ /* 0x000fe40007ffe0ff */
[----:B------:R-:W-:Y:S02]  /*45b0*/  FSEL R122, R18, RZ, !P0 ;  /* 0x000000ff127a7208 */ /* 0x000fe40004000000 */
[----:B------:R-:W-:Y:S01]  /*45c0*/  ISETP.GE.U32.AND P4, PT, R118, UR33, PT ;  /* 0x0000002176007c0c */ /* 0x000fe2000bf86070 */
[----:B------:R-:W1:Y:S01]  /*45d0*/  MUFU.EX2 R111, R111 ;  /* 0x0000006f006f7308 */ /* 0x000e620000000800 */
[----:B------:R-:W-:Y:S01]  /*45e0*/  FMUL.FTZ R118, R115, R112 ;  /* 0x0000007073767220 */ /* 0x000fe20000410000 */
[----:B------:R-:W-:Y:S01]  /*45f0*/  IADD3 R112, PT, PT, R105, 0xb, RZ ;  /* 0x0000000b69707810 */ /* 0x000fe20007ffe0ff */
[-C--:B------:R-:W-:Y:S01]  /*4600*/  FMUL.FTZ R40, R129, R122.reuse ;  /* 0x0000007a81287220 */ /* 0x080fe20000410000 */
[----:B------:R-:W-:Y:S01]  /*4610*/  FSEL R124, R124, RZ, !P0 ;  /* 0x000000ff7c7c7208 */ /* 0x000fe20004000000 */
[----:B------:R-:W-:Y:S01]  /*4620*/  FFMA.FTZ R100, R127, R122, -R100 ;  /* 0x0000007a7f647223 */ /* 0x000fe20000010864 */
[----:B------:R-:W-:Y:S01]  /*4630*/  FSEL R118, R118, RZ, !P3 ;  /* 0x000000ff76767208 */ /* 0x000fe20005800000 */
[----:B------:R-:W-:Y:S01]  /*4640*/  FFMA.FTZ R40, RZ, R127, R40 ;  /* 0x0000007fff287223 */ /* 0x000fe20000010028 */
[----:B------:R-:W3:Y:S01]  /*4650*/  MUFU.EX2 R53, R53 ;  /* 0x0000003500357308 */ /* 0x000ee20000000800 */
[----:B------:R-:W-:Y:S01]  /*4660*/  ISETP.GE.U32.AND P3, PT, R112, UR33, PT ;  /* 0x0000002170007c0c */ /* 0x000fe2000bf66070 */
[----:B0-----:R-:W-:Y:S01]  /*4670*/  FMUL.FTZ R107, R108, R107 ;  /* 0x0000006b6c6b7220 */ /* 0x001fe20000410000 */
[----:B------:R-:W-:Y:S01]  /*4680*/  IADD3 R112, PT, PT, R105, 0xc, RZ ;  /* 0x0000000c69707810 */ /* 0x000fe20007ffe0ff */
[----:B------:R-:W-:Y:S01]  /*4690*/  FADD.FTZ R101, RZ, R40 ;  /* 0x00000028ff657221 */ /* 0x000fe20000010000 */
[----:B------:R-:W-:-:S02]  /*46a0*/  ISETP.GE.U32.AND P0, PT, R55, UR33, PT ;  /* 0x0000002137007c0c */ /* 0x000fc4000bf06070 */
[----:B------:R-:W-:Y:S01]  /*46b0*/  FSEL R115, R113, RZ, !P6 ;  /* 0x000000ff71737208 */ /* 0x000fe20007000000 */
[----:B------:R-:W-:Y:S01]  /*46c0*/  MUFU.SIN R52, R133 ;  /* 0x0000008500347308 */ /* 0x000fe20000000400 */
[----:B------:R-:W-:Y:S01]  /*46d0*/  FSEL R113, R13, RZ, !P6 ;  /* 0x000000ff0d717208 */ /* 0x000fe20007000000 */
[C---:B-1----:R-:W-:Y:S01]  /*46e0*/  FMUL.FTZ R109, R111.reuse, R109 ;  /* 0x0000006d6f6d7220 */ /* 0x042fe20000410000 */
[----:B------:R-:W-:Y:S01]  /*46f0*/  ISETP.GE.U32.AND P6, PT, R112, UR33, PT ;  /* 0x0000002170007c0c */ /* 0x000fe2000bfc6070 */
[----:B------:R-:W-:Y:S01]  /*4700*/  FMUL.FTZ R112, R108, R102 ;  /* 0x000000666c707220 */ /* 0x000fe20000410000 */
[----:B------:R-:W-:Y:S01]  /*4710*/  FMUL.FTZ R108, R111, R110 ;  /* 0x0000006e6f6c7220 */ /* 0x000fe20000410000 */
[----:B------:R-:W-:Y:S01]  /*4720*/  FSEL R111, R107, 1, !P5 ;  /* 0x3f8000006b6f7808 */ /* 0x000fe20006800000 */
[----:B------:R-:W-:Y:S01]  /*4730*/  FMUL.FTZ R102, R103, R36 ;  /* 0x0000002467667220 */ /* 0x000fe20000410000 */
[----:B------:R0:W-:Y:S01]  /*4740*/  MUFU.COS R55, R133 ;  /* 0x0000008500377308 */ /* 0x0001e20000000000 */
[----:B------:R-:W-:Y:S01]  /*4750*/  FSEL R109, R109, RZ, !P2 ;  /* 0x000000ff6d6d7208 */ /* 0x000fe20005000000 */
[C---:B---3--:R-:W-:Y:S01]  /*4760*/  FMUL.FTZ R54, R53.reuse, R54 ;  /* 0x0000003635367220 */ /* 0x048fe20000410000 */
[----:B------:R-:W-:Y:S01]  /*4770*/  FSEL R108, R108, 1, !P2 ;  /* 0x3f8000006c6c7808 */ /* 0x000fe20005000000 */
[----:B------:R-:W-:Y:S01]  /*4780*/  FMUL.FTZ R50, R53, R50 ;  /* 0x0000003235327220 */ /* 0x000fe20000410000 */
[----:B------:R-:W-:-:S02]  /*4790*/  FSEL R107, R11, RZ, !P2 ;  /* 0x000000ff0b6b7208 */ /* 0x000fc40005000000 */
[----:B------:R-:W-:Y:S01]  /*47a0*/  ISETP.GE.U32.AND P1, PT, R41, UR33, PT ;  /* 0x0000002129007c0c */ /* 0x000fe2000bf26070 */
[----:B------:R-:W-:Y:S01]  /*47b0*/  FADD.FTZ R41, R100, R125 ;  /* 0x0000007d64297221 */ /* 0x000fe20000010000 */
[----:B0-----:R-:W-:Y:S01]  /*47c0*/  FMUL.FTZ R133, R103, R38 ;  /* 0x0000002667857220 */ /* 0x001fe20000410000 */
[----:B------:R-:W0:Y:S01]  /*47d0*/  MUFU.SIN R42, R131 ;  /* 0x00000083002a7308 */ /* 0x000e220000000400 */
[----:B------:R-:W-:Y:S01]  /*47e0*/  FSEL R112, R112, RZ, !P5 ;  /* 0x000000ff70707208 */ /* 0x000fe20006800000 */
[----:B------:R-:W-:Y:S01]  /*47f0*/  FMUL.FTZ R53, R130, R41 ;  /* 0x0000002982357220 */ /* 0x000fe20000410000 */
[----:B------:R-:W-:Y:S02]  /*4800*/  FSEL R110, R12, RZ, !P5 ;  /* 0x000000ff0c6e7208 */ /* 0x000fe40006800000 */
[----:B------:R-:W-:Y:S01]  /*4810*/  FSEL R138, R50, RZ, !P0 ;  /* 0x000000ff328a7208 */ /* 0x000fe20004000000 */
[----:B------:R-:W-:Y:S01]  /*4820*/  FFMA.FTZ R53, R128, R101, R53 ;  /* 0x0000006580357223 */ /* 0x000fe20000010035 */
[----:B------:R-:W-:Y:S01]  /*4830*/  FSEL R137, R54, 1, !P0 ;  /* 0x3f80000036897808 */ /* 0x000fe20004000000 */
[----:B------:R1:W-:Y:S02]  /*4840*/  MUFU.EX2 R132, R133 ;  /* 0x0000008500847308 */ /* 0x0003e40000000800 */
[----:B------:R-:W-:-:S04]  /*4850*/  FADD.FTZ R53, RZ, R53 ;  /* 0x00000035ff357221 */ /* 0x000fc80000010000 */
[----:B------:R-:W-:Y:S02]  /*4860*/  FMUL.FTZ R40, R121, R53 ;  /* 0x0000003579287220 */ /* 0x000fe40000410000 */
[----:B------:R3:W4:Y:S01]  /*4870*/  MUFU.COS R43, R131 ;  /* 0x00000083002b7308 */ /* 0x0007220000000000 */
[----:B-1----:R-:W-:Y:S01]  /*4880*/  IADD3 R133, PT, PT, R105, 0xe, RZ ;  /* 0x0000000e69857810 */ /* 0x002fe20007ffe0ff */
[----:B0-----:R-:W-:-:S03]  /*4890*/  FMUL.FTZ R42, R48, R42 ;  /* 0x0000002a302a7220 */ /* 0x001fc60000410000 */
[----:B------:R-:W-:Y:S01]  /*48a0*/  ISETP.GE.U32.AND P2, PT, R133, UR33, PT ;  /* 0x0000002185007c0c */ /* 0x000fe2000bf46070 */
[----:B------:R-:W-:Y:S02]  /*48b0*/  FMUL.FTZ R133, R130, R101 ;  /* 0x0000006582857220 */ /* 0x000fe40000410000 */
[----:B------:R-:W0:Y:S01]  /*48c0*/  MUFU.EX2 R44, R44 ;  /* 0x0000002c002c7308 */ /* 0x000e220000000800 */
[----:B---3--:R-:W-:Y:S01]  /*48d0*/  FMUL.FTZ R131, R103, R56 ;  /* 0x0000003867837220 */ /* 0x008fe20000410000 */
[----:B------:R-:W-:Y:S01]  /*48e0*/  IADD3 R103, PT, PT, R105, 0xd, RZ ;  /* 0x0000000d69677810 */ /* 0x000fe20007ffe0ff */
[----:B------:R-:W-:-:S03]  /*48f0*/  FFMA.FTZ R133, R128, R41, -R133 ;  /* 0x0000002980857223 */ /* 0x000fc60000010885 */
[----:B------:R-:W-:Y:S01]  /*4900*/  ISETP.GE.U32.AND P5, PT, R103, UR33, PT ;  /* 0x0000002167007c0c */ /* 0x000fe2000bfa6070 */
[----:B------:R-:W-:Y:S01]  /*4910*/  FADD.FTZ R133, R133, R126 ;  /* 0x0000007e85857221 */ /* 0x000fe20000010000 */
[----:B------:R-:W1:Y:S01]  /*4920*/  MUFU.EX2 R46, R46 ;  /* 0x0000002e002e7308 */ /* 0x000e620000000800 */
[----:B----4-:R-:W-:Y:S02]  /*4930*/  FMUL.FTZ R43, R48, R43 ;  /* 0x0000002b302b7220 */ /* 0x010fe40000410000 */
[-C--:B------:R-:W-:Y:S01]  /*4940*/  FMUL.FTZ R101, R121, R133.reuse ;  /* 0x0000008579657220 */ /* 0x080fe20000410000 */
[----:B------:R-:W-:-:S03]  /*4950*/  FFMA.FTZ R40, R120, R133, -R40 ;  /* 0x0000008578287223 */ /* 0x000fc60000010828 */
[----:B------:R-:W-:Y:S01]  /*4960*/  FFMA.FTZ R101, R120, R53, R101 ;  /* 0x0000003578657223 */ /* 0x000fe20000010065 */
[----:B------:R-:W3:Y:S01]  /*4970*/  MUFU.SIN R103, R134 ;  /* 0x0000008600677308 */ /* 0x000ee20000000400 */
[C---:B0-----:R-:W-:Y:S01]  /*4980*/  FMUL.FTZ R47, R44.reuse, R47 ;  /* 0x0000002f2c2f7220 */ /* 0x041fe20000410000 */
[----:B------:R-:W-:Y:S01]  /*4990*/  FMUL.FTZ R45, R44, R45 ;  /* 0x0000002d2c2d7220 */ /* 0x000fe20000410000 */
[----:B------:R-:W-:Y:S01]  /*49a0*/  FADD.FTZ R101, RZ, R101 ;  /* 0x00000065ff657221 */ /* 0x000fe20000010000 */
[----:B------:R-:W-:Y:S01]  /*49b0*/  FADD.FTZ R44, R40, R119 ;  /* 0x00000077282c7221 */ /* 0x000fe20000010000 */
[----:B------:R-:W-:-:S03]  /*49c0*/  FMUL.FTZ R40, R124, R129 ;  /* 0x000000817c287220 */ /* 0x000fc60000410000 */
[----:B------:R-:W-:Y:S01]  /*49d0*/  MUFU.EX2 R102, R102 ;  /* 0x0000006600667308 */ /* 0x000fe20000000800 */
[C---:B-1----:R-:W-:Y:S01]  /*49e0*/  FMUL.FTZ R51, R46.reuse, R51 ;  /* 0x000000332e337220 */ /* 0x042fe20000410000 */
[----:B------:R-:W-:Y:S01]  /*49f0*/  FMUL.FTZ R49, R46, R49 ;  /* 0x000000312e317220 */ /* 0x000fe20000410000 */
[C---:B------:R-:W-:Y:S01]  /*4a00*/  FMUL.FTZ R46, R118.reuse, R101 ;  /* 0x00000065762e7220 */ /* 0x040fe20000410000 */
[----:B------:R-:W-:-:S04]  /*4a10*/  FMUL.FTZ R48, R118, R44 ;  /* 0x0000002c76307220 */ /* 0x000fc80000410000 */
[----:B------:R-:W0:Y:S01]  /*4a20*/  MUFU.COS R41, R135 ;  /* 0x0000008700297308 */ /* 0x000e220000000000 */
[----:B---3--:R-:W-:Y:S01]  /*4a30*/  FMUL.FTZ R144, R132, R103 ;  /* 0x0000006784907220 */ /* 0x008fe20000410000 */
[C---:B------:R-:W-:Y:S01]  /*4a40*/  FFMA.FTZ R103, R117.reuse, R44, -R46 ;  /* 0x0000002c75677223 */ /* 0x040fe2000001082e */
[----:B------:R-:W-:-:S03]  /*4a50*/  FFMA.FTZ R48, R117, R101, R48 ;  /* 0x0000006575307223 */ /* 0x000fc60000010030 */
[----:B------:R-:W-:Y:S01]  /*4a60*/  FADD.FTZ R103, R103, R116 ;  /* 0x0000007467677221 */ /* 0x000fe20000010000 */
[----:B------:R-:W-:Y:S01]  /*4a70*/  FADD.FTZ R48, RZ, R48 ;  /* 0x00000030ff307221 */ /* 0x000fe20000010000 */
[----:B------:R-:W1:Y:S03]  /*4a80*/  MUFU.EX2 R131, R131 ;  /* 0x0000008300837308 */ /* 0x000e660000000800 */
[----:B------:R-:W-:-:S04]  /*4a90*/  FMUL.FTZ R46, R115, R48 ;  /* 0x00000030732e7220 */ /* 0x000fc80000410000 */
[----:B------:R-:W-:Y:S01]  /*4aa0*/  FFMA.FTZ R46, R114, R103, -R46 ;  /* 0x00000067722e7223 */ /* 0x000fe2000001082e */
[----:B------:R-:W3:Y:S01]  /*4ab0*/  MUFU.SIN R147, R135 ;  /* 0x0000008700937308 */ /* 0x000ee20000000400 */
[----:B0-----:R-:W-:Y:S01]  /*4ac0*/  FMUL.FTZ R148, R102, R41 ;  /* 0x0000002966947220 */ /* 0x001fe20000410000 */
[----:B------:R-:W-:-:S04]  /*4ad0*/  FMUL.FTZ R41, R123, R129 ;  /* 0x000000817b297220 */ /* 0x000fc80000410000 */
[-C--:B------:R-:W-:Y:S01]  /*4ae0*/  FFMA.FTZ R53, R124, R127.reuse, R41 ;  /* 0x0000007f7c357223 */ /* 0x080fe20000010029 */
[----:B------:R-:W-:Y:S01]  /*4af0*/  FFMA.FTZ R41, R123, R127, -R40 ;  /* 0x0000007f7b297223 */ /* 0x000fe20000010828 */
[----:B------:R-:W0:Y:S01]  /*4b00*/  MUFU.COS R145, R134 ;  /* 0x0000008600917308 */ /* 0x000e220000000000 */
[C---:B-1----:R-:W-:Y:S01]  /*4b10*/  FMUL.FTZ R55, R131.reuse, R55 ;  /* 0x0000003783377220 */ /* 0x042fe20000410000 */
[----:B------:R-:W-:Y:S01]  /*4b20*/  FMUL.FTZ R52, R131, R52 ;  /* 0x0000003483347220 */ /* 0x000fe20000410000 */
[----:B------:R-:W-:Y:S01]  /*4b30*/  FMUL.FTZ R131, R115, R103 ;  /* 0x0000006773837220 */ /* 0x000fe20000410000 */
[C---:B------:R-:W-:Y:S01]  /*4b40*/  FMUL.FTZ R40, R130.reuse, R41 ;  /* 0x0000002982287220 */ /* 0x040fe20000410000 */
[-C--:B------:R-:W-:Y:S02]  /*4b50*/  FMUL.FTZ R101, R130, R53.reuse ;  /* 0x0000003582657220 */ /* 0x080fe40000410000 */
[----:B------:R-:W-:Y:S01]  /*4b60*/  FFMA.FTZ R131, R114, R48, R131 ;  /* 0x0000003072837223 */ /* 0x000fe20000010083 */
[C---:B------:R-:W-:Y:S01]  /*4b70*/  FFMA.FTZ R40, R128.reuse, R53, R40 ;  /* 0x0000003580287223 */ /* 0x040fe20000010028 */
[----:B------:R-:W-:Y:S01]  /*4b80*/  FFMA.FTZ R101, R128, R41, -R101 ;  /* 0x0000002980657223 */ /* 0x000fe20000010865 */
[----:B------:R-:W-:Y:S01]  /*4b90*/  FADD.FTZ R48, R46, R113 ;  /* 0x000000712e307221 */ /* 0x000fe20000010000 */
[----:B------:R-:W-:Y:S01]  /*4ba0*/  FADD.FTZ R131, RZ, R131 ;  /* 0x00000083ff837221 */ /* 0x000fe20000010000 */
[CC--:B------:R-:W-:Y:S01]  /*4bb0*/  FMUL.FTZ R44, R121.reuse, R40.reuse ;  /* 0x00000028792c7220 */ /* 0x0c0fe20000410000 */
[----:B------:R-:W-:Y:S01]  /*4bc0*/  FMUL.FTZ R41, R121, R101 ;  /* 0x0000006579297220 */ /* 0x000fe20000410000 */
[----:B---3--:R-:W-:Y:S01]  /*4bd0*/  FMUL.FTZ R147, R102, R147 ;  /* 0x0000009366937220 */ /* 0x008fe20000410000 */
[----:B------:R-:W-:Y:S01]  /*4be0*/  FMUL.FTZ R100, R112, R131 ;  /* 0x0000008370647220 */ /* 0x000fe20000410000 */
[C---:B------:R-:W-:Y:S01]  /*4bf0*/  FFMA.FTZ R44, R120.reuse, R101, -R44 ;  /* 0x00000065782c7223 */ /* 0x040fe2000001082c */
[----:B------:R-:W-:Y:S01]  /*4c00*/  FFMA.FTZ R41, R120, R40, R41 ;  /* 0x0000002878297223 */ /* 0x000fe20000010029 */
[-C--:B------:R-:W-:Y:S01]  /*4c10*/  FMUL.FTZ R102, R112, R48.reuse ;  /* 0x0000003070667220 */ /* 0x080fe20000410000 */
[C---:B------:R-:W-:Y:S01]  /*4c20*/  FFMA.FTZ R53, R111.reuse, R48, -R100 ;  /* 0x000000306f357223 */ /* 0x040fe20000010864 */
[CC--:B------:R-:W-:Y:S01]  /*4c30*/  FMUL.FTZ R46, R118.reuse, R44.reuse ;  /* 0x0000002c762e7220 */ /* 0x0c0fe20000410000 */
[----:B------:R-:W-:Y:S01]  /*4c40*/  FMUL.FTZ R40, R118, R41 ;  /* 0x0000002976287220 */ /* 0x000fe20000410000 */
[----:B------:R-:W-:Y:S01]  /*4c50*/  FFMA.FTZ R102, R111, R131, R102 ;  /* 0x000000836f667223 */ /* 0x000fe20000010066 */
[----:B------:R-:W-:Y:S01]  /*4c60*/  FADD.FTZ R48, R53, R110 ;  /* 0x0000006e35307221 */ /* 0x000fe20000010000 */
[C---:B------:R-:W-:Y:S01]  /*4c70*/  FFMA.FTZ R46, R117.reuse, R41, R46 ;  /* 0x00000029752e7223 */ /* 0x040fe2000001002e */
[----:B------:R-:W-:Y:S01]  /*4c80*/  FFMA.FTZ R40, R117, R44, -R40 ;  /* 0x0000002c75287223 */ /* 0x000fe20000010828 */
[----:B------:R-:W-:Y:S01]  /*4c90*/  FADD.FTZ R102, RZ, R102 ;  /* 0x00000066ff667221 */ /* 0x000fe20000010000 */
[----:B------:R-:W-:Y:S01]  /*4ca0*/  FMUL.FTZ R103, R109, R48 ;  /* 0x000000306d677220 */ /* 0x000fe20000410000 */
[C---:B------:R-:W-:Y:S01]  /*4cb0*/  FMUL.FTZ R41, R115.reuse, R46 ;  /* 0x0000002e73297220 */ /* 0x040fe20000410000 */
[----:B------:R-:W-:Y:S01]  /*4cc0*/  FMUL.FTZ R53, R115, R40 ;  /* 0x0000002873357220 */ /* 0x000fe20000410000 */
[-C--:B------:R-:W-:Y:S01]  /*4cd0*/  FMUL.FTZ R101, R109, R102.reuse ;  /* 0x000000666d657220 */ /* 0x080fe20000410000 */
[----:B------:R-:W-:Y:S01]  /*4ce0*/  FFMA.FTZ R103, R108, R102, R103 ;  /* 0x000000666c677223 */ /* 0x000fe20000010067 */
[C---:B------:R-:W-:Y:S01]  /*4cf0*/  FFMA.FTZ R41, R114.reuse, R40, -R41 ;  /* 0x0000002872297223 */ /* 0x040fe20000010829 */
[----:B------:R-:W-:Y:S01]  /*4d00*/  FFMA.FTZ R53, R114, R46, R53 ;  /* 0x0000002e72357223 */ /* 0x000fe20000010035 */
[----:B------:R-:W-:Y:S01]  /*4d10*/  FFMA.FTZ R48, R108, R48, -R101 ;  /* 0x000000306c307223 */ /* 0x000fe20000010865 */
[----:B------:R-:W-:Y:S01]  /*4d20*/  FADD.FTZ R46, RZ, R103 ;  /* 0x00000067ff2e7221 */ /* 0x000fe20000010000 */
[C---:B------:R-:W-:Y:S01]  /*4d30*/  FMUL.FTZ R44, R112.reuse, R41 ;  /* 0x00000029702c7220 */ /* 0x040fe20000410000 */
[-C--:B------:R-:W-:Y:S01]  /*4d40*/  FMUL.FTZ R40, R112, R53.reuse ;  /* 0x0000003570287220 */ /* 0x080fe20000410000 */
[----:B------:R-:W-:Y:S01]  /*4d50*/  FADD.FTZ R48, R48, R107 ;  /* 0x0000006b30307221 */ /* 0x000fe20000010000 */
[C---:B------:R-:W-:Y:S01]  /*4d60*/  FMUL.FTZ R102, R140.reuse, R46 ;  /* 0x0000002e8c667220 */ /* 0x040fe20000410000 */
[C---:B------:R-:W-:Y:S01]  /*4d70*/  FFMA.FTZ R44, R111.reuse, R53, R44 ;  /* 0x000000356f2c7223 */ /* 0x040fe2000001002c */
[----:B------:R-:W-:Y:S01]  /*4d80*/  FFMA.FTZ R40, R111, R41, -R40 ;  /* 0x000000296f287223 */ /* 0x000fe20000010828 */
[-C--:B------:R-:W-:Y:S01]  /*4d90*/  FMUL.FTZ R53, R140, R48.reuse ;  /* 0x000000308c357220 */ /* 0x080fe20000410000 */
[----:B------:R-:W-:Y:S01]  /*4da0*/  FFMA.FTZ R41, R139, R48, -R102 ;  /* 0x000000308b297223 */ /* 0x000fe20000010866 */
[----:B------:R-:W-:Y:S01]  /*4db0*/  FSEL R155, R9, RZ, !P0 ;  /* 0x000000ff099b7208 */ /* 0x000fe20004000000 */
[----:B0-----:R-:W-:Y:S01]  /*4dc0*/  FMUL.FTZ R145, R132, R145 ;  /* 0x0000009184917220 */ /* 0x001fe20000410000 */
[----:B------:R-:W-:Y:S01]  /*4dd0*/  FFMA.FTZ R53, R139, R46, R53 ;  /* 0x0000002e8b357223 */ /* 0x000fe20000010035 */
[----:B------:R-:W-:Y:S01]  /*4de0*/  FADD.FTZ R46, R41, R156 ;  /* 0x0000009c292e7221 */ /* 0x000fe20000010000 */
[----:B------:R-:W-:-:S02]  /*4df0*/  FSEL R136, R49, RZ, !P4 ;  /* 0x000000ff31887208 */ /* 0x000fc40006000000 */
[----:B------:R-:W-:Y:S01]  /*4e00*/  FADD.FTZ R53, RZ, R53 ;  /* 0x00000035ff357221 */ /* 0x000fe20000010000 */
[C---:B------:R-:W-:Y:S01]  /*4e10*/  FMUL.FTZ R48, R138.reuse, R46 ;  /* 0x0000002e8a307220 */ /* 0x040fe20000410000 */
[----:B------:R-:W-:Y:S02]  /*4e20*/  FSEL R135, R51, 1, !P4 ;  /* 0x3f80000033877808 */ /* 0x000fe40006000000 */
[-C--:B------:R-:W-:Y:S01]  /*4e30*/  FMUL.FTZ R131, R138, R53.reuse ;  /* 0x000000358a837220 */ /* 0x080fe20000410000 */
[----:B------:R-:W-:Y:S01]  /*4e40*/  FFMA.FTZ R48, R137, R53, R48 ;  /* 0x0000003589307223 */ /* 0x000fe20000010030 */
[----:B------:R-:W-:Y:S01]  /*4e50*/  FMUL.FTZ R41, R109, R44 ;  /* 0x0000002c6d297220 */ /* 0x000fe20000410000 */
[----:B------:R-:W-:Y:S01]  /*4e60*/  FSEL R154, R8, RZ, !P4 ;  /* 0x000000ff089a7208 */ /* 0x000fe20006000000 */
[----:B------:R-:W-:Y:S01]  /*4e70*/  FFMA.FTZ R46, R137, R46, -R131 ;  /* 0x0000002e892e7223 */ /* 0x000fe20000010883 */
[----:B------:R-:W-:Y:S01]  /*4e80*/  FADD.FTZ R48, RZ, R48 ;  /* 0x00000030ff307221 */ /* 0x000fe20000010000 */
[-C--:B------:R-:W-:Y:S01]  /*4e90*/  FFMA.FTZ R41, R108, R40.reuse, -R41 ;  /* 0x000000286c297223 */ /* 0x080fe20000010829 */
[----:B------:R-:W-:Y:S01]  /*4ea0*/  FMUL.FTZ R49, R109, R40 ;  /* 0x000000286d317220 */ /* 0x000fe20000410000 */
[----:B------:R-:W-:Y:S01]  /*4eb0*/  FADD.FTZ R46, R46, R155 ;  /* 0x0000009b2e2e7221 */ /* 0x000fe20000010000 */
[----:B------:R-:W-:Y:S01]  /*4ec0*/  FMUL.FTZ R40, R136, R48 ;  /* 0x0000003088287220 */ /* 0x000fe20000410000 */
[----:B------:R-:W-:-:S02]  /*4ed0*/  FSEL R134, R45, RZ, !P3 ;  /* 0x000000ff2d867208 */ /* 0x000fc40005800000 */
[-C--:B------:R-:W-:Y:S01]  /*4ee0*/  FMUL.FTZ R53, R136, R46.reuse ;  /* 0x0000002e88357220 */ /* 0x080fe20000410000 */
[----:B------:R-:W-:Y:S01]  /*4ef0*/  FFMA.FTZ R51, R135, R46, -R40 ;  /* 0x0000002e87337223 */ /* 0x000fe20000010828 */
[----:B------:R-:W-:Y:S02]  /*4f00*/  FSEL R133, R47, 1, !P3 ;  /* 0x3f8000002f857808 */ /* 0x000fe40005800000 */
[----:B------:R-:W-:Y:S01]  /*4f10*/  FFMA.FTZ R53, R135, R48, R53 ;  /* 0x0000003087357223 */ /* 0x000fe20000010035 */
[----:B------:R-:W-:Y:S01]  /*4f20*/  FADD.FTZ R51, R51, R154 ;  /* 0x0000009a33337221 */ /* 0x000fe20000010000 */
[----:B------:R-:W-:Y:S01]  /*4f30*/  FFMA.FTZ R49, R108, R44, R49 ;  /* 0x0000002c6c317223 */ /* 0x000fe20000010031 */
[----:B------:R-:W-:Y:S01]  /*4f40*/  MOV R100, UR27 ;  /* 0x0000001b00647c02 */ /* 0x000fe20008000f00 */
[----:B------:R-:W-:Y:S01]  /*4f50*/  FADD.FTZ R53, RZ, R53 ;  /* 0x00000035ff357221 */ /* 0x000fe20000010000 */
[----:B------:R-:W-:Y:S01]  /*4f60*/  FMUL.FTZ R46, R134, R51 ;  /* 0x00000033862e7220 */ /* 0x000fe20000410000 */
[----:B------:R-:W-:Y:S01]  /*4f70*/  FMUL.FTZ R44, R140, R41 ;  /* 0x000000298c2c7220 */ /* 0x000fe20000410000 */
[----:B------:R-:W-:Y:S01]  /*4f80*/  MOV R101, UR15 ;  /* 0x0000000f00657c02 */ /* 0x000fe20008000f00 */
[-C--:B------:R-:W-:Y:S01]  /*4f90*/  FMUL.FTZ R48, R134, R53.reuse ;  /* 0x0000003586307220 */ /* 0x080fe20000410000 */
[----:B------:R-:W-:Y:S01]  /*4fa0*/  MOV R102, UR21 ;  /* 0x0000001500667c02 */ /* 0x000fe20008000f00 */
[----:B------:R-:W-:Y:S01]  /*4fb0*/  FFMA.FTZ R53, R133, R53, R46 ;  /* 0x0000003585357223 */ /* 0x000fe2000001002e */
[----:B------:R-:W-:Y:S01]  /*4fc0*/  MOV R103, UR24 ;  /* 0x0000001800677c02 */ /* 0x000fe20008000f00 */
[-C--:B------:R-:W-:Y:S01]  /*4fd0*/  FMUL.FTZ R40, R140, R49.reuse ;  /* 0x000000318c287220 */ /* 0x080fe20000410000 */
[----:B------:R-:W-:Y:S01]  /*4fe0*/  FFMA.FTZ R44, R139, R49, R44 ;  /* 0x000000318b2c7223 */ /* 0x000fe2000001002c */
[----:B------:R-:W-:Y:S01]  /*4ff0*/  FSEL R153, R7, RZ, !P3 ;  /* 0x000000ff07997208 */ /* 0x000fe20005800000 */
[----:B------:R-:W-:Y:S01]  /*5000*/  FFMA.FTZ R48, R133, R51, -R48 ;  /* 0x0000003385307223 */ /* 0x000fe20000010830 */
[----:B------:R-:W-:Y:S01]  /*5010*/  FSEL R132, R42, RZ, !P6 ;  /* 0x000000ff2a847208 */ /* 0x000fe20007000000 */
[----:B------:R-:W-:Y:S01]  /*5020*/  FADD.FTZ R53, RZ, R53 ;  /* 0x00000035ff357221 */ /* 0x000fe20000010000 */
[----:B------:R-:W3:Y:S01]  /*5030*/  LDG.E.64 R100, desc[UR28][R100.64] ;  /* 0x0000001c64647981 */ /* 0x000ee2000c1e1b00 */
[----:B------:R-:W-:Y:S01]  /*5040*/  FFMA.FTZ R40, R139, R41, -R40 ;  /* 0x000000298b287223 */ /* 0x000fe20000010828 */
[----:B------:R-:W-:-:S02]  /*5050*/  FMUL.FTZ R46, R138, R44 ;  /* 0x0000002c8a2e7220 */ /* 0x000fc40000410000 */
[----:B------:R-:W3:Y:S01]  /*5060*/  LDG.E.64 R102, desc[UR28][R102.64] ;  /* 0x0000001c66667981 */ /* 0x000ee2000c1e1b00 */
[----:B------:R-:W-:Y:S01]  /*5070*/  FADD.FTZ R48, R48, R153 ;  /* 0x0000009930307221 */ /* 0x000fe20000010000 */
[----:B------:R-:W-:Y:S01]  /*5080*/  FSEL R131, R43, 1, !P6 ;  /* 0x3f8000002b837808 */ /* 0x000fe20007000000 */
[-C--:B------:R-:W-:Y:S01]  /*5090*/  FMUL.FTZ R42, R132, R53.reuse ;  /* 0x00000035842a7220 */ /* 0x080fe20000410000 */
[-C--:B------:R-:W-:Y:S01]  /*50a0*/  FFMA.FTZ R46, R137, R40.reuse, -R46 ;  /* 0x00000028892e7223 */ /* 0x080fe2000001082e */
[----:B------:R-:W-:Y:S01]  /*50b0*/  FMUL.FTZ R40, R138, R40 ;  /* 0x000000288a287220 */ /* 0x000fe20000410000 */
[-C--:B------:R-:W-:Y:S01]  /*50c0*/  FMUL.FTZ R50, R132, R48.reuse ;  /* 0x0000003084327220 */ /* 0x080fe20000410000 */
[----:B------:R-:W-:Y:S01]  /*50d0*/  FSEL R152, R6, RZ, !P6 ;  /* 0x000000ff06987208 */ /* 0x000fe20007000000 */
[----:B------:R-:W-:Y:S01]  /*50e0*/  FFMA.FTZ R41, R131, R48, -R42 ;  /* 0x0000003083297223 */ /* 0x000fe2000001082a */
[----:B------:R-:W-:Y:S01]  /*50f0*/  FFMA.FTZ R40, R137, R44, R40 ;  /* 0x0000002c89287223 */ /* 0x000fe20000010028 */
[----:B------:R-:W-:Y:S01]  /*5100*/  FFMA.FTZ R50, R131, R53, R50 ;  /* 0x0000003583327223 */ /* 0x000fe20000010032 */
[----:B------:R-:W-:Y:S01]  /*5110*/  FSEL R141, R52, RZ, !P5 ;  /* 0x000000ff348d7208 */ /* 0x000fe20006800000 */
[----:B------:R-:W-:Y:S01]  /*5120*/  FADD.FTZ R43, R41, R152 ;  /* 0x00000098292b7221 */ /* 0x000fe20000010000 */
[----:B------:R-:W-:Y:S01]  /*5130*/  FSEL R142, R55, 1, !P5 ;  /* 0x3f800000378e7808 */ /* 0x000fe20006800000 */
[C---:B------:R-:W-:Y:S01]  /*5140*/  FMUL.FTZ R42, R136.reuse, R40 ;  /* 0x00000028882a7220 */ /* 0x040fe20000410000 */
[----:B------:R-:W-:Y:S01]  /*5150*/  FADD.FTZ R50, RZ, R50 ;  /* 0x00000032ff327221 */ /* 0x000fe20000010000 */
[-C--:B------:R-:W-:Y:S01]  /*5160*/  FMUL.FTZ R45, R141, R43.reuse ;  /* 0x0000002b8d2d7220 */ /* 0x080fe20000410000 */
[-C--:B------:R-:W-:Y:S01]  /*5170*/  FMUL.FTZ R41, R136, R46.reuse ;  /* 0x0000002e88297220 */ /* 0x080fe20000410000 */
[----:B------:R-:W-:Y:S01]  /*5180*/  FFMA.FTZ R42, R135, R46, -R42 ;  /* 0x0000002e872a7223 */ /* 0x000fe2000001082a */
[-C--:B------:R-:W-:Y:S01]  /*5190*/  FMUL.FTZ R44, R141, R50.reuse ;  /* 0x000000328d2c7220 */ /* 0x080fe20000410000 */
[----:B------:R-:W-:Y:S01]  /*51a0*/  FFMA.FTZ R45, R142, R50, R45 ;  /* 0x000000328e2d7223 */ /* 0x000fe2000001002d */
[----:B------:R-:W-:Y:S01]  /*51b0*/  FFMA.FTZ R41, R135, R40, R41 ;  /* 0x0000002887297223 */ /* 0x000fe20000010029 */
[----:B------:R-:W-:Y:S01]  /*51c0*/  FSEL R143, R5, RZ, !P5 ;  /* 0x000000ff058f7208 */ /* 0x000fe20006800000 */
[----:B------:R-:W-:Y:S01]  /*51d0*/  FMUL.FTZ R40, R134, R42 ;  /* 0x0000002a86287220 */ /* 0x000fe20000410000 */
[----:B------:R-:W-:Y:S01]  /*51e0*/  FFMA.FTZ R44, R142, R43, -R44 ;  /* 0x0000002b8e2c7223 */ /* 0x000fe2000001082c */
[----:B------:R-:W-:Y:S01]  /*51f0*/  FSEL R144, R144, RZ, !P2 ;  /* 0x000000ff90907208 */ /* 0x000fe20005000000 */
[----:B------:R-:W-:Y:S01]  /*5200*/  FADD.FTZ R45, RZ, R45 ;  /* 0x0000002dff2d7221 */ /* 0x000fe20000010000 */
[-C--:B------:R-:W-:Y:S01]  /*5210*/  FFMA.FTZ R43, R133, R41.reuse, R40 ;  /* 0x00000029852b7223 */ /* 0x080fe20000010028 */
[----:B------:R-:W-:Y:S01]  /*5220*/  FADD.FTZ R44, R44, R143 ;  /* 0x0000008f2c2c7221 */ /* 0x000fe20000010000 */
[----:B------:R-:W-:Y:S01]  /*5230*/  FSEL R145, R145, 1, !P2 ;  /* 0x3f80000091917808 */ /* 0x000fe20005000000 */
[----:B------:R-:W-:Y:S01]  /*5240*/  FMUL.FTZ R40, R134, R41 ;  /* 0x0000002986287220 */ /* 0x000fe20000410000 */
[C---:B------:R-:W-:Y:S01]  /*5250*/  FMUL.FTZ R46, R144.reuse, R45 ;  /* 0x0000002d902e7220 */ /* 0x040fe20000410000 */
[----:B------:R-:W-:Y:S01]  /*5260*/  FMUL.FTZ R48, R144, R44 ;  /* 0x0000002c90307220 */ /* 0x000fe20000410000 */
[----:B------:R-:W-:Y:S01]  /*5270*/  FSEL R146, R4, RZ, !P2 ;  /* 0x000000ff04927208 */ /* 0x000fe20005000000 */
[----:B------:R-:W-:Y:S01]  /*5280*/  FFMA.FTZ R40, R133, R42, -R40 ;  /* 0x0000002a85287223 */ /* 0x000fe20000010828 */
[C---:B------:R-:W-:Y:S01]  /*5290*/  FFMA.FTZ R41, R145.reuse, R44, -R46 ;  /* 0x0000002c91297223 */ /* 0x040fe2000001082e */
[C---:B------:R-:W-:Y:S01]  /*52a0*/  FMUL.FTZ R42, R132.reuse, R43 ;  /* 0x0000002b842a7220 */ /* 0x040fe20000410000 */
[----:B------:R-:W-:Y:S01]  /*52b0*/  FFMA.FTZ R48, R145, R45, R48 ;  /* 0x0000002d91307223 */ /* 0x000fe20000010030 */
[----:B------:R-:W-:Y:S01]  /*52c0*/  FSEL R147, R147, RZ, !P1 ;  /* 0x000000ff93937208 */ /* 0x000fe20004800000 */
[----:B------:R-:W-:Y:S01]  /*52d0*/  FADD.FTZ R44, R41, R146 ;  /* 0x00000092292c7221 */ /* 0x000fe20000010000 */
[-C--:B------:R-:W-:Y:S01]  /*52e0*/  FFMA.FTZ R42, R131, R40.reuse, -R42 ;  /* 0x00000028832a7223 */ /* 0x080fe2000001082a */
[----:B------:R-:W-:Y:S01]  /*52f0*/  FMUL.FTZ R40, R132, R40 ;  /* 0x0000002884287220 */ /* 0x000fe20000410000 */
[----:B------:R-:W-:Y:S01]  /*5300*/  FADD.FTZ R48, RZ, R48 ;  /* 0x00000030ff307221 */ /* 0x000fe20000010000 */
[----:B------:R-:W-:Y:S01]  /*5310*/  FSEL R148, R148, 1, !P1 ;  /* 0x3f80000094947808 */ /* 0x000fe20004800000 */
[----:B------:R-:W-:Y:S01]  /*5320*/  FMUL.FTZ R45, R147, R44 ;  /* 0x0000002c932d7220 */ /* 0x000fe20000410000 */
[----:B------:R-:W-:Y:S01]  /*5330*/  FFMA.FTZ R40, R131, R43, R40 ;  /* 0x0000002b83287223 */ /* 0x000fe20000010028 */
[----:B------:R-:W-:Y:S01]  /*5340*/  FMUL.FTZ R43, R147, R48 ;  /* 0x00000030932b7220 */ /* 0x000fe20000410000 */
[C---:B------:R-:W-:Y:S01]  /*5350*/  FMUL.FTZ R41, R141.reuse, R42 ;  /* 0x0000002a8d297220 */ /* 0x040fe20000410000 */
[----:B------:R-:W-:Y:S01]  /*5360*/  FFMA.FTZ R45, R148, R48, R45 ;  /* 0x00000030942d7223 */ /* 0x000fe2000001002d */
[----:B------:R-:W-:Y:S01]  /*5370*/  FSEL R149, R2, RZ, !P1 ;  /* 0x000000ff02957208 */ /* 0x000fe20004800000 */
[----:B------:R-:W-:Y:S01]  /*5380*/  FFMA.FTZ R44, R148, R44, -R43 ;  /* 0x0000002c942c7223 */ /* 0x000fe2000001082b */
[-C--:B------:R-:W-:Y:S01]  /*5390*/  FFMA.FTZ R43, R142, R40.reuse, R41 ;  /* 0x000000288e2b7223 */ /* 0x080fe20000010029 */
[----:B------:R-:W-:Y:S01]  /*53a0*/  FADD.FTZ R158, RZ, R45 ;  /* 0x0000002dff9e7221 */ /* 0x000fe20000010000 */
[----:B------:R-:W-:Y:S01]  /*53b0*/  FMUL.FTZ R41, R141, R40 ;  /* 0x000000288d297220 */ /* 0x000fe20000410000 */
[----:B------:R-:W-:Y:S01]  /*53c0*/  FADD.FTZ R157, R44, R149 ;  /* 0x000000952c9d7221 */ /* 0x000fe20000010000 */
[----:B------:R-:W-:Y:S01]  /*53d0*/  FMUL.FTZ R40, R144, R43 ;  /* 0x0000002b90287220 */ /* 0x000fe20000410000 */
[C---:B------:R-:W-:Y:S01]  /*53e0*/  ISETP.GE.AND P0, PT, R99.reuse, 0x1, PT ;  /* 0x000000016300780c */ /* 0x040fe20003f06270 */
[----:B------:R-:W-:Y:S01]  /*53f0*/  FFMA.FTZ R41, R142, R42, -R41 ;  /* 0x0000002a8e297223 */ /* 0x000fe20000010829 */
[----:B------:R-:W0:Y:S01]  /*5400*/  SHFL.UP PT, R45, R158, 0x1, RZ ;  /* 0x042000009e2d7989 */ /* 0x000e2200000e00ff */
[----:B------:R-:W1:Y:S01]  /*5410*/  S2UR UR11, SR_CgaCtaId ;  /* 0x00000000000b79c3 */ /* 0x000e620000008800 */
[----:B------:R-:W-:Y:S01]  /*5420*/  ISETP.NE.AND P1, PT, R99, 0x1f, PT ;  /* 0x0000001f6300780c */ /* 0x000fe20003f25270 */
[-C--:B------:R-:W-:Y:S01]  /*5430*/  FFMA.FTZ R40, R145, R41.reuse, -R40 ;  /* 0x0000002991287223 */ /* 0x080fe20000010828 */
[----:B------:R-:W-:Y:S01]  /*5440*/  FMUL.FTZ R42, R144, R41 ;  /* 0x00000029902a7220 */ /* 0x000fe20000410000 */
[----:B------:R-:W4:Y:S01]  /*5450*/  SHFL.UP PT, R44, R157, 0x1, RZ ;  /* 0x042000009d2c7989 */ /* 0x000f2200000e00ff */
[----:B------:R-:W-:Y:S01]  /*5460*/  UMOV UR26, 0x400 ;  /* 0x00000400001a7882 */ /* 0x000fe20000000000 */
[----:B------:R-:W-:Y:S01]  /*5470*/  FMUL.FTZ R41, R147, R40 ;  /* 0x0000002893297220 */ /* 0x000fe20000410000 */
[----:B------:R-:W-:Y:S01]  /*5480*/  FFMA.FTZ R42, R145, R43, R42 ;  /* 0x0000002b912a7223 */ /* 0x000fe2000001002a */
[----:B------:R-:W-:Y:S03]  /*5490*/  BSSY.RECONVERGENT B0, `(.L_x_33) ;  /* 0x00000b7000007945 */ /* 0x000fe60003800200 */
[-C--:B------:R-:W-:Y:S01]  /*54a0*/  FFMA.FTZ R160, R148, R42.reuse, R41 ;  /* 0x0000002a94a07223 */ /* 0x080fe20000010029 */
[----:B------:R-:W-:-:S04]  /*54b0*/  FMUL.FTZ R159, R147, R42 ;  /* 0x0000002a939f7220 */ /* 0x000fc80000410000 */
[----:B------:R-:W-:Y:S01]  /*54c0*/  FFMA.FTZ R159, R148, R40, -R159 ;  /* 0x00000028949f7223 */ /* 0x000fe2000001089f */
[----:B------:R-:W5:Y:S04]  /*54d0*/  SHFL.UP PT, R41, R160, 0x1, RZ ;  /* 0x04200000a0297989 */ /* 0x000f6800000e00ff */
[----:B------:R-:W2:Y:S01]  /*54e0*/  SHFL.UP PT, R40, R159, 0x1, RZ ;  /* 0x042000009f287989 */ /* 0x000ea200000e00ff */
[CC--:B0-----:R-:W-:Y:S01]  /*54f0*/  FMUL.FTZ R43, R159.reuse, R45.reuse ;  /* 0x0000002d9f2b7220 */ /* 0x0c1fe20000410000 */
[C---:B------:R-:W-:Y:S01]  /*5500*/  FMUL.FTZ R42, R160.reuse, R45 ;  /* 0x0000002da02a7220 */ /* 0x040fe20000410000 */
[----:B-1----:R-:W-:Y:S02]  /*5510*/  ULEA UR26, UR11, UR26, 0x18 ;  /* 0x0000001a0b1a7291 */ /* 0x002fe4000f8ec0ff */
[-C--:B----4-:R-:W-:Y:S01]  /*5520*/  FFMA.FTZ R43, R160, R44.reuse, R43 ;  /* 0x0000002ca02b7223 */ /* 0x090fe2000001002b */
[----:B------:R-:W-:-:S03]  /*5530*/  FFMA.FTZ R42, R159, R44, -R42 ;  /* 0x0000002c9f2a7223 */ /* 0x000fc6000001082a */
[----:B------:R-:W-:Y:S01]  /*5540*/  @!P1 LEA R163, R104, UR26, 0x4 ;  /* 0x0000001a68a39c11 */ /* 0x000fe2000f8e20ff */
[----:B------:R-:W-:Y:S01]  /*5550*/  @P0 FADD.FTZ R158, R158, R43 ;  /* 0x0000002b9e9e0221 */ /* 0x000fe20000010000 */
[----:B------:R-:W-:-:S04]  /*5560*/  @P0 FADD.FTZ R157, R157, R42 ;  /* 0x0000002a9d9d0221 */ /* 0x000fc80000010000 */
[----:B------:R-:W0:Y:S04]  /*5570*/  SHFL.UP PT, R45, R158, 0x2, RZ ;  /* 0x044000009e2d7989 */ /* 0x000e2800000e00ff */
[----:B------:R-:W1:Y:S01]  /*5580*/  SHFL.UP PT, R44, R157, 0x2, RZ ;  /* 0x044000009d2c7989 */ /* 0x000e6200000e00ff */
[-C--:B-----5:R-:W-:Y:S01]  /*5590*/  FMUL.FTZ R43, R159, R41.reuse ;  /* 0x000000299f2b7220 */ /* 0x0a0fe20000410000 */
[----:B------:R-:W-:-:S03]  /*55a0*/  FMUL.FTZ R42, R160, R41 ;  /* 0x00000029a02a7220 */ /* 0x000fc60000410000 */
[-C--:B--2---:R-:W-:Y:S01]  /*55b0*/  @P0 FFMA.FTZ R160, R160, R40.reuse, R43 ;  /* 0x00000028a0a00223 */ /* 0x084fe2000001002b */
[----:B------:R-:W-:Y:S01]  /*55c0*/  @P0 FFMA.FTZ R159, R159, R40, -R42 ;  /* 0x000000289f9f0223 */ /* 0x000fe2000001082a */
[----:B------:R-:W-:-:S03]  /*55d0*/  ISETP.GE.AND P0, PT, R99, 0x2, PT ;  /* 0x000000026300780c */ /* 0x000fc60003f06270 */
[----:B------:R-:W2:Y:S04]  /*55e0*/  SHFL.UP PT, R41, R160, 0x2, RZ ;  /* 0x04400000a0297989 */ /* 0x000ea800000e00ff */
[----:B------:R-:W4:Y:S01]  /*55f0*/  SHFL.UP PT, R40, R159, 0x2, RZ ;  /* 0x044000009f287989 */ /* 0x000f2200000e00ff */
[-C--:B0-----:R-:W-:Y:S01]  /*5600*/  FMUL.FTZ R43, R159, R45.reuse ;  /* 0x0000002d9f2b7220 */ /* 0x081fe20000410000 */
[----:B------:R-:W-:-:S03]  /*5610*/  FMUL.FTZ R42, R160, R45 ;  /* 0x0000002da02a7220 */ /* 0x000fc60000410000 */
[-C--:B-1----:R-:W-:Y:S01]  /*5620*/  FFMA.FTZ R43, R160, R44.reuse, R43 ;  /* 0x0000002ca02b7223 */ /* 0x082fe2000001002b */
[----:B------:R-:W-:-:S03]  /*5630*/  FFMA.FTZ R42, R159, R44, -R42 ;  /* 0x0000002c9f2a7223 */ /* 0x000fc6000001082a */
[----:B------:R-:W-:Y:S01]  /*5640*/  @P0 FADD.FTZ R158, R158, R43 ;  /* 0x0000002b9e9e0221 */ /* 0x000fe20000010000 */
[----:B------:R-:W-:-:S04]  /*5650*/  @P0 FADD.FTZ R157, R157, R42 ;  /* 0x0000002a9d9d0221 */ /* 0x000fc80000010000 */
[----:B------:R-:W0:Y:S01]  /*5660*/  SHFL.UP PT, R45, R158, 0x4, RZ ;  /* 0x048000009e2d7989 */ /* 0x000e2200000e00ff */
[CC--:B--2---:R-:W-:Y:S01]  /*5670*/  FMUL.FTZ R43, R159.reuse, R41.reuse ;  /* 0x000000299f2b7220 */ /* 0x0c4fe20000410000 */
[C---:B------:R-:W-:Y:S02]  /*5680*/  FMUL.FTZ R42, R160.reuse, R41 ;  /* 0x00000029a02a7220 */ /* 0x040fe40000410000 */
[----:B------:R-:W1:Y:S01]  /*5690*/  SHFL.UP PT, R44, R157, 0x4, RZ ;  /* 0x048000009d2c7989 */ /* 0x000e6200000e00ff */
[-C--:B----4-:R-:W-:Y:S01]  /*56a0*/  @P0 FFMA.FTZ R160, R160, R40.reuse, R43 ;  /* 0x00000028a0a00223 */ /* 0x090fe2000001002b */
        /* <DEDUP_REMOVED lines=9> */
[----:B------:R-:W-:Y:S01]  /*5740*/  @P0 FADD.FTZ R157, R157, R42 ;  /* 0x0000002a9d9d0221 */ /* 0x000fe20000010000 */
[CC--:B--2---:R-:W-:Y:S01]  /*5750*/  FMUL.FTZ R43, R159.reuse, R41.reuse ;  /* 0x000000299f2b7220 */ /* 0x0c4fe20000410000 */
[C---:B------:R-:W-:Y:S02]  /*5760*/  FMUL.FTZ R42, R160.reuse, R41 ;  /* 0x00000029a02a7220 */ /* 0x040fe40000410000 */
[----:B------:R-:W0:Y:S01]  /*5770*/  SHFL.UP PT, R44, R158, 0x8, RZ ;  /* 0x050000009e2c7989 */ /* 0x000e2200000e00ff */
[-C--:B----4-:R-:W-:Y:S01]  /*5780*/  @P0 FFMA.FTZ R160, R160, R40.reuse, R43 ;  /* 0x00000028a0a00223 */ /* 0x090fe2000001002b */
[----:B------:R-:W-:Y:S01]  /*5790*/  @P0 FFMA.FTZ R159, R159, R40, -R42 ;  /* 0x000000289f9f0223 */ /* 0x000fe2000001082a */
[----:B------:R-:W-:Y:S01]  /*57a0*/  ISETP.GE.AND P0, PT, R99, 0x8, PT ;  /* 0x000000086300780c */ /* 0x000fe20003f06270 */
[----:B------:R-:W1:Y:S04]  /*57b0*/  SHFL.UP PT, R43, R157, 0x8, RZ ;  /* 0x050000009d2b7989 */ /* 0x000e6800000e00ff */
[----:B------:R-:W2:Y:S04]  /*57c0*/  SHFL.UP PT, R41, R160, 0x8, RZ ;  /* 0x05000000a0297989 */ /* 0x000ea800000e00ff */
[----:B------:R-:W4:Y:S01]  /*57d0*/  SHFL.UP PT, R40, R159, 0x8, RZ ;  /* 0x050000009f287989 */ /* 0x000f2200000e00ff */
[-C--:B0-----:R-:W-:Y:S01]  /*57e0*/  FMUL.FTZ R45, R159, R44.reuse ;  /* 0x0000002c9f2d7220 */ /* 0x081fe20000410000 */
[----:B------:R-:W-:-:S03]  /*57f0*/  FMUL.FTZ R44, R160, R44 ;  /* 0x0000002ca02c7220 */ /* 0x000fc60000410000 */
[CC--:B-1----:R-:W-:Y:S01]  /*5800*/  FFMA.FTZ R47, R160.reuse, R43.reuse, R45 ;  /* 0x0000002ba02f7223 */ /* 0x0c2fe2000001002d */
[C---:B------:R-:W-:Y:S01]  /*5810*/  FFMA.FTZ R44, R159.reuse, R43, -R44 ;  /* 0x0000002b9f2c7223 */ /* 0x040fe2000001082c */
[-C--:B--2---:R-:W-:Y:S01]  /*5820*/  FMUL.FTZ R45, R159, R41.reuse ;  /* 0x000000299f2d7220 */ /* 0x084fe20000410000 */
[----:B------:R-:W-:Y:S01]  /*5830*/  FMUL.FTZ R42, R160, R41 ;  /* 0x00000029a02a7220 */ /* 0x000fe20000410000 */
[----:B------:R-:W-:Y:S01]  /*5840*/  @P0 FADD.FTZ R158, R158, R47 ;  /* 0x0000002f9e9e0221 */ /* 0x000fe20000010000 */
[----:B------:R-:W-:Y:S01]  /*5850*/  @P0 FADD.FTZ R157, R157, R44 ;  /* 0x0000002c9d9d0221 */ /* 0x000fe20000010000 */
[-C--:B----4-:R-:W-:Y:S01]  /*5860*/  @P0 FFMA.FTZ R160, R160, R40.reuse, R45 ;  /* 0x00000028a0a00223 */ /* 0x090fe2000001002d */
[----:B------:R-:W-:Y:S01]  /*5870*/  @P0 FFMA.FTZ R159, R159, R40, -R42 ;  /* 0x000000289f9f0223 */ /* 0x000fe2000001082a */
[----:B------:R-:W-:Y:S01]  /*5880*/  LOP3.LUT P0, RZ, R106, 0x1f, RZ, 0xc0, !PT ;  /* 0x0000001f6aff7812 */ /* 0x000fe2000780c0ff */
[----:B------:R-:W0:Y:S03]  /*5890*/  SHFL.UP PT, R43, R158, 0x10, RZ ;  /* 0x060000009e2b7989 */ /* 0x000e2600000e00ff */
[----:B------:R-:W-:Y:S01]  /*58a0*/  ISETP.EQ.OR P0, PT, RZ, UR6, P0 ;  /* 0x00000006ff007c0c */ /* 0x000fe20008702670 */
[----:B------:R-:W1:Y:S04]  /*58b0*/  SHFL.UP PT, R40, R160, 0x10, RZ ;  /* 0x06000000a0287989 */ /* 0x000e6800000e00ff */
[----:B------:R-:W2:Y:S04]  /*58c0*/  SHFL.UP PT, R53, R159, 0x10, RZ ;  /* 0x060000009f357989 */ /* 0x000ea800000e00ff */
[----:B------:R-:W4:Y:S01]  /*58d0*/  SHFL.UP PT, R41, R157, 0x10, RZ ;  /* 0x060000009d297989 */ /* 0x000f2200000e00ff */
[CC--:B0-----:R-:W-:Y:S01]  /*58e0*/  FMUL.FTZ R42, R160.reuse, R43.reuse ;  /* 0x0000002ba02a7220 */ /* 0x0c1fe20000410000 */
[C---:B------:R-:W-:Y:S01]  /*58f0*/  FMUL.FTZ R43, R159.reuse, R43 ;  /* 0x0000002b9f2b7220 */ /* 0x040fe20000410000 */
[-C--:B-1----:R-:W-:Y:S01]  /*5900*/  FMUL.FTZ R52, R160, R40.reuse ;  /* 0x00000028a0347220 */ /* 0x082fe20000410000 */
[----:B------:R-:W-:-:S03]  /*5910*/  FMUL.FTZ R40, R159, R40 ;  /* 0x000000289f287220 */ /* 0x000fc60000410000 */
[CC--:B--2---:R-:W-:Y:S01]  /*5920*/  FFMA.FTZ R52, R159.reuse, R53.reuse, -R52 ;  /* 0x000000359f347223 */ /* 0x0c4fe20000010834 */
[C---:B------:R-:W-:Y:S01]  /*5930*/  FFMA.FTZ R53, R160.reuse, R53, R40 ;  /* 0x00000035a0357223 */ /* 0x040fe20000010028 */
[----:B------:R-:W-:Y:S02]  /*5940*/  HFMA2 R40, -RZ, RZ, 1.875, 0 ;  /* 0x3f800000ff287431 */ /* 0x000fe400000001ff */
[-C--:B----4-:R-:W-:Y:S01]  /*5950*/  FFMA.FTZ R54, R159, R41.reuse, -R42 ;  /* 0x000000299f367223 */ /* 0x090fe2000001082a */
[----:B------:R-:W-:Y:S01]  /*5960*/  FFMA.FTZ R55, R160, R41, R43 ;  /* 0x00000029a0377223 */ /* 0x000fe2000001002b */
[----:B------:R-:W-:Y:S02]  /*5970*/  CS2R R42, SRZ ;  /* 0x00000000002a7805 */ /* 0x000fe4000001ff00 */
[----:B------:R-:W-:Y:S01]  /*5980*/  MOV R41, RZ ;  /* 0x000000ff00297202 */ /* 0x000fe20000000f00 */
[----:B------:R-:W-:Y:S01]  /*5990*/  FADD.FTZ R54, R157, R54 ;  /* 0x000000369d367221 */ /* 0x000fe20000010000 */
[----:B------:R-:W-:-:S04]  /*59a0*/  FADD.FTZ R55, R158, R55 ;  /* 0x000000379e377221 */ /* 0x000fc80000010000 */
[----:B------:R-:W-:Y:S01]  /*59b0*/  @!P0 LDS.128 R40, [UR9] ;  /* 0x00000009ff288984 */ /* 0x000fe20008000c00 */
[----:B------:R-:W-:-:S03]  /*59c0*/  ISETP.GE.AND P0, PT, R99, 0x10, PT ;  /* 0x000000106300780c */ /* 0x000fc60003f06270 */
[----:B------:R-:W-:Y:S01]  /*59d0*/  @!P1 STS.128 [R163+0x2110], R52 ;  /* 0x00211034a3009388 */ /* 0x000fe20000000c00 */
[----:B------:R-:W-:Y:S01]  /*59e0*/  BAR.SYNC.DEFER_BLOCKING 0x0 ;  /* 0x0000000000007b1d */ /* 0x000fe20000010000 */
[----:B------:R-:W-:-:S05]  /*59f0*/  ISETP.GE.U32.AND P1, PT, R106, 0x20, PT ;  /* 0x000000206a00780c */ /* 0x000fca0003f26070 */
[----:B------:R-:W0:Y:S04]  /*5a00*/  LDS.128 R44, [UR26+0x2110] ;  /* 0x0021101aff2c7984 */ /* 0x000e280008000c00 */
[----:B------:R-:W1:Y:S01]  /*5a10*/  LDS.128 R48, [UR26+0x2120] ;  /* 0x0021201aff307984 */ /* 0x000e620008000c00 */
[CC--:B---3--:R-:W-:Y:S01]  /*5a20*/  FMUL.FTZ R161, R101.reuse, R103.reuse ;  /* 0x0000006765a17220 */ /* 0x0c8fe20000410000 */
[----:B------:R-:W-:Y:S01]  /*5a30*/  FMUL.FTZ R162, R100, R103 ;  /* 0x0000006764a27220 */ /* 0x000fe20000410000 */
[----:B------:R-:W-:Y:S02]  /*5a40*/  FSEL R103, R158, R55, !P0 ;  /* 0x000000379e677208 */ /* 0x000fe40004000000 */
[-C--:B------:R-:W-:Y:S01]  /*5a50*/  FFMA.FTZ R161, R100, R102.reuse, -R161 ;  /* 0x0000006664a17223 */ /* 0x080fe200000108a1 */
[----:B------:R-:W-:Y:S01]  /*5a60*/  FFMA.FTZ R162, R101, R102, R162 ;  /* 0x0000006665a27223 */ /* 0x000fe200000100a2 */
[----:B------:R-:W-:-:S02]  /*5a70*/  FSEL R100, R159, R52, !P0 ;  /* 0x000000349f647208 */ /* 0x000fc40004000000 */
[----:B------:R-:W-:Y:S01]  /*5a80*/  FSEL R101, R160, R53, !P0 ;  /* 0x00000035a0657208 */ /* 0x000fe20004000000 */
[----:B------:R-:W-:Y:S01]  /*5a90*/  SHFL.UP PT, R103, R103, 0x1, RZ ;  /* 0x0420000067677989 */ /* 0x000fe200000e00ff */
[----:B------:R-:W-:Y:S02]  /*5aa0*/  FSEL R102, R157, R54, !P0 ;  /* 0x000000369d667208 */ /* 0x000fe40004000000 */
[----:B------:R-:W-:Y:S01]  /*5ab0*/  ISETP.NE.AND P0, PT, R104, 0x1, PT ;  /* 0x000000016800780c */ /* 0x000fe20003f05270 */
[----:B------:R-:W2:Y:S01]  /*5ac0*/  LDS.128 R52, [UR26+0x2130] ;  /* 0x0021301aff347984 */ /* 0x000ea20008000c00 */
[----:B------:R-:W-:Y:S02]  /*5ad0*/  R2UR UR31, R161 ;  /* 0x00000000a11f72ca */ /* 0x000fe400000e0000 */
[----:B------:R-:W-:Y:S01]  /*5ae0*/  R2UR UR37, R162 ;  /* 0x00000000a22572ca */ /* 0x000fe200000e0000 */
[----:B------:R-:W-:Y:S04]  /*5af0*/  SHFL.UP PT, R100, R100, 0x1, RZ ;  /* 0x0420000064647989 */ /* 0x000fe800000e00ff */
[----:B------:R-:W-:Y:S04]  /*5b00*/  SHFL.UP PT, R101, R101, 0x1, RZ ;  /* 0x0420000065657989 */ /* 0x000fe800000e00ff */
[----:B------:R-:W-:Y:S01]  /*5b10*/  SHFL.UP PT, R102, R102, 0x1, RZ ;  /* 0x0420000066667989 */ /* 0x000fe200000e00ff */
[----:B0-----:R-:W-:-:S02]  /*5b20*/  FSEL R158, R44, R3, !P0 ;  /* 0x000000032c9e7208 */ /* 0x001fc40004000000 */
[C---:B------:R-:W-:Y:S01]  /*5b30*/  FSEL R0, R45.reuse, R0, !P0 ;  /* 0x000000002d007208 */ /* 0x040fe20004000000 */
[CC--:B-1----:R-:W-:Y:S01]  /*5b40*/  FMUL.FTZ R157, R45.reuse, R49.reuse ;  /* 0x000000312d9d7220 */ /* 0x0c2fe20000410000 */
[----:B------:R-:W-:Y:S01]  /*5b50*/  FMUL.FTZ R160, R44, R49 ;  /* 0x000000312ca07220 */ /* 0x000fe20000410000 */
[----:B------:R-:W-:Y:S02]  /*5b60*/  FSEL R151, R46, R151, !P0 ;  /* 0x000000972e977208 */ /* 0x000fe40004000000 */
[-C--:B------:R-:W-:Y:S01]  /*5b70*/  FFMA.FTZ R157, R44, R48.reuse, -R157 ;  /* 0x000000302c9d7223 */ /* 0x080fe2000001089d */
[----:B------:R-:W-:Y:S01]  /*5b80*/  FFMA.FTZ R3, R45, R48, R160 ;  /* 0x000000302d037223 */ /* 0x000fe200000100a0 */
[CC--:B------:R-:W-:Y:S01]  /*5b90*/  FMUL.FTZ R45, R47.reuse, R49.reuse ;  /* 0x000000312f2d7220 */ /* 0x0c0fe20000410000 */
[C---:B------:R-:W-:Y:S01]  /*5ba0*/  FMUL.FTZ R44, R46.reuse, R49 ;  /* 0x000000312e2c7220 */ /* 0x040fe20000410000 */
[C---:B------:R-:W-:Y:S02]  /*5bb0*/  FSEL R150, R47.reuse, R150, !P0 ;  /* 0x000000962f967208 */ /* 0x040fe40004000000 */
[-C--:B------:R-:W-:Y:S01]  /*5bc0*/  FFMA.FTZ R49, R46, R48.reuse, -R45 ;  /* 0x000000302e317223 */ /* 0x080fe2000001082d */
[----:B------:R-:W-:Y:S01]  /*5bd0*/  FFMA.FTZ R48, R47, R48, R44 ;  /* 0x000000302f307223 */ /* 0x000fe2000001002c */
[----:B------:R-:W-:Y:S01]  /*5be0*/  ISETP.NE.AND P0, PT, R104, 0x2, PT ;  /* 0x000000026800780c */ /* 0x000fe20003f05270 */
[----:B------:R-:W0:Y:S01]  /*5bf0*/  LDS.128 R44, [UR26+0x2140] ;  /* 0x0021401aff2c7984 */ /* 0x000e220008000c00 */
[----:B------:R-:W-:Y:S01]  /*5c00*/  FADD.FTZ R50, R50, R49 ;  /* 0x0000003132327221 */ /* 0x000fe20000010000 */
[----:B------:R-:W-:Y:S01]  /*5c10*/  FADD.FTZ R51, R51, R48 ;  /* 0x0000003033337221 */ /* 0x000fe20000010000 */
[----:B------:R-:W-:-:S02]  /*5c20*/  FSEL R49, R3, R0, !P0 ;  /* 0x0000000003317208 */ /* 0x000fc40004000000 */
[----:B------:R-:W-:Y:S02]  /*5c30*/  FSEL R158, R157, R158, !P0 ;  /* 0x0000009e9d9e7208 */ /* 0x000fe40004000000 */
[C---:B------:R-:W-:Y:S02]  /*5c40*/  FSEL R151, R50.reuse, R151, !P0 ;  /* 0x0000009732977208 */ /* 0x040fe40004000000 */
[----:B------:R-:W-:Y:S01]  /*5c50*/  FSEL R150, R51, R150, !P0 ;  /* 0x0000009633967208 */ /* 0x000fe20004000000 */
[-C--:B--2---:R-:W-:Y:S01]  /*5c60*/  FMUL.FTZ R48, R3, R53.reuse ;  /* 0x0000003503307220 */ /* 0x084fe20000410000 */
[CC--:B------:R-:W-:Y:S01]  /*5c70*/  FMUL.FTZ R160, R157.reuse, R53.reuse ;  /* 0x000000359da07220 */ /* 0x0c0fe20000410000 */
[-C--:B------:R-:W-:Y:S01]  /*5c80*/  FMUL.FTZ R0, R50, R53.reuse ;  /* 0x0000003532007220 */ /* 0x080fe20000410000 */
[----:B------:R-:W-:Y:S01]  /*5c90*/  ISETP.NE.AND P0, PT, R104, 0x3, PT ;  /* 0x000000036800780c */ /* 0x000fe20003f05270 */
[-C--:B------:R-:W-:Y:S01]  /*5ca0*/  FFMA.FTZ R157, R157, R52.reuse, -R48 ;  /* 0x000000349d9d7223 */ /* 0x080fe20000010830 */
[-C--:B------:R-:W-:Y:S01]  /*5cb0*/  FFMA.FTZ R48, R3, R52.reuse, R160 ;  /* 0x0000003403307223 */ /* 0x080fe200000100a0 */
[C---:B------:R-:W-:Y:S01]  /*5cc0*/  FMUL.FTZ R3, R51.reuse, R53 ;  /* 0x0000003533037220 */ /* 0x040fe20000410000 */
[----:B------:R-:W-:-:S03]  /*5cd0*/  FFMA.FTZ R0, R51, R52, R0 ;  /* 0x0000003433007223 */ /* 0x000fc60000010000 */
[----:B------:R-:W-:Y:S01]  /*5ce0*/  FFMA.FTZ R3, R50, R52, -R3 ;  /* 0x0000003432037223 */ /* 0x000fe20000010803 */
[----:B------:R-:W-:-:S03]  /*5cf0*/  FADD.FTZ R55, R55, R0 ;  /* 0x0000000037377221 */ /* 0x000fc60000010000 */
[----:B------:R-:W-:Y:S01]  /*5d00*/  FADD.FTZ R54, R54, R3 ;  /* 0x0000000336367221 */ /* 0x000fe20000010000 */
[----:B------:R-:W-:Y:S02]  /*5d10*/  FSEL R3, R157, R158, !P0 ;  /* 0x0000009e9d037208 */ /* 0x000fe40004000000 */
[----:B------:R-:W-:Y:S02]  /*5d20*/  FSEL R150, R55, R150, !P0 ;  /* 0x0000009637967208 */ /* 0x000fe40004000000 */
[----:B------:R-:W-:Y:S01]  /*5d30*/  FSEL R151, R54, R151, !P0 ;  /* 0x0000009736977208 */ /* 0x000fe20004000000 */
[-C--:B0-----:R-:W-:Y:S01]  /*5d40*/  FMUL.FTZ R0, R48, R45.reuse ;  /* 0x0000002d30007220 */ /* 0x081fe20000410000 */
[----:B------:R-:W-:-:S03]  /*5d50*/  FMUL.FTZ R51, R157, R45 ;  /* 0x0000002d9d337220 */ /* 0x000fc60000410000 */
[-C--:B------:R-:W-:Y:S01]  /*5d60*/  FFMA.FTZ R157, R157, R44.reuse, -R0 ;  /* 0x0000002c9d9d7223 */ /* 0x080fe20000010800 */
[C---:B------:R-:W-:Y:S01]  /*5d70*/  FSEL R0, R48.reuse, R49, !P0 ;  /* 0x0000003130007208 */ /* 0x040fe20004000000 */
[----:B------:R-:W-:Y:S01]  /*5d80*/  FFMA.FTZ R51, R48, R44, R51 ;  /* 0x0000002c30337223 */ /* 0x000fe20000010033 */
[-C--:B------:R-:W-:Y:S01]  /*5d90*/  FMUL.FTZ R49, R55, R45.reuse ;  /* 0x0000002d37317220 */ /* 0x080fe20000410000 */
[----:B------:R-:W-:-:S03]  /*5da0*/  FMUL.FTZ R48, R54, R45 ;  /* 0x0000002d36307220 */ /* 0x000fc60000410000 */
[-C--:B------:R-:W-:Y:S01]  /*5db0*/  FFMA.FTZ R49, R54, R44.reuse, -R49 ;  /* 0x0000002c36317223 */ /* 0x080fe20000010831 */
[----:B------:R-:W-:-:S03]  /*5dc0*/  FFMA.FTZ R48, R55, R44, R48 ;  /* 0x0000002c37307223 */ /* 0x000fc60000010030 */
[----:B------:R-:W-:Y:S01]  /*5dd0*/  FADD.FTZ R46, R46, R49 ;  /* 0x000000312e2e7221 */ /* 0x000fe20000010000 */
[----:B------:R-:W-:Y:S01]  /*5de0*/  FADD.FTZ R47, R47, R48 ;  /* 0x000000302f2f7221 */ /* 0x000fe20000010000 */
[----:B------:R-:W-:Y:S06]  /*5df0*/  @!P1 BRA `(.L_x_34) ;  /* 0x0000000000409947 */ /* 0x000fec0003800000 */
[C---:B------:R-:W-:Y:S01]  /*5e00*/  FMUL.FTZ R45, R101.reuse, R151 ;  /* 0x00000097652d7220 */ /* 0x040fe20000410000 */
[C---:B------:R-:W-:Y:S01]  /*5e10*/  FMUL.FTZ R46, R101.reuse, R150 ;  /* 0x00000096652e7220 */ /* 0x040fe20000410000 */
[C---:B------:R-:W-:Y:S01]  /*5e20*/  FMUL.FTZ R44, R101.reuse, R0 ;  /* 0x00000000652c7220 */ /* 0x040fe20000410000 */
[----:B------:R-:W-:Y:S01]  /*5e30*/  FMUL.FTZ R101, R101, R3 ;  /* 0x0000000365657220 */ /* 0x000fe20000410000 */
[C---:B------:R-:W-:Y:S01]  /*5e40*/  FFMA.FTZ R48, R100.reuse, R150, R45 ;  /* 0x0000009664307223 */ /* 0x040fe2000001002d */
[C---:B------:R-:W-:Y:S01]  /*5e50*/  FFMA.FTZ R45, R100.reuse, R151, -R46 ;  /* 0x00000097642d7223 */ /* 0x040fe2000001082e */
[C---:B------:R-:W-:Y:S01]  /*5e60*/  FFMA.FTZ R44, R100.reuse, R3, -R44 ;  /* 0x00000003642c7223 */ /* 0x040fe2000001082c */
[----:B------:R-:W-:Y:S01]  /*5e70*/  FFMA.FTZ R101, R100, R0, R101 ;  /* 0x0000000064657223 */ /* 0x000fe20000010065 */
[----:B------:R-:W-:Y:S01]  /*5e80*/  FADD.FTZ R103, R103, R48 ;  /* 0x0000003067677221 */ /* 0x000fe20000010000 */
[----:B------:R-:W-:Y:S01]  /*5e90*/  FADD.FTZ R102, R102, R45 ;  /* 0x0000002d66667221 */ /* 0x000fe20000010000 */
[----:B------:R-:W-:-:S04]  /*5ea0*/  ISETP.NE.AND P0, PT, R99, RZ, PT ;  /* 0x000000ff6300720c */ /* 0x000fc80003f05270 */
[----:B------:R-:W-:Y:S02]  /*5eb0*/  FSEL R100, R3, R44, !P0 ;  /* 0x0000002c03647208 */ /* 0x000fe40004000000 */
[----:B------:R-:W-:Y:S02]  /*5ec0*/  FSEL R101, R0, R101, !P0 ;  /* 0x0000006500657208 */ /* 0x000fe40004000000 */
[----:B------:R-:W-:Y:S02]  /*5ed0*/  FSEL R102, R151, R102, !P0 ;  /* 0x0000006697667208 */ /* 0x000fe40004000000 */
[----:B------:R-:W-:Y:S01]  /*5ee0*/  FSEL R103, R150, R103, !P0 ;  /* 0x0000006796677208 */ /* 0x000fe20004000000 */
[----:B------:R-:W-:Y:S06]  /*5ef0*/  BRA `(.L_x_35) ;  /* 0x0000000000407947 */ /* 0x000fec0003800000 */
.L_x_34:
[----:B------:R-:W-:Y:S01]  /*5f00*/  ISETP.NE.AND P0, PT, R99, RZ, PT ;  /* 0x000000ff6300720c */ /* 0x000fe20003f05270 */
[C---:B------:R-:W-:Y:S01]  /*5f10*/  FMUL.FTZ R48, R51.reuse, R43 ;  /* 0x0000002b33307220 */ /* 0x040fe20000410000 */
[CC--:B------:R-:W-:Y:S01]  /*5f20*/  FMUL.FTZ R50, R51.reuse, R42.reuse ;  /* 0x0000002a33327220 */ /* 0x0c0fe20000410000 */
[----:B------:R-:W-:Y:S02]  /*5f30*/  FMUL.FTZ R44, R51, R41 ;  /* 0x00000029332c7220 */ /* 0x000fe40000410000 */
[----:B------:R-:W-:Y:S01]  /*5f40*/  FFMA.FTZ R45, R157, R42, -R48 ;  /* 0x0000002a9d2d7223 */ /* 0x000fe20000010830 */
[----:B------:R-:W-:Y:S01]  /*5f50*/  FMUL.FTZ R48, R51, R40 ;  /* 0x0000002833307220 */ /* 0x000fe20000410000 */
[----:B------:R-:W-:-:S06]  /*5f60*/  FFMA.FTZ R50, R157, R43, R50 ;  /* 0x0000002b9d327223 */ /* 0x000fcc0000010032 */
[----:B------:R0:W-:Y:S01]  /*5f70*/  @!P0 STS.128 [UR26+0x2160], R40 ;  /* 0x00216028ff008988 */ /* 0x0001e20008000c1a */
[----:B------:R-:W-:Y:S02]  /*5f80*/  @!P0 MOV R102, R42 ;  /* 0x0000002a00668202 */ /* 0x000fe40000000f00 */
[-C--:B------:R-:W-:Y:S02]  /*5f90*/  @!P0 MOV R100, R40.reuse ;  /* 0x0000002800648202 */ /* 0x080fe40000000f00 */
[----:B------:R-:W-:Y:S02]  /*5fa0*/  @!P0 MOV R101, R41 ;  /* 0x0000002900658202 */ /* 0x000fe40000000f00 */
[----:B------:R-:W-:Y:S01]  /*5fb0*/  @!P0 MOV R103, R43 ;  /* 0x0000002b00678202 */ /* 0x000fe20000000f00 */
[C---:B0-----:R-:W-:Y:S01]  /*5fc0*/  FFMA.FTZ R40, R157.reuse, R40, -R44 ;  /* 0x000000289d287223 */ /* 0x041fe2000001082c */
[----:B------:R-:W-:Y:S01]  /*5fd0*/  FFMA.FTZ R41, R157, R41, R48 ;  /* 0x000000299d297223 */ /* 0x000fe20000010030 */
[----:B------:R-:W-:Y:S01]  /*5fe0*/  FADD.FTZ R42, R46, R45 ;  /* 0x0000002d2e2a7221 */ /* 0x000fe20000010000 */
[----:B------:R-:W-:-:S07]  /*5ff0*/  FADD.FTZ R43, R47, R50 ;  /* 0x000000322f2b7221 */ /* 0x000fce0000010000 */
.L_x_35:
[----:B------:R-:W-:Y:S05]  /*6000*/  BSYNC.RECONVERGENT B0 ;  /* 0x0000000000007941 */ /* 0x000fea0003800200 */
.L_x_33:
[----:B------:R-:W-:Y:S01]  /*6010*/  BAR.SYNC.DEFER_BLOCKING 0x0 ;  /* 0x0000000000007b1d */ /* 0x000fe20000010000 */
[----:B------:R-:W-:-:S05]  /*6020*/  ISETP.NE.AND P0, PT, R106, RZ, PT ;  /* 0x000000ff6a00720c */ /* 0x000fca0003f05270 */
[----:B------:R-:W-:Y:S08]  /*6030*/  BSSY.RECONVERGENT B0, `(.L_x_36) ;  /* 0x0000072000007945 */ /* 0x000ff00003800200 */
[----:B------:R-:W0:Y:S02]  /*6040*/  @P0 LDS.64 R44, [UR26+0x2168] ;  /* 0x0021681aff2c0984 */ /* 0x000e240008000a00 */
[-C--:B0-----:R-:W-:Y:S01]  /*6050*/  @P0 FMUL.FTZ R47, R45, R101.reuse ;  /* 0x000000652d2f0220 */ /* 0x081fe20000410000 */
[----:B------:R-:W-:-:S03]  /*6060*/  @P0 FMUL.FTZ R46, R44, R101 ;  /* 0x000000652c2e0220 */ /* 0x000fc60000410000 */
[-C--:B------:R-:W-:Y:S01]  /*6070*/  @P0 FFMA.FTZ R47, R44, R100.reuse, -R47 ;  /* 0x000000642c2f0223 */ /* 0x080fe2000001082f */
[----:B------:R-:W-:-:S03]  /*6080*/  @P0 FFMA.FTZ R46, R45, R100, R46 ;  /* 0x000000642d2e0223 */ /* 0x000fc6000001002e */
[----:B------:R-:W-:Y:S01]  /*6090*/  @P0 FADD.FTZ R102, R102, R47 ;  /* 0x0000002f66660221 */ /* 0x000fe20000010000 */
[----:B------:R-:W-:Y:S01]  /*60a0*/  @P0 FADD.FTZ R103, R103, R46 ;  /* 0x0000002e67670221 */ /* 0x000fe20000010000 */
[----:B------:R-:W-:Y:S02]  /*60b0*/  ISETP.NE.AND P0, PT, R106, RZ, PT ;  /* 0x000000ff6a00720c */ /* 0x000fe40003f05270 */
[C---:B------:R-:W-:Y:S01]  /*60c0*/  FMUL.FTZ R44, R124.reuse, R102 ;  /* 0x000000667c2c7220 */ /* 0x040fe20000410000 */
[----:B------:R-:W-:-:S03]  /*60d0*/  FMUL.FTZ R45, R124, R103 ;  /* 0x000000677c2d7220 */ /* 0x000fc60000410000 */
[C---:B------:R-:W-:Y:S01]  /*60e0*/  FFMA.FTZ R44, R123.reuse, R103, R44 ;  /* 0x000000677b2c7223 */ /* 0x040fe2000001002c */
[----:B------:R-:W-:-:S03]  /*60f0*/  FFMA.FTZ R45, R123, R102, -R45 ;  /* 0x000000667b2d7223 */ /* 0x000fc6000001082d */
[----:B------:R-:W-:Y:S01]  /*6100*/  FADD.FTZ R46, RZ, R44 ;  /* 0x0000002cff2e7221 */ /* 0x000fe20000010000 */
[----:B------:R-:W-:-:S03]  /*6110*/  FADD.FTZ R122, R122, R45 ;  /* 0x0000002d7a7a7221 */ /* 0x000fc60000010000 */
[C---:B------:R-:W-:Y:S01]  /*6120*/  FMUL.FTZ R44, R129.reuse, R46 ;  /* 0x0000002e812c7220 */ /* 0x040fe20000410000 */
[----:B------:R-:W-:-:S03]  /*6130*/  FMUL.FTZ R129, R129, R122 ;  /* 0x0000007a81817220 */ /* 0x000fc60000410000 */
[C---:B------:R-:W-:Y:S01]  /*6140*/  FFMA.FTZ R44, R127.reuse, R122, -R44 ;  /* 0x0000007a7f2c7223 */ /* 0x040fe2000001082c */
[----:B------:R-:W-:-:S03]  /*6150*/  FFMA.FTZ R47, R127, R46, R129 ;  /* 0x0000002e7f2f7223 */ /* 0x000fc60000010081 */
[----:B------:R-:W-:Y:S01]  /*6160*/  FADD.FTZ R125, R125, R44 ;  /* 0x0000002c7d7d7221 */ /* 0x000fe20000010000 */
[----:B------:R-:W-:-:S03]  /*6170*/  FADD.FTZ R47, RZ, R47 ;  /* 0x0000002fff2f7221 */ /* 0x000fc60000010000 */
        /* <DEDUP_REMOVED lines=83> */
[----:B------:R-:W-:Y:S06]  /*66b0*/  @P0 BRA `(.L_x_37) ;  /* 0x0000000000240947 */ /* 0x000fec0003800000 */
[----:B------:R-:W-:Y:S01]  /*66c0*/  USHF.R.S32.HI UR11, URZ, 0x1f, UR20 ;  /* 0x0000001fff0b7899 */ /* 0x000fe20008011414 */
[----:B------:R0:W-:Y:S01]  /*66d0*/  STS.128 [UR9], R40 ;  /* 0x00000028ff007988 */ /* 0x0001e20008000c09 */
[----:B------:R-:W-:-:S04]  /*66e0*/  UIADD3 UR23, UP0, UPT, UR7, UR20, URZ ;  /* 0x0000001407177290 */ /* 0x000fc8000ff1e0ff */
[----:B------:R-:W-:Y:S02]  /*66f0*/  ULEA.HI.X.SX32 UR11, UR7, UR11, 0x1, UP0 ;  /* 0x0000000b070b7291 */ /* 0x000fe400080f0eff */
[----:B------:R-:W-:-:S04]  /*6700*/  ULEA UR38, UP0, UR23, UR34, 0x4 ;  /* 0x0000002217267291 */ /* 0x000fc8000f8020ff */
[----:B------:R-:W-:Y:S02]  /*6710*/  ULEA.HI.X UR39, UR23, UR35, UR11, 0x4, UP0 ;  /* 0x0000002317277291 */ /* 0x000fe400080f240b */
[----:B------:R-:W-:-:S04]  /*6720*/  MOV R44, UR38 ;  /* 0x00000026002c7c02 */ /* 0x000fc80008000f00 */
[----:B------:R-:W-:-:S05]  /*6730*/  MOV R45, UR39 ;  /* 0x00000027002d7c02 */ /* 0x000fca0008000f00 */
[----:B------:R0:W-:Y:S02]  /*6740*/  STG.E.128 desc[UR28][R44.64], R40 ;  /* 0x000000282c007986 */ /* 0x0001e4000c101d1c */
.L_x_37:
[----:B------:R-:W-:Y:S05]  /*6750*/  BSYNC.RECONVERGENT B0 ;  /* 0x0000000000007941 */ /* 0x000fea0003800200 */
.L_x_36:
[----:B0-----:R-:W-:Y:S01]  /*6760*/  FMUL.FTZ R40, R47, UR37 ;  /* 0x000000252f287c20 */ /* 0x001fe20008410000 */
[----:B------:R-:W-:Y:S01]  /*6770*/  ULEA UR21, UP0, UR40, UR21, 0x3 ;  /* 0x0000001528157291 */ /* 0x000fe2000f8018ff */
[----:B------:R-:W-:Y:S01]  /*6780*/  FMUL.FTZ R41, R46, UR37 ;  /* 0x000000252e297c20 */ /* 0x000fe20008410000 */
[----:B------:R-:W-:Y:S01]  /*6790*/  UIADD3 UR8, UPT, UPT, UR8, 0x1, URZ ;  /* 0x0000000108087890 */ /* 0x000fe2000fffe0ff */
[----:B------:R-:W-:Y:S01]  /*67a0*/  FFMA.FTZ R40, R125, UR31, -R40 ;  /* 0x0000001f7d287c23 */ /* 0x000fe20008010828 */
[----:B------:R-:W-:Y:S01]  /*67b0*/  UIADD3.X UR24, UPT, UPT, UR24, UR14, URZ, UP0, !UPT ;  /* 0x0000000e18187290 */ /* 0x000fe200087fe4ff */
[----:B------:R-:W-:Y:S01]  /*67c0*/  FMUL.FTZ R42, R49, UR37 ;  /* 0x00000025312a7c20 */ /* 0x000fe20008410000 */
[----:B------:R-:W-:Y:S01]  /*67d0*/  UISETP.NE.AND UP0, UPT, UR8, URZ, UPT ;  /* 0x000000ff0800728c */ /* 0x000fe2000bf05270 */
[----:B------:R-:W-:Y:S01]  /*67e0*/  FFMA.FTZ R33, R40, 2, R33 ;  /* 0x4000000028217823 */ /* 0x000fe20000010021 */
[----:B------:R-:W-:Y:S01]  /*67f0*/  FADD.FTZ R40, RZ, R147 ;  /* 0x00000093ff287221 */ /* 0x000fe20000010000 */
        /* <DEDUP_REMOVED lines=13> */
[----:B------:R-:W-:Y:S01]  /*68d0*/  FFMA.FTZ R41, R122, UR31, -R41 ;  /* 0x0000001f7a297c23 */ /* 0x000fe20008010829 */
        /* <DEDUP_REMOVED lines=14> */
[----:B------:R-:W-:Y:S01]  /*69c0*/  ULEA UR27, UP1, UR36, UR27, 0x3 ;  /* 0x0000001b241b7291 */ /* 0x000fe2000f8218ff */
[----:B------:R-:W-:Y:S01]  /*69d0*/  FFMA.FTZ R34, R41, 2, R34 ;  /* 0x4000000029227823 */ /* 0x000fe20000010022 */
[----:B------:R-:W-:Y:S01]  /*69e0*/  ULEA UR25, UP2, UR10, UR25, 0x3 ;  /* 0x000000190a197291 */ /* 0x000fe2000f8418ff */
[----:B------:R-:W-:Y:S01]  /*69f0*/  FFMA.FTZ R32, R43, 2, R32 ;  /* 0x400000002b207823 */ /* 0x000fe20000010020 */
        /* <DEDUP_REMOVED lines=13> */
[----:B------:R-:W-:-:S02]  /*6ad0*/  UIADD3 UR9, UPT, UPT, UR9, 0x10, URZ ;  /* 0x0000001009097890 */ /* 0x000fc4000fffe0ff */
[----:B------:R-:W-:Y:S02]  /*6ae0*/  UIADD3 UR20, UPT, UPT, UR20, 0x1, URZ ;  /* 0x0000000114147890 */ /* 0x000fe4000fffe0ff */
[----:B------:R-:W-:Y:S02]  /*6af0*/  UIADD3.X UR15, UPT, UPT, UR15, UR13, URZ, UP1, !UPT ;  /* 0x0000000d0f0f7290 */ /* 0x000fe40008ffe4ff */
[----:B------:R-:W-:Y:S01]  /*6b00*/  UIADD3.X UR22, UPT, UPT, UR22, UR12, URZ, UP2, !UPT ;  /* 0x0000000c16167290 */ /* 0x000fe200097fe4ff */
[----:B------:R-:W-:Y:S11]  /*6b10*/  BRA.U UP0, `(.L_x_38) ;  /* 0xffffffd100947547 */ /* 0x000ff6000b83ffff */
.L_x_32:
[----:B------:R-:W-:Y:S01]  /*6b20*/  BAR.SYNC.DEFER_BLOCKING 0x0 ;  /* 0x0000000000007b1d */ /* 0x000fe20000010000 */
[C---:B------:R-:W-:Y:S01]  /*6b30*/  ISETP.NE.AND P0, PT, R106.reuse, RZ, PT ;  /* 0x000000ff6a00720c */ /* 0x040fe20003f05270 */
[----:B------:R-:W-:Y:S01]  /*6b40*/  USHF.L.U32 UR8, UR6, 0xb, URZ ;  /* 0x0000000b06087899 */ /* 0x000fe200080006ff */
[----:B------:R-:W-:Y:S01]  /*6b50*/  MOV R4, UR33 ;  /* 0x0000002100047c02 */ /* 0x000fe20008000f00 */
[----:B------:R-:W-:Y:S01]  /*6b60*/  UIADD3 UR17, UP0, UPT, UR17, 0x2000, URZ ;  /* 0x0000200011117890 */ /* 0x000fe2000ff1e0ff */
[----:B------:R-:W-:Y:S01]  /*6b70*/  LOP3.LUT R2, R106, 0x1f, RZ, 0xc0, !PT ;  /* 0x0000001f6a027812 */ /* 0x000fe200078ec0ff */
[----:B------:R-:W0:Y:S01]  /*6b80*/  LDCU.128 UR12, c[0x0][0x420] ;  /* 0x00008400ff0c77ac */ /* 0x000e220008000c00 */
[----:B------:R-:W-:Y:S01]  /*6b90*/  LOP3.LUT R9, R105, 0x3e00, RZ, 0xc0, !PT ;  /* 0x00003e0069097812 */ /* 0x000fe200078ec0ff */
[----:B------:R-:W-:Y:S01]  /*6ba0*/  UMOV UR9, URZ ;  /* 0x000000ff00097c82 */ /* 0x000fe20008000000 */
[----:B------:R-:W1:Y:S02]  /*6bb0*/  LDCU.64 UR10, c[0x0][0x478] ;  /* 0x00008f00ff0a77ac */ /* 0x000e640008000a00 */
[----:B------:R-:W-:-:S02]  /*6bc0*/  LOP3.LUT R7, R9, R2, RZ, 0xfc, !PT ;  /* 0x0000000209077212 */ /* 0x000fc400078efcff */
[----:B------:R-:W-:Y:S01]  /*6bd0*/  IADD3 R10, PT, PT, R2, R9, RZ ;  /* 0x00000009020a7210 */ /* 0x000fe20007ffe0ff */
[----:B------:R-:W-:Y:S02]  /*6be0*/  UIADD3 UR6, UPT, UPT, UR6, 0x1, URZ ;  /* 0x0000000106067890 */ /* 0x000fe4000fffe0ff */
[----:B------:R-:W-:Y:S01]  /*6bf0*/  UIADD3.X UR19, UPT, UPT, URZ, UR19, URZ, UP0, !UPT ;  /* 0x00000013ff137290 */ /* 0x000fe200087fe4ff */
[C---:B------:R-:W-:Y:S01]  /*6c00*/  IADD3 R11, PT, PT, R10.reuse, 0x20, RZ ;  /* 0x000000200a0b7810 */ /* 0x040fe20007ffe0ff */
[----:B------:R-:W-:Y:S01]  /*6c10*/  UIADD3 UR16, UP1, UPT, UR16, 0x2000, URZ ;  /* 0x0000200010107890 */ /* 0x000fe2000ff3e0ff */
[C---:B------:R-:W-:Y:S02]  /*6c20*/  IADD3 R13, PT, PT, R10.reuse, 0x40, RZ ;  /* 0x000000400a0d7810 */ /* 0x040fe40007ffe0ff */
[----:B------:R-:W-:Y:S01]  /*6c30*/  IADD3 R15, PT, PT, R10, 0xc0, RZ ;  /* 0x000000c00a0f7810 */ /* 0x000fe20007ffe0ff */
[----:B------:R-:W-:Y:S01]  /*6c40*/  UIADD3.X UR18, UPT, UPT, URZ, UR18, URZ, UP1, !UPT ;  /* 0x00000012ff127290 */ /* 0x000fe20008ffe4ff */
[----:B------:R-:W-:Y:S01]  /*6c50*/  STS [R65], R34 ;  /* 0x0000002241007388 */ /* 0x000fe20000000800 */
[----:B0-----:R-:W-:-:S03]  /*6c60*/  UIMAD.WIDE.U32 UR8, UR32, UR12, UR8 ;  /* 0x0000000c200872a5 */ /* 0x001fc6000f8e0008 */
[----:B------:R-:W-:Y:S01]  /*6c70*/  STS [R98+0x4], R33 ;  /* 0x0000042162007388 */ /* 0x000fe20000000800 */
[----:B------:R-:W-:-:S03]  /*6c80*/  UIMAD UR9, UR32, UR13, UR9 ;  /* 0x0000000d200972a4 */ /* 0x000fc6000f8e0209 */
[----:B------:R-:W-:Y:S01]  /*6c90*/  STS [R63+0x8], R32 ;  /* 0x000008203f007388 */ /* 0x000fe20000000800 */
[----:B------:R-:W-:-:S03]  /*6ca0*/  UIMAD.WIDE.U32 UR8, UR30, UR14, UR8 ;  /* 0x0000000e1e0872a5 */ /* 0x000fc6000f8e0008 */
[----:B------:R-:W-:Y:S01]  /*6cb0*/  STS [R96+0xc], R31 ;  /* 0x00000c1f60007388 */ /* 0x000fe20000000800 */
[----:B------:R-:W-:-:S03]  /*6cc0*/  UIMAD UR9, UR30, UR15, UR9 ;  /* 0x0000000f1e0972a4 */ /* 0x000fc6000f8e0209 */
[----:B------:R-:W-:Y:S04]  /*6cd0*/  STS [R61+0x10], R30 ;  /* 0x0000101e3d007388 */ /* 0x000fe80000000800 */
        /* <DEDUP_REMOVED lines=28> */
[----:B------:R1:W-:Y:S01]  /*6ea0*/  @!P0 STS [UR26+0x2100], R4 ;  /* 0x00210004ff008988 */ /* 0x0003e2000800081a */
[----:B------:R-:W-:Y:S01]  /*6eb0*/  BAR.SYNC.DEFER_BLOCKING 0x0 ;  /* 0x0000000000007b1d */ /* 0x000fe20000010000 */
[----:B------:R-:W-:-:S04]  /*6ec0*/  IADD3 R5, P0, PT, R7, UR8, RZ ;  /* 0x0000000807057c10 */ /* 0x000fc8000ff1e0ff */
[----:B------:R-:W-:Y:S01]  /*6ed0*/  IADD3.X R8, PT, PT, RZ, UR9, RZ, P0, !PT ;  /* 0x00000009ff087c10 */ /* 0x000fe200087fe4ff */
[----:B------:R-:W0:Y:S01]  /*6ee0*/  LDCU UR8, c[0x0][0x394] ;  /* 0x00007280ff0877ac */ /* 0x000e220008000800 */
[----:B-1----:R-:W-:-:S04]  /*6ef0*/  LEA R4, P0, R5, UR10, 0x2 ;  /* 0x0000000a05047c11 */ /* 0x002fc8000f8010ff */
[----:B------:R-:W-:Y:S01]  /*6f00*/  LEA.HI.X R5, R5, UR11, R8, 0x2, P0 ;  /* 0x0000000b05057c11 */ /* 0x000fe200080f1408 */
[----:B------:R-:W1:Y:S01]  /*6f10*/  LDS R6, [UR26+0x2100] ;  /* 0x0021001aff067984 */ /* 0x000e620008000800 */
[----:B0-----:R-:W-:Y:S01]  /*6f20*/  UISETP.GE.AND UP0, UPT, UR6, UR8, UPT ;  /* 0x000000080600728c */ /* 0x001fe2000bf06270 */
[-C--:B-1----:R-:W-:Y:S02]  /*6f30*/  ISETP.GE.AND P2, PT, R7, R6.reuse, PT ;  /* 0x000000060700720c */ /* 0x082fe40003f46270 */
[-C--:B------:R-:W-:Y:S02]  /*6f40*/  ISETP.GE.AND P1, PT, R11, R6.reuse, PT ;  /* 0x000000060b00720c */ /* 0x080fe40003f26270 */
[----:B------:R-:W-:Y:S02]  /*6f50*/  ISETP.GE.AND P0, PT, R13, R6, PT ;  /* 0x000000060d00720c */ /* 0x000fe40003f06270 */
[C---:B------:R-:W-:Y:S02]  /*6f60*/  IADD3 R7, PT, PT, R10.reuse, 0x60, RZ ;  /* 0x000000600a077810 */ /* 0x040fe40007ffe0ff */
[----:B------:R-:W-:-:S02]  /*6f70*/  IADD3 R11, PT, PT, R10, 0x80, RZ ;  /* 0x000000800a0b7810 */ /* 0x000fc40007ffe0ff */
[-C--:B------:R-:W-:Y:S02]  /*6f80*/  ISETP.GE.AND P4, PT, R7, R6.reuse, PT ;  /* 0x000000060700720c */ /* 0x080fe40003f86270 */
[-C--:B------:R-:W-:Y:S01]  /*6f90*/  ISETP.GE.AND P6, PT, R11, R6.reuse, PT ;  /* 0x000000060b00720c */ /* 0x080fe20003fc6270 */
[----:B------:R0:W-:Y:S01]  /*6fa0*/  @!P2 STG.E desc[UR28][R4.64], R97 ;  /* 0x000000610400a986 */ /* 0x0001e2000c10191c */
[C---:B------:R-:W-:Y:S02]  /*6fb0*/  IADD3 R7, PT, PT, R10.reuse, 0xe0, RZ ;  /* 0x000000e00a077810 */ /* 0x040fe40007ffe0ff */
[----:B------:R-:W-:Y:S01]  /*6fc0*/  IADD3 R13, PT, PT, R10, 0xa0, RZ ;  /* 0x000000a00a0d7810 */ /* 0x000fe20007ffe0ff */
[----:B------:R0:W-:Y:S01]  /*6fd0*/  @!P1 STG.E desc[UR28][R4.64+0x80], R95 ;  /* 0x0000805f04009986 */ /* 0x0001e2000c10191c */
[-C--:B------:R-:W-:Y:S02]  /*6fe0*/  ISETP.GE.AND P2, PT, R7, R6.reuse, PT ;  /* 0x000000060700720c */ /* 0x080fe40003f46270 */
[-C--:B------:R-:W-:Y:S01]  /*6ff0*/  ISETP.GE.AND P5, PT, R13, R6.reuse, PT ;  /* 0x000000060d00720c */ /* 0x080fe20003fa6270 */
[----:B------:R0:W-:Y:S01]  /*7000*/  @!P0 STG.E desc[UR28][R4.64+0x100], R93 ;  /* 0x0001005d04008986 */ /* 0x0001e2000c10191c */
[----:B------:R-:W-:-:S02]  /*7010*/  ISETP.GE.AND P3, PT, R15, R6, PT ;  /* 0x000000060f00720c */ /* 0x000fc40003f66270 */
[C---:B------:R-:W-:Y:S01]  /*7020*/  IADD3 R11, PT, PT, R10.reuse, 0x100, RZ ;  /* 0x000001000a0b7810 */ /* 0x040fe20007ffe0ff */
[----:B------:R0:W-:Y:S01]  /*7030*/  @!P4 STG.E desc[UR28][R4.64+0x180], R91 ;  /* 0x0001805b0400c986 */ /* 0x0001e2000c10191c */
[C---:B------:R-:W-:Y:S02]  /*7040*/  IADD3 R7, PT, PT, R10.reuse, 0x120, RZ ;  /* 0x000001200a077810 */ /* 0x040fe40007ffe0ff */
[-C--:B------:R-:W-:Y:S01]  /*7050*/  ISETP.GE.AND P1, PT, R11, R6.reuse, PT ;  /* 0x000000060b00720c */ /* 0x080fe20003f26270 */
[----:B------:R0:W-:Y:S01]  /*7060*/  @!P6 STG.E desc[UR28][R4.64+0x200], R89 ;  /* 0x000200590400e986 */ /* 0x0001e2000c10191c */
[----:B------:R-:W-:Y:S02]  /*7070*/  ISETP.GE.AND P0, PT, R7, R6, PT ;  /* 0x000000060700720c */ /* 0x000fe40003f06270 */
[C---:B------:R-:W-:Y:S01]  /*7080*/  IADD3 R11, PT, PT, R10.reuse, 0x140, RZ ;  /* 0x000001400a0b7810 */ /* 0x040fe20007ffe0ff */
[----:B------:R0:W-:Y:S01]  /*7090*/  @!P5 STG.E desc[UR28][R4.64+0x280], R87 ;  /* 0x000280570400d986 */ /* 0x0001e2000c10191c */
[----:B------:R-:W-:-:S02]  /*70a0*/  IADD3 R7, PT, PT, R10, 0x160, RZ ;  /* 0x000001600a077810 */ /* 0x000fc40007ffe0ff */
[-C--:B------:R-:W-:Y:S01]  /*70b0*/  ISETP.GE.AND P4, PT, R11, R6.reuse, PT ;  /* 0x000000060b00720c */ /* 0x080fe20003f86270 */
[----:B------:R0:W-:Y:S01]  /*70c0*/  @!P3 STG.E desc[UR28][R4.64+0x300], R85 ;  /* 0x000300550400b986 */ /* 0x0001e2000c10191c */
[-C--:B------:R-:W-:Y:S02]  /*70d0*/  ISETP.GE.AND P6, PT, R7, R6.reuse, PT ;  /* 0x000000060700720c */ /* 0x080fe40003fc6270 */
[C---:B------:R-:W-:Y:S01]  /*70e0*/  IADD3 R11, PT, PT, R10.reuse, 0x180, RZ ;  /* 0x000001800a0b7810 */ /* 0x040fe20007ffe0ff */
[----:B------:R0:W-:Y:S01]  /*70f0*/  @!P2 STG.E desc[UR28][R4.64+0x380], R83 ;  /* 0x000380530400a986 */ /* 0x0001e2000c10191c */
[----:B------:R-:W-:Y:S02]  /*7100*/  IADD3 R7, PT, PT, R10, 0x1a0, RZ ;  /* 0x000001a00a077810 */ /* 0x000fe40007ffe0ff */
[-C--:B------:R-:W-:Y:S01]  /*7110*/  ISETP.GE.AND P5, PT, R11, R6.reuse, PT ;  /* 0x000000060b00720c */ /* 0x080fe20003fa6270 */
[----:B------:R0:W-:Y:S01]  /*7120*/  @!P1 STG.E desc[UR28][R4.64+0x400], R81 ;  /* 0x0004005104009986 */ /* 0x0001e2000c10191c */
[----:B------:R-:W-:-:S02]  /*7130*/  ISETP.GE.AND P3, PT, R7, R6, PT ;  /* 0x000000060700720c */ /* 0x000fc40003f66270 */
[C---:B------:R-:W-:Y:S01]  /*7140*/  IADD3 R11, PT, PT, R10.reuse, 0x1c0, RZ ;  /* 0x000001c00a0b7810 */ /* 0x040fe20007ffe0ff */
[----:B------:R0:W-:Y:S01]  /*7150*/  @!P0 STG.E desc[UR28][R4.64+0x480], R79 ;  /* 0x0004804f04008986 */ /* 0x0001e2000c10191c */
[----:B------:R-:W-:Y:S02]  /*7160*/  IADD3 R7, PT, PT, R10, 0x1e0, RZ ;  /* 0x000001e00a077810 */ /* 0x000fe40007ffe0ff */
[-C--:B------:R-:W-:Y:S01]  /*7170*/  ISETP.GE.AND P2, PT, R11, R6.reuse, PT ;  /* 0x000000060b00720c */ /* 0x080fe20003f46270 */
[----:B------:R0:W-:Y:S01]  /*7180*/  @!P4 STG.E desc[UR28][R4.64+0x500], R77 ;  /* 0x0005004d0400c986 */ /* 0x0001e2000c10191c */
[----:B------:R-:W-:-:S03]  /*7190*/  ISETP.GE.AND P1, PT, R7, R6, PT ;  /* 0x000000060700720c */ /* 0x000fc60003f26270 */
[----:B------:R0:W-:Y:S04]  /*71a0*/  @!P6 STG.E desc[UR28][R4.64+0x580], R75 ;  /* 0x0005804b0400e986 */ /* 0x0001e8000c10191c */
[----:B------:R0:W-:Y:S04]  /*71b0*/  @!P5 STG.E desc[UR28][R4.64+0x600], R73 ;  /* 0x000600490400d986 */ /* 0x0001e8000c10191c */
[----:B------:R0:W-:Y:S04]  /*71c0*/  @!P3 STG.E desc[UR28][R4.64+0x680], R71 ;  /* 0x000680470400b986 */ /* 0x0001e8000c10191c */
[----:B------:R0:W-:Y:S04]  /*71d0*/  @!P2 STG.E desc[UR28][R4.64+0x700], R69 ;  /* 0x000700450400a986 */ /* 0x0001e8000c10191c */
[----:B------:R0:W-:Y:S01]  /*71e0*/  @!P1 STG.E desc[UR28][R4.64+0x780], R67 ;  /* 0x0007804304009986 */ /* 0x0001e2000c10191c */
[----:B------:R-:W-:Y:S05]  /*71f0*/  BRA.U !UP0, `(.L_x_39) ;  /* 0xffffff9108607547 */ /* 0x000fea000b83ffff */
[----:B------:R-:W-:Y:S05]  /*7200*/  EXIT ;  /* 0x000000000000794d */ /* 0x000fea0003800000 */
.L_x_40:
[----:B------:R-:W-:-:S00]  /*7210*/  BRA `(.L_x_40) ;  /* 0xfffffffc00fc7947 */ /* 0x000fc0000383ffff */
[----:B------:R-:W-:-:S00]  /*7220*/  NOP ;  /* 0x0000000000007918 */ /* 0x000fc00000000000 */
        /* <DEDUP_REMOVED lines=13> */
.L_x_4944:


//--------------------- .text._Z25selective_scan_fwd_kernelI32Selective_Scan_fwd_kernel_traitsILi128ELi16ELi1ELb0ELb0ELb0ELb1EfN3c107complexIfEEEEv13SSMParamsBase --------------------------
	.section	.text._Z25selective_scan_fwd_kernelI32Selective_Scan_fwd_kernel_traitsILi128ELi16ELi1ELb0ELb0ELb0ELb1EfN3c107complexIfEEEEv13SSMParamsBase,"ax",@progbits
	.align	128
        .global         _Z25selective_scan_fwd_kernelI32Selective_Scan_fwd_kernel_traitsILi128ELi16ELi1ELb0ELb0ELb0ELb1EfN3c107complexIfEEEEv13SSMParamsBase
        .type           _Z25selective_scan_fwd_kernelI32Selective_Scan_fwd_kernel_traitsILi128ELi16ELi1ELb0ELb0ELb0ELb1EfN3c107complexIfEEEEv13SSMParamsBase,@function
        .size           _Z25selective_scan_fwd_kernelI32Selective_Scan_fwd_kernel_traitsILi128ELi16ELi1ELb0ELb0ELb0ELb1EfN3c107complexIfEEEEv13SSMParamsBase,(.L_x_4945 - _Z25selective_scan_fwd_kernelI32Selective_Scan_fwd_kernel_traitsILi128ELi16ELi1ELb0ELb0ELb0ELb1EfN3c107complexIfEEEEv13SSMParamsBase)
        .other          _Z25selective_scan_fwd_kernelI32Selective_Scan_fwd_kernel_traitsILi128ELi16ELi1ELb0ELb0ELb0ELb1EfN3c107complexIfEEEEv13SSMParamsBase,@"STO_CUDA_ENTRY STV_DEFAULT"
_Z25selective_scan_fwd_kernelI32Selective_Scan_fwd_kernel_traitsILi128ELi16ELi1ELb0ELb0ELb0ELb1EfN3c107complexIfEEEEv13SSMParamsBase:
.text._Z25selective_scan_fwd_kernelI32Selective_Scan_fwd_kernel_traitsILi128ELi16ELi1ELb0ELb0ELb0ELb1EfN3c107complexIfEEEEv13SSMParamsBase:
        /* <DEDUP_REMOVED lines=45> */
[----:B------:R-:W-:Y:S01]  /*02d0*/  UIMAD UR6, UR6, UR21, URZ ;  /* 0x00000015060672a4 */ /* 0x000fe2000f8e02ff */
[----:B------:R-:W-:Y:S01]  /*02e0*/  UMOV UR4, URZ ;  /* 0x000000ff00047c82 */ /* 0x000fe20008000000 */
[----:B------:R-:W-:Y:S01]  /*02f0*/  UIMAD UR9, UR30, UR19, UR11 ;  /* 0x000000131e0972a4 */ /* 0x000fe2000f8e020b */
[----:B------:R-:W-:Y:S01]  /*0300*/  @P0 R2UR UR4, R2 ;  /* 0x00000000020402ca */ /* 0x000fe200000e0000 */
[----:B-1----:R-:W-:Y:S01]  /*0310*/  UIMAD UR19, UR6, UR12, URZ ;  /* 0x0000000c061372a4 */ /* 0x002fe2000f8e02ff */
[C---:B0-----:R-:W-:Y:S01]  /*0320*/  SHF.L.U32 R105, R106.reuse, 0x4, RZ ;  /* 0x000000046a697819 */ /* 0x041fe200000006ff */
[----:B------:R-:W-:Y:S01]  /*0330*/  ULEA.HI.X UR7, UR10, UR7, UR9, 0x2, UP1 ;  /* 0x000000070a077291 */ /* 0x000fe200088f1409 */
[----:B------:R-:W-:Y:S01]  /*0340*/  SHF.R.U32.HI R104, RZ, 0x5, R106 ;  /* 0x00000005ff687819 */ /* 0x000fe2000001166a */
[----:B------:R-:W-:Y:S01]  /*0350*/  UMOV UR6, URZ ;  /* 0x000000ff00067c82 */ /* 0x000fe20008000000 */
[----:B------:R-:W-:-:S02]  /*0360*/  LOP3.LUT R9, R106, 0x1f, RZ, 0xc0, !PT ;  /* 0x0000001f6a097812 */ /* 0x000fc400078ec0ff */
[----:B------:R-:W-:-:S07]  /*0370*/  LOP3.LUT R2, R105, 0x3e00, RZ, 0xc0, !PT ;  /* 0x00003e0069027812 */ /* 0x000fce00078ec0ff */
.L_x_80:
        /* <DEDUP_REMOVED lines=173> */
[----:B------:R-:W-:Y:S01]  /*0e50*/  LEA R84, R84, UR21, 0x2 ;  /* 0x0000001554547c11 */ /* 0x000fe2000f8e10ff */
[----:B--2---:R0:W-:Y:S01]  /*0e60*/  STS [R97], R8 ;  /* 0x0000000861007388 */ /* 0x0041e20000000800 */
[----:B------:R-:W-:-:S03]  /*0e70*/  P2R R42, PR, RZ, 0x1 ;  /* 0x00000001ff2a7803 */ /* 0x000fc60000000000 */
[----:B---3--:R1:W-:Y:S04]  /*0e80*/  STS [R95+0x80], R12 ;  /* 0x0000800c5f007388 */ /* 0x0083e80000000800 */
[----:B-----5:R-:W-:Y:S04]  /*0e90*/  STS [R93+0x100], R14 ;  /* 0x0001000e5d007388 */ /* 0x020fe80000000800 */
[----:B----4-:R2:W-:Y:S04]  /*0ea0*/  STS [R91+0x180], R16 ;  /* 0x000180105b007388 */ /* 0x0105e80000000800 */
        /* <DEDUP_REMOVED lines=29> */
[----:B------:R-:W-:Y:S01]  /*1080*/  ISETP.GE.AND P0, PT, R19, UR20, PT ;  /* 0x0000001413007c0c */ /* 0x000fe2000bf06270 */
[----:B------:R-:W-:Y:S01]  /*1090*/  HFMA2 R2, -RZ, RZ, 0, 0 ;  /* 0x00000000ff027431 */ /* 0x000fe200000001ff */
[----:B------:R-:W-:Y:S01]  /*10a0*/  BAR.SYNC.DEFER_BLOCKING 0x0 ;  /* 0x0000000000007b1d */ /* 0x000fe20000010000 */
[----:B------:R-:W-:-:S02]  /*10b0*/  P2R R56, PR, RZ, 0x2 ;  /* 0x00000002ff387803 */ /* 0x000fc40000000000 */
[----:B------:R-:W-:Y:S01]  /*10c0*/  ISETP.GE.AND P1, PT, R58, UR20, PT ;  /* 0x000000143a007c0c */ /* 0x000fe2000bf26270 */
[----:B0-----:R-:W-:Y:S01]  /*10d0*/  HFMA2 R8, -RZ, RZ, 0, 0 ;  /* 0x00000000ff087431 */ /* 0x001fe200000001ff */
[----:B------:R-:W-:Y:S01]  /*10e0*/  MOV R6, RZ ;  /* 0x000000ff00067202 */ /* 0x000fe20000000f00 */
[----:B-1----:R-:W-:-:S05]  /*10f0*/  HFMA2 R12, -RZ, RZ, 0, 0 ;  /* 0x00000000ff0c7431 */ /* 0x002fca00000001ff */
[----:B------:R-:W5:Y:S01]  /*1100*/  @!P0 LDG.E R2, desc[UR28][R4.64] ;  /* 0x0000001c04028981 */ /* 0x000f62000c1e1900 */
[----:B------:R-:W-:-:S04]  /*1110*/  ISETP.GE.AND P0, PT, R60, UR20, PT ;  /* 0x000000143c007c0c */ /* 0x000fc8000bf06270 */
[----:B------:R-:W5:Y:S01]  /*1120*/  @!P1 LDG.E R6, desc[UR28][R4.64+0x80] ;  /* 0x0000801c04069981 */ /* 0x000f62000c1e1900 */
[----:B------:R-:W-:-:S08]  /*1130*/  ISETP.GE.AND P1, PT, R50, UR20, PT ;  /* 0x0000001432007c0c */ /* 0x000fd0000bf26270 */
        /* <DEDUP_REMOVED lines=11> */
[----:B------:R-:W-:-:S04]  /*11f0*/  ISETP.GE.AND P1, PT, R46, UR20, PT ;  /* 0x000000142e007c0c */ /* 0x000fc8000bf26270 */
[----:B------:R-:W3:Y:S01]  /*1200*/  @!P0 LDG.E R16, desc[UR28][R4.64+0x300] ;  /* 0x0003001c04108981 */ /* 0x000ee2000c1e1900 */
[----:B------:R-:W-:Y:S02]  /*1210*/  ISETP.GE.AND P0, PT, R48, UR20, PT ;  /* 0x0000001430007c0c */ /* 0x000fe4000bf06270 */
[----:B------:R-:W-:Y:S01]  /*1220*/  MOV R18, RZ ;  /* 0x000000ff00127202 */ /* 0x000fe20000000f00 */
[----:B----4-:R-:W-:-:S05]  /*1230*/  HFMA2 R24, -RZ, RZ, 0, 0 ;  /* 0x00000000ff187431 */ /* 0x010fca00000001ff */
[----:B------:R-:W4:Y:S01]  /*1240*/  @!P1 LDG.E R18, desc[UR28][R4.64+0x380] ;  /* 0x0003801c04129981 */ /* 0x000f22000c1e1900 */
[----:B------:R-:W-:-:S04]  /*1250*/  ISETP.NE.AND P1, PT, R56, RZ, PT ;  /* 0x000000ff3800720c */ /* 0x000fc80003f25270 */
[----:B------:R-:W4:Y:S01]  /*1260*/  @!P0 LDG.E R20, desc[UR28][R4.64+0x400] ;  /* 0x0004001c04148981 */ /* 0x000f22000c1e1900 */
[----:B------:R-:W-:Y:S01]  /*1270*/  ISETP.NE.AND P0, PT, R42, RZ, PT ;  /* 0x000000ff2a00720c */ /* 0x000fe20003f05270 */
[----:B-----5:R-:W-:Y:S01]  /*1280*/  HFMA2 R28, -RZ, RZ, 0, 0 ;  /* 0x00000000ff1c7431 */ /* 0x020fe200000001ff */
[----:B------:R-:W-:Y:S01]  /*1290*/  MOV R22, RZ ;  /* 0x000000ff00167202 */ /* 0x000fe20000000f00 */
[----:B------:R-:W-:Y:S01]  /*12a0*/  HFMA2 R32, -RZ, RZ, 0, 0 ;  /* 0x00000000ff207431 */ /* 0x000fe200000001ff */
[----:B------:R-:W-:Y:S02]  /*12b0*/  MOV R26, RZ ;  /* 0x000000ff001a7202 */ /* 0x000fe40000000f00 */
[----:B------:R-:W-:Y:S02]  /*12c0*/  MOV R30, RZ ;  /* 0x000000ff001e7202 */ /* 0x000fe40000000f00 */
[----:B------:R-:W-:Y:S01]  /*12d0*/  MOV R34, RZ ;  /* 0x000000ff00227202 */ /* 0x000fe20000000f00 */
[----:B------:R-:W5:Y:S04]  /*12e0*/  @!P1 LDG.E R24, desc[UR28][R4.64+0x500] ;  /* 0x0005001c04189981 */ /* 0x000f68000c1e1900 */
[----:B------:R-:W5:Y:S04]  /*12f0*/  @!P0 LDG.E R22, desc[UR28][R4.64+0x480] ;  /* 0x0004801c04168981 */ /* 0x000f68000c1e1900 */
[----:B------:R-:W5:Y:S04]  /*1300*/  @!P2 LDG.E R26, desc[UR28][R4.64+0x580] ;  /* 0x0005801c041aa981 */ /* 0x000f68000c1e1900 */
[----:B------:R-:W5:Y:S04]  /*1310*/  @!P3 LDG.E R28, desc[UR28][R4.64+0x600] ;  /* 0x0006001c041cb981 */ /* 0x000f68000c1e1900 */
[----:B------:R-:W5:Y:S04]  /*1320*/  @!P4 LDG.E R30, desc[UR28][R4.64+0x680] ;  /* 0x0006801c041ec981 */ /* 0x000f68000c1e1900 */
[----:B------:R-:W5:Y:S04]  /*1330*/  @!P5 LDG.E R32, desc[UR28][R4.64+0x700] ;  /* 0x0007001c0420d981 */ /* 0x000f68000c1e1900 */
[----:B------:R-:W5:Y:S01]  /*1340*/  @!P6 LDG.E R34, desc[UR28][R4.64+0x780] ;  /* 0x0007801c0422e981 */ /* 0x000f62000c1e1900 */
[----:B------:R-:W0:Y:S01]  /*1350*/  LDCU.U8 UR8, c[0x0][0x39e] ;  /* 0x000073c0ff0877ac */ /* 0x000e220008000000 */
[----:B------:R-:W-:Y:S02]  /*1360*/  BSSY.RECONVERGENT B0, `(.L_x_41) ;  /* 0x0000050000007945 */ /* 0x000fe40003800200 */
[----:B------:R-:W-:Y:S04]  /*1370*/  STS [R97], R2 ;  /* 0x0000000261007388 */ /* 0x000fe80000000800 */
[----:B------:R-:W-:Y:S04]  /*1380*/  STS [R95+0x80], R6 ;  /* 0x000080065f007388 */ /* 0x000fe80000000800 */
[----:B------:R-:W-:Y:S04]  /*1390*/  STS [R93+0x100], R8 ;  /* 0x000100085d007388 */ /* 0x000fe80000000800 */
[----:B--2---:R-:W-:Y:S04]  /*13a0*/  STS [R91+0x180], R10 ;  /* 0x0001800a5b007388 */ /* 0x004fe80000000800 */
[----:B------:R-:W-:Y:S04]  /*13b0*/  STS [R89+0x200], R12 ;  /* 0x0002000c59007388 */ /* 0x000fe80000000800 */
[----:B---3--:R-:W-:Y:S04]  /*13c0*/  STS [R87+0x280], R14 ;  /* 0x0002800e57007388 */ /* 0x008fe80000000800 */
[----:B------:R-:W-:Y:S04]  /*13d0*/  STS [R85+0x300], R16 ;  /* 0x0003001055007388 */ /* 0x000fe80000000800 */
[----:B----4-:R-:W-:Y:S04]  /*13e0*/  STS [R83+0x380], R18 ;  /* 0x0003801253007388 */ /* 0x010fe80000000800 */
[----:B------:R-:W-:Y:S04]  /*13f0*/  STS [R81+0x400], R20 ;  /* 0x0004001451007388 */ /* 0x000fe80000000800 */
[----:B-----5:R-:W-:Y:S04]  /*1400*/  STS [R79+0x480], R22 ;  /* 0x000480164f007388 */ /* 0x020fe80000000800 */
[----:B------:R-:W-:Y:S04]  /*1410*/  STS [R77+0x500], R24 ;  /* 0x000500184d007388 */ /* 0x000fe80000000800 */
        /* <DEDUP_REMOVED lines=68> */
.L_x_42:
[----:B------:R-:W-:Y:S05]  /*1860*/  BSYNC.RECONVERGENT B0 ;  /* 0x0000000000007941 */ /* 0x000fea0003800200 */
.L_x_41:
        /* <DEDUP_REMOVED lines=34> */
.L_x_44:
[----:B------:R-:W-:Y:S05]  /*1a90*/  BSYNC.RECONVERGENT B0 ;  /* 0x0000000000007941 */ /* 0x000fea0003800200 */
.L_x_43:
        /* <DEDUP_REMOVED lines=36> */
.L_x_46:
[----:B------:R-:W-:Y:S05]  /*1ce0*/  BSYNC.RECONVERGENT B0 ;  /* 0x0000000000007941 */ /* 0x000fea0003800200 */
.L_x_45:
        /* <DEDUP_REMOVED lines=34> */
.L_x_48:
[----:B------:R-:W-:Y:S05]  /*1f10*/  BSYNC.RECONVERGENT B0 ;  /* 0x0000000000007941 */ /* 0x000fea0003800200 */
.L_x_47:
        /* <DEDUP_REMOVED lines=36> */
.L_x_50:
[----:B------:R-:W-:Y:S05]  /*2160*/  BSYNC.RECONVERGENT B0 ;  /* 0x0000000000007941 */ /* 0x000fea0003800200 */
.L_x_49:
        /* <DEDUP_REMOVED lines=34> */
.L_x_52:
[----:B------:R-:W-:Y:S05]  /*2390*/  BSYNC.RECONVERGENT B0 ;  /* 0x0000000000007941 */ /* 0x000fea0003800200 */
.L_x_51:
        /* <DEDUP_REMOVED lines=36> */
.L_x_54:
[----:B------:R-:W-:Y:S05]  /*25e0*/  BSYNC.RECONVERGENT B0 ;  /* 0x0000000000007941 */ /* 0x000fea0003800200 */
.L_x_53:
        /* <DEDUP_REMOVED lines=34> */
.L_x_56:
[----:B------:R-:W-:Y:S05]  /*2810*/  BSYNC.RECONVERGENT B0 ;  /* 0x0000000000007941 */ /* 0x000fea0003800200 */
.L_x_55:
        /* <DEDUP_REMOVED lines=36> */
.L_x_58:
[----:B------:R-:W-:Y:S05]  /*2a60*/  BSYNC.RECONVERGENT B0 ;  /* 0x0000000000007941 */ /* 0x000fea0003800200 */
.L_x_57:
        /* <DEDUP_REMOVED lines=34> */
.L_x_60:
[----:B------:R-:W-:Y:S05]  /*2c90*/  BSYNC.RECONVERGENT B0 ;  /* 0x0000000000007941 */ /* 0x000fea0003800200 */
.L_x_59:
        /* <DEDUP_REMOVED lines=39> */
.L_x_62:
[----:B------:R-:W-:Y:S05]  /*2f10*/  BSYNC.RECONVERGENT B0 ;  /* 0x0000000000007941 */ /* 0x000fea0003800200 */
.L_x_61:
        /* <DEDUP_REMOVED lines=32> */
.L_x_64:
[----:B------:R-:W-:Y:S05]  /*3120*/  BSYNC.RECONVERGENT B0 ;  /* 0x0000000000007941 */ /* 0x000fea0003800200 */
.L_x_63:
        /* <DEDUP_REMOVED lines=32> */
.L_x_66:
[----:B------:R-:W-:Y:S05]  /*3330*/  BSYNC.RECONVERGENT B0 ;  /* 0x0000000000007941 */ /* 0x000fea0003800200 */
.L_x_65:
        /* <DEDUP_REMOVED lines=32> */
.L_x_68:
[----:B------:R-:W-:Y:S05]  /*3540*/  BSYNC.RECONVERGENT B0 ;  /* 0x0000000000007941 */ /* 0x000fea0003800200 */
.L_x_67:
        /* <DEDUP_REMOVED lines=32> */
.L_x_70:
[----:B------:R-:W-:Y:S05]  /*3750*/  BSYNC.RECONVERGENT B0 ;  /* 0x0000000000007941 */ /* 0x000fea0003800200 */
.L_x_69:
        /* <DEDUP_REMOVED lines=32> */
.L_x_72:
[----:B------:R-:W-:Y:S05]  /*3960*/  BSYNC.RECONVERGENT B0 ;  /* 0x0000000000007941 */ /* 0x000fea0003800200 */
.L_x_71:
        /* <DEDUP_REMOVED lines=24> */
[----:B------:R-:W1:Y:S01]  /*3af0*/  LDCU.128 UR8, c[0x0][0x3a0] ;  /* 0x00007400ff0877ac */ /* 0x000e620008000c00 */
[----:B------:R-:W-:Y:S01]  /*3b00*/  FMUL.FTZ R15, R15, R76 ;  /* 0x0000004c0f0f7220 */ /* 0x000fe20000410000 */
[----:B------:R-:W-:Y:S01]  /*3b10*/  FMUL.FTZ R14, R55, R74 ;  /* 0x0000004a370e7220 */ /* 0x000fe20000410000 */
[----:B------:R-:W-:Y:S01]  /*3b20*/  FMUL.FTZ R13, R13, R72 ;  /* 0x000000480d0d7220 */ /* 0x000fe20000410000 */
[----:B------:R-:W2:Y:S01]  /*3b30*/  LDCU.64 UR36, c[0x0][0x450] ;  /* 0x00008a00ff2477ac */ /* 0x000ea20008000a00 */
        /* <DEDUP_REMOVED lines=15> */
[----:B--2---:R-:W-:Y:S01]  /*3c30*/  ULEA UR25, UP1, UR24, UR36, 0x3 ;  /* 0x0000002418197291 */ /* 0x004fe2000f8218ff */
[----:B------:R-:W0:Y:S03]  /*3c40*/  LDCU.64 UR40, c[0x0][0x3e0] ;  /* 0x00007c00ff2877ac */ /* 0x000e260008000a00 */
[----:B------:R-:W-:Y:S01]  /*3c50*/  ULEA.HI.X UR24, UR24, UR37, UR8, 0x3, UP1 ;  /* 0x0000002518187291 */ /* 0x000fe200088f1c08 */
[----:B------:R-:W1:Y:S01]  /*3c60*/  LDCU.64 UR36, c[0x0][0x3c0] ;  /* 0x00007800ff2477ac */ /* 0x000e620008000a00 */
[----:B---3--:R-:W-:Y:S02]  /*3c70*/  UIMAD.WIDE.U32 UR22, UR30, UR32, URZ ;  /* 0x000000201e1672a5 */ /* 0x008fe4000f8e00ff */
[----:B------:R-:W-:-:S02]  /*3c80*/  UIMAD UR9, UR30, UR9, UR27 ;  /* 0x000000091e0972a4 */ /* 0x000fc4000f8e021b */
[----:B------:R-:W-:Y:S02]  /*3c90*/  UIMAD UR33, UR30, UR33, UR23 ;  /* 0x000000211e2172a4 */ /* 0x000fe4000f8e0217 */
[----:B----4-:R-:W-:Y:S02]  /*3ca0*/  ULEA UR32, UP0, UR22, UR14, 0x3 ;  /* 0x0000000e16207291 */ /* 0x010fe4000f8018ff */
[----:B------:R-:W-:Y:S02]  /*3cb0*/  ULEA UR23, UP2, UR26, UR12, 0x3 ;  /* 0x0000000c1a177291 */ /* 0x000fe4000f8418ff */
[----:B------:R-:W-:Y:S02]  /*3cc0*/  ULEA.HI.X UR15, UR22, UR15, UR33, 0x3, UP0 ;  /* 0x0000000f160f7291 */ /* 0x000fe400080f1c21 */
[----:B------:R-:W-:Y:S02]  /*3cd0*/  UISETP.LT.AND UP0, UPT, UR38, 0x1, UPT ;  /* 0x000000012600788c */ /* 0x000fe4000bf01270 */
[----:B------:R-:W-:-:S02]  /*3ce0*/  ULEA.HI.X UR26, UR26, UR13, UR9, 0x3, UP2 ;  /* 0x0000000d1a1a7291 */ /* 0x000fc400090f1c09 */
[----:B------:R-:W-:Y:S02]  /*3cf0*/  USEL UR8, UR38, 0x1, !UP0 ;  /* 0x0000000126087887 */ /* 0x000fe4000c000000 */
[----:B------:R-:W-:Y:S02]  /*3d00*/  UIMAD UR22, UR6, UR38, URZ ;  /* 0x00000026061672a4 */ /* 0x000fe4000f8e02ff */
[----:B------:R-:W-:Y:S01]  /*3d10*/  UIADD3 UR9, UPT, UPT, UR21, 0x2170, URZ ;  /* 0x0000217015097890 */ /* 0x000fe2000fffe0ff */
[----:B------:R-:W2:Y:S01]  /*3d20*/  LDCU.64 UR34, c[0x0][0x480] ;  /* 0x00009000ff2277ac */ /* 0x000ea20008000a00 */
[----:B------:R-:W-:Y:S02]  /*3d30*/  USHF.L.U64.HI UR12, UR10, 0x3, UR11 ;  /* 0x000000030a0c7899 */ /* 0x000fe4000801020b */
[----:B0-----:R-:W-:Y:S02]  /*3d40*/  USHF.L.U64.HI UR14, UR40, 0x3, UR41 ;  /* 0x00000003280e7899 */ /* 0x001fe40008010229 */
[----:B-1----:R-:W-:-:S02]  /*3d50*/  USHF.L.U64.HI UR13, UR36, 0x3, UR37 ;  /* 0x00000003240d7899 */ /* 0x002fc40008010225 */
[----:B------:R-:W-:-:S12]  /*3d60*/  UIADD3 UR8, UPT, UPT, -UR8, URZ, URZ ;  /* 0x000000ff08087290 */ /* 0x000fd8000fffe1ff */
.L_x_79:
        /* <DEDUP_REMOVED lines=537> */
.L_x_75:
        /* <DEDUP_REMOVED lines=16> */
.L_x_76:
[----:B------:R-:W-:Y:S05]  /*6000*/  BSYNC.RECONVERGENT B0 ;  /* 0x0000000000007941 */ /* 0x000fea0003800200 */
.L_x_74:
        /* <DEDUP_REMOVED lines=116> */
.L_x_78:
[----:B------:R-:W-:Y:S05]  /*6750*/  BSYNC.RECONVERGENT B0 ;  /* 0x0000000000007941 */ /* 0x000fea0003800200 */
.L_x_77:
        /* <DEDUP_REMOVED lines=60> */
.L_x_73:
[----:B------:R-:W-:Y:S01]  /*6b20*/  BAR.SYNC.DEFER_BLOCKING 0x0 ;  /* 0x0000000000007b1d */ /* 0x000fe20000010000 */
[C---:B------:R-:W-:Y:S01]  /*6b30*/  ISETP.NE.AND P0, PT, R106.reuse, RZ, PT ;  /* 0x000000ff6a00720c */ /* 0x040fe20003f05270 */
[----:B------:R-:W-:Y:S01]  /*6b40*/  USHF.L.U32 UR8, UR6, 0xb, URZ ;  /* 0x0000000b06087899 */ /* 0x000fe200080006ff */
[----:B------:R-:W-:Y:S01]  /*6b50*/  MOV R2, UR20 ;  /* 0x0000001400027c02 */ /* 0x000fe20008000f00 */
[----:B------:R-:W-:Y:S01]  /*6b60*/  HFMA2 R48, -RZ, RZ, 0, 0 ;  /* 0x00000000ff307431 */ /* 0x000fe200000001ff */
[----:B------:R-:W-:Y:S01]  /*6b70*/  LOP3.LUT R9, R106, 0x1f, RZ, 0xc0, !PT ;  /* 0x0000001f6a097812 */ /* 0x000fe200078ec0ff */
[----:B------:R-:W0:Y:S01]  /*6b80*/  LDCU.128 UR12, c[0x0][0x420] ;  /* 0x00008400ff0c77ac */ /* 0x000e220008000c00 */
[----:B------:R-:W-:Y:S01]  /*6b90*/  MOV R46, RZ ;  /* 0x000000ff002e7202 */ /* 0x000fe20000000f00 */
[----:B------:R-:W-:Y:S01]  /*6ba0*/  HFMA2 R52, -RZ, RZ, 0, 0 ;  /* 0x00000000ff347431 */ /* 0x000fe200000001ff */
[----:B------:R-:W-:Y:S01]  /*6bb0*/  MOV R50, RZ ;  /* 0x000000ff00327202 */ /* 0x000fe20000000f00 */
[----:B------:R-:W-:Y:S01]  /*6bc0*/  UMOV UR9, URZ ;  /* 0x000000ff00097c82 */ /* 0x000fe20008000000 */
[----:B------:R-:W1:Y:S01]  /*6bd0*/  LDCU.64 UR22, c[0x0][0x478] ;  /* 0x00008f00ff1677ac */ /* 0x000e620008000a00 */
[----:B------:R-:W-:-:S02]  /*6be0*/  MOV R54, RZ ;  /* 0x000000ff00367202 */ /* 0x000fc40000000f00 */
[----:B------:R-:W-:Y:S01]  /*6bf0*/  MOV R56, RZ ;  /* 0x000000ff00387202 */ /* 0x000fe20000000f00 */
[----:B------:R-:W-:Y:S01]  /*6c00*/  STS [R65], R34 ;  /* 0x0000002241007388 */ /* 0x000fe20000000800 */
[----:B0-----:R-:W-:-:S03]  /*6c10*/  UIMAD.WIDE.U32 UR10, UR31, UR12, UR8 ;  /* 0x0000000c1f0a72a5 */ /* 0x001fc6000f8e0008 */
[----:B------:R-:W-:Y:S01]  /*6c20*/  STS [R98+0x4], R33 ;  /* 0x0000042162007388 */ /* 0x000fe20000000800 */
[----:B------:R-:W-:-:S03]  /*6c30*/  UIMAD UR11, UR31, UR13, UR11 ;  /* 0x0000000d1f0b72a4 */ /* 0x000fc6000f8e020b */
[----:B------:R-:W-:Y:S01]  /*6c40*/  STS [R63+0x8], R32 ;  /* 0x000008203f007388 */ /* 0x000fe20000000800 */
[----:B------:R-:W-:-:S03]  /*6c50*/  UIMAD.WIDE.U32 UR10, UR30, UR14, UR10 ;  /* 0x0000000e1e0a72a5 */ /* 0x000fc6000f8e000a */
[----:B------:R-:W-:Y:S01]  /*6c60*/  STS [R96+0xc], R31 ;  /* 0x00000c1f60007388 */ /* 0x000fe20000000800 */
[----:B------:R-:W-:Y:S01]  /*6c70*/  UIMAD UR11, UR30, UR15, UR11 ;  /* 0x0000000f1e0b72a4 */ /* 0x000fe2000f8e020b */
[----:B------:R-:W0:Y:S02]  /*6c80*/  LDCU.128 UR12, c[0x0][0x410] ;  /* 0x00008200ff0c77ac */ /* 0x000e240008000c00 */
        /* <DEDUP_REMOVED lines=31> */
[----:B--2---:R-:W-:-:S04]  /*6e80*/  LOP3.LUT R2, R105, 0x3e00, RZ, 0xc0, !PT ;  /* 0x00003e0069027812 */ /* 0x004fc800078ec0ff */
[----:B------:R-:W-:Y:S02]  /*6e90*/  LOP3.LUT R13, R2, R9, RZ, 0xfc, !PT ;  /* 0x00000009020d7212 */ /* 0x000fe400078efcff */
[----:B------:R-:W-:Y:S02]  /*6ea0*/  IADD3 R38, PT, PT, R9, R2, RZ ;  /* 0x0000000209267210 */ /* 0x000fe40007ffe0ff */
[----:B------:R-:W-:Y:S02]  /*6eb0*/  IADD3 R5, P1, PT, R13, UR10, RZ ;  /* 0x0000000a0d057c10 */ /* 0x000fe4000ff3e0ff */
[----:B------:R-:W-:Y:S02]  /*6ec0*/  IADD3 R12, PT, PT, R38, 0x20, RZ ;  /* 0x00000020260c7810 */ /* 0x000fe40007ffe0ff */
[----:B------:R-:W-:Y:S01]  /*6ed0*/  IADD3.X R6, PT, PT, RZ, UR11, RZ, P1, !PT ;  /* 0x0000000bff067c10 */ /* 0x000fe20008ffe4ff */
[----:B0-----:R-:W-:Y:S01]  /*6ee0*/  UIMAD.WIDE.U32 UR10, UR31, UR12, UR8 ;  /* 0x0000000c1f0a72a5 */ /* 0x001fe2000f8e0008 */
[----:B-1----:R-:W-:-:S02]  /*6ef0*/  LEA R4, P5, R5, UR22, 0x2 ;  /* 0x0000001605047c11 */ /* 0x002fc4000f8a10ff */
[C---:B------:R-:W-:Y:S01]  /*6f00*/  IADD3 R8, PT, PT, R38.reuse, 0x40, RZ ;  /* 0x0000004026087810 */ /* 0x040fe20007ffe0ff */
[----:B------:R-:W-:Y:S01]  /*6f10*/  UIMAD UR11, UR31, UR13, UR11 ;  /* 0x0000000d1f0b72a4 */ /* 0x000fe2000f8e020b */
[C---:B------:R-:W-:Y:S01]  /*6f20*/  IADD3 R11, PT, PT, R38.reuse, 0x60, RZ ;  /* 0x00000060260b7810 */ /* 0x040fe20007ffe0ff */
[----:B------:R-:W0:Y:S01]  /*6f30*/  LDCU.64 UR12, c[0x0][0x488] ;  /* 0x00009100ff0c77ac */ /* 0x000e220008000a00 */
[----:B------:R-:W1:Y:S01]  /*6f40*/  LDS R115, [UR21+0x2100] ;  /* 0x00210015ff737984 */ /* 0x000e620008000800 */
[C---:B------:R-:W-:Y:S02]  /*6f50*/  IADD3 R10, PT, PT, R38.reuse, 0x80, RZ ;  /* 0x00000080260a7810 */ /* 0x040fe40007ffe0ff */
[----:B------:R-:W-:Y:S01]  /*6f60*/  LEA.HI.X R5, R5, UR23, R6, 0x2, P5 ;  /* 0x0000001705057c11 */ /* 0x000fe2000a8f1406 */
[----:B------:R-:W-:Y:S01]  /*6f70*/  UIMAD.WIDE.U32 UR10, UR30, UR14, UR10 ;  /* 0x0000000e1e0a72a5 */ /* 0x000fe2000f8e000a */
[C---:B------:R-:W-:Y:S02]  /*6f80*/  IADD3 R36, PT, PT, R38.reuse, 0xa0, RZ ;  /* 0x000000a026247810 */ /* 0x040fe40007ffe0ff */
[C---:B------:R-:W-:Y:S01]  /*6f90*/  IADD3 R18, PT, PT, R38.reuse, 0xc0, RZ ;  /* 0x000000c026127810 */ /* 0x040fe20007ffe0ff */
[----:B------:R-:W-:Y:S01]  /*6fa0*/  UIMAD UR15, UR30, UR15, UR11 ;  /* 0x0000000f1e0f72a4 */ /* 0x000fe2000f8e020b */
[----:B------:R-:W-:-:S02]  /*6fb0*/  IADD3 R17, PT, PT, R38, 0xe0, RZ ;  /* 0x000000e026117810 */ /* 0x000fc40007ffe0ff */
[C---:B------:R-:W-:Y:S02]  /*6fc0*/  IADD3 R16, PT, PT, R38.reuse, 0x100, RZ ;  /* 0x0000010026107810 */ /* 0x040fe40007ffe0ff */
[C---:B------:R-:W-:Y:S02]  /*6fd0*/  IADD3 R15, PT, PT, R38.reuse, 0x120, RZ ;  /* 0x00000120260f7810 */ /* 0x040fe40007ffe0ff */
[C---:B------:R-:W-:Y:S02]  /*6fe0*/  IADD3 R14, PT, PT, R38.reuse, 0x140, RZ ;  /* 0x00000140260e7810 */ /* 0x040fe40007ffe0ff */
[C---:B------:R-:W-:Y:S02]  /*6ff0*/  IADD3 R42, PT, PT, R38.reuse, 0x180, RZ ;  /* 0x00000180262a7810 */ /* 0x040fe40007ffe0ff */
[----:B------:R-:W-:Y:S02]  /*7000*/  IADD3 R40, PT, PT, R38, 0x1c0, RZ ;  /* 0x000001c026287810 */ /* 0x000fe40007ffe0ff */
[----:B-1----:R-:W-:-:S02]  /*7010*/  ISETP.GE.AND P1, PT, R13, R115, PT ;  /* 0x000000730d00720c */ /* 0x002fc40003f26270 */
[-C--:B------:R-:W-:Y:S02]  /*7020*/  ISETP.GE.AND P2, PT, R12, R115.reuse, PT ;  /* 0x000000730c00720c */ /* 0x080fe40003f46270 */
[-C--:B------:R-:W-:Y:S02]  /*7030*/  ISETP.GE.AND P3, PT, R8, R115.reuse, PT ;  /* 0x000000730800720c */ /* 0x080fe40003f66270 */
[-C--:B------:R-:W-:Y:S02]  /*7040*/  ISETP.GE.AND P4, PT, R11, R115.reuse, PT ;  /* 0x000000730b00720c */ /* 0x080fe40003f86270 */
[-C--:B------:R-:W-:Y:S02]  /*7050*/  ISETP.GE.AND P5, PT, R10, R115.reuse, PT ;  /* 0x000000730a00720c */ /* 0x080fe40003fa6270 */
[----:B------:R-:W-:-:S03]  /*7060*/  ISETP.GE.AND P6, PT, R14, R115, PT ;  /* 0x000000730e00720c */ /* 0x000fc60003fc6270 */
[----:B------:R-:W-:Y:S01]  /*7070*/  @!P1 STG.E desc[UR28][R4.64], R7 ;  /* 0x0000000704009986 */ /* 0x000fe2000c10191c */
[----:B------:R-:W-:-:S03]  /*7080*/  ISETP.GE.AND P1, PT, R17, R115, PT ;  /* 0x000000731100720c */ /* 0x000fc60003f26270 */
[----:B------:R1:W-:Y:S01]  /*7090*/  @!P2 STG.E desc[UR28][R4.64+0x80], R41 ;  /* 0x000080290400a986 */ /* 0x0003e2000c10191c */
[----:B------:R-:W-:-:S03]  /*70a0*/  ISETP.GE.AND P2, PT, R18, R115, PT ;  /* 0x000000731200720c */ /* 0x000fc60003f46270 */
[----:B------:R2:W-:Y:S01]  /*70b0*/  @!P3 STG.E desc[UR28][R4.64+0x100], R43 ;  /* 0x0001002b0400b986 */ /* 0x0005e2000c10191c */
[----:B------:R-:W-:-:S03]  /*70c0*/  ISETP.GE.AND P3, PT, R36, R115, PT ;  /* 0x000000732400720c */ /* 0x000fc60003f66270 */
[----:B------:R-:W-:Y:S01]  /*70d0*/  @!P4 STG.E desc[UR28][R4.64+0x180], R45 ;  /* 0x0001802d0400c986 */ /* 0x000fe2000c10191c */
[----:B------:R-:W-:-:S03]  /*70e0*/  ISETP.GE.AND P4, PT, R16, R115, PT ;  /* 0x000000731000720c */ /* 0x000fc60003f86270 */
[----:B------:R-:W-:Y:S01]  /*70f0*/  @!P5 STG.E desc[UR28][R4.64+0x200], R47 ;  /* 0x0002002f0400d986 */ /* 0x000fe2000c10191c */
[-C--:B------:R-:W-:Y:S02]  /*7100*/  ISETP.GE.AND P5, PT, R15, R115.reuse, PT ;  /* 0x000000730f00720c */ /* 0x080fe40003fa6270 */
[C---:B-1----:R-:W-:Y:S01]  /*7110*/  IADD3 R41, PT, PT, R38.reuse, 0x1a0, RZ ;  /* 0x000001a026297810 */ /* 0x042fe20007ffe0ff */
[----:B------:R-:W-:Y:S01]  /*7120*/  @!P2 STG.E desc[UR28][R4.64+0x300], R51 ;  /* 0x000300330400a986 */ /* 0x000fe2000c10191c */
[C---:B--2---:R-:W-:Y:S02]  /*7130*/  IADD3 R43, PT, PT, R38.reuse, 0x160, RZ ;  /* 0x00000160262b7810 */ /* 0x044fe40007ffe0ff */
[----:B------:R-:W-:Y:S01]  /*7140*/  IADD3 R38, PT, PT, R38, 0x1e0, RZ ;  /* 0x000001e026267810 */ /* 0x000fe20007ffe0ff */
[----:B------:R-:W-:Y:S01]  /*7150*/  @!P3 STG.E desc[UR28][R4.64+0x280], R49 ;  /* 0x000280310400b986 */ /* 0x000fe2000c10191c */
[-C--:B------:R-:W-:Y:S02]  /*7160*/  ISETP.GE.AND P3, PT, R41, R115.reuse, PT ;  /* 0x000000732900720c */ /* 0x080fe40003f66270 */
[-C--:B------:R-:W-:Y:S01]  /*7170*/  ISETP.GE.AND P2, PT, R40, R115.reuse, PT ;  /* 0x000000732800720c */ /* 0x080fe20003f46270 */
[----:B------:R-:W-:Y:S01]  /*7180*/  @!P1 STG.E desc[UR28][R4.64+0x380], R53 ;  /* 0x0003803504009986 */ /* 0x000fe2000c10191c */
[----:B------:R-:W-:-:S03]  /*7190*/  ISETP.GE.AND P1, PT, R38, R115, PT ;  /* 0x000000732600720c */ /* 0x000fc60003f26270 */
[----:B------:R-:W-:Y:S01]  /*71a0*/  @!P4 STG.E desc[UR28][R4.64+0x400], R55 ;  /* 0x000400370400c986 */ /* 0x000fe2000c10191c */
[----:B------:R-:W-:-:S03]  /*71b0*/  ISETP.GE.AND P4, PT, R42, R115, PT ;  /* 0x000000732a00720c */ /* 0x000fc60003f86270 */
[----:B------:R-:W-:Y:S01]  /*71c0*/  @!P5 STG.E desc[UR28][R4.64+0x480], R99 ;  /* 0x000480630400d986 */ /* 0x000fe2000c10191c */
[----:B------:R-:W-:-:S03]  /*71d0*/  ISETP.GE.AND P5, PT, R43, R115, PT ;  /* 0x000000732b00720c */ /* 0x000fc60003fa6270 */
[----:B------:R-:W-:Y:S01]  /*71e0*/  @!P6 STG.E desc[UR28][R4.64+0x500], R101 ;  /* 0x000500650400e986 */ /* 0x000fe2000c10191c */
[----:B------:R-:W-:Y:S01]  /*71f0*/  IADD3 R7, P6, PT, R13, UR10, RZ ;  /* 0x0000000a0d077c10 */ /* 0x000fe2000ffde0ff */
[----:B------:R-:W-:Y:S01]  /*7200*/  HFMA2 R58, -RZ, RZ, 0, 0 ;  /* 0x00000000ff3a7431 */ /* 0x000fe200000001ff */
[----:B------:R-:W-:Y:S01]  /*7210*/  MOV R60, RZ ;  /* 0x000000ff003c7202 */ /* 0x000fe20000000f00 */
[----:B------:R-:W-:Y:S01]  /*7220*/  @!P3 STG.E desc[UR28][R4.64+0x680], R109 ;  /* 0x0006806d0400b986 */ /* 0x000fe2000c10191c */
[----:B------:R-:W-:Y:S01]  /*7230*/  IADD3.X R44, PT, PT, RZ, UR15, RZ, P6, !PT ;  /* 0x0000000fff2c7c10 */ /* 0x000fe2000b7fe4ff */
[----:B------:R-:W-:Y:S01]  /*7240*/  HFMA2 R62, -RZ, RZ, 0, 0 ;  /* 0x00000000ff3e7431 */ /* 0x000fe200000001ff */
[C---:B0-----:R-:W-:Y:S01]  /*7250*/  LEA R6, P6, R7.reuse, UR12, 0x2 ;  /* 0x0000000c07067c11 */ /* 0x041fe2000f8c10ff */
[----:B------:R-:W-:Y:S01]  /*7260*/  @!P4 STG.E desc[UR28][R4.64+0x600], R107 ;  /* 0x0006006b0400c986 */ /* 0x000fe2000c10191c */
[----:B------:R-:W-:Y:S01]  /*7270*/  ISETP.GE.AND P3, PT, R12, UR20, PT ;  /* 0x000000140c007c0c */ /* 0x000fe2000bf66270 */
[----:B------:R-:W-:Y:S01]  /*7280*/  HFMA2 R66, -RZ, RZ, 0, 0 ;  /* 0x00000000ff427431 */ /* 0x000fe200000001ff */
[----:B------:R-:W-:Y:S01]  /*7290*/  LEA.HI.X R7, R7, UR13, R44, 0x2, P6 ;  /* 0x0000000d07077c11 */ /* 0x000fe2000b0f142c */
[----:B------:R-:W-:Y:S01]  /*72a0*/  @!P5 STG.E desc[UR28][R4.64+0x580], R103 ;  /* 0x000580670400d986 */ /* 0x000fe2000c10191c */
[----:B------:R-:W-:Y:S01]  /*72b0*/  ISETP.GE.AND P4, PT, R8, UR20, PT ;  /* 0x0000001408007c0c */ /* 0x000fe2000bf86270 */
[----:B------:R-:W-:Y:S01]  /*72c0*/  HFMA2 R44, -RZ, RZ, 0, 0 ;  /* 0x00000000ff2c7431 */ /* 0x000fe200000001ff */
[----:B------:R-:W-:Y:S01]  /*72d0*/  ISETP.GE.AND P5, PT, R11, UR20, PT ;  /* 0x000000140b007c0c */ /* 0x000fe2000bfa6270 */
[----:B------:R-:W-:Y:S01]  /*72e0*/  @!P2 STG.E desc[UR28][R4.64+0x700], R111 ;  /* 0x0007006f0400a986 */ /* 0x000fe2000c10191c */
[----:B------:R-:W-:Y:S01]  /*72f0*/  ISETP.GE.AND P2, PT, R13, UR20, PT ;  /* 0x000000140d007c0c */ /* 0x000fe2000bf46270 */
[----:B------:R-:W-:Y:S01]  /*7300*/  HFMA2 R70, -RZ, RZ, 0, 0 ;  /* 0x00000000ff467431 */ /* 0x000fe200000001ff */
[----:B------:R-:W-:Y:S01]  /*7310*/  ISETP.GE.AND P6, PT, R10, UR20, PT ;  /* 0x000000140a007c0c */ /* 0x000fe2000bfc6270 */
[----:B------:R0:W-:Y:S01]  /*7320*/  @!P1 STG.E desc[UR28][R4.64+0x780], R113 ;  /* 0x0007807104009986 */ /* 0x0001e2000c10191c */
[----:B------:R-:W-:Y:S01]  /*7330*/  ISETP.GE.AND P1, PT, R36, UR20, PT ;  /* 0x0000001424007c0c */ /* 0x000fe2000bf26270 */
[----:B------:R-:W1:Y:S01]  /*7340*/  LDCU.128 UR12, c[0x0][0x430] ;  /* 0x00008600ff0c77ac */ /* 0x000e620008000c00 */
[----:B------:R-:W-:Y:S01]  /*7350*/  BAR.SYNC.DEFER_BLOCKING 0x0 ;  /* 0x0000000000007b1d */ /* 0x000fe20000010000 */
[----:B------:R-:W-:-:S02]  /*7360*/  MOV R64, RZ ;  /* 0x000000ff00407202 */ /* 0x000fc40000000f00 */
[----:B------:R-:W-:Y:S02]  /*7370*/  MOV R68, RZ ;  /* 0x000000ff00447202 */ /* 0x000fe40000000f00 */
[----:B------:R-:W-:Y:S01]  /*7380*/  MOV R72, RZ ;  /* 0x000000ff00487202 */ /* 0x000fe20000000f00 */
[----:B------:R-:W2:Y:S01]  /*7390*/  LDCU.64 UR10, c[0x0][0x490] ;  /* 0x00009200ff0a77ac */ /* 0x000ea20008000a00 */
[----:B0-----:R-:W-:Y:S01]  /*73a0*/  HFMA2 R4, -RZ, RZ, 0, 0 ;  /* 0x00000000ff047431 */ /* 0x001fe200000001ff */
[----:B------:R-:W3:Y:S01]  /*73b0*/  @!P2 LDG.E R44, desc[UR28][R6.64] ;  /* 0x0000001c062ca981 */ /* 0x000ee2000c1e1900 */
[----:B------:R-:W-:-:S03]  /*73c0*/  ISETP.GE.AND P2, PT, R18, UR20, PT ;  /* 0x0000001412007c0c */ /* 0x000fc6000bf46270 */
[----:B------:R-:W4:Y:S01]  /*73d0*/  @!P3 LDG.E R46, desc[UR28][R6.64+0x80] ;  /* 0x0000801c062eb981 */ /* 0x000f22000c1e1900 */
[----:B------:R-:W-:-:S03]  /*73e0*/  ISETP.GE.AND P3, PT, R17, UR20, PT ;  /* 0x0000001411007c0c */ /* 0x000fc6000bf66270 */
[----:B------:R-:W5:Y:S01]  /*73f0*/  @!P4 LDG.E R48, desc[UR28][R6.64+0x100] ;  /* 0x0001001c0630c981 */ /* 0x000f62000c1e1900 */
[----:B------:R-:W-:-:S03]  /*7400*/  ISETP.GE.AND P4, PT, R16, UR20, PT ;  /* 0x0000001410007c0c */ /* 0x000fc6000bf86270 */
[----:B------:R-:W2:Y:S01]  /*7410*/  @!P5 LDG.E R50, desc[UR28][R6.64+0x180] ;  /* 0x0001801c0632d981 */ /* 0x000ea2000c1e1900 */
        /* <DEDUP_REMOVED lines=13> */
[----:B------:R-:W2:Y:S04]  /*74f0*/  @!P6 LDG.E R62, desc[UR28][R6.64+0x500] ;  /* 0x0005001c063ee981 */ /* 0x000ea8000c1e1900 */
[----:B------:R-:W2:Y:S04]  /*7500*/  @!P1 LDG.E R64, desc[UR28][R6.64+0x580] ;  /* 0x0005801c06409981 */ /* 0x000ea8000c1e1900 */
[----:B------:R-:W2:Y:S04]  /*7510*/  @!P2 LDG.E R66, desc[UR28][R6.64+0x600] ;  /* 0x0006001c0642a981 */ /* 0x000ea8000c1e1900 */
[----:B------:R-:W2:Y:S04]  /*7520*/  @!P3 LDG.E R68, desc[UR28][R6.64+0x680] ;  /* 0x0006801c0644b981 */ /* 0x000ea8000c1e1900 */
[----:B------:R-:W2:Y:S04]  /*7530*/  @!P4 LDG.E R70, desc[UR28][R6.64+0x700] ;  /* 0x0007001c0646c981 */ /* 0x000ea8000c1e1900 */
[----:B------:R-:W2:Y:S01]  /*7540*/  @!P5 LDG.E R72, desc[UR28][R6.64+0x780] ;  /* 0x0007801c0648d981 */ /* 0x000ea2000c1e1900 */
[----:B-1----:R-:W-:-:S02]  /*7550*/  UIMAD.WIDE.U32 UR8, UR31, UR12, UR8 ;  /* 0x0000000c1f0872a5 */ /* 0x002fc4000f8e0008 */
[----:B------:R-:W-:Y:S02]  /*7560*/  UIADD3 UR17, UP0, UPT, UR17, 0x2000, URZ ;  /* 0x0000200011117890 */ /* 0x000fe4000ff1e0ff */
[----:B------:R-:W-:Y:S02]  /*7570*/  UIMAD UR9, UR31, UR13, UR9 ;  /* 0x0000000d1f0972a4 */ /* 0x000fe4000f8e0209 */
[----:B------:R-:W-:Y:S02]  /*7580*/  UIADD3 UR6, UPT, UPT, UR6, 0x1, URZ ;  /* 0x0000000106067890 */ /* 0x000fe4000fffe0ff */
[----:B------:R-:W-:Y:S02]  /*7590*/  UIMAD.WIDE.U32 UR8, UR30, UR14, UR8 ;  /* 0x0000000e1e0872a5 */ /* 0x000fe4000f8e0008 */
[----:B------:R-:W-:Y:S02]  /*75a0*/  UIADD3.X UR7, UPT, UPT, URZ, UR7, URZ, UP0, !UPT ;  /* 0x00000007ff077290 */ /* 0x000fe400087fe4ff */
[----:B------:R-:W-:-:S02]  /*75b0*/  UIMAD UR9, UR30, UR15, UR9 ;  /* 0x0000000f1e0972a4 */ /* 0x000fc4000f8e0209 */
[----:B------:R-:W-:-:S04]  /*75c0*/  UIADD3 UR18, UP1, UPT, UR18, 0x2000, URZ ;  /* 0x0000200012127890 */ /* 0x000fc8000ff3e0ff */
[----:B------:R-:W-:Y:S01]  /*75d0*/  UIADD3.X UR16, UPT, UPT, URZ, UR16, URZ, UP1, !UPT ;  /* 0x00000010ff107290 */ /* 0x000fe20008ffe4ff */
[----:B---3--:R-:W-:Y:S04]  /*75e0*/  STS [R97], R44 ;  /* 0x0000002c61007388 */ /* 0x008fe80000000800 */
[----:B----4-:R-:W-:Y:S04]  /*75f0*/  STS [R95+0x80], R46 ;  /* 0x0000802e5f007388 */ /* 0x010fe80000000800 */
[----:B-----5:R-:W-:Y:S04]  /*7600*/  STS [R93+0x100], R48 ;  /* 0x000100305d007388 */ /* 0x020fe80000000800 */
[----:B--2---:R-:W-:Y:S04]  /*7610*/  STS [R91+0x180], R50 ;  /* 0x000180325b007388 */ /* 0x004fe80000000800 */
        /* <DEDUP_REMOVED lines=13> */
[----:B------:R-:W0:Y:S04]  /*76f0*/  LDS R48, [R65] ;  /* 0x0000000041307984 */ /* 0x000e280000000800 */
[----:B------:R-:W1:Y:S04]  /*7700*/  LDS R49, [R98+0x4] ;  /* 0x0000040062317984 */ /* 0x000e680000000800 */
[----:B------:R-:W2:Y:S04]  /*7710*/  LDS R50, [R63+0x8] ;  /* 0x000008003f327984 */ /* 0x000ea80000000800 */
[----:B------:R-:W3:Y:S04]  /*7720*/  LDS R51, [R96+0xc] ;  /* 0x00000c0060337984 */ /* 0x000ee80000000800 */
[----:B------:R-:W4:Y:S04]  /*7730*/  LDS R53, [R94+0x14] ;  /* 0x000014005e357984 */ /* 0x000f280000000800 */
[----:B------:R-:W5:Y:S04]  /*7740*/  LDS R52, [R61+0x10] ;  /* 0x000010003d347984 */ /* 0x000f680000000800 */
[----:B------:R-:W5:Y:S04]  /*7750*/  LDS R55, [R92+0x1c] ;  /* 0x00001c005c377984 */ /* 0x000f680000000800 */
[----:B------:R-:W5:Y:S04]  /*7760*/  LDS R54, [R59+0x18] ;  /* 0x000018003b367984 */ /* 0x000f680000000800 */
[----:B------:R-:W5:Y:S04]  /*7770*/  LDS R47, [R57+0x20] ;  /* 0x00002000392f7984 */ /* 0x000f680000000800 */
[----:B------:R-:W5:Y:S01]  /*7780*/  LDS R45, [R39+0x28] ;  /* 0x00002800272d7984 */ /* 0x000f620000000800 */
[----:B0-----:R-:W-:-:S03]  /*7790*/  FMUL.FTZ R4, R48, -1.4426950216293334961 ;  /* 0xbfb8aa3b30047820 */ /* 0x001fc60000410000 */
[----:B------:R-:W0:Y:S01]  /*77a0*/  LDS R46, [R90+0x24] ;  /* 0x000024005a2e7984 */ /* 0x000e220000000800 */
[----:B-1----:R-:W-:-:S03]  /*77b0*/  FMUL.FTZ R5, R49, -1.4426950216293334961 ;  /* 0xbfb8aa3b31057820 */ /* 0x002fc60000410000 */
[----:B------:R-:W1:Y:S01]  /*77c0*/  LDS R7, [R37+0x30] ;  /* 0x0000300025077984 */ /* 0x000e620000000800 */
[----:B------:R4:W5:Y:S01]  /*77d0*/  MUFU.EX2 R56, R4 ;  /* 0x0000000400387308 */ /* 0x0009620000000800 */
[----:B--2---:R-:W-:Y:S02]  /*77e0*/  FMUL.FTZ R60, R50, -1.4426950216293334961 ;  /* 0xbfb8aa3b323c7820 */ /* 0x004fe40000410000 */
[----:B------:R-:W2:Y:S01]  /*77f0*/  LDS R44, [R88+0x2c] ;  /* 0x00002c00582c7984 */ /* 0x000ea20000000800 */
[----:B---3--:R-:W-:-:S03]  /*7800*/  FMUL.FTZ R62, R51, -1.4426950216293334961 ;  /* 0xbfb8aa3b333e7820 */ /* 0x008fc60000410000 */
[----:B------:R-:W3:Y:S01]  /*7810*/  LDS R6, [R86+0x34] ;  /* 0x0000340056067984 */ /* 0x000ee20000000800 */
[----:B------:R5:W0:Y:S01]  /*7820*/  MUFU.EX2 R58, R5 ;  /* 0x00000005003a7308 */ /* 0x000a220000000800 */
[----:B----4-:R-:W-:Y:S02]  /*7830*/  FMUL.FTZ R66, R53, -1.4426950216293334961 ;  /* 0xbfb8aa3b35427820 */ /* 0x010fe40000410000 */
[----:B------:R-:W4:Y:S01]  /*7840*/  LDS R4, [R84+0x3c] ;  /* 0x00003c0054047984 */ /* 0x000f220000000800 */
[----:B-----5:R-:W-:-:S04]  /*7850*/  FMUL.FTZ R64, R52, -1.4426950216293334961 ;  /* 0xbfb8aa3b34407820 */ /* 0x020fc80000410000 */
[----:B------:R-:W5:Y:S01]  /*7860*/  MUFU.EX2 R60, R60 ;  /* 0x0000003c003c7308 */ /* 0x000f620000000800 */
[----:B------:R-:W4:Y:S01]  /*7870*/  LDS R5, [R35+0x38] ;  /* 0x0000380023057984 */ /* 0x000f220000000800 */
[----:B------:R-:W-:Y:S01]  /*7880*/  FMUL.FTZ R70, R55, -1.4426950216293334961 ;  /* 0xbfb8aa3b37467820 */ /* 0x000fe20000410000 */
[----:B------:R-:W-:Y:S01]  /*7890*/  FADD.FTZ R56, R56, 1 ;  /* 0x3f80000038387421 */ /* 0x000fe20000010000 */
[----:B------:R-:W-:-:S04]  /*78a0*/  FMUL.FTZ R68, R54, -1.4426950216293334961 ;  /* 0xbfb8aa3b36447820 */ /* 0x000fc80000410000 */
[----:B------:R-:W2:Y:S01]  /*78b0*/  MUFU.EX2 R62, R62 ;  /* 0x0000003e003e7308 */ /* 0x000ea20000000800 */
[----:B0-----:R-:W-:Y:S01]  /*78c0*/  FADD.FTZ R58, R58, 1 ;  /* 0x3f8000003a3a7421 */ /* 0x001fe20000010000 */
[----:B------:R-:W-:Y:S01]  /*78d0*/  FMUL.FTZ R72, R47, -1.4426950216293334961 ;  /* 0xbfb8aa3b2f487820 */ /* 0x000fe20000410000 */
[----:B------:R-:W-:-:S05]  /*78e0*/  FMUL.FTZ R76, R45, -1.4426950216293334961 ;  /* 0xbfb8aa3b2d4c7820 */ /* 0x000fca0000410000 */
[----:B------:R-:W0:Y:S01]  /*78f0*/  MUFU.EX2 R66, R66 ;  /* 0x0000004200427308 */ /* 0x000e220000000800 */
[----:B-----5:R-:W-:Y:S01]  /*7900*/  FADD.FTZ R60, R60, 1 ;  /* 0x3f8000003c3c7421 */ /* 0x020fe20000010000 */
[----:B------:R-:W-:Y:S01]  /*7910*/  FMUL.FTZ R74, R46, -1.4426950216293334961 ;  /* 0xbfb8aa3b2e4a7820 */ /* 0x000fe20000410000 */
[----:B-1----:R-:W-:-:S05]  /*7920*/  FMUL.FTZ R80, R7, -1.4426950216293334961 ;  /* 0xbfb8aa3b07507820 */ /* 0x002fca0000410000 */
[----:B------:R-:W1:Y:S01]  /*7930*/  MUFU.EX2 R64, R64 ;  /* 0x0000004000407308 */ /* 0x000e620000000800 */
[----:B--2---:R-:W-:Y:S01]  /*7940*/  FADD.FTZ R62, R62, 1 ;  /* 0x3f8000003e3e7421 */ /* 0x004fe20000010000 */
[----:B------:R-:W-:Y:S01]  /*7950*/  FMUL.FTZ R78, R44, -1.4426950216293334961 ;  /* 0xbfb8aa3b2c4e7820 */ /* 0x000fe20000410000 */
[----:B---3--:R-:W-:-:S05]  /*7960*/  FMUL.FTZ R82, R6, -1.4426950216293334961 ;  /* 0xbfb8aa3b06527820 */ /* 0x008fca0000410000 */
[----:B------:R-:W2:Y:S01]  /*7970*/  MUFU.EX2 R70, R70 ;  /* 0x0000004600467308 */ /* 0x000ea20000000800 */
[----:B0-----:R-:W-:Y:S01]  /*7980*/  FADD.FTZ R66, R66, 1 ;  /* 0x3f80000042427421 */ /* 0x001fe20000010000 */
[----:B----4-:R-:W-:-:S06]  /*7990*/  FMUL.FTZ R101, R4, -1.4426950216293334961 ;  /* 0xbfb8aa3b04657820 */ /* 0x010fcc0000410000 */
[----:B------:R-:W0:Y:S01]  /*79a0*/  MUFU.EX2 R68, R68 ;  /* 0x0000004400447308 */ /* 0x000e220000000800 */
[----:B------:R-:W-:Y:S01]  /*79b0*/  FMUL.FTZ R99, R5, -1.4426950216293334961 ;  /* 0xbfb8aa3b05637820 */ /* 0x000fe20000410000 */
[----:B-1----:R-:W-:-:S06]  /*79c0*/  FADD.FTZ R64, R64, 1 ;  /* 0x3f80000040407421 */ /* 0x002fcc0000010000 */
[----:B------:R-:W1:Y:S01]  /*79d0*/  MUFU.EX2 R72, R72 ;  /* 0x0000004800487308 */ /* 0x000e620000000800 */
[----:B--2---:R-:W-:-:S07]  /*79e0*/  FADD.FTZ R70, R70, 1 ;  /* 0x3f80000046467421 */ /* 0x004fce0000010000 */
[----:B------:R-:W2:Y:S01]  /*79f0*/  MUFU.EX2 R76, R76 ;  /* 0x0000004c004c7308 */ /* 0x000ea20000000800 */
[----:B0-----:R-:W-:-:S07]  /*7a00*/  FADD.FTZ R68, R68, 1 ;  /* 0x3f80000044447421 */ /* 0x001fce0000010000 */
[----:B------:R-:W0:Y:S01]  /*7a10*/  MUFU.EX2 R74, R74 ;  /* 0x0000004a004a7308 */ /* 0x000e220000000800 */
[----:B-1----:R-:W-:-:S07]  /*7a20*/  FADD.FTZ R72, R72, 1 ;  /* 0x3f80000048487421 */ /* 0x002fce0000010000 */
        /* <DEDUP_REMOVED lines=10> */
[----:B------:R-:W0:Y:S01]  /*7ad0*/  MUFU.RCP R103, R56 ;  /* 0x0000003800677308 */ /* 0x000e220000001000 */
[----:B-1----:R-:W-:-:S07]  /*7ae0*/  FADD.FTZ R82, R82, 1 ;  /* 0x3f80000052527421 */ /* 0x002fce0000010000 */
[----:B------:R-:W1:Y:S01]  /*7af0*/  MUFU.RCP R58, R58 ;  /* 0x0000003a003a7308 */ /* 0x000e620000001000 */
[----:B--2---:R-:W-:-:S07]  /*7b00*/  FADD.FTZ R101, R101, 1 ;  /* 0x3f80000065657421 */ /* 0x004fce0000010000 */
[----:B------:R-:W2:Y:S01]  /*7b10*/  MUFU.RCP R107, R60 ;  /* 0x0000003c006b7308 */ /* 0x000ea20000001000 */
[----:B0-----:R-:W-:-:S04]  /*7b20*/  FMUL.FTZ R99, R48, R103 ;  /* 0x0000006730637220 */ /* 0x001fc80000410000 */
[----:B------:R-:W-:Y:S01]  /*7b30*/  FMUL.FTZ R34, R99, R34 ;  /* 0x0000002263227220 */ /* 0x000fe20000410000 */
[----:B------:R-:W-:Y:S01]  /*7b40*/  BAR.SYNC.DEFER_BLOCKING 0x0 ;  /* 0x0000000000007b1d */ /* 0x000fe20000010000 */
[----:B-1----:R-:W-:-:S05]  /*7b50*/  FMUL.FTZ R48, R49, R58 ;  /* 0x0000003a31307220 */ /* 0x002fca0000410000 */
[----:B------:R-:W0:Y:S01]  /*7b60*/  MUFU.RCP R62, R62 ;  /* 0x0000003e003e7308 */ /* 0x000e220000001000 */
[----:B------:R-:W-:Y:S01]  /*7b70*/  FMUL.FTZ R33, R48, R33 ;  /* 0x0000002130217220 */ /* 0x000fe20000410000 */
[----:B--2---:R-:W-:-:S06]  /*7b80*/  FMUL.FTZ R49, R50, R107 ;  /* 0x0000006b32317220 */ /* 0x004fcc0000410000 */
[----:B------:R-:W1:Y:S01]  /*7b90*/  MUFU.RCP R109, R64 ;  /* 0x00000040006d7308 */ /* 0x000e620000001000 */
[----:B------:R-:W-:-:S07]  /*7ba0*/  FMUL.FTZ R32, R49, R32 ;  /* 0x0000002031207220 */ /* 0x000fce0000410000 */
[----:B------:R-:W2:Y:S01]  /*7bb0*/  MUFU.RCP R66, R66 ;  /* 0x0000004200427308 */ /* 0x000ea20000001000 */
[----:B0-----:R-:W-:Y:S01]  /*7bc0*/  FMUL.FTZ R50, R51, R62 ;  /* 0x0000003e33327220 */ /* 0x001fe20000410000 */
[----:B------:R-:W-:Y:S03]  /*7bd0*/  STS [R65], R34 ;  /* 0x0000002241007388 */ /* 0x000fe60000000800 */
[----:B------:R-:W-:Y:S01]  /*7be0*/  FMUL.FTZ R31, R50, R31 ;  /* 0x0000001f321f7220 */ /* 0x000fe20000410000 */
[----:B------:R-:W-:Y:S02]  /*7bf0*/  STS [R98+0x4], R33 ;  /* 0x0000042162007388 */ /* 0x000fe40000000800 */
[----:B------:R-:W0:Y:S01]  /*7c00*/  MUFU.RCP R111, R68 ;  /* 0x00000044006f7308 */ /* 0x000e220000001000 */
[----:B-1----:R-:W-:Y:S01]  /*7c10*/  FMUL.FTZ R49, R52, R109 ;  /* 0x0000006d34317220 */ /* 0x002fe20000410000 */
[----:B------:R-:W-:Y:S03]  /*7c20*/  STS [R63+0x8], R32 ;  /* 0x000008203f007388 */ /* 0x000fe60000000800 */
[----:B------:R-:W-:Y:S01]  /*7c30*/  FMUL.FTZ R30, R49, R30 ;  /* 0x0000001e311e7220 */ /* 0x000fe20000410000 */
[----:B------:R-:W-:Y:S02]  /*7c40*/  STS [R96+0xc], R31 ;  /* 0x00000c1f60007388 */ /* 0x000fe40000000800 */
[----:B------:R-:W1:Y:S01]  /*7c50*/  MUFU.RCP R70, R70 ;  /* 0x0000004600467308 */ /* 0x000e620000001000 */
[----:B--2---:R-:W-:Y:S01]  /*7c60*/  FMUL.FTZ R48, R53, R66 ;  /* 0x0000004235307220 */ /* 0x004fe20000410000 */
[----:B------:R-:W-:Y:S03]  /*7c70*/  STS [R61+0x10], R30 ;  /* 0x0000101e3d007388 */ /* 0x000fe60000000800 */
[----:B------:R-:W-:-:S03]  /*7c80*/  FMUL.FTZ R29, R48, R29 ;  /* 0x0000001d301d7220 */ /* 0x000fc60000410000 */
[----:B------:R-:W2:Y:S01]  /*7c90*/  MUFU.RCP R72, R72 ;  /* 0x0000004800487308 */ /* 0x000ea20000001000 */
[----:B0-----:R-:W-:Y:S01]  /*7ca0*/  FMUL.FTZ R51, R54, R111 ;  /* 0x0000006f36337220 */ /* 0x001fe20000410000 */
[----:B------:R-:W-:Y:S03]  /*7cb0*/  STS [R94+0x14], R29 ;  /* 0x0000141d5e007388 */ /* 0x000fe60000000800 */
[----:B------:R-:W-:-:S03]  /*7cc0*/  FMUL.FTZ R28, R51, R28 ;  /* 0x0000001c331c7220 */ /* 0x000fc60000410000 */
[----:B------:R-:W0:Y:S01]  /*7cd0*/  MUFU.RCP R113, R74 ;  /* 0x0000004a00717308 */ /* 0x000e220000001000 */
[----:B-1----:R-:W-:Y:S01]  /*7ce0*/  FMUL.FTZ R50, R55, R70 ;  /* 0x0000004637327220 */ /* 0x002fe20000410000 */
[----:B------:R-:W-:Y:S03]  /*7cf0*/  STS [R59+0x18], R28 ;  /* 0x0000181c3b007388 */ /* 0x000fe60000000800 */
[----:B------:R-:W-:-:S03]  /*7d00*/  FMUL.FTZ R27, R50, R27 ;  /* 0x0000001b321b7220 */ /* 0x000fc60000410000 */
        /* <DEDUP_REMOVED lines=23> */
[----:B------:R-:W-:Y:S01]  /*7e80*/  FMUL.FTZ R21, R6, R21 ;  /* 0x0000001506157220 */ /* 0x000fe20000410000 */
[----:B--2---:R-:W-:-:S04]  /*7e90*/  FMUL.FTZ R5, R5, R100 ;  /* 0x0000006405057220 */ /* 0x004fc80000410000 */
[----:B------:R-:W-:Y:S01]  /*7ea0*/  STS [R86+0x34], R21 ;  /* 0x0000341556007388 */ /* 0x000fe20000000800 */
[----:B------:R-:W-:Y:S01]  /*7eb0*/  FMUL.FTZ R20, R5, R20 ;  /* 0x0000001405147220 */ /* 0x000fe20000410000 */
[----:B0-----:R-:W-:-:S04]  /*7ec0*/  FMUL.FTZ R4, R4, R101 ;  /* 0x0000006504047220 */ /* 0x001fc80000410000 */
[----:B------:R-:W-:Y:S01]  /*7ed0*/  STS [R35+0x38], R20 ;  /* 0x0000381423007388 */ /* 0x000fe20000000800 */
[----:B------:R-:W-:Y:S01]  /*7ee0*/  FMUL.FTZ R19, R4, R19 ;  /* 0x0000001304137220 */ /* 0x000fe20000410000 */
[----:B------:R-:W-:-:S04]  /*7ef0*/  MOV R4, UR20 ;  /* 0x0000001400047c02 */ /* 0x000fc80008000f00 */
        /* <DEDUP_REMOVED lines=22> */
[----:B------:R-:W1:Y:S01]  /*8060*/  LDCU UR8, c[0x0][0x394] ;  /* 0x00007280ff0877ac */ /* 0x000e620008000800 */
[----:B0-----:R-:W-:-:S04]  /*8070*/  LEA R4, P3, R5, UR10, 0x2 ;  /* 0x0000000a05047c11 */ /* 0x001fc8000f8610ff */
[----:B------:R-:W-:Y:S01]  /*8080*/  LEA.HI.X R5, R5, UR11, R6, 0x2, P3 ;  /* 0x0000000b05057c11 */ /* 0x000fe200098f1406 */
[----:B------:R-:W0:Y:S01]  /*8090*/  LDS R7, [UR21+0x2100] ;  /* 0x00210015ff077984 */ /* 0x000e220008000800 */
[----:B-1----:R-:W-:Y:S01]  /*80a0*/  UISETP.GE.AND UP0, UPT, UR6, UR8, UPT ;  /* 0x000000080600728c */ /* 0x002fe2000bf06270 */
[-C--:B0-----:R-:W-:Y:S02]  /*80b0*/  ISETP.GE.AND P2, PT, R13, R7.reuse, PT ;  /* 0x000000070d00720c */ /* 0x081fe40003f46270 */
[-C--:B------:R-:W-:Y:S02]  /*80c0*/  ISETP.GE.AND P1, PT, R12, R7.reuse, PT ;  /* 0x000000070c00720c */ /* 0x080fe40003f26270 */
[-C--:B------:R-:W-:Y:S02]  /*80d0*/  ISETP.GE.AND P0, PT, R8, R7.reuse, PT ;  /* 0x000000070800720c */ /* 0x080fe40003f06270 */
[-C--:B------:R-:W-:Y:S02]  /*80e0*/  ISETP.GE.AND P4, PT, R11, R7.reuse, PT ;  /* 0x000000070b00720c */ /* 0x080fe40003f86270 */
[----:B------:R-:W-:-:S02]  /*80f0*/  ISETP.GE.AND P6, PT, R10, R7, PT ;  /* 0x000000070a00720c */ /* 0x000fc40003fc6270 */
[-C--:B------:R-:W-:Y:S02]  /*8100*/  ISETP.GE.AND P5, PT, R36, R7.reuse, PT ;  /* 0x000000072400720c */ /* 0x080fe40003fa6270 */
[-C--:B------:R-:W-:Y:S01]  /*8110*/  ISETP.GE.AND P3, PT, R18, R7.reuse, PT ;  /* 0x000000071200720c */ /* 0x080fe20003f66270 */
[----:B------:R0:W-:Y:S01]  /*8120*/  @!P2 STG.E desc[UR28][R4.64], R97 ;  /* 0x000000610400a986 */ /* 0x0001e2000c10191c */
[----:B------:R-:W-:-:S03]  /*8130*/  ISETP.GE.AND P2, PT, R17, R7, PT ;  /* 0x000000071100720c */ /* 0x000fc60003f46270 */
        /* <DEDUP_REMOVED lines=16> */
[----:B------:R0:W-:Y:S04]  /*8240*/  @!P0 STG.E desc[UR28][R4.64+0x480], R79 ;  /* 0x0004804f04008986 */ /* 0x0001e8000c10191c */
[----:B------:R0:W-:Y:S04]  /*8250*/  @!P4 STG.E desc[UR28][R4.64+0x500], R77 ;  /* 0x0005004d0400c986 */ /* 0x0001e8000c10191c */
[----:B------:R0:W-:Y:S04]  /*8260*/  @!P6 STG.E desc[UR28][R4.64+0x580], R75 ;  /* 0x0005804b0400e986 */ /* 0x0001e8000c10191c */
[----:B------:R0:W-:Y:S04]  /*8270*/  @!P5 STG.E desc[UR28][R4.64+0x600], R73 ;  /* 0x000600490400d986 */ /* 0x0001e8000c10191c */
[----:B------:R0:W-:Y:S04]  /*8280*/  @!P3 STG.E desc[UR28][R4.64+0x680], R71 ;  /* 0x000680470400b986 */ /* 0x0001e8000c10191c */
[----:B------:R0:W-:Y:S04]  /*8290*/  @!P2 STG.E desc[UR28][R4.64+0x700], R69 ;  /* 0x000700450400a986 */ /* 0x0001e8000c10191c */
[----:B------:R0:W-:Y:S01]  /*82a0*/  @!P1 STG.E desc[UR28][R4.64+0x780], R67 ;  /* 0x0007804304009986 */ /* 0x0001e2000c10191c */
[----:B------:R-:W-:Y:S05]  /*82b0*/  BRA.U !UP0, `(.L_x_80) ;  /* 0xffffff8108307547 */ /* 0x000fea000b83ffff */
[----:B------:R-:W-:Y:S05]  /*82c0*/  EXIT ;  /* 0x000000000000794d */ /* 0x000fea0003800000 */
.L_x_81:
        /* <DEDUP_REMOVED lines=11> */
.L_x_4945:


//--------------------- .text._Z25selective_scan_fwd_kernelI32Selective_Scan_fwd_kernel_traitsILi128ELi16ELi1ELb0ELb0ELb1ELb0EfN3c107complexIfEEEEv13SSMParamsBase --------------------------
	.section	.text._Z25selective_scan_fwd_kernelI32Selective_Scan_fwd_kernel_traitsILi128ELi16ELi1ELb0ELb0ELb1ELb0EfN3c107complexIfEEEEv13SSMParamsBase,"ax",@progbits
	.align	128
        .global         _Z25selective_scan_fwd_kernelI32Selective_Scan_fwd_kernel_traitsILi128ELi16ELi1ELb0ELb0ELb1ELb0EfN3c107complexIfEEEEv13SSMParamsBase
        .type           _Z25selective_scan_fwd_kernelI32Selective_Scan_fwd_kernel_traitsILi128ELi16ELi1ELb0ELb0ELb1ELb0EfN3c107complexIfEEEEv13SSMParamsBase,@function
        .size           _Z25selective_scan_fwd_kernelI32Selective_Scan_fwd_kernel_traitsILi128ELi16ELi1ELb0ELb0ELb1ELb0EfN3c107complexIfEEEEv13SSMParamsBase,(.L_x_4946 - _Z25selective_scan_fwd_kernelI32Selective_Scan_fwd_kernel_traitsILi128ELi16ELi1ELb0ELb0ELb1ELb0EfN3c107complexIfEEEEv13SSMParamsBase)
        .other          _Z25selective_scan_fwd_kernelI32Selective_Scan_fwd_kernel_traitsILi128ELi16ELi1ELb0ELb0ELb1ELb0EfN3c107complexIfEEEEv13SSMParamsBase,@"STO_CUDA_ENTRY STV_DEFAULT"
_Z25selective_scan_fwd_kernelI32Selective_Scan_fwd_kernel_traitsILi128ELi16ELi1ELb0ELb0ELb1ELb0EfN3c107complexIfEEEEv13SSMParamsBase:
.text._Z25selective_scan_fwd_kernelI32Selective_Scan_fwd_kernel_traitsILi128ELi16ELi1ELb0ELb0ELb1ELb0EfN3c107complexIfEEEEv13SSMParamsBase:
[----:B------:R-:W0:Y:S01]  /*0000*/  LDC R1, c[0x0][0x37c] ;  /* 0x0000df00ff017b82 */ /* 0x000e220000000800 */
[----:B------:R-:W1:Y:S07]  /*0010*/  LDCU UR31, c[0x0][0x398] ;  /* 0x00007300ff1f77ac */ /* 0x000e6e0008000800 */
[----:B------:R-:W2:Y:S01]  /*0020*/  S2UR UR20, SR_CTAID.Y ;  /* 0x00000000001479c3 */ /* 0x000ea20000002600 */
[----:B0-----:R-:W-:Y:S01]  /*0030*/  IADD3 R1, PT, PT, R1, -0x58, RZ ;  /* 0xffffffa801017810 */ /* 0x001fe20007ffe0ff */
[----:B------:R-:W0:Y:S01]  /*0040*/  LDCU.128 UR8, c[0x0][0x450] ;  /* 0x00008a00ff0877ac */ /* 0x000e220008000c00 */
[----:B------:R-:W3:Y:S01]  /*0050*/  LDCU.64 UR4, c[0x0][0x470] ;  /* 0x00008e00ff0477ac */ /* 0x000ee20008000a00 */
[----:B------:R-:W4:Y:S01]  /*0060*/  LDCU.64 UR24, c[0x0][0x358] ;  /* 0x00006b00ff1877ac */ /* 0x000f220008000a00 */
[----:B------:R-:W4:Y:S03]  /*0070*/  S2R R6, SR_CTAID.Y ;  /* 0x0000000000067919 */ /* 0x000f260000002600 */
[----:B------:R-:W4:Y:S01]  /*0080*/  S2UR UR22, SR_CTAID.X ;  /* 0x00000000001679c3 */ /* 0x000f220000002500 */
[----:B------:R-:W4:Y:S01]  /*0090*/  LDCU.128 UR16, c[0x0][0x3f0] ;  /* 0x00007e00ff1077ac */ /* 0x000f220008000c00 */
[----:B-1----:R-:W-:Y:S01]  /*00a0*/  MOV R0, UR31 ;  /* 0x0000001f00007c02 */ /* 0x002fe20008000f00 */
[----:B------:R-:W1:Y:S03]  /*00b0*/  LDCU UR30, c[0x0][0x394] ;  /* 0x00007280ff1e77ac */ /* 0x000e660008000800 */
[----:B------:R-:W-:Y:S01]  /*00c0*/  IABS R0, R0 ;  /* 0x0000000000007213 */ /* 0x000fe20000000000 */
[----:B0-----:R-:W-:-:S03]  /*00d0*/  UISETP.NE.U32.AND UP0, UPT, UR10, URZ, UPT ;  /* 0x000000ff0a00728c */ /* 0x001fc6000bf05070 */
[----:B------:R-:W-:Y:S01]  /*00e0*/  R2UR UR28, R0 ;  /* 0x00000000001c72ca */ /* 0x000fe200000e0000 */
[----:B---3--:R-:W-:Y:S02]  /*00f0*/  UISETP.NE.U32.AND UP1, UPT, UR4, URZ, UPT ;  /* 0x000000ff0400728c */ /* 0x008fe4000bf25070 */
[----:B------:R-:W-:Y:S02]  /*0100*/  UISETP.NE.AND.EX UP0, UPT, UR11, URZ, UPT, UP0 ;  /* 0x000000ff0b00728c */ /* 0x000fe4000bf05300 */
[----:B------:R-:W-:Y:S01]  /*0110*/  UISETP.NE.AND.EX UP1, UPT, UR5, URZ, UPT, UP1 ;  /* 0x000000ff0500728c */ /* 0x000fe2000bf25310 */
[----:B------:R-:W0:Y:S03]  /*0120*/  LDCU.128 UR12, c[0x0][0x400] ;  /* 0x00008000ff0c77ac */ /* 0x000e260008000c00 */
[----:B------:R-:W-:Y:S02]  /*0130*/  PLOP3.LUT P0, PT, PT, PT, UP0, 0x80, 0x8 ;  /* 0x000000000008781c */ /* 0x000fe40003f0f008 */
[----:B------:R-:W-:Y:S01]  /*0140*/  PLOP3.LUT P1, PT, PT, PT, UP1, 0x80, 0x8 ;  /* 0x000000000008781c */ /* 0x000fe20003f2f018 */
[----:B------:R-:W3:Y:S01]  /*0150*/  LDCU.64 UR26, c[0x0][0x3d0] ;  /* 0x00007a00ff1a77ac */ /* 0x000ee20008000a00 */
[----:B------:R-:W1:Y:S01]  /*0160*/  I2F.RP R0, UR28 ;  /* 0x0000001c00007d06 */ /* 0x000e620008209400 */
[----:B--2---:R-:W-:-:S02]  /*0170*/  @UP0 ULEA UR10, UP2, UR20, UR10, 0x2 ;  /* 0x0000000a140a0291 */ /* 0x004fc4000f8410ff */
[----:B------:R-:W-:Y:S02]  /*0180*/  @UP1 ULEA UR4, UP3, UR20, UR4, 0x2 ;  /* 0x0000000414041291 */ /* 0x000fe4000f8610ff */
[----:B------:R-:W-:Y:S02]  /*0190*/  @UP0 ULEA.HI.X UR11, UR20, UR11, URZ, 0x2, UP2 ;  /* 0x0000000b140b0291 */ /* 0x000fe400090f14ff */
[----:B------:R-:W-:Y:S01]  /*01a0*/  MOV R2, UR10 ;  /* 0x0000000a00027c02 */ /* 0x000fe20008000f00 */
[----:B------:R-:W-:-:S03]  /*01b0*/  @UP1 ULEA.HI.X UR5, UR20, UR5, URZ, 0x2, UP3 ;  /* 0x0000000514051291 */ /* 0x000fc600098f14ff */
[----:B------:R-:W-:Y:S01]  /*01c0*/  MOV R3, UR11 ;  /* 0x0000000b00037c02 */ /* 0x000fe20008000f00 */
[----:B-1----:R-:W1:Y:S05]  /*01d0*/  MUFU.RCP R0, R0 ;  /* 0x0000000000007308 */ /* 0x002e6a0000001000 */
[----:B----4-:R1:W5:Y:S01]  /*01e0*/  @P0 LDG.E R3, desc[UR24][R2.64] ;  /* 0x0000001802030981 */ /* 0x010362000c1e1900 */
[----:B------:R-:W-:Y:S02]  /*01f0*/  MOV R5, UR5 ;  /* 0x0000000500057c02 */ /* 0x000fe40008000f00 */
[----:B------:R-:W-:-:S06]  /*0200*/  MOV R4, UR4 ;  /* 0x0000000400047c02 */ /* 0x000fcc0008000f00 */
[----:B------:R2:W5:Y:S01]  /*0210*/  @P1 LDG.E R4, desc[UR24][R4.64] ;  /* 0x0000001804041981 */ /* 0x000562000c1e1900 */
[----:B------:R-:W-:Y:S01]  /*0220*/  UMOV UR4, URZ ;  /* 0x000000ff00047c82 */ /* 0x000fe20008000000 */
[----:B------:R-:W-:Y:S01]  /*0230*/  UISETP.GE.AND UP1, UPT, UR30, 0x1, UPT ;  /* 0x000000011e00788c */ /* 0x000fe2000bf26270 */
[----:B-1----:R-:W-:Y:S01]  /*0240*/  IADD3 R2, PT, PT, R0, 0xffffffe, RZ ;  /* 0x0ffffffe00027810 */ /* 0x002fe20007ffe0ff */
[----:B------:R-:W-:-:S04]  /*0250*/  UISETP.NE.AND UP2, UPT, UR31, URZ, UPT ;  /* 0x000000ff1f00728c */ /* 0x000fc8000bf45270 */
[----:B------:R-:W-:Y:S01]  /*0260*/  PLOP3.LUT P2, PT, PT, PT, UP1, 0x80, 0x8 ;  /* 0x000000000008781c */ /* 0x000fe20003f4f018 */
[----:B------:R-:W1:Y:S01]  /*0270*/  F2I.FTZ.U32.TRUNC.NTZ R2, R2 ;  /* 0x0000000200027305 */ /* 0x000e62000021f000 */
[----:B--2---:R-:W-:-:S04]  /*0280*/  IABS R5, R6 ;  /* 0x0000000600057213 */ /* 0x004fc80000000000 */
[----:B------:R-:W-:Y:S02]  /*0290*/  R2UR UR23, R5 ;  /* 0x00000000051772ca */ /* 0x000fe400000e0000 */
[----:B-1----:R-:W-:-:S13]  /*02a0*/  R2UR UR5, R2 ;  /* 0x00000000020572ca */ /* 0x002fda00000e0000 */
[----:B------:R-:W-:-:S04]  /*02b0*/  UIADD3 UR6, UPT, UPT, URZ, -UR5, URZ ;  /* 0x80000005ff067290 */ /* 0x000fc8000fffe0ff */
[----:B------:R-:W-:-:S04]  /*02c0*/  UIMAD UR6, UR6, UR28, URZ ;  /* 0x0000001c060672a4 */ /* 0x000fc8000f8e02ff */
[----:B------:R-:W-:Y:S02]  /*02d0*/  UIMAD.WIDE.U32 UR6, UR5, UR6, UR4 ;  /* 0x00000006050672a5 */ /* 0x000fe4000f8e0004 */
[----:B------:R-:W-:Y:S02]  /*02e0*/  UIMAD.WIDE.U32 UR4, UR22, UR16, URZ ;  /* 0x00000010160472a5 */ /* 0x000fe4000f8e00ff */
[----:B------:R-:W-:Y:S02]  /*02f0*/  UIMAD.WIDE.U32 UR6, UR7, UR23, URZ ;  /* 0x00000017070672a5 */ /* 0x000fe4000f8e00ff */
[----:B------:R-:W-:Y:S02]  /*0300*/  UIMAD UR5, UR22, UR17, UR5 ;  /* 0x00000011160572a4 */ /* 0x000fe4000f8e0205 */
[----:B0-----:R-:W-:Y:S02]  /*0310*/  UIMAD.WIDE.U32 UR16, UR22, UR12, URZ ;  /* 0x0000000c161072a5 */ /* 0x001fe4000f8e00ff */
[----:B------:R-:W-:Y:S01]  /*0320*/  UIMAD.WIDE.U32 UR10, UR20, UR18, UR4 ;  /* 0x00000012140a72a5 */ /* 0x000fe2000f8e0004 */
[----:B------:R-:W-:Y:S01]  /*0330*/  UMOV UR21, UR7 ;  /* 0x0000000700157c82 */ /* 0x000fe20008000000 */
[----:B------:R-:W-:-:S02]  /*0340*/  ULOP3.LUT UR12, UR20, UR31, URZ, 0x3c, !UPT ;  /* 0x0000001f140c7292 */ /* 0x000fc4000f8e3cff */
[----:B------:R-:W-:Y:S02]  /*0350*/  UIADD3 UR6, UPT, UPT, -UR21, URZ, URZ ;  /* 0x000000ff15067290 */ /* 0x000fe4000fffe1ff */
[----:B------:R-:W-:Y:S02]  /*0360*/  UIMAD UR13, UR22, UR13, UR17 ;  /* 0x0000000d160d72a4 */ /* 0x000fe4000f8e0211 */
[----:B------:R-:W-:Y:S02]  /*0370*/  UIMAD UR18, UR28, UR6, UR23 ;  /* 0x000000061c1272a4 */ /* 0x000fe4000f8e0217 */
[----:B------:R-:W-:Y:S02]  /*0380*/  UISETP.GE.AND UP3, UPT, UR12, URZ, UPT ;  /* 0x000000ff0c00728c */ /* 0x000fe4000bf66270 */
[----:B------:R-:W-:Y:S01]  /*0390*/  UISETP.GT.U32.AND UP0, UPT, UR28, UR18, UPT ;  /* 0x000000121c00728c */ /* 0x000fe2000bf04070 */
[----:B------:R-:W-:Y:S01]  /*03a0*/  UMOV UR12, UR16 ;  /* 0x00000010000c7c82 */ /* 0x000fe20008000000 */
[----:B------:R-:W-:Y:S01]  /*03b0*/  UIMAD UR19, UR20, UR19, UR11 ;  /* 0x00000013141372a4 */ /* 0x000fe2000f8e020b */
[----:B------:R-:W0:Y:S01]  /*03c0*/  LDCU.128 UR4, c[0x0][0x460] ;  /* 0x00008c00ff0477ac */ /* 0x000e220008000c00 */
[----:B------:R-:W-:-:S07]  /*03d0*/  UIMAD.WIDE.U32 UR12, UR20, UR14, UR12 ;  /* 0x0000000e140c72a5 */ /* 0x000fce000f8e000c */
[----:B------:R-:W-:Y:S02]  /*03e0*/  @!UP0 UIADD3 UR18, UPT, UPT, UR18, -UR28, URZ ;  /* 0x8000001c12128290 */ /* 0x000fe4000fffe0ff */
[----:B------:R-:W-:Y:S02]  /*03f0*/  @!UP0 UIADD3 UR21, UPT, UPT, UR21, 0x1, URZ ;  /* 0x0000000115158890 */ /* 0x000fe4000fffe0ff */
[----:B------:R-:W-:Y:S01]  /*0400*/  UISETP.GE.U32.AND UP1, UPT, UR18, UR28, UPT ;  /* 0x0000001c1200728c */ /* 0x000fe2000bf26070 */
[----:B0--3--:R-:W-:Y:S10]  /*0410*/  @!P2 EXIT ;  /* 0x000000000000a94d */ /* 0x009ff40003800000 */
[----:B------:R-:W0:Y:S01]  /*0420*/  S2R R0, SR_TID.X ;  /* 0x0000000000007919 */ /* 0x000e220000002100 */
[----:B------:R-:W1:Y:S01]  /*0430*/  LDCU.64 UR28, c[0x0][0x3e8] ;  /* 0x00007d00ff1c77ac */ /* 0x000e620008000a00 */
[----:B------:R-:W-:Y:S01]  /*0440*/  @UP1 UIADD3 UR21, UPT, UPT, UR21, 0x1, URZ ;  /* 0x0000000115151890 */ /* 0x000fe2000fffe0ff */
[----:B------:R-:W2:Y:S03]  /*0450*/  LDCU UR23, c[0x0][0x384] ;  /* 0x00007080ff1777ac */ /* 0x000ea60008000800 */
[----:B------:R-:W-:Y:S02]  /*0460*/  @!UP3 UIADD3 UR21, UPT, UPT, -UR21, URZ, URZ ;  /* 0x000000ff1515b290 */ /* 0x000fe4000fffe1ff */
[----:B------:R-:W-:Y:S02]  /*0470*/  @!UP2 ULOP3.LUT UR21, URZ, UR31, URZ, 0x33, !UPT ;  /* 0x0000001fff15a292 */ /* 0x000fe4000f8e33ff */
[----:B------:R-:W-:-:S02]  /*0480*/  ULEA UR11, UP0, UR10, UR4, 0x2 ;  /* 0x000000040a0b7291 */ /* 0x000fc4000f8010ff */
[----:B------:R-:W-:Y:S02]  /*0490*/  UIMAD UR17, UR20, UR15, UR13 ;  /* 0x0000000f141172a4 */ /* 0x000fe4000f8e020d */
[----:B------:R-:W-:Y:S02]  /*04a0*/  USHF.R.S32.HI UR4, URZ, 0x1f, UR21 ;  /* 0x0000001fff047899 */ /* 0x000fe40008011415 */
[----:B------:R-:W-:Y:S01]  /*04b0*/  UIMAD.WIDE.U32 UR14, UR22, UR26, URZ ;  /* 0x0000001a160e72a5 */ /* 0x000fe2000f8e00ff */
[----:B------:R-:W3:Y:S01]  /*04c0*/  LDCU UR26, c[0x0][0x38c] ;  /* 0x00007180ff1a77ac */ /* 0x000ee20008000800 */
[----:B-1----:R-:W-:Y:S02]  /*04d0*/  UIMAD UR4, UR4, UR28, URZ ;  /* 0x0000001c040472a4 */ /* 0x002fe4000f8e02ff */
[----:B------:R-:W-:Y:S02]  /*04e0*/  ULEA UR13, UP1, UR12, UR6, 0x2 ;  /* 0x000000060c0d7291 */ /* 0x000fe4000f8210ff */
[----:B------:R-:W-:Y:S01]  /*04f0*/  ULEA.HI.X UR18, UR10, UR5, UR19, 0x2, UP0 ;  /* 0x000000050a127291 */ /* 0x000fe200080f1413 */
[----:B0-----:R-:W-:Y:S01]  /*0500*/  SHF.L.U32 R2, R0, 0x4, RZ ;  /* 0x0000000400027819 */ /* 0x001fe200000006ff */
[----:B------:R-:W-:Y:S01]  /*0510*/  UIMAD UR15, UR22, UR27, UR15 ;  /* 0x0000001b160f72a4 */ /* 0x000fe2000f8e020f */
[----:B------:R-:W-:Y:S01]  /*0520*/  UMOV UR5, URZ ;  /* 0x000000ff00057c82 */ /* 0x000fe20008000000 */
[----:B-----5:R-:W-:Y:S01]  /*0530*/  @P1 R2UR UR5, R4 ;  /* 0x00000000040512ca */ /* 0x020fe200000e0000 */
[----:B------:R-:W-:-:S02]  /*0540*/  ULEA.HI.X UR17, UR12, UR7, UR17, 0x2, UP1 ;  /* 0x000000070c117291 */ /* 0x000fc400088f1411 */
[----:B------:R-:W-:Y:S02]  /*0550*/  UIMAD UR16, UR21, UR29, UR4 ;  /* 0x0000001d151072a4 */ /* 0x000fe4000f8e0204 */
[----:B------:R-:W-:Y:S01]  /*0560*/  UIMAD.WIDE.U32 UR6, UR21, UR28, UR14 ;  /* 0x0000001c150672a5 */ /* 0x000fe2000f8e000e */
[----:B------:R-:W-:Y:S01]  /*0570*/  UMOV UR4, URZ ;  /* 0x000000ff00047c82 */ /* 0x000fe20008000000 */
[----:B--2---:R-:W-:Y:S01]  /*0580*/  UIMAD UR20, UR22, UR23, UR20 ;  /* 0x00000017161472a4 */ /* 0x004fe2000f8e0214 */
[----:B------:R-:W-:Y:S01]  /*0590*/  @P0 R2UR UR4, R3 ;  /* 0x00000000030402ca */ /* 0x000fe200000e0000 */
[----:B------:R-:W-:Y:S01]  /*05a0*/  ULEA UR15, UP0, UR6, UR8, 0x2 ;  /* 0x00000008060f7291 */ /* 0x000fe2000f8010ff */
[----:B------:R-:W-:Y:S01]  /*05b0*/  LOP3.LUT R3, R0, 0x1f, RZ, 0xc0, !PT ;  /* 0x0000001f00037812 */ /* 0x000fe200078ec0ff */
[----:B------:R-:W-:Y:S02]  /*05c0*/  UIADD3 UR16, UPT, UPT, UR7, UR16, URZ ;  /* 0x0000001007107290 */ /* 0x000fe4000fffe0ff */
[----:B------:R-:W-:Y:S01]  /*05d0*/  UIMAD UR10, UR20, UR30, URZ ;  /* 0x0000001e140a72a4 */ /* 0x000fe2000f8e02ff */
[----:B------:R-:W-:Y:S01]  /*05e0*/  LOP3.LUT R5, R3, 0x3e00, R2, 0xf8, !PT ;  /* 0x00003e0003057812 */ /* 0x000fe200078ef802 */
[----:B------:R-:W-:Y:S01]  /*05f0*/  ULEA.HI.X UR16, UR6, UR9, UR16, 0x2, UP0 ;  /* 0x0000000906107291 */ /* 0x000fe200080f1410 */
[----:B------:R-:W-:Y:S01]  /*0600*/  UMOV UR12, UR13 ;  /* 0x0000000d000c7c82 */ /* 0x000fe20008000000 */
[----:B---3--:R-:W-:Y:S01]  /*0610*/  UIMAD UR10, UR10, UR26, URZ ;  /* 0x0000001a0a0a72a4 */ /* 0x008fe2000f8e02ff */
[----:B------:R-:W-:Y:S01]  /*0620*/  UMOV UR6, URZ ;  /* 0x000000ff00067c82 */ /* 0x000fe20008000000 */
[----:B------:R-:W-:Y:S01]  /*0630*/  UMOV UR13, UR18 ;  /* 0x00000012000d7c82 */ /* 0x000fe20008000000 */
[----:B------:R-:W-:-:S09]  /*0640*/  UMOV UR14, UR17 ;  /* 0x00000011000e7c82 */ /* 0x000fd20008000000 */
.L_x_121:
[----:B------:R-:W0:Y:S01]  /*0650*/  LDCU UR21, c[0x0][0x388] ;  /* 0x00007100ff1577ac */ /* 0x000e220008000800 */
[----:B------:R-:W-:Y:S01]  /*0660*/  SHF.L.U32 R92, R0, 0x4, RZ ;  /* 0x00000004005c7819 */ /* 0x000fe200000006ff */
[----:B------:R-:W-:Y:S01]  /*0670*/  HFMA2 R16, -RZ, RZ, 0, 0 ;  /* 0x00000000ff107431 */ /* 0x000fe200000001ff */
[----:B--2---:R-:W-:Y:S01]  /*0680*/  LOP3.LUT R29, R29, 0xfffffeff, RZ, 0xc0, !PT ;  /* 0xfffffeff1d1d7812 */ /* 0x004fe200078ec0ff */
[----:B------:R-:W-:Y:S01]  /*0690*/  HFMA2 R12, -RZ, RZ, 0, 0 ;  /* 0x00000000ff0c7431 */ /* 0x000fe200000001ff */
[----:B------:R-:W-:Y:S02]  /*06a0*/  LOP3.LUT R28, R92, 0x3e00, RZ, 0xc0, !PT ;  /* 0x00003e005c1c7812 */ /* 0x000fe400078ec0ff */
[----:B------:R-:W-:Y:S02]  /*06b0*/  CS2R R10, SRZ ;  /* 0x00000000000a7805 */ /* 0x000fe4000001ff00 */
[----:B------:R-:W-:Y:S01]  /*06c0*/  MOV R2, UR11 ;  /* 0x0000000b00027c02 */ /* 0x000fe20008000f00 */
[----:B------:R-:W-:Y:S01]  /*06d0*/  HFMA2 R20, -RZ, RZ, 0, 0 ;  /* 0x00000000ff147431 */ /* 0x000fe200000001ff */
[----:B------:R-:W-:Y:S01]  /*06e0*/  LOP3.LUT R27, R28, 0x1f, R0, 0xf8, !PT ;  /* 0x0000001f1c1b7812 */ /* 0x000fe200078ef800 */
[----:B------:R-:W-:Y:S01]  /*06f0*/  HFMA2 R24, -RZ, RZ, 0, 0 ;  /* 0x00000000ff187431 */ /* 0x000fe200000001ff */
[----:B------:R-:W-:-:S02]  /*0700*/  MOV R3, UR13 ;  /* 0x0000000d00037c02 */ /* 0x000fc40008000f00 */
[C---:B------:R-:W-:Y:S02]  /*0710*/  LOP3.LUT R6, R27.reuse, 0x20, RZ, 0xfc, !PT ;  /* 0x000000201b067812 */ /* 0x040fe400078efcff */
[C---:B------:R-:W-:Y:S02]  /*0720*/  LOP3.LUT R7, R27.reuse, 0x40, RZ, 0xfc, !PT ;  /* 0x000000401b077812 */ /* 0x040fe400078efcff */
[----:B------:R-:W-:Y:S01]  /*0730*/  LOP3.LUT R8, R27, 0x60, RZ, 0xfc, !PT ;  /* 0x000000601b087812 */ /* 0x000fe200078efcff */
[----:B0-----:R-:W-:Y:S01]  /*0740*/  UIMAD UR7, UR6, -0x800, UR21 ;  /* 0xfffff800060778a4 */ /* 0x001fe2000f8e0215 */
[----:B------:R-:W-:Y:S02]  /*0750*/  MOV R14, RZ ;  /* 0x000000ff000e7202 */ /* 0x000fe40000000f00 */
[----:B------:R-:W-:Y:S02]  /*0760*/  MOV R18, RZ ;  /* 0x000000ff00127202 */ /* 0x000fe40000000f00 */
[----:B------:R-:W-:-:S02]  /*0770*/  MOV R22, RZ ;  /* 0x000000ff00167202 */ /* 0x000fc40000000f00 */
[C---:B------:R-:W-:Y:S01]  /*0780*/  ISETP.GE.AND P0, PT, R5.reuse, UR7, PT ;  /* 0x0000000705007c0c */ /* 0x040fe2000bf06270 */
[----:B------:R-:W-:Y:S01]  /*0790*/  IMAD.WIDE.U32 R4, R5, 0x4, R2 ;  /* 0x0000000405047825 */ /* 0x000fe200078e0002 */
[----:B------:R-:W-:Y:S02]  /*07a0*/  ISETP.GE.AND P6, PT, R6, UR7, PT ;  /* 0x0000000706007c0c */ /* 0x000fe4000bfc6270 */
[----:B------:R-:W-:Y:S02]  /*07b0*/  ISETP.GE.AND P5, PT, R7, UR7, PT ;  /* 0x0000000707007c0c */ /* 0x000fe4000bfa6270 */
[----:B------:R-:W-:Y:S02]  /*07c0*/  ISETP.GE.AND P4, PT, R8, UR7, PT ;  /* 0x0000000708007c0c */ /* 0x000fe4000bf86270 */
[----:B------:R-:W-:Y:S02]  /*07d0*/  CS2R R8, SRZ ;  /* 0x0000000000087805 */ /* 0x000fe4000001ff00 */
[C---:B------:R-:W-:Y:S01]  /*07e0*/  LOP3.LUT R3, R27.reuse, 0x80, RZ, 0xfc, !PT ;  /* 0x000000801b037812 */ /* 0x040fe200078efcff */
[----:B------:R-:W-:Y:S01]  /*07f0*/  BAR.SYNC.DEFER_BLOCKING 0x0 ;  /* 0x0000000000007b1d */ /* 0x000fe20000010000 */
[----:B------:R-:W-:-:S02]  /*0800*/  LOP3.LUT R6, R27, 0xa0, RZ, 0xfc, !PT ;  /* 0x000000a01b067812 */ /* 0x000fc400078efcff */
[----:B------:R-:W-:Y:S02]  /*0810*/  ISETP.GE.AND P3, PT, R3, UR7, PT ;  /* 0x0000000703007c0c */ /* 0x000fe4000bf66270 */
[----:B------:R-:W-:Y:S02]  /*0820*/  @P0 LOP3.LUT R29, R29, 0x100, RZ, 0xfc, !PT ;  /* 0x000001001d1d0812 */ /* 0x000fe400078efcff */
[----:B------:R-:W-:Y:S02]  /*0830*/  LEA R2, P0, R27, UR12, 0x2 ;  /* 0x0000000c1b027c11 */ /* 0x000fe4000f8010ff */
[----:B------:R-:W-:Y:S02]  /*0840*/  LOP3.LUT R29, R29, 0xffffff7f, RZ, 0xc0, !PT ;  /* 0xffffff7f1d1d7812 */ /* 0x000fe400078ec0ff */
[----:B------:R-:W-:Y:S02]  /*0850*/  IADD3.X R3, PT, PT, RZ, UR14, RZ, P0, !PT ;  /* 0x0000000eff037c10 */ /* 0x000fe400087fe4ff */
[----:B------:R-:W-:-:S02]  /*0860*/  @P6 LOP3.LUT R29, R29, 0x80, RZ, 0xfc, !PT ;  /* 0x000000801d1d6812 */ /* 0x000fc400078efcff */
[----:B------:R-:W-:Y:S02]  /*0870*/  ISETP.GE.AND P2, PT, R6, UR7, PT ;  /* 0x0000000706007c0c */ /* 0x000fe4000bf46270 */
[----:B------:R-:W-:Y:S02]  /*0880*/  LOP3.LUT R29, R29, 0xffffffbf, RZ, 0xc0, !PT ;  /* 0xffffffbf1d1d7812 */ /* 0x000fe400078ec0ff */
[----:B------:R-:W-:Y:S02]  /*0890*/  LOP3.LUT R7, R27, 0xc0, RZ, 0xfc, !PT ;  /* 0x000000c01b077812 */ /* 0x000fe400078efcff */
[----:B------:R-:W-:Y:S02]  /*08a0*/  @P5 LOP3.LUT R29, R29, 0x40, RZ, 0xfc, !PT ;  /* 0x000000401d1d5812 */ /* 0x000fe400078efcff */
[----:B------:R-:W-:Y:S02]  /*08b0*/  ISETP.GE.AND P1, PT, R7, UR7, PT ;  /* 0x0000000707007c0c */ /* 0x000fe4000bf26270 */
[----:B------:R-:W-:-:S02]  /*08c0*/  CS2R R6, SRZ ;  /* 0x0000000000067805 */ /* 0x000fc4000001ff00 */
[----:B------:R-:W-:Y:S01]  /*08d0*/  LOP3.LUT R29, R29, 0xffffffdf, RZ, 0xc0, !PT ;  /* 0xffffffdf1d1d7812 */ /* 0x000fe200078ec0ff */
[----:B------:R-:W2:Y:S01]  /*08e0*/  @!P5 LDG.E R8, desc[UR24][R4.64+0x100] ;  /* 0x000100180408d981 */ /* 0x000ea2000c1e1900 */
[----:B------:R-:W-:Y:S02]  /*08f0*/  MOV R26, RZ ;  /* 0x000000ff001a7202 */ /* 0x000fe40000000f00 */
[----:B------:R-:W-:Y:S01]  /*0900*/  @P4 LOP3.LUT R29, R29, 0x20, RZ, 0xfc, !PT ;  /* 0x000000201d1d4812 */ /* 0x000fe200078efcff */
[----:B------:R-:W3:Y:S03]  /*0910*/  @!P6 LDG.E R7, desc[UR24][R4.64+0x80] ;  /* 0x000080180407e981 */ /* 0x000ee6000c1e1900 */
[C---:B------:R-:W-:Y:S01]  /*0920*/  LOP3.LUT P0, RZ, R29.reuse, 0x100, RZ, 0xc0, !PT ;  /* 0x000001001dff7812 */ /* 0x040fe2000780c0ff */
[----:B------:R-:W4:Y:S01]  /*0930*/  @!P4 LDG.E R9, desc[UR24][R4.64+0x180] ;  /* 0x000180180409c981 */ /* 0x000f22000c1e1900 */
[----:B------:R-:W-:-:S02]  /*0940*/  LOP3.LUT R29, R29, 0xffffffef, RZ, 0xc0, !PT ;  /* 0xffffffef1d1d7812 */ /* 0x000fc400078ec0ff */
[----:B------:R-:W-:Y:S01]  /*0950*/  LOP3.LUT R13, R27, 0xe0, RZ, 0xfc, !PT ;  /* 0x000000e01b0d7812 */ /* 0x000fe200078efcff */
[----:B------:R-:W5:Y:S01]  /*0960*/  @!P1 LDG.E R12, desc[UR24][R4.64+0x300] ;  /* 0x00030018040c9981 */ /* 0x000f62000c1e1900 */
[----:B------:R-:W-:Y:S02]  /*0970*/  @P3 LOP3.LUT R29, R29, 0x10, RZ, 0xfc, !PT ;  /* 0x000000101d1d3812 */ /* 0x000fe400078efcff */
[----:B------:R-:W-:Y:S01]  /*0980*/  LOP3.LUT R15, R27, 0x100, RZ, 0xfc, !PT ;  /* 0x000001001b0f7812 */ /* 0x000fe200078efcff */
[----:B------:R-:W5:Y:S01]  /*0990*/  @!P2 LDG.E R11, desc[UR24][R4.64+0x280] ;  /* 0x00028018040ba981 */ /* 0x000f62000c1e1900 */
[----:B------:R-:W-:-:S03]  /*09a0*/  LOP3.LUT R29, R29, 0xfffffff7, RZ, 0xc0, !PT ;  /* 0xfffffff71d1d7812 */ /* 0x000fc600078ec0ff */
[----:B------:R-:W2:Y:S01]  /*09b0*/  @!P0 LDG.E R6, desc[UR24][R4.64] ;  /* 0x0000001804068981 */ /* 0x000ea2000c1e1900 */
[----:B------:R-:W-:Y:S02]  /*09c0*/  @P2 LOP3.LUT R29, R29, 0x8, RZ, 0xfc, !PT ;  /* 0x000000081d1d2812 */ /* 0x000fe400078efcff */
[----:B------:R-:W-:Y:S01]  /*09d0*/  ISETP.GE.AND P0, PT, R13, UR7, PT ;  /* 0x000000070d007c0c */ /* 0x000fe2000bf06270 */
[----:B------:R-:W5:Y:S01]  /*09e0*/  @!P3 LDG.E R10, desc[UR24][R4.64+0x200] ;  /* 0x00020018040ab981 */ /* 0x000f62000c1e1900 */
[----:B------:R-:W-:-:S04]  /*09f0*/  LOP3.LUT R29, R29, 0xfffffffb, RZ, 0xc0, !PT ;  /* 0xfffffffb1d1d7812 */ /* 0x000fc800078ec0ff */
[----:B------:R-:W-:-:S04]  /*0a00*/  @P1 LOP3.LUT R29, R29, 0x4, RZ, 0xfc, !PT ;  /* 0x000000041d1d1812 */ /* 0x000fc800078efcff */
[----:B------:R-:W-:-:S03]  /*0a10*/  LOP3.LUT R29, R29, 0xfffffffd, RZ, 0xc0, !PT ;  /* 0xfffffffd1d1d7812 */ /* 0x000fc600078ec0ff */
[----:B------:R-:W5:Y:S01]  /*0a20*/  @!P0 LDG.E R14, desc[UR24][R4.64+0x380] ;  /* 0x00038018040e8981 */ /* 0x000f62000c1e1900 */
[----:B------:R-:W-:Y:S02]  /*0a30*/  @P0 LOP3.LUT R29, R29, 0x2, RZ, 0xfc, !PT ;  /* 0x000000021d1d0812 */ /* 0x000fe400078efcff */
[----:B------:R-:W-:Y:S02]  /*0a40*/  ISETP.GE.AND P0, PT, R15, UR7, PT ;  /* 0x000000070f007c0c */ /* 0x000fe4000bf06270 */
[----:B------:R-:W-:Y:S02]  /*0a50*/  LOP3.LUT R29, R29, 0xfffffffe, RZ, 0xc0, !PT ;  /* 0xfffffffe1d1d7812 */ /* 0x000fe400078ec0ff */
[C---:B------:R-:W-:Y:S02]  /*0a60*/  LOP3.LUT R17, R27.reuse, 0x120, RZ, 0xfc, !PT ;  /* 0x000001201b117812 */ /* 0x040fe400078efcff */
[C---:B------:R-:W-:Y:S02]  /*0a70*/  LOP3.LUT R19, R27.reuse, 0x140, RZ, 0xfc, !PT ;  /* 0x000001401b137812 */ /* 0x040fe400078efcff */
[----:B------:R-:W-:-:S02]  /*0a80*/  LOP3.LUT R21, R27, 0x160, RZ, 0xfc, !PT ;  /* 0x000001601b157812 */ /* 0x000fc400078efcff */
[C---:B------:R-:W-:Y:S02]  /*0a90*/  LOP3.LUT R23, R27.reuse, 0x180, RZ, 0xfc, !PT ;  /* 0x000001801b177812 */ /* 0x040fe400078efcff */
[----:B------:R-:W-:Y:S01]  /*0aa0*/  LOP3.LUT R25, R27, 0x1a0, RZ, 0xfc, !PT ;  /* 0x000001a01b197812 */ /* 0x000fe200078efcff */
[----:B------:R-:W5:Y:S01]  /*0ab0*/  @!P0 LDG.E R16, desc[UR24][R4.64+0x400] ;  /* 0x0004001804108981 */ /* 0x000f62000c1e1900 */
[----:B------:R-:W-:Y:S02]  /*0ac0*/  @P0 LOP3.LUT R29, R29, 0x1, RZ, 0xfc, !PT ;  /* 0x000000011d1d0812 */ /* 0x000fe400078efcff */
[----:B------:R-:W-:Y:S02]  /*0ad0*/  ISETP.GE.AND P0, PT, R17, UR7, PT ;  /* 0x0000000711007c0c */ /* 0x000fe4000bf06270 */
[----:B------:R-:W-:Y:S02]  /*0ae0*/  ISETP.GE.AND P1, PT, R19, UR7, PT ;  /* 0x0000000713007c0c */ /* 0x000fe4000bf26270 */
[----:B------:R-:W-:-:S02]  /*0af0*/  LOP3.LUT R13, R27, 0x1c0, RZ, 0xfc, !PT ;  /* 0x000001c01b0d7812 */ /* 0x000fc400078efcff */
[----:B------:R-:W-:Y:S02]  /*0b00*/  ISETP.GE.AND P2, PT, R21, UR7, PT ;  /* 0x0000000715007c0c */ /* 0x000fe4000bf46270 */
[----:B------:R-:W-:Y:S02]  /*0b10*/  LOP3.LUT R17, R27, 0x1e0, RZ, 0xfc, !PT ;  /* 0x000001e01b117812 */ /* 0x000fe400078efcff */
[----:B------:R-:W-:Y:S02]  /*0b20*/  ISETP.GE.AND P3, PT, R23, UR7, PT ;  /* 0x0000000717007c0c */ /* 0x000fe4000bf66270 */
[----:B------:R-:W-:Y:S01]  /*0b30*/  ISETP.GE.AND P4, PT, R25, UR7, PT ;  /* 0x0000000719007c0c */ /* 0x000fe2000bf86270 */
[----:B------:R-:W-:Y:S01]  /*0b40*/  HFMA2 R15, -RZ, RZ, 0, 0 ;  /* 0x00000000ff0f7431 */ /* 0x000fe200000001ff */
[----:B------:R-:W-:Y:S01]  /*0b50*/  ISETP.GE.AND P5, PT, R13, UR7, PT ;  /* 0x000000070d007c0c */ /* 0x000fe2000bfa6270 */
[----:B------:R-:W5:Y:S01]  /*0b60*/  @!P0 LDG.E R18, desc[UR24][R4.64+0x480] ;  /* 0x0004801804128981 */ /* 0x000f62000c1e1900 */
[----:B------:R-:W-:-:S02]  /*0b70*/  ISETP.GE.AND P6, PT, R17, UR7, PT ;  /* 0x0000000711007c0c */ /* 0x000fc4000bfc6270 */
[----:B------:R-:W-:Y:S01]  /*0b80*/  MOV R19, RZ ;  /* 0x000000ff00137202 */ /* 0x000fe20000000f00 */
[----:B------:R-:W5:Y:S04]  /*0b90*/  @!P1 LDG.E R20, desc[UR24][R4.64+0x500] ;  /* 0x0005001804149981 */ /* 0x000f68000c1e1900 */
[----:B------:R-:W5:Y:S04]  /*0ba0*/  @!P2 LDG.E R22, desc[UR24][R4.64+0x580] ;  /* 0x000580180416a981 */ /* 0x000f68000c1e1900 */
[----:B------:R-:W5:Y:S04]  /*0bb0*/  @!P3 LDG.E R24, desc[UR24][R4.64+0x600] ;  /* 0x000600180418b981 */ /* 0x000f68000c1e1900 */
[----:B------:R-:W5:Y:S04]  /*0bc0*/  @!P4 LDG.E R26, desc[UR24][R4.64+0x680] ;  /* 0x00068018041ac981 */ /* 0x000f68000c1e1900 */
[----:B------:R-:W5:Y:S04]  /*0bd0*/  @!P5 LDG.E R15, desc[UR24][R4.64+0x700] ;  /* 0x00070018040fd981 */ /* 0x000f68000c1e1900 */
[----:B------:R0:W5:Y:S01]  /*0be0*/  @!P6 LDG.E R19, desc[UR24][R4.64+0x780] ;  /* 0x000780180413e981 */ /* 0x000162000c1e1900 */
[----:B------:R-:W1:Y:S01]  /*0bf0*/  S2R R147, SR_LANEID ;  /* 0x0000000000937919 */ /* 0x000e620000000000 */
[----:B------:R-:W0:Y:S01]  /*0c00*/  S2UR UR17, SR_CgaCtaId ;  /* 0x00000000001179c3 */ /* 0x000e220000008800 */
[----:B------:R-:W-:-:S02]  /*0c10*/  P2R R30, PR, RZ, 0x1 ;  /* 0x00000001ff1e7803 */ /* 0x000fc40000000000 */
[----:B------:R-:W-:-:S04]  /*0c20*/  LOP3.LUT P0, RZ, R29, 0x1, RZ, 0xc0, !PT ;  /* 0x000000011dff7812 */ /* 0x000fc8000780c0ff */
[----:B------:R-:W-:Y:S02]  /*0c30*/  P2R R47, PR, RZ, 0x1 ;  /* 0x00000001ff2f7803 */ /* 0x000fe40000000000 */
[----:B------:R-:W-:-:S04]  /*0c40*/  LOP3.LUT P0, RZ, R29, 0x2, RZ, 0xc0, !PT ;  /* 0x000000021dff7812 */ /* 0x000fc8000780c0ff */
[----:B------:R-:W-:Y:S02]  /*0c50*/  P2R R46, PR, RZ, 0x1 ;  /* 0x00000001ff2e7803 */ /* 0x000fe40000000000 */
[----:B------:R-:W-:Y:S01]  /*0c60*/  LOP3.LUT P0, RZ, R29, 0x4, RZ, 0xc0, !PT ;  /* 0x000000041dff7812 */ /* 0x000fe2000780c0ff */
[----:B------:R-:W-:-:S03]  /*0c70*/  UMOV UR7, 0x400 ;  /* 0x0000040000077882 */ /* 0x000fc60000000000 */
[----:B------:R-:W-:Y:S02]  /*0c80*/  P2R R45, PR, RZ, 0x1 ;  /* 0x00000001ff2d7803 */ /* 0x000fe40000000000 */
[----:B------:R-:W-:Y:S01]  /*0c90*/  LOP3.LUT P0, RZ, R29, 0x8, RZ, 0xc0, !PT ;  /* 0x000000081dff7812 */ /* 0x000fe2000780c0ff */
[----:B0-----:R-:W-:Y:S01]  /*0ca0*/  ULEA UR17, UR17, UR7, 0x18 ;  /* 0x0000000711117291 */ /* 0x001fe2000f8ec0ff */
[----:B-1----:R-:W-:-:S04]  /*0cb0*/  IADD3 R28, PT, PT, R28, R147, RZ ;  /* 0x000000931c1c7210 */ /* 0x002fc80007ffe0ff */
[C---:B------:R-:W-:Y:S02]  /*0cc0*/  IADD3 R17, PT, PT, R28.reuse, 0x20, RZ ;  /* 0x000000201c117810 */ /* 0x040fe40007ffe0ff */
[C---:B------:R-:W-:Y:S02]  /*0cd0*/  IADD3 R21, PT, PT, R28.reuse, 0x40, RZ ;  /* 0x000000401c157810 */ /* 0x040fe40007ffe0ff */
[CC--:B------:R-:W-:Y:S02]  /*0ce0*/  LEA.HI.SX32 R13, R28.reuse, R28.reuse, 0x1b ;  /* 0x0000001c1c0d7211 */ /* 0x0c0fe400078fdaff */
[----:B------:R-:W-:Y:S02]  /*0cf0*/  IADD3 R23, PT, PT, R28, 0x60, RZ ;  /* 0x000000601c177810 */ /* 0x000fe40007ffe0ff */
[-C--:B------:R-:W-:Y:S02]  /*0d00*/  LEA.HI.SX32 R17, R17, R28.reuse, 0x1b ;  /* 0x0000001c11117211 */ /* 0x080fe400078fdaff */
[----:B------:R-:W-:-:S02]  /*0d10*/  LEA.HI.SX32 R21, R21, R28, 0x1b ;  /* 0x0000001c15157211 */ /* 0x000fc400078fdaff */
[----:B------:R-:W-:Y:S02]  /*0d20*/  P2R R44, PR, RZ, 0x1 ;  /* 0x00000001ff2c7803 */ /* 0x000fe40000000000 */
[----:B------:R-:W-:Y:S02]  /*0d30*/  LOP3.LUT P0, RZ, R29, 0x10, RZ, 0xc0, !PT ;  /* 0x000000101dff7812 */ /* 0x000fe4000780c0ff */
[----:B------:R-:W-:Y:S02]  /*0d40*/  LEA R75, R13, UR17, 0x2 ;  /* 0x000000110d4b7c11 */ /* 0x000fe4000f8e10ff */
[----:B------:R-:W-:Y:S02]  /*0d50*/  LEA.HI.SX32 R23, R23, R28, 0x1b ;  /* 0x0000001c17177211 */ /* 0x000fe400078fdaff */
[----:B------:R-:W-:Y:S02]  /*0d60*/  LEA R74, R17, UR17, 0x2 ;  /* 0x00000011114a7c11 */ /* 0x000fe4000f8e10ff */
[----:B------:R-:W-:-:S02]  /*0d70*/  LEA R73, R21, UR17, 0x2 ;  /* 0x0000001115497c11 */ /* 0x000fc4000f8e10ff */
[C---:B------:R-:W-:Y:S02]  /*0d80*/  IADD3 R5, PT, PT, R28.reuse, 0xa0, RZ ;  /* 0x000000a01c057810 */ /* 0x040fe40007ffe0ff */
[C---:B------:R-:W-:Y:S02]  /*0d90*/  IADD3 R13, PT, PT, R28.reuse, 0xc0, RZ ;  /* 0x000000c01c0d7810 */ /* 0x040fe40007ffe0ff */
[C---:B------:R-:W-:Y:S02]  /*0da0*/  IADD3 R17, PT, PT, R28.reuse, 0xe0, RZ ;  /* 0x000000e01c117810 */ /* 0x040fe40007ffe0ff */
[----:B------:R-:W-:Y:S02]  /*0db0*/  IADD3 R21, PT, PT, R28, 0x100, RZ ;  /* 0x000001001c157810 */ /* 0x000fe40007ffe0ff */
[----:B------:R-:W-:Y:S02]  /*0dc0*/  P2R R43, PR, RZ, 0x1 ;  /* 0x00000001ff2b7803 */ /* 0x000fe40000000000 */
[----:B------:R-:W-:-:S02]  /*0dd0*/  LOP3.LUT P0, RZ, R29, 0x20, RZ, 0xc0, !PT ;  /* 0x000000201dff7812 */ /* 0x000fc4000780c0ff */
[----:B------:R-:W-:Y:S02]  /*0de0*/  LEA R72, R23, UR17, 0x2 ;  /* 0x0000001117487c11 */ /* 0x000fe4000f8e10ff */
[----:B------:R-:W-:Y:S02]  /*0df0*/  IADD3 R25, PT, PT, R28, 0x80, RZ ;  /* 0x000000801c197810 */ /* 0x000fe40007ffe0ff */
[-C--:B------:R-:W-:Y:S02]  /*0e00*/  LEA.HI.SX32 R5, R5, R28.reuse, 0x1b ;  /* 0x0000001c05057211 */ /* 0x080fe400078fdaff */
[-C--:B------:R-:W-:Y:S02]  /*0e10*/  LEA.HI.SX32 R13, R13, R28.reuse, 0x1b ;  /* 0x0000001c0d0d7211 */ /* 0x080fe400078fdaff */
[-C--:B------:R-:W-:Y:S02]  /*0e20*/  LEA.HI.SX32 R17, R17, R28.reuse, 0x1b ;  /* 0x0000001c11117211 */ /* 0x080fe400078fdaff */
[----:B------:R-:W-:-:S02]  /*0e30*/  LEA.HI.SX32 R21, R21, R28, 0x1b ;  /* 0x0000001c15157211 */ /* 0x000fc400078fdaff */
[----:B------:R-:W-:Y:S02]  /*0e40*/  P2R R42, PR, RZ, 0x1 ;  /* 0x00000001ff2a7803 */ /* 0x000fe40000000000 */
[----:B------:R-:W-:Y:S02]  /*0e50*/  LOP3.LUT P0, RZ, R29, 0x40, RZ, 0xc0, !PT ;  /* 0x000000401dff7812 */ /* 0x000fe4000780c0ff */
[----:B------:R-:W-:Y:S02]  /*0e60*/  LEA.HI.SX32 R25, R25, R28, 0x1b ;  /* 0x0000001c19197211 */ /* 0x000fe400078fdaff */
        /* <DEDUP_REMOVED lines=9> */
[----:B------:R-:W-:Y:S02]  /*0f00*/  P2R R40, PR, RZ, 0x1 ;  /* 0x00000001ff287803 */ /* 0x000fe40000000000 */
[----:B------:R-:W-:Y:S02]  /*0f10*/  LEA R71, R25, UR17, 0x2 ;  /* 0x0000001119477c11 */ /* 0x000fe4000f8e10ff */
[----:B------:R-:W-:Y:S02]  /*0f20*/  LOP3.LUT P0, RZ, R29, 0x80, RZ, 0xc0, !PT ;  /* 0x000000801dff7812 */ /* 0x000fe4000780c0ff */
[-C--:B------:R-:W-:Y:S02]  /*0f30*/  LEA.HI.SX32 R23, R23, R28.reuse, 0x1b ;  /* 0x0000001c17177211 */ /* 0x080fe400078fdaff */
[-C--:B------:R-:W-:Y:S02]  /*0f40*/  LEA.HI.SX32 R5, R5, R28.reuse, 0x1b ;  /* 0x0000001c05057211 */ /* 0x080fe400078fdaff */
[----:B------:R-:W-:-:S02]  /*0f50*/  LEA.HI.SX32 R13, R13, R28, 0x1b ;  /* 0x0000001c0d0d7211 */ /* 0x000fc400078fdaff */
[-C--:B------:R-:W-:Y:S02]  /*0f60*/  LEA.HI.SX32 R17, R17, R28.reuse, 0x1b ;  /* 0x0000001c11117211 */ /* 0x080fe400078fdaff */
[----:B------:R-:W-:Y:S02]  /*0f70*/  LEA.HI.SX32 R21, R21, R28, 0x1b ;  /* 0x0000001c15157211 */ /* 0x000fe400078fdaff */
[----:B------:R-:W-:Y:S02]  /*0f80*/  P2R R32, PR, RZ, 0x1 ;  /* 0x00000001ff207803 */ /* 0x000fe40000000000 */
[----:B------:R-:W-:Y:S02]  /*0f90*/  LOP3.LUT P0, RZ, R29, 0x100, RZ, 0xc0, !PT ;  /* 0x000001001dff7812 */ /* 0x000fe4000780c0ff */
[----:B------:R-:W-:Y:S02]  /*0fa0*/  LEA R66, R23, UR17, 0x2 ;  /* 0x0000001117427c11 */ /* 0x000fe4000f8e10ff */
[----:B------:R-:W-:-:S02]  /*0fb0*/  LEA R65, R5, UR17, 0x2 ;  /* 0x0000001105417c11 */ /* 0x000fc4000f8e10ff */
[----:B------:R-:W-:Y:S02]  /*0fc0*/  LEA R62, R13, UR17, 0x2 ;  /* 0x000000110d3e7c11 */ /* 0x000fe4000f8e10ff */
[----:B------:R-:W-:Y:S02]  /*0fd0*/  LEA R61, R17, UR17, 0x2 ;  /* 0x00000011113d7c11 */ /* 0x000fe4000f8e10ff */
[----:B------:R-:W-:Y:S01]  /*0fe0*/  LEA R60, R21, UR17, 0x2 ;  /* 0x00000011153c7c11 */ /* 0x000fe2000f8e10ff */
[----:B------:R-:W-:Y:S01]  /*0ff0*/  HFMA2 R4, -RZ, RZ, 0, 0 ;  /* 0x00000000ff047431 */ /* 0x000fe200000001ff */
[----:B--2---:R-:W-:Y:S04]  /*1000*/  STS [R75], R6 ;  /* 0x000000064b007388 */ /* 0x004fe80000000800 */
[----:B---3--:R0:W-:Y:S04]  /*1010*/  STS [R74+0x80], R7 ;  /* 0x000080074a007388 */ /* 0x0081e80000000800 */
[----:B------:R-:W-:Y:S04]  /*1020*/  STS [R73+0x100], R8 ;  /* 0x0001000849007388 */ /* 0x000fe80000000800 */
[----:B----4-:R1:W-:Y:S01]  /*1030*/  STS [R72+0x180], R9 ;  /* 0x0001800948007388 */ /* 0x0103e20000000800 */
[----:B0-----:R-:W-:-:S04]  /*1040*/  IADD3 R7, PT, PT, R28, 0x160, RZ ;  /* 0x000001601c077810 */ /* 0x001fc80007ffe0ff */
[----:B------:R-:W-:Y:S02]  /*1050*/  LEA.HI.SX32 R7, R7, R28, 0x1b ;  /* 0x0000001c07077211 */ /* 0x000fe400078fdaff */
[----:B-1----:R-:W-:-:S04]  /*1060*/  IADD3 R9, PT, PT, R28, 0x180, RZ ;  /* 0x000001801c097810 */ /* 0x002fc80007ffe0ff */
[----:B------:R-:W-:Y:S01]  /*1070*/  LEA.HI.SX32 R9, R9, R28, 0x1b ;  /* 0x0000001c09097211 */ /* 0x000fe200078fdaff */
[----:B------:R-:W-:Y:S01]  /*1080*/  IMAD R28, R147, 0xf, R28 ;  /* 0x0000000f931c7824 */ /* 0x000fe200078e021c */
[----:B-----5:R-:W-:Y:S01]  /*1090*/  STS [R71+0x200], R10 ;  /* 0x0002000a47007388 */ /* 0x020fe20000000800 */
[----:B------:R-:W-:Y:S02]  /*10a0*/  LEA R64, R7, UR17, 0x2 ;  /* 0x0000001107407c11 */ /* 0x000fe4000f8e10ff */
[----:B------:R-:W-:Y:S01]  /*10b0*/  LEA R63, R9, UR17, 0x2 ;  /* 0x00000011093f7c11 */ /* 0x000fe2000f8e10ff */
[----:B------:R0:W-:Y:S01]  /*10c0*/  STS [R70+0x280], R11 ;  /* 0x0002800b46007388 */ /* 0x0001e20000000800 */
[C---:B------:R-:W-:Y:S02]  /*10d0*/  IADD3 R5, PT, PT, R28.reuse, 0x1, RZ ;  /* 0x000000011c057810 */ /* 0x040fe40007ffe0ff */
[C---:B------:R-:W-:Y:S02]  /*10e0*/  IADD3 R7, PT, PT, R28.reuse, 0x2, RZ ;  /* 0x000000021c077810 */ /* 0x040fe40007ffe0ff */
[----:B------:R-:W-:-:S02]  /*10f0*/  IADD3 R9, PT, PT, R28, 0x3, RZ ;  /* 0x000000031c097810 */ /* 0x000fc40007ffe0ff */
[C---:B------:R-:W-:Y:S02]  /*1100*/  IADD3 R13, PT, PT, R28.reuse, 0x5, RZ ;  /* 0x000000051c0d7810 */ /* 0x040fe40007ffe0ff */
[C---:B------:R-:W-:Y:S02]  /*1110*/  IADD3 R23, PT, PT, R28.reuse, 0x6, RZ ;  /* 0x000000061c177810 */ /* 0x040fe40007ffe0ff */
[C---:B0-----:R-:W-:Y:S02]  /*1120*/  IADD3 R11, PT, PT, R28.reuse, 0x4, RZ ;  /* 0x000000041c0b7810 */ /* 0x041fe40007ffe0ff */
        /* <DEDUP_REMOVED lines=8> */
[----:B------:R-:W-:Y:S01]  /*11b0*/  IADD3 R41, PT, PT, R28, 0xf, RZ ;  /* 0x0000000f1c297810 */ /* 0x000fe20007ffe0ff */
[----:B------:R0:W-:Y:S01]  /*11c0*/  STS [R69+0x300], R12 ;  /* 0x0003000c45007388 */ /* 0x0001e20000000800 */
[----:B------:R-:W-:-:S02]  /*11d0*/  LEA.HI.SX32 R5, R5, R28, 0x1b ;  /* 0x0000001c05057211 */ /* 0x000fc400078fdaff */
[-C--:B------:R-:W-:Y:S01]  /*11e0*/  LEA.HI.SX32 R7, R7, R28.reuse, 0x1b ;  /* 0x0000001c07077211 */ /* 0x080fe200078fdaff */
[----:B------:R-:W-:Y:S01]  /*11f0*/  STS [R68+0x380], R14 ;  /* 0x0003800e44007388 */ /* 0x000fe20000000800 */
[-C--:B------:R-:W-:Y:S02]  /*1200*/  LEA.HI.SX32 R9, R9, R28.reuse, 0x1b ;  /* 0x0000001c09097211 */ /* 0x080fe400078fdaff */
[-C--:B------:R-:W-:Y:S01]  /*1210*/  LEA.HI.SX32 R11, R11, R28.reuse, 0x1b ;  /* 0x0000001c0b0b7211 */ /* 0x080fe200078fdaff */
[----:B------:R-:W-:Y:S01]  /*1220*/  STS [R67+0x400], R16 ;  /* 0x0004001043007388 */ /* 0x000fe20000000800 */
        /* <DEDUP_REMOVED lines=10> */
[-C--:B------:R-:W-:Y:S01]  /*12d0*/  LEA.HI.SX32 R41, R41, R28.reuse, 0x1b ;  /* 0x0000001c29297211 */ /* 0x080fe200078fdaff */
[----:B------:R-:W-:Y:S01]  /*12e0*/  STS [R66+0x480], R18 ;  /* 0x0004801242007388 */ /* 0x000fe20000000800 */
[----:B------:R-:W-:-:S03]  /*12f0*/  LEA.HI.SX32 R28, R28, R28, 0x1b ;  /* 0x0000001c1c1c7211 */ /* 0x000fc600078fdaff */
[----:B------:R-:W-:Y:S01]  /*1300*/  STS [R65+0x500], R20 ;  /* 0x0005001441007388 */ /* 0x000fe20000000800 */
[----:B------:R-:W-:Y:S02]  /*1310*/  LEA R59, R28, UR17, 0x2 ;  /* 0x000000111c3b7c11 */ /* 0x000fe4000f8e10ff */
[----:B------:R-:W-:Y:S01]  /*1320*/  LEA R51, R5, UR17, 0x2 ;  /* 0x0000001105337c11 */ /* 0x000fe2000f8e10ff */
[----:B------:R-:W-:Y:S01]  /*1330*/  STS [R64+0x580], R22 ;  /* 0x0005801640007388 */ /* 0x000fe20000000800 */
[----:B------:R-:W-:Y:S02]  /*1340*/  LEA R50, R7, UR17, 0x2 ;  /* 0x0000001107327c11 */ /* 0x000fe4000f8e10ff */
[----:B------:R-:W-:Y:S01]  /*1350*/  LEA R49, R9, UR17, 0x2 ;  /* 0x0000001109317c11 */ /* 0x000fe2000f8e10ff */
[----:B------:R-:W-:Y:S01]  /*1360*/  STS [R63+0x600], R24 ;  /* 0x000600183f007388 */ /* 0x000fe20000000800 */
[----:B------:R-:W-:Y:S02]  /*1370*/  LEA R48, R11, UR17, 0x2 ;  /* 0x000000110b307c11 */ /* 0x000fe4000f8e10ff */
[----:B------:R-:W-:Y:S01]  /*1380*/  LEA R165, R13, UR17, 0x2 ;  /* 0x000000110da57c11 */ /* 0x000fe2000f8e10ff */
[----:B------:R-:W-:Y:S01]  /*1390*/  STS [R62+0x680], R26 ;  /* 0x0006801a3e007388 */ /* 0x000fe20000000800 */
        /* <DEDUP_REMOVED lines=10> */
[----:B------:R1:W-:Y:S04]  /*1440*/  STS [R61+0x700], R15 ;  /* 0x0007000f3d007388 */ /* 0x0003e80000000800 */
[----:B------:R2:W-:Y:S01]  /*1450*/  STS [R60+0x780], R19 ;  /* 0x000780133c007388 */ /* 0x0005e20000000800 */
        /* <DEDUP_REMOVED lines=17> */
[----:B------:R-:W-:Y:S01]  /*1570*/  BAR.SYNC.DEFER_BLOCKING 0x0 ;  /* 0x0000000000007b1d */ /* 0x000fe20000010000 */
[----:B------:R-:W-:-:S02]  /*1580*/  MOV R5, RZ ;  /* 0x000000ff00057202 */ /* 0x000fc40000000f00 */
[----:B------:R-:W-:-:S03]  /*1590*/  CS2R R6, SRZ ;  /* 0x0000000000067805 */ /* 0x000fc6000001ff00 */
[----:B------:R-:W3:Y:S01]  /*15a0*/  @!P0 LDG.E R4, desc[UR24][R2.64] ;  /* 0x0000001802048981 */ /* 0x000ee2000c1e1900 */
[----:B------:R-:W-:-:S13]  /*15b0*/  ISETP.NE.AND P0, PT, R32, RZ, PT ;  /* 0x000000ff2000720c */ /* 0x000fda0003f05270 */
[----:B------:R-:W4:Y:S01]  /*15c0*/  @!P0 LDG.E R5, desc[UR24][R2.64+0x80] ;  /* 0x0000801802058981 */ /* 0x000f22000c1e1900 */
[----:B------:R-:W-:-:S13]  /*15d0*/  ISETP.NE.AND P0, PT, R40, RZ, PT ;  /* 0x000000ff2800720c */ /* 0x000fda0003f05270 */
[----:B------:R-:W5:Y:S01]  /*15e0*/  @!P0 LDG.E R6, desc[UR24][R2.64+0x100] ;  /* 0x0001001802068981 */ /* 0x000f62000c1e1900 */
[----:B------:R-:W-:Y:S02]  /*15f0*/  ISETP.NE.AND P0, PT, R42, RZ, PT ;  /* 0x000000ff2a00720c */ /* 0x000fe40003f05270 */
[----:B------:R-:W-:-:S11]  /*1600*/  CS2R R8, SRZ ;  /* 0x0000000000087805 */ /* 0x000fd6000001ff00 */
[----:B------:R-:W5:Y:S01]  /*1610*/  @!P0 LDG.E R7, desc[UR24][R2.64+0x180] ;  /* 0x0001801802078981 */ /* 0x000f62000c1e1900 */
        /* <DEDUP_REMOVED lines=8> */
[----:B0-----:R-:W-:-:S11]  /*16a0*/  CS2R R12, SRZ ;  /* 0x00000000000c7805 */ /* 0x001fd6000001ff00 */
[----:B------:R-:W5:Y:S01]  /*16b0*/  @!P0 LDG.E R11, desc[UR24][R2.64+0x380] ;  /* 0x00038018020b8981 */ /* 0x000f62000c1e1900 */
[----:B------:R-:W-:Y:S02]  /*16c0*/  ISETP.NE.AND P0, PT, R47, RZ, PT ;  /* 0x000000ff2f00720c */ /* 0x000fe40003f05270 */
[----:B-1----:R-:W-:Y:S02]  /*16d0*/  CS2R R14, SRZ ;  /* 0x00000000000e7805 */ /* 0x002fe4000001ff00 */
[----:B------:R-:W-:Y:S02]  /*16e0*/  CS2R R16, SRZ ;  /* 0x0000000000107805 */ /* 0x000fe4000001ff00 */
[----:B--2---:R-:W-:Y:S02]  /*16f0*/  CS2R R18, SRZ ;  /* 0x0000000000127805 */ /* 0x004fe4000001ff00 */
[----:B------:R-:W2:Y:S04]  /*1700*/  @!P1 LDG.E R14, desc[UR24][R2.64+0x500] ;  /* 0x00050018020e9981 */ /* 0x000ea8000c1e1900 */
[----:B------:R-:W2:Y:S04]  /*1710*/  @!P2 LDG.E R15, desc[UR24][R2.64+0x580] ;  /* 0x00058018020fa981 */ /* 0x000ea8000c1e1900 */
[----:B------:R-:W2:Y:S01]  /*1720*/  @!P0 LDG.E R12, desc[UR24][R2.64+0x400] ;  /* 0x00040018020c8981 */ /* 0x000ea2000c1e1900 */
[----:B------:R-:W-:-:S03]  /*1730*/  ISETP.NE.AND P0, PT, R30, RZ, PT ;  /* 0x000000ff1e00720c */ /* 0x000fc60003f05270 */
[----:B------:R-:W2:Y:S04]  /*1740*/  @!P3 LDG.E R16, desc[UR24][R2.64+0x600] ;  /* 0x000600180210b981 */ /* 0x000ea8000c1e1900 */
[----:B------:R-:W2:Y:S04]  /*1750*/  @!P4 LDG.E R17, desc[UR24][R2.64+0x680] ;  /* 0x000680180211c981 */ /* 0x000ea8000c1e1900 */
[----:B------:R-:W2:Y:S04]  /*1760*/  @!P5 LDG.E R18, desc[UR24][R2.64+0x700] ;  /* 0x000700180212d981 */ /* 0x000ea8000c1e1900 */
[----:B------:R-:W2:Y:S04]  /*1770*/  @!P0 LDG.E R13, desc[UR24][R2.64+0x480] ;  /* 0x00048018020d8981 */ /* 0x000ea8000c1e1900 */
[----:B------:R-:W2:Y:S04]  /*1780*/  @!P6 LDG.E R19, desc[UR24][R2.64+0x780] ;  /* 0x000780180213e981 */ /* 0x000ea8000c1e1900 */
[----:B------:R-:W-:Y:S04]  /*1790*/  STL [R1+0x50], R75 ;  /* 0x0000504b01007387 */ /* 0x000fe80000100800 */
[----:B------:R-:W-:Y:S04]  /*17a0*/  STL [R1+0x4c], R74 ;  /* 0x00004c4a01007387 */ /* 0x000fe80000100800 */
[----:B------:R-:W-:Y:S04]  /*17b0*/  STL [R1+0x48], R73 ;  /* 0x0000484901007387 */ /* 0x000fe80000100800 */
[----:B------:R-:W-:Y:S01]  /*17c0*/  STL [R1+0x44], R72 ;  /* 0x0000444801007387 */ /* 0x000fe20000100800 */
[----:B------:R-:W0:Y:S03]  /*17d0*/  LDCU.U8 UR7, c[0x0][0x39e] ;  /* 0x000073c0ff0777ac */ /* 0x000e260008000000 */
[----:B------:R-:W-:Y:S04]  /*17e0*/  STL [R1+0x40], R71 ;  /* 0x0000404701007387 */ /* 0x000fe80000100800 */
        /* <DEDUP_REMOVED lines=15> */
[----:B------:R-:W-:Y:S01]  /*18e0*/  STL [R1], R48 ;  /* 0x0000003001007387 */ /* 0x000fe20000100800 */
[----:B------:R-:W-:Y:S03]  /*18f0*/  BSSY.RECONVERGENT B0, `(.L_x_82) ;  /* 0x0000050000007945 */ /* 0x000fe60003800200 */
[----:B---3--:R-:W-:Y:S04]  /*1900*/  STS [R75], R4 ;  /* 0x000000044b007388 */ /* 0x008fe80000000800 */
[----:B----4-:R-:W-:Y:S04]  /*1910*/  STS [R74+0x80], R5 ;  /* 0x000080054a007388 */ /* 0x010fe80000000800 */
[----:B-----5:R-:W-:Y:S04]  /*1920*/  STS [R73+0x100], R6 ;  /* 0x0001000649007388 */ /* 0x020fe80000000800 */
[----:B------:R-:W-:Y:S04]  /*1930*/  STS [R72+0x180], R7 ;  /* 0x0001800748007388 */ /* 0x000fe80000000800 */
[----:B------:R-:W-:Y:S04]  /*1940*/  STS [R71+0x200], R8 ;  /* 0x0002000847007388 */ /* 0x000fe80000000800 */
[----:B------:R-:W-:Y:S04]  /*1950*/  STS [R70+0x280], R9 ;  /* 0x0002800946007388 */ /* 0x000fe80000000800 */
[----:B------:R-:W-:Y:S04]  /*1960*/  STS [R69+0x300], R10 ;  /* 0x0003000a45007388 */ /* 0x000fe80000000800 */
[----:B------:R-:W-:Y:S04]  /*1970*/  STS [R68+0x380], R11 ;  /* 0x0003800b44007388 */ /* 0x000fe80000000800 */
[----:B--2---:R-:W-:Y:S04]  /*1980*/  STS [R67+0x400], R12 ;  /* 0x0004000c43007388 */ /* 0x004fe80000000800 */
        /* <DEDUP_REMOVED lines=70> */
.L_x_83:
[----:B------:R-:W-:Y:S05]  /*1df0*/  BSYNC.RECONVERGENT B0 ;  /* 0x0000000000007941 */ /* 0x000fea0003800200 */
.L_x_82:
        /* <DEDUP_REMOVED lines=34> */
.L_x_85:
[----:B------:R-:W-:Y:S05]  /*2020*/  BSYNC.RECONVERGENT B0 ;  /* 0x0000000000007941 */ /* 0x000fea0003800200 */
.L_x_84:
        /* <DEDUP_REMOVED lines=36> */
.L_x_87:
[----:B------:R-:W-:Y:S05]  /*2270*/  BSYNC.RECONVERGENT B0 ;  /* 0x0000000000007941 */ /* 0x000fea0003800200 */
.L_x_86:
        /* <DEDUP_REMOVED lines=34> */
.L_x_89:
[----:B------:R-:W-:Y:S05]  /*24a0*/  BSYNC.RECONVERGENT B0 ;  /* 0x0000000000007941 */ /* 0x000fea0003800200 */
.L_x_88:
        /* <DEDUP_REMOVED lines=36> */
.L_x_91:
[----:B------:R-:W-:Y:S05]  /*26f0*/  BSYNC.RECONVERGENT B0 ;  /* 0x0000000000007941 */ /* 0x000fea0003800200 */
.L_x_90:
        /* <DEDUP_REMOVED lines=34> */
.L_x_93:
[----:B------:R-:W-:Y:S05]  /*2920*/  BSYNC.RECONVERGENT B0 ;  /* 0x0000000000007941 */ /* 0x000fea0003800200 */
.L_x_92:
        /* <DEDUP_REMOVED lines=36> */
.L_x_95:
[----:B------:R-:W-:Y:S05]  /*2b70*/  BSYNC.RECONVERGENT B0 ;  /* 0x0000000000007941 */ /* 0x000fea0003800200 */
.L_x_94:
        /* <DEDUP_REMOVED lines=34> */
.L_x_97:
[----:B------:R-:W-:Y:S05]  /*2da0*/  BSYNC.RECONVERGENT B0 ;  /* 0x0000000000007941 */ /* 0x000fea0003800200 */
.L_x_96:
[----:B------:R-:W-:Y:S01]  /*2db0*/  ISETP.EQ.OR P4, PT, RZ, UR7, P4 ;  /* 0x00000007ff007c0c */ /* 0x000fe2000a782670 */
[----:B------:R-:W-:Y:S01]  /*2dc0*/  BSSY.RECONVERGENT B0, `(.L_x_98) ;  /* 0x0000024000007945 */ /* 0x000fe20003800200 */
[----:B------:R-:W-:Y:S01]  /*2dd0*/  FSETP.GTU.FTZ.AND P1, PT, R78, 20, PT ;  /* 0x41a000004e00780b */ /* 0x000fe20003f3c000 */
[----:B------:R-:W-:Y:S01]  /*2de0*/  FADD.FTZ R77, R77, UR5 ;  /* 0x000000054d4d7e21 */ /* 0x000fe20008010000 */
[----:B------:R-:W-:Y:S02]  /*2df0*/  ISETP.EQ.OR P5, PT, RZ, UR7, P5 ;  /* 0x00000007ff007c0c */ /* 0x000fe4000afa2670 */
[----:B------:R-:W-:-:S07]  /*2e00*/  LOP3.LUT R0, R0, 0x1f, RZ, 0xc0, !PT ;  /* 0x0000001f00007812 */ /* 0x000fce00078ec0ff */
        /* <DEDUP_REMOVED lines=31> */
.L_x_99:
[----:B------:R-:W-:Y:S05]  /*3000*/  BSYNC.RECONVERGENT B0 ;  /* 0x0000000000007941 */ /* 0x000fea0003800200 */
.L_x_98:
[----:B------:R-:W-:Y:S01]  /*3010*/  BSSY.RECONVERGENT B0, `(.L_x_100) ;  /* 0x0000027000007945 */ /* 0x000fe20003800200 */
[----:B------:R-:W-:Y:S01]  /*3020*/  FSETP.GTU.FTZ.AND P4, PT, R77, 20, PT ;  /* 0x41a000004d00780b */ /* 0x000fe20003f9c000 */
[----:B------:R-:W-:Y:S01]  /*3030*/  FMUL.FTZ R74, R146, UR4 ;  /* 0x00000004924a7c20 */ /* 0x000fe20008410000 */
[----:B------:R-:W-:Y:S01]  /*3040*/  FMUL.FTZ R73, R145, UR4 ;  /* 0x0000000491497c20 */ /* 0x000fe20008410000 */
[----:B------:R-:W-:Y:S01]  /*3050*/  FMUL.FTZ R72, R58, UR4 ;  /* 0x000000043a487c20 */ /* 0x000fe20008410000 */
[----:B------:R-:W-:Y:S01]  /*3060*/  FMUL.FTZ R71, R57, UR4 ;  /* 0x0000000439477c20 */ /* 0x000fe20008410000 */
[----:B------:R-:W-:Y:S01]  /*3070*/  FMUL.FTZ R70, R56, UR4 ;  /* 0x0000000438467c20 */ /* 0x000fe20008410000 */
[----:B------:R-:W-:Y:S01]  /*3080*/  FADD.FTZ R76, R76, UR5 ;  /* 0x000000054c4c7e21 */ /* 0x000fe20008010000 */
[----:B------:R-:W-:Y:S06]  /*3090*/  @P5 BRA `(.L_x_101) ;  /* 0x0000000000785947 */ /* 0x000fec0003800000 */
        /* <DEDUP_REMOVED lines=30> */
.L_x_101:
[----:B------:R-:W-:Y:S05]  /*3280*/  BSYNC.RECONVERGENT B0 ;  /* 0x0000000000007941 */ /* 0x000fea0003800200 */
.L_x_100:
[----:B------:R-:W-:Y:S01]  /*3290*/  ISETP.EQ.OR P3, PT, RZ, UR7, P3 ;  /* 0x00000007ff007c0c */ /* 0x000fe20009f62670 */
[----:B------:R-:W-:Y:S01]  /*32a0*/  BSSY.RECONVERGENT B0, `(.L_x_102) ;  /* 0x000002c000007945 */ /* 0x000fe20003800200 */
[----:B------:R-:W-:Y:S01]  /*32b0*/  FSETP.GTU.FTZ.AND P5, PT, R76, 20, PT ;  /* 0x41a000004c00780b */ /* 0x000fe20003fbc000 */
[----:B------:R-:W-:Y:S01]  /*32c0*/  FMUL.FTZ R69, R55, UR4 ;  /* 0x0000000437457c20 */ /* 0x000fe20008410000 */
[----:B------:R-:W-:Y:S01]  /*32d0*/  ISETP.EQ.OR P2, PT, RZ, UR7, P2 ;  /* 0x00000007ff007c0c */ /* 0x000fe20009742670 */
        /* <DEDUP_REMOVED lines=9> */
[----:B------:R-:W-:Y:S11]  /*3370*/  @P3 BRA `(.L_x_103) ;  /* 0x0000000000783947 */ /* 0x000ff60003800000 */
        /* <DEDUP_REMOVED lines=30> */
.L_x_103:
[----:B------:R-:W-:Y:S05]  /*3560*/  BSYNC.RECONVERGENT B0 ;  /* 0x0000000000007941 */ /* 0x000fea0003800200 */
.L_x_102:
        /* <DEDUP_REMOVED lines=12> */
[CC--:B------:R-:W-:Y:S02]  /*3630*/  IADD3 R3, PT, PT, R5.reuse, -R2.reuse, RZ ;  /* 0x8000000205037210 */ /* 0x0c0fe40007ffe0ff */
        /* <DEDUP_REMOVED lines=19> */
.L_x_105:
[----:B------:R-:W-:Y:S05]  /*3770*/  BSYNC.RECONVERGENT B0 ;  /* 0x0000000000007941 */ /* 0x000fea0003800200 */
.L_x_104:
        /* <DEDUP_REMOVED lines=32> */
.L_x_107:
[----:B------:R-:W-:Y:S05]  /*3980*/  BSYNC.RECONVERGENT B0 ;  /* 0x0000000000007941 */ /* 0x000fea0003800200 */
.L_x_106:
        /* <DEDUP_REMOVED lines=32> */
.L_x_109:
[----:B------:R-:W-:Y:S05]  /*3b90*/  BSYNC.RECONVERGENT B0 ;  /* 0x0000000000007941 */ /* 0x000fea0003800200 */
.L_x_108:
        /* <DEDUP_REMOVED lines=32> */
.L_x_111:
[----:B------:R-:W-:Y:S05]  /*3da0*/  BSYNC.RECONVERGENT B0 ;  /* 0x0000000000007941 */ /* 0x000fea0003800200 */
.L_x_110:
        /* <DEDUP_REMOVED lines=32> */
.L_x_113:
[----:B------:R-:W-:Y:S05]  /*3fb0*/  BSYNC.RECONVERGENT B0 ;  /* 0x0000000000007941 */ /* 0x000fea0003800200 */
.L_x_112:
[----:B------:R-:W0:Y:S01]  /*3fc0*/  LDCU UR7, c[0x0][0x38c] ;  /* 0x00007180ff0777ac */ /* 0x000e220008000800 */
        /* <DEDUP_REMOVED lines=8> */
[----:B------:R-:W0:Y:S01]  /*4050*/  S2R R2, SR_TID.X ;  /* 0x0000000000027919 */ /* 0x000e220000002100 */
[----:B------:R-:W1:Y:S01]  /*4060*/  S2UR UR20, SR_CTAID.Y ;  /* 0x00000000001479c3 */ /* 0x000e620000002600 */
[----:B------:R-:W1:Y:S01]  /*4070*/  LDCU.64 UR18, c[0x0][0x3a0] ;  /* 0x00007400ff1277ac */ /* 0x000e620008000a00 */
[----:B------:R-:W-:Y:S01]  /*4080*/  ISETP.NE.AND P0, PT, RZ, UR6, PT ;  /* 0x00000006ff007c0c */ /* 0x000fe2000bf05270 */
[----:B------:R-:W-:Y:S01]  /*4090*/  FMUL.FTZ R146, R146, R91 ;  /* 0x0000005b92927220 */ /* 0x000fe20000410000 */
[----:B------:R-:W-:Y:S01]  /*40a0*/  FMUL.FTZ R145, R145, R90 ;  /* 0x0000005a91917220 */ /* 0x000fe20000410000 */
[----:B------:R-:W-:Y:S01]  /*40b0*/  USHF.L.U32 UR7, UR6, 0xc, URZ ;  /* 0x0000000c06077899 */ /* 0x000fe200080006ff */
[----:B------:R-:W-:Y:S01]  /*40c0*/  ISETP.EQ.AND P0, PT, R0, RZ, P0 ;  /* 0x000000ff0000720c */ /* 0x000fe20000702270 */
[----:B------:R-:W-:Y:S01]  /*40d0*/  FMUL.FTZ R58, R58, R89 ;  /* 0x000000593a3a7220 */ /* 0x000fe20000410000 */
[----:B------:R-:W-:Y:S01]  /*40e0*/  FMUL.FTZ R57, R57, R88 ;  /* 0x0000005839397220 */ /* 0x000fe20000410000 */
[----:B------:R-:W-:Y:S01]  /*40f0*/  ULEA UR22, UR21, -UR7, 0x1 ;  /* 0x8000000715167291 */ /* 0x000fe2000f8e08ff */
[----:B------:R-:W-:Y:S01]  /*4100*/  FMUL.FTZ R56, R56, R87 ;  /* 0x0000005738387220 */ /* 0x000fe20000410000 */
        /* <DEDUP_REMOVED lines=11> */
[----:B------:R-:W2:Y:S01]  /*41c0*/  LDCU UR43, c[0x0][0x38c] ;  /* 0x00007180ff2b77ac */ /* 0x000ea20008000800 */
[----:B-1----:R-:W-:Y:S01]  /*41d0*/  UIMAD.WIDE.U32 UR8, UR20, UR18, URZ ;  /* 0x00000012140872a5 */ /* 0x002fe2000f8e00ff */
[----:B------:R-:W1:Y:S01]  /*41e0*/  LDCU UR21, c[0x0][0x388] ;  /* 0x00007100ff1577ac */ /* 0x000e620008000800 */
[----:B0-----:R-:W-:-:S02]  /*41f0*/  SHF.L.U32 R59, R2, 0x5, RZ ;  /* 0x00000005023b7819 */ /* 0x001fc400000006ff */
[----:B------:R-:W-:Y:S01]  /*4200*/  UIMAD UR20, UR20, UR19, UR9 ;  /* 0x00000013141472a4 */ /* 0x000fe2000f8e0209 */
[----:B------:R-:W0:Y:S01]  /*4210*/  LDCU.64 UR26, c[0x0][0x3a8] ;  /* 0x00007500ff1a77ac */ /* 0x000e220008000a00 */
[----:B------:R-:W-:Y:S01]  /*4220*/  LOP3.LUT R59, R59, R2, RZ, 0xfc, !PT ;  /* 0x000000023b3b7212 */ /* 0x000fe200078efcff */
[----:B------:R-:W3:Y:S03]  /*4230*/  LDCU.64 UR28, c[0x0][0x440] ;  /* 0x00008800ff1c77ac */ /* 0x000ee60008000a00 */
[----:B------:R-:W-:Y:S01]  /*4240*/  LOP3.LUT R2, R59, 0x7c1f, RZ, 0xc0, !PT ;  /* 0x00007c1f3b027812 */ /* 0x000fe200078ec0ff */
[----:B------:R-:W4:Y:S03]  /*4250*/  LDCU.64 UR30, c[0x0][0x3b8] ;  /* 0x00007700ff1e77ac */ /* 0x000f260008000a00 */
[----:B------:R-:W-:Y:S01]  /*4260*/  ISETP.GE.AND P1, PT, R2, UR22, PT ;  /* 0x0000001602007c0c */ /* 0x000fe2000bf26270 */
[----:B------:R-:W0:Y:S01]  /*4270*/  LDCU.64 UR32, c[0x0][0x3c0] ;  /* 0x00007800ff2077ac */ /* 0x000e220008000a00 */
[----:B------:R-:W0:Y:S01]  /*4280*/  LDCU.64 UR34, c[0x0][0x448] ;  /* 0x00008900ff2277ac */ /* 0x000e220008000a00 */
[----:B------:R-:W0:Y:S01]  /*4290*/  LDCU.64 UR36, c[0x0][0x480] ;  /* 0x00009000ff2477ac */ /* 0x000e220008000a00 */
[----:B------:R-:W0:Y:S01]  /*42a0*/  LDCU.64 UR38, c[0x0][0x3e0] ;  /* 0x00007c00ff2677ac */ /* 0x000e220008000a00 */
[----:B-12---:R-:W-:-:S08]  /*42b0*/  UMOV UR7, URZ ;  /* 0x000000ff00077c82 */ /* 0x006fd00008000000 */
.L_x_120:
[----:B------:R-:W-:Y:S01]  /*42c0*/  UMOV UR18, UR8 ;  /* 0x0000000800127c82 */ /* 0x000fe20008000000 */
[----:B------:R-:W-:Y:S02]  /*42d0*/  UMOV UR19, UR20 ;  /* 0x0000001400137c82 */ /* 0x000fe40008000000 */
[----:B0-----:R-:W-:-:S04]  /*42e0*/  UIMAD.WIDE.U32 UR18, UR7, UR26, UR18 ;  /* 0x0000001a071272a5 */ /* 0x001fc8000f8e0012 */
[----:B------:R-:W-:Y:S02]  /*42f0*/  UIMAD UR17, UR7, UR27, UR19 ;  /* 0x0000001b071172a4 */ /* 0x000fe4000f8e0213 */
[----:B---3--:R-:W-:-:S04]  /*4300*/  ULEA UR19, UP0, UR18, UR28, 0x3 ;  /* 0x0000001c12137291 */ /* 0x008fc8000f8018ff */
[----:B------:R-:W-:Y:S02]  /*4310*/  ULEA.HI.X UR18, UR18, UR29, UR17, 0x3, UP0 ;  /* 0x0000001d12127291 */ /* 0x000fe400080f1c11 */
[----:B------:R-:W-:-:S04]  /*4320*/  MOV R2, UR19 ;  /* 0x0000001300027c02 */ /* 0x000fc80008000f00 */
[----:B------:R-:W-:-:S06]  /*4330*/  MOV R3, UR18 ;  /* 0x0000001200037c02 */ /* 0x000fcc0008000f00 */
[----:B------:R-:W2:Y:S01]  /*4340*/  LDG.E.64 R2, desc[UR24][R2.64] ;  /* 0x0000001802027981 */ /* 0x000ea2000c1e1b00 */
[----:B------:R-:W-:Y:S01]  /*4350*/  HFMA2 R7, -RZ, RZ, 0, 0 ;  /* 0x00000000ff077431 */ /* 0x000fe200000001ff */
[----:B------:R-:W-:Y:S01]  /*4360*/  LOP3.LUT R6, R59, 0x7c1f, RZ, 0xc0, !PT ;  /* 0x00007c1f3b067812 */ /* 0x000fe200078ec0ff */
[----:B------:R-:W-:Y:S01]  /*4370*/  HFMA2 R124, -RZ, RZ, 0, 0 ;  /* 0x00000000ff7c7431 */ /* 0x000fe200000001ff */
[----:B------:R-:W-:Y:S02]  /*4380*/  MOV R9, UR38 ;  /* 0x0000002600097c02 */ /* 0x000fe40008000f00 */
[----:B------:R-:W-:Y:S02]  /*4390*/  MOV R5, UR39 ;  /* 0x0000002700057c02 */ /* 0x000fe40008000f00 */
[----:B------:R-:W-:Y:S01]  /*43a0*/  MOV R51, RZ ;  /* 0x000000ff00337202 */ /* 0x000fe20000000f00 */
[----:B------:R-:W-:-:S04]  /*43b0*/  IMAD.WIDE.U32 R8, R9, UR7, R6 ;  /* 0x0000000709087c25 */ /* 0x000fc8000f8e0006 */
[----:B------:R-:W-:Y:S01]  /*43c0*/  IMAD R5, R5, UR7, R9 ;  /* 0x0000000705057c24 */ /* 0x000fe2000f8e0209 */
[----:B------:R-:W-:-:S04]  /*43d0*/  LEA R4, P3, R8, UR15, 0x2 ;  /* 0x0000000f08047c11 */ /* 0x000fc8000f8610ff */
[----:B------:R-:W-:Y:S02]  /*43e0*/  LEA.HI.X R5, R8, UR16, R5, 0x2, P3 ;  /* 0x0000001008057c11 */ /* 0x000fe400098f1405 */
[----:B------:R-:W-:-:S03]  /*43f0*/  LOP3.LUT R7, R6, 0xa0, RZ, 0xfc, !PT ;  /* 0x000000a006077812 */ /* 0x000fc600078efcff */
[----:B------:R-:W3:Y:S01]  /*4400*/  @!P1 LDG.E R51, desc[UR24][R4.64] ;  /* 0x0000001804339981 */ /* 0x000ee2000c1e1900 */
[----:B------:R-:W-:Y:S01]  /*4410*/  ISETP.GE.AND P5, PT, R7, UR22, PT ;  /* 0x0000001607007c0c */ /* 0x000fe2000bfa6270 */
[----:B------:R-:W-:Y:S01]  /*4420*/  HFMA2 R32, -RZ, RZ, 0, 0 ;  /* 0x00000000ff207431 */ /* 0x000fe200000001ff */
[----:B------:R-:W-:Y:S02]  /*4430*/  CS2R R40, SRZ ;  /* 0x0000000000287805 */ /* 0x000fe4000001ff00 */
[----:B------:R-:W-:-:S09]  /*4440*/  MOV R42, RZ ;  /* 0x000000ff002a7202 */ /* 0x000fd20000000f00 */
[----:B------:R-:W5:Y:S01]  /*4450*/  @!P5 LDG.E R32, desc[UR24][R4.64+0x280] ;  /* 0x000280180420d981 */ /* 0x000f62000c1e1900 */
[----:B------:R-:W-:Y:S02]  /*4460*/  MOV R30, RZ ;  /* 0x000000ff001e7202 */ /* 0x000fe40000000f00 */
[----:B------:R-:W-:Y:S01]  /*4470*/  CS2R R28, SRZ ;  /* 0x00000000001c7805 */ /* 0x000fe2000001ff00 */
[----:B------:R-:W-:Y:S01]  /*4480*/  HFMA2 R24, -RZ, RZ, 0, 0 ;  /* 0x00000000ff187431 */ /* 0x000fe200000001ff */
[----:B------:R-:W-:Y:S02]  /*4490*/  CS2R R22, SRZ ;  /* 0x0000000000167805 */ /* 0x000fe4000001ff00 */
[----:B------:R-:W-:Y:S02]  /*44a0*/  CS2R R18, SRZ ;  /* 0x0000000000127805 */ /* 0x000fe4000001ff00 */
[----:B------:R-:W-:Y:S02]  /*44b0*/  CS2R R20, SRZ ;  /* 0x0000000000147805 */ /* 0x000fe4000001ff00 */
[----:B------:R-:W-:-:S02]  /*44c0*/  LOP3.LUT R7, R59, 0x3e0, RZ, 0xfc, !PT ;  /* 0x000003e03b077812 */ /* 0x000fc400078efcff */
[----:B------:R-:W-:Y:S02]  /*44d0*/  CS2R R14, SRZ ;  /* 0x00000000000e7805 */ /* 0x000fe4000001ff00 */
[----:B------:R-:W-:Y:S02]  /*44e0*/  CS2R R16, SRZ ;  /* 0x0000000000107805 */ /* 0x000fe4000001ff00 */
[----:B------:R-:W-:Y:S01]  /*44f0*/  MOV R13, RZ ;  /* 0x000000ff000d7202 */ /* 0x000fe20000000f00 */
[----:B------:R-:W0:Y:S01]  /*4500*/  S2R R148, SR_TID.X ;  /* 0x0000000000947919 */ /* 0x000e220000002100 */
[----:B------:R-:W-:Y:S01]  /*4510*/  UIMAD UR19, UR6, -0x800, UR21 ;  /* 0xfffff800061378a4 */ /* 0x000fe2000f8e0215 */
[----:B--2---:R-:W-:Y:S01]  /*4520*/  FMUL.FTZ R0, R3, R91 ;  /* 0x0000005b03007220 */ /* 0x004fe20000410000 */
[----:B------:R-:W-:-:S03]  /*4530*/  FMUL.FTZ R31, R2, 1.4426950216293334961 ;  /* 0x3fb8aa3b021f7820 */ /* 0x000fc60000410000 */
[----:B------:R-:W-:Y:S01]  /*4540*/  FMUL.RZ R10, R0, 0.15915493667125701904 ;  /* 0x3e22f983000a7820 */ /* 0x000fe2000040c000 */
[C---:B------:R-:W-:Y:S02]  /*4550*/  LOP3.LUT R0, R6.reuse, 0x20, RZ, 0xfc, !PT ;  /* 0x0000002006007812 */ /* 0x040fe400078efcff */
[----:B------:R-:W-:Y:S01]  /*4560*/  LOP3.LUT R2, R6, 0x80, RZ, 0xfc, !PT ;  /* 0x0000008006027812 */ /* 0x000fe200078efcff */
[----:B------:R-:W-:Y:S01]  /*4570*/  MUFU.SIN R104, R10 ;  /* 0x0000000a00687308 */ /* 0x000fe20000000400 */
[----:B------:R-:W-:Y:S01]  /*4580*/  ISETP.GE.AND P2, PT, R0, UR22, PT ;  /* 0x0000001600007c0c */ /* 0x000fe2000bf46270 */
[CC--:B------:R-:W-:Y:S01]  /*4590*/  FMUL.FTZ R0, R3.reuse, R90.reuse ;  /* 0x0000005a03007220 */ /* 0x0c0fe20000410000 */
[----:B------:R-:W-:Y:S01]  /*45a0*/  FMUL.FTZ R12, R3, R83 ;  /* 0x00000053030c7220 */ /* 0x000fe20000410000 */
[C---:B------:R-:W-:Y:S01]  /*45b0*/  FMUL.FTZ R111, R31.reuse, R90 ;  /* 0x0000005a1f6f7220 */ /* 0x040fe20000410000 */
[----:B------:R-:W-:Y:S01]  /*45c0*/  FMUL.FTZ R108, R31, R91 ;  /* 0x0000005b1f6c7220 */ /* 0x000fe20000410000 */
[----:B------:R-:W-:Y:S01]  /*45d0*/  FMUL.RZ R8, R0, 0.15915493667125701904 ;  /* 0x3e22f98300087820 */ /* 0x000fe2000040c000 */
[----:B------:R-:W-:Y:S01]  /*45e0*/  LOP3.LUT R0, R6, 0x40, RZ, 0xfc, !PT ;  /* 0x0000004006007812 */ /* 0x000fe200078efcff */
[----:B------:R-:W-:Y:S06]  /*45f0*/  MUFU.COS R107, R10 ;  /* 0x0000000a006b7308 */ /* 0x000fec0000000000 */
[----:B------:R-:W2:Y:S01]  /*4600*/  @!P2 LDG.E R124, desc[UR24][R4.64+0x80] ;  /* 0x00008018047ca981 */ /* 0x000ea2000c1e1900 */
[----:B------:R-:W-:Y:S01]  /*4610*/  ISETP.GE.AND P2, PT, R0, UR22, PT ;  /* 0x0000001600007c0c */ /* 0x000fe2000bf46270 */
[----:B------:R-:W-:Y:S01]  /*4620*/  MUFU.SIN R105, R8 ;  /* 0x0000000800697308 */ /* 0x000fe20000000400 */
[----:B------:R-:W-:-:S02]  /*4630*/  LOP3.LUT R0, R6, 0x60, RZ, 0xfc, !PT ;  /* 0x0000006006007812 */ /* 0x000fc400078efcff */
[----:B------:R-:W-:Y:S02]  /*4640*/  ISETP.GE.AND P4, PT, R2, UR22, PT ;  /* 0x0000001602007c0c */ /* 0x000fe4000bf86270 */
[----:B------:R-:W-:Y:S01]  /*4650*/  ISETP.GE.AND P3, PT, R0, UR22, PT ;  /* 0x0000001600007c0c */ /* 0x000fe2000bf66270 */
[-C--:B------:R-:W-:Y:S01]  /*4660*/  FMUL.FTZ R0, R3, R89.reuse ;  /* 0x0000005903007220 */ /* 0x080fe20000410000 */
[----:B------:R-:W-:Y:S01]  /*4670*/  FMUL.RZ R94, R12, 0.15915493667125701904 ;  /* 0x3e22f9830c5e7820 */ /* 0x000fe2000040c000 */
[----:B------:R-:W-:Y:S01]  /*4680*/  FMUL.FTZ R109, R31, R89 ;  /* 0x000000591f6d7220 */ /* 0x000fe20000410000 */
[----:B0-----:R-:W-:Y:S01]  /*4690*/  SHF.L.U32 R92, R148, 0x4, RZ ;  /* 0x00000004945c7819 */ /* 0x001fe200000006ff */
[----:B------:R-:W-:Y:S02]  /*46a0*/  MUFU.EX2 R111, R111 ;  /* 0x0000006f006f7308 */ /* 0x000fe40000000800 */
[----:B------:R-:W4:Y:S04]  /*46b0*/  @!P2 LDG.E R41, desc[UR24][R4.64+0x100] ;  /* 0x000100180429a981 */ /* 0x000f28000c1e1900 */
[----:B------:R-:W5:Y:S01]  /*46c0*/  @!P4 LDG.E R40, desc[UR24][R4.64+0x200] ;  /* 0x000200180428c981 */ /* 0x000f62000c1e1900 */
[----:B------:R-:W-:Y:S01]  /*46d0*/  FMUL.FTZ R26, R3, R82 ;  /* 0x00000052031a7220 */ /* 0x000fe20000410000 */
[----:B------:R-:W-:Y:S02]  /*46e0*/  MUFU.EX2 R108, R108 ;  /* 0x0000006c006c7308 */ /* 0x000fe40000000800 */
[----:B------:R-:W5:Y:S06]  /*46f0*/  @!P3 LDG.E R42, desc[UR24][R4.64+0x180] ;  /* 0x00018018042ab981 */ /* 0x000f6c000c1e1900 */
[----:B------:R0:W1:Y:S02]  /*4700*/  MUFU.COS R106, R8 ;  /* 0x00000008006a7308 */ /* 0x0000640000000000 */
[----:B0-----:R-:W-:Y:S01]  /*4710*/  FMUL.RZ R8, R0, 0.15915493667125701904 ;  /* 0x3e22f98300087820 */ /* 0x001fe2000040c000 */
[----:B------:R-:W-:-:S04]  /*4720*/  LOP3.LUT R0, R6, 0xc0, RZ, 0xfc, !PT ;  /* 0x000000c006007812 */ /* 0x000fc800078efcff */
[----:B------:R-:W-:-:S13]  /*4730*/  ISETP.GE.AND P4, PT, R0, UR22, PT ;  /* 0x0000001600007c0c */ /* 0x000fda000bf86270 */
[----:B------:R-:W5:Y:S01]  /*4740*/  @!P4 LDG.E R30, desc[UR24][R4.64+0x300] ;  /* 0x00030018041ec981 */ /* 0x000f62000c1e1900 */
[----:B------:R-:W-:Y:S01]  /*4750*/  FMUL.FTZ R2, R3, R88 ;  /* 0x0000005803027220 */ /* 0x000fe20000410000 */
[----:B------:R-:W-:-:S03]  /*4760*/  LOP3.LUT R0, R6, 0xe0, RZ, 0xfc, !PT ;  /* 0x000000e006007812 */ /* 0x000fc600078efcff */
[----:B------:R-:W-:Y:S01]  /*4770*/  FMUL.RZ R9, R2, 0.15915493667125701904 ;  /* 0x3e22f98302097820 */ /* 0x000fe2000040c000 */
[----:B------:R-:W-:Y:S02]  /*4780*/  ISETP.GE.AND P6, PT, R0, UR22, PT ;  /* 0x0000001600007c0c */ /* 0x000fe4000bfc6270 */
[C---:B------:R-:W-:Y:S02]  /*4790*/  LOP3.LUT R2, R6.reuse, 0x100, RZ, 0xfc, !PT ;  /* 0x0000010006027812 */ /* 0x040fe400078efcff */
[----:B------:R-:W-:Y:S02]  /*47a0*/  LOP3.LUT R0, R6, 0x120, RZ, 0xfc, !PT ;  /* 0x0000012006007812 */ /* 0x000fe400078efcff */
[----:B------:R-:W-:Y:S02]  /*47b0*/  ISETP.GE.AND P3, PT, R2, UR22, PT ;  /* 0x0000001602007c0c */ /* 0x000fe4000bf66270 */
[----:B------:R-:W-:Y:S02]  /*47c0*/  ISETP.GE.AND P4, PT, R0, UR22, PT ;  /* 0x0000001600007c0c */ /* 0x000fe4000bf86270 */
[----:B------:R-:W-:-:S02]  /*47d0*/  LOP3.LUT R2, R6, 0x140, RZ, 0xfc, !PT ;  /* 0x0000014006027812 */ /* 0x000fc400078efcff */
[----:B------:R-:W-:Y:S01]  /*47e0*/  LOP3.LUT R0, R6, 0x160, RZ, 0xfc, !PT ;  /* 0x0000016006007812 */ /* 0x000fe200078efcff */
[----:B------:R-:W5:Y:S01]  /*47f0*/  @!P6 LDG.E R29, desc[UR24][R4.64+0x380] ;  /* 0x00038018041de981 */ /* 0x000f62000c1e1900 */
[----:B------:R-:W-:Y:S02]  /*4800*/  ISETP.GE.AND P5, PT, R2, UR22, PT ;  /* 0x0000001602007c0c */ /* 0x000fe4000bfa6270 */
[----:B------:R-:W-:Y:S02]  /*4810*/  ISETP.GE.AND P6, PT, R0, UR22, PT ;  /* 0x0000001600007c0c */ /* 0x000fe4000bfc6270 */
[C---:B------:R-:W-:Y:S01]  /*4820*/  LOP3.LUT R2, R6.reuse, 0x180, RZ, 0xfc, !PT ;  /* 0x0000018006027812 */ /* 0x040fe200078efcff */
[----:B------:R-:W5:Y:S01]  /*4830*/  @!P3 LDG.E R24, desc[UR24][R4.64+0x400] ;  /* 0x000400180418b981 */ /* 0x000f62000c1e1900 */
[----:B------:R-:W-:Y:S02]  /*4840*/  LOP3.LUT R0, R6, 0x1a0, RZ, 0xfc, !PT ;  /* 0x000001a006007812 */ /* 0x000fe400078efcff */
[----:B------:R-:W-:Y:S01]  /*4850*/  ISETP.GE.AND P3, PT, R2, UR22, PT ;  /* 0x0000001602007c0c */ /* 0x000fe2000bf66270 */
[----:B------:R-:W5:Y:S01]  /*4860*/  @!P4 LDG.E R23, desc[UR24][R4.64+0x480] ;  /* 0x000480180417c981 */ /* 0x000f62000c1e1900 */
[----:B------:R-:W-:-:S02]  /*4870*/  ISETP.GE.AND P4, PT, R0, UR22, PT ;  /* 0x0000001600007c0c */ /* 0x000fc4000bf86270 */
[C---:B------:R-:W-:Y:S01]  /*4880*/  LOP3.LUT R0, R6.reuse, 0x1c0, RZ, 0xfc, !PT ;  /* 0x000001c006007812 */ /* 0x040fe200078efcff */
[----:B------:R-:W5:Y:S01]  /*4890*/  @!P5 LDG.E R18, desc[UR24][R4.64+0x500] ;  /* 0x000500180412d981 */ /* 0x000f62000c1e1900 */
[----:B------:R-:W-:Y:S02]  /*48a0*/  LOP3.LUT R2, R6, 0x1e0, RZ, 0xfc, !PT ;  /* 0x000001e006027812 */ /* 0x000fe400078efcff */
[----:B------:R-:W-:Y:S01]  /*48b0*/  ISETP.GE.AND P5, PT, R0, UR22, PT ;  /* 0x0000001600007c0c */ /* 0x000fe2000bfa6270 */
[----:B------:R-:W5:Y:S01]  /*48c0*/  @!P6 LDG.E R19, desc[UR24][R4.64+0x580] ;  /* 0x000580180413e981 */ /* 0x000f62000c1e1900 */
[----:B------:R-:W-:Y:S02]  /*48d0*/  ISETP.GE.AND P6, PT, R2, UR22, PT ;  /* 0x0000001602007c0c */ /* 0x000fe4000bfc6270 */
[----:B------:R-:W-:Y:S01]  /*48e0*/  LOP3.LUT R0, R6, 0x200, RZ, 0xfc, !PT ;  /* 0x0000020006007812 */ /* 0x000fe200078efcff */
[----:B------:R-:W5:Y:S01]  /*48f0*/  @!P3 LDG.E R20, desc[UR24][R4.64+0x600] ;  /* 0x000600180414b981 */ /* 0x000f62000c1e1900 */
[----:B------:R-:W-:-:S02]  /*4900*/  ISETP.GE.AND P2, PT, R7, UR22, PT ;  /* 0x0000001607007c0c */ /* 0x000fc4000bf46270 */
[----:B------:R-:W-:Y:S01]  /*4910*/  ISETP.GE.AND P3, PT, R0, UR22, PT ;  /* 0x0000001600007c0c */ /* 0x000fe2000bf66270 */
[----:B------:R-:W-:Y:S01]  /*4920*/  FMUL.FTZ R7, R3, R87 ;  /* 0x0000005703077220 */ /* 0x000fe20000410000 */
[C---:B------:R-:W-:Y:S01]  /*4930*/  LOP3.LUT R0, R6.reuse, 0x240, RZ, 0xfc, !PT ;  /* 0x0000024006007812 */ /* 0x040fe200078efcff */
[----:B------:R-:W-:Y:S01]  /*4940*/  MUFU.SIN R110, R8 ;  /* 0x00000008006e7308 */ /* 0x000fe20000000400 */
[----:B------:R-:W-:Y:S01]  /*4950*/  LOP3.LUT R2, R6, 0x220, RZ, 0xfc, !PT ;  /* 0x0000022006027812 */ /* 0x000fe200078efcff */
[----:B------:R-:W5:Y:S01]  /*4960*/  @!P5 LDG.E R21, desc[UR24][R4.64+0x700] ;  /* 0x000700180415d981 */ /* 0x000f62000c1e1900 */
[----:B------:R-:W-:Y:S02]  /*4970*/  ISETP.GE.AND P5, PT, R0, UR22, PT ;  /* 0x0000001600007c0c */ /* 0x000fe4000bfa6270 */
[----:B------:R-:W-:Y:S01]  /*4980*/  LOP3.LUT R0, R6, 0x260, RZ, 0xfc, !PT ;  /* 0x0000026006007812 */ /* 0x000fe200078efcff */
[----:B------:R-:W5:Y:S02]  /*4990*/  @!P4 LDG.E R22, desc[UR24][R4.64+0x680] ;  /* 0x000680180416c981 */ /* 0x000f64000c1e1900 */
[----:B------:R0:W-:Y:S01]  /*49a0*/  MUFU.COS R112, R8 ;  /* 0x0000000800707308 */ /* 0x0001e20000000000 */
[----:B------:R-:W-:Y:S01]  /*49b0*/  ISETP.GE.AND P4, PT, R2, UR22, PT ;  /* 0x0000001602007c0c */ /* 0x000fe2000bf86270 */
[----:B------:R-:W5:Y:S01]  /*49c0*/  @!P6 LDG.E R15, desc[UR24][R4.64+0x780] ;  /* 0x00078018040fe981 */ /* 0x000f62000c1e1900 */
[----:B------:R-:W-:-:S03]  /*49d0*/  ISETP.GE.AND P6, PT, R0, UR22, PT ;  /* 0x0000001600007c0c */ /* 0x000fc6000bfc6270 */
[----:B------:R-:W5:Y:S01]  /*49e0*/  @!P3 LDG.E R16, desc[UR24][R4.64+0x800] ;  /* 0x000800180410b981 */ /* 0x000f62000c1e1900 */
[----:B0-----:R-:W-:Y:S01]  /*49f0*/  FMUL.RZ R8, R7, 0.15915493667125701904 ;  /* 0x3e22f98307087820 */ /* 0x001fe2000040c000 */
[C---:B------:R-:W-:Y:S01]  /*4a00*/  FMUL.FTZ R7, R3.reuse, R86 ;  /* 0x0000005603077220 */ /* 0x040fe20000410000 */
[----:B------:R-:W-:Y:S01]  /*4a10*/  LOP3.LUT R0, R6, 0x280, RZ, 0xfc, !PT ;  /* 0x0000028006007812 */ /* 0x000fe200078efcff */
[----:B------:R-:W-:Y:S01]  /*4a20*/  FMUL.FTZ R2, R3, R85 ;  /* 0x0000005503027220 */ /* 0x000fe20000410000 */
[----:B------:R-:W5:Y:S01]  /*4a30*/  @!P5 LDG.E R14, desc[UR24][R4.64+0x900] ;  /* 0x00090018040ed981 */ /* 0x000f62000c1e1900 */
[----:B------:R-:W-:Y:S01]  /*4a40*/  FMUL.RZ R7, R7, 0.15915493667125701904 ;  /* 0x3e22f98307077820 */ /* 0x000fe2000040c000 */
[----:B------:R-:W-:Y:S02]  /*4a50*/  ISETP.GE.AND P3, PT, R0, UR22, PT ;  /* 0x0000001600007c0c */ /* 0x000fe4000bf66270 */
[----:B------:R-:W-:Y:S01]  /*4a60*/  LOP3.LUT R0, R6, 0x2c0, RZ, 0xfc, !PT ;  /* 0x000002c006007812 */ /* 0x000fe200078efcff */
[----:B------:R-:W-:Y:S01]  /*4a70*/  MUFU.SIN R47, R7 ;  /* 0x00000007002f7308 */ /* 0x000fe20000000400 */
[----:B------:R-:W5:Y:S02]  /*4a80*/  @!P4 LDG.E R13, desc[UR24][R4.64+0x880] ;  /* 0x00088018040dc981 */ /* 0x000f64000c1e1900 */
[----:B------:R-:W-:-:S02]  /*4a90*/  ISETP.GE.AND P5, PT, R0, UR22, PT ;  /* 0x0000001600007c0c */ /* 0x000fc4000bfa6270 */
[----:B------:R-:W-:Y:S01]  /*4aa0*/  CS2R R10, SRZ ;  /* 0x00000000000a7805 */ /* 0x000fe2000001ff00 */
[----:B------:R-:W5:Y:S02]  /*4ab0*/  @!P6 LDG.E R17, desc[UR24][R4.64+0x980] ;  /* 0x000980180411e981 */ /* 0x000f64000c1e1900 */
[----:B------:R0:W-:Y:S01]  /*4ac0*/  MUFU.COS R49, R7 ;  /* 0x0000000700317308 */ /* 0x0001e20000000000 */
[----:B------:R-:W-:Y:S02]  /*4ad0*/  FMUL.FTZ R0, R3, R84 ;  /* 0x0000005403007220 */ /* 0x000fe40000410000 */
[----:B------:R-:W5:Y:S05]  /*4ae0*/  @!P3 LDG.E R11, desc[UR24][R4.64+0xa00] ;  /* 0x000a0018040bb981 */ /* 0x000f6a000c1e1900 */
[----:B------:R-:W-:Y:S01]  /*4af0*/  MUFU.SIN R101, R9 ;  /* 0x0000000900657308 */ /* 0x000fe20000000400 */
[----:B0-----:R-:W-:Y:S01]  /*4b00*/  FMUL.RZ R7, R2, 0.15915493667125701904 ;  /* 0x3e22f98302077820 */ /* 0x001fe2000040c000 */
[----:B------:R-:W-:Y:S01]  /*4b10*/  LOP3.LUT R2, R6, 0x2a0, RZ, 0xfc, !PT ;  /* 0x000002a006027812 */ /* 0x000fe200078efcff */
[----:B------:R-:W5:Y:S03]  /*4b20*/  @!P5 LDG.E R10, desc[UR24][R4.64+0xb00] ;  /* 0x000b0018040ad981 */ /* 0x000f66000c1e1900 */
[----:B------:R-:W-:-:S02]  /*4b30*/  ISETP.GE.AND P4, PT, R2, UR22, PT ;  /* 0x0000001602007c0c */ /* 0x000fc4000bf86270 */
[----:B------:R-:W-:Y:S01]  /*4b40*/  LOP3.LUT R2, R6, 0x2e0, RZ, 0xfc, !PT ;  /* 0x000002e006027812 */ /* 0x000fe200078efcff */
[----:B------:R-:W-:Y:S01]  /*4b50*/  FMUL.RZ R25, R0, 0.15915493667125701904 ;  /* 0x3e22f98300197820 */ /* 0x000fe2000040c000 */
[----:B------:R-:W-:Y:S02]  /*4b60*/  LOP3.LUT R0, R6, 0x300, RZ, 0xfc, !PT ;  /* 0x0000030006007812 */ /* 0x000fe400078efcff */
[----:B------:R-:W-:Y:S01]  /*4b70*/  ISETP.GE.AND P6, PT, R2, UR22, PT ;  /* 0x0000001602007c0c */ /* 0x000fe2000bfc6270 */
[----:B------:R-:W-:Y:S01]  /*4b80*/  HFMA2 R2, -RZ, RZ, 0, 0 ;  /* 0x00000000ff027431 */ /* 0x000fe200000001ff */
[----:B------:R-:W-:Y:S01]  /*4b90*/  ISETP.GE.AND P3, PT, R0, UR22, PT ;  /* 0x0000001600007c0c */ /* 0x000fe2000bf66270 */
[----:B------:R-:W-:Y:S01]  /*4ba0*/  MUFU.COS R102, R9 ;  /* 0x0000000900667308 */ /* 0x000fe20000000000 */
[----:B------:R-:W-:Y:S01]  /*4bb0*/  LOP3.LUT R0, R6, 0x340, RZ, 0xfc, !PT ;  /* 0x0000034006007812 */ /* 0x000fe200078efcff */
[----:B------:R-:W-:-:S03]  /*4bc0*/  HFMA2 R12, -RZ, RZ, 0, 0 ;  /* 0x00000000ff0c7431 */ /* 0x000fc600000001ff */
[----:B------:R-:W-:-:S03]  /*4bd0*/  ISETP.GE.AND P5, PT, R0, UR22, PT ;  /* 0x0000001600007c0c */ /* 0x000fc6000bfa6270 */
[----:B------:R-:W-:Y:S01]  /*4be0*/  MUFU.SIN R43, R8 ;  /* 0x00000008002b7308 */ /* 0x000fe20000000400 */
[----:B------:R-:W-:Y:S01]  /*4bf0*/  LOP3.LUT R0, R6, 0x360, RZ, 0xfc, !PT ;  /* 0x0000036006007812 */ /* 0x000fe200078efcff */
[----:B------:R-:W5:Y:S06]  /*4c00*/  @!P4 LDG.E R2, desc[UR24][R4.64+0xa80] ;  /* 0x000a80180402c981 */ /* 0x000f6c000c1e1900 */
[----:B------:R0:W-:Y:S02]  /*4c10*/  MUFU.COS R99, R8 ;  /* 0x0000000800637308 */ /* 0x0001e40000000000 */
[----:B------:R-:W5:Y:S06]  /*4c20*/  @!P5 LDG.E R12, desc[UR24][R4.64+0xd00] ;  /* 0x000d0018040cd981 */ /* 0x000f6c000c1e1900 */
[----:B------:R-:W-:Y:S01]  /*4c30*/  MUFU.SIN R44, R7 ;  /* 0x00000007002c7308 */ /* 0x000fe20000000400 */
[----:B0-----:R-:W-:-:S06]  /*4c40*/  CS2R R8, SRZ ;  /* 0x0000000000087805 */ /* 0x001fcc000001ff00 */
[----:B------:R-:W5:Y:S01]  /*4c50*/  @!P6 LDG.E R8, desc[UR24][R4.64+0xb80] ;  /* 0x000b80180408e981 */ /* 0x000f62000c1e1900 */
[----:B------:R0:W-:Y:S01]  /*4c60*/  MUFU.COS R45, R7 ;  /* 0x00000007002d7308 */ /* 0x0001e20000000000 */
[----:B------:R-:W-:Y:S02]  /*4c70*/  ISETP.GE.AND P6, PT, R0, UR22, PT ;  /* 0x0000001600007c0c */ /* 0x000fe4000bfc6270 */
[----:B------:R-:W5:Y:S01]  /*4c80*/  @!P3 LDG.E R9, desc[UR24][R4.64+0xc00] ;  /* 0x000c00180409b981 */ /* 0x000f62000c1e1900 */
[----:B0-----:R-:W-:-:S04]  /*4c90*/  LOP3.LUT R7, R6, 0x320, RZ, 0xfc, !PT ;  /* 0x0000032006077812 */ /* 0x001fc800078efcff */
[----:B------:R-:W-:Y:S01]  /*4ca0*/  ISETP.GE.AND P4, PT, R7, UR22, PT ;  /* 0x0000001607007c0c */ /* 0x000fe2000bf86270 */
[----:B------:R-:W-:Y:S01]  /*4cb0*/  FMUL.FTZ R103, R31, R88 ;  /* 0x000000581f677220 */ /* 0x000fe20000410000 */
[C---:B------:R-:W-:Y:S01]  /*4cc0*/  LOP3.LUT R7, R6.reuse, 0x380, RZ, 0xfc, !PT ;  /* 0x0000038006077812 */ /* 0x040fe200078efcff */
[----:B------:R-:W0:Y:S01]  /*4cd0*/  MUFU.EX2 R109, R109 ;  /* 0x0000006d006d7308 */ /* 0x000e220000000800 */
[C---:B------:R-:W-:Y:S02]  /*4ce0*/  LOP3.LUT R0, R6.reuse, 0x3a0, RZ, 0xfc, !PT ;  /* 0x000003a006007812 */ /* 0x040fe400078efcff */
[----:B------:R-:W5:Y:S01]  /*4cf0*/  @!P6 LDG.E R28, desc[UR24][R4.64+0xd80] ;  /* 0x000d8018041ce981 */ /* 0x000f62000c1e1900 */
[----:B------:R-:W-:Y:S02]  /*4d00*/  ISETP.GE.AND P3, PT, R7, UR22, PT ;  /* 0x0000001607007c0c */ /* 0x000fe4000bf66270 */
[----:B------:R-:W-:Y:S02]  /*4d10*/  MOV R7, RZ ;  /* 0x000000ff00077202 */ /* 0x000fe40000000f00 */
[----:B------:R-:W-:-:S02]  /*4d20*/  LOP3.LUT R6, R6, 0x3c0, RZ, 0xfc, !PT ;  /* 0x000003c006067812 */ /* 0x000fc400078efcff */
[----:B------:R-:W-:Y:S02]  /*4d30*/  MOV R27, RZ ;  /* 0x000000ff001b7202 */ /* 0x000fe40000000f00 */
[----:B------:R-:W-:Y:S01]  /*4d40*/  ISETP.GE.AND P5, PT, R6, UR22, PT ;  /* 0x0000001606007c0c */ /* 0x000fe2000bfa6270 */
[----:B------:R-:W5:Y:S01]  /*4d50*/  @!P4 LDG.E R7, desc[UR24][R4.64+0xc80] ;  /* 0x000c80180407c981 */ /* 0x000f62000c1e1900 */
[----:B------:R-:W-:Y:S01]  /*4d60*/  IADD3 R6, PT, PT, R92, 0x1, RZ ;  /* 0x000000015c067810 */ /* 0x000fe20007ffe0ff */
[----:B------:R-:W-:Y:S01]  /*4d70*/  MUFU.SIN R48, R25 ;  /* 0x0000001900307308 */ /* 0x000fe20000000400 */
[----:B------:R-:W-:Y:S01]  /*4d80*/  ISETP.GE.AND P4, PT, R0, UR22, PT ;  /* 0x0000001600007c0c */ /* 0x000fe2000bf86270 */
[----:B------:R-:W-:Y:S01]  /*4d90*/  FMUL.RZ R115, R26, 0.15915493667125701904 ;  /* 0x3e22f9831a737820 */ /* 0x000fe2000040c000 */
[----:B------:R-:W-:Y:S01]  /*4da0*/  ISETP.GE.U32.AND P6, PT, R6, UR19, PT ;  /* 0x0000001306007c0c */ /* 0x000fe2000bfc6070 */
[----:B------:R-:W-:Y:S02]  /*4db0*/  HFMA2 R26, -RZ, RZ, 0, 0 ;  /* 0x00000000ff1a7431 */ /* 0x000fe400000001ff */
[C---:B------:R-:W-:Y:S01]  /*4dc0*/  FMUL.FTZ R100, R31.reuse, R87 ;  /* 0x000000571f647220 */ /* 0x040fe20000410000 */
[----:B------:R-:W-:Y:S01]  /*4dd0*/  HFMA2 R6, -RZ, RZ, 0, 0 ;  /* 0x00000000ff067431 */ /* 0x000fe200000001ff */
[----:B------:R-:W5:Y:S01]  /*4de0*/  @!P3 LDG.E R27, desc[UR24][R4.64+0xe00] ;  /* 0x000e0018041bb981 */ /* 0x000f62000c1e1900 */
[----:B------:R3:W-:Y:S01]  /*4df0*/  MUFU.COS R50, R25 ;  /* 0x0000001900327308 */ /* 0x0007e20000000000 */
[----:B------:R-:W-:-:S07]  /*4e00*/  FMUL.FTZ R96, R31, R86 ;  /* 0x000000561f607220 */ /* 0x000fce0000410000 */
[----:B------:R-:W0:Y:S01]  /*4e10*/  MUFU.EX2 R103, R103 ;  /* 0x0000006700677308 */ /* 0x000e220000000800 */
[----:B---3--:R-:W-:Y:S01]  /*4e20*/  IADD3 R25, PT, PT, R92, 0x2, RZ ;  /* 0x000000025c197810 */ /* 0x008fe20007ffe0ff */
[C---:B-1----:R-:W-:Y:S01]  /*4e30*/  FMUL.FTZ R106, R111.reuse, R106 ;  /* 0x0000006a6f6a7220 */ /* 0x042fe20000410000 */
[----:B------:R-:W-:Y:S01]  /*4e40*/  FMUL.FTZ R105, R111, R105 ;  /* 0x000000696f697220 */ /* 0x000fe20000410000 */
[----:B------:R-:W3:Y:S01]  /*4e50*/  @!P4 LDG.E R26, desc[UR24][R4.64+0xe80] ;  /* 0x000e8018041ac981 */ /* 0x000ee2000c1e1900 */
[----:B------:R-:W-:Y:S02]  /*4e60*/  ISETP.GE.U32.AND P3, PT, R25, UR19, PT ;  /* 0x0000001319007c0c */ /* 0x000fe4000bf66070 */
[----:B------:R-:W-:Y:S01]  /*4e70*/  MOV R25, RZ ;  /* 0x000000ff00197202 */ /* 0x000fe20000000f00 */
[----:B------:R-:W1:Y:S01]  /*4e80*/  MUFU.EX2 R100, R100 ;  /* 0x0000006400647308 */ /* 0x000e620000000800 */
[----:B------:R-:W3:Y:S01]  /*4e90*/  @!P2 LDG.E R6, desc[UR24][R4.64+0xf80] ;  /* 0x000f80180406a981 */ /* 0x000ee2000c1e1900 */
[----:B------:R-:W-:Y:S01]  /*4ea0*/  FMUL.FTZ R46, R31, R85 ;  /* 0x000000551f2e7220 */ /* 0x000fe20000410000 */
[----:B------:R-:W-:-:S02]  /*4eb0*/  FMUL.FTZ R104, R108, R104 ;  /* 0x000000686c687220 */ /* 0x000fc40000410000 */
[----:B------:R1:W3:Y:S01]  /*4ec0*/  @!P5 LDG.E R25, desc[UR24][R4.64+0xf00] ;  /* 0x000f00180419d981 */ /* 0x0002e2000c1e1900 */
[C---:B------:R-:W-:Y:S02]  /*4ed0*/  ISETP.GE.U32.AND P2, PT, R92.reuse, UR19, PT ;  /* 0x000000135c007c0c */ /* 0x040fe4000bf46070 */
[----:B------:R-:W-:Y:S01]  /*4ee0*/  MUFU.SIN R98, R94 ;  /* 0x0000005e00627308 */ /* 0x000fe20000000400 */
[C---:B------:R-:W-:Y:S01]  /*4ef0*/  IADD3 R113, PT, PT, R92.reuse, 0x4, RZ ;  /* 0x000000045c717810 */ /* 0x040fe20007ffe0ff */
[----:B------:R-:W-:Y:S01]  /*4f00*/  FMUL.FTZ R114, R3, R81 ;  /* 0x0000005103727220 */ /* 0x000fe20000410000 */
[C---:B0-----:R-:W-:Y:S01]  /*4f10*/  FMUL.FTZ R112, R109.reuse, R112 ;  /* 0x000000706d707220 */ /* 0x041fe20000410000 */
[----:B------:R-:W-:Y:S01]  /*4f20*/  FMUL.FTZ R110, R109, R110 ;  /* 0x0000006e6d6e7220 */ /* 0x000fe20000410000 */
[----:B-1----:R-:W-:-:S03]  /*4f30*/  IADD3 R4, PT, PT, R92, 0x6, RZ ;  /* 0x000000065c047810 */ /* 0x002fc60007ffe0ff */
[----:B------:R0:W-:Y:S01]  /*4f40*/  MUFU.COS R0, R94 ;  /* 0x0000005e00007308 */ /* 0x0001e20000000000 */
[----:B------:R-:W-:Y:S02]  /*4f50*/  FSEL R119, R105, RZ, !P6 ;  /* 0x000000ff69777208 */ /* 0x000fe40007000000 */
[----:B------:R-:W-:Y:S02]  /*4f60*/  FSEL R118, R106, 1, !P6 ;  /* 0x3f8000006a767808 */ /* 0x000fe40007000000 */
[----:B------:R-:W-:-:S03]  /*4f70*/  FSEL R117, R145, RZ, !P6 ;  /* 0x000000ff91757208 */ /* 0x000fc60007000000 */
[----:B------:R-:W1:Y:S01]  /*4f80*/  MUFU.EX2 R96, R96 ;  /* 0x0000006000607308 */ /* 0x000e620000000800 */
[----:B0-----:R-:W-:Y:S01]  /*4f90*/  IADD3 R94, PT, PT, R92, 0x3, RZ ;  /* 0x000000035c5e7810 */ /* 0x001fe20007ffe0ff */
[----:B------:R-:W-:Y:S01]  /*4fa0*/  FMUL.FTZ R97, R31, R84 ;  /* 0x000000541f617220 */ /* 0x000fe20000410000 */
[----:B------:R-:W-:Y:S02]  /*4fb0*/  ISETP.GE.U32.AND P6, PT, R4, UR19, PT ;  /* 0x0000001304007c0c */ /* 0x000fe4000bfc6070 */
[----:B------:R-:W-:Y:S02]  /*4fc0*/  IADD3 R4, PT, PT, R92, 0x7, RZ ;  /* 0x000000075c047810 */ /* 0x000fe40007ffe0ff */
[----:B------:R-:W-:Y:S01]  /*4fd0*/  ISETP.GE.U32.AND P4, PT, R94, UR19, PT ;  /* 0x000000135e007c0c */ /* 0x000fe2000bf86070 */
[----:B------:R-:W0:Y:S01]  /*4fe0*/  MUFU.EX2 R46, R46 ;  /* 0x0000002e002e7308 */ /* 0x000e220000000800 */
[----:B------:R-:W-:Y:S01]  /*4ff0*/  FSEL R122, R104, RZ, !P2 ;  /* 0x000000ff687a7208 */ /* 0x000fe20005000000 */
[----:B------:R-:W-:Y:S01]  /*5000*/  FMUL.RZ R104, R114, 0.15915493667125701904 ;  /* 0x3e22f98372687820 */ /* 0x000fe2000040c000 */
[----:B------:R-:W-:Y:S01]  /*5010*/  ISETP.GE.U32.AND P5, PT, R113, UR19, PT ;  /* 0x0000001371007c0c */ /* 0x000fe2000bfa6070 */
[----:B------:R-:W-:Y:S01]  /*5020*/  FMUL.FTZ R113, R31, R82 ;  /* 0x000000521f717220 */ /* 0x000fe20000410000 */
[----:B------:R-:W-:Y:S01]  /*5030*/  FSEL R116, R110, RZ, !P3 ;  /* 0x000000ff6e747208 */ /* 0x000fe20005800000 */
[C---:B------:R-:W-:Y:S01]  /*5040*/  FMUL.FTZ R102, R103.reuse, R102 ;  /* 0x0000006667667220 */ /* 0x040fe20000410000 */
[----:B------:R-:W-:Y:S01]  /*5050*/  FSEL R114, R58, RZ, !P3 ;  /* 0x000000ff3a727208 */ /* 0x000fe20005800000 */
[----:B------:R-:W-:Y:S01]  /*5060*/  MUFU.SIN R95, R115 ;  /* 0x00000073005f7308 */ /* 0x000fe20000000400 */
[----:B------:R-:W-:Y:S01]  /*5070*/  FMUL.FTZ R101, R103, R101 ;  /* 0x0000006567657220 */ /* 0x000fe20000410000 */
[----:B------:R-:W-:-:S06]  /*5080*/  FMUL.FTZ R107, R108, R107 ;  /* 0x0000006b6c6b7220 */ /* 0x000fcc0000410000 */
[----:B------:R1:W-:Y:S01]  /*5090*/  MUFU.COS R94, R115 ;  /* 0x00000073005e7308 */ /* 0x0003e20000000000 */
[----:B------:R-:W-:Y:S01]  /*50a0*/  IADD3 R108, PT, PT, R92, 0x5, RZ ;  /* 0x000000055c6c7810 */ /* 0x000fe20007ffe0ff */
[C---:B------:R-:W-:Y:S01]  /*50b0*/  FMUL.FTZ R99, R100.reuse, R99 ;  /* 0x0000006364637220 */ /* 0x040fe20000410000 */
[----:B------:R-:W-:Y:S01]  /*50c0*/  FMUL.FTZ R110, R100, R43 ;  /* 0x0000002b646e7220 */ /* 0x000fe20000410000 */
[----:B------:R-:W-:Y:S02]  /*50d0*/  FSEL R111, R57, RZ, !P4 ;  /* 0x000000ff396f7208 */ /* 0x000fe40006000000 */
[----:B-1----:R-:W-:Y:S02]  /*50e0*/  FSEL R115, R112, 1, !P3 ;  /* 0x3f80000070737808 */ /* 0x002fe40005800000 */
[----:B------:R-:W-:Y:S01]  /*50f0*/  ISETP.GE.U32.AND P3, PT, R4, UR19, PT ;  /* 0x0000001304007c0c */ /* 0x000fe2000bf66070 */
[----:B------:R-:W1:Y:S01]  /*5100*/  MUFU.EX2 R97, R97 ;  /* 0x0000006100617308 */ /* 0x000e620000000800 */
[----:B------:R-:W-:-:S02]  /*5110*/  IADD3 R4, PT, PT, R92, 0x8, RZ ;  /* 0x000000085c047810 */ /* 0x000fc40007ffe0ff */
[----:B------:R-:W-:Y:S01]  /*5120*/  FSEL R112, R102, 1, !P4 ;  /* 0x3f80000066707808 */ /* 0x000fe20006000000 */
[----:B------:R-:W-:-:S04]  /*5130*/  FMUL.FTZ R93, R31, R83 ;  /* 0x000000531f5d7220 */ /* 0x000fc80000410000 */
[----:B------:R0:W-:Y:S01]  /*5140*/  MUFU.EX2 R5, R113 ;  /* 0x0000007100057308 */ /* 0x0001e20000000800 */
[----:B------:R-:W-:Y:S02]  /*5150*/  FSEL R121, R107, 1, !P2 ;  /* 0x3f8000006b797808 */ /* 0x000fe40005000000 */
[----:B------:R-:W-:Y:S01]  /*5160*/  FSEL R120, R146, RZ, !P2 ;  /* 0x000000ff92787208 */ /* 0x000fe20005000000 */
[----:B------:R-:W-:Y:S01]  /*5170*/  FMUL.FTZ R107, R96, R47 ;  /* 0x0000002f606b7220 */ /* 0x000fe20000410000 */
[----:B------:R-:W-:Y:S02]  /*5180*/  ISETP.GE.U32.AND P2, PT, R108, UR19, PT ;  /* 0x000000136c007c0c */ /* 0x000fe4000bf46070 */
[----:B0-----:R-:W-:Y:S02]  /*5190*/  FSEL R113, R101, RZ, !P4 ;  /* 0x000000ff65717208 */ /* 0x001fe40006000000 */
[----:B------:R-:W-:Y:S02]  /*51a0*/  ISETP.GE.U32.AND P4, PT, R4, UR19, PT ;  /* 0x0000001304007c0c */ /* 0x000fe4000bf86070 */
[----:B------:R-:W-:Y:S01]  /*51b0*/  IADD3 R4, PT, PT, R92, 0x9, RZ ;  /* 0x000000095c047810 */ /* 0x000fe20007ffe0ff */
[----:B------:R-:W-:Y:S01]  /*51c0*/  FMUL.FTZ R49, R96, R49 ;  /* 0x0000003160317220 */ /* 0x000fe20000410000 */
[----:B------:R-:W-:Y:S01]  /*51d0*/  FSEL R110, R110, RZ, !P5 ;  /* 0x000000ff6e6e7208 */ /* 0x000fe20006800000 */
[----:B------:R-:W-:Y:S01]  /*51e0*/  FMUL.FTZ R103, R3, R80 ;  /* 0x0000005003677220 */ /* 0x000fe20000410000 */
[----:B------:R-:W-:-:S02]  /*51f0*/  FSEL R109, R99, 1, !P5 ;  /* 0x3f800000636d7808 */ /* 0x000fc40006800000 */
[----:B------:R-:W-:Y:S02]  /*5200*/  FSEL R108, R56, RZ, !P5 ;  /* 0x000000ff386c7208 */ /* 0x000fe40006800000 */
[----:B------:R-:W-:Y:S01]  /*5210*/  ISETP.GE.U32.AND P5, PT, R4, UR19, PT ;  /* 0x0000001304007c0c */ /* 0x000fe2000bfa6070 */
[----:B------:R-:W0:Y:S01]  /*5220*/  MUFU.EX2 R93, R93 ;  /* 0x0000005d005d7308 */ /* 0x000e220000000800 */
[----:B------:R-:W-:Y:S01]  /*5230*/  IADD3 R4, PT, PT, R92, 0xa, RZ ;  /* 0x0000000a5c047810 */ /* 0x000fe20007ffe0ff */
[----:B------:R-:W-:Y:S01]  /*5240*/  FMUL.RZ R103, R103, 0.15915493667125701904 ;  /* 0x3e22f98367677820 */ /* 0x000fe2000040c000 */
[----:B------:R-:W-:Y:S01]  /*5250*/  FSEL R107, R107, RZ, !P2 ;  /* 0x000000ff6b6b7208 */ /* 0x000fe20005000000 */
[----:B------:R-:W-:Y:S01]  /*5260*/  FMUL.FTZ R45, R46, R45 ;  /* 0x0000002d2e2d7220 */ /* 0x000fe20000410000 */
[----:B------:R-:W-:Y:S02]  /*5270*/  FSEL R106, R49, 1, !P2 ;  /* 0x3f800000316a7808 */ /* 0x000fe40005000000 */
[----:B------:R-:W-:Y:S01]  /*5280*/  FSEL R105, R55, RZ, !P2 ;  /* 0x000000ff37697208 */ /* 0x000fe20005000000 */
[----:B------:R-:W-:Y:S01]  /*5290*/  MUFU.SIN R123, R104 ;  /* 0x00000068007b7308 */ /* 0x000fe20000000400 */
[----:B------:R-:W-:Y:S01]  /*52a0*/  ISETP.GE.U32.AND P2, PT, R4, UR19, PT ;  /* 0x0000001304007c0c */ /* 0x000fe2000bf46070 */
[----:B------:R-:W2:Y:S01]  /*52b0*/  S2UR UR18, SR_CgaCtaId ;  /* 0x00000000001279c3 */ /* 0x000ea20000008800 */
[----:B------:R-:W-:-:S05]  /*52c0*/  IADD3 R4, PT, PT, R92, 0xb, RZ ;  /* 0x0000000b5c047810 */ /* 0x000fca0007ffe0ff */
[----:B------:R4:W-:Y:S01]  /*52d0*/  MUFU.COS R126, R104 ;  /* 0x00000068007e7308 */ /* 0x0009e20000000000 */
[----:B------:R-:W-:Y:S01]  /*52e0*/  FMUL.FTZ R99, R31, R80 ;  /* 0x000000501f637220 */ /* 0x000fe20000410000 */
[C---:B-1----:R-:W-:Y:S01]  /*52f0*/  FMUL.FTZ R50, R97.reuse, R50 ;  /* 0x0000003261327220 */ /* 0x042fe20000410000 */
[----:B------:R-:W-:Y:S01]  /*5300*/  FMUL.FTZ R48, R97, R48 ;  /* 0x0000003061307220 */ /* 0x000fe20000410000 */
[----:B------:R-:W-:Y:S01]  /*5310*/  FSEL R102, R54, RZ, !P6 ;  /* 0x000000ff36667208 */ /* 0x000fe20007000000 */
[----:B----4-:R-:W-:-:S03]  /*5320*/  FMUL.FTZ R104, R46, R44 ;  /* 0x0000002c2e687220 */ /* 0x010fc60000410000 */
[----:B------:R-:W-:Y:S02]  /*5330*/  MUFU.SIN R43, R103 ;  /* 0x00000067002b7308 */ /* 0x000fe40000000400 */
[----:B------:R-:W-:-:S06]  /*5340*/  FSEL R104, R104, RZ, !P6 ;  /* 0x000000ff68687208 */ /* 0x000fcc0007000000 */
[----:B------:R1:W-:Y:S01]  /*5350*/  MUFU.COS R47, R103 ;  /* 0x00000067002f7308 */ /* 0x0003e20000000000 */
[----:B------:R-:W-:Y:S02]  /*5360*/  FSEL R101, R48, RZ, !P3 ;  /* 0x000000ff30657208 */ /* 0x000fe40005800000 */
[----:B------:R-:W-:Y:S02]  /*5370*/  FSEL R100, R50, 1, !P3 ;  /* 0x3f80000032647808 */ /* 0x000fe40005800000 */
[----:B-1----:R-:W-:Y:S02]  /*5380*/  FSEL R103, R45, 1, !P6 ;  /* 0x3f8000002d677808 */ /* 0x002fe40007000000 */
[----:B------:R-:W-:Y:S02]  /*5390*/  ISETP.GE.U32.AND P6, PT, R4, UR19, PT ;  /* 0x0000001304007c0c */ /* 0x000fe4000bfc6070 */
[----:B------:R-:W-:Y:S01]  /*53a0*/  IADD3 R4, PT, PT, R92, 0xc, RZ ;  /* 0x0000000c5c047810 */ /* 0x000fe20007ffe0ff */
[----:B------:R1:W-:Y:S01]  /*53b0*/  MUFU.EX2 R49, R99 ;  /* 0x0000006300317308 */ /* 0x0003e20000000800 */
[----:B0-----:R-:W-:Y:S01]  /*53c0*/  FMUL.FTZ R97, R93, R0 ;  /* 0x000000005d617220 */ /* 0x001fe20000410000 */
[----:B-1----:R-:W-:-:S02]  /*53d0*/  FSEL R99, R53, RZ, !P3 ;  /* 0x000000ff35637208 */ /* 0x002fc40005800000 */
[----:B------:R-:W-:Y:S02]  /*53e0*/  ISETP.GE.U32.AND P3, PT, R4, UR19, PT ;  /* 0x0000001304007c0c */ /* 0x000fe4000bf66070 */
[----:B------:R-:W-:-:S04]  /*53f0*/  LOP3.LUT R4, R148, 0x3e0, RZ, 0xc0, !PT ;  /* 0x000003e094047812 */ /* 0x000fc800078ec0ff */
[----:B------:R-:W-:Y:S01]  /*5400*/  IADD3 R0, PT, PT, R4, R147, RZ ;  /* 0x0000009304007210 */ /* 0x000fe20007ffe0ff */
[----:B------:R-:W-:-:S04]  /*5410*/  UMOV UR17, 0x400 ;  /* 0x0000040000117882 */ /* 0x000fc80000000000 */
[----:B------:R-:W-:Y:S01]  /*5420*/  IMAD R4, R4, 0x1f, R0 ;  /* 0x0000001f04047824 */ /* 0x000fe200078e0200 */
[----:B--2---:R-:W-:-:S04]  /*5430*/  ULEA UR17, UR18, UR17, 0x18 ;  /* 0x0000001112117291 */ /* 0x004fc8000f8ec0ff */
[C---:B------:R-:W-:Y:S01]  /*5440*/  IADD3 R129, PT, PT, R4.reuse, 0x20, RZ ;  /* 0x0000002004817810 */ /* 0x040fe20007ffe0ff */
[----:B------:R-:W-:Y:S01]  /*5450*/  FMUL.FTZ R96, R3, R79 ;  /* 0x0000004f03607220 */ /* 0x000fe20000410000 */
[-C--:B------:R-:W-:Y:S02]  /*5460*/  LEA.HI.SX32 R127, R4, R4.reuse, 0x1b ;  /* 0x00000004047f7211 */ /* 0x080fe400078fdaff */
[----:B------:R-:W-:Y:S01]  /*5470*/  LEA.HI.SX32 R129, R129, R4, 0x1b ;  /* 0x0000000481817211 */ /* 0x000fe200078fdaff */
[----:B------:R-:W-:Y:S01]  /*5480*/  FMUL.RZ R96, R96, 0.15915493667125701904 ;  /* 0x3e22f98360607820 */ /* 0x000fe2000040c000 */
[----:B------:R-:W-:Y:S01]  /*5490*/  LEA R127, R127, UR17, 0x2 ;  /* 0x000000117f7f7c11 */ /* 0x000fe2000f8e10ff */
[----:B------:R-:W-:Y:S01]  /*54a0*/  FMUL.FTZ R98, R93, R98 ;  /* 0x000000625d627220 */ /* 0x000fe20000410000 */
[----:B------:R-:W-:Y:S01]  /*54b0*/  LEA R129, R129, UR17, 0x2 ;  /* 0x0000001181817c11 */ /* 0x000fe2000f8e10ff */
[C---:B------:R-:W-:Y:S01]  /*54c0*/  FMUL.FTZ R94, R5.reuse, R94 ;  /* 0x0000005e055e7220 */ /* 0x040fe20000410000 */
[C---:B------:R-:W-:Y:S01]  /*54d0*/  IADD3 R93, PT, PT, R92.reuse, 0xd, RZ ;  /* 0x0000000d5c5d7810 */ /* 0x040fe20007ffe0ff */
[----:B------:R-:W-:Y:S01]  /*54e0*/  FMUL.FTZ R95, R5, R95 ;  /* 0x0000005f055f7220 */ /* 0x000fe20000410000 */
[----:B------:R-:W-:Y:S01]  /*54f0*/  FMUL.FTZ R125, R31, R81 ;  /* 0x000000511f7d7220 */ /* 0x000fe20000410000 */
[----:B------:R-:W-:Y:S01]  /*5500*/  MUFU.SIN R44, R96 ;  /* 0x00000060002c7308 */ /* 0x000fe20000000400 */
[----:B------:R-:W-:Y:S01]  /*5510*/  IADD3 R128, PT, PT, R92, 0xe, RZ ;  /* 0x0000000e5c807810 */ /* 0x000fe20007ffe0ff */
[----:B------:R0:W-:Y:S01]  /*5520*/  STS [R127], R51 ;  /* 0x000000337f007388 */ /* 0x0001e20000000800 */
[----:B------:R-:W-:-:S02]  /*5530*/  FSEL R98, R98, RZ, !P4 ;  /* 0x000000ff62627208 */ /* 0x000fc40006000000 */
[----:B------:R-:W-:Y:S01]  /*5540*/  FSEL R97, R97, 1, !P4 ;  /* 0x3f80000061617808 */ /* 0x000fe20006000000 */
[----:B------:R1:W-:Y:S02]  /*5550*/  STS [R129+0x80], R124 ;  /* 0x0000807c81007388 */ /* 0x0003e40000000800 */
[----:B------:R2:W-:Y:S01]  /*5560*/  MUFU.COS R45, R96 ;  /* 0x00000060002d7308 */ /* 0x0005e20000000000 */
[----:B------:R-:W-:Y:S02]  /*5570*/  FSEL R95, R95, RZ, !P5 ;  /* 0x000000ff5f5f7208 */ /* 0x000fe40006800000 */
[----:B------:R-:W-:Y:S02]  /*5580*/  FSEL R94, R94, 1, !P5 ;  /* 0x3f8000005e5e7808 */ /* 0x000fe40006800000 */
[C---:B0-----:R-:W-:Y:S02]  /*5590*/  IADD3 R127, PT, PT, R4.reuse, 0x60, RZ ;  /* 0x00000060047f7810 */ /* 0x041fe40007ffe0ff */
[----:B-1----:R-:W-:-:S02]  /*55a0*/  IADD3 R124, PT, PT, R4, 0x40, RZ ;  /* 0x00000040047c7810 */ /* 0x002fc40007ffe0ff */
[----:B--2---:R-:W-:Y:S02]  /*55b0*/  FSEL R96, R52, RZ, !P4 ;  /* 0x000000ff34607208 */ /* 0x004fe40006000000 */
[----:B------:R-:W-:Y:S02]  /*55c0*/  ISETP.GE.U32.AND P4, PT, R93, UR19, PT ;  /* 0x000000135d007c0c */ /* 0x000fe4000bf86070 */
[----:B------:R-:W-:Y:S01]  /*55d0*/  FSEL R93, R39, RZ, !P5 ;  /* 0x000000ff275d7208 */ /* 0x000fe20006800000 */
[----:B------:R-:W0:Y:S01]  /*55e0*/  MUFU.EX2 R125, R125 ;  /* 0x0000007d007d7308 */ /* 0x000e220000000800 */
[----:B------:R-:W-:Y:S02]  /*55f0*/  ISETP.GE.U32.AND P5, PT, R128, UR19, PT ;  /* 0x0000001380007c0c */ /* 0x000fe4000bfa6070 */
[C---:B------:R-:W-:Y:S02]  /*5600*/  IADD3 R130, PT, PT, R4.reuse, 0x80, RZ ;  /* 0x0000008004827810 */ /* 0x040fe40007ffe0ff */
[----:B------:R-:W-:-:S02]  /*5610*/  IADD3 R128, PT, PT, R4, 0xa0, RZ ;  /* 0x000000a004807810 */ /* 0x000fc40007ffe0ff */
[-C--:B------:R-:W-:Y:S02]  /*5620*/  LEA.HI.SX32 R124, R124, R4.reuse, 0x1b ;  /* 0x000000047c7c7211 */ /* 0x080fe400078fdaff */
[-C--:B------:R-:W-:Y:S02]  /*5630*/  LEA.HI.SX32 R127, R127, R4.reuse, 0x1b ;  /* 0x000000047f7f7211 */ /* 0x080fe400078fdaff */
[-C--:B------:R-:W-:Y:S02]  /*5640*/  LEA.HI.SX32 R130, R130, R4.reuse, 0x1b ;  /* 0x0000000482827211 */ /* 0x080fe400078fdaff */
[----:B------:R-:W-:Y:S02]  /*5650*/  LEA.HI.SX32 R128, R128, R4, 0x1b ;  /* 0x0000000480807211 */ /* 0x000fe400078fdaff */
[----:B------:R-:W-:Y:S02]  /*5660*/  LEA R124, R124, UR17, 0x2 ;  /* 0x000000117c7c7c11 */ /* 0x000fe4000f8e10ff */
[----:B------:R-:W-:-:S02]  /*5670*/  LEA R127, R127, UR17, 0x2 ;  /* 0x000000117f7f7c11 */ /* 0x000fc4000f8e10ff */
[----:B------:R-:W-:Y:S02]  /*5680*/  LEA R130, R130, UR17, 0x2 ;  /* 0x0000001182827c11 */ /* 0x000fe4000f8e10ff */
[----:B------:R-:W-:Y:S01]  /*5690*/  LEA R128, R128, UR17, 0x2 ;  /* 0x0000001180807c11 */ /* 0x000fe2000f8e10ff */
[----:B------:R1:W-:Y:S04]  /*56a0*/  STS [R124+0x100], R41 ;  /* 0x000100297c007388 */ /* 0x0003e80000000800 */
[----:B-----5:R-:W-:Y:S04]  /*56b0*/  STS [R127+0x180], R42 ;  /* 0x0001802a7f007388 */ /* 0x020fe80000000800 */
[----:B------:R-:W-:Y:S01]  /*56c0*/  STS [R130+0x200], R40 ;  /* 0x0002002882007388 */ /* 0x000fe20000000800 */
[----:B-1----:R-:W-:-:S03]  /*56d0*/  FMUL.FTZ R124, RZ, R119 ;  /* 0x00000077ff7c7220 */ /* 0x002fc60000410000 */
[----:B------:R1:W-:Y:S01]  /*56e0*/  STS [R128+0x280], R32 ;  /* 0x0002802080007388 */ /* 0x0003e20000000800 */
[C---:B0-----:R-:W-:Y:S01]  /*56f0*/  FMUL.FTZ R140, R125.reuse, R123 ;  /* 0x0000007b7d8c7220 */ /* 0x041fe20000410000 */
[----:B------:R-:W-:Y:S01]  /*5700*/  FFMA.FTZ R124, R118, R120, -R124 ;  /* 0x00000078767c7223 */ /* 0x000fe2000001087c */
[----:B------:R-:W-:Y:S01]  /*5710*/  FMUL.FTZ R126, R125, R126 ;  /* 0x0000007e7d7e7220 */ /* 0x000fe20000410000 */
[----:B-1----:R-:W-:-:S04]  /*5720*/  FMUL.FTZ R32, R119, R120 ;  /* 0x0000007877207220 */ /* 0x002fc80000410000 */
[----:B------:R-:W-:Y:S01]  /*5730*/  FFMA.FTZ R123, RZ, R118, R32 ;  /* 0x00000076ff7b7223 */ /* 0x000fe20000010020 */
[----:B------:R-:W-:-:S03]  /*5740*/  FADD.FTZ R124, R124, R117 ;  /* 0x000000757c7c7221 */ /* 0x000fc60000010000 */
[----:B------:R-:W-:Y:S01]  /*5750*/  FADD.FTZ R123, RZ, R123 ;  /* 0x0000007bff7b7221 */ /* 0x000fe20000010000 */
[----:B------:R-:W-:Y:S02]  /*5760*/  IADD3 R40, PT, PT, R4, 0xc0, RZ ;  /* 0x000000c004287810 */ /* 0x000fe40007ffe0ff */
[----:B------:R-:W-:Y:S01]  /*5770*/  FSEL R139, R126, 1, !P2 ;  /* 0x3f8000007e8b7808 */ /* 0x000fe20005000000 */
[C---:B------:R-:W-:Y:S01]  /*5780*/  FMUL.FTZ R125, R116.reuse, R123 ;  /* 0x0000007b747d7220 */ /* 0x040fe20000410000 */
[----:B------:R-:W-:Y:S01]  /*5790*/  FMUL.FTZ R126, R116, R124 ;  /* 0x0000007c747e7220 */ /* 0x000fe20000410000 */
[----:B------:R-:W-:Y:S01]  /*57a0*/  FMUL.FTZ R42, R3, R76 ;  /* 0x0000004c032a7220 */ /* 0x000fe20000410000 */
[----:B------:R-:W-:Y:S01]  /*57b0*/  FMUL.FTZ R46, R31, R79 ;  /* 0x0000004f1f2e7220 */ /* 0x000fe20000410000 */
[-C--:B------:R-:W-:Y:S01]  /*57c0*/  FMUL.FTZ R50, R3, R78.reuse ;  /* 0x0000004e03327220 */ /* 0x080fe20000410000 */
[C---:B------:R-:W-:Y:S01]  /*57d0*/  FMUL.FTZ R5, R31.reuse, R78 ;  /* 0x0000004e1f057220 */ /* 0x040fe20000410000 */
[C---:B------:R-:W-:Y:S01]  /*57e0*/  FMUL.FTZ R51, R31.reuse, R77 ;  /* 0x0000004d1f337220 */ /* 0x040fe20000410000 */
[----:B------:R-:W-:Y:S01]  /*57f0*/  LEA.HI.SX32 R40, R40, R4, 0x1b ;  /* 0x0000000428287211 */ /* 0x000fe200078fdaff */
[----:B------:R-:W-:Y:S01]  /*5800*/  FMUL.FTZ R31, R31, R76 ;  /* 0x0000004c1f1f7220 */ /* 0x000fe20000410000 */
[C---:B------:R-:W-:Y:S01]  /*5810*/  FFMA.FTZ R125, R115.reuse, R124, -R125 ;  /* 0x0000007c737d7223 */ /* 0x040fe2000001087d */
[----:B------:R-:W-:Y:S01]  /*5820*/  FFMA.FTZ R126, R115, R123, R126 ;  /* 0x0000007b737e7223 */ /* 0x000fe2000001007e */
[----:B------:R-:W-:Y:S01]  /*5830*/  FMUL.FTZ R129, R3, R77 ;  /* 0x0000004d03817220 */ /* 0x000fe20000410000 */
[----:B------:R-:W-:Y:S01]  /*5840*/  FMUL.RZ R42, R42, 0.15915493667125701904 ;  /* 0x3e22f9832a2a7820 */ /* 0x000fe2000040c000 */
[----:B------:R-:W-:Y:S01]  /*5850*/  FMUL.RZ R50, R50, 0.15915493667125701904 ;  /* 0x3e22f98332327820 */ /* 0x000fe2000040c000 */
[----:B------:R-:W-:Y:S01]  /*5860*/  IADD3 R3, PT, PT, R92, 0xf, RZ ;  /* 0x0000000f5c037810 */ /* 0x000fe20007ffe0ff */
[----:B------:R-:W-:Y:S01]  /*5870*/  FADD.FTZ R125, R125, R114 ;  /* 0x000000727d7d7221 */ /* 0x000fe20000010000 */
[----:B------:R-:W-:Y:S01]  /*5880*/  LEA R40, R40, UR17, 0x2 ;  /* 0x0000001128287c11 */ /* 0x000fe2000f8e10ff */
[----:B------:R-:W-:Y:S01]  /*5890*/  FADD.FTZ R126, RZ, R126 ;  /* 0x0000007eff7e7221 */ /* 0x000fe20000010000 */
[----:B------:R-:W-:Y:S01]  /*58a0*/  MUFU.EX2 R31, R31 ;  /* 0x0000001f001f7308 */ /* 0x000fe20000000800 */
[----:B------:R-:W-:-:S02]  /*58b0*/  FSEL R140, R140, RZ, !P2 ;  /* 0x000000ff8c8c7208 */ /* 0x000fc40005000000 */
[----:B------:R-:W-:Y:S01]  /*58c0*/  FSEL R138, R38, RZ, !P2 ;  /* 0x000000ff268a7208 */ /* 0x000fe20005000000 */
[----:B------:R0:W-:Y:S01]  /*58d0*/  STS [R40+0x300], R30 ;  /* 0x0003001e28007388 */ /* 0x0001e20000000800 */
[----:B------:R-:W-:Y:S01]  /*58e0*/  ISETP.GE.U32.AND P2, PT, R3, UR19, PT ;  /* 0x0000001303007c0c */ /* 0x000fe2000bf46070 */
[----:B------:R-:W-:Y:S02]  /*58f0*/  FMUL.FTZ R3, R113, R125 ;  /* 0x0000007d71037220 */ /* 0x000fe40000410000 */
[----:B------:R-:W-:Y:S02]  /*5900*/  MUFU.SIN R32, R42 ;  /* 0x0000002a00207308 */ /* 0x000fe40000000400 */
[----:B------:R-:W-:-:S06]  /*5910*/  FFMA.FTZ R3, R112, R126, R3 ;  /* 0x0000007e70037223 */ /* 0x000fcc0000010003 */
[----:B------:R1:W2:Y:S01]  /*5920*/  MUFU.COS R124, R42 ;  /* 0x0000002a007c7308 */ /* 0x0002a20000000000 */
[----:B0-----:R-:W-:-:S07]  /*5930*/  FMUL.FTZ R30, R113, R126 ;  /* 0x0000007e711e7220 */ /* 0x001fce0000410000 */
[----:B------:R-:W-:Y:S01]  /*5940*/  MUFU.SIN R48, R50 ;  /* 0x0000003200307308 */ /* 0x000fe20000000400 */
[----:B------:R-:W-:-:S07]  /*5950*/  FFMA.FTZ R30, R112, R125, -R30 ;  /* 0x0000007d701e7223 */ /* 0x000fce000001081e */
[----:B------:R-:W-:Y:S01]  /*5960*/  MUFU.COS R50, R50 ;  /* 0x0000003200327308 */ /* 0x000fe20000000000 */
[----:B------:R-:W-:-:S07]  /*5970*/  FADD.FTZ R3, RZ, R3 ;  /* 0x00000003ff037221 */ /* 0x000fce0000010000 */
[----:B------:R-:W0:Y:S01]  /*5980*/  MUFU.EX2 R5, R5 ;  /* 0x0000000500057308 */ /* 0x000e220000000800 */
[----:B------:R-:W-:-:S07]  /*5990*/  FADD.FTZ R30, R30, R111 ;  /* 0x0000006f1e1e7221 */ /* 0x000fce0000010000 */
[----:B------:R-:W4:Y:S01]  /*59a0*/  MUFU.EX2 R46, R46 ;  /* 0x0000002e002e7308 */ /* 0x000f220000000800 */
[CC--:B-1----:R-:W-:Y:S01]  /*59b0*/  FMUL.FTZ R42, R110.reuse, R3.reuse ;  /* 0x000000036e2a7220 */ /* 0x0c2fe20000410000 */
[----:B------:R-:W-:Y:S01]  /*59c0*/  FMUL.FTZ R40, R110, R30 ;  /* 0x0000001e6e287220 */ /* 0x000fe20000410000 */
[C---:B--2---:R-:W-:Y:S01]  /*59d0*/  FMUL.FTZ R124, R31.reuse, R124 ;  /* 0x0000007c1f7c7220 */ /* 0x044fe20000410000 */
[----:B------:R-:W-:Y:S01]  /*59e0*/  FMUL.FTZ R32, R31, R32 ;  /* 0x000000201f207220 */ /* 0x000fe20000410000 */
[C---:B------:R-:W-:Y:S01]  /*59f0*/  FFMA.FTZ R31, R109.reuse, R30, -R42 ;  /* 0x0000001e6d1f7223 */ /* 0x040fe2000001082a */
[----:B------:R-:W-:Y:S01]  /*5a00*/  FFMA.FTZ R3, R109, R3, R40 ;  /* 0x000000036d037223 */ /* 0x000fe20000010028 */
[-C--:B------:R-:W-:Y:S01]  /*5a10*/  FMUL.FTZ R40, R122, R119.reuse ;  /* 0x000000777a287220 */ /* 0x080fe20000410000 */
[C---:B0-----:R-:W-:Y:S01]  /*5a20*/  FMUL.FTZ R50, R5.reuse, R50 ;  /* 0x0000003205327220 */ /* 0x041fe20000410000 */
[----:B------:R-:W-:Y:S01]  /*5a30*/  FMUL.FTZ R48, R5, R48 ;  /* 0x0000003005307220 */ /* 0x000fe20000410000 */
[C---:B------:R-:W-:Y:S01]  /*5a40*/  FMUL.FTZ R5, R121.reuse, R119 ;  /* 0x0000007779057220 */ /* 0x040fe20000410000 */
[----:B------:R-:W-:Y:S01]  /*5a50*/  FFMA.FTZ R40, R121, R118, -R40 ;  /* 0x0000007679287223 */ /* 0x000fe20000010828 */
[----:B------:R-:W-:Y:S01]  /*5a60*/  FADD.FTZ R3, RZ, R3 ;  /* 0x00000003ff037221 */ /* 0x000fe20000010000 */
[C---:B----4-:R-:W-:Y:S01]  /*5a70*/  FMUL.FTZ R45, R46.reuse, R45 ;  /* 0x0000002d2e2d7220 */ /* 0x050fe20000410000 */
[----:B------:R-:W-:Y:S01]  /*5a80*/  FMUL.FTZ R44, R46, R44 ;  /* 0x0000002c2e2c7220 */ /* 0x000fe20000410000 */
[----:B------:R-:W-:Y:S01]  /*5a90*/  FADD.FTZ R46, R31, R108 ;  /* 0x0000006c1f2e7221 */ /* 0x000fe20000010000 */
[----:B------:R-:W-:Y:S01]  /*5aa0*/  FFMA.FTZ R42, R122, R118, R5 ;  /* 0x000000767a2a7223 */ /* 0x000fe20000010005 */
[----:B------:R-:W-:-:S02]  /*5ab0*/  FMUL.FTZ R47, R49, R47 ;  /* 0x0000002f312f7220 */ /* 0x000fc40000410000 */
[----:B------:R-:W-:Y:S01]  /*5ac0*/  FMUL.FTZ R5, R107, R46 ;  /* 0x0000002e6b057220 */ /* 0x000fe20000410000 */
[----:B------:R-:W-:Y:S01]  /*5ad0*/  FMUL.FTZ R43, R49, R43 ;  /* 0x0000002b312b7220 */ /* 0x000fe20000410000 */
[C---:B------:R-:W-:Y:S01]  /*5ae0*/  FMUL.FTZ R31, R116.reuse, R40 ;  /* 0x00000028741f7220 */ /* 0x040fe20000410000 */
[-C--:B------:R-:W-:Y:S01]  /*5af0*/  FMUL.FTZ R49, R107, R3.reuse ;  /* 0x000000036b317220 */ /* 0x080fe20000410000 */
[-C--:B------:R-:W-:Y:S01]  /*5b00*/  FMUL.FTZ R30, R116, R42.reuse ;  /* 0x0000002a741e7220 */ /* 0x080fe20000410000 */
[C---:B------:R-:W-:Y:S01]  /*5b10*/  FFMA.FTZ R5, R106.reuse, R3, R5 ;  /* 0x000000036a057223 */ /* 0x040fe20000010005 */
[C---:B------:R-:W-:Y:S01]  /*5b20*/  FFMA.FTZ R31, R115.reuse, R42, R31 ;  /* 0x0000002a731f7223 */ /* 0x040fe2000001001f */
[----:B------:R-:W-:Y:S01]  /*5b30*/  FFMA.FTZ R49, R106, R46, -R49 ;  /* 0x0000002e6a317223 */ /* 0x000fe20000010831 */
[----:B------:R-:W-:Y:S01]  /*5b40*/  FFMA.FTZ R30, R115, R40, -R30 ;  /* 0x00000028731e7223 */ /* 0x000fe2000001081e */
[----:B------:R-:W-:Y:S01]  /*5b50*/  FADD.FTZ R5, RZ, R5 ;  /* 0x00000005ff057221 */ /* 0x000fe20000010000 */
[----:B------:R-:W-:Y:S01]  /*5b60*/  FMUL.FTZ R3, R113, R31 ;  /* 0x0000001f71037220 */ /* 0x000fe20000410000 */
[----:B------:R-:W-:Y:S01]  /*5b70*/  FADD.FTZ R49, R49, R105 ;  /* 0x0000006931317221 */ /* 0x000fe20000010000 */
[-C--:B------:R-:W-:Y:S01]  /*5b80*/  FMUL.FTZ R46, R113, R30.reuse ;  /* 0x0000001e712e7220 */ /* 0x080fe20000410000 */
[----:B------:R-:W-:Y:S01]  /*5b90*/  FMUL.FTZ R40, R104, R5 ;  /* 0x0000000568287220 */ /* 0x000fe20000410000 */
[----:B------:R-:W-:Y:S01]  /*5ba0*/  FFMA.FTZ R30, R112, R30, -R3 ;  /* 0x0000001e701e7223 */ /* 0x000fe20000010803 */
[----:B------:R-:W-:Y:S01]  /*5bb0*/  FMUL.FTZ R42, R104, R49 ;  /* 0x00000031682a7220 */ /* 0x000fe20000410000 */
[----:B------:R-:W-:Y:S01]  /*5bc0*/  FFMA.FTZ R3, R112, R31, R46 ;  /* 0x0000001f70037223 */ /* 0x000fe2000001002e */
[----:B------:R-:W-:Y:S01]  /*5bd0*/  FFMA.FTZ R31, R103, R49, -R40 ;  /* 0x00000031671f7223 */ /* 0x000fe20000010828 */
[----:B------:R-:W-:Y:S01]  /*5be0*/  FMUL.RZ R129, R129, 0.15915493667125701904 ;  /* 0x3e22f98381817820 */ /* 0x000fe2000040c000 */
[----:B------:R-:W-:Y:S01]  /*5bf0*/  FFMA.FTZ R42, R103, R5, R42 ;  /* 0x00000005672a7223 */ /* 0x000fe2000001002a */
[CC--:B------:R-:W-:Y:S01]  /*5c00*/  FMUL.FTZ R40, R110.reuse, R30.reuse ;  /* 0x0000001e6e287220 */ /* 0x0c0fe20000410000 */
[----:B------:R-:W-:Y:S01]  /*5c10*/  FADD.FTZ R5, R31, R102 ;  /* 0x000000661f057221 */ /* 0x000fe20000010000 */
[-C--:B------:R-:W-:Y:S01]  /*5c20*/  FMUL.FTZ R49, R110, R3.reuse ;  /* 0x000000036e317220 */ /* 0x080fe20000410000 */
[----:B------:R-:W-:Y:S01]  /*5c30*/  FADD.FTZ R31, RZ, R42 ;  /* 0x0000002aff1f7221 */ /* 0x000fe20000010000 */
[----:B------:R-:W-:Y:S01]  /*5c40*/  FFMA.FTZ R40, R109, R3, R40 ;  /* 0x000000036d287223 */ /* 0x000fe20000010028 */
[----:B------:R-:W-:Y:S01]  /*5c50*/  MUFU.SIN R41, R129 ;  /* 0x0000008100297308 */ /* 0x000fe20000000400 */
[----:B------:R-:W-:Y:S01]  /*5c60*/  FMUL.FTZ R3, R101, R5 ;  /* 0x0000000565037220 */ /* 0x000fe20000410000 */
[----:B------:R-:W-:Y:S01]  /*5c70*/  FFMA.FTZ R46, R109, R30, -R49 ;  /* 0x0000001e6d2e7223 */ /* 0x000fe20000010831 */
[-C--:B------:R-:W-:Y:S01]  /*5c80*/  FMUL.FTZ R49, R101, R31.reuse ;  /* 0x0000001f65317220 */ /* 0x080fe20000410000 */
[----:B------:R-:W-:Y:S01]  /*5c90*/  FMUL.FTZ R30, R107, R40 ;  /* 0x000000286b1e7220 */ /* 0x000fe20000410000 */
[----:B------:R-:W-:-:S03]  /*5ca0*/  FFMA.FTZ R3, R100, R31, R3 ;  /* 0x0000001f64037223 */ /* 0x000fc60000010003 */
[----:B------:R-:W0:Y:S01]  /*5cb0*/  MUFU.EX2 R51, R51 ;  /* 0x0000003300337308 */ /* 0x000e220000000800 */
[----:B------:R-:W-:Y:S01]  /*5cc0*/  FMUL.FTZ R42, R107, R46 ;  /* 0x0000002e6b2a7220 */ /* 0x000fe20000410000 */
[----:B------:R-:W-:-:S06]  /*5cd0*/  FFMA.FTZ R49, R100, R5, -R49 ;  /* 0x0000000564317223 */ /* 0x000fcc0000010831 */
[----:B------:R-:W1:Y:S01]  /*5ce0*/  MUFU.COS R129, R129 ;  /* 0x0000008100817308 */ /* 0x000e620000000000 */
[C---:B------:R-:W-:Y:S01]  /*5cf0*/  FFMA.FTZ R30, R106.reuse, R46, -R30 ;  /* 0x0000002e6a1e7223 */ /* 0x040fe2000001081e */
[----:B------:R-:W-:Y:S01]  /*5d00*/  FADD.FTZ R5, RZ, R3 ;  /* 0x00000003ff057221 */ /* 0x000fe20000010000 */
[----:B------:R-:W-:Y:S01]  /*5d10*/  FFMA.FTZ R42, R106, R40, R42 ;  /* 0x000000286a2a7223 */ /* 0x000fe2000001002a */
[----:B------:R-:W-:Y:S01]  /*5d20*/  FADD.FTZ R49, R49, R99 ;  /* 0x0000006331317221 */ /* 0x000fe20000010000 */
[----:B------:R-:W-:Y:S01]  /*5d30*/  FMUL.FTZ R3, R104, R30 ;  /* 0x0000001e68037220 */ /* 0x000fe20000410000 */
[----:B------:R-:W-:Y:S01]  /*5d40*/  FMUL.FTZ R31, R98, R5 ;  /* 0x00000005621f7220 */ /* 0x000fe20000410000 */
[-C--:B------:R-:W-:Y:S01]  /*5d50*/  FMUL.FTZ R46, R104, R42.reuse ;  /* 0x0000002a682e7220 */ /* 0x080fe20000410000 */
[-C--:B------:R-:W-:Y:S01]  /*5d60*/  FMUL.FTZ R40, R98, R49.reuse ;  /* 0x0000003162287220 */ /* 0x080fe20000410000 */
[----:B------:R-:W-:Y:S01]  /*5d70*/  FFMA.FTZ R42, R103, R42, R3 ;  /* 0x0000002a672a7223 */ /* 0x000fe20000010003 */
[----:B------:R-:W-:Y:S01]  /*5d80*/  FFMA.FTZ R31, R97, R49, -R31 ;  /* 0x00000031611f7223 */ /* 0x000fe2000001081f */
[----:B0-----:R-:W-:Y:S01]  /*5d90*/  FMUL.FTZ R41, R51, R41 ;  /* 0x0000002933297220 */ /* 0x001fe20000410000 */
[----:B------:R-:W-:Y:S01]  /*5da0*/  FFMA.FTZ R3, R103, R30, -R46 ;  /* 0x0000001e67037223 */ /* 0x000fe2000001082e */
[----:B------:R-:W-:Y:S01]  /*5db0*/  FFMA.FTZ R5, R97, R5, R40 ;  /* 0x0000000561057223 */ /* 0x000fe20000010028 */
[----:B------:R-:W-:Y:S01]  /*5dc0*/  FADD.FTZ R30, R31, R96 ;  /* 0x000000601f1e7221 */ /* 0x000fe20000010000 */
[----:B-1----:R-:W-:Y:S01]  /*5dd0*/  FMUL.FTZ R127, R51, R129 ;  /* 0x00000081337f7220 */ /* 0x002fe20000410000 */
[C---:B------:R-:W-:Y:S01]  /*5de0*/  FMUL.FTZ R51, R101.reuse, R42 ;  /* 0x0000002a65337220 */ /* 0x040fe20000410000 */
[----:B------:R-:W-:Y:S01]  /*5df0*/  FMUL.FTZ R49, R101, R3 ;  /* 0x0000000365317220 */ /* 0x000fe20000410000 */
[----:B------:R-:W-:-:S02]  /*5e00*/  FADD.FTZ R5, RZ, R5 ;  /* 0x00000005ff057221 */ /* 0x000fc40000010000 */
[C---:B------:R-:W-:Y:S01]  /*5e10*/  FFMA.FTZ R31, R100.reuse, R3, -R51 ;  /* 0x00000003641f7223 */ /* 0x040fe20000010833 */
[C---:B------:R-:W-:Y:S01]  /*5e20*/  FMUL.FTZ R3, R95.reuse, R30 ;  /* 0x0000001e5f037220 */ /* 0x040fe20000410000 */
[----:B------:R-:W-:Y:S01]  /*5e30*/  FFMA.FTZ R46, R100, R42, R49 ;  /* 0x0000002a642e7223 */ /* 0x000fe20000010031 */
[-C--:B------:R-:W-:Y:S02]  /*5e40*/  FMUL.FTZ R49, R95, R5.reuse ;  /* 0x000000055f317220 */ /* 0x080fe40000410000 */
[----:B------:R-:W-:Y:S01]  /*5e50*/  FFMA.FTZ R3, R94, R5, R3 ;  /* 0x000000055e037223 */ /* 0x000fe20000010003 */
[----:B------:R-:W-:Y:S01]  /*5e60*/  FMUL.FTZ R42, R98, R46 ;  /* 0x0000002e622a7220 */ /* 0x000fe20000410000 */
[----:B------:R-:W-:Y:S02]  /*5e70*/  FFMA.FTZ R49, R94, R30, -R49 ;  /* 0x0000001e5e317223 */ /* 0x000fe40000010831 */
[----:B------:R-:W-:Y:S01]  /*5e80*/  FADD.FTZ R3, RZ, R3 ;  /* 0x00000003ff037221 */ /* 0x000fe20000010000 */
[-C--:B------:R-:W-:Y:S01]  /*5e90*/  FMUL.FTZ R40, R98, R31.reuse ;  /* 0x0000001f62287220 */ /* 0x080fe20000410000 */
[----:B------:R-:W-:Y:S01]  /*5ea0*/  FFMA.FTZ R42, R97, R31, -R42 ;  /* 0x0000001f612a7223 */ /* 0x000fe2000001082a */
[----:B------:R-:W-:Y:S01]  /*5eb0*/  FADD.FTZ R49, R49, R93 ;  /* 0x0000005d31317221 */ /* 0x000fe20000010000 */
[C---:B------:R-:W-:Y:S01]  /*5ec0*/  FMUL.FTZ R31, R140.reuse, R3 ;  /* 0x000000038c1f7220 */ /* 0x040fe20000410000 */
[----:B------:R-:W-:Y:S01]  /*5ed0*/  FFMA.FTZ R40, R97, R46, R40 ;  /* 0x0000002e61287223 */ /* 0x000fe20000010028 */
[----:B------:R-:W-:Y:S01]  /*5ee0*/  FMUL.FTZ R30, R95, R42 ;  /* 0x0000002a5f1e7220 */ /* 0x000fe20000410000 */
[-C--:B------:R-:W-:Y:S01]  /*5ef0*/  FMUL.FTZ R46, R140, R49.reuse ;  /* 0x000000318c2e7220 */ /* 0x080fe20000410000 */
[----:B------:R-:W-:Y:S01]  /*5f00*/  FFMA.FTZ R31, R139, R49, -R31 ;  /* 0x000000318b1f7223 */ /* 0x000fe2000001081f */
[-C--:B------:R-:W-:Y:S01]  /*5f10*/  FMUL.FTZ R5, R95, R40.reuse ;  /* 0x000000285f057220 */ /* 0x080fe20000410000 */
[C---:B------:R-:W-:Y:S01]  /*5f20*/  FFMA.FTZ R30, R94.reuse, R40, R30 ;  /* 0x000000285e1e7223 */ /* 0x040fe2000001001e */
[----:B------:R-:W-:Y:S01]  /*5f30*/  FFMA.FTZ R46, R139, R3, R46 ;  /* 0x000000038b2e7223 */ /* 0x000fe2000001002e */
[----:B------:R-:W-:Y:S01]  /*5f40*/  FSEL R137, R43, RZ, !P6 ;  /* 0x000000ff2b897208 */ /* 0x000fe20007000000 */
[----:B------:R-:W-:Y:S01]  /*5f50*/  FADD.FTZ R31, R31, R138 ;  /* 0x0000008a1f1f7221 */ /* 0x000fe20000010000 */
[----:B------:R-:W-:Y:S01]  /*5f60*/  FFMA.FTZ R5, R94, R42, -R5 ;  /* 0x0000002a5e057223 */ /* 0x000fe20000010805 */
[C---:B------:R-:W-:Y:S01]  /*5f70*/  FMUL.FTZ R40, R140.reuse, R30 ;  /* 0x0000001e8c287220 */ /* 0x040fe20000410000 */
[----:B------:R-:W-:Y:S01]  /*5f80*/  FSEL R136, R47, 1, !P6 ;  /* 0x3f8000002f887808 */ /* 0x000fe20007000000 */
[----:B------:R-:W-:Y:S01]  /*5f90*/  FADD.FTZ R46, RZ, R46 ;  /* 0x0000002eff2e7221 */ /* 0x000fe20000010000 */
[----:B------:R-:W-:Y:S01]  /*5fa0*/  FMUL.FTZ R42, R137, R31 ;  /* 0x0000001f892a7220 */ /* 0x000fe20000410000 */
[-C--:B------:R-:W-:Y:S01]  /*5fb0*/  FMUL.FTZ R3, R140, R5.reuse ;  /* 0x000000058c037220 */ /* 0x080fe20000410000 */
[----:B------:R-:W-:Y:S01]  /*5fc0*/  FFMA.FTZ R40, R139, R5, -R40 ;  /* 0x000000058b287223 */ /* 0x000fe20000010828 */
[-C--:B------:R-:W-:Y:S01]  /*5fd0*/  FMUL.FTZ R5, R137, R46.reuse ;  /* 0x0000002e89057220 */ /* 0x080fe20000410000 */
[----:B------:R-:W-:Y:S01]  /*5fe0*/  FFMA.FTZ R42, R136, R46, R42 ;  /* 0x0000002e882a7223 */ /* 0x000fe2000001002a */
[----:B------:R-:W-:-:S02]  /*5ff0*/  FSEL R135, R37, RZ, !P6 ;  /* 0x000000ff25877208 */ /* 0x000fc40007000000 */
[----:B------:R-:W-:Y:S01]  /*6000*/  FFMA.FTZ R154, R136, R31, -R5 ;  /* 0x0000001f889a7223 */ /* 0x000fe20000010805 */
[----:B------:R-:W-:Y:S01]  /*6010*/  FSEL R134, R44, RZ, !P3 ;  /* 0x000000ff2c867208 */ /* 0x000fe20005800000 */
[----:B------:R-:W-:Y:S01]  /*6020*/  FADD.FTZ R5, RZ, R42 ;  /* 0x0000002aff057221 */ /* 0x000fe20000010000 */
[----:B------:R-:W-:Y:S01]  /*6030*/  FSEL R133, R45, 1, !P3 ;  /* 0x3f8000002d857808 */ /* 0x000fe20005800000 */
[----:B------:R-:W-:Y:S02]  /*6040*/  FADD.FTZ R154, R154, R135 ;  /* 0x000000879a9a7221 */ /* 0x000fe40000010000 */
[C---:B------:R-:W-:Y:S01]  /*6050*/  FMUL.FTZ R31, R134.reuse, R5 ;  /* 0x00000005861f7220 */ /* 0x040fe20000410000 */
[----:B------:R-:W-:Y:S01]  /*6060*/  FFMA.FTZ R3, R139, R30, R3 ;  /* 0x0000001e8b037223 */ /* 0x000fe20000010003 */
[----:B------:R-:W-:Y:S01]  /*6070*/  FMUL.FTZ R30, R134, R154 ;  /* 0x0000009a861e7220 */ /* 0x000fe20000410000 */
[----:B------:R-:W-:Y:S01]  /*6080*/  FSEL R132, R36, RZ, !P3 ;  /* 0x000000ff24847208 */ /* 0x000fe20005800000 */
[----:B------:R-:W-:Y:S01]  /*6090*/  FMUL.FTZ R42, R137, R40 ;  /* 0x00000028892a7220 */ /* 0x000fe20000410000 */
[----:B------:R-:W-:Y:S01]  /*60a0*/  FFMA.FTZ R154, R133, R154, -R31 ;  /* 0x0000009a859a7223 */ /* 0x000fe2000001081f */
[----:B------:R-:W-:Y:S01]  /*60b0*/  FMUL.FTZ R43, R137, R3 ;  /* 0x00000003892b7220 */ /* 0x000fe20000410000 */
[----:B------:R-:W-:Y:S01]  /*60c0*/  FFMA.FTZ R30, R133, R5, R30 ;  /* 0x00000005851e7223 */ /* 0x000fe2000001001e */
[----:B------:R-:W-:Y:S01]  /*60d0*/  FSEL R131, R48, RZ, !P4 ;  /* 0x000000ff30837208 */ /* 0x000fe20006000000 */
[----:B------:R-:W-:Y:S01]  /*60e0*/  FFMA.FTZ R3, R136, R3, R42 ;  /* 0x0000000388037223 */ /* 0x000fe2000001002a */
[----:B------:R-:W-:Y:S01]  /*60f0*/  FADD.FTZ R154, R154, R132 ;  /* 0x000000849a9a7221 */ /* 0x000fe20000010000 */
[----:B------:R-:W-:Y:S01]  /*6100*/  FADD.FTZ R30, RZ, R30 ;  /* 0x0000001eff1e7221 */ /* 0x000fe20000010000 */
[----:B------:R-:W-:Y:S01]  /*6110*/  FSEL R130, R50, 1, !P4 ;  /* 0x3f80000032827808 */ /* 0x000fe20006000000 */
[----:B------:R-:W-:Y:S01]  /*6120*/  FFMA.FTZ R40, R136, R40, -R43 ;  /* 0x0000002888287223 */ /* 0x000fe2000001082b */
[----:B------:R-:W-:Y:S01]  /*6130*/  FMUL.FTZ R5, R134, R3 ;  /* 0x0000000386057220 */ /* 0x000fe20000410000 */
[C---:B------:R-:W-:Y:S01]  /*6140*/  FMUL.FTZ R31, R131.reuse, R154 ;  /* 0x0000009a831f7220 */ /* 0x040fe20000410000 */
[----:B------:R-:W-:-:S02]  /*6150*/  FMUL.FTZ R42, R131, R30 ;  /* 0x0000001e832a7220 */ /* 0x000fc40000410000 */
[----:B------:R-:W-:Y:S01]  /*6160*/  FFMA.FTZ R5, R133, R40, -R5 ;  /* 0x0000002885057223 */ /* 0x000fe20000010805 */
[----:B------:R-:W-:Y:S01]  /*6170*/  FFMA.FTZ R31, R130, R30, R31 ;  /* 0x0000001e821f7223 */ /* 0x000fe2000001001f */
[----:B------:R-:W-:Y:S01]  /*6180*/  FMUL.FTZ R40, R134, R40 ;  /* 0x0000002886287220 */ /* 0x000fe20000410000 */
[----:B------:R-:W-:Y:S01]  /*6190*/  FSEL R129, R35, RZ, !P4 ;  /* 0x000000ff23817208 */ /* 0x000fe20006000000 */
[----:B------:R-:W-:Y:S01]  /*61a0*/  FFMA.FTZ R154, R130, R154, -R42 ;  /* 0x0000009a829a7223 */ /* 0x000fe2000001082a */
[----:B------:R-:W-:Y:S01]  /*61b0*/  FSEL R128, R41, RZ, !P5 ;  /* 0x000000ff29807208 */ /* 0x000fe20006800000 */
[----:B------:R-:W-:Y:S01]  /*61c0*/  FADD.FTZ R155, RZ, R31 ;  /* 0x0000001fff9b7221 */ /* 0x000fe20000010000 */
[----:B------:R-:W-:Y:S01]  /*61d0*/  FFMA.FTZ R3, R133, R3, R40 ;  /* 0x0000000385037223 */ /* 0x000fe20000010028 */
[----:B------:R-:W-:Y:S01]  /*61e0*/  FADD.FTZ R154, R154, R129 ;  /* 0x000000819a9a7221 */ /* 0x000fe20000010000 */
[----:B------:R-:W-:Y:S01]  /*61f0*/  FSEL R127, R127, 1, !P5 ;  /* 0x3f8000007f7f7808 */ /* 0x000fe20006800000 */
[C---:B------:R-:W-:Y:S01]  /*6200*/  FMUL.FTZ R31, R128.reuse, R155 ;  /* 0x0000009b801f7220 */ /* 0x040fe20000410000 */
[----:B------:R-:W-:Y:S01]  /*6210*/  FMUL.FTZ R30, R131, R3 ;  /* 0x00000003831e7220 */ /* 0x000fe20000410000 */
[-C--:B------:R-:W-:Y:S01]  /*6220*/  FMUL.FTZ R40, R128, R154.reuse ;  /* 0x0000009a80287220 */ /* 0x080fe20000410000 */
[----:B------:R-:W-:Y:S01]  /*6230*/  FSEL R126, R34, RZ, !P5 ;  /* 0x000000ff227e7208 */ /* 0x000fe20006800000 */
[----:B------:R-:W-:Y:S01]  /*6240*/  FFMA.FTZ R154, R127, R154, -R31 ;  /* 0x0000009a7f9a7223 */ /* 0x000fe2000001081f */
[-C--:B------:R-:W-:Y:S01]  /*6250*/  FFMA.FTZ R30, R130, R5.reuse, -R30 ;  /* 0x00000005821e7223 */ /* 0x080fe2000001081e */
[----:B------:R-:W-:Y:S01]  /*6260*/  FMUL.FTZ R5, R131, R5 ;  /* 0x0000000583057220 */ /* 0x000fe20000410000 */
[----:B------:R-:W-:Y:S01]  /*6270*/  FFMA.FTZ R155, R127, R155, R40 ;  /* 0x0000009b7f9b7223 */ /* 0x000fe20000010028 */
[----:B------:R-:W-:Y:S01]  /*6280*/  FSEL R125, R32, RZ, !P2 ;  /* 0x000000ff207d7208 */ /* 0x000fe20005000000 */
[----:B------:R-:W-:Y:S01]  /*6290*/  FADD.FTZ R154, R154, R126 ;  /* 0x0000007e9a9a7221 */ /* 0x000fe20000010000 */
[----:B------:R-:W-:Y:S01]  /*62a0*/  FFMA.FTZ R3, R130, R3, R5 ;  /* 0x0000000382037223 */ /* 0x000fe20000010005 */
[----:B------:R-:W-:Y:S01]  /*62b0*/  FADD.FTZ R155, RZ, R155 ;  /* 0x0000009bff9b7221 */ /* 0x000fe20000010000 */
[----:B------:R-:W-:Y:S01]  /*62c0*/  IADD3 R5, PT, PT, R4, 0xe0, RZ ;  /* 0x000000e004057810 */ /* 0x000fe20007ffe0ff */
[C---:B------:R-:W-:Y:S01]  /*62d0*/  FMUL.FTZ R31, R125.reuse, R154 ;  /* 0x0000009a7d1f7220 */ /* 0x040fe20000410000 */
[----:B------:R-:W-:Y:S01]  /*62e0*/  FSEL R124, R124, 1, !P2 ;  /* 0x3f8000007c7c7808 */ /* 0x000fe20005000000 */
[----:B------:R-:W-:Y:S01]  /*62f0*/  FMUL.FTZ R32, R125, R155 ;  /* 0x0000009b7d207220 */ /* 0x000fe20000410000 */
[----:B------:R-:W-:-:S03]  /*6300*/  LEA.HI.SX32 R5, R5, R4, 0x1b ;  /* 0x0000000405057211 */ /* 0x000fc600078fdaff */
[----:B------:R-:W-:Y:S01]  /*6310*/  FFMA.FTZ R155, R124, R155, R31 ;  /* 0x0000009b7c9b7223 */ /* 0x000fe2000001001f */
[----:B------:R-:W-:Y:S01]  /*6320*/  FMUL.FTZ R152, R128, R3 ;  /* 0x0000000380987220 */ /* 0x000fe20000410000 */
[----:B------:R-:W-:Y:S01]  /*6330*/  LEA R5, R5, UR17, 0x2 ;  /* 0x0000001105057c11 */ /* 0x000fe2000f8e10ff */
[----:B------:R-:W-:Y:S01]  /*6340*/  FFMA.FTZ R154, R124, R154, -R32 ;  /* 0x0000009a7c9a7223 */ /* 0x000fe20000010820 */
[----:B------:R-:W-:Y:S01]  /*6350*/  FSEL R123, R33, RZ, !P2 ;  /* 0x000000ff217b7208 */ /* 0x000fe20005000000 */
[----:B------:R-:W-:Y:S01]  /*6360*/  FADD.FTZ R155, RZ, R155 ;  /* 0x0000009bff9b7221 */ /* 0x000fe20000010000 */
[-C--:B------:R-:W-:Y:S01]  /*6370*/  FFMA.FTZ R152, R127, R30.reuse, -R152 ;  /* 0x0000001e7f987223 */ /* 0x080fe20000010898 */
[----:B------:R-:W-:Y:S01]  /*6380*/  FMUL.FTZ R30, R128, R30 ;  /* 0x0000001e801e7220 */ /* 0x000fe20000410000 */
[----:B------:R-:W-:Y:S01]  /*6390*/  STS [R5+0x380], R29 ;  /* 0x0003801d05007388 */ /* 0x000fe20000000800 */
[----:B------:R-:W-:-:S03]  /*63a0*/  FADD.FTZ R154, R154, R123 ;  /* 0x0000007b9a9a7221 */ /* 0x000fc60000010000 */
[----:B------:R-:W0:Y:S01]  /*63b0*/  SHFL.UP PT, R5, R155, 0x1, RZ ;  /* 0x042000009b057989 */ /* 0x000e2200000e00ff */
[----:B------:R-:W-:Y:S01]  /*63c0*/  FFMA.FTZ R3, R127, R3, R30 ;  /* 0x000000037f037223 */ /* 0x000fe2000001001e */
[C---:B------:R-:W-:Y:S02]  /*63d0*/  FMUL.FTZ R153, R125.reuse, R152 ;  /* 0x000000987d997220 */ /* 0x040fe40000410000 */
[----:B------:R-:W1:Y:S01]  /*63e0*/  SHFL.UP PT, R30, R154, 0x1, RZ ;  /* 0x042000009a1e7989 */ /* 0x000e6200000e00ff */
[----:B------:R-:W-:Y:S01]  /*63f0*/  IADD3 R31, PT, PT, R4, 0x100, RZ ;  /* 0x00000100041f7810 */ /* 0x000fe20007ffe0ff */
[CC--:B------:R-:W-:Y:S01]  /*6400*/  FFMA.FTZ R153, R124.reuse, R3.reuse, R153 ;  /* 0x000000037c997223 */ /* 0x0c0fe20000010099 */
[----:B------:R-:W-:Y:S02]  /*6410*/  FMUL.FTZ R3, R125, R3 ;  /* 0x000000037d037220 */ /* 0x000fe40000410000 */
[----:B------:R-:W-:Y:S02]  /*6420*/  LEA.HI.SX32 R31, R31, R4, 0x1b ;  /* 0x000000041f1f7211 */ /* 0x000fe400078fdaff */
[----:B------:R-:W-:Y:S01]  /*6430*/  FFMA.FTZ R152, R124, R152, -R3 ;  /* 0x000000987c987223 */ /* 0x000fe20000010803 */
[----:B------:R-:W2:Y:S01]  /*6440*/  SHFL.UP PT, R29, R153, 0x1, RZ ;  /* 0x04200000991d7989 */ /* 0x000ea200000e00ff */
[----:B------:R-:W-:-:S02]  /*6450*/  LEA R31, R31, UR17, 0x2 ;  /* 0x000000111f1f7c11 */ /* 0x000fc4000f8e10ff */
[----:B------:R-:W-:Y:S01]  /*6460*/  ISETP.GE.AND P2, PT, R147, 0x1, PT ;  /* 0x000000019300780c */ /* 0x000fe20003f46270 */
[----:B------:R-:W4:Y:S04]  /*6470*/  SHFL.UP PT, R3, R152, 0x1, RZ ;  /* 0x0420000098037989 */ /* 0x000f2800000e00ff */
[----:B------:R5:W-:Y:S02]  /*6480*/  STS [R31+0x400], R24 ;  /* 0x000400181f007388 */ /* 0x000be40000000800 */
[----:B-----5:R-:W-:Y:S01]  /*6490*/  IADD3 R24, PT, PT, R4, 0x120, RZ ;  /* 0x0000012004187810 */ /* 0x020fe20007ffe0ff */
[-C--:B0-----:R-:W-:Y:S01]  /*64a0*/  FMUL.FTZ R31, R153, R5.reuse ;  /* 0x00000005991f7220 */ /* 0x081fe20000410000 */
[----:B------:R-:W-:Y:S02]  /*64b0*/  FMUL.FTZ R5, R152, R5 ;  /* 0x0000000598057220 */ /* 0x000fe40000410000 */
[----:B------:R-:W-:-:S02]  /*64c0*/  LEA.HI.SX32 R24, R24, R4, 0x1b ;  /* 0x0000000418187211 */ /* 0x000fc400078fdaff */
[-C--:B-1----:R-:W-:Y:S02]  /*64d0*/  FFMA.FTZ R5, R153, R30.reuse, R5 ;  /* 0x0000001e99057223 */ /* 0x082fe40000010005 */
[----:B------:R-:W-:Y:S02]  /*64e0*/  LEA R24, R24, UR17, 0x2 ;  /* 0x0000001118187c11 */ /* 0x000fe4000f8e10ff */
[----:B------:R-:W-:Y:S01]  /*64f0*/  @P2 FADD.FTZ R155, R155, R5 ;  /* 0x000000059b9b2221 */ /* 0x000fe20000010000 */
[----:B------:R-:W-:Y:S01]  /*6500*/  IADD3 R5, PT, PT, R4, 0x140, RZ ;  /* 0x0000014004057810 */ /* 0x000fe20007ffe0ff */
[----:B------:R-:W-:Y:S01]  /*6510*/  FFMA.FTZ R31, R152, R30, -R31 ;  /* 0x0000001e981f7223 */ /* 0x000fe2000001081f */
[----:B------:R2:W-:Y:S03]  /*6520*/  STS [R24+0x480], R23 ;  /* 0x0004801718007388 */ /* 0x0005e60000000800 */
[----:B------:R-:W-:Y:S01]  /*6530*/  @P2 FADD.FTZ R154, R154, R31 ;  /* 0x0000001f9a9a2221 */ /* 0x000fe20000010000 */
[-C--:B--2---:R-:W-:Y:S01]  /*6540*/  FMUL.FTZ R23, R152, R29.reuse ;  /* 0x0000001d98177220 */ /* 0x084fe20000410000 */
[----:B------:R-:W-:Y:S01]  /*6550*/  FMUL.FTZ R29, R153, R29 ;  /* 0x0000001d991d7220 */ /* 0x000fe20000410000 */
[----:B------:R-:W-:-:S02]  /*6560*/  LEA.HI.SX32 R24, R5, R4, 0x1b ;  /* 0x0000000405187211 */ /* 0x000fc400078fdaff */
[----:B------:R-:W0:Y:S01]  /*6570*/  SHFL.UP PT, R5, R155, 0x2, RZ ;  /* 0x044000009b057989 */ /* 0x000e2200000e00ff */
[-C--:B----4-:R-:W-:Y:S01]  /*6580*/  @P2 FFMA.FTZ R153, R153, R3.reuse, R23 ;  /* 0x0000000399992223 */ /* 0x090fe20000010017 */
[----:B------:R-:W-:Y:S01]  /*6590*/  @P2 FFMA.FTZ R152, R152, R3, -R29 ;  /* 0x0000000398982223 */ /* 0x000fe2000001081d */
[----:B------:R-:W-:Y:S01]  /*65a0*/  LEA R29, R24, UR17, 0x2 ;  /* 0x00000011181d7c11 */ /* 0x000fe2000f8e10ff */
[----:B------:R-:W1:Y:S01]  /*65b0*/  SHFL.UP PT, R3, R154, 0x2, RZ ;  /* 0x044000009a037989 */ /* 0x000e6200000e00ff */
[----:B------:R-:W-:-:S03]  /*65c0*/  IADD3 R23, PT, PT, R4, 0x160, RZ ;  /* 0x0000016004177810 */ /* 0x000fc60007ffe0ff */
[----:B------:R-:W2:Y:S01]  /*65d0*/  SHFL.UP PT, R24, R153, 0x2, RZ ;  /* 0x0440000099187989 */ /* 0x000ea200000e00ff */
[----:B------:R-:W-:-:S03]  /*65e0*/  LEA.HI.SX32 R23, R23, R4, 0x1b ;  /* 0x0000000417177211 */ /* 0x000fc600078fdaff */
[----:B------:R4:W-:Y:S01]  /*65f0*/  STS [R29+0x500], R18 ;  /* 0x000500121d007388 */ /* 0x0009e20000000800 */
[----:B------:R-:W-:-:S03]  /*6600*/  LEA R23, R23, UR17, 0x2 ;  /* 0x0000001117177c11 */ /* 0x000fc6000f8e10ff */
[----:B------:R-:W5:Y:S01]  /*6610*/  SHFL.UP PT, R18, R152, 0x2, RZ ;  /* 0x0440000098127989 */ /* 0x000f6200000e00ff */
[----:B----4-:R-:W-:-:S04]  /*6620*/  IADD3 R29, PT, PT, R4, 0x180, RZ ;  /* 0x00000180041d7810 */ /* 0x010fc80007ffe0ff */
[----:B------:R-:W-:Y:S02]  /*6630*/  LEA.HI.SX32 R29, R29, R4, 0x1b ;  /* 0x000000041d1d7211 */ /* 0x000fe400078fdaff */
[----:B------:R-:W-:Y:S02]  /*6640*/  ISETP.GE.AND P2, PT, R147, 0x2, PT ;  /* 0x000000029300780c */ /* 0x000fe40003f46270 */
[----:B------:R-:W-:Y:S01]  /*6650*/  LEA R29, R29, UR17, 0x2 ;  /* 0x000000111d1d7c11 */ /* 0x000fe2000f8e10ff */
[----:B------:R4:W-:Y:S04]  /*6660*/  STS [R23+0x580], R19 ;  /* 0x0005801317007388 */ /* 0x0009e80000000800 */
[----:B------:R0:W-:Y:S01]  /*6670*/  STS [R29+0x600], R20 ;  /* 0x000600141d007388 */ /* 0x0001e20000000800 */
[----:B----4-:R-:W-:-:S02]  /*6680*/  IADD3 R23, PT, PT, R4, 0x1a0, RZ ;  /* 0x000001a004177810 */ /* 0x010fc40007ffe0ff */
[----:B------:R-:W-:Y:S01]  /*6690*/  IADD3 R19, PT, PT, R4, 0x1c0, RZ ;  /* 0x000001c004137810 */ /* 0x000fe20007ffe0ff */
[CC--:B0-----:R-:W-:Y:S01]  /*66a0*/  FMUL.FTZ R20, R152.reuse, R5.reuse ;  /* 0x0000000598147220 */ /* 0x0c1fe20000410000 */
[-C--:B------:R-:W-:Y:S01]  /*66b0*/  LEA.HI.SX32 R23, R23, R4.reuse, 0x1b ;  /* 0x0000000417177211 */ /* 0x080fe200078fdaff */
[----:B------:R-:W-:Y:S01]  /*66c0*/  FMUL.FTZ R5, R153, R5 ;  /* 0x0000000599057220 */ /* 0x000fe20000410000 */
[----:B------:R-:W-:Y:S01]  /*66d0*/  LEA.HI.SX32 R19, R19, R4, 0x1b ;  /* 0x0000000413137211 */ /* 0x000fe200078fdaff */
[-C--:B-1----:R-:W-:Y:S01]  /*66e0*/  FFMA.FTZ R30, R153, R3.reuse, R20 ;  /* 0x00000003991e7223 */ /* 0x082fe20000010014 */
[----:B------:R-:W-:Y:S01]  /*66f0*/  LEA R23, R23, UR17, 0x2 ;  /* 0x0000001117177c11 */ /* 0x000fe2000f8e10ff */
[C---:B------:R-:W-:Y:S01]  /*6700*/  FFMA.FTZ R5, R152.reuse, R3, -R5 ;  /* 0x0000000398057223 */ /* 0x040fe20000010805 */
[----:B------:R-:W-:Y:S01]  /*6710*/  LEA R19, R19, UR17, 0x2 ;  /* 0x0000001113137c11 */ /* 0x000fe2000f8e10ff */
[----:B------:R-:W-:Y:S01]  /*6720*/  @P2 FADD.FTZ R155, R155, R30 ;  /* 0x0000001e9b9b2221 */ /* 0x000fe20000010000 */
[-C--:B--2---:R-:W-:Y:S01]  /*6730*/  FMUL.FTZ R31, R153, R24.reuse ;  /* 0x00000018991f7220 */ /* 0x084fe20000410000 */
[----:B------:R-:W-:Y:S01]  /*6740*/  FMUL.FTZ R24, R152, R24 ;  /* 0x0000001898187220 */ /* 0x000fe20000410000 */
[----:B------:R-:W-:Y:S01]  /*6750*/  STS [R23+0x680], R22 ;  /* 0x0006801617007388 */ /* 0x000fe20000000800 */
[----:B------:R-:W-:-:S03]  /*6760*/  @P2 FADD.FTZ R154, R154, R5 ;  /* 0x000000059a9a2221 */ /* 0x000fc60000010000 */
[----:B------:R0:W-:Y:S01]  /*6770*/  STS [R19+0x700], R21 ;  /* 0x0007001513007388 */ /* 0x0001e20000000800 */
[----:B-----5:R-:W-:-:S03]  /*6780*/  @P2 FFMA.FTZ R153, R153, R18, R24 ;  /* 0x0000001299992223 */ /* 0x020fc60000010018 */
[----:B------:R-:W1:Y:S01]  /*6790*/  SHFL.UP PT, R19, R155, 0x4, RZ ;  /* 0x048000009b137989 */ /* 0x000e6200000e00ff */
[----:B------:R-:W-:-:S03]  /*67a0*/  @P2 FFMA.FTZ R152, R152, R18, -R31 ;  /* 0x0000001298982223 */ /* 0x000fc6000001081f */
[----:B------:R-:W2:Y:S04]  /*67b0*/  SHFL.UP PT, R5, R154, 0x4, RZ ;  /* 0x048000009a057989 */ /* 0x000ea800000e00ff */
[----:B------:R-:W4:Y:S04]  /*67c0*/  SHFL.UP PT, R3, R153, 0x4, RZ ;  /* 0x0480000099037989 */ /* 0x000f2800000e00ff */
[----:B------:R-:W5:Y:S01]  /*67d0*/  SHFL.UP PT, R18, R152, 0x4, RZ ;  /* 0x0480000098127989 */ /* 0x000f6200000e00ff */
[----:B------:R-:W-:Y:S02]  /*67e0*/  ISETP.GE.AND P2, PT, R147, 0x4, PT ;  /* 0x000000049300780c */ /* 0x000fe40003f46270 */
[----:B------:R-:W-:-:S02]  /*67f0*/  IADD3 R20, PT, PT, R4, 0x1e0, RZ ;  /* 0x000001e004147810 */ /* 0x000fc40007ffe0ff */
[----:B0-----:R-:W-:Y:S01]  /*6800*/  IADD3 R21, PT, PT, R4, 0x200, RZ ;  /* 0x0000020004157810 */ /* 0x001fe20007ffe0ff */
[-C--:B-1----:R-:W-:Y:S01]  /*6810*/  FMUL.FTZ R30, R152, R19.reuse ;  /* 0x00000013981e7220 */ /* 0x082fe20000410000 */
[----:B------:R-:W-:-:S03]  /*6820*/  FMUL.FTZ R29, R153, R19 ;  /* 0x00000013991d7220 */ /* 0x000fc60000410000 */
[CC--:B--2---:R-:W-:Y:S01]  /*6830*/  FFMA.FTZ R30, R153.reuse, R5.reuse, R30 ;  /* 0x00000005991e7223 */ /* 0x0c4fe2000001001e */
[-C--:B------:R-:W-:Y:S01]  /*6840*/  LEA.HI.SX32 R20, R20, R4.reuse, 0x1b ;  /* 0x0000000414147211 */ /* 0x080fe200078fdaff */
[C---:B------:R-:W-:Y:S01]  /*6850*/  FFMA.FTZ R29, R152.reuse, R5, -R29 ;  /* 0x00000005981d7223 */ /* 0x040fe2000001081d */
[-C--:B----4-:R-:W-:Y:S01]  /*6860*/  FMUL.FTZ R19, R153, R3.reuse ;  /* 0x0000000399137220 */ /* 0x090fe20000410000 */
[----:B------:R-:W-:Y:S01]  /*6870*/  FMUL.FTZ R3, R152, R3 ;  /* 0x0000000398037220 */ /* 0x000fe20000410000 */
[----:B------:R-:W-:Y:S01]  /*6880*/  @P2 FADD.FTZ R155, R155, R30 ;  /* 0x0000001e9b9b2221 */ /* 0x000fe20000010000 */
[----:B------:R-:W-:Y:S01]  /*6890*/  LEA.HI.SX32 R21, R21, R4, 0x1b ;  /* 0x0000000415157211 */ /* 0x000fe200078fdaff */
[----:B------:R-:W-:Y:S01]  /*68a0*/  @P2 FADD.FTZ R154, R154, R29 ;  /* 0x0000001d9a9a2221 */ /* 0x000fe20000010000 */
[----:B------:R-:W-:Y:S01]  /*68b0*/  LEA R20, R20, UR17, 0x2 ;  /* 0x0000001114147c11 */ /* 0x000fe2000f8e10ff */
[----:B-----5:R-:W-:Y:S01]  /*68c0*/  @P2 FFMA.FTZ R153, R153, R18, R3 ;  /* 0x0000001299992223 */ /* 0x020fe20000010003 */
[----:B------:R-:W-:Y:S01]  /*68d0*/  LEA R21, R21, UR17, 0x2 ;  /* 0x0000001115157c11 */ /* 0x000fe2000f8e10ff */
[----:B------:R-:W0:Y:S01]  /*68e0*/  SHFL.UP PT, R3, R155, 0x8, RZ ;  /* 0x050000009b037989 */ /* 0x000e2200000e00ff */
[----:B------:R-:W-:-:S02]  /*68f0*/  IADD3 R22, PT, PT, R4, 0x220, RZ ;  /* 0x0000022004167810 */ /* 0x000fc40007ffe0ff */
[C---:B------:R-:W-:Y:S01]  /*6900*/  IADD3 R23, PT, PT, R4.reuse, 0x240, RZ ;  /* 0x0000024004177810 */ /* 0x040fe20007ffe0ff */
[----:B------:R-:W-:Y:S01]  /*6910*/  STS [R20+0x780], R15 ;  /* 0x0007800f14007388 */ /* 0x000fe20000000800 */
[----:B------:R-:W-:-:S03]  /*6920*/  IADD3 R24, PT, PT, R4, 0x260, RZ ;  /* 0x0000026004187810 */ /* 0x000fc60007ffe0ff */
[----:B------:R-:W1:Y:S01]  /*6930*/  SHFL.UP PT, R15, R154, 0x8, RZ ;  /* 0x050000009a0f7989 */ /* 0x000e6200000e00ff */
[----:B------:R-:W-:Y:S01]  /*6940*/  LEA.HI.SX32 R22, R22, R4, 0x1b ;  /* 0x0000000416167211 */ /* 0x000fe200078fdaff */
[----:B------:R-:W-:Y:S02]  /*6950*/  @P2 FFMA.FTZ R152, R152, R18, -R19 ;  /* 0x0000001298982223 */ /* 0x000fe40000010813 */
[----:B------:R2:W-:Y:S01]  /*6960*/  STS [R21+0x800], R16 ;  /* 0x0008001015007388 */ /* 0x0005e20000000800 */
[----:B------:R-:W-:-:S03]  /*6970*/  LEA.HI.SX32 R23, R23, R4, 0x1b ;  /* 0x0000000417177211 */ /* 0x000fc600078fdaff */
[----:B------:R-:W4:Y:S01]  /*6980*/  SHFL.UP PT, R16, R153, 0x8, RZ ;  /* 0x0500000099107989 */ /* 0x000f2200000e00ff */
[----:B------:R-:W-:Y:S02]  /*6990*/  LEA.HI.SX32 R24, R24, R4, 0x1b ;  /* 0x0000000418187211 */ /* 0x000fe400078fdaff */
[----:B------:R-:W-:Y:S01]  /*69a0*/  LEA R22, R22, UR17, 0x2 ;  /* 0x0000001116167c11 */ /* 0x000fe2000f8e10ff */
[----:B------:R-:W5:Y:S01]  /*69b0*/  SHFL.UP PT, R20, R152, 0x8, RZ ;  /* 0x0500000098147989 */ /* 0x000f6200000e00ff */
[----:B------:R-:W-:Y:S02]  /*69c0*/  LEA R23, R23, UR17, 0x2 ;  /* 0x0000001117177c11 */ /* 0x000fe4000f8e10ff */
[----:B------:R-:W-:Y:S01]  /*69d0*/  LEA R24, R24, UR17, 0x2 ;  /* 0x0000001118187c11 */ /* 0x000fe2000f8e10ff */
[----:B------:R3:W-:Y:S01]  /*69e0*/  STS [R22+0x880], R13 ;  /* 0x0008800d16007388 */ /* 0x0007e20000000800 */
[----:B------:R-:W-:-:S03]  /*69f0*/  ISETP.GE.AND P2, PT, R147, 0x8, PT ;  /* 0x000000089300780c */ /* 0x000fc60003f46270 */
[----:B------:R0:W-:Y:S01]  /*6a00*/  STS [R23+0x900], R14 ;  /* 0x0009000e17007388 */ /* 0x0001e20000000800 */
[C---:B------:R-:W-:Y:S02]  /*6a10*/  IADD3 R18, PT, PT, R4.reuse, 0x280, RZ ;  /* 0x0000028004127810 */ /* 0x040fe40007ffe0ff */
[C---:B------:R-:W-:Y:S01]  /*6a20*/  IADD3 R19, PT, PT, R4.reuse, 0x2a0, RZ ;  /* 0x000002a004137810 */ /* 0x040fe20007ffe0ff */
[----:B------:R1:W-:Y:S01]  /*6a30*/  STS [R24+0x980], R17 ;  /* 0x0009801118007388 */ /* 0x0003e20000000800 */
[C---:B--2---:R-:W-:Y:S02]  /*6a40*/  IADD3 R21, PT, PT, R4.reuse, 0x2c0, RZ ;  /* 0x000002c004157810 */ /* 0x044fe40007ffe0ff */
[C---:B---3--:R-:W-:Y:S02]  /*6a50*/  IADD3 R22, PT, PT, R4.reuse, 0x2e0, RZ ;  /* 0x000002e004167810 */ /* 0x048fe40007ffe0ff */
[C---:B------:R-:W-:Y:S02]  /*6a60*/  IADD3 R29, PT, PT, R4.reuse, 0x340, RZ ;  /* 0x00000340041d7810 */ /* 0x040fe40007ffe0ff */
[----:B0-----:R-:W-:-:S02]  /*6a70*/  IADD3 R23, PT, PT, R4, 0x300, RZ ;  /* 0x0000030004177810 */ /* 0x001fc40007ffe0ff */
[C---:B------:R-:W-:Y:S02]  /*6a80*/  IADD3 R30, PT, PT, R4.reuse, 0x360, RZ ;  /* 0x00000360041e7810 */ /* 0x040fe40007ffe0ff */
[C---:B-1----:R-:W-:Y:S02]  /*6a90*/  IADD3 R24, PT, PT, R4.reuse, 0x320, RZ ;  /* 0x0000032004187810 */ /* 0x042fe40007ffe0ff */
        /* <DEDUP_REMOVED lines=15> */
[----:B------:R-:W-:Y:S01]  /*6b90*/  LEA.HI.SX32 R17, R17, R4, 0x1b ;  /* 0x0000000411117211 */ /* 0x000fe200078fdaff */
[-C--:B------:R-:W-:Y:S01]  /*6ba0*/  FMUL.FTZ R4, R152, R3.reuse ;  /* 0x0000000398047220 */ /* 0x080fe20000410000 */
[----:B------:R-:W-:Y:S01]  /*6bb0*/  FMUL.FTZ R3, R153, R3 ;  /* 0x0000000399037220 */ /* 0x000fe20000410000 */
[----:B------:R-:W-:-:S02]  /*6bc0*/  LEA R18, R18, UR17, 0x2 ;  /* 0x0000001112127c11 */ /* 0x000fc4000f8e10ff */
[-C--:B------:R-:W-:Y:S01]  /*6bd0*/  FFMA.FTZ R4, R153, R15.reuse, R4 ;  /* 0x0000000f99047223 */ /* 0x080fe20000010004 */
[----:B------:R-:W0:Y:S01]  /*6be0*/  S2UR UR23, SR_CTAID.Y ;  /* 0x00000000001779c3 */ /* 0x000e220000002600 */
[----:B------:R-:W-:Y:S01]  /*6bf0*/  LEA R19, R19, UR17, 0x2 ;  /* 0x0000001113137c11 */ /* 0x000fe2000f8e10ff */
[-C--:B----4-:R-:W-:Y:S01]  /*6c00*/  FMUL.FTZ R31, R153, R16.reuse ;  /* 0x00000010991f7220 */ /* 0x090fe20000410000 */
[C---:B------:R-:W-:Y:S01]  /*6c10*/  FMUL.FTZ R16, R152.reuse, R16 ;  /* 0x0000001098107220 */ /* 0x040fe20000410000 */
[----:B------:R-:W-:Y:S01]  /*6c20*/  FFMA.FTZ R3, R152, R15, -R3 ;  /* 0x0000000f98037223 */ /* 0x000fe20000010803 */
[----:B------:R-:W-:Y:S01]  /*6c30*/  @P2 FADD.FTZ R155, R155, R4 ;  /* 0x000000049b9b2221 */ /* 0x000fe20000010000 */
[----:B------:R1:W-:Y:S01]  /*6c40*/  STS [R18+0xa00], R11 ;  /* 0x000a000b12007388 */ /* 0x0003e20000000800 */
[-C--:B-----5:R-:W-:Y:S01]  /*6c50*/  @P2 FFMA.FTZ R153, R153, R20.reuse, R16 ;  /* 0x0000001499992223 */ /* 0x0a0fe20000010010 */
[----:B------:R-:W-:Y:S02]  /*6c60*/  @P2 FADD.FTZ R154, R154, R3 ;  /* 0x000000039a9a2221 */ /* 0x000fe40000010000 */
[----:B------:R-:W-:Y:S01]  /*6c70*/  STS [R19+0xa80], R2 ;  /* 0x000a800213007388 */ /* 0x000fe20000000800 */
[----:B------:R-:W-:-:S03]  /*6c80*/  @P2 FFMA.FTZ R152, R152, R20, -R31 ;  /* 0x0000001498982223 */ /* 0x000fc6000001081f */
[----:B------:R-:W2:Y:S04]  /*6c90*/  SHFL.UP PT, R2, R155, 0x10, RZ ;  /* 0x060000009b027989 */ /* 0x000ea800000e00ff */
[----:B------:R-:W3:Y:S04]  /*6ca0*/  SHFL.UP PT, R3, R153, 0x10, RZ ;  /* 0x0600000099037989 */ /* 0x000ee800000e00ff */
[----:B------:R-:W4:Y:S04]  /*6cb0*/  SHFL.UP PT, R47, R154, 0x10, RZ ;  /* 0x060000009a2f7989 */ /* 0x000f2800000e00ff */
[----:B------:R-:W5:Y:S01]  /*6cc0*/  SHFL.UP PT, R45, R152, 0x10, RZ ;  /* 0x06000000982d7989 */ /* 0x000f6200000e00ff */
[----:B------:R-:W-:Y:S01]  /*6cd0*/  ISETP.NE.AND P2, PT, R147, 0x1f, PT ;  /* 0x0000001f9300780c */ /* 0x000fe20003f45270 */
[----:B0-----:R-:W-:Y:S01]  /*6ce0*/  UIMAD.WIDE.U32 UR18, UR23, UR30, URZ ;  /* 0x0000001e171272a5 */ /* 0x001fe2000f8e00ff */
[----:B------:R-:W-:-:S02]  /*6cf0*/  LEA R21, R21, UR17, 0x2 ;  /* 0x0000001115157c11 */ /* 0x000fc4000f8e10ff */
[----:B-1----:R-:W-:Y:S02]  /*6d00*/  LEA R11, R22, UR17, 0x2 ;  /* 0x00000011160b7c11 */ /* 0x002fe4000f8e10ff */
[----:B------:R-:W-:Y:S01]  /*6d10*/  LEA R4, R23, UR17, 0x2 ;  /* 0x0000001117047c11 */ /* 0x000fe2000f8e10ff */
[----:B------:R-:W-:Y:S01]  /*6d20*/  UIMAD UR19, UR23, UR31, UR19 ;  /* 0x0000001f171372a4 */ /* 0x000fe2000f8e0213 */
[----:B------:R0:W-:Y:S01]  /*6d30*/  STS [R21+0xb00], R10 ;  /* 0x000b000a15007388 */ /* 0x0001e20000000800 */
[----:B------:R-:W-:Y:S01]  /*6d40*/  VOTEU.ANY UP1, P0 ;  /* 0x0000000000ff7886 */ /* 0x000fe20000020100 */
[----:B------:R-:W-:Y:S02]  /*6d50*/  LEA R24, R24, UR17, 0x2 ;  /* 0x0000001118187c11 */ /* 0x000fe4000f8e10ff */
[----:B------:R-:W-:Y:S01]  /*6d60*/  STS [R11+0xb80], R8 ;  /* 0x000b80080b007388 */ /* 0x000fe20000000800 */
[----:B------:R-:W-:Y:S01]  /*6d70*/  SHF.L.U32 R0, R0, 0x5, RZ ;  /* 0x0000000500007819 */ /* 0x000fe200000006ff */
[----:B------:R-:W-:Y:S01]  /*6d80*/  UIMAD.WIDE.U32 UR18, UR7, UR32, UR18 ;  /* 0x00000020071272a5 */ /* 0x000fe2000f8e0012 */
[----:B------:R-:W-:Y:S01]  /*6d90*/  LEA R29, R29, UR17, 0x2 ;  /* 0x000000111d1d7c11 */ /* 0x000fe2000f8e10ff */
[----:B------:R1:W-:Y:S01]  /*6da0*/  STS [R4+0xc00], R9 ;  /* 0x000c000904007388 */ /* 0x0003e20000000800 */
[----:B0-----:R-:W-:Y:S01]  /*6db0*/  LEA R10, R5, UR17, 0x2 ;  /* 0x00000011050a7c11 */ /* 0x001fe2000f8e10ff */
[----:B--2---:R-:W-:Y:S01]  /*6dc0*/  FMUL.FTZ R5, R153, R2 ;  /* 0x0000000299057220 */ /* 0x004fe20000410000 */
[----:B------:R-:W-:Y:S01]  /*6dd0*/  LEA R15, R30, UR17, 0x2 ;  /* 0x000000111e0f7c11 */ /* 0x000fe2000f8e10ff */
[----:B------:R-:W-:Y:S01]  /*6de0*/  HFMA2 R43, -RZ, RZ, 0, 0 ;  /* 0x00000000ff2b7431 */ /* 0x000fe200000001ff */
[----:B------:R-:W-:Y:S01]  /*6df0*/  LEA R13, R13, UR17, 0x2 ;  /* 0x000000110d0d7c11 */ /* 0x000fe2000f8e10ff */
[----:B------:R-:W-:-:S02]  /*6e00*/  HFMA2 R41, -RZ, RZ, 0, 0 ;  /* 0x00000000ff297431 */ /* 0x000fc400000001ff */
[C---:B-1----:R-:W-:Y:S01]  /*6e10*/  FMUL.FTZ R4, R152.reuse, R2 ;  /* 0x0000000298047220 */ /* 0x042fe20000410000 */
[C---:B---3--:R-:W-:Y:S01]  /*6e20*/  FMUL.FTZ R44, R153.reuse, R3 ;  /* 0x00000003992c7220 */ /* 0x048fe20000410000 */
[----:B----4-:R-:W-:Y:S01]  /*6e30*/  FFMA.FTZ R46, R152, R47, -R5 ;  /* 0x0000002f982e7223 */ /* 0x010fe20000010805 */
[----:B------:R-:W-:Y:S01]  /*6e40*/  LEA.HI.SX32 R50, R0, R0, 0x1b ;  /* 0x0000000000327211 */ /* 0x000fe200078fdaff */
[----:B------:R-:W-:Y:S01]  /*6e50*/  @UP1 ULEA UR23, UR7, UR17, 0x4 ;  /* 0x0000001107171291 */ /* 0x000fe2000f8e20ff */
[----:B------:R-:W-:Y:S01]  /*6e60*/  STS [R24+0xc80], R7 ;  /* 0x000c800718007388 */ /* 0x000fe20000000800 */
[----:B------:R-:W-:Y:S01]  /*6e70*/  LEA R14, R14, UR17, 0x2 ;  /* 0x000000110e0e7c11 */ /* 0x000fe2000f8e10ff */
[C---:B------:R-:W-:Y:S01]  /*6e80*/  FMUL.FTZ R2, R152.reuse, R3 ;  /* 0x0000000398027220 */ /* 0x040fe20000410000 */
[----:B------:R-:W-:Y:S01]  /*6e90*/  FFMA.FTZ R47, R153, R47, R4 ;  /* 0x0000002f992f7223 */ /* 0x000fe20000010004 */
[----:B------:R-:W-:Y:S01]  /*6ea0*/  @!P2 SHF.R.U32.HI R48, RZ, 0x1, R148 ;  /* 0x00000001ff30a819 */ /* 0x000fe20000011694 */
[----:B------:R-:W-:Y:S01]  /*6eb0*/  UIMAD UR19, UR7, UR33, UR19 ;  /* 0x00000021071372a4 */ /* 0x000fe2000f8e0213 */
[----:B------:R-:W-:Y:S01]  /*6ec0*/  STS [R29+0xd00], R12 ;  /* 0x000d000c1d007388 */ /* 0x000fe20000000800 */
[----:B------:R-:W-:Y:S01]  /*6ed0*/  ULEA UR40, UP0, UR18, UR34, 0x3 ;  /* 0x0000002212287291 */ /* 0x000fe2000f8018ff */
[----:B------:R-:W-:Y:S01]  /*6ee0*/  LEA R17, R17, UR17, 0x2 ;  /* 0x0000001111117c11 */ /* 0x000fe2000f8e10ff */
[----:B-----5:R-:W-:Y:S01]  /*6ef0*/  FFMA.FTZ R44, R152, R45, -R44 ;  /* 0x0000002d982c7223 */ /* 0x020fe2000001082c */
[----:B------:R-:W-:Y:S01]  /*6f00*/  STS [R15+0xd80], R28 ;  /* 0x000d801c0f007388 */ /* 0x000fe20000000800 */
[----:B------:R-:W-:-:S02]  /*6f10*/  MOV R40, 0x3f800000 ;  /* 0x3f80000000287802 */ /* 0x000fc40000000f00 */
[----:B------:R-:W-:Y:S01]  /*6f20*/  MOV R42, RZ ;  /* 0x000000ff002a7202 */ /* 0x000fe20000000f00 */
[----:B------:R-:W-:Y:S01]  /*6f30*/  STS [R10+0xe00], R27 ;  /* 0x000e001b0a007388 */ /* 0x000fe20000000800 */
[----:B------:R-:W-:Y:S01]  /*6f40*/  LEA R50, R50, UR17, 0x2 ;  /* 0x0000001132327c11 */ /* 0x000fe2000f8e10ff */
[----:B------:R-:W-:Y:S01]  /*6f50*/  FFMA.FTZ R45, R153, R45, R2 ;  /* 0x0000002d992d7223 */ /* 0x000fe20000010002 */
[----:B------:R-:W-:Y:S01]  /*6f60*/  @!P2 LOP3.LUT R48, R48, 0x1f0, RZ, 0xc0, !PT ;  /* 0x000001f03030a812 */ /* 0x000fe200078ec0ff */
[----:B------:R-:W-:Y:S01]  /*6f70*/  STS [R13+0xe80], R26 ;  /* 0x000e801a0d007388 */ /* 0x000fe20000000800 */
[----:B------:R-:W-:Y:S01]  /*6f80*/  ULEA.HI.X UR18, UR18, UR35, UR19, 0x3, UP0 ;  /* 0x0000002312127291 */ /* 0x000fe200080f1c13 */
[----:B------:R-:W-:Y:S01]  /*6f90*/  FADD.FTZ R46, R154, R46 ;  /* 0x0000002e9a2e7221 */ /* 0x000fe20000010000 */
[----:B------:R-:W-:Y:S01]  /*6fa0*/  FADD.FTZ R47, R155, R47 ;  /* 0x0000002f9b2f7221 */ /* 0x000fe20000010000 */
[----:B------:R-:W-:Y:S04]  /*6fb0*/  STS [R14+0xf00], R25 ;  /* 0x000f00190e007388 */ /* 0x000fe80000000800 */
[----:B------:R-:W-:Y:S01]  /*6fc0*/  STS [R17+0xf80], R6 ;  /* 0x000f800611007388 */ /* 0x000fe20000000800 */
[----:B------:R-:W-:-:S03]  /*6fd0*/  NOP ;  /* 0x0000000000007918 */ /* 0x000fc60000000000 */
[----:B------:R-:W-:Y:S01]  /*6fe0*/  LDS R32, [R50] ;  /* 0x0000000032207984 */ /* 0x000fe20000000800 */
[----:B------:R-:W-:-:S03]  /*6ff0*/  MOV R49, UR18 ;  /* 0x0000001200317c02 */ /* 0x000fc60008000f00 */
        /* <DEDUP_REMOVED lines=31> */
[----:B------:R-:W-:Y:S04]  /*71f0*/  @P0 LDS.128 R40, [UR23+0x4260] ;  /* 0x00426017ff280984 */ /* 0x000fe80008000c00 */
[----:B------:R0:W-:Y:S02]  /*7200*/  @!P2 STS.128 [R48+UR17+0x4200], R44 ;  /* 0x0042002c3000a988 */ /* 0x0001e40008000c11 */
[----:B0-----:R-:W-:-:S06]  /*7210*/  MOV R48, UR40 ;  /* 0x0000002800307c02 */ /* 0x001fcc0008000f00 */
[----:B------:R-:W2:Y:S01]  /*7220*/  LDG.E.64 R48, desc[UR24][R48.64] ;  /* 0x0000001830307981 */ /* 0x000ea2000c1e1b00 */
[----:B------:R-:W-:Y:S01]  /*7230*/  BAR.SYNC.DEFER_BLOCKING 0x0 ;  /* 0x0000000000007b1d */ /* 0x000fe20000010000 */
[----:B------:R-:W-:-:S04]  /*7240*/  ISETP.GE.AND P2, PT, R147, 0x10, PT ;  /* 0x000000109300780c */ /* 0x000fc80003f46270 */
[----:B------:R-:W-:Y:S02]  /*7250*/  FSEL R152, R152, R44, !P2 ;  /* 0x0000002c98987208 */ /* 0x000fe40005000000 */
[----:B------:R-:W-:Y:S02]  /*7260*/  SHF.R.U32.HI R44, RZ, 0x5, R148 ;  /* 0x00000005ff2c7819 */ /* 0x000fe40000011694 */
[----:B------:R-:W-:Y:S02]  /*7270*/  FSEL R153, R153, R45, !P2 ;  /* 0x0000002d99997208 */ /* 0x000fe40005000000 */
[C---:B------:R-:W-:Y:S02]  /*7280*/  ISETP.NE.AND P3, PT, R44.reuse, 0x3, PT ;  /* 0x000000032c00780c */ /* 0x040fe40003f65270 */
[C---:B------:R-:W-:Y:S02]  /*7290*/  ISETP.NE.AND P4, PT, R44.reuse, 0x2, PT ;  /* 0x000000022c00780c */ /* 0x040fe40003f85270 */
[----:B------:R-:W-:-:S02]  /*72a0*/  ISETP.NE.AND P5, PT, R44, 0x1, PT ;  /* 0x000000012c00780c */ /* 0x000fc40003fa5270 */
[----:B------:R-:W-:Y:S02]  /*72b0*/  FSEL R154, R154, R46, !P2 ;  /* 0x0000002e9a9a7208 */ /* 0x000fe40005000000 */
[----:B------:R-:W-:Y:S02]  /*72c0*/  FSEL R155, R155, R47, !P2 ;  /* 0x0000002f9b9b7208 */ /* 0x000fe40005000000 */
[----:B------:R-:W0:Y:S02]  /*72d0*/  LDS.128 R44, [UR17+0x4200] ;  /* 0x00420011ff2c7984 */ /* 0x000e240008000c00 */
[----:B0-----:R-:W-:Y:S02]  /*72e0*/  FSEL R143, R44, R143, !P5 ;  /* 0x0000008f2c8f7208 */ /* 0x001fe40006800000 */
[----:B------:R-:W-:Y:S02]  /*72f0*/  FSEL R141, R46, R141, !P5 ;  /* 0x0000008d2e8d7208 */ /* 0x000fe40006800000 */
[----:B------:R-:W-:-:S02]  /*7300*/  FSEL R142, R45, R142, !P5 ;  /* 0x0000008e2d8e7208 */ /* 0x000fc40006800000 */
[----:B------:R-:W-:Y:S02]  /*7310*/  FSEL R144, R47, R144, !P5 ;  /* 0x000000902f907208 */ /* 0x000fe40006800000 */
[----:B------:R-:W-:Y:S01]  /*7320*/  ISETP.GE.U32.AND P2, PT, R148, 0x20, PT ;  /* 0x000000209400780c */ /* 0x000fe20003f46070 */
[----:B------:R-:W-:Y:S01]  /*7330*/  SHFL.UP PT, R152, R152, 0x1, RZ ;  /* 0x0420000098987989 */ /* 0x000fe200000e00ff */
[----:B------:R-:W-:Y:S03]  /*7340*/  BSSY.RECONVERGENT B0, `(.L_x_115) ;  /* 0x0000054000007945 */ /* 0x000fe60003800200 */
[----:B------:R-:W-:Y:S04]  /*7350*/  SHFL.UP PT, R153, R153, 0x1, RZ ;  /* 0x0420000099997989 */ /* 0x000fe800000e00ff */
[----:B------:R-:W-:Y:S04]  /*7360*/  SHFL.UP PT, R154, R154, 0x1, RZ ;  /* 0x042000009a9a7989 */ /* 0x000fe800000e00ff */
[----:B------:R-:W-:Y:S01]  /*7370*/  SHFL.UP PT, R155, R155, 0x1, RZ ;  /* 0x042000009b9b7989 */ /* 0x000fe200000e00ff */
[----:B--2---:R-:W-:-:S02]  /*7380*/  R2UR UR42, R49 ;  /* 0x00000000312a72ca */ /* 0x004fc400000e0000 */
[----:B------:R-:W-:Y:S02]  /*7390*/  R2UR UR23, R48 ;  /* 0x00000000301772ca */ /* 0x000fe400000e0000 */
[----:B------:R-:W0:Y:S02]  /*73a0*/  LDS.128 R48, [UR17+0x4210] ;  /* 0x00421011ff307984 */ /* 0x000e240008000c00 */
[-C--:B0-----:R-:W-:Y:S01]  /*73b0*/  FMUL.FTZ R159, R45, R49.reuse ;  /* 0x000000312d9f7220 */ /* 0x081fe20000410000 */
[----:B------:R-:W-:-:S03]  /*73c0*/  FMUL.FTZ R160, R44, R49 ;  /* 0x000000312ca07220 */ /* 0x000fc60000410000 */
[----:B------:R-:W-:Y:S01]  /*73d0*/  FFMA.FTZ R159, R44, R48, -R159 ;  /* 0x000000302c9f7223 */ /* 0x000fe2000001089f */
[----:B------:R-:W-:-:S04]  /*73e0*/  FMUL.FTZ R44, R47, R49 ;  /* 0x000000312f2c7220 */ /* 0x000fc80000410000 */
[C---:B------:R-:W-:Y:S01]  /*73f0*/  FFMA.FTZ R44, R46.reuse, R48, -R44 ;  /* 0x000000302e2c7223 */ /* 0x040fe2000001082c */
[----:B------:R-:W-:-:S04]  /*7400*/  FMUL.FTZ R46, R46, R49 ;  /* 0x000000312e2e7220 */ /* 0x000fc80000410000 */
[-C--:B------:R-:W-:Y:S01]  /*7410*/  FFMA.FTZ R46, R47, R48.reuse, R46 ;  /* 0x000000302f2e7223 */ /* 0x080fe2000001002e */
[----:B------:R-:W-:Y:S01]  /*7420*/  FFMA.FTZ R160, R45, R48, R160 ;  /* 0x000000302da07223 */ /* 0x000fe200000100a0 */
[----:B------:R-:W-:Y:S02]  /*7430*/  FADD.FTZ R50, R50, R44 ;  /* 0x0000002c32327221 */ /* 0x000fe40000010000 */
[----:B------:R-:W-:Y:S02]  /*7440*/  FADD.FTZ R51, R51, R46 ;  /* 0x0000002e33337221 */ /* 0x000fe40000010000 */
[----:B------:R-:W0:Y:S01]  /*7450*/  LDS.128 R44, [UR17+0x4220] ;  /* 0x00422011ff2c7984 */ /* 0x000e220008000c00 */
[----:B------:R-:W-:Y:S02]  /*7460*/  FSEL R143, R159, R143, !P4 ;  /* 0x0000008f9f8f7208 */ /* 0x000fe40006000000 */
[----:B------:R-:W-:Y:S02]  /*7470*/  FSEL R144, R51, R144, !P4 ;  /* 0x0000009033907208 */ /* 0x000fe40006000000 */
[----:B------:R-:W-:-:S02]  /*7480*/  FSEL R142, R160, R142, !P4 ;  /* 0x0000008ea08e7208 */ /* 0x000fc40006000000 */
[----:B------:R-:W-:Y:S01]  /*7490*/  FSEL R141, R50, R141, !P4 ;  /* 0x0000008d328d7208 */ /* 0x000fe20006000000 */
[-C--:B0-----:R-:W-:Y:S01]  /*74a0*/  FMUL.FTZ R48, R160, R45.reuse ;  /* 0x0000002da0307220 */ /* 0x081fe20000410000 */
[----:B------:R-:W-:-:S03]  /*74b0*/  FMUL.FTZ R49, R51, R45 ;  /* 0x0000002d33317220 */ /* 0x000fc60000410000 */
[CC--:B------:R-:W-:Y:S01]  /*74c0*/  FFMA.FTZ R48, R159.reuse, R44.reuse, -R48 ;  /* 0x0000002c9f307223 */ /* 0x0c0fe20000010830 */
[-C--:B------:R-:W-:Y:S01]  /*74d0*/  FMUL.FTZ R159, R159, R45.reuse ;  /* 0x0000002d9f9f7220 */ /* 0x080fe20000410000 */
[C---:B------:R-:W-:Y:S01]  /*74e0*/  FMUL.FTZ R45, R50.reuse, R45 ;  /* 0x0000002d322d7220 */ /* 0x040fe20000410000 */
[----:B------:R-:W-:-:S03]  /*74f0*/  FFMA.FTZ R49, R50, R44, -R49 ;  /* 0x0000002c32317223 */ /* 0x000fc60000010831 */
        /* <DEDUP_REMOVED lines=9> */
[----:B0-----:R-:W-:-:S04]  /*7590*/  FMUL.FTZ R49, R160, R45 ;  /* 0x0000002da0317220 */ /* 0x001fc80000410000 */
[C---:B------:R-:W-:Y:S01]  /*75a0*/  FFMA.FTZ R49, R48.reuse, R44, -R49 ;  /* 0x0000002c30317223 */ /* 0x040fe20000010831 */
[----:B------:R-:W-:-:S04]  /*75b0*/  FMUL.FTZ R48, R48, R45 ;  /* 0x0000002d30307220 */ /* 0x000fc80000410000 */
        /* <DEDUP_REMOVED lines=9> */
[----:B------:R-:W-:Y:S01]  /*7650*/  FMUL.FTZ R48, R153, R142 ;  /* 0x0000008e99307220 */ /* 0x000fe20000410000 */
[----:B------:R-:W-:Y:S02]  /*7660*/  ISETP.NE.AND P2, PT, R147, RZ, PT ;  /* 0x000000ff9300720c */ /* 0x000fe40003f45270 */
[CC--:B------:R-:W-:Y:S01]  /*7670*/  FFMA.FTZ R44, R152.reuse, R144.reuse, R44 ;  /* 0x00000090982c7223 */ /* 0x0c0fe2000001002c */
[----:B------:R-:W-:Y:S01]  /*7680*/  FFMA.FTZ R48, R152, R143, -R48 ;  /* 0x0000008f98307223 */ /* 0x000fe20000010830 */
[----:B------:R-:W-:Y:S02]  /*7690*/  MOV R47, R43 ;  /* 0x0000002b002f7202 */ /* 0x000fe40000000f00 */
[----:B------:R-:W-:Y:S01]  /*76a0*/  FADD.FTZ R155, R155, R44 ;  /* 0x0000002c9b9b7221 */ /* 0x000fe20000010000 */
[C---:B------:R-:W-:Y:S01]  /*76b0*/  FMUL.FTZ R44, R153.reuse, R144 ;  /* 0x00000090992c7220 */ /* 0x040fe20000410000 */
[----:B------:R-:W-:Y:S01]  /*76c0*/  FMUL.FTZ R153, R153, R143 ;  /* 0x0000008f99997220 */ /* 0x000fe20000410000 */
[----:B------:R-:W-:-:S02]  /*76d0*/  MOV R46, R42 ;  /* 0x0000002a002e7202 */ /* 0x000fc40000000f00 */
[C---:B------:R-:W-:Y:S01]  /*76e0*/  FFMA.FTZ R44, R152.reuse, R141, -R44 ;  /* 0x0000008d982c7223 */ /* 0x040fe2000001082c */
[----:B------:R-:W-:Y:S01]  /*76f0*/  FFMA.FTZ R153, R152, R142, R153 ;  /* 0x0000008e98997223 */ /* 0x000fe20000010099 */
[----:B------:R-:W-:Y:S02]  /*7700*/  MOV R45, R41 ;  /* 0x00000029002d7202 */ /* 0x000fe40000000f00 */
[----:B------:R-:W-:Y:S01]  /*7710*/  FADD.FTZ R154, R154, R44 ;  /* 0x0000002c9a9a7221 */ /* 0x000fe20000010000 */
[----:B------:R-:W-:Y:S02]  /*7720*/  MOV R44, R40 ;  /* 0x00000028002c7202 */ /* 0x000fe40000000f00 */
[----:B------:R-:W-:Y:S02]  /*7730*/  FSEL R152, R143, R48, !P2 ;  /* 0x000000308f987208 */ /* 0x000fe40005000000 */
[----:B------:R-:W-:Y:S02]  /*7740*/  FSEL R153, R142, R153, !P2 ;  /* 0x000000998e997208 */ /* 0x000fe40005000000 */
[----:B------:R-:W-:-:S02]  /*7750*/  FSEL R154, R141, R154, !P2 ;  /* 0x0000009a8d9a7208 */ /* 0x000fc40005000000 */
[----:B------:R-:W-:Y:S01]  /*7760*/  FSEL R155, R144, R155, !P2 ;  /* 0x0000009b909b7208 */ /* 0x000fe20005000000 */
[----:B------:R-:W-:Y:S06]  /*7770*/  BRA `(.L_x_117) ;  /* 0x0000000000407947 */ /* 0x000fec0003800000 */
.L_x_116:
[----:B------:R-:W-:Y:S01]  /*7780*/  ISETP.NE.AND P2, PT, R147, RZ, PT ;  /* 0x000000ff9300720c */ /* 0x000fe20003f45270 */
[C---:B------:R-:W-:Y:S01]  /*7790*/  FMUL.FTZ R44, R160.reuse, R43 ;  /* 0x0000002ba02c7220 */ /* 0x040fe20000410000 */
[----:B------:R-:W-:-:S03]  /*77a0*/  FMUL.FTZ R45, R160, R40 ;  /* 0x00000028a02d7220 */ /* 0x000fc60000410000 */
[C---:B------:R-:W-:Y:S01]  /*77b0*/  FFMA.FTZ R44, R49.reuse, R42, -R44 ;  /* 0x0000002a312c7223 */ /* 0x040fe2000001082c */
[----:B------:R-:W-:-:S03]  /*77c0*/  FFMA.FTZ R45, R49, R41, R45 ;  /* 0x00000029312d7223 */ /* 0x000fc6000001002d */
[----:B------:R-:W-:Y:S01]  /*77d0*/  FADD.FTZ R46, R46, R44 ;  /* 0x0000002c2e2e7221 */ /* 0x000fe20000010000 */
[C---:B------:R-:W-:Y:S01]  /*77e0*/  FMUL.FTZ R44, R160.reuse, R41 ;  /* 0x00000029a02c7220 */ /* 0x040fe20000410000 */
[----:B------:R-:W-:Y:S02]  /*77f0*/  FMUL.FTZ R160, R160, R42 ;  /* 0x0000002aa0a07220 */ /* 0x000fe40000410000 */
[----:B------:R0:W-:Y:S01]  /*7800*/  @!P2 STS.128 [UR17+0x4250], R40 ;  /* 0x00425028ff00a988 */ /* 0x0001e20008000c11 */
[CC--:B------:R-:W-:Y:S01]  /*7810*/  FFMA.FTZ R44, R49.reuse, R40.reuse, -R44 ;  /* 0x00000028312c7223 */ /* 0x0c0fe2000001082c */
[----:B------:R-:W-:Y:S01]  /*7820*/  FFMA.FTZ R160, R49, R43, R160 ;  /* 0x0000002b31a07223 */ /* 0x000fe200000100a0 */
[----:B------:R-:W-:Y:S02]  /*7830*/  @!P2 MOV R152, R40 ;  /* 0x000000280098a202 */ /* 0x000fe40000000f00 */
[----:B------:R-:W-:Y:S01]  /*7840*/  @!P2 MOV R153, R41 ;  /* 0x000000290099a202 */ /* 0x000fe20000000f00 */
[----:B------:R-:W-:Y:S01]  /*7850*/  FADD.FTZ R47, R47, R160 ;  /* 0x000000a02f2f7221 */ /* 0x000fe20000010000 */
[----:B------:R-:W-:-:S02]  /*7860*/  @!P2 MOV R154, R42 ;  /* 0x0000002a009aa202 */ /* 0x000fc40000000f00 */
[----:B------:R-:W-:-:S07]  /*7870*/  @!P2 MOV R155, R43 ;  /* 0x0000002b009ba202 */ /* 0x000fce0000000f00 */
.L_x_117:
[----:B------:R-:W-:Y:S05]  /*7880*/  BSYNC.RECONVERGENT B0 ;  /* 0x0000000000007941 */ /* 0x000fea0003800200 */
.L_x_115:
[----:B------:R-:W-:Y:S01]  /*7890*/  BAR.SYNC.DEFER_BLOCKING 0x0 ;  /* 0x0000000000007b1d */ /* 0x000fe20000010000 */
[----:B------:R-:W-:-:S05]  /*78a0*/  ISETP.NE.AND P2, PT, R148, RZ, PT ;  /* 0x000000ff9400720c */ /* 0x000fca0003f45270 */
[----:B------:R-:W-:Y:S08]  /*78b0*/  BSSY.RECONVERGENT B0, `(.L_x_118) ;  /* 0x0000074000007945 */ /* 0x000ff00003800200 */
[----:B0-----:R-:W0:Y:S02]  /*78c0*/  @P2 LDS.64 R40, [UR17+0x4258] ;  /* 0x00425811ff282984 */ /* 0x001e240008000a00 */
[----:B0-----:R-:W-:-:S04]  /*78d0*/  @P2 FMUL.FTZ R42, R41, R153 ;  /* 0x00000099292a2220 */ /* 0x001fc80000410000 */
[C---:B------:R-:W-:Y:S01]  /*78e0*/  @P2 FFMA.FTZ R42, R40.reuse, R152, -R42 ;  /* 0x00000098282a2223 */ /* 0x040fe2000001082a */
[----:B------:R-:W-:-:S03]  /*78f0*/  @P2 FMUL.FTZ R40, R40, R153 ;  /* 0x0000009928282220 */ /* 0x000fc60000410000 */
[----:B------:R-:W-:Y:S01]  /*7900*/  @P2 FADD.FTZ R154, R154, R42 ;  /* 0x0000002a9a9a2221 */ /* 0x000fe20000010000 */
[----:B------:R-:W-:-:S04]  /*7910*/  @P2 FFMA.FTZ R40, R41, R152, R40 ;  /* 0x0000009829282223 */ /* 0x000fc80000010028 */
[----:B------:R-:W-:Y:S01]  /*7920*/  @P2 FADD.FTZ R155, R155, R40 ;  /* 0x000000289b9b2221 */ /* 0x000fe20000010000 */
[----:B------:R-:W-:Y:S01]  /*7930*/  FMUL.FTZ R40, R122, R154 ;  /* 0x0000009a7a287220 */ /* 0x000fe20000410000 */
[----:B------:R-:W-:Y:S02]  /*7940*/  ISETP.NE.AND P2, PT, R148, RZ, PT ;  /* 0x000000ff9400720c */ /* 0x000fe40003f45270 */
[-C--:B------:R-:W-:Y:S01]  /*7950*/  FMUL.FTZ R122, R122, R155.reuse ;  /* 0x0000009b7a7a7220 */ /* 0x080fe20000410000 */
[----:B------:R-:W-:-:S03]  /*7960*/  FFMA.FTZ R40, R121, R155, R40 ;  /* 0x0000009b79287223 */ /* 0x000fc60000010028 */
[----:B------:R-:W-:Y:S01]  /*7970*/  FFMA.FTZ R122, R121, R154, -R122 ;  /* 0x0000009a797a7223 */ /* 0x000fe2000001087a */
[----:B------:R-:W-:-:S03]  /*7980*/  FADD.FTZ R42, RZ, R40 ;  /* 0x00000028ff2a7221 */ /* 0x000fc60000010000 */
[----:B------:R-:W-:Y:S01]  /*7990*/  FADD.FTZ R120, R120, R122 ;  /* 0x0000007a78787221 */ /* 0x000fe20000010000 */
[----:B------:R-:W-:-:S03]  /*79a0*/  FMUL.FTZ R40, R119, R42 ;  /* 0x0000002a77287220 */ /* 0x000fc60000410000 */
[-C--:B------:R-:W-:Y:S01]  /*79b0*/  FMUL.FTZ R119, R119, R120.reuse ;  /* 0x0000007877777220 */ /* 0x080fe20000410000 */
[----:B------:R-:W-:-:S03]  /*79c0*/  FFMA.FTZ R40, R118, R120, -R40 ;  /* 0x0000007876287223 */ /* 0x000fc60000010828 */
[----:B------:R-:W-:Y:S01]  /*79d0*/  FFMA.FTZ R43, R118, R42, R119 ;  /* 0x0000002a762b7223 */ /* 0x000fe20000010077 */
[----:B------:R-:W-:-:S03]  /*79e0*/  FADD.FTZ R117, R117, R40 ;  /* 0x0000002875757221 */ /* 0x000fc60000010000 */
[----:B------:R-:W-:Y:S01]  /*79f0*/  FADD.FTZ R43, RZ, R43 ;  /* 0x0000002bff2b7221 */ /* 0x000fe20000010000 */
[----:B------:R-:W-:-:S03]  /*7a00*/  FMUL.FTZ R40, R116, R117 ;  /* 0x0000007574287220 */ /* 0x000fc60000410000 */
        /* <DEDUP_REMOVED lines=81> */
[----:B------:R-:W-:Y:S01]  /*7f20*/  FADD.FTZ R123, R123, R40 ;  /* 0x000000287b7b7221 */ /* 0x000fe20000010000 */
[----:B------:R-:W-:Y:S06]  /*7f30*/  @P2 BRA `(.L_x_119) ;  /* 0x00000000002c2947 */ /* 0x000fec0003800000 */
[----:B------:R-:W-:-:S04]  /*7f40*/  UIMAD UR18, UR6, UR43, UR7 ;  /* 0x0000002b061272a4 */ /* 0x000fc8000f8e0207 */
[----:B------:R-:W-:Y:S02]  /*7f50*/  USHF.R.S32.HI UR19, URZ, 0x1f, UR18 ;  /* 0x0000001fff137899 */ /* 0x000fe40008011412 */
[----:B------:R-:W-:-:S04]  /*7f60*/  UIADD3 UR18, UP0, UPT, UR10, UR18, URZ ;  /* 0x000000120a127290 */ /* 0x000fc8000ff1e0ff */
[----:B------:R-:W-:Y:S02]  /*7f70*/  ULEA.HI.X.SX32 UR19, UR10, UR19, 0x1, UP0 ;  /* 0x000000130a137291 */ /* 0x000fe400080f0eff */
[----:B------:R-:W-:-:S04]  /*7f80*/  ULEA UR40, UP0, UR18, UR36, 0x4 ;  /* 0x0000002412287291 */ /* 0x000fc8000f8020ff */
[----:B------:R-:W-:Y:S02]  /*7f90*/  ULEA.HI.X UR41, UR18, UR37, UR19, 0x4, UP0 ;  /* 0x0000002512297291 */ /* 0x000fe400080f2413 */
[----:B------:R-:W-:Y:S01]  /*7fa0*/  ULEA UR18, UR7, UR17, 0x4 ;  /* 0x0000001107127291 */ /* 0x000fe2000f8e20ff */
[----:B------:R-:W-:-:S03]  /*7fb0*/  MOV R40, UR40 ;  /* 0x0000002800287c02 */ /* 0x000fc60008000f00 */
[----:B------:R-:W-:-:S05]  /*7fc0*/  MOV R41, UR41 ;  /* 0x0000002900297c02 */ /* 0x000fca0008000f00 */
[----:B------:R0:W-:Y:S04]  /*7fd0*/  STG.E.128 desc[UR24][R40.64], R44 ;  /* 0x0000002c28007986 */ /* 0x0001e8000c101d18 */
[----:B------:R0:W-:Y:S02]  /*7fe0*/  STS.128 [UR18+0x4260], R44 ;  /* 0x0042602cff007988 */ /* 0x0001e40008000c12 */
.L_x_119:
[----:B------:R-:W-:Y:S05]  /*7ff0*/  BSYNC.RECONVERGENT B0 ;  /* 0x0000000000007941 */ /* 0x000fea0003800200 */
.L_x_118:
[C---:B0-----:R-:W-:Y:S01]  /*8000*/  FMUL.FTZ R41, R31.reuse, UR42 ;  /* 0x0000002a1f297c20 */ /* 0x041fe20008410000 */
[----:B------:R-:W-:Y:S01]  /*8010*/  FMUL.FTZ R45, R31, UR23 ;  /* 0x000000171f2d7c20 */ /* 0x000fe20008410000 */
[----:B------:R-:W-:Y:S01]  /*8020*/  FMUL.FTZ R47, R0, UR23 ;  /* 0x00000017002f7c20 */ /* 0x000fe20008410000 */
[----:B------:R-:W-:Y:S01]  /*8030*/  UIADD3 UR7, UPT, UPT, UR7, 0x1, URZ ;  /* 0x0000000107077890 */ /* 0x000fe2000fffe0ff */
[C---:B------:R-:W-:Y:S01]  /*8040*/  FFMA.FTZ R31, R32.reuse, UR23, -R41 ;  /* 0x00000017201f7c23 */ /* 0x040fe20008010829 */
[----:B------:R-:W-:Y:S01]  /*8050*/  FFMA.FTZ R41, R32, UR42, R45 ;  /* 0x0000002a20297c23 */ /* 0x000fe2000801002d */
[C---:B------:R-:W-:Y:S01]  /*8060*/  FMUL.FTZ R45, R29.reuse, UR42 ;  /* 0x0000002a1d2d7c20 */ /* 0x040fe20008410000 */
[----:B------:R-:W-:Y:S01]  /*8070*/  FMUL.FTZ R29, R29, UR23 ;  /* 0x000000171d1d7c20 */ /* 0x000fe20008410000 */
[----:B------:R-:W-:Y:S01]  /*8080*/  UISETP.GE.AND UP0, UPT, UR7, UR43, UPT ;  /* 0x0000002b0700728c */ /* 0x000fe2000bf06270 */
[----:B------:R-:W-:Y:S01]  /*8090*/  FMUL.FTZ R41, R42, R41 ;  /* 0x000000292a297220 */ /* 0x000fe20000410000 */
[C---:B------:R-:W-:Y:S01]  /*80a0*/  FFMA.FTZ R32, R30.reuse, UR23, -R45 ;  /* 0x000000171e207c23 */ /* 0x040fe2000801082d */
[----:B------:R-:W-:Y:S01]  /*80b0*/  FFMA.FTZ R30, R30, UR42, R29 ;  /* 0x0000002a1e1e7c23 */ /* 0x000fe2000801001d */
[C---:B------:R-:W-:Y:S01]  /*80c0*/  FMUL.FTZ R29, R27.reuse, UR42 ;  /* 0x0000002a1b1d7c20 */ /* 0x040fe20008410000 */
[----:B------:R-:W-:Y:S01]  /*80d0*/  FMUL.FTZ R45, R27, UR23 ;  /* 0x000000171b2d7c20 */ /* 0x000fe20008410000 */
[----:B------:R-:W-:Y:S01]  /*80e0*/  FFMA.FTZ R31, R120, R31, -R41 ;  /* 0x0000001f781f7223 */ /* 0x000fe20000010829 */
        /* <DEDUP_REMOVED lines=26> */
[C---:B------:R-:W-:Y:S01]  /*8290*/  FMUL.FTZ R21, R17.reuse, UR42 ;  /* 0x0000002a11157c20 */ /* 0x040fe20008410000 */
[----:B------:R-:W-:Y:S01]  /*82a0*/  FFMA.FTZ R20, R20, UR42, R45 ;  /* 0x0000002a14147c23 */ /* 0x000fe2000801002d */
[----:B------:R-:W-:Y:S01]  /*82b0*/  FMUL.FTZ R45, R17, UR23 ;  /* 0x00000017112d7c20 */ /* 0x000fe20008410000 */
[----:B------:R-:W-:Y:S01]  /*82c0*/  FFMA.FTZ R22, R105, R24, -R22 ;  /* 0x0000001869167223 */ /* 0x000fe20000010816 */
[C---:B------:R-:W-:Y:S01]  /*82d0*/  FFMA.FTZ R17, R18.reuse, UR23, -R21 ;  /* 0x0000001712117c23 */ /* 0x040fe20008010815 */
[C---:B------:R-:W-:Y:S01]  /*82e0*/  FMUL.FTZ R21, R15.reuse, UR42 ;  /* 0x0000002a0f157c20 */ /* 0x040fe20008410000 */
[----:B------:R-:W-:Y:S01]  /*82f0*/  FFMA.FTZ R18, R18, UR42, R45 ;  /* 0x0000002a12127c23 */ /* 0x000fe2000801002d */
[----:B------:R-:W-:Y:S01]  /*8300*/  FMUL.FTZ R45, R15, UR23 ;  /* 0x000000170f2d7c20 */ /* 0x000fe20008410000 */
[----:B------:R-:W-:Y:S01]  /*8310*/  FMUL.FTZ R103, R103, R20 ;  /* 0x0000001467677220 */ /* 0x000fe20000410000 */
        /* <DEDUP_REMOVED lines=14> */
[C---:B------:R-:W-:Y:S01]  /*8400*/  FMUL.FTZ R45, R7.reuse, UR23 ;  /* 0x00000017072d7c20 */ /* 0x040fe20008410000 */
[C---:B------:R-:W-:Y:S01]  /*8410*/  FFMA.FTZ R12, R10.reuse, UR23, -R21 ;  /* 0x000000170a0c7c23 */ /* 0x040fe20008010815 */
[----:B------:R-:W-:Y:S01]  /*8420*/  FMUL.FTZ R21, R7, UR42 ;  /* 0x0000002a07157c20 */ /* 0x000fe20008410000 */
[----:B------:R-:W-:Y:S01]  /*8430*/  FFMA.FTZ R9, R10, UR42, R9 ;  /* 0x0000002a0a097c23 */ /* 0x000fe20008010009 */
[C---:B------:R-:W-:Y:S01]  /*8440*/  FFMA.FTZ R10, R8.reuse, UR42, R45 ;  /* 0x0000002a080a7c23 */ /* 0x040fe2000801002d */
[----:B------:R-:W-:Y:S01]  /*8450*/  FMUL.FTZ R45, R3, UR23 ;  /* 0x00000017032d7c20 */ /* 0x000fe20008410000 */
[----:B------:R-:W-:Y:S01]  /*8460*/  FFMA.FTZ R7, R8, UR23, -R21 ;  /* 0x0000001708077c23 */ /* 0x000fe20008010815 */
[C---:B------:R-:W-:Y:S01]  /*8470*/  FMUL.FTZ R21, R5.reuse, UR42 ;  /* 0x0000002a05157c20 */ /* 0x040fe20008410000 */
[----:B------:R-:W-:Y:S01]  /*8480*/  FMUL.FTZ R5, R5, UR23 ;  /* 0x0000001705057c20 */ /* 0x000fe20008410000 */
[----:B------:R-:W-:Y:S01]  /*8490*/  FMUL.FTZ R98, R98, R9 ;  /* 0x0000000962627220 */ /* 0x000fe20000410000 */
[----:B------:R-:W-:Y:S01]  /*84a0*/  FADD.FTZ R9, RZ, R124 ;  /* 0x0000007cff097221 */ /* 0x000fe20000010000 */
[C---:B------:R-:W-:Y:S01]  /*84b0*/  FFMA.FTZ R8, R6.reuse, UR23, -R21 ;  /* 0x0000001706087c23 */ /* 0x040fe20008010815 */
[----:B------:R-:W-:Y:S01]  /*84c0*/  FMUL.FTZ R21, R3, UR42 ;  /* 0x0000002a03157c20 */ /* 0x000fe20008410000 */
[----:B------:R-:W-:Y:S01]  /*84d0*/  FFMA.FTZ R5, R6, UR42, R5 ;  /* 0x0000002a06057c23 */ /* 0x000fe20008010005 */
[----:B------:R-:W-:Y:S01]  /*84e0*/  FMUL.FTZ R93, R93, R14 ;  /* 0x0000000e5d5d7220 */ /* 0x000fe20000410000 */
[----:B------:R-:W-:Y:S01]  /*84f0*/  FMUL.FTZ R95, R95, R40 ;  /* 0x000000285f5f7220 */ /* 0x000fe20000410000 */
[C---:B------:R-:W-:Y:S01]  /*8500*/  FFMA.FTZ R3, R4.reuse, UR23, -R21 ;  /* 0x0000001704037c23 */ /* 0x040fe20008010815 */
[----:B------:R-:W-:Y:S01]  /*8510*/  FFMA.FTZ R21, R4, UR42, R45 ;  /* 0x0000002a04157c23 */ /* 0x000fe2000801002d */
[----:B------:R-:W-:Y:S01]  /*8520*/  FMUL.FTZ R45, R0, UR42 ;  /* 0x0000002a002d7c20 */ /* 0x000fe20008410000 */
[----:B------:R-:W-:Y:S01]  /*8530*/  FMUL.FTZ R101, R101, R10 ;  /* 0x0000000a65657220 */ /* 0x000fe20000410000 */
[----:B------:R-:W-:Y:S01]  /*8540*/  FMUL.FTZ R104, R104, R5 ;  /* 0x0000000568687220 */ /* 0x000fe20000410000 */
[----:B------:R-:W-:Y:S01]  /*8550*/  FMUL.FTZ R21, R106, R21 ;  /* 0x000000156a157220 */ /* 0x000fe20000410000 */
[C---:B------:R-:W-:Y:S01]  /*8560*/  FFMA.FTZ R0, R2.reuse, UR23, -R45 ;  /* 0x0000001702007c23 */ /* 0x040fe2000801082d */
[----:B------:R-:W-:Y:S01]  /*8570*/  FFMA.FTZ R2, R2, UR42, R47 ;  /* 0x0000002a02027c23 */ /* 0x000fe2000801002f */
[----:B------:R-:W-:Y:S01]  /*8580*/  FFMA.FTZ R19, R102, R19, -R103 ;  /* 0x0000001366137223 */ /* 0x000fe20000010867 */
[----:B------:R-:W-:Y:S01]  /*8590*/  FFMA.FTZ R100, R100, R17, -R99 ;  /* 0x0000001164647223 */ /* 0x000fe20000010863 */
[----:B------:R-:W-:Y:S01]  /*85a0*/  FFMA.FTZ R15, R96, R15, -R97 ;  /* 0x0000000f600f7223 */ /* 0x000fe20000010861 */
[----:B------:R-:W-:Y:S01]  /*85b0*/  FMUL.FTZ R2, R2, R9 ;  /* 0x0000000902027220 */ /* 0x000fe20000410000 */
[----:B------:R-:W-:Y:S01]  /*85c0*/  FFMA.FTZ R94, R94, R13, -R93 ;  /* 0x0000000d5e5e7223 */ /* 0x000fe2000001085d */
[----:B------:R-:W-:Y:S01]  /*85d0*/  FFMA.FTZ R11, R138, R11, -R95 ;  /* 0x0000000b8a0b7223 */ /* 0x000fe2000001085f */
[----:B------:R-:W-:Y:S01]  /*85e0*/  FFMA.FTZ R12, R135, R12, -R98 ;  /* 0x0000000c870c7223 */ /* 0x000fe20000010862 */
[----:B------:R-:W-:Y:S01]  /*85f0*/  FFMA.FTZ R7, R132, R7, -R101 ;  /* 0x0000000784077223 */ /* 0x000fe20000010865 */
[----:B------:R-:W-:Y:S01]  /*8600*/  FFMA.FTZ R8, R129, R8, -R104 ;  /* 0x0000000881087223 */ /* 0x000fe20000010868 */
[----:B------:R-:W-:Y:S01]  /*8610*/  FFMA.FTZ R3, R126, R3, -R21 ;  /* 0x000000037e037223 */ /* 0x000fe20000010815 */
[----:B------:R-:W-:Y:S01]  /*8620*/  FFMA.FTZ R0, R123, R0, -R2 ;  /* 0x000000007b007223 */ /* 0x000fe20000010802 */
        /* <DEDUP_REMOVED lines=16> */
[----:B------:R-:W-:Y:S06]  /*8730*/  BRA.U !UP0, `(.L_x_120) ;  /* 0xffffffb908e07547 */ /* 0x000fec000b83ffff */
.L_x_114:
[----:B------:R-:W2:Y:S01]  /*8740*/  LDL.LU R6, [R1+0x10] ;  /* 0x0000100001067983 */ /* 0x000ea20000300800 */
[----:B------:R-:W-:Y:S06]  /*8750*/  BAR.SYNC.DEFER_BLOCKING 0x0 ;  /* 0x0000000000007b1d */ /* 0x000fec0000010000 */
[----:B------:R-:W0:Y:S01]  /*8760*/  S2R R0, SR_TID.X ;  /* 0x0000000000007919 */ /* 0x000e220000002100 */
[----:B------:R-:W-:Y:S01]  /*8770*/  USHF.L.U32 UR8, UR6, 0xb, URZ ;  /* 0x0000000b06087899 */ /* 0x000fe200080006ff */
[----:B------:R-:W1:Y:S01]  /*8780*/  S2UR UR18, SR_CTAID.X ;  /* 0x00000000001279c3 */ /* 0x000e620000002500 */
[----:B------:R-:W-:Y:S01]  /*8790*/  UMOV UR9, URZ ;  /* 0x000000ff00097c82 */ /* 0x000fe20008000000 */
[----:B------:R-:W3:Y:S01]  /*87a0*/  LDL.LU R5, [R1+0xc] ;  /* 0x00000c0001057983 */ /* 0x000ee20000300800 */
[----:B------:R-:W4:Y:S03]  /*87b0*/  LDCU.64 UR26, c[0x0][0x478] ;  /* 0x00008f00ff1a77ac */ /* 0x000f260008000a00 */
[----:B------:R-:W5:Y:S04]  /*87c0*/  LDL.LU R4, [R1+0x8] ;  /* 0x0000080001047983 */ /* 0x000f680000300800 */
[----:B------:R-:W4:Y:S04]  /*87d0*/  LDL.LU R3, [R1+0x4] ;  /* 0x0000040001037983 */ /* 0x000f280000300800 */
[----:B------:R-:W4:Y:S01]  /*87e0*/  LDL.LU R2, [R1] ;  /* 0x0000000001027983 */ /* 0x000f220000300800 */
[----:B------:R-:W-:Y:S01]  /*87f0*/  UIADD3 UR7, UPT, UPT, -UR8, UR21, URZ ;  /* 0x0000001508077290 */ /* 0x000fe2000fffe1ff */
[----:B------:R-:W1:Y:S02]  /*8800*/  LDCU.128 UR20, c[0x0][0x420] ;  /* 0x00008400ff1477ac */ /* 0x000e640008000c00 */
[----:B------:R-:W4:Y:S04]  /*8810*/  LDL.LU R7, [R1+0x50] ;  /* 0x0000500001077983 */ /* 0x000f280000300800 */
        /* <DEDUP_REMOVED lines=11> */
[----:B--2---:R2:W-:Y:S04]  /*88d0*/  STS [R6], R74 ;  /* 0x0000004a06007388 */ /* 0x0045e80000000800 */
[----:B--2---:R-:W2:Y:S04]  /*88e0*/  LDL.LU R6, [R1+0x20] ;  /* 0x0000200001067983 */ /* 0x004ea80000300800 */
[----:B---3--:R3:W-:Y:S04]  /*88f0*/  STS [R5+0x4], R73 ;  /* 0x0000044905007388 */ /* 0x0087e80000000800 */
[----:B-----5:R5:W-:Y:S04]  /*8900*/  STS [R4+0x8], R72 ;  /* 0x0000084804007388 */ /* 0x020be80000000800 */
[----:B----4-:R4:W-:Y:S04]  /*8910*/  STS [R3+0xc], R71 ;  /* 0x00000c4703007388 */ /* 0x0109e80000000800 */
[----:B---3--:R-:W3:Y:S04]  /*8920*/  LDL.LU R5, [R1+0x1c] ;  /* 0x00001c0001057983 */ /* 0x008ee80000300800 */
[----:B-----5:R-:W5:Y:S04]  /*8930*/  LDL.LU R4, [R1+0x18] ;  /* 0x0000180001047983 */ /* 0x020f680000300800 */
[----:B----4-:R-:W4:Y:S01]  /*8940*/  LDL.LU R3, [R1+0x14] ;  /* 0x0000140001037983 */ /* 0x010f220000300800 */
[----:B0-----:R-:W-:-:S03]  /*8950*/  ISETP.NE.AND P0, PT, R0, RZ, PT ;  /* 0x000000ff0000720c */ /* 0x001fc60003f05270 */
[----:B------:R0:W-:Y:S04]  /*8960*/  STS [R2+0x10], R70 ;  /* 0x0000104602007388 */ /* 0x0001e80000000800 */
[----:B------:R-:W-:Y:S04]  /*8970*/  STS [R165+0x14], R69 ;  /* 0x00001445a5007388 */ /* 0x000fe80000000800 */
[----:B------:R-:W-:Y:S04]  /*8980*/  STS [R164+0x18], R68 ;  /* 0x00001844a4007388 */ /* 0x000fe80000000800 */
[----:B------:R-:W-:Y:S04]  /*8990*/  STS [R163+0x1c], R67 ;  /* 0x00001c43a3007388 */ /* 0x000fe80000000800 */
[----:B------:R-:W-:Y:S04]  /*89a0*/  STS [R162+0x20], R66 ;  /* 0x00002042a2007388 */ /* 0x000fe80000000800 */
[----:B------:R-:W-:Y:S01]  /*89b0*/  STS [R161+0x24], R65 ;  /* 0x00002441a1007388 */ /* 0x000fe20000000800 */
[----:B0-----:R-:W-:-:S03]  /*89c0*/  MOV R2, UR7 ;  /* 0x0000000700027c02 */ /* 0x001fc60008000f00 */
        /* <DEDUP_REMOVED lines=19> */
[----:B------:R-:W0:Y:S01]  /*8b00*/  S2UR UR7, SR_CTAID.Y ;  /* 0x00000000000779c3 */ /* 0x000e220000002600 */
[----:B-1----:R-:W-:-:S04]  /*8b10*/  UIMAD.WIDE.U32 UR8, UR18, UR20, UR8 ;  /* 0x00000014120872a5 */ /* 0x002fc8000f8e0008 */
[----:B------:R-:W-:-:S04]  /*8b20*/  UIMAD UR9, UR18, UR21, UR9 ;  /* 0x00000015120972a4 */ /* 0x000fc8000f8e0209 */
[----:B0-----:R-:W-:-:S04]  /*8b30*/  UIMAD.WIDE.U32 UR8, UR7, UR22, UR8 ;  /* 0x00000016070872a5 */ /* 0x001fc8000f8e0008 */
[----:B------:R-:W-:Y:S01]  /*8b40*/  UIMAD UR23, UR7, UR23, UR9 ;  /* 0x00000017071772a4 */ /* 0x000fe2000f8e0209 */
[----:B------:R-:W0:Y:S01]  /*8b50*/  LDCU UR7, c[0x0][0x394] ;  /* 0x00007280ff0777ac */ /* 0x000e220008000800 */
[----:B------:R-:W-:Y:S02]  /*8b60*/  UIADD3 UR15, UP0, UPT, UR15, 0x4000, URZ ;  /* 0x000040000f0f7890 */ /* 0x000fe4000ff1e0ff */
[----:B------:R-:W-:Y:S02]  /*8b70*/  UIADD3 UR6, UPT, UPT, UR6, 0x1, URZ ;  /* 0x0000000106067890 */ /* 0x000fe4000fffe0ff */
[----:B------:R-:W-:Y:S02]  /*8b80*/  UIADD3.X UR16, UPT, UPT, URZ, UR16, URZ, UP0, !UPT ;  /* 0x00000010ff107290 */ /* 0x000fe400087fe4ff */
[----:B0-----:R-:W-:Y:S01]  /*8b90*/  UISETP.GE.AND UP0, UPT, UR6, UR7, UPT ;  /* 0x000000070600728c */ /* 0x001fe2000bf06270 */
[----:B--2---:R-:W-:Y:S04]  /*8ba0*/  LDS R31, [R6+0x600] ;  /* 0x00060000061f7984 */ /* 0x004fe80000000800 */
[----:B---3--:R0:W-:Y:S04]  /*8bb0*/  LDS R33, [R5+0x680] ;  /* 0x0006800005217984 */ /* 0x0081e80000000800 */
[----:B-----5:R-:W-:Y:S04]  /*8bc0*/  LDS R35, [R4+0x700] ;  /* 0x0007000004237984 */ /* 0x020fe80000000800 */
[----:B----4-:R1:W-:Y:S04]  /*8bd0*/  LDS R37, [R3+0x780] ;  /* 0x0007800003257984 */ /* 0x0103e80000000800 */
[----:B------:R2:W-:Y:S01]  /*8be0*/  @!P0 STS [UR17+0x2100], R2 ;  /* 0x00210002ff008988 */ /* 0x0005e20008000811 */
[----:B------:R-:W-:Y:S06]  /*8bf0*/  BAR.SYNC.DEFER_BLOCKING 0x0 ;  /* 0x0000000000007b1d */ /* 0x000fec0000010000 */
[----:B------:R-:W3:Y:S01]  /*8c00*/  LDS R4, [UR17+0x2100] ;  /* 0x00210011ff047984 */ /* 0x000ee20008000800 */
[----:B0-----:R-:W-:-:S04]  /*8c10*/  LOP3.LUT R5, R92, 0x3e00, RZ, 0xc0, !PT ;  /* 0x00003e005c057812 */ /* 0x001fc800078ec0ff */
[----:B------:R-:W-:-:S04]  /*8c20*/  LOP3.LUT R5, R5, 0x1f, R0, 0xf8, !PT ;  /* 0x0000001f05057812 */ /* 0x000fc800078ef800 */
[C---:B-1----:R-:W-:Y:S02]  /*8c30*/  IADD3 R3, P0, PT, R5.reuse, UR8, RZ ;  /* 0x0000000805037c10 */ /* 0x042fe4000ff1e0ff */
[----:B------:R-:W-:Y:S02]  /*8c40*/  LOP3.LUT R39, R5, 0x20, RZ, 0xfc, !PT ;  /* 0x0000002005277812 */ /* 0x000fe400078efcff */
[----:B------:R-:W-:Y:S02]  /*8c50*/  IADD3.X R6, PT, PT, RZ, UR23, RZ, P0, !PT ;  /* 0x00000017ff067c10 */ /* 0x000fe400087fe4ff */
[----:B--2---:R-:W-:Y:S02]  /*8c60*/  LEA R2, P0, R3, UR26, 0x2 ;  /* 0x0000001a03027c11 */ /* 0x004fe4000f8010ff */
[----:B------:R-:W-:Y:S02]  /*8c70*/  LOP3.LUT R41, R5, 0x40, RZ, 0xfc, !PT ;  /* 0x0000004005297812 */ /* 0x000fe400078efcff */
[----:B------:R-:W-:-:S02]  /*8c80*/  LEA.HI.X R3, R3, UR27, R6, 0x2, P0 ;  /* 0x0000001b03037c11 */ /* 0x000fc400080f1406 */
[C---:B------:R-:W-:Y:S02]  /*8c90*/  LOP3.LUT R43, R5.reuse, 0xa0, RZ, 0xfc, !PT ;  /* 0x000000a0052b7812 */ /* 0x040fe400078efcff */
[C---:B------:R-:W-:Y:S02]  /*8ca0*/  LOP3.LUT R45, R5.reuse, 0xc0, RZ, 0xfc, !PT ;  /* 0x000000c0052d7812 */ /* 0x040fe400078efcff */
[-C--:B---3--:R-:W-:Y:S02]  /*8cb0*/  ISETP.GE.AND P2, PT, R5, R4.reuse, PT ;  /* 0x000000040500720c */ /* 0x088fe40003f46270 */
[-C--:B------:R-:W-:Y:S02]  /*8cc0*/  ISETP.GE.AND P1, PT, R39, R4.reuse, PT ;  /* 0x000000042700720c */ /* 0x080fe40003f26270 */
[----:B------:R-:W-:Y:S02]  /*8cd0*/  ISETP.GE.AND P0, PT, R41, R4, PT ;  /* 0x000000042900720c */ /* 0x000fe40003f06270 */
[----:B------:R-:W-:-:S02]  /*8ce0*/  LOP3.LUT R39, R5, 0x60, RZ, 0xfc, !PT ;  /* 0x0000006005277812 */ /* 0x000fc400078efcff */
[----:B------:R-:W-:Y:S02]  /*8cf0*/  LOP3.LUT R41, R5, 0x80, RZ, 0xfc, !PT ;  /* 0x0000008005297812 */ /* 0x000fe400078efcff */
[-C--:B------:R-:W-:Y:S02]  /*8d00*/  ISETP.GE.AND P4, PT, R39, R4.reuse, PT ;  /* 0x000000042700720c */ /* 0x080fe40003f86270 */
[-C--:B------:R-:W-:Y:S02]  /*8d10*/  ISETP.GE.AND P6, PT, R41, R4.reuse, PT ;  /* 0x000000042900720c */ /* 0x080fe40003fc6270 */
[-C--:B------:R-:W-:Y:S02]  /*8d20*/  ISETP.GE.AND P5, PT, R43, R4.reuse, PT ;  /* 0x000000042b00720c */ /* 0x080fe40003fa6270 */
[----:B------:R-:W-:Y:S02]  /*8d30*/  ISETP.GE.AND P3, PT, R45, R4, PT ;  /* 0x000000042d00720c */ /* 0x000fe40003f66270 */
[----:B------:R-:W-:-:S02]  /*8d40*/  LOP3.LUT R39, R5, 0xe0, RZ, 0xfc, !PT ;  /* 0x000000e005277812 */ /* 0x000fc400078efcff */
[----:B------:R-:W-:Y:S01]  /*8d50*/  LOP3.LUT R41, R5, 0x100, RZ, 0xfc, !PT ;  /* 0x0000010005297812 */ /* 0x000fe200078efcff */
[----:B------:R0:W-:Y:S01]  /*8d60*/  @!P2 STG.E desc[UR24][R2.64], R7 ;  /* 0x000000070200a986 */ /* 0x0001e2000c101918 */
[----:B------:R-:W-:-:S03]  /*8d70*/  ISETP.GE.AND P2, PT, R39, R4, PT ;  /* 0x000000042700720c */ /* 0x000fc60003f46270 */
[----:B------:R1:W-:Y:S01]  /*8d80*/  @!P1 STG.E desc[UR24][R2.64+0x80], R9 ;  /* 0x0000800902009986 */ /* 0x0003e2000c101918 */
[----:B------:R-:W-:Y:S02]  /*8d90*/  ISETP.GE.AND P1, PT, R41, R4, PT ;  /* 0x000000042900720c */ /* 0x000fe40003f26270 */
[C---:B------:R-:W-:Y:S01]  /*8da0*/  LOP3.LUT R39, R5.reuse, 0x120, RZ, 0xfc, !PT ;  /* 0x0000012005277812 */ /* 0x040fe200078efcff */
[----:B------:R2:W-:Y:S01]  /*8db0*/  @!P0 STG.E desc[UR24][R2.64+0x100], R11 ;  /* 0x0001000b02008986 */ /* 0x0005e2000c101918 */
[----:B0-----:R-:W-:-:S03]  /*8dc0*/  LOP3.LUT R7, R5, 0x180, RZ, 0xfc, !PT ;  /* 0x0000018005077812 */ /* 0x001fc600078efcff */
[----:B------:R2:W-:Y:S01]  /*8dd0*/  @!P5 STG.E desc[UR24][R2.64+0x280], R17 ;  /* 0x000280110200d986 */ /* 0x0005e2000c101918 */
[----:B-1----:R-:W-:-:S03]  /*8de0*/  LOP3.LUT R9, R5, 0x1a0, RZ, 0xfc, !PT ;  /* 0x000001a005097812 */ /* 0x002fc600078efcff */
[----:B------:R2:W-:Y:S01]  /*8df0*/  @!P3 STG.E desc[UR24][R2.64+0x300], R19 ;  /* 0x000300130200b986 */ /* 0x0005e2000c101918 */
[-C--:B------:R-:W-:Y:S02]  /*8e00*/  ISETP.GE.AND P0, PT, R39, R4.reuse, PT ;  /* 0x000000042700720c */ /* 0x080fe40003f06270 */
[-C--:B------:R-:W-:Y:S02]  /*8e10*/  ISETP.GE.AND P5, PT, R7, R4.reuse, PT ;  /* 0x000000040700720c */ /* 0x080fe40003fa6270 */
[----:B------:R-:W-:Y:S02]  /*8e20*/  ISETP.GE.AND P3, PT, R9, R4, PT ;  /* 0x000000040900720c */ /* 0x000fe40003f66270 */
[C---:B------:R-:W-:Y:S02]  /*8e30*/  LOP3.LUT R41, R5.reuse, 0x140, RZ, 0xfc, !PT ;  /* 0x0000014005297812 */ /* 0x040fe400078efcff */
[C---:B------:R-:W-:Y:S02]  /*8e40*/  LOP3.LUT R39, R5.reuse, 0x160, RZ, 0xfc, !PT ;  /* 0x0000016005277812 */ /* 0x040fe400078efcff */
[----:B------:R-:W-:-:S02]  /*8e50*/  LOP3.LUT R7, R5, 0x1c0, RZ, 0xfc, !PT ;  /* 0x000001c005077812 */ /* 0x000fc400078efcff */
[----:B------:R-:W-:Y:S01]  /*8e60*/  LOP3.LUT R9, R5, 0x1e0, RZ, 0xfc, !PT ;  /* 0x000001e005097812 */ /* 0x000fe200078efcff */
        /* <DEDUP_REMOVED lines=15> */
[----:B------:R-:W-:-:S02]  /*8f60*/  UIADD3 UR12, UP1, UPT, UR12, 0x2000, URZ ;  /* 0x000020000c0c7890 */ /* 0x000fc4000ff3e0ff */
[----:B------:R-:W-:Y:S02]  /*8f70*/  UIADD3 UR11, UP2, UPT, UR11, 0x2000, URZ ;  /* 0x000020000b0b7890 */ /* 0x000fe4000ff5e0ff */
[----:B------:R-:W-:Y:S02]  /*8f80*/  UIADD3.X UR14, UPT, UPT, URZ, UR14, URZ, UP1, !UPT ;  /* 0x0000000eff0e7290 */ /* 0x000fe40008ffe4ff */
[----:B------:R-:W-:Y:S01]  /*8f90*/  UIADD3.X UR13, UPT, UPT, URZ, UR13, URZ, UP2, !UPT ;  /* 0x0000000dff0d7290 */ /* 0x000fe200097fe4ff */
[----:B------:R-:W-:Y:S11]  /*8fa0*/  BRA.U !UP0, `(.L_x_121) ;  /* 0xffffff7508a87547 */ /* 0x000ff6000b83ffff */
[----:B------:R-:W-:Y:S05]  /*8fb0*/  EXIT ;  /* 0x000000000000794d */ /* 0x000fea0003800000 */
.L_x_122:
        /* <DEDUP_REMOVED lines=12> */
.L_x_4946:


//--------------------- .text._Z25selective_scan_fwd_kernelI32Selective_Scan_fwd_kernel_traitsILi128ELi16ELi1ELb0ELb0ELb1ELb1EfN3c107complexIfEEEEv13SSMParamsBase --------------------------
	.section	.text._Z25selective_scan_fwd_kernelI32Selective_Scan_fwd_kernel_traitsILi128ELi16ELi1ELb0ELb0ELb1ELb1EfN3c107complexIfEEEEv13SSMParamsBase,"ax",@progbits
	.align	128
        .global         _Z25selective_scan_fwd_kernelI32Selective_Scan_fwd_kernel_traitsILi128ELi16ELi1ELb0ELb0ELb1ELb1EfN3c107complexIfEEEEv13SSMParamsBase
        .type           _Z25selective_scan_fwd_kernelI32Selective_Scan_fwd_kernel_traitsILi128ELi16ELi1ELb0ELb0ELb1ELb1EfN3c107complexIfEEEEv13SSMParamsBase,@function
        .size           _Z25selective_scan_fwd_kernelI32Selective_Scan_fwd_kernel_traitsILi128ELi16ELi1ELb0ELb0ELb1ELb1EfN3c107complexIfEEEEv13SSMParamsBase,(.L_x_4947 - _Z25selective_scan_fwd_kernelI32Selective_Scan_fwd_kernel_traitsILi128ELi16ELi1ELb0ELb0ELb1ELb1EfN3c107complexIfEEEEv13SSMParamsBase)
        .other          _Z25selective_scan_fwd_kernelI32Selective_Scan_fwd_kernel_traitsILi128ELi16ELi1ELb0ELb0ELb1ELb1EfN3c107complexIfEEEEv13SSMParamsBase,@"STO_CUDA_ENTRY STV_DEFAULT"
_Z25selective_scan_fwd_kernelI32Selective_Scan_fwd_kernel_traitsILi128ELi16ELi1ELb0ELb0ELb1ELb1EfN3c107complexIfEEEEv13SSMParamsBase:
.text._Z25selective_scan_fwd_kernelI32Selective_Scan_fwd_kernel_traitsILi128ELi16ELi1ELb0ELb0ELb1ELb1EfN3c107complexIfEEEEv13SSMParamsBase:
        /* <DEDUP_REMOVED lines=77> */
[----:B------:R-:W-:Y:S02]  /*04d0*/  ULEA UR16, UP1, UR12, UR6, 0x2 ;  /* 0x000000060c107291 */ /* 0x000fe4000f8210ff */
[----:B-1----:R-:W-:Y:S02]  /*04e0*/  UIMAD UR4, UR4, UR28, URZ ;  /* 0x0000001c040472a4 */ /* 0x002fe4000f8e02ff */
[----:B------:R-:W-:Y:S01]  /*04f0*/  UIMAD UR15, UR24, UR27, UR15 ;  /* 0x0000001b180f72a4 */ /* 0x000fe2000f8e020f */
[----:B0-----:R-:W-:Y:S01]  /*0500*/  SHF.L.U32 R6, R0, 0x4, RZ ;  /* 0x0000000400067819 */ /* 0x001fe200000006ff */
[----:B------:R-:W-:-:S02]  /*0510*/  ULEA.HI.X UR13, UR10, UR5, UR19, 0x2, UP0 ;  /* 0x000000050a0d7291 */ /* 0x000fc400080f1413 */
[----:B------:R-:W-:Y:S01]  /*0520*/  ULEA.HI.X UR10, UR12, UR7, UR11, 0x2, UP1 ;  /* 0x000000070c0a7291 */ /* 0x000fe200088f140b */
[----:B------:R-:W-:Y:S01]  /*0530*/  UMOV UR5, URZ ;  /* 0x000000ff00057c82 */ /* 0x000fe20008000000 */
[----:B-----5:R-:W-:Y:S01]  /*0540*/  @P1 R2UR UR5, R4 ;  /* 0x00000000040512ca */ /* 0x020fe200000e0000 */
[----:B------:R-:W-:Y:S02]  /*0550*/  UIMAD.WIDE.U32 UR6, UR21, UR28, UR14 ;  /* 0x0000001c150672a5 */ /* 0x000fe4000f8e000e */
[----:B------:R-:W-:Y:S02]  /*0560*/  UIMAD UR21, UR21, UR29, UR4 ;  /* 0x0000001d151572a4 */ /* 0x000fe4000f8e0204 */
[----:B--2---:R-:W-:Y:S01]  /*0570*/  UIMAD UR20, UR24, UR18, UR20 ;  /* 0x00000012181472a4 */ /* 0x004fe2000f8e0214 */
[----:B------:R-:W-:Y:S01]  /*0580*/  UMOV UR4, URZ ;  /* 0x000000ff00047c82 */ /* 0x000fe20008000000 */
[----:B------:R-:W-:Y:S01]  /*0590*/  @P0 R2UR UR4, R3 ;  /* 0x00000000030402ca */ /* 0x000fe200000e0000 */
[----:B------:R-:W-:Y:S01]  /*05a0*/  ULEA UR19, UP0, UR6, UR8, 0x2 ;  /* 0x0000000806137291 */ /* 0x000fe2000f8010ff */
[----:B------:R-:W-:Y:S01]  /*05b0*/  LOP3.LUT R3, R0, 0x1f, RZ, 0xc0, !PT ;  /* 0x0000001f00037812 */ /* 0x000fe200078ec0ff */
[----:B------:R-:W-:-:S02]  /*05c0*/  UIADD3 UR7, UPT, UPT, UR7, UR21, URZ ;  /* 0x0000001507077290 */ /* 0x000fc4000fffe0ff */
[----:B------:R-:W-:Y:S01]  /*05d0*/  UIMAD UR18, UR20, UR30, URZ ;  /* 0x0000001e141272a4 */ /* 0x000fe2000f8e02ff */
[----:B------:R-:W-:Y:S01]  /*05e0*/  LOP3.LUT R6, R3, 0x3e00, R6, 0xf8, !PT ;  /* 0x00003e0003067812 */ /* 0x000fe200078ef806 */
[----:B------:R-:W-:Y:S02]  /*05f0*/  ULEA.HI.X UR20, UR6, UR9, UR7, 0x2, UP0 ;  /* 0x0000000906147291 */ /* 0x000fe400080f1407 */
[----:B---3--:R-:W-:Y:S01]  /*0600*/  UIMAD UR18, UR18, UR25, URZ ;  /* 0x00000019121272a4 */ /* 0x008fe2000f8e02ff */
[----:B------:R-:W-:Y:S01]  /*0610*/  UMOV UR6, URZ ;  /* 0x000000ff00067c82 */ /* 0x000fe20008000000 */
[----:B------:R-:W-:-:S10]  /*0620*/  UMOV UR11, UR13 ;  /* 0x0000000d000b7c82 */ /* 0x000fd40008000000 */
.L_x_162:
[----:B0-----:R-:W0:Y:S01]  /*0630*/  LDCU UR15, c[0x0][0x388] ;  /* 0x00007100ff0f77ac */ /* 0x001e220008000800 */
[----:B------:R-:W-:Y:S01]  /*0640*/  SHF.L.U32 R92, R0, 0x4, RZ ;  /* 0x00000004005c7819 */ /* 0x000fe200000006ff */
[----:B------:R-:W-:Y:S01]  /*0650*/  HFMA2 R16, -RZ, RZ, 0, 0 ;  /* 0x00000000ff107431 */ /* 0x000fe200000001ff */
[----:B------:R-:W-:Y:S01]  /*0660*/  LOP3.LUT R29, R29, 0xfffffeff, RZ, 0xc0, !PT ;  /* 0xfffffeff1d1d7812 */ /* 0x000fe200078ec0ff */
        /* <DEDUP_REMOVED lines=237> */
[----:B------:R-:W-:Y:S01]  /*1540*/  HFMA2 R4, -RZ, RZ, 0, 0 ;  /* 0x00000000ff047431 */ /* 0x000fe200000001ff */
        /* <DEDUP_REMOVED lines=135> */
.L_x_124:
[----:B------:R-:W-:Y:S05]  /*1dc0*/  BSYNC.RECONVERGENT B0 ;  /* 0x0000000000007941 */ /* 0x000fea0003800200 */
.L_x_123:
        /* <DEDUP_REMOVED lines=34> */
.L_x_126:
[----:B------:R-:W-:Y:S05]  /*1ff0*/  BSYNC.RECONVERGENT B0 ;  /* 0x0000000000007941 */ /* 0x000fea0003800200 */
.L_x_125:
        /* <DEDUP_REMOVED lines=36> */
.L_x_128:
[----:B------:R-:W-:Y:S05]  /*2240*/  BSYNC.RECONVERGENT B0 ;  /* 0x0000000000007941 */ /* 0x000fea0003800200 */
.L_x_127:
        /* <DEDUP_REMOVED lines=34> */
.L_x_130:
[----:B------:R-:W-:Y:S05]  /*2470*/  BSYNC.RECONVERGENT B0 ;  /* 0x0000000000007941 */ /* 0x000fea0003800200 */
.L_x_129:
        /* <DEDUP_REMOVED lines=36> */
.L_x_132:
[----:B------:R-:W-:Y:S05]  /*26c0*/  BSYNC.RECONVERGENT B0 ;  /* 0x0000000000007941 */ /* 0x000fea0003800200 */
.L_x_131:
        /* <DEDUP_REMOVED lines=34> */
.L_x_134:
[----:B------:R-:W-:Y:S05]  /*28f0*/  BSYNC.RECONVERGENT B0 ;  /* 0x0000000000007941 */ /* 0x000fea0003800200 */
.L_x_133:
        /* <DEDUP_REMOVED lines=36> */
.L_x_136:
[----:B------:R-:W-:Y:S05]  /*2b40*/  BSYNC.RECONVERGENT B0 ;  /* 0x0000000000007941 */ /* 0x000fea0003800200 */
.L_x_135:
        /* <DEDUP_REMOVED lines=34> */
.L_x_138:
[----:B------:R-:W-:Y:S05]  /*2d70*/  BSYNC.RECONVERGENT B0 ;  /* 0x0000000000007941 */ /* 0x000fea0003800200 */
.L_x_137:
        /* <DEDUP_REMOVED lines=37> */
.L_x_140:
[----:B------:R-:W-:Y:S05]  /*2fd0*/  BSYNC.RECONVERGENT B0 ;  /* 0x0000000000007941 */ /* 0x000fea0003800200 */
.L_x_139:
        /* <DEDUP_REMOVED lines=39> */
.L_x_142:
[----:B------:R-:W-:Y:S05]  /*3250*/  BSYNC.RECONVERGENT B0 ;  /* 0x0000000000007941 */ /* 0x000fea0003800200 */
.L_x_141:
        /* <DEDUP_REMOVED lines=45> */
.L_x_144:
[----:B------:R-:W-:Y:S05]  /*3530*/  BSYNC.RECONVERGENT B0 ;  /* 0x0000000000007941 */ /* 0x000fea0003800200 */
.L_x_143:
        /* <DEDUP_REMOVED lines=32> */
.L_x_146:
[----:B------:R-:W-:Y:S05]  /*3740*/  BSYNC.RECONVERGENT B0 ;  /* 0x0000000000007941 */ /* 0x000fea0003800200 */
.L_x_145:
        /* <DEDUP_REMOVED lines=32> */
.L_x_148:
[----:B------:R-:W-:Y:S05]  /*3950*/  BSYNC.RECONVERGENT B0 ;  /* 0x0000000000007941 */ /* 0x000fea0003800200 */
.L_x_147:
        /* <DEDUP_REMOVED lines=32> */
.L_x_150:
[----:B------:R-:W-:Y:S05]  /*3b60*/  BSYNC.RECONVERGENT B0 ;  /* 0x0000000000007941 */ /* 0x000fea0003800200 */
.L_x_149:
        /* <DEDUP_REMOVED lines=32> */
.L_x_152:
[----:B------:R-:W-:Y:S05]  /*3d70*/  BSYNC.RECONVERGENT B0 ;  /* 0x0000000000007941 */ /* 0x000fea0003800200 */
.L_x_151:
        /* <DEDUP_REMOVED lines=32> */
.L_x_154:
[----:B------:R-:W-:Y:S05]  /*3f80*/  BSYNC.RECONVERGENT B0 ;  /* 0x0000000000007941 */ /* 0x000fea0003800200 */
.L_x_153:
        /* <DEDUP_REMOVED lines=48> */
.L_x_161:
        /* <DEDUP_REMOVED lines=773> */
[----:B------:R-:W-:Y:S01]  /*72e0*/  FSEL R144, R47, R144, !P5 ;  /* 0x000000902f907208 */ /* 0x000fe20006800000 */
        /* <DEDUP_REMOVED lines=34> */
[----:B------:R-:W1:Y:S01]  /*7510*/  S2R R159, SR_TID.X ;  /* 0x00000000009f7919 */ /* 0x000e620000002100 */
[----:B------:R-:W-:Y:S02]  /*7520*/  FSEL R143, R48, R143, !P3 ;  /* 0x0000008f308f7208 */ /* 0x000fe40005800000 */
[----:B------:R-:W-:-:S02]  /*7530*/  FSEL R142, R160, R142, !P3 ;  /* 0x0000008ea08e7208 */ /* 0x000fc40005800000 */
[----:B------:R-:W-:Y:S02]  /*7540*/  FSEL R141, R50, R141, !P3 ;  /* 0x0000008d328d7208 */ /* 0x000fe40005800000 */
[----:B------:R-:W-:Y:S02]  /*7550*/  FSEL R144, R51, R144, !P3 ;  /* 0x0000009033907208 */ /* 0x000fe40005800000 */
[----:B-1----:R-:W-:Y:S01]  /*7560*/  ISETP.GE.U32.AND P2, PT, R159, 0x20, PT ;  /* 0x000000209f00780c */ /* 0x002fe20003f46070 */
        /* <DEDUP_REMOVED lines=31> */
.L_x_157:
        /* <DEDUP_REMOVED lines=16> */
.L_x_158:
[----:B------:R-:W-:Y:S05]  /*7860*/  BSYNC.RECONVERGENT B0 ;  /* 0x0000000000007941 */ /* 0x000fea0003800200 */
.L_x_156:
        /* <DEDUP_REMOVED lines=10> */
[C---:B------:R-:W-:Y:S01]  /*7910*/  FMUL.FTZ R40, R122.reuse, R154 ;  /* 0x0000009a7a287220 */ /* 0x040fe20000410000 */
        /* <DEDUP_REMOVED lines=107> */
.L_x_160:
[----:B------:R-:W-:Y:S05]  /*7fd0*/  BSYNC.RECONVERGENT B0 ;  /* 0x0000000000007941 */ /* 0x000fea0003800200 */
.L_x_159:
        /* <DEDUP_REMOVED lines=116> */
.L_x_155:
[----:B------:R-:W2:Y:S01]  /*8720*/  LDL.LU R112, [R1+0xc] ;  /* 0x00000c0001707983 */ /* 0x000ea20000300800 */
[----:B------:R-:W0:Y:S01]  /*8730*/  S2R R0, SR_TID.X ;  /* 0x0000000000007919 */ /* 0x000e220000002100 */
[----:B------:R-:W-:Y:S01]  /*8740*/  BAR.SYNC.DEFER_BLOCKING 0x0 ;  /* 0x0000000000007b1d */ /* 0x000fe20000010000 */
[----:B------:R-:W-:-:S07]  /*8750*/  USHF.L.U32 UR8, UR6, 0xb, URZ ;  /* 0x0000000b06087899 */ /* 0x000fce00080006ff */
[----:B------:R-:W1:Y:S08]  /*8760*/  S2UR UR26, SR_CTAID.X ;  /* 0x00000000001a79c3 */ /* 0x000e700000002500 */
[----:B------:R-:W3:Y:S01]  /*8770*/  S2UR UR27, SR_CTAID.Y ;  /* 0x00000000001b79c3 */ /* 0x000ee20000002600 */
[----:B------:R-:W4:Y:S01]  /*8780*/  LDL.LU R111, [R1+0x8] ;  /* 0x00000800016f7983 */ /* 0x000f220000300800 */
[----:B------:R-:W-:Y:S01]  /*8790*/  UMOV UR9, URZ ;  /* 0x000000ff00097c82 */ /* 0x000fe20008000000 */
[----:B------:R-:W5:Y:S02]  /*87a0*/  LDCU.64 UR28, c[0x0][0x478] ;  /* 0x00008f00ff1c77ac */ /* 0x000f640008000a00 */
[----:B------:R-:W4:Y:S04]  /*87b0*/  LDL.LU R110, [R1+0x4] ;  /* 0x00000400016e7983 */ /* 0x000f280000300800 */
[----:B------:R-:W4:Y:S04]  /*87c0*/  LDL.LU R109, [R1] ;  /* 0x00000000016d7983 */ /* 0x000f280000300800 */
        /* <DEDUP_REMOVED lines=15> */
[----:B------:R-:W4:Y:S01]  /*88c0*/  LDL.LU R93, [R1+0x10] ;  /* 0x00001000015d7983 */ /* 0x000f220000300800 */
[----:B0-----:R-:W-:Y:S01]  /*88d0*/  ISETP.NE.AND P0, PT, R0, RZ, PT ;  /* 0x000000ff0000720c */ /* 0x001fe20003f05270 */
[----:B------:R-:W-:Y:S01]  /*88e0*/  UIADD3 UR7, UPT, UPT, -UR8, UR15, URZ ;  /* 0x0000000f08077290 */ /* 0x000fe2000fffe1ff */
[----:B------:R-:W-:Y:S01]  /*88f0*/  LOP3.LUT R3, R92, 0x3e00, RZ, 0xc0, !PT ;  /* 0x00003e005c037812 */ /* 0x000fe200078ec0ff */
[----:B------:R-:W1:Y:S03]  /*8900*/  LDCU.128 UR12, c[0x0][0x420] ;  /* 0x00008400ff0c77ac */ /* 0x000e660008000c00 */
[----:B------:R-:W-:-:S02]  /*8910*/  LOP3.LUT R6, R3, 0x1f, R0, 0xf8, !PT ;  /* 0x0000001f03067812 */ /* 0x000fc400078ef800 */
[----:B------:R-:W-:Y:S02]  /*8920*/  MOV R10, UR7 ;  /* 0x00000007000a7c02 */ /* 0x000fe40008000f00 */
[C---:B------:R-:W-:Y:S02]  /*8930*/  LOP3.LUT R11, R6.reuse, 0x20, RZ, 0xfc, !PT ;  /* 0x00000020060b7812 */ /* 0x040fe400078efcff */
[C---:B------:R-:W-:Y:S02]  /*8940*/  LOP3.LUT R7, R6.reuse, 0x40, RZ, 0xfc, !PT ;  /* 0x0000004006077812 */ /* 0x040fe400078efcff */
[C---:B------:R-:W-:Y:S02]  /*8950*/  LOP3.LUT R8, R6.reuse, 0x60, RZ, 0xfc, !PT ;  /* 0x0000006006087812 */ /* 0x040fe400078efcff */
[C---:B------:R-:W-:Y:S02]  /*8960*/  LOP3.LUT R9, R6.reuse, 0x80, RZ, 0xfc, !PT ;  /* 0x0000008006097812 */ /* 0x040fe400078efcff */
[----:B------:R-:W-:-:S02]  /*8970*/  LOP3.LUT R17, R6, 0xa0, RZ, 0xfc, !PT ;  /* 0x000000a006117812 */ /* 0x000fc400078efcff */
[C---:B------:R-:W-:Y:S01]  /*8980*/  LOP3.LUT R16, R6.reuse, 0xc0, RZ, 0xfc, !PT ;  /* 0x000000c006107812 */ /* 0x040fe200078efcff */
[----:B-1----:R-:W-:Y:S01]  /*8990*/  UIMAD.WIDE.U32 UR24, UR26, UR12, UR8 ;  /* 0x0000000c1a1872a5 */ /* 0x002fe2000f8e0008 */
[C---:B------:R-:W-:Y:S02]  /*89a0*/  LOP3.LUT R15, R6.reuse, 0xe0, RZ, 0xfc, !PT ;  /* 0x000000e0060f7812 */ /* 0x040fe400078efcff */
[C---:B------:R-:W-:Y:S01]  /*89b0*/  LOP3.LUT R14, R6.reuse, 0x100, RZ, 0xfc, !PT ;  /* 0x00000100060e7812 */ /* 0x040fe200078efcff */
[----:B------:R-:W-:Y:S01]  /*89c0*/  UIMAD UR25, UR26, UR13, UR25 ;  /* 0x0000000d1a1972a4 */ /* 0x000fe2000f8e0219 */
[C---:B------:R-:W-:Y:S02]  /*89d0*/  LOP3.LUT R13, R6.reuse, 0x120, RZ, 0xfc, !PT ;  /* 0x00000120060d7812 */ /* 0x040fe400078efcff */
[C---:B------:R-:W-:Y:S01]  /*89e0*/  LOP3.LUT R22, R6.reuse, 0x160, RZ, 0xfc, !PT ;  /* 0x0000016006167812 */ /* 0x040fe200078efcff */
[----:B---3--:R-:W-:Y:S01]  /*89f0*/  UIMAD.WIDE.U32 UR24, UR27, UR14, UR24 ;  /* 0x0000000e1b1872a5 */ /* 0x008fe2000f8e0018 */
[----:B------:R-:W-:-:S02]  /*8a00*/  LOP3.LUT R20, R6, 0x1a0, RZ, 0xfc, !PT ;  /* 0x000001a006147812 */ /* 0x000fc400078efcff */
[C---:B------:R-:W-:Y:S01]  /*8a10*/  LOP3.LUT R18, R6.reuse, 0x1e0, RZ, 0xfc, !PT ;  /* 0x000001e006127812 */ /* 0x040fe200078efcff */
[----:B------:R-:W-:Y:S02]  /*8a20*/  UIMAD UR25, UR27, UR15, UR25 ;  /* 0x0000000f1b1972a4 */ /* 0x000fe4000f8e0219 */
[----:B------:R-:W-:Y:S01]  /*8a30*/  IADD3 R3, P1, PT, R6, UR24, RZ ;  /* 0x0000001806037c10 */ /* 0x000fe2000ff3e0ff */
[----:B------:R-:W0:Y:S03]  /*8a40*/  LDCU.128 UR12, c[0x0][0x410] ;  /* 0x00008200ff0c77ac */ /* 0x000e260008000c00 */
[----:B------:R-:W-:Y:S02]  /*8a50*/  IADD3.X R12, PT, PT, RZ, UR25, RZ, P1, !PT ;  /* 0x00000019ff0c7c10 */ /* 0x000fe40008ffe4ff */
[----:B-----5:R-:W-:-:S04]  /*8a60*/  LEA R2, P5, R3, UR28, 0x2 ;  /* 0x0000001c03027c11 */ /* 0x020fc8000f8a10ff */
[----:B------:R-:W-:Y:S02]  /*8a70*/  LEA.HI.X R3, R3, UR29, R12, 0x2, P5 ;  /* 0x0000001d03037c11 */ /* 0x000fe4000a8f140c */
[----:B------:R-:W-:Y:S01]  /*8a80*/  LOP3.LUT R12, R6, 0x140, RZ, 0xfc, !PT ;  /* 0x00000140060c7812 */ /* 0x000fe200078efcff */
[----:B0-----:R-:W-:-:S04]  /*8a90*/  UIMAD.WIDE.U32 UR24, UR26, UR12, UR8 ;  /* 0x0000000c1a1872a5 */ /* 0x001fc8000f8e0008 */
[----:B------:R-:W-:-:S03]  /*8aa0*/  UIMAD UR13, UR26, UR13, UR25 ;  /* 0x0000000d1a0d72a4 */ /* 0x000fc6000f8e0219 */
[----:B------:R-:W-:Y:S02]  /*8ab0*/  UMOV UR12, UR24 ;  /* 0x00000018000c7c82 */ /* 0x000fe40008000000 */
[----:B------:R-:W-:Y:S02]  /*8ac0*/  UIMAD.WIDE.U32 UR12, UR27, UR14, UR12 ;  /* 0x0000000e1b0c72a5 */ /* 0x000fe4000f8e000c */
[----:B------:R-:W0:Y:S02]  /*8ad0*/  LDCU.64 UR24, c[0x0][0x488] ;  /* 0x00009100ff1877ac */ /* 0x000e240008000a00 */
[----:B------:R-:W-:Y:S01]  /*8ae0*/  UIMAD UR15, UR27, UR15, UR13 ;  /* 0x0000000f1b0f72a4 */ /* 0x000fe2000f8e020d */
[----:B--2---:R-:W-:Y:S04]  /*8af0*/  STS [R112], R74 ;  /* 0x0000004a70007388 */ /* 0x004fe80000000800 */
[----:B----4-:R-:W-:Y:S04]  /*8b00*/  STS [R111+0x4], R73 ;  /* 0x000004496f007388 */ /* 0x010fe80000000800 */
        /* <DEDUP_REMOVED lines=31> */
[----:B------:R-:W-:Y:S01]  /*8d00*/  @!P0 STS [UR21+0x2100], R10 ;  /* 0x0021000aff008988 */ /* 0x000fe20008000815 */
[----:B------:R-:W-:Y:S06]  /*8d10*/  BAR.SYNC.DEFER_BLOCKING 0x0 ;  /* 0x0000000000007b1d */ /* 0x000fec0000010000 */
[----:B------:R-:W1:Y:S02]  /*8d20*/  LDS R4, [UR21+0x2100] ;  /* 0x00210015ff047984 */ /* 0x000e640008000800 */
        /* <DEDUP_REMOVED lines=12> */
[----:B------:R3:W-:Y:S01]  /*8df0*/  @!P4 STG.E desc[UR22][R2.64+0x180], R23 ;  /* 0x000180170200c986 */ /* 0x0007e2000c101916 */
[----:B------:R-:W-:-:S03]  /*8e00*/  ISETP.GE.AND P4, PT, R14, R4, PT ;  /* 0x000000040e00720c */ /* 0x000fc60003f86270 */
[----:B------:R-:W-:Y:S01]  /*8e10*/  @!P5 STG.E desc[UR22][R2.64+0x200], R25 ;  /* 0x000200190200d986 */ /* 0x000fe2000c101916 */
[-C--:B------:R-:W-:Y:S02]  /*8e20*/  ISETP.GE.AND P5, PT, R13, R4.reuse, PT ;  /* 0x000000040d00720c */ /* 0x080fe40003fa6270 */
[C---:B-1----:R-:W-:Y:S01]  /*8e30*/  LOP3.LUT R19, R6.reuse, 0x1c0, RZ, 0xfc, !PT ;  /* 0x000001c006137812 */ /* 0x042fe200078efcff */
[----:B------:R1:W-:Y:S01]  /*8e40*/  @!P2 STG.E desc[UR22][R2.64+0x300], R29 ;  /* 0x0003001d0200a986 */ /* 0x0003e2000c101916 */
[----:B--2---:R-:W-:Y:S02]  /*8e50*/  LOP3.LUT R21, R6, 0x180, RZ, 0xfc, !PT ;  /* 0x0000018006157812 */ /* 0x004fe400078efcff */
[-C--:B------:R-:W-:Y:S01]  /*8e60*/  ISETP.GE.AND P2, PT, R19, R4.reuse, PT ;  /* 0x000000041300720c */ /* 0x080fe20003f46270 */
[----:B------:R2:W-:Y:S01]  /*8e70*/  @!P3 STG.E desc[UR22][R2.64+0x280], R27 ;  /* 0x0002801b0200b986 */ /* 0x0005e2000c101916 */
[----:B------:R-:W-:Y:S01]  /*8e80*/  ISETP.GE.AND P3, PT, R20, R4, PT ;  /* 0x000000041400720c */ /* 0x000fe20003f66270 */
[----:B---3--:R-:W-:-:S02]  /*8e90*/  HFMA2 R23, -RZ, RZ, 0, 0 ;  /* 0x00000000ff177431 */ /* 0x008fc400000001ff */
[----:B------:R3:W-:Y:S01]  /*8ea0*/  @!P1 STG.E desc[UR22][R2.64+0x380], R31 ;  /* 0x0003801f02009986 */ /* 0x0007e2000c101916 */
[----:B------:R-:W-:-:S03]  /*8eb0*/  ISETP.GE.AND P1, PT, R18, R4, PT ;  /* 0x000000041200720c */ /* 0x000fc60003f26270 */
[----:B------:R4:W-:Y:S01]  /*8ec0*/  @!P4 STG.E desc[UR22][R2.64+0x400], R33 ;  /* 0x000400210200c986 */ /* 0x0009e2000c101916 */
[-C--:B------:R-:W-:Y:S02]  /*8ed0*/  ISETP.GE.AND P4, PT, R21, R4.reuse, PT ;  /* 0x000000041500720c */ /* 0x080fe40003f86270 */
[----:B-1----:R-:W-:Y:S01]  /*8ee0*/  CS2R R28, SRZ ;  /* 0x00000000001c7805 */ /* 0x002fe2000001ff00 */
[----:B------:R1:W-:Y:S01]  /*8ef0*/  @!P5 STG.E desc[UR22][R2.64+0x480], R35 ;  /* 0x000480230200d986 */ /* 0x0003e2000c101916 */
[----:B------:R-:W-:Y:S02]  /*8f00*/  ISETP.GE.AND P5, PT, R22, R4, PT ;  /* 0x000000041600720c */ /* 0x000fe40003fa6270 */
[----:B--2---:R-:W-:Y:S01]  /*8f10*/  CS2R R26, SRZ ;  /* 0x00000000001a7805 */ /* 0x004fe2000001ff00 */
[----:B------:R-:W-:Y:S01]  /*8f20*/  @!P6 STG.E desc[UR22][R2.64+0x500], R37 ;  /* 0x000500250200e986 */ /* 0x000fe2000c101916 */
[----:B------:R-:W-:-:S03]  /*8f30*/  IADD3 R5, P6, PT, R6, UR12, RZ ;  /* 0x0000000c06057c10 */ /* 0x000fc6000ffde0ff */
[----:B------:R-:W-:Y:S01]  /*8f40*/  @!P3 STG.E desc[UR22][R2.64+0x680], R43 ;  /* 0x0006802b0200b986 */ /* 0x000fe2000c101916 */
[----:B------:R-:W-:Y:S02]  /*8f50*/  ISETP.GE.AND P3, PT, R11, UR7, PT ;  /* 0x000000070b007c0c */ /* 0x000fe4000bf66270 */
[----:B------:R-:W-:Y:S01]  /*8f60*/  IADD3.X R24, PT, PT, RZ, UR15, RZ, P6, !PT ;  /* 0x0000000fff187c10 */ /* 0x000fe2000b7fe4ff */
[----:B------:R-:W-:Y:S01]  /*8f70*/  @!P4 STG.E desc[UR22][R2.64+0x600], R41 ;  /* 0x000600290200c986 */ /* 0x000fe2000c101916 */
[----:B------:R-:W-:-:S03]  /*8f80*/  ISETP.GE.AND P4, PT, R7, UR7, PT ;  /* 0x0000000707007c0c */ /* 0x000fc6000bf86270 */
[----:B------:R-:W-:Y:S01]  /*8f90*/  @!P2 STG.E desc[UR22][R2.64+0x700], R45 ;  /* 0x0007002d0200a986 */ /* 0x000fe2000c101916 */
[----:B------:R-:W-:-:S03]  /*8fa0*/  ISETP.GE.AND P2, PT, R6, UR7, PT ;  /* 0x0000000706007c0c */ /* 0x000fc6000bf46270 */
[----:B------:R-:W-:Y:S01]  /*8fb0*/  @!P1 STG.E desc[UR22][R2.64+0x780], R47 ;  /* 0x0007802f02009986 */ /* 0x000fe2000c101916 */
[----:B0-----:R-:W-:Y:S02]  /*8fc0*/  LEA R4, P6, R5, UR24, 0x2 ;  /* 0x0000001805047c11 */ /* 0x001fe4000f8c10ff */
[----:B---3--:R-:W-:Y:S02]  /*8fd0*/  CS2R R30, SRZ ;  /* 0x00000000001e7805 */ /* 0x008fe4000001ff00 */
[----:B------:R-:W-:Y:S01]  /*8fe0*/  ISETP.GE.AND P1, PT, R17, UR7, PT ;  /* 0x0000000711007c0c */ /* 0x000fe2000bf26270 */
[----:B------:R0:W-:Y:S01]  /*8ff0*/  @!P5 STG.E desc[UR22][R2.64+0x580], R39 ;  /* 0x000580270200d986 */ /* 0x0001e2000c101916 */
[----:B------:R-:W-:Y:S02]  /*9000*/  ISETP.GE.AND P5, PT, R8, UR7, PT ;  /* 0x0000000708007c0c */ /* 0x000fe4000bfa6270 */
[----:B----4-:R-:W-:Y:S02]  /*9010*/  CS2R R32, SRZ ;  /* 0x0000000000207805 */ /* 0x010fe4000001ff00 */
[----:B------:R-:W-:Y:S01]  /*9020*/  LEA.HI.X R5, R5, UR25, R24, 0x2, P6 ;  /* 0x0000001905057c11 */ /* 0x000fe2000b0f1418 */
[----:B------:R-:W-:Y:S01]  /*9030*/  BAR.SYNC.DEFER_BLOCKING 0x0 ;  /* 0x0000000000007b1d */ /* 0x000fe20000010000 */
[----:B------:R-:W-:-:S02]  /*9040*/  CS2R R24, SRZ ;  /* 0x0000000000187805 */ /* 0x000fc4000001ff00 */
[----:B------:R-:W-:Y:S02]  /*9050*/  ISETP.GE.AND P6, PT, R9, UR7, PT ;  /* 0x0000000709007c0c */ /* 0x000fe4000bfc6270 */
[----:B-1----:R-:W-:Y:S02]  /*9060*/  CS2R R34, SRZ ;  /* 0x0000000000227805 */ /* 0x002fe4000001ff00 */
[----:B------:R-:W-:Y:S01]  /*9070*/  MOV R36, RZ ;  /* 0x000000ff00247202 */ /* 0x000fe20000000f00 */
[----:B------:R-:W1:Y:S01]  /*9080*/  LDCU.128 UR12, c[0x0][0x430] ;  /* 0x00008600ff0c77ac */ /* 0x000e620008000c00 */
[----:B0-----:R-:W-:Y:S01]  /*9090*/  CS2R R2, SRZ ;  /* 0x0000000000027805 */ /* 0x001fe2000001ff00 */
[----:B------:R-:W0:Y:S01]  /*90a0*/  LDCU.64 UR24, c[0x0][0x490] ;  /* 0x00009200ff1877ac */ /* 0x000e220008000a00 */
[----:B------:R-:W2:Y:S01]  /*90b0*/  @!P2 LDG.E R23, desc[UR22][R4.64] ;  /* 0x000000160417a981 */ /* 0x000ea2000c1e1900 */
[----:B------:R-:W-:-:S03]  /*90c0*/  ISETP.GE.AND P2, PT, R16, UR7, PT ;  /* 0x0000000710007c0c */ /* 0x000fc6000bf46270 */
[----:B------:R-:W3:Y:S01]  /*90d0*/  @!P3 LDG.E R24, desc[UR22][R4.64+0x80] ;  /* 0x000080160418b981 */ /* 0x000ee2000c1e1900 */
[----:B------:R-:W-:-:S03]  /*90e0*/  ISETP.GE.AND P3, PT, R15, UR7, PT ;  /* 0x000000070f007c0c */ /* 0x000fc6000bf66270 */
[----:B------:R-:W4:Y:S01]  /*90f0*/  @!P4 LDG.E R25, desc[UR22][R4.64+0x100] ;  /* 0x000100160419c981 */ /* 0x000f22000c1e1900 */
[----:B------:R-:W-:-:S03]  /*9100*/  ISETP.GE.AND P4, PT, R14, UR7, PT ;  /* 0x000000070e007c0c */ /* 0x000fc6000bf86270 */
[----:B------:R-:W5:Y:S01]  /*9110*/  @!P5 LDG.E R26, desc[UR22][R4.64+0x180] ;  /* 0x00018016041ad981 */ /* 0x000f62000c1e1900 */
        /* <DEDUP_REMOVED lines=12> */
[----:B------:R-:W-:Y:S01]  /*91e0*/  ISETP.GE.AND P5, PT, R18, UR7, PT ;  /* 0x0000000712007c0c */ /* 0x000fe2000bfa6270 */
[----:B-1----:R-:W-:Y:S02]  /*91f0*/  UIMAD.WIDE.U32 UR8, UR26, UR12, UR8 ;  /* 0x0000000c1a0872a5 */ /* 0x002fe4000f8e0008 */
[----:B------:R-:W5:Y:S01]  /*9200*/  @!P6 LDG.E R31, desc[UR22][R4.64+0x500] ;  /* 0x00050016041fe981 */ /* 0x000f62000c1e1900 */
[----:B------:R-:W1:Y:S03]  /*9210*/  LDCU UR7, c[0x0][0x394] ;  /* 0x00007280ff0777ac */ /* 0x000e660008000800 */
[----:B------:R-:W5:Y:S04]  /*9220*/  @!P1 LDG.E R32, desc[UR22][R4.64+0x580] ;  /* 0x0005801604209981 */ /* 0x000f68000c1e1900 */
[----:B------:R-:W5:Y:S04]  /*9230*/  @!P2 LDG.E R33, desc[UR22][R4.64+0x600] ;  /* 0x000600160421a981 */ /* 0x000f68000c1e1900 */
[----:B------:R-:W5:Y:S04]  /*9240*/  @!P3 LDG.E R34, desc[UR22][R4.64+0x680] ;  /* 0x000680160422b981 */ /* 0x000f68000c1e1900 */
[----:B------:R-:W5:Y:S04]  /*9250*/  @!P4 LDG.E R35, desc[UR22][R4.64+0x700] ;  /* 0x000700160423c981 */ /* 0x000f68000c1e1900 */
[----:B------:R-:W5:Y:S01]  /*9260*/  @!P5 LDG.E R36, desc[UR22][R4.64+0x780] ;  /* 0x000780160424d981 */ /* 0x000f62000c1e1900 */
[----:B------:R-:W-:-:S02]  /*9270*/  UIMAD UR9, UR26, UR13, UR9 ;  /* 0x0000000d1a0972a4 */ /* 0x000fc4000f8e0209 */
[----:B------:R-:W-:Y:S02]  /*9280*/  UIADD3 UR19, UP0, UPT, UR19, 0x4000, URZ ;  /* 0x0000400013137890 */ /* 0x000fe4000ff1e0ff */
[----:B------:R-:W-:Y:S02]  /*9290*/  UIMAD.WIDE.U32 UR8, UR27, UR14, UR8 ;  /* 0x0000000e1b0872a5 */ /* 0x000fe4000f8e0008 */
[----:B------:R-:W-:Y:S02]  /*92a0*/  UIADD3 UR6, UPT, UPT, UR6, 0x1, URZ ;  /* 0x0000000106067890 */ /* 0x000fe4000fffe0ff */
[----:B------:R-:W-:Y:S02]  /*92b0*/  UIMAD UR15, UR27, UR15, UR9 ;  /* 0x0000000f1b0f72a4 */ /* 0x000fe4000f8e0209 */
[----:B------:R-:W-:Y:S02]  /*92c0*/  UIADD3.X UR20, UPT, UPT, URZ, UR20, URZ, UP0, !UPT ;  /* 0x00000014ff147290 */ /* 0x000fe400087fe4ff */
[----:B-1----:R-:W-:-:S02]  /*92d0*/  UISETP.GE.AND UP0, UPT, UR6, UR7, UPT ;  /* 0x000000070600728c */ /* 0x002fc4000bf06270 */
[----:B------:R-:W-:Y:S02]  /*92e0*/  UIADD3 UR16, UP1, UPT, UR16, 0x2000, URZ ;  /* 0x0000200010107890 */ /* 0x000fe4000ff3e0ff */
[----:B------:R-:W-:Y:S02]  /*92f0*/  UIADD3 UR17, UP2, UPT, UR17, 0x2000, URZ ;  /* 0x0000200011117890 */ /* 0x000fe4000ff5e0ff */
[----:B------:R-:W-:Y:S02]  /*9300*/  UIADD3.X UR10, UPT, UPT, URZ, UR10, URZ, UP1, !UPT ;  /* 0x0000000aff0a7290 */ /* 0x000fe40008ffe4ff */
[----:B------:R-:W-:Y:S01]  /*9310*/  UIADD3.X UR11, UPT, UPT, URZ, UR11, URZ, UP2, !UPT ;  /* 0x0000000bff0b7290 */ /* 0x000fe200097fe4ff */
[----:B--2---:R-:W-:Y:S04]  /*9320*/  STS [R108], R23 ;  /* 0x000000176c007388 */ /* 0x004fe80000000800 */
[----:B---3--:R-:W-:Y:S04]  /*9330*/  STS [R107+0x80], R24 ;  /* 0x000080186b007388 */ /* 0x008fe80000000800 */
[----:B----4-:R-:W-:Y:S04]  /*9340*/  STS [R106+0x100], R25 ;  /* 0x000100196a007388 */ /* 0x010fe80000000800 */
[----:B-----5:R-:W-:Y:S04]  /*9350*/  STS [R105+0x180], R26 ;  /* 0x0001801a69007388 */ /* 0x020fe80000000800 */
        /* <DEDUP_REMOVED lines=13> */
[----:B------:R-:W1:Y:S04]  /*9430*/  LDS R28, [R111+0x4] ;  /* 0x000004006f1c7984 */ /* 0x000e680000000800 */
[----:B------:R-:W2:Y:S04]  /*9440*/  LDS R27, [R112] ;  /* 0x00000000701b7984 */ /* 0x000ea80000000800 */
[----:B------:R-:W3:Y:S04]  /*9450*/  LDS R29, [R110+0x8] ;  /* 0x000008006e1d7984 */ /* 0x000ee80000000800 */
[----:B------:R-:W4:Y:S04]  /*9460*/  LDS R30, [R109+0xc] ;  /* 0x00000c006d1e7984 */ /* 0x000f280000000800 */
[----:B------:R-:W5:Y:S04]  /*9470*/  LDS R31, [R165+0x10] ;  /* 0x00001000a51f7984 */ /* 0x000f680000000800 */
[----:B------:R-:W0:Y:S04]  /*9480*/  LDS R32, [R164+0x14] ;  /* 0x00001400a4207984 */ /* 0x000e280000000800 */
[----:B------:R-:W0:Y:S04]  /*9490*/  LDS R33, [R163+0x18] ;  /* 0x00001800a3217984 */ /* 0x000e280000000800 */
[----:B------:R-:W0:Y:S04]  /*94a0*/  LDS R26, [R161+0x20] ;  /* 0x00002000a11a7984 */ /* 0x000e280000000800 */
[----:B------:R-:W0:Y:S04]  /*94b0*/  LDS R34, [R162+0x1c] ;  /* 0x00001c00a2227984 */ /* 0x000e280000000800 */
[----:B------:R-:W0:Y:S01]  /*94c0*/  LDS R25, [R158+0x24] ;  /* 0x000024009e197984 */ /* 0x000e220000000800 */
[----:B-1----:R-:W-:-:S03]  /*94d0*/  FMUL.FTZ R3, R28, -1.4426950216293334961 ;  /* 0xbfb8aa3b1c037820 */ /* 0x002fc60000410000 */
[----:B------:R-:W1:Y:S01]  /*94e0*/  LDS R24, [R157+0x28] ;  /* 0x000028009d187984 */ /* 0x000e620000000800 */
[----:B--2---:R-:W-:-:S03]  /*94f0*/  FMUL.FTZ R2, R27, -1.4426950216293334961 ;  /* 0xbfb8aa3b1b027820 */ /* 0x004fc60000410000 */
[----:B------:R-:W2:Y:S01]  /*9500*/  LDS R23, [R156+0x2c] ;  /* 0x00002c009c177984 */ /* 0x000ea20000000800 */
[----:B------:R5:W0:Y:S01]  /*9510*/  MUFU.EX2 R36, R3 ;  /* 0x0000000300247308 */ /* 0x000a220000000800 */
[----:B---3--:R-:W-:Y:S02]  /*9520*/  FMUL.FTZ R37, R29, -1.4426950216293334961 ;  /* 0xbfb8aa3b1d257820 */ /* 0x008fe40000410000 */
[----:B------:R-:W3:Y:S01]  /*9530*/  LDS R5, [R151+0x30] ;  /* 0x0000300097057984 */ /* 0x000ee20000000800 */
[----:B----4-:R-:W-:-:S03]  /*9540*/  FMUL.FTZ R38, R30, -1.4426950216293334961 ;  /* 0xbfb8aa3b1e267820 */ /* 0x010fc60000410000 */
[----:B------:R-:W4:Y:S01]  /*9550*/  LDS R4, [R150+0x34] ;  /* 0x0000340096047984 */ /* 0x000f220000000800 */
[----:B------:R0:W1:Y:S01]  /*9560*/  MUFU.EX2 R35, R2 ;  /* 0x0000000200237308 */ /* 0x0000620000000800 */
[----:B-----5:R-:W-:Y:S02]  /*9570*/  FMUL.FTZ R39, R31, -1.4426950216293334961 ;  /* 0xbfb8aa3b1f277820 */ /* 0x020fe40000410000 */
[----:B------:R-:W5:Y:S01]  /*9580*/  LDS R3, [R149+0x38] ;  /* 0x0000380095037984 */ /* 0x000f620000000800 */
[----:B0-----:R-:W-:-:S04]  /*9590*/  FMUL.FTZ R40, R32, -1.4426950216293334961 ;  /* 0xbfb8aa3b20287820 */ /* 0x001fc80000410000 */
[----:B------:R-:W0:Y:S01]  /*95a0*/  MUFU.EX2 R37, R37 ;  /* 0x0000002500257308 */ /* 0x000e220000000800 */
[----:B------:R-:W5:Y:S01]  /*95b0*/  LDS R2, [R148+0x3c] ;  /* 0x00003c0094027984 */ /* 0x000f620000000800 */
[----:B------:R-:W-:Y:S01]  /*95c0*/  FMUL.FTZ R41, R33, -1.4426950216293334961 ;  /* 0xbfb8aa3b21297820 */ /* 0x000fe20000410000 */
[----:B------:R-:W-:Y:S01]  /*95d0*/  FADD.FTZ R36, R36, 1 ;  /* 0x3f80000024247421 */ /* 0x000fe20000010000 */
[----:B------:R-:W-:-:S04]  /*95e0*/  FMUL.FTZ R43, R26, -1.4426950216293334961 ;  /* 0xbfb8aa3b1a2b7820 */ /* 0x000fc80000410000 */
[----:B------:R-:W3:Y:S01]  /*95f0*/  MUFU.EX2 R38, R38 ;  /* 0x0000002600267308 */ /* 0x000ee20000000800 */
[----:B-1----:R-:W-:Y:S01]  /*9600*/  FADD.FTZ R35, R35, 1 ;  /* 0x3f80000023237421 */ /* 0x002fe20000010000 */
[----:B------:R-:W-:Y:S01]  /*9610*/  FMUL.FTZ R42, R34, -1.4426950216293334961 ;  /* 0xbfb8aa3b222a7820 */ /* 0x000fe20000410000 */
[----:B------:R-:W-:-:S05]  /*9620*/  FMUL.FTZ R44, R25, -1.4426950216293334961 ;  /* 0xbfb8aa3b192c7820 */ /* 0x000fca0000410000 */
[----:B------:R-:W1:Y:S01]  /*9630*/  MUFU.EX2 R39, R39 ;  /* 0x0000002700277308 */ /* 0x000e620000000800 */
[----:B0-----:R-:W-:Y:S01]  /*9640*/  FADD.FTZ R37, R37, 1 ;  /* 0x3f80000025257421 */ /* 0x001fe20000010000 */
[----:B------:R-:W-:Y:S01]  /*9650*/  FMUL.FTZ R45, R24, -1.4426950216293334961 ;  /* 0xbfb8aa3b182d7820 */ /* 0x000fe20000410000 */
[----:B--2---:R-:W-:-:S05]  /*9660*/  FMUL.FTZ R46, R23, -1.4426950216293334961 ;  /* 0xbfb8aa3b172e7820 */ /* 0x004fca0000410000 */
[----:B------:R-:W0:Y:S01]  /*9670*/  MUFU.EX2 R40, R40 ;  /* 0x0000002800287308 */ /* 0x000e220000000800 */
[----:B---3--:R-:W-:Y:S01]  /*9680*/  FADD.FTZ R38, R38, 1 ;  /* 0x3f80000026267421 */ /* 0x008fe20000010000 */
[----:B------:R-:W-:Y:S01]  /*9690*/  FMUL.FTZ R47, R5, -1.4426950216293334961 ;  /* 0xbfb8aa3b052f7820 */ /* 0x000fe20000410000 */
[----:B----4-:R-:W-:-:S05]  /*96a0*/  FMUL.FTZ R48, R4, -1.4426950216293334961 ;  /* 0xbfb8aa3b04307820 */ /* 0x010fca0000410000 */
[----:B------:R-:W2:Y:S01]  /*96b0*/  MUFU.EX2 R41, R41 ;  /* 0x0000002900297308 */ /* 0x000ea20000000800 */
[----:B-1----:R-:W-:Y:S01]  /*96c0*/  FADD.FTZ R39, R39, 1 ;  /* 0x3f80000027277421 */ /* 0x002fe20000010000 */
[----:B-----5:R-:W-:-:S06]  /*96d0*/  FMUL.FTZ R49, R3, -1.4426950216293334961 ;  /* 0xbfb8aa3b03317820 */ /* 0x020fcc0000410000 */
[----:B------:R-:W1:Y:S01]  /*96e0*/  MUFU.EX2 R43, R43 ;  /* 0x0000002b002b7308 */ /* 0x000e620000000800 */
[----:B------:R-:W-:Y:S01]  /*96f0*/  FMUL.FTZ R50, R2, -1.4426950216293334961 ;  /* 0xbfb8aa3b02327820 */ /* 0x000fe20000410000 */
[----:B0-----:R-:W-:-:S06]  /*9700*/  FADD.FTZ R40, R40, 1 ;  /* 0x3f80000028287421 */ /* 0x001fcc0000010000 */
[----:B------:R-:W0:Y:S01]  /*9710*/  MUFU.EX2 R42, R42 ;  /* 0x0000002a002a7308 */ /* 0x000e220000000800 */
[----:B--2---:R-:W-:-:S07]  /*9720*/  FADD.FTZ R41, R41, 1 ;  /* 0x3f80000029297421 */ /* 0x004fce0000010000 */
[----:B------:R-:W2:Y:S01]  /*9730*/  MUFU.EX2 R44, R44 ;  /* 0x0000002c002c7308 */ /* 0x000ea20000000800 */
[----:B-1----:R-:W-:-:S07]  /*9740*/  FADD.FTZ R43, R43, 1 ;  /* 0x3f8000002b2b7421 */ /* 0x002fce0000010000 */
[----:B------:R-:W1:Y:S01]  /*9750*/  MUFU.EX2 R45, R45 ;  /* 0x0000002d002d7308 */ /* 0x000e620000000800 */
[----:B0-----:R-:W-:-:S07]  /*9760*/  FADD.FTZ R42, R42, 1 ;  /* 0x3f8000002a2a7421 */ /* 0x001fce0000010000 */
        /* <DEDUP_REMOVED lines=10> */
[----:B------:R-:W1:Y:S01]  /*9810*/  MUFU.RCP R52, R35 ;  /* 0x0000002300347308 */ /* 0x000e620000001000 */
[----:B0-----:R-:W-:-:S07]  /*9820*/  FADD.FTZ R49, R49, 1 ;  /* 0x3f80000031317421 */ /* 0x001fce0000010000 */
[----:B------:R-:W0:Y:S01]  /*9830*/  MUFU.RCP R51, R36 ;  /* 0x0000002400337308 */ /* 0x000e220000001000 */
[----:B--2---:R-:W-:-:S07]  /*9840*/  FADD.FTZ R50, R50, 1 ;  /* 0x3f80000032327421 */ /* 0x004fce0000010000 */
[----:B------:R-:W2:Y:S01]  /*9850*/  MUFU.RCP R54, R37 ;  /* 0x0000002500367308 */ /* 0x000ea20000001000 */
[----:B-1----:R-:W-:-:S04]  /*9860*/  FMUL.FTZ R27, R27, R52 ;  /* 0x000000341b1b7220 */ /* 0x002fc80000410000 */
[----:B------:R-:W-:Y:S01]  /*9870*/  FMUL.FTZ R27, R27, R74 ;  /* 0x0000004a1b1b7220 */ /* 0x000fe20000410000 */
[----:B------:R-:W-:Y:S01]  /*9880*/  BAR.SYNC.DEFER_BLOCKING 0x0 ;  /* 0x0000000000007b1d */ /* 0x000fe20000010000 */
[----:B0-----:R-:W-:-:S05]  /*9890*/  FMUL.FTZ R28, R28, R51 ;  /* 0x000000331c1c7220 */ /* 0x001fca0000410000 */
        /* <DEDUP_REMOVED lines=56> */
[----:B------:R-:W-:-:S05]  /*9c20*/  FMUL.FTZ R75, R2, R75 ;  /* 0x0000004b024b7220 */ /* 0x000fca0000410000 */
        /* <DEDUP_REMOVED lines=21> */
[----:B0-----:R-:W-:Y:S02]  /*9d80*/  IADD3.X R10, PT, PT, RZ, UR15, RZ, P0, !PT ;  /* 0x0000000fff0a7c10 */ /* 0x001fe400087fe4ff */
[----:B------:R-:W-:-:S04]  /*9d90*/  LEA R2, P3, R3, UR24, 0x2 ;  /* 0x0000001803027c11 */ /* 0x000fc8000f8610ff */
[----:B------:R-:W-:Y:S01]  /*9da0*/  LEA.HI.X R3, R3, UR25, R10, 0x2, P3 ;  /* 0x0000001903037c11 */ /* 0x000fe200098f140a */
[----:B------:R-:W0:Y:S02]  /*9db0*/  LDS R4, [UR21+0x2100] ;  /* 0x00210015ff047984 */ /* 0x000e240008000800 */
        /* <DEDUP_REMOVED lines=34> */
.L_x_163:
        /* <DEDUP_REMOVED lines=10> */
.L_x_4947:


//--------------------- .text._Z25selective_scan_fwd_kernelI32Selective_Scan_fwd_kernel_traitsILi128ELi16ELi1ELb0ELb1ELb0ELb0EfN3c107complexIfEEEEv13SSMParamsBase --------------------------
	.section	.text._Z25selective_scan_fwd_kernelI32Selective_Scan_fwd_kernel_traitsILi128ELi16ELi1ELb0ELb1ELb0ELb0EfN3c107complexIfEEEEv13SSMParamsBase,"ax",@progbits
	.align	128
        .global         _Z25selective_scan_fwd_kernelI32Selective_Scan_fwd_kernel_traitsILi128ELi16ELi1ELb0ELb1ELb0ELb0EfN3c107complexIfEEEEv13SSMParamsBase
        .type           _Z25selective_scan_fwd_kernelI32Selective_Scan_fwd_kernel_traitsILi128ELi16ELi1ELb0ELb1ELb0ELb0EfN3c107complexIfEEEEv13SSMParamsBase,@function
        .size           _Z25selective_scan_fwd_kernelI32Selective_Scan_fwd_kernel_traitsILi128ELi16ELi1ELb0ELb1ELb0ELb0EfN3c107complexIfEEEEv13SSMParamsBase,(.L_x_4948 - _Z25selective_scan_fwd_kernelI32Selective_Scan_fwd_kernel_traitsILi128ELi16ELi1ELb0ELb1ELb0ELb0EfN3c107complexIfEEEEv13SSMParamsBase)
        .other          _Z25selective_scan_fwd_kernelI32Selective_Scan_fwd_kernel_traitsILi128ELi16ELi1ELb0ELb1ELb0ELb0EfN3c107complexIfEEEEv13SSMParamsBase,@"STO_CUDA_ENTRY STV_DEFAULT"
_Z25selective_scan_fwd_kernelI32Selective_Scan_fwd_kernel_traitsILi128ELi16ELi1ELb0ELb1ELb0ELb0EfN3c107complexIfEEEEv13SSMParamsBase:
.text._Z25selective_scan_fwd_kernelI32Selective_Scan_fwd_kernel_traitsILi128ELi16ELi1ELb0ELb1ELb0ELb0EfN3c107complexIfEEEEv13SSMParamsBase:
[----:B------:R-:W0:Y:S01]  /*0000*/  LDC R1, c[0x0][0x37c] ;  /* 0x0000df00ff017b82 */ /* 0x000e220000000800 */
[----:B------:R-:W1:Y:S07]  /*0010*/  LDCU UR29, c[0x0][0x398] ;  /* 0x00007300ff1d77ac */ /* 0x000e6e0008000800 */
[----:B------:R-:W2:Y:S01]  /*0020*/  S2UR UR16, SR_CTAID.Y ;  /* 0x00000000001079c3 */ /* 0x000ea20000002600 */
[----:B0-----:R-:W-:Y:S01]  /*0030*/  IADD3 R1, PT, PT, R1, -0x18, RZ ;  /* 0xffffffe801017810 */ /* 0x001fe20007ffe0ff */
[----:B------:R-:W0:Y:S01]  /*0040*/  LDCU.64 UR4, c[0x0][0x458] ;  /* 0x00008b00ff0477ac */ /* 0x000e220008000a00 */
[----:B------:R-:W3:Y:S01]  /*0050*/  LDCU.64 UR24, c[0x0][0x358] ;  /* 0x00006b00ff1877ac */ /* 0x000ee20008000a00 */
[----:B------:R-:W4:Y:S01]  /*0060*/  LDCU.64 UR6, c[0x0][0x470] ;  /* 0x00008e00ff0677ac */ /* 0x000f220008000a00 */
[----:B------:R-:W3:Y:S03]  /*0070*/  S2R R6, SR_CTAID.Y ;  /* 0x0000000000067919 */ /* 0x000ee60000002600 */
[----:B------:R-:W3:Y:S01]  /*0080*/  S2UR UR20, SR_CTAID.X ;  /* 0x00000000001479c3 */ /* 0x000ee20000002500 */
[----:B------:R-:W3:Y:S01]  /*0090*/  LDCU.128 UR12, c[0x0][0x3f0] ;  /* 0x00007e00ff0c77ac */ /* 0x000ee20008000c00 */
[----:B-1----:R-:W-:Y:S01]  /*00a0*/  MOV R0, UR29 ;  /* 0x0000001d00007c02 */ /* 0x002fe20008000f00 */
[----:B------:R-:W1:Y:S03]  /*00b0*/  LDCU UR28, c[0x0][0x394] ;  /* 0x00007280ff1c77ac */ /* 0x000e660008000800 */
[----:B------:R-:W-:Y:S01]  /*00c0*/  IABS R0, R0 ;  /* 0x0000000000007213 */ /* 0x000fe20000000000 */
[----:B0-----:R-:W-:-:S03]  /*00d0*/  UISETP.NE.U32.AND UP0, UPT, UR4, URZ, UPT ;  /* 0x000000ff0400728c */ /* 0x001fc6000bf05070 */
[----:B------:R-:W-:Y:S01]  /*00e0*/  R2UR UR26, R0 ;  /* 0x00000000001a72ca */ /* 0x000fe200000e0000 */
[----:B------:R-:W0:Y:S01]  /*00f0*/  LDCU.128 UR8, c[0x0][0x400] ;  /* 0x00008000ff0877ac */ /* 0x000e220008000c00 */
[----:B------:R-:W-:Y:S02]  /*0100*/  UISETP.NE.AND.EX UP0, UPT, UR5, URZ, UPT, UP0 ;  /* 0x000000ff0500728c */ /* 0x000fe4000bf05300 */
[----:B----4-:R-:W-:Y:S01]  /*0110*/  UISETP.NE.U32.AND UP1, UPT, UR6, URZ, UPT ;  /* 0x000000ff0600728c */ /* 0x010fe2000bf25070 */
[----:B------:R-:W4:Y:S03]  /*0120*/  LDCU.64 UR22, c[0x0][0x3b0] ;  /* 0x00007600ff1677ac */ /* 0x000f260008000a00 */
[----:B------:R-:W-:-:S05]  /*0130*/  PLOP3.LUT P0, PT, PT, PT, UP0, 0x80, 0x8 ;  /* 0x000000000008781c */ /* 0x000fca0003f0f008 */
[----:B------:R-:W1:Y:S01]  /*0140*/  I2F.RP R0, UR26 ;  /* 0x0000001a00007d06 */ /* 0x000e620008209400 */
[----:B------:R-:W-:Y:S02]  /*0150*/  UISETP.NE.AND.EX UP1, UPT, UR7, URZ, UPT, UP1 ;  /* 0x000000ff0700728c */ /* 0x000fe4000bf25310 */
[----:B--2---:R-:W-:-:S04]  /*0160*/  @UP0 ULEA UR4, UP2, UR16, UR4, 0x2 ;  /* 0x0000000410040291 */ /* 0x004fc8000f8410ff */
[----:B------:R-:W-:Y:S01]  /*0170*/  @UP0 ULEA.HI.X UR5, UR16, UR5, URZ, 0x2, UP2 ;  /* 0x0000000510050291 */ /* 0x000fe200090f14ff */
[----:B------:R-:W-:Y:S02]  /*0180*/  PLOP3.LUT P1, PT, PT, PT, UP1, 0x80, 0x8 ;  /* 0x000000000008781c */ /* 0x000fe40003f2f018 */
[----:B------:R-:W-:Y:S02]  /*0190*/  MOV R2, UR4 ;  /* 0x0000000400027c02 */ /* 0x000fe40008000f00 */
[----:B------:R-:W-:Y:S01]  /*01a0*/  @UP1 ULEA UR6, UP0, UR16, UR6, 0x2 ;  /* 0x0000000610061291 */ /* 0x000fe2000f8010ff */
[----:B------:R-:W-:Y:S01]  /*01b0*/  MOV R3, UR5 ;  /* 0x0000000500037c02 */ /* 0x000fe20008000f00 */
[----:B-1----:R-:W1:Y:S02]  /*01c0*/  MUFU.RCP R0, R0 ;  /* 0x0000000000007308 */ /* 0x002e640000001000 */
[----:B------:R-:W-:-:S03]  /*01d0*/  @UP1 ULEA.HI.X UR7, UR16, UR7, URZ, 0x2, UP0 ;  /* 0x0000000710071291 */ /* 0x000fc600080f14ff */
[----:B---3--:R1:W5:Y:S01]  /*01e0*/  @P0 LDG.E R3, desc[UR24][R2.64] ;  /* 0x0000001802030981 */ /* 0x008362000c1e1900 */
[----:B------:R-:W-:Y:S02]  /*01f0*/  MOV R4, UR6 ;  /* 0x0000000600047c02 */ /* 0x000fe40008000f00 */
[----:B------:R-:W-:-:S05]  /*0200*/  MOV R5, UR7 ;  /* 0x0000000700057c02 */ /* 0x000fca0008000f00 */
[----:B------:R2:W5:Y:S01]  /*0210*/  @P1 LDG.E R4, desc[UR24][R4.64] ;  /* 0x0000001804041981 */ /* 0x000562000c1e1900 */
[----:B------:R-:W-:Y:S01]  /*0220*/  UMOV UR4, URZ ;  /* 0x000000ff00047c82 */ /* 0x000fe20008000000 */
[----:B------:R-:W-:Y:S02]  /*0230*/  UISETP.GE.AND UP0, UPT, UR28, 0x1, UPT ;  /* 0x000000011c00788c */ /* 0x000fe4000bf06270 */
[----:B0-----:R-:W-:Y:S01]  /*0240*/  UIMAD.WIDE.U32 UR6, UR20, UR8, URZ ;  /* 0x00000008140672a5 */ /* 0x001fe2000f8e00ff */
[----:B-1----:R-:W-:-:S03]  /*0250*/  IADD3 R2, PT, PT, R0, 0xffffffe, RZ ;  /* 0x0ffffffe00027810 */ /* 0x002fc60007ffe0ff */
[----:B------:R-:W-:Y:S01]  /*0260*/  PLOP3.LUT P2, PT, PT, PT, UP0, 0x80, 0x8 ;  /* 0x000000000008781c */ /* 0x000fe20003f4f008 */
[----:B------:R-:W-:Y:S01]  /*0270*/  UIMAD UR7, UR20, UR9, UR7 ;  /* 0x00000009140772a4 */ /* 0x000fe2000f8e0207 */
[----:B--2---:R-:W-:Y:S01]  /*0280*/  IABS R5, R6 ;  /* 0x0000000600057213 */ /* 0x004fe20000000000 */
[----:B------:R-:W0:Y:S03]  /*0290*/  F2I.FTZ.U32.TRUNC.NTZ R2, R2 ;  /* 0x0000000200027305 */ /* 0x000e26000021f000 */
[----:B------:R-:W-:Y:S02]  /*02a0*/  R2UR UR21, R5 ;  /* 0x00000000051572ca */ /* 0x000fe400000e0000 */
[----:B0-----:R-:W-:-:S13]  /*02b0*/  R2UR UR5, R2 ;  /* 0x00000000020572ca */ /* 0x001fda00000e0000 */
[----:B------:R-:W-:-:S04]  /*02c0*/  UIADD3 UR18, UPT, UPT, URZ, -UR5, URZ ;  /* 0x80000005ff127290 */ /* 0x000fc8000fffe0ff */
[----:B------:R-:W-:-:S04]  /*02d0*/  UIMAD UR18, UR18, UR26, URZ ;  /* 0x0000001a121272a4 */ /* 0x000fc8000f8e02ff */
[----:B------:R-:W-:Y:S02]  /*02e0*/  UIMAD.WIDE.U32 UR18, UR5, UR18, UR4 ;  /* 0x00000012051272a5 */ /* 0x000fe4000f8e0004 */
[----:B------:R-:W-:-:S04]  /*02f0*/  UIMAD.WIDE.U32 UR4, UR20, UR12, URZ ;  /* 0x0000000c140472a5 */ /* 0x000fc8000f8e00ff */
[----:B------:R-:W-:Y:S02]  /*0300*/  UIMAD UR5, UR20, UR13, UR5 ;  /* 0x0000000d140572a4 */ /* 0x000fe4000f8e0205 */
[----:B------:R-:W-:Y:S02]  /*0310*/  UIMAD.WIDE.U32 UR12, UR19, UR21, URZ ;  /* 0x00000015130c72a5 */ /* 0x000fe4000f8e00ff */
[----:B------:R-:W-:-:S04]  /*0320*/  UIMAD.WIDE.U32 UR8, UR16, UR14, UR4 ;  /* 0x0000000e100872a5 */ /* 0x000fc8000f8e0004 */
[----:B------:R-:W-:Y:S01]  /*0330*/  UIMAD UR19, UR16, UR15, UR9 ;  /* 0x0000000f101372a4 */ /* 0x000fe2000f8e0209 */
[----:B------:R-:W-:Y:S01]  /*0340*/  UMOV UR17, UR13 ;  /* 0x0000000d00117c82 */ /* 0x000fe20008000000 */
[----:B----4-:R-:W-:Y:S02]  /*0350*/  UIMAD.WIDE.U32 UR14, UR20, UR22, URZ ;  /* 0x00000016140e72a5 */ /* 0x010fe4000f8e00ff */
[----:B------:R-:W-:Y:S02]  /*0360*/  UIADD3 UR18, UPT, UPT, -UR17, URZ, URZ ;  /* 0x000000ff11127290 */ /* 0x000fe4000fffe1ff */
[----:B------:R-:W-:Y:S02]  /*0370*/  UIMAD.WIDE.U32 UR12, UR16, UR10, UR6 ;  /* 0x0000000a100c72a5 */ /* 0x000fe4000f8e0006 */
[----:B------:R-:W-:Y:S02]  /*0380*/  UIMAD UR18, UR26, UR18, UR21 ;  /* 0x000000121a1272a4 */ /* 0x000fe4000f8e0215 */
[----:B------:R-:W-:-:S02]  /*0390*/  ULOP3.LUT UR21, UR16, UR29, URZ, 0x3c, !UPT ;  /* 0x0000001d10157292 */ /* 0x000fc4000f8e3cff */
[----:B------:R-:W-:Y:S02]  /*03a0*/  UISETP.GT.U32.AND UP1, UPT, UR26, UR18, UPT ;  /* 0x000000121a00728c */ /* 0x000fe4000bf24070 */
[----:B------:R-:W-:Y:S02]  /*03b0*/  UIMAD UR10, UR20, UR23, UR15 ;  /* 0x00000017140a72a4 */ /* 0x000fe4000f8e020f */
[----:B------:R-:W-:Y:S01]  /*03c0*/  UIMAD UR11, UR16, UR11, UR13 ;  /* 0x0000000b100b72a4 */ /* 0x000fe2000f8e020d */
[----:B------:R-:W0:Y:S01]  /*03d0*/  LDCU.64 UR22, c[0x0][0x3c8] ;  /* 0x00007900ff1677ac */ /* 0x000e220008000a00 */
[----:B------:R-:W1:Y:S05]  /*03e0*/  LDCU.128 UR4, c[0x0][0x460] ;  /* 0x00008c00ff0477ac */ /* 0x000e6a0008000c00 */
[----:B------:R-:W-:-:S02]  /*03f0*/  @!UP1 UIADD3 UR18, UPT, UPT, UR18, -UR26, URZ ;  /* 0x8000001a12129290 */ /* 0x000fc4000fffe0ff */
[----:B------:R-:W-:Y:S02]  /*0400*/  UISETP.GE.AND UP0, UPT, UR21, URZ, UPT ;  /* 0x000000ff1500728c */ /* 0x000fe4000bf06270 */
[----:B------:R-:W-:Y:S02]  /*0410*/  UISETP.GE.U32.AND UP2, UPT, UR18, UR26, UPT ;  /* 0x0000001a1200728c */ /* 0x000fe4000bf46070 */
[----:B------:R-:W-:Y:S01]  /*0420*/  @!UP1 UIADD3 UR17, UPT, UPT, UR17, 0x1, URZ ;  /* 0x0000000111119890 */ /* 0x000fe2000fffe0ff */
[----:B01----:R-:W-:Y:S11]  /*0430*/  @!P2 EXIT ;  /* 0x000000000000a94d */ /* 0x003ff60003800000 */
[----:B------:R-:W0:Y:S01]  /*0440*/  S2R R0, SR_TID.X ;  /* 0x0000000000007919 */ /* 0x000e220000002100 */
[----:B------:R-:W-:Y:S02]  /*0450*/  UISETP.NE.AND UP1, UPT, UR29, URZ, UPT ;  /* 0x000000ff1d00728c */ /* 0x000fe4000bf25270 */
[----:B------:R-:W-:Y:S01]  /*0460*/  @UP2 UIADD3 UR17, UPT, UPT, UR17, 0x1, URZ ;  /* 0x0000000111112890 */ /* 0x000fe2000fffe0ff */
[----:B------:R-:W1:Y:S03]  /*0470*/  LDCU UR15, c[0x0][0x384] ;  /* 0x00007080ff0f77ac */ /* 0x000e660008000800 */
[----:B------:R-:W-:Y:S01]  /*0480*/  @!UP0 UIADD3 UR17, UPT, UPT, -UR17, URZ, URZ ;  /* 0x000000ff11118290 */ /* 0x000fe2000fffe1ff */
[----:B------:R-:W2:Y:S04]  /*0490*/  LDCU.64 UR26, c[0x0][0x448] ;  /* 0x00008900ff1a77ac */ /* 0x000ea80008000a00 */
[----:B------:R-:W-:-:S02]  /*04a0*/  @!UP1 ULOP3.LUT UR17, URZ, UR29, URZ, 0x33, !UPT ;  /* 0x0000001dff119292 */ /* 0x000fc4000f8e33ff */
[----:B------:R-:W-:Y:S02]  /*04b0*/  ULEA UR13, UP0, UR8, UR4, 0x2 ;  /* 0x00000004080d7291 */ /* 0x000fe4000f8010ff */
[----:B------:R-:W-:Y:S01]  /*04c0*/  USHF.R.S32.HI UR4, URZ, 0x1f, UR17 ;  /* 0x0000001fff047899 */ /* 0x000fe20008011411 */
[----:B------:R-:W3:Y:S01]  /*04d0*/  LDCU UR21, c[0x0][0x38c] ;  /* 0x00007180ff1577ac */ /* 0x000ee20008000800 */
[----:B------:R-:W-:Y:S02]  /*04e0*/  ULEA UR9, UP1, UR12, UR6, 0x2 ;  /* 0x000000060c097291 */ /* 0x000fe4000f8210ff */
[----:B------:R-:W-:Y:S02]  /*04f0*/  UIMAD UR4, UR4, UR22, URZ ;  /* 0x00000016040472a4 */ /* 0x000fe4000f8e02ff */
[----:B------:R-:W-:Y:S02]  /*0500*/  ULEA.HI.X UR18, UR8, UR5, UR19, 0x2, UP0 ;  /* 0x0000000508127291 */ /* 0x000fe400080f1413 */
[----:B------:R-:W-:Y:S01]  /*0510*/  ULEA.HI.X UR8, UR12, UR7, UR11, 0x2, UP1 ;  /* 0x000000070c087291 */ /* 0x000fe200088f140b */
[----:B0-----:R-:W-:Y:S01]  /*0520*/  SHF.L.U32 R2, R0, 0x4, RZ ;  /* 0x0000000400027819 */ /* 0x001fe200000006ff */
[----:B------:R-:W-:Y:S01]  /*0530*/  UMOV UR6, UR14 ;  /* 0x0000000e00067c82 */ /* 0x000fe20008000000 */
[----:B------:R-:W-:Y:S01]  /*0540*/  UMOV UR7, UR10 ;  /* 0x0000000a00077c82 */ /* 0x000fe20008000000 */
[----:B------:R-:W-:Y:S01]  /*0550*/  UMOV UR5, URZ ;  /* 0x000000ff00057c82 */ /* 0x000fe20008000000 */
[----:B-----5:R-:W-:Y:S01]  /*0560*/  @P1 R2UR UR5, R4 ;  /* 0x00000000040512ca */ /* 0x020fe200000e0000 */
[----:B------:R-:W-:-:S02]  /*0570*/  UIMAD.WIDE.U32 UR6, UR17, UR22, UR6 ;  /* 0x00000016110672a5 */ /* 0x000fc4000f8e0006 */
[----:B------:R-:W-:Y:S02]  /*0580*/  UIMAD UR17, UR17, UR23, UR4 ;  /* 0x00000017111172a4 */ /* 0x000fe4000f8e0204 */
[----:B-1----:R-:W-:Y:S01]  /*0590*/  UIMAD UR16, UR20, UR15, UR16 ;  /* 0x0000000f141072a4 */ /* 0x002fe2000f8e0210 */
[----:B------:R-:W-:Y:S01]  /*05a0*/  UMOV UR4, URZ ;  /* 0x000000ff00047c82 */ /* 0x000fe20008000000 */
[----:B------:R-:W-:Y:S01]  /*05b0*/  @P0 R2UR UR4, R3 ;  /* 0x00000000030402ca */ /* 0x000fe200000e0000 */
[----:B--2---:R-:W-:Y:S01]  /*05c0*/  ULEA UR15, UP0, UR6, UR26, 0x2 ;  /* 0x0000001a060f7291 */ /* 0x004fe2000f8010ff */
[----:B------:R-:W-:Y:S01]  /*05d0*/  LOP3.LUT R3, R0, 0x1f, RZ, 0xc0, !PT ;  /* 0x0000001f00037812 */ /* 0x000fe200078ec0ff */
[----:B------:R-:W-:Y:S02]  /*05e0*/  UIADD3 UR7, UPT, UPT, UR7, UR17, URZ ;  /* 0x0000001107077290 */ /* 0x000fe4000fffe0ff */
[----:B------:R-:W-:Y:S01]  /*05f0*/  UIMAD UR10, UR16, UR28, URZ ;  /* 0x0000001c100a72a4 */ /* 0x000fe2000f8e02ff */
[----:B------:R-:W-:Y:S01]  /*0600*/  LOP3.LUT R5, R3, 0x3e00, R2, 0xf8, !PT ;  /* 0x00003e0003057812 */ /* 0x000fe200078ef802 */
[----:B------:R-:W-:Y:S01]  /*0610*/  ULEA.HI.X UR16, UR6, UR27, UR7, 0x2, UP0 ;  /* 0x0000001b06107291 */ /* 0x000fe200080f1407 */
[----:B------:R-:W-:Y:S01]  /*0620*/  UMOV UR11, UR13 ;  /* 0x0000000d000b7c82 */ /* 0x000fe20008000000 */
[----:B---3--:R-:W-:Y:S01]  /*0630*/  UIMAD UR10, UR10, UR21, URZ ;  /* 0x000000150a0a72a4 */ /* 0x008fe2000f8e02ff */
[----:B------:R-:W-:Y:S01]  /*0640*/  UMOV UR12, UR9 ;  /* 0x00000009000c7c82 */ /* 0x000fe20008000000 */
[----:B------:R-:W-:Y:S01]  /*0650*/  UMOV UR6, URZ ;  /* 0x000000ff00067c82 */ /* 0x000fe20008000000 */
[----:B------:R-:W-:Y:S01]  /*0660*/  UMOV UR13, UR18 ;  /* 0x00000012000d7c82 */ /* 0x000fe20008000000 */
[----:B------:R-:W-:-:S08]  /*0670*/  UMOV UR14, UR8 ;  /* 0x00000008000e7c82 */ /* 0x000fd00008000000 */
.L_x_203:
[----:B------:R-:W0:Y:S01]  /*0680*/  LDCU UR21, c[0x0][0x388] ;  /* 0x00007100ff1577ac */ /* 0x000e220008000800 */
[----:B------:R-:W-:Y:S01]  /*0690*/  SHF.L.U32 R114, R0, 0x4, RZ ;  /* 0x0000000400727819 */ /* 0x000fe200000006ff */
[----:B--2---:R-:W-:Y:S01]  /*06a0*/  HFMA2 R17, -RZ, RZ, 0, 0 ;  /* 0x00000000ff117431 */ /* 0x004fe200000001ff */
        /* <DEDUP_REMOVED lines=45> */
[C---:B------:R-:W-:Y:S01]  /*0980*/  LOP3.LUT R13, R28.reuse, 0xe0, RZ, 0xfc, !PT ;  /* 0x000000e01c0d7812 */ /* 0x040fe200078efcff */
[----:B------:R-:W5:Y:S01]  /*0990*/  @!P1 LDG.E R11, desc[UR24][R4.64+0x300] ;  /* 0x00030018040b9981 */ /* 0x000f62000c1e1900 */
[----:B------:R-:W-:Y:S02]  /*09a0*/  @P3 LOP3.LUT R29, R29, 0x10, RZ, 0xfc, !PT ;  /* 0x000000101d1d3812 */ /* 0x000fe400078efcff */
[----:B------:R-:W-:Y:S01]  /*09b0*/  LOP3.LUT R15, R28, 0x100, RZ, 0xfc, !PT ;  /* 0x000001001c0f7812 */ /* 0x000fe200078efcff */
[----:B------:R-:W4:Y:S01]  /*09c0*/  @!P4 LDG.E R9, desc[UR24][R4.64+0x180] ;  /* 0x000180180409c981 */ /* 0x000f22000c1e1900 */
        /* <DEDUP_REMOVED lines=15> */
[----:B------:R-:W-:-:S03]  /*0ac0*/  LOP3.LUT R23, R28, 0x180, RZ, 0xfc, !PT ;  /* 0x000001801c177812 */ /* 0x000fc600078efcff */
[----:B------:R-:W-:Y:S01]  /*0ad0*/  @P0 LOP3.LUT R29, R29, 0x1, RZ, 0xfc, !PT ;  /* 0x000000011d1d0812 */ /* 0x000fe200078efcff */
[----:B------:R-:W5:Y:S01]  /*0ae0*/  @!P0 LDG.E R17, desc[UR24][R4.64+0x400] ;  /* 0x0004001804118981 */ /* 0x000f62000c1e1900 */
[----:B------:R-:W-:Y:S02]  /*0af0*/  ISETP.GE.AND P0, PT, R16, UR7, PT ;  /* 0x0000000710007c0c */ /* 0x000fe4000bf06270 */
[----:B------:R-:W-:Y:S02]  /*0b00*/  ISETP.GE.AND P1, PT, R19, UR7, PT ;  /* 0x0000000713007c0c */ /* 0x000fe4000bf26270 */
[----:B------:R-:W-:Y:S02]  /*0b10*/  ISETP.GE.AND P2, PT, R20, UR7, PT ;  /* 0x0000000714007c0c */ /* 0x000fe4000bf46270 */
[----:B------:R-:W-:Y:S02]  /*0b20*/  ISETP.GE.AND P3, PT, R23, UR7, PT ;  /* 0x0000000717007c0c */ /* 0x000fe4000bf66270 */
[----:B------:R-:W-:-:S02]  /*0b30*/  LOP3.LUT R24, R28, 0x1a0, RZ, 0xfc, !PT ;  /* 0x000001a01c187812 */ /* 0x000fc400078efcff */
[C---:B------:R-:W-:Y:S02]  /*0b40*/  LOP3.LUT R13, R28.reuse, 0x1c0, RZ, 0xfc, !PT ;  /* 0x000001c01c0d7812 */ /* 0x040fe400078efcff */
[----:B------:R-:W-:Y:S01]  /*0b50*/  LOP3.LUT R16, R28, 0x1e0, RZ, 0xfc, !PT ;  /* 0x000001e01c107812 */ /* 0x000fe200078efcff */
[----:B------:R-:W5:Y:S01]  /*0b60*/  @!P0 LDG.E R18, desc[UR24][R4.64+0x480] ;  /* 0x0004801804128981 */ /* 0x000f62000c1e1900 */
[----:B------:R-:W-:Y:S02]  /*0b70*/  ISETP.GE.AND P4, PT, R24, UR7, PT ;  /* 0x0000000718007c0c */ /* 0x000fe4000bf86270 */
[----:B------:R-:W-:Y:S01]  /*0b80*/  ISETP.GE.AND P5, PT, R13, UR7, PT ;  /* 0x000000070d007c0c */ /* 0x000fe2000bfa6270 */
[----:B------:R-:W5:Y:S01]  /*0b90*/  @!P1 LDG.E R21, desc[UR24][R4.64+0x500] ;  /* 0x0005001804159981 */ /* 0x000f62000c1e1900 */
[----:B------:R-:W-:Y:S01]  /*0ba0*/  ISETP.GE.AND P6, PT, R16, UR7, PT ;  /* 0x0000000710007c0c */ /* 0x000fe2000bfc6270 */
[----:B------:R-:W-:Y:S02]  /*0bb0*/  HFMA2 R15, -RZ, RZ, 0, 0 ;  /* 0x00000000ff0f7431 */ /* 0x000fe400000001ff */
[----:B------:R-:W5:Y:S04]  /*0bc0*/  @!P2 LDG.E R22, desc[UR24][R4.64+0x580] ;  /* 0x000580180416a981 */ /* 0x000f68000c1e1900 */
[----:B------:R-:W5:Y:S01]  /*0bd0*/  @!P3 LDG.E R25, desc[UR24][R4.64+0x600] ;  /* 0x000600180419b981 */ /* 0x000f62000c1e1900 */
[----:B------:R-:W-:-:S03]  /*0be0*/  MOV R20, RZ ;  /* 0x000000ff00147202 */ /* 0x000fc60000000f00 */
[----:B------:R-:W5:Y:S04]  /*0bf0*/  @!P4 LDG.E R26, desc[UR24][R4.64+0x680] ;  /* 0x00068018041ac981 */ /* 0x000f68000c1e1900 */
[----:B------:R-:W5:Y:S04]  /*0c00*/  @!P5 LDG.E R15, desc[UR24][R4.64+0x700] ;  /* 0x00070018040fd981 */ /* 0x000f68000c1e1900 */
[----:B------:R0:W5:Y:S01]  /*0c10*/  @!P6 LDG.E R20, desc[UR24][R4.64+0x780] ;  /* 0x000780180414e981 */ /* 0x000162000c1e1900 */
[----:B------:R-:W-:Y:S01]  /*0c20*/  P2R R30, PR, RZ, 0x1 ;  /* 0x00000001ff1e7803 */ /* 0x000fe20000000000 */
[----:B------:R-:W1:Y:S01]  /*0c30*/  S2R R77, SR_LANEID ;  /* 0x00000000004d7919 */ /* 0x000e620000000000 */
[----:B------:R-:W-:-:S04]  /*0c40*/  LOP3.LUT P0, RZ, R29, 0x1, RZ, 0xc0, !PT ;  /* 0x000000011dff7812 */ /* 0x000fc8000780c0ff */
[----:B------:R-:W-:Y:S02]  /*0c50*/  P2R R46, PR, RZ, 0x1 ;  /* 0x00000001ff2e7803 */ /* 0x000fe40000000000 */
[C---:B------:R-:W-:Y:S01]  /*0c60*/  LOP3.LUT P0, RZ, R29.reuse, 0x2, RZ, 0xc0, !PT ;  /* 0x000000021dff7812 */ /* 0x040fe2000780c0ff */
[----:B------:R-:W0:Y:S03]  /*0c70*/  S2UR UR17, SR_CgaCtaId ;  /* 0x00000000001179c3 */ /* 0x000e260000008800 */
[----:B------:R-:W-:Y:S02]  /*0c80*/  P2R R45, PR, RZ, 0x1 ;  /* 0x00000001ff2d7803 */ /* 0x000fe40000000000 */
[----:B------:R-:W-:-:S04]  /*0c90*/  LOP3.LUT P0, RZ, R29, 0x4, RZ, 0xc0, !PT ;  /* 0x000000041dff7812 */ /* 0x000fc8000780c0ff */
[----:B------:R-:W-:Y:S02]  /*0ca0*/  P2R R44, PR, RZ, 0x1 ;  /* 0x00000001ff2c7803 */ /* 0x000fe40000000000 */
[----:B------:R-:W-:-:S04]  /*0cb0*/  LOP3.LUT P0, RZ, R29, 0x8, RZ, 0xc0, !PT ;  /* 0x000000081dff7812 */ /* 0x000fc8000780c0ff */
[----:B------:R-:W-:Y:S02]  /*0cc0*/  P2R R42, PR, RZ, 0x1 ;  /* 0x00000001ff2a7803 */ /* 0x000fe40000000000 */
[----:B------:R-:W-:-:S04]  /*0cd0*/  LOP3.LUT P0, RZ, R29, 0x10, RZ, 0xc0, !PT ;  /* 0x000000101dff7812 */ /* 0x000fc8000780c0ff */
[----:B------:R-:W-:Y:S02]  /*0ce0*/  P2R R38, PR, RZ, 0x1 ;  /* 0x00000001ff267803 */ /* 0x000fe40000000000 */
[----:B------:R-:W-:Y:S02]  /*0cf0*/  LOP3.LUT P0, RZ, R29, 0x20, RZ, 0xc0, !PT ;  /* 0x000000201dff7812 */ /* 0x000fe4000780c0ff */
[----:B-1----:R-:W-:Y:S02]  /*0d00*/  IADD3 R16, PT, PT, R27, R77, RZ ;  /* 0x0000004d1b107210 */ /* 0x002fe40007ffe0ff */
[----:B------:R-:W-:Y:S02]  /*0d10*/  P2R R36, PR, RZ, 0x1 ;  /* 0x00000001ff247803 */ /* 0x000fe40000000000 */
[----:B------:R-:W-:Y:S01]  /*0d20*/  LOP3.LUT P0, RZ, R29, 0x40, RZ, 0xc0, !PT ;  /* 0x000000401dff7812 */ /* 0x000fe2000780c0ff */
[----:B------:R-:W-:Y:S01]  /*0d30*/  UMOV UR7, 0x400 ;  /* 0x0000040000077882 */ /* 0x000fe20000000000 */
[----:B------:R-:W-:Y:S01]  /*0d40*/  IADD3 R19, PT, PT, R16, 0x20, RZ ;  /* 0x0000002010137810 */ /* 0x000fe20007ffe0ff */
[----:B0-----:R-:W-:Y:S01]  /*0d50*/  ULEA UR17, UR17, UR7, 0x18 ;  /* 0x0000000711117291 */ /* 0x001fe2000f8ec0ff */
[----:B------:R-:W-:-:S02]  /*0d60*/  P2R R34, PR, RZ, 0x1 ;  /* 0x00000001ff227803 */ /* 0x000fc40000000000 */
[C---:B------:R-:W-:Y:S02]  /*0d70*/  IADD3 R23, PT, PT, R16.reuse, 0x40, RZ ;  /* 0x0000004010177810 */ /* 0x040fe40007ffe0ff */
[----:B------:R-:W-:Y:S02]  /*0d80*/  LOP3.LUT P0, RZ, R29, 0x80, RZ, 0xc0, !PT ;  /* 0x000000801dff7812 */ /* 0x000fe4000780c0ff */
[C---:B------:R-:W-:Y:S02]  /*0d90*/  IADD3 R27, PT, PT, R16.reuse, 0x60, RZ ;  /* 0x00000060101b7810 */ /* 0x040fe40007ffe0ff */
[-C--:B------:R-:W-:Y:S02]  /*0da0*/  LEA.HI.SX32 R13, R16, R16.reuse, 0x1b ;  /* 0x00000010100d7211 */ /* 0x080fe400078fdaff */
[-C--:B------:R-:W-:Y:S02]  /*0db0*/  LEA.HI.SX32 R19, R19, R16.reuse, 0x1b ;  /* 0x0000001013137211 */ /* 0x080fe400078fdaff */
[----:B------:R-:W-:-:S02]  /*0dc0*/  LEA.HI.SX32 R23, R23, R16, 0x1b ;  /* 0x0000001017177211 */ /* 0x000fc400078fdaff */
[C---:B------:R-:W-:Y:S02]  /*0dd0*/  IADD3 R5, PT, PT, R16.reuse, 0xa0, RZ ;  /* 0x000000a010057810 */ /* 0x040fe40007ffe0ff */
[----:B------:R-:W-:Y:S02]  /*0de0*/  P2R R32, PR, RZ, 0x1 ;  /* 0x00000001ff207803 */ /* 0x000fe40000000000 */
[----:B------:R-:W-:Y:S02]  /*0df0*/  LEA.HI.SX32 R27, R27, R16, 0x1b ;  /* 0x000000101b1b7211 */ /* 0x000fe400078fdaff */
[----:B------:R-:W-:Y:S02]  /*0e00*/  LOP3.LUT P0, RZ, R29, 0x100, RZ, 0xc0, !PT ;  /* 0x000001001dff7812 */ /* 0x000fe4000780c0ff */
[----:B------:R-:W-:Y:S02]  /*0e10*/  LEA R51, R13, UR17, 0x2 ;  /* 0x000000110d337c11 */ /* 0x000fe4000f8e10ff */
[----:B------:R-:W-:-:S02]  /*0e20*/  IADD3 R29, PT, PT, R16, 0x80, RZ ;  /* 0x00000080101d7810 */ /* 0x000fc40007ffe0ff */
[----:B------:R-:W-:Y:S02]  /*0e30*/  LEA R50, R19, UR17, 0x2 ;  /* 0x0000001113327c11 */ /* 0x000fe4000f8e10ff */
[----:B------:R-:W-:Y:S02]  /*0e40*/  LEA R49, R23, UR17, 0x2 ;  /* 0x0000001117317c11 */ /* 0x000fe4000f8e10ff */
[----:B------:R-:W-:Y:S02]  /*0e50*/  LEA.HI.SX32 R5, R5, R16, 0x1b ;  /* 0x0000001005057211 */ /* 0x000fe400078fdaff */
[----:B------:R-:W-:Y:S02]  /*0e60*/  LEA R48, R27, UR17, 0x2 ;  /* 0x000000111b307c11 */ /* 0x000fe4000f8e10ff */
[C---:B------:R-:W-:Y:S02]  /*0e70*/  IADD3 R13, PT, PT, R16.reuse, 0xc0, RZ ;  /* 0x000000c0100d7810 */ /* 0x040fe40007ffe0ff */
[----:B------:R-:W-:-:S02]  /*0e80*/  IADD3 R19, PT, PT, R16, 0xe0, RZ ;  /* 0x000000e010137810 */ /* 0x000fc40007ffe0ff */
[C---:B------:R-:W-:Y:S02]  /*0e90*/  IADD3 R23, PT, PT, R16.reuse, 0x100, RZ ;  /* 0x0000010010177810 */ /* 0x040fe40007ffe0ff */
[-C--:B------:R-:W-:Y:S02]  /*0ea0*/  LEA.HI.SX32 R29, R29, R16.reuse, 0x1b ;  /* 0x000000101d1d7211 */ /* 0x080fe400078fdaff */
[C---:B------:R-:W-:Y:S02]  /*0eb0*/  IADD3 R27, PT, PT, R16.reuse, 0x120, RZ ;  /* 0x00000120101b7810 */ /* 0x040fe40007ffe0ff */
[----:B------:R-:W-:Y:S02]  /*0ec0*/  LEA R165, R5, UR17, 0x2 ;  /* 0x0000001105a57c11 */ /* 0x000fe4000f8e10ff */
[----:B------:R-:W-:Y:S02]  /*0ed0*/  LEA.HI.SX32 R13, R13, R16, 0x1b ;  /* 0x000000100d0d7211 */ /* 0x000fe400078fdaff */
[----:B------:R-:W-:-:S02]  /*0ee0*/  IADD3 R5, PT, PT, R16, 0x140, RZ ;  /* 0x0000014010057810 */ /* 0x000fc40007ffe0ff */
[-C--:B------:R-:W-:Y:S02]  /*0ef0*/  LEA.HI.SX32 R19, R19, R16.reuse, 0x1b ;  /* 0x0000001013137211 */ /* 0x080fe400078fdaff */
[-C--:B------:R-:W-:Y:S02]  /*0f00*/  LEA.HI.SX32 R23, R23, R16.reuse, 0x1b ;  /* 0x0000001017177211 */ /* 0x080fe400078fdaff */
[----:B------:R-:W-:Y:S02]  /*0f10*/  LEA R47, R29, UR17, 0x2 ;  /* 0x000000111d2f7c11 */ /* 0x000fe4000f8e10ff */
[-C--:B------:R-:W-:Y:S02]  /*0f20*/  LEA.HI.SX32 R27, R27, R16.reuse, 0x1b ;  /* 0x000000101b1b7211 */ /* 0x080fe400078fdaff */
[----:B------:R-:W-:Y:S02]  /*0f30*/  LEA R164, R13, UR17, 0x2 ;  /* 0x000000110da47c11 */ /* 0x000fe4000f8e10ff */
[----:B------:R-:W-:-:S02]  /*0f40*/  LEA.HI.SX32 R5, R5, R16, 0x1b ;  /* 0x0000001005057211 */ /* 0x000fc400078fdaff */
[----:B------:R-:W-:Y:S02]  /*0f50*/  LEA R163, R19, UR17, 0x2 ;  /* 0x0000001113a37c11 */ /* 0x000fe4000f8e10ff */
[----:B------:R-:W-:Y:S02]  /*0f60*/  LEA R162, R23, UR17, 0x2 ;  /* 0x0000001117a27c11 */ /* 0x000fe4000f8e10ff */
[C---:B------:R-:W-:Y:S02]  /*0f70*/  IADD3 R13, PT, PT, R16.reuse, 0x1a0, RZ ;  /* 0x000001a0100d7810 */ /* 0x040fe40007ffe0ff */
[C---:B------:R-:W-:Y:S02]  /*0f80*/  IADD3 R19, PT, PT, R16.reuse, 0x1c0, RZ ;  /* 0x000001c010137810 */ /* 0x040fe40007ffe0ff */
[----:B------:R-:W-:Y:S02]  /*0f90*/  IADD3 R23, PT, PT, R16, 0x1e0, RZ ;  /* 0x000001e010177810 */ /* 0x000fe40007ffe0ff */
[----:B------:R-:W-:-:S02]  /*0fa0*/  LEA R161, R27, UR17, 0x2 ;  /* 0x000000111ba17c11 */ /* 0x000fc4000f8e10ff */
[----:B------:R-:W-:Y:S02]  /*0fb0*/  LEA R158, R5, UR17, 0x2 ;  /* 0x00000011059e7c11 */ /* 0x000fe4000f8e10ff */
[-C--:B------:R-:W-:Y:S02]  /*0fc0*/  LEA.HI.SX32 R13, R13, R16.reuse, 0x1b ;  /* 0x000000100d0d7211 */ /* 0x080fe400078fdaff */
[-C--:B------:R-:W-:Y:S02]  /*0fd0*/  LEA.HI.SX32 R19, R19, R16.reuse, 0x1b ;  /* 0x0000001013137211 */ /* 0x080fe400078fdaff */
[----:B------:R-:W-:Y:S02]  /*0fe0*/  LEA.HI.SX32 R23, R23, R16, 0x1b ;  /* 0x0000001017177211 */ /* 0x000fe400078fdaff */
[----:B------:R-:W-:Y:S02]  /*0ff0*/  LEA R151, R13, UR17, 0x2 ;  /* 0x000000110d977c11 */ /* 0x000fe4000f8e10ff */
[----:B------:R-:W-:-:S02]  /*1000*/  LEA R150, R19, UR17, 0x2 ;  /* 0x0000001113967c11 */ /* 0x000fc4000f8e10ff */
[----:B------:R-:W-:Y:S01]  /*1010*/  LEA R149, R23, UR17, 0x2 ;  /* 0x0000001117957c11 */ /* 0x000fe2000f8e10ff */
[----:B--2---:R-:W-:Y:S04]  /*1020*/  STS [R51], R6 ;  /* 0x0000000633007388 */ /* 0x004fe80000000800 */
[----:B---3--:R0:W-:Y:S04]  /*1030*/  STS [R50+0x80], R7 ;  /* 0x0000800732007388 */ /* 0x0081e80000000800 */
[----:B------:R-:W-:Y:S04]  /*1040*/  STS [R49+0x100], R8 ;  /* 0x0001000831007388 */ /* 0x000fe80000000800 */
[----:B----4-:R1:W-:Y:S01]  /*1050*/  STS [R48+0x180], R9 ;  /* 0x0001800930007388 */ /* 0x0103e20000000800 */
[----:B0-----:R-:W-:-:S03]  /*1060*/  IADD3 R7, PT, PT, R16, 0x160, RZ ;  /* 0x0000016010077810 */ /* 0x001fc60007ffe0ff */
[----:B-----5:R-:W-:Y:S01]  /*1070*/  STS [R47+0x200], R10 ;  /* 0x0002000a2f007388 */ /* 0x020fe20000000800 */
[-C--:B------:R-:W-:Y:S02]  /*1080*/  LEA.HI.SX32 R7, R7, R16.reuse, 0x1b ;  /* 0x0000001007077211 */ /* 0x080fe400078fdaff */
[----:B-1----:R-:W-:Y:S01]  /*1090*/  IADD3 R9, PT, PT, R16, 0x180, RZ ;  /* 0x0000018010097810 */ /* 0x002fe20007ffe0ff */
[----:B------:R-:W-:Y:S03]  /*10a0*/  STS [R165+0x280], R12 ;  /* 0x0002800ca5007388 */ /* 0x000fe60000000800 */
[----:B------:R-:W-:Y:S01]  /*10b0*/  LEA.HI.SX32 R9, R9, R16, 0x1b ;  /* 0x0000001009097211 */ /* 0x000fe200078fdaff */
[----:B------:R0:W-:Y:S01]  /*10c0*/  STS [R164+0x300], R11 ;  /* 0x0003000ba4007388 */ /* 0x0001e20000000800 */
[----:B------:R-:W-:Y:S01]  /*10d0*/  LEA R157, R7, UR17, 0x2 ;  /* 0x00000011079d7c11 */ /* 0x000fe2000f8e10ff */
[----:B------:R-:W-:Y:S01]  /*10e0*/  IMAD R16, R77, 0xf, R16 ;  /* 0x0000000f4d107824 */ /* 0x000fe200078e0210 */
[----:B------:R-:W-:Y:S01]  /*10f0*/  LEA R156, R9, UR17, 0x2 ;  /* 0x00000011099c7c11 */ /* 0x000fe2000f8e10ff */
[----:B------:R-:W-:Y:S04]  /*1100*/  STS [R163+0x380], R14 ;  /* 0x0003800ea3007388 */ /* 0x000fe80000000800 */
[----:B------:R1:W-:Y:S01]  /*1110*/  STS [R162+0x400], R17 ;  /* 0x00040011a2007388 */ /* 0x0003e20000000800 */
[----:B------:R-:W-:-:S02]  /*1120*/  IADD3 R5, PT, PT, R16, 0x1, RZ ;  /* 0x0000000110057810 */ /* 0x000fc40007ffe0ff */
[C---:B------:R-:W-:Y:S02]  /*1130*/  IADD3 R7, PT, PT, R16.reuse, 0x2, RZ ;  /* 0x0000000210077810 */ /* 0x040fe40007ffe0ff */
[C---:B------:R-:W-:Y:S02]  /*1140*/  IADD3 R9, PT, PT, R16.reuse, 0x3, RZ ;  /* 0x0000000310097810 */ /* 0x040fe40007ffe0ff */
[C---:B0-----:R-:W-:Y:S01]  /*1150*/  IADD3 R11, PT, PT, R16.reuse, 0x4, RZ ;  /* 0x00000004100b7810 */ /* 0x041fe20007ffe0ff */
[----:B------:R-:W-:Y:S01]  /*1160*/  STS [R161+0x480], R18 ;  /* 0x00048012a1007388 */ /* 0x000fe20000000800 */
[----:B------:R-:W-:-:S03]  /*1170*/  IADD3 R13, PT, PT, R16, 0x5, RZ ;  /* 0x00000005100d7810 */ /* 0x000fc60007ffe0ff */
[----:B------:R0:W-:Y:S01]  /*1180*/  STS [R158+0x500], R21 ;  /* 0x000500159e007388 */ /* 0x0001e20000000800 */
[----:B-1----:R-:W-:-:S03]  /*1190*/  IADD3 R17, PT, PT, R16, 0x6, RZ ;  /* 0x0000000610117810 */ /* 0x002fc60007ffe0ff */
[----:B------:R-:W-:Y:S01]  /*11a0*/  STS [R157+0x580], R22 ;  /* 0x000580169d007388 */ /* 0x000fe20000000800 */
[C---:B------:R-:W-:Y:S02]  /*11b0*/  IADD3 R27, PT, PT, R16.reuse, 0x7, RZ ;  /* 0x00000007101b7810 */ /* 0x040fe40007ffe0ff */
[C---:B------:R-:W-:Y:S01]  /*11c0*/  IADD3 R29, PT, PT, R16.reuse, 0x9, RZ ;  /* 0x00000009101d7810 */ /* 0x040fe20007ffe0ff */
[----:B------:R1:W-:Y:S01]  /*11d0*/  STS [R156+0x600], R25 ;  /* 0x000600199c007388 */ /* 0x0003e20000000800 */
[C---:B------:R-:W-:Y:S02]  /*11e0*/  IADD3 R31, PT, PT, R16.reuse, 0xb, RZ ;  /* 0x0000000b101f7810 */ /* 0x040fe40007ffe0ff */
[C---:B0-----:R-:W-:Y:S02]  /*11f0*/  IADD3 R21, PT, PT, R16.reuse, 0x8, RZ ;  /* 0x0000000810157810 */ /* 0x041fe40007ffe0ff */
[C---:B------:R-:W-:Y:S02]  /*1200*/  IADD3 R33, PT, PT, R16.reuse, 0xc, RZ ;  /* 0x0000000c10217810 */ /* 0x040fe40007ffe0ff */
[----:B------:R-:W-:-:S02]  /*1210*/  IADD3 R35, PT, PT, R16, 0xd, RZ ;  /* 0x0000000d10237810 */ /* 0x000fc40007ffe0ff */
[C---:B------:R-:W-:Y:S02]  /*1220*/  IADD3 R37, PT, PT, R16.reuse, 0xe, RZ ;  /* 0x0000000e10257810 */ /* 0x040fe40007ffe0ff */
[C---:B-1----:R-:W-:Y:S02]  /*1230*/  IADD3 R25, PT, PT, R16.reuse, 0xa, RZ ;  /* 0x0000000a10197810 */ /* 0x042fe40007ffe0ff */
[----:B------:R-:W-:Y:S02]  /*1240*/  IADD3 R39, PT, PT, R16, 0xf, RZ ;  /* 0x0000000f10277810 */ /* 0x000fe40007ffe0ff */
        /* <DEDUP_REMOVED lines=15> */
[----:B------:R-:W-:Y:S01]  /*1340*/  LEA.HI.SX32 R148, R16, R16, 0x1b ;  /* 0x0000001010947211 */ /* 0x000fe200078fdaff */
[----:B------:R-:W-:Y:S01]  /*1350*/  STS [R151+0x680], R26 ;  /* 0x0006801a97007388 */ /* 0x000fe20000000800 */
        /* <DEDUP_REMOVED lines=15> */
[----:B------:R-:W-:Y:S01]  /*1450*/  LEA R63, R39, UR17, 0x2 ;  /* 0x00000011273f7c11 */ /* 0x000fe2000f8e10ff */
[----:B------:R-:W-:Y:S04]  /*1460*/  STS [R150+0x700], R15 ;  /* 0x0007000f96007388 */ /* 0x000fe80000000800 */
        /* <DEDUP_REMOVED lines=18> */
[----:B------:R-:W-:Y:S01]  /*1590*/  CS2R R18, SRZ ;  /* 0x0000000000127805 */ /* 0x000fe2000001ff00 */
[----:B------:R-:W-:Y:S01]  /*15a0*/  BAR.SYNC.DEFER_BLOCKING 0x0 ;  /* 0x0000000000007b1d */ /* 0x000fe20000010000 */
[----:B------:R-:W-:-:S05]  /*15b0*/  HFMA2 R17, -RZ, RZ, 0, 0 ;  /* 0x00000000ff117431 */ /* 0x000fca00000001ff */
[----:B------:R-:W2:Y:S01]  /*15c0*/  @!P0 LDG.E R18, desc[UR24][R2.64] ;  /* 0x0000001802128981 */ /* 0x000ea2000c1e1900 */
[----:B------:R-:W-:-:S13]  /*15d0*/  ISETP.NE.AND P0, PT, R32, RZ, PT ;  /* 0x000000ff2000720c */ /* 0x000fda0003f05270 */
[----:B------:R-:W3:Y:S01]  /*15e0*/  @!P0 LDG.E R17, desc[UR24][R2.64+0x80] ;  /* 0x0000801802118981 */ /* 0x000ee2000c1e1900 */
[----:B------:R-:W-:Y:S02]  /*15f0*/  ISETP.NE.AND P0, PT, R34, RZ, PT ;  /* 0x000000ff2200720c */ /* 0x000fe40003f05270 */
[----:B0-----:R-:W-:-:S11]  /*1600*/  CS2R R20, SRZ ;  /* 0x0000000000147805 */ /* 0x001fd6000001ff00 */
        /* <DEDUP_REMOVED lines=9> */
[----:B------:R-:W-:-:S11]  /*16a0*/  MOV R24, RZ ;  /* 0x000000ff00187202 */ /* 0x000fd60000000f00 */
[----:B------:R-:W5:Y:S01]  /*16b0*/  @!P0 LDG.E R23, desc[UR24][R2.64+0x300] ;  /* 0x0003001802178981 */ /* 0x000f62000c1e1900 */
[----:B------:R-:W-:Y:S01]  /*16c0*/  ISETP.NE.AND P0, PT, R45, RZ, PT ;  /* 0x000000ff2d00720c */ /* 0x000fe20003f05270 */
[----:B------:R-:W-:-:S12]  /*16d0*/  HFMA2 R25, -RZ, RZ, 0, 0 ;  /* 0x00000000ff197431 */ /* 0x000fd800000001ff */
[----:B------:R-:W5:Y:S01]  /*16e0*/  @!P0 LDG.E R24, desc[UR24][R2.64+0x380] ;  /* 0x0003801802188981 */ /* 0x000f62000c1e1900 */
[----:B------:R-:W-:Y:S02]  /*16f0*/  ISETP.NE.AND P0, PT, R46, RZ, PT ;  /* 0x000000ff2e00720c */ /* 0x000fe40003f05270 */
[----:B------:R-:W-:Y:S02]  /*1700*/  CS2R R26, SRZ ;  /* 0x00000000001a7805 */ /* 0x000fe4000001ff00 */
[----:B------:R-:W-:Y:S02]  /*1710*/  CS2R R28, SRZ ;  /* 0x00000000001c7805 */ /* 0x000fe4000001ff00 */
[----:B------:R-:W-:Y:S02]  /*1720*/  MOV R32, RZ ;  /* 0x000000ff00207202 */ /* 0x000fe40000000f00 */
[----:B------:R-:W5:Y:S04]  /*1730*/  @!P1 LDG.E R27, desc[UR24][R2.64+0x500] ;  /* 0x00050018021b9981 */ /* 0x000f68000c1e1900 */
[----:B------:R-:W5:Y:S04]  /*1740*/  @!P2 LDG.E R28, desc[UR24][R2.64+0x580] ;  /* 0x00058018021ca981 */ /* 0x000f68000c1e1900 */
[----:B------:R-:W5:Y:S01]  /*1750*/  @!P0 LDG.E R25, desc[UR24][R2.64+0x400] ;  /* 0x0004001802198981 */ /* 0x000f62000c1e1900 */
[----:B------:R-:W-:-:S02]  /*1760*/  ISETP.NE.AND P0, PT, R30, RZ, PT ;  /* 0x000000ff1e00720c */ /* 0x000fc40003f05270 */
[----:B------:R-:W-:Y:S01]  /*1770*/  CS2R R30, SRZ ;  /* 0x00000000001e7805 */ /* 0x000fe2000001ff00 */
[----:B------:R-:W5:Y:S05]  /*1780*/  @!P3 LDG.E R29, desc[UR24][R2.64+0x600] ;  /* 0x00060018021db981 */ /* 0x000f6a000c1e1900 */
[----:B------:R-:W5:Y:S04]  /*1790*/  @!P4 LDG.E R30, desc[UR24][R2.64+0x680] ;  /* 0x00068018021ec981 */ /* 0x000f68000c1e1900 */
[----:B------:R-:W5:Y:S04]  /*17a0*/  @!P5 LDG.E R31, desc[UR24][R2.64+0x700] ;  /* 0x00070018021fd981 */ /* 0x000f68000c1e1900 */
[----:B------:R-:W5:Y:S04]  /*17b0*/  @!P0 LDG.E R26, desc[UR24][R2.64+0x480] ;  /* 0x00048018021a8981 */ /* 0x000f68000c1e1900 */
[----:B------:R-:W5:Y:S01]  /*17c0*/  @!P6 LDG.E R32, desc[UR24][R2.64+0x780] ;  /* 0x000780180220e981 */ /* 0x000f62000c1e1900 */
[----:B------:R-:W0:Y:S03]  /*17d0*/  LDCU.U8 UR7, c[0x0][0x39e] ;  /* 0x000073c0ff0777ac */ /* 0x000e260008000000 */
[----:B------:R-:W-:Y:S04]  /*17e0*/  STL [R1+0x10], R51 ;  /* 0x0000103301007387 */ /* 0x000fe80000100800 */
[----:B------:R-:W-:Y:S04]  /*17f0*/  STL [R1+0xc], R50 ;  /* 0x00000c3201007387 */ /* 0x000fe80000100800 */
[----:B------:R-:W-:Y:S04]  /*1800*/  STL [R1+0x8], R49 ;  /* 0x0000083101007387 */ /* 0x000fe80000100800 */
[----:B------:R-:W-:Y:S04]  /*1810*/  STL [R1+0x4], R48 ;  /* 0x0000043001007387 */ /* 0x000fe80000100800 */
[----:B------:R-:W-:Y:S01]  /*1820*/  STL [R1], R47 ;  /* 0x0000002f01007387 */ /* 0x000fe20000100800 */
[----:B------:R-:W-:Y:S03]  /*1830*/  BSSY.RECONVERGENT B0, `(.L_x_164) ;  /* 0x0000050000007945 */ /* 0x000fe60003800200 */
        /* <DEDUP_REMOVED lines=62> */
[----:B------:R-:W-:-:S03]  /*1c20*/  @P0 MOV R17, 0x7f800000 ;  /* 0x7f80000000110802 */ /* 0x000fc60000000f00 */
        /* <DEDUP_REMOVED lines=11> */
[----:B------:R-:W-:-:S04]  /*1ce0*/  FFMA.FTZ R3, R3, R18, R3 ;  /* 0x0000001203037223 */ /* 0x000fc80000010003 */
[----:B------:R-:W-:Y:S01]  /*1cf0*/  FFMA.FTZ R62, R2, 0.69314718246459960938, R3 ;  /* 0x3f317218023e7823 */ /* 0x000fe20000010003 */
[C---:B------:R-:W-:Y:S01]  /*1d00*/  @P6 FFMA.FTZ R62, R19.reuse, R17, +INF ;  /* 0x7f800000133e6423 */ /* 0x040fe20000010011 */
[----:B------:R-:W-:-:S04]  /*1d10*/  @P0 FSETP.NEU.FTZ.AND P6, PT, R19, RZ, PT ;  /* 0x000000ff1300020b */ /* 0x000fc80003fdd000 */
[----:B------:R-:W-:-:S09]  /*1d20*/  @P0 FSEL R62, R62, -RZ, P6 ;  /* 0x800000ff3e3e0208 */ /* 0x000fd20003000000 */
.L_x_165:
[----:B------:R-:W-:Y:S05]  /*1d30*/  BSYNC.RECONVERGENT B0 ;  /* 0x0000000000007941 */ /* 0x000fea0003800200 */
.L_x_164:
        /* <DEDUP_REMOVED lines=34> */
.L_x_167:
[----:B------:R-:W-:Y:S05]  /*1f60*/  BSYNC.RECONVERGENT B0 ;  /* 0x0000000000007941 */ /* 0x000fea0003800200 */
.L_x_166:
        /* <DEDUP_REMOVED lines=36> */
.L_x_169:
[----:B------:R-:W-:Y:S05]  /*21b0*/  BSYNC.RECONVERGENT B0 ;  /* 0x0000000000007941 */ /* 0x000fea0003800200 */
.L_x_168:
        /* <DEDUP_REMOVED lines=34> */
.L_x_171:
[----:B------:R-:W-:Y:S05]  /*23e0*/  BSYNC.RECONVERGENT B0 ;  /* 0x0000000000007941 */ /* 0x000fea0003800200 */
.L_x_170:
        /* <DEDUP_REMOVED lines=36> */
.L_x_173:
[----:B------:R-:W-:Y:S05]  /*2630*/  BSYNC.RECONVERGENT B0 ;  /* 0x0000000000007941 */ /* 0x000fea0003800200 */
.L_x_172:
        /* <DEDUP_REMOVED lines=34> */
.L_x_175:
[----:B------:R-:W-:Y:S05]  /*2860*/  BSYNC.RECONVERGENT B0 ;  /* 0x0000000000007941 */ /* 0x000fea0003800200 */
.L_x_174:
        /* <DEDUP_REMOVED lines=36> */
.L_x_177:
[----:B------:R-:W-:Y:S05]  /*2ab0*/  BSYNC.RECONVERGENT B0 ;  /* 0x0000000000007941 */ /* 0x000fea0003800200 */
.L_x_176:
        /* <DEDUP_REMOVED lines=34> */
.L_x_179:
[----:B------:R-:W-:Y:S05]  /*2ce0*/  BSYNC.RECONVERGENT B0 ;  /* 0x0000000000007941 */ /* 0x000fea0003800200 */
.L_x_178:
        /* <DEDUP_REMOVED lines=37> */
.L_x_181:
[----:B------:R-:W-:Y:S05]  /*2f40*/  BSYNC.RECONVERGENT B0 ;  /* 0x0000000000007941 */ /* 0x000fea0003800200 */
.L_x_180:
        /* <DEDUP_REMOVED lines=39> */
.L_x_183:
[----:B------:R-:W-:Y:S05]  /*31c0*/  BSYNC.RECONVERGENT B0 ;  /* 0x0000000000007941 */ /* 0x000fea0003800200 */
.L_x_182:
        /* <DEDUP_REMOVED lines=45> */
.L_x_185:
[----:B------:R-:W-:Y:S05]  /*34a0*/  BSYNC.RECONVERGENT B0 ;  /* 0x0000000000007941 */ /* 0x000fea0003800200 */
.L_x_184:
        /* <DEDUP_REMOVED lines=32> */
.L_x_187:
[----:B------:R-:W-:Y:S05]  /*36b0*/  BSYNC.RECONVERGENT B0 ;  /* 0x0000000000007941 */ /* 0x000fea0003800200 */
.L_x_186:
        /* <DEDUP_REMOVED lines=32> */
.L_x_189:
[----:B------:R-:W-:Y:S05]  /*38c0*/  BSYNC.RECONVERGENT B0 ;  /* 0x0000000000007941 */ /* 0x000fea0003800200 */
.L_x_188:
        /* <DEDUP_REMOVED lines=32> */
.L_x_191:
[----:B------:R-:W-:Y:S05]  /*3ad0*/  BSYNC.RECONVERGENT B0 ;  /* 0x0000000000007941 */ /* 0x000fea0003800200 */
.L_x_190:
        /* <DEDUP_REMOVED lines=32> */
.L_x_193:
[----:B------:R-:W-:Y:S05]  /*3ce0*/  BSYNC.RECONVERGENT B0 ;  /* 0x0000000000007941 */ /* 0x000fea0003800200 */
.L_x_192:
        /* <DEDUP_REMOVED lines=32> */
.L_x_195:
[----:B------:R-:W-:Y:S05]  /*3ef0*/  BSYNC.RECONVERGENT B0 ;  /* 0x0000000000007941 */ /* 0x000fea0003800200 */
.L_x_194:
        /* <DEDUP_REMOVED lines=12> */
[----:B------:R-:W-:Y:S01]  /*3fc0*/  FMUL.FTZ R17, R16, R35 ;  /* 0x0000002310117220 */ /* 0x000fe20000410000 */
[----:B------:R-:W-:Y:S01]  /*3fd0*/  FMUL.FTZ R16, R15, R36 ;  /* 0x000000240f107220 */ /* 0x000fe20000410000 */
[----:B------:R-:W-:Y:S01]  /*3fe0*/  FMUL.FTZ R15, R14, R37 ;  /* 0x000000250e0f7220 */ /* 0x000fe20000410000 */
[----:B------:R-:W-:Y:S01]  /*3ff0*/  USHF.L.U32 UR7, UR6, 0xc, URZ ;  /* 0x0000000c06077899 */ /* 0x000fe200080006ff */
[----:B------:R-:W-:Y:S01]  /*4000*/  FMUL.FTZ R14, R13, R38 ;  /* 0x000000260d0e7220 */ /* 0x000fe20000410000 */
[----:B------:R-:W-:Y:S01]  /*4010*/  FMUL.FTZ R13, R12, R39 ;  /* 0x000000270c0d7220 */ /* 0x000fe20000410000 */
[----:B------:R-:W-:Y:S01]  /*4020*/  FMUL.FTZ R12, R11, R52 ;  /* 0x000000340b0c7220 */ /* 0x000fe20000410000 */
[----:B------:R-:W-:Y:S01]  /*4030*/  ULEA UR22, UR21, -UR7, 0x1 ;  /* 0x8000000715167291 */ /* 0x000fe2000f8e08ff */
[----:B------:R-:W-:Y:S01]  /*4040*/  FMUL.FTZ R11, R10, R53 ;  /* 0x000000350a0b7220 */ /* 0x000fe20000410000 */
[----:B------:R-:W-:Y:S01]  /*4050*/  FMUL.FTZ R10, R9, R54 ;  /* 0x00000036090a7220 */ /* 0x000fe20000410000 */
[----:B------:R-:W-:Y:S01]  /*4060*/  FMUL.FTZ R9, R8, R55 ;  /* 0x0000003708097220 */ /* 0x000fe20000410000 */
[----:B------:R-:W-:Y:S01]  /*4070*/  ISETP.NE.AND P0, PT, RZ, UR6, PT ;  /* 0x00000006ff007c0c */ /* 0x000fe2000bf05270 */
[----:B------:R-:W-:Y:S01]  /*4080*/  FMUL.FTZ R8, R7, R56 ;  /* 0x0000003807087220 */ /* 0x000fe20000410000 */
[----:B------:R-:W-:Y:S01]  /*4090*/  FMUL.FTZ R7, R6, R57 ;  /* 0x0000003906077220 */ /* 0x000fe20000410000 */
[----:B------:R-:W-:Y:S01]  /*40a0*/  FMUL.FTZ R6, R5, R58 ;  /* 0x0000003a05067220 */ /* 0x000fe20000410000 */
[----:B------:R-:W-:Y:S01]  /*40b0*/  FMUL.FTZ R5, R4, R59 ;  /* 0x0000003b04057220 */ /* 0x000fe20000410000 */
[----:B------:R-:W-:Y:S01]  /*40c0*/  ISETP.EQ.AND P0, PT, R0, RZ, P0 ;  /* 0x000000ff0000720c */ /* 0x000fe20000702270 */
[----:B------:R-:W-:Y:S01]  /*40d0*/  FMUL.FTZ R4, R43, R60 ;  /* 0x0000003c2b047220 */ /* 0x000fe20000410000 */
[----:B------:R-:W2:Y:S01]  /*40e0*/  LDCU UR43, c[0x0][0x38c] ;  /* 0x00007180ff2b77ac */ /* 0x000ea20008000800 */
[----:B-1----:R-:W-:Y:S01]  /*40f0*/  UIMAD.WIDE.U32 UR8, UR20, UR18, URZ ;  /* 0x00000012140872a5 */ /* 0x002fe2000f8e00ff */
[----:B------:R-:W1:Y:S03]  /*4100*/  LDCU UR21, c[0x0][0x388] ;  /* 0x00007100ff1577ac */ /* 0x000e660008000800 */
[----:B------:R-:W-:Y:S01]  /*4110*/  UIMAD UR20, UR20, UR19, UR9 ;  /* 0x00000013141472a4 */ /* 0x000fe2000f8e0209 */
[----:B0-----:R-:W-:Y:S01]  /*4120*/  SHF.L.U32 R18, R3, 0x5, RZ ;  /* 0x0000000503127819 */ /* 0x001fe200000006ff */
[----:B------:R-:W0:Y:S03]  /*4130*/  LDCU.64 UR26, c[0x0][0x3a8] ;  /* 0x00007500ff1a77ac */ /* 0x000e260008000a00 */
[----:B------:R-:W-:Y:S01]  /*4140*/  LOP3.LUT R18, R18, R3, RZ, 0xfc, !PT ;  /* 0x0000000312127212 */ /* 0x000fe200078efcff */
[----:B------:R-:W-:Y:S01]  /*4150*/  FMUL.FTZ R3, R40, R61 ;  /* 0x0000003d28037220 */ /* 0x000fe20000410000 */
[----:B------:R-:W3:Y:S02]  /*4160*/  LDCU.64 UR28, c[0x0][0x440] ;  /* 0x00008800ff1c77ac */ /* 0x000ee40008000a00 */
[----:B------:R-:W-:Y:S01]  /*4170*/  LOP3.LUT R2, R18, 0x7c1f, RZ, 0xc0, !PT ;  /* 0x00007c1f12027812 */ /* 0x000fe200078ec0ff */
[----:B------:R-:W4:Y:S03]  /*4180*/  LDCU.64 UR30, c[0x0][0x3d8] ;  /* 0x00007b00ff1e77ac */ /* 0x000f260008000a00 */
[----:B------:R-:W-:Y:S01]  /*4190*/  ISETP.GE.AND P1, PT, R2, UR22, PT ;  /* 0x0000001602007c0c */ /* 0x000fe2000bf26270 */
[----:B------:R-:W-:Y:S01]  /*41a0*/  FMUL.FTZ R2, R41, R62 ;  /* 0x0000003e29027220 */ /* 0x000fe20000410000 */
[----:B------:R-:W0:Y:S01]  /*41b0*/  LDCU.64 UR32, c[0x0][0x3e0] ;  /* 0x00007c00ff2077ac */ /* 0x000e220008000a00 */
[----:B------:R-:W0:Y:S01]  /*41c0*/  LDCU.64 UR34, c[0x0][0x450] ;  /* 0x00008a00ff2277ac */ /* 0x000e220008000a00 */
[----:B------:R-:W0:Y:S01]  /*41d0*/  LDCU.64 UR36, c[0x0][0x480] ;  /* 0x00009000ff2477ac */ /* 0x000e220008000a00 */
[----:B------:R-:W0:Y:S01]  /*41e0*/  LDCU.64 UR38, c[0x0][0x3c0] ;  /* 0x00007800ff2677ac */ /* 0x000e220008000a00 */
[----:B-12---:R-:W-:-:S07]  /*41f0*/  UMOV UR7, URZ ;  /* 0x000000ff00077c82 */ /* 0x006fce0008000000 */
.L_x_202:
[----:B------:R-:W-:Y:S01]  /*4200*/  HFMA2 R43, -RZ, RZ, 0, 0 ;  /* 0x00000000ff2b7431 */ /* 0x000fe200000001ff */
[----:B------:R-:W-:Y:S01]  /*4210*/  LOP3.LUT R42, R18, 0x7c1f, RZ, 0xc0, !PT ;  /* 0x00007c1f122a7812 */ /* 0x000fe200078ec0ff */
[----:B------:R-:W-:Y:S01]  /*4220*/  UMOV UR18, UR8 ;  /* 0x0000000800127c82 */ /* 0x000fe20008000000 */
[----:B0-----:R-:W-:Y:S01]  /*4230*/  MOV R45, UR38 ;  /* 0x00000026002d7c02 */ /* 0x001fe20008000f00 */
[----:B------:R-:W-:Y:S01]  /*4240*/  UMOV UR19, UR20 ;  /* 0x0000001400137c82 */ /* 0x000fe20008000000 */
[----:B------:R-:W-:Y:S01]  /*4250*/  MOV R47, UR39 ;  /* 0x00000027002f7c02 */ /* 0x000fe20008000f00 */
[----:B------:R-:W-:Y:S02]  /*4260*/  UIMAD.WIDE.U32 UR18, UR7, UR26, UR18 ;  /* 0x0000001a071272a5 */ /* 0x000fe4000f8e0012 */
[----:B------:R-:W-:Y:S01]  /*4270*/  IMAD.WIDE.U32 R44, R45, UR7, R42 ;  /* 0x000000072d2c7c25 */ /* 0x000fe2000f8e002a */
[----:B------:R-:W-:Y:S01]  /*4280*/  LOP3.LUT R0, R42, 0x20, RZ, 0xfc, !PT ;  /* 0x000000202a007812 */ /* 0x000fe200078efcff */
[----:B------:R-:W-:-:S02]  /*4290*/  UIMAD UR17, UR7, UR27, UR19 ;  /* 0x0000001b071172a4 */ /* 0x000fc4000f8e0213 */
[----:B------:R-:W-:Y:S01]  /*42a0*/  IMAD R43, R47, UR7, R45 ;  /* 0x000000072f2b7c24 */ /* 0x000fe2000f8e022d */
[----:B------:R-:W-:Y:S01]  /*42b0*/  LEA R46, P2, R44, UR15, 0x2 ;  /* 0x0000000f2c2e7c11 */ /* 0x000fe2000f8410ff */
[----:B---3--:R-:W-:-:S03]  /*42c0*/  ULEA UR19, UP0, UR18, UR28, 0x3 ;  /* 0x0000001c12137291 */ /* 0x008fc6000f8018ff */
[----:B------:R-:W-:Y:S01]  /*42d0*/  LEA.HI.X R47, R44, UR16, R43, 0x2, P2 ;  /* 0x000000102c2f7c11 */ /* 0x000fe200090f142b */
[----:B------:R-:W-:Y:S01]  /*42e0*/  ULEA.HI.X UR18, UR18, UR29, UR17, 0x3, UP0 ;  /* 0x0000001d12127291 */ /* 0x000fe200080f1c11 */
[----:B------:R-:W-:Y:S02]  /*42f0*/  ISETP.GE.AND P2, PT, R0, UR22, PT ;  /* 0x0000001600007c0c */ /* 0x000fe4000bf46270 */
[C---:B------:R-:W-:Y:S02]  /*4300*/  LOP3.LUT R43, R42.reuse, 0x40, RZ, 0xfc, !PT ;  /* 0x000000402a2b7812 */ /* 0x040fe400078efcff */
[C---:B------:R-:W-:Y:S02]  /*4310*/  LOP3.LUT R0, R42.reuse, 0x60, RZ, 0xfc, !PT ;  /* 0x000000602a007812 */ /* 0x040fe400078efcff */
[----:B------:R-:W-:Y:S02]  /*4320*/  LOP3.LUT R44, R42, 0x80, RZ, 0xfc, !PT ;  /* 0x000000802a2c7812 */ /* 0x000fe400078efcff */
[----:B------:R-:W-:-:S02]  /*4330*/  ISETP.GE.AND P3, PT, R43, UR22, PT ;  /* 0x000000162b007c0c */ /* 0x000fc4000bf66270 */
[----:B------:R-:W-:Y:S02]  /*4340*/  ISETP.GE.AND P4, PT, R0, UR22, PT ;  /* 0x0000001600007c0c */ /* 0x000fe4000bf86270 */
[----:B------:R-:W-:Y:S02]  /*4350*/  LOP3.LUT R43, R42, 0xa0, RZ, 0xfc, !PT ;  /* 0x000000a02a2b7812 */ /* 0x000fe400078efcff */
[----:B------:R-:W-:Y:S02]  /*4360*/  ISETP.GE.AND P5, PT, R44, UR22, PT ;  /* 0x000000162c007c0c */ /* 0x000fe4000bfa6270 */
[----:B------:R-:W-:Y:S02]  /*4370*/  ISETP.GE.AND P6, PT, R43, UR22, PT ;  /* 0x000000162b007c0c */ /* 0x000fe4000bfc6270 */
[----:B------:R-:W-:Y:S02]  /*4380*/  CS2R R78, SRZ ;  /* 0x00000000004e7805 */ /* 0x000fe4000001ff00 */
[----:B------:R-:W-:-:S02]  /*4390*/  LOP3.LUT R43, R42, 0x100, RZ, 0xfc, !PT ;  /* 0x000001002a2b7812 */ /* 0x000fc400078efcff */
[----:B------:R-:W-:Y:S02]  /*43a0*/  CS2R R50, SRZ ;  /* 0x0000000000327805 */ /* 0x000fe4000001ff00 */
[C---:B------:R-:W-:Y:S02]  /*43b0*/  LOP3.LUT R44, R42.reuse, 0x120, RZ, 0xfc, !PT ;  /* 0x000001202a2c7812 */ /* 0x040fe400078efcff */
[----:B------:R-:W-:Y:S01]  /*43c0*/  MOV R40, UR19 ;  /* 0x0000001300287c02 */ /* 0x000fe20008000f00 */
[----:B------:R-:W2:Y:S01]  /*43d0*/  @!P4 LDG.E R78, desc[UR24][R46.64+0x180] ;  /* 0x000180182e4ec981 */ /* 0x000ea2000c1e1900 */
[----:B------:R-:W-:Y:S02]  /*43e0*/  MOV R41, UR18 ;  /* 0x0000001200297c02 */ /* 0x000fe40008000f00 */
[----:B------:R-:W-:Y:S01]  /*43f0*/  LOP3.LUT R0, R42, 0xc0, RZ, 0xfc, !PT ;  /* 0x000000c02a007812 */ /* 0x000fe200078efcff */
[----:B------:R-:W3:Y:S01]  /*4400*/  @!P5 LDG.E R79, desc[UR24][R46.64+0x200] ;  /* 0x000200182e4fd981 */ /* 0x000ee2000c1e1900 */
[----:B------:R-:W-:-:S02]  /*4410*/  ISETP.GE.AND P4, PT, R43, UR22, PT ;  /* 0x000000162b007c0c */ /* 0x000fc4000bf86270 */
[----:B------:R-:W-:Y:S01]  /*4420*/  LOP3.LUT R45, R42, 0x140, RZ, 0xfc, !PT ;  /* 0x000001402a2d7812 */ /* 0x000fe200078efcff */
[----:B------:R-:W5:Y:S01]  /*4430*/  @!P2 LDG.E R51, desc[UR24][R46.64+0x80] ;  /* 0x000080182e33a981 */ /* 0x000f62000c1e1900 */
[----:B------:R-:W-:Y:S02]  /*4440*/  ISETP.GE.AND P5, PT, R44, UR22, PT ;  /* 0x000000162c007c0c */ /* 0x000fe4000bfa6270 */
[----:B------:R-:W-:Y:S01]  /*4450*/  MOV R80, RZ ;  /* 0x000000ff00507202 */ /* 0x000fe20000000f00 */
[----:B------:R-:W4:Y:S01]  /*4460*/  LDG.E.64 R40, desc[UR24][R40.64] ;  /* 0x0000001828287981 */ /* 0x000f22000c1e1b00 */
[----:B------:R-:W-:Y:S02]  /*4470*/  ISETP.GE.AND P2, PT, R0, UR22, PT ;  /* 0x0000001600007c0c */ /* 0x000fe4000bf46270 */
[----:B------:R-:W-:Y:S02]  /*4480*/  CS2R R48, SRZ ;  /* 0x0000000000307805 */ /* 0x000fe4000001ff00 */
[----:B------:R-:W-:Y:S01]  /*4490*/  LOP3.LUT R0, R42, 0xe0, RZ, 0xfc, !PT ;  /* 0x000000e02a007812 */ /* 0x000fe200078efcff */
[----:B------:R-:W3:Y:S01]  /*44a0*/  @!P6 LDG.E R50, desc[UR24][R46.64+0x280] ;  /* 0x000280182e32e981 */ /* 0x000ee2000c1e1900 */
[----:B------:R-:W-:-:S02]  /*44b0*/  ISETP.GE.AND P6, PT, R45, UR22, PT ;  /* 0x000000162d007c0c */ /* 0x000fc4000bfc6270 */
[----:B------:R-:W-:Y:S02]  /*44c0*/  CS2R R112, SRZ ;  /* 0x0000000000707805 */ /* 0x000fe4000001ff00 */
[----:B------:R-:W-:Y:S01]  /*44d0*/  CS2R R114, SRZ ;  /* 0x0000000000727805 */ /* 0x000fe2000001ff00 */
[----:B------:R-:W2:Y:S01]  /*44e0*/  @!P3 LDG.E R80, desc[UR24][R46.64+0x100] ;  /* 0x000100182e50b981 */ /* 0x000ea2000c1e1900 */
[----:B------:R-:W-:Y:S02]  /*44f0*/  ISETP.GE.AND P3, PT, R0, UR22, PT ;  /* 0x0000001600007c0c */ /* 0x000fe4000bf66270 */
[C---:B------:R-:W-:Y:S01]  /*4500*/  LOP3.LUT R0, R42.reuse, 0x160, RZ, 0xfc, !PT ;  /* 0x000001602a007812 */ /* 0x040fe200078efcff */
[----:B------:R-:W3:Y:S01]  /*4510*/  @!P4 LDG.E R113, desc[UR24][R46.64+0x400] ;  /* 0x000400182e71c981 */ /* 0x000ee2000c1e1900 */
[----:B------:R-:W-:Y:S01]  /*4520*/  LOP3.LUT R43, R42, 0x180, RZ, 0xfc, !PT ;  /* 0x000001802a2b7812 */ /* 0x000fe200078efcff */
[----:B------:R-:W-:Y:S01]  /*4530*/  HFMA2 R82, -RZ, RZ, 0, 0 ;  /* 0x00000000ff527431 */ /* 0x000fe200000001ff */
[----:B------:R-:W-:Y:S01]  /*4540*/  ISETP.GE.AND P4, PT, R0, UR22, PT ;  /* 0x0000001600007c0c */ /* 0x000fe2000bf86270 */
[----:B------:R-:W3:Y:S01]  /*4550*/  @!P5 LDG.E R114, desc[UR24][R46.64+0x480] ;  /* 0x000480182e72d981 */ /* 0x000ee2000c1e1900 */
[----:B------:R-:W-:-:S02]  /*4560*/  ISETP.GE.AND P5, PT, R43, UR22, PT ;  /* 0x000000162b007c0c */ /* 0x000fc4000bfa6270 */
[----:B------:R-:W-:Y:S01]  /*4570*/  LOP3.LUT R0, R42, 0x1a0, RZ, 0xfc, !PT ;  /* 0x000001a02a007812 */ /* 0x000fe200078efcff */
[----:B------:R-:W3:Y:S01]  /*4580*/  @!P6 LDG.E R115, desc[UR24][R46.64+0x500] ;  /* 0x000500182e73e981 */ /* 0x000ee2000c1e1900 */
[----:B------:R-:W-:Y:S02]  /*4590*/  MOV R116, RZ ;  /* 0x000000ff00747202 */ /* 0x000fe40000000f00 */
[----:B------:R-:W-:Y:S02]  /*45a0*/  ISETP.GE.AND P6, PT, R0, UR22, PT ;  /* 0x0000001600007c0c */ /* 0x000fe4000bfc6270 */
[----:B------:R-:W-:Y:S02]  /*45b0*/  CS2R R110, SRZ ;  /* 0x00000000006e7805 */ /* 0x000fe4000001ff00 */
[C---:B------:R-:W-:Y:S01]  /*45c0*/  LOP3.LUT R0, R42.reuse, 0x1e0, RZ, 0xfc, !PT ;  /* 0x000001e02a007812 */ /* 0x040fe200078efcff */
[----:B------:R-:W3:Y:S01]  /*45d0*/  @!P2 LDG.E R82, desc[UR24][R46.64+0x300] ;  /* 0x000300182e52a981 */ /* 0x000ee2000c1e1900 */
[----:B------:R-:W-:-:S03]  /*45e0*/  LOP3.LUT R43, R42, 0x1c0, RZ, 0xfc, !PT ;  /* 0x000001c02a2b7812 */ /* 0x000fc600078efcff */
[----:B------:R-:W3:Y:S01]  /*45f0*/  @!P3 LDG.E R116, desc[UR24][R46.64+0x380] ;  /* 0x000380182e74b981 */ /* 0x000ee2000c1e1900 */
[----:B------:R-:W-:Y:S02]  /*4600*/  ISETP.GE.AND P3, PT, R0, UR22, PT ;  /* 0x0000001600007c0c */ /* 0x000fe4000bf66270 */
[----:B------:R-:W-:Y:S01]  /*4610*/  ISETP.GE.AND P2, PT, R43, UR22, PT ;  /* 0x000000162b007c0c */ /* 0x000fe2000bf46270 */
[----:B------:R-:W3:Y:S01]  /*4620*/  @!P5 LDG.E R110, desc[UR24][R46.64+0x600] ;  /* 0x000600182e6ed981 */ /* 0x000ee2000c1e1900 */
[C---:B------:R-:W-:Y:S02]  /*4630*/  LOP3.LUT R0, R42.reuse, 0x220, RZ, 0xfc, !PT ;  /* 0x000002202a007812 */ /* 0x040fe400078efcff */
[----:B------:R-:W-:Y:S01]  /*4640*/  LOP3.LUT R43, R42, 0x200, RZ, 0xfc, !PT ;  /* 0x000002002a2b7812 */ /* 0x000fe200078efcff */
[----:B------:R-:W3:Y:S01]  /*4650*/  @!P4 LDG.E R48, desc[UR24][R46.64+0x580] ;  /* 0x000580182e30c981 */ /* 0x000ee2000c1e1900 */
[----:B------:R-:W-:Y:S02]  /*4660*/  ISETP.GE.AND P5, PT, R0, UR22, PT ;  /* 0x0000001600007c0c */ /* 0x000fe4000bfa6270 */
[----:B------:R-:W-:-:S02]  /*4670*/  ISETP.GE.AND P4, PT, R43, UR22, PT ;  /* 0x000000162b007c0c */ /* 0x000fc4000bf86270 */
[----:B------:R-:W-:Y:S02]  /*4680*/  CS2R R44, SRZ ;  /* 0x00000000002c7805 */ /* 0x000fe4000001ff00 */
[C---:B------:R-:W-:Y:S01]  /*4690*/  LOP3.LUT R0, R42.reuse, 0x240, RZ, 0xfc, !PT ;  /* 0x000002402a007812 */ /* 0x040fe200078efcff */
[----:B------:R-:W3:Y:S01]  /*46a0*/  @!P6 LDG.E R112, desc[UR24][R46.64+0x680] ;  /* 0x000680182e70e981 */ /* 0x000ee2000c1e1900 */
[----:B------:R-:W-:Y:S02]  /*46b0*/  LOP3.LUT R43, R42, 0x260, RZ, 0xfc, !PT ;  /* 0x000002602a2b7812 */ /* 0x000fe400078efcff */
[----:B------:R-:W-:Y:S01]  /*46c0*/  ISETP.GE.AND P6, PT, R0, UR22, PT ;  /* 0x0000001600007c0c */ /* 0x000fe2000bfc6270 */
[----:B------:R-:W3:Y:S01]  /*46d0*/  @!P3 LDG.E R44, desc[UR24][R46.64+0x780] ;  /* 0x000780182e2cb981 */ /* 0x000ee2000c1e1900 */
[----:B------:R-:W-:-:S03]  /*46e0*/  LOP3.LUT R0, R42, 0x280, RZ, 0xfc, !PT ;  /* 0x000002802a007812 */ /* 0x000fc600078efcff */
[----:B------:R-:W3:Y:S01]  /*46f0*/  @!P2 LDG.E R111, desc[UR24][R46.64+0x700] ;  /* 0x000700182e6fa981 */ /* 0x000ee2000c1e1900 */
[----:B------:R-:W-:Y:S02]  /*4700*/  ISETP.GE.AND P3, PT, R0, UR22, PT ;  /* 0x0000001600007c0c */ /* 0x000fe4000bf66270 */
[----:B------:R-:W-:Y:S01]  /*4710*/  ISETP.GE.AND P2, PT, R43, UR22, PT ;  /* 0x000000162b007c0c */ /* 0x000fe2000bf46270 */
[----:B------:R-:W5:Y:S01]  /*4720*/  @!P1 LDG.E R49, desc[UR24][R46.64] ;  /* 0x000000182e319981 */ /* 0x000f62000c1e1900 */
[----:B------:R-:W-:Y:S02]  /*4730*/  LOP3.LUT R0, R42, 0x2a0, RZ, 0xfc, !PT ;  /* 0x000002a02a007812 */ /* 0x000fe400078efcff */
[----:B------:R-:W-:Y:S01]  /*4740*/  CS2R R108, SRZ ;  /* 0x00000000006c7805 */ /* 0x000fe2000001ff00 */
[----:B------:R-:W3:Y:S01]  /*4750*/  @!P4 LDG.E R45, desc[UR24][R46.64+0x800] ;  /* 0x000800182e2dc981 */ /* 0x000ee2000c1e1900 */
[----:B------:R-:W-:Y:S02]  /*4760*/  ISETP.GE.AND P4, PT, R0, UR22, PT ;  /* 0x0000001600007c0c */ /* 0x000fe4000bf86270 */
[----:B------:R-:W-:-:S02]  /*4770*/  LOP3.LUT R0, R42, 0x2e0, RZ, 0xfc, !PT ;  /* 0x000002e02a007812 */ /* 0x000fc400078efcff */
[----:B------:R-:W-:Y:S02]  /*4780*/  CS2R R106, SRZ ;  /* 0x00000000006a7805 */ /* 0x000fe4000001ff00 */
[----:B------:R-:W-:Y:S01]  /*4790*/  LOP3.LUT R43, R42, 0x2c0, RZ, 0xfc, !PT ;  /* 0x000002c02a2b7812 */ /* 0x000fe200078efcff */
[----:B------:R-:W3:Y:S01]  /*47a0*/  @!P6 LDG.E R108, desc[UR24][R46.64+0x900] ;  /* 0x000900182e6ce981 */ /* 0x000ee2000c1e1900 */
[----:B------:R-:W-:Y:S02]  /*47b0*/  ISETP.GE.AND P6, PT, R0, UR22, PT ;  /* 0x0000001600007c0c */ /* 0x000fe4000bfc6270 */
[----:B------:R-:W-:Y:S01]  /*47c0*/  LOP3.LUT R0, R42, 0x300, RZ, 0xfc, !PT ;  /* 0x000003002a007812 */ /* 0x000fe200078efcff */
[----:B------:R-:W3:Y:S01]  /*47d0*/  @!P5 LDG.E R109, desc[UR24][R46.64+0x880] ;  /* 0x000880182e6dd981 */ /* 0x000ee2000c1e1900 */
[----:B------:R-:W-:Y:S02]  /*47e0*/  ISETP.GE.AND P5, PT, R43, UR22, PT ;  /* 0x000000162b007c0c */ /* 0x000fe4000bfa6270 */
[----:B------:R-:W-:-:S02]  /*47f0*/  CS2R R104, SRZ ;  /* 0x0000000000687805 */ /* 0x000fc4000001ff00 */
[----:B------:R-:W-:Y:S01]  /*4800*/  LOP3.LUT R43, R42, 0x320, RZ, 0xfc, !PT ;  /* 0x000003202a2b7812 */ /* 0x000fe200078efcff */
[----:B------:R-:W3:Y:S01]  /*4810*/  @!P2 LDG.E R107, desc[UR24][R46.64+0x980] ;  /* 0x000980182e6ba981 */ /* 0x000ee2000c1e1900 */
[----:B------:R-:W-:Y:S02]  /*4820*/  ISETP.GE.AND P2, PT, R0, UR22, PT ;  /* 0x0000001600007c0c */ /* 0x000fe4000bf46270 */
[----:B------:R-:W-:Y:S01]  /*4830*/  LOP3.LUT R0, R42, 0x340, RZ, 0xfc, !PT ;  /* 0x000003402a007812 */ /* 0x000fe200078efcff */
[----:B------:R-:W3:Y:S01]  /*4840*/  @!P3 LDG.E R106, desc[UR24][R46.64+0xa00] ;  /* 0x000a00182e6ab981 */ /* 0x000ee2000c1e1900 */
[----:B------:R-:W-:Y:S01]  /*4850*/  ISETP.GE.AND P3, PT, R43, UR22, PT ;  /* 0x000000162b007c0c */ /* 0x000fe2000bf66270 */
[----:B------:R-:W-:Y:S02]  /*4860*/  HFMA2 R43, -RZ, RZ, 0, 0 ;  /* 0x00000000ff2b7431 */ /* 0x000fe400000001ff */
[----:B------:R-:W3:Y:S01]  /*4870*/  @!P4 LDG.E R105, desc[UR24][R46.64+0xa80] ;  /* 0x000a80182e69c981 */ /* 0x000ee2000c1e1900 */
[----:B------:R-:W-:-:S02]  /*4880*/  ISETP.GE.AND P4, PT, R0, UR22, PT ;  /* 0x0000001600007c0c */ /* 0x000fc4000bf86270 */
[----:B------:R-:W-:Y:S01]  /*4890*/  LOP3.LUT R0, R42, 0x360, RZ, 0xfc, !PT ;  /* 0x000003602a007812 */ /* 0x000fe200078efcff */
[----:B------:R-:W3:Y:S01]  /*48a0*/  @!P5 LDG.E R104, desc[UR24][R46.64+0xb00] ;  /* 0x000b00182e68d981 */ /* 0x000ee2000c1e1900 */
[----:B------:R-:W-:Y:S02]  /*48b0*/  CS2R R102, SRZ ;  /* 0x0000000000667805 */ /* 0x000fe4000001ff00 */
[----:B------:R-:W-:Y:S02]  /*48c0*/  ISETP.GE.AND P5, PT, R0, UR22, PT ;  /* 0x0000001600007c0c */ /* 0x000fe4000bfa6270 */
[----:B------:R-:W-:Y:S02]  /*48d0*/  CS2R R96, SRZ ;  /* 0x0000000000607805 */ /* 0x000fe4000001ff00 */
[C---:B------:R-:W-:Y:S01]  /*48e0*/  LOP3.LUT R0, R42.reuse, 0x3a0, RZ, 0xfc, !PT ;  /* 0x000003a02a007812 */ /* 0x040fe200078efcff */
[----:B------:R-:W3:Y:S01]  /*48f0*/  @!P2 LDG.E R43, desc[UR24][R46.64+0xc00] ;  /* 0x000c00182e2ba981 */ /* 0x000ee2000c1e1900 */
[----:B------:R-:W-:-:S02]  /*4900*/  LOP3.LUT R81, R42, 0x380, RZ, 0xfc, !PT ;  /* 0x000003802a517812 */ /* 0x000fc400078efcff */
[----:B------:R-:W-:Y:S01]  /*4910*/  ISETP.GE.AND P2, PT, R0, UR22, PT ;  /* 0x0000001600007c0c */ /* 0x000fe2000bf46270 */
[----:B------:R-:W3:Y:S01]  /*4920*/  @!P6 LDG.E R103, desc[UR24][R46.64+0xb80] ;  /* 0x000b80182e67e981 */ /* 0x000ee2000c1e1900 */
[----:B------:R-:W-:Y:S02]  /*4930*/  LOP3.LUT R42, R42, 0x3c0, RZ, 0xfc, !PT ;  /* 0x000003c02a2a7812 */ /* 0x000fe400078efcff */
[----:B------:R-:W-:Y:S01]  /*4940*/  LOP3.LUT R0, R18, 0x3e0, RZ, 0xfc, !PT ;  /* 0x000003e012007812 */ /* 0x000fe200078efcff */
[----:B------:R-:W3:Y:S01]  /*4950*/  @!P3 LDG.E R97, desc[UR24][R46.64+0xc80] ;  /* 0x000c80182e61b981 */ /* 0x000ee2000c1e1900 */
[----:B------:R-:W-:Y:S02]  /*4960*/  ISETP.GE.AND P6, PT, R81, UR22, PT ;  /* 0x0000001651007c0c */ /* 0x000fe4000bfc6270 */
[----:B------:R-:W-:Y:S01]  /*4970*/  ISETP.GE.AND P3, PT, R42, UR22, PT ;  /* 0x000000162a007c0c */ /* 0x000fe2000bf66270 */
[----:B------:R-:W3:Y:S01]  /*4980*/  @!P4 LDG.E R96, desc[UR24][R46.64+0xd00] ;  /* 0x000d00182e60c981 */ /* 0x000ee2000c1e1900 */
[----:B------:R-:W-:-:S02]  /*4990*/  ISETP.GE.AND P4, PT, R0, UR22, PT ;  /* 0x0000001600007c0c */ /* 0x000fc4000bf86270 */
[----:B------:R-:W-:Y:S02]  /*49a0*/  CS2R R100, SRZ ;  /* 0x0000000000647805 */ /* 0x000fe4000001ff00 */
[----:B------:R-:W-:Y:S01]  /*49b0*/  CS2R R98, SRZ ;  /* 0x0000000000627805 */ /* 0x000fe2000001ff00 */
[----:B------:R-:W3:Y:S04]  /*49c0*/  @!P5 LDG.E R102, desc[UR24][R46.64+0xd80] ;  /* 0x000d80182e66d981 */ /* 0x000ee8000c1e1900 */
[----:B------:R-:W3:Y:S04]  /*49d0*/  @!P2 LDG.E R101, desc[UR24][R46.64+0xe80] ;  /* 0x000e80182e65a981 */ /* 0x000ee8000c1e1900 */
[----:B------:R-:W3:Y:S04]  /*49e0*/  @!P6 LDG.E R100, desc[UR24][R46.64+0xe00] ;  /* 0x000e00182e64e981 */ /* 0x000ee8000c1e1900 */
[----:B------:R-:W3:Y:S04]  /*49f0*/  @!P3 LDG.E R99, desc[UR24][R46.64+0xf00] ;  /* 0x000f00182e63b981 */ /* 0x000ee8000c1e1900 */
[----:B------:R0:W3:Y:S01]  /*4a00*/  @!P4 LDG.E R98, desc[UR24][R46.64+0xf80] ;  /* 0x000f80182e62c981 */ /* 0x0000e2000c1e1900 */
[----:B------:R-:W0:Y:S01]  /*4a10*/  S2R R0, SR_TID.X ;  /* 0x0000000000007919 */ /* 0x000e220000002100 */
[----:B------:R-:W1:Y:S01]  /*4a20*/  S2UR UR18, SR_CgaCtaId ;  /* 0x00000000001279c3 */ /* 0x000e620000008800 */
[----:B------:R-:W-:Y:S01]  /*4a30*/  UMOV UR17, 0x400 ;  /* 0x0000040000117882 */ /* 0x000fe20000000000 */
[----:B0-----:R-:W-:Y:S01]  /*4a40*/  LOP3.LUT R46, R0, 0x3e0, RZ, 0xc0, !PT ;  /* 0x000003e0002e7812 */ /* 0x001fe200078ec0ff */
[----:B-1----:R-:W-:-:S02]  /*4a50*/  ULEA UR17, UR18, UR17, 0x18 ;  /* 0x0000001112117291 */ /* 0x002fc4000f8ec0ff */
[----:B------:R-:W-:Y:S01]  /*4a60*/  UIMAD UR18, UR6, -0x800, UR21 ;  /* 0xfffff800061278a4 */ /* 0x000fe2000f8e0215 */
[----:B----4-:R-:W-:-:S04]  /*4a70*/  FMUL.FTZ R42, R41, R62 ;  /* 0x0000003e292a7220 */ /* 0x010fc80000410000 */
[----:B------:R-:W-:Y:S01]  /*4a80*/  FMUL.RZ R81, R42, 0.15915493667125701904 ;  /* 0x3e22f9832a517820 */ /* 0x000fe2000040c000 */
[----:B------:R-:W-:Y:S01]  /*4a90*/  FMUL.FTZ R42, R40, 1.4426950216293334961 ;  /* 0x3fb8aa3b282a7820 */ /* 0x000fe20000410000 */
[----:B------:R-:W-:-:S04]  /*4aa0*/  FMUL.FTZ R40, R41, R61 ;  /* 0x0000003d29287220 */ /* 0x000fc80000410000 */
[----:B------:R-:W-:Y:S01]  /*4ab0*/  FMUL.RZ R83, R40, 0.15915493667125701904 ;  /* 0x3e22f98328537820 */ /* 0x000fe2000040c000 */
[----:B------:R-:W-:Y:S01]  /*4ac0*/  IADD3 R40, PT, PT, R46, R77, RZ ;  /* 0x0000004d2e287210 */ /* 0x000fe20007ffe0ff */
[----:B------:R-:W-:-:S04]  /*4ad0*/  FMUL.FTZ R47, R41, R60 ;  /* 0x0000003c292f7220 */ /* 0x000fc80000410000 */
[----:B------:R-:W-:Y:S02]  /*4ae0*/  IMAD R46, R46, 0x1f, R40 ;  /* 0x0000001f2e2e7824 */ /* 0x000fe400078e0228 */
[----:B------:R-:W-:-:S03]  /*4af0*/  FMUL.RZ R118, R47, 0.15915493667125701904 ;  /* 0x3e22f9832f767820 */ /* 0x000fc6000040c000 */
[C---:B------:R-:W-:Y:S01]  /*4b00*/  LEA.HI.SX32 R47, R46.reuse, R46, 0x1b ;  /* 0x0000002e2e2f7211 */ /* 0x040fe200078fdaff */
[----:B------:R-:W-:Y:S03]  /*4b10*/  MUFU.SIN R93, R81 ;  /* 0x00000051005d7308 */ /* 0x000fe60000000400 */
[----:B------:R-:W-:Y:S02]  /*4b20*/  LEA R84, R47, UR17, 0x2 ;  /* 0x000000112f547c11 */ /* 0x000fe4000f8e10ff */
[----:B------:R-:W-:-:S03]  /*4b30*/  IADD3 R47, PT, PT, R46, 0x20, RZ ;  /* 0x000000202e2f7810 */ /* 0x000fc60007ffe0ff */
[----:B------:R0:W-:Y:S01]  /*4b40*/  MUFU.COS R94, R81 ;  /* 0x00000051005e7308 */ /* 0x0001e20000000000 */
[----:B------:R-:W-:Y:S02]  /*4b50*/  LEA.HI.SX32 R47, R47, R46, 0x1b ;  /* 0x0000002e2f2f7211 */ /* 0x000fe400078fdaff */
[C---:B------:R-:W-:Y:S02]  /*4b60*/  IADD3 R85, PT, PT, R46.reuse, 0x80, RZ ;  /* 0x000000802e557810 */ /* 0x040fe40007ffe0ff */
[----:B0-----:R-:W-:-:S03]  /*4b70*/  IADD3 R81, PT, PT, R46, 0x40, RZ ;  /* 0x000000402e517810 */ /* 0x001fc60007ffe0ff */
[----:B------:R-:W-:Y:S01]  /*4b80*/  MUFU.SIN R89, R83 ;  /* 0x0000005300597308 */ /* 0x000fe20000000400 */
[----:B------:R-:W-:Y:S02]  /*4b90*/  IADD3 R117, PT, PT, R46, 0xa0, RZ ;  /* 0x000000a02e757810 */ /* 0x000fe40007ffe0ff */
[----:B------:R-:W-:-:S05]  /*4ba0*/  LEA.HI.SX32 R81, R81, R46, 0x1b ;  /* 0x0000002e51517211 */ /* 0x000fca00078fdaff */
[----:B------:R0:W-:Y:S01]  /*4bb0*/  MUFU.COS R91, R83 ;  /* 0x00000053005b7308 */ /* 0x0001e20000000000 */
[----:B------:R-:W-:Y:S02]  /*4bc0*/  LEA R81, R81, UR17, 0x2 ;  /* 0x0000001151517c11 */ /* 0x000fe4000f8e10ff */
[----:B------:R-:W-:Y:S02]  /*4bd0*/  LEA.HI.SX32 R85, R85, R46, 0x1b ;  /* 0x0000002e55557211 */ /* 0x000fe400078fdaff */
[----:B0-----:R-:W-:-:S03]  /*4be0*/  IADD3 R83, PT, PT, R46, 0x60, RZ ;  /* 0x000000602e537810 */ /* 0x001fc60007ffe0ff */
[----:B------:R-:W-:Y:S01]  /*4bf0*/  MUFU.SIN R90, R118 ;  /* 0x00000076005a7308 */ /* 0x000fe20000000400 */
[----:B-----5:R0:W-:Y:S01]  /*4c00*/  STS [R84], R49 ;  /* 0x0000003154007388 */ /* 0x0201e20000000800 */
[----:B------:R-:W-:-:S06]  /*4c10*/  LEA.HI.SX32 R83, R83, R46, 0x1b ;  /* 0x0000002e53537211 */ /* 0x000fcc00078fdaff */
[----:B------:R1:W-:Y:S01]  /*4c20*/  MUFU.COS R88, R118 ;  /* 0x0000007600587308 */ /* 0x0003e20000000000 */
[----:B------:R-:W-:Y:S02]  /*4c30*/  LEA.HI.SX32 R117, R117, R46, 0x1b ;  /* 0x0000002e75757211 */ /* 0x000fe400078fdaff */
[C---:B0-----:R-:W-:Y:S02]  /*4c40*/  IADD3 R49, PT, PT, R46.reuse, 0xe0, RZ ;  /* 0x000000e02e317810 */ /* 0x041fe40007ffe0ff */
[----:B-1----:R-:W-:Y:S02]  /*4c50*/  LEA R118, R47, UR17, 0x2 ;  /* 0x000000112f767c11 */ /* 0x002fe4000f8e10ff */
[C---:B------:R-:W-:Y:S02]  /*4c60*/  IADD3 R47, PT, PT, R46.reuse, 0xc0, RZ ;  /* 0x000000c02e2f7810 */ /* 0x040fe40007ffe0ff */
[----:B------:R-:W-:Y:S01]  /*4c70*/  LEA R83, R83, UR17, 0x2 ;  /* 0x0000001153537c11 */ /* 0x000fe2000f8e10ff */
[----:B------:R0:W-:Y:S01]  /*4c80*/  STS [R118+0x80], R51 ;  /* 0x0000803376007388 */ /* 0x0001e20000000800 */
[----:B------:R-:W-:-:S02]  /*4c90*/  IADD3 R119, PT, PT, R46, 0x100, RZ ;  /* 0x000001002e777810 */ /* 0x000fc40007ffe0ff */
[----:B------:R-:W-:Y:S01]  /*4ca0*/  LEA R120, R85, UR17, 0x2 ;  /* 0x0000001155787c11 */ /* 0x000fe2000f8e10ff */
[----:B--2---:R1:W-:Y:S01]  /*4cb0*/  STS [R81+0x100], R80 ;  /* 0x0001005051007388 */ /* 0x0043e20000000800 */
[----:B------:R-:W-:Y:S02]  /*4cc0*/  LEA R117, R117, UR17, 0x2 ;  /* 0x0000001175757c11 */ /* 0x000fe4000f8e10ff */
[-C--:B------:R-:W-:Y:S02]  /*4cd0*/  LEA.HI.SX32 R47, R47, R46.reuse, 0x1b ;  /* 0x0000002e2f2f7211 */ /* 0x080fe400078fdaff */
[C---:B0-----:R-:W-:Y:S01]  /*4ce0*/  IADD3 R51, PT, PT, R46.reuse, 0x120, RZ ;  /* 0x000001202e337810 */ /* 0x041fe20007ffe0ff */
[----:B------:R-:W-:Y:S01]  /*4cf0*/  FMUL.FTZ R86, R41, R59 ;  /* 0x0000003b29567220 */ /* 0x000fe20000410000 */
[-C--:B------:R-:W-:Y:S02]  /*4d00*/  LEA.HI.SX32 R49, R49, R46.reuse, 0x1b ;  /* 0x0000002e31317211 */ /* 0x080fe400078fdaff */
[----:B-1----:R-:W-:Y:S01]  /*4d10*/  IADD3 R81, PT, PT, R46, 0x140, RZ ;  /* 0x000001402e517810 */ /* 0x002fe20007ffe0ff */
[----:B------:R0:W-:Y:S01]  /*4d20*/  STS [R83+0x180], R78 ;  /* 0x0001804e53007388 */ /* 0x0001e20000000800 */
[----:B------:R-:W-:-:S02]  /*4d30*/  LEA.HI.SX32 R119, R119, R46, 0x1b ;  /* 0x0000002e77777211 */ /* 0x000fc400078fdaff */
[-C--:B------:R-:W-:Y:S01]  /*4d40*/  LEA.HI.SX32 R51, R51, R46.reuse, 0x1b ;  /* 0x0000002e33337211 */ /* 0x080fe200078fdaff */
[----:B---3--:R-:W-:Y:S01]  /*4d50*/  STS [R120+0x200], R79 ;  /* 0x0002004f78007388 */ /* 0x008fe20000000800 */
[----:B------:R-:W-:Y:S02]  /*4d60*/  LEA R47, R47, UR17, 0x2 ;  /* 0x000000112f2f7c11 */ /* 0x000fe4000f8e10ff */
[----:B------:R-:W-:Y:S01]  /*4d70*/  LEA.HI.SX32 R81, R81, R46, 0x1b ;  /* 0x0000002e51517211 */ /* 0x000fe200078fdaff */
[----:B------:R1:W-:Y:S01]  /*4d80*/  STS [R117+0x280], R50 ;  /* 0x0002803275007388 */ /* 0x0003e20000000800 */
[----:B------:R-:W-:Y:S01]  /*4d90*/  LEA R49, R49, UR17, 0x2 ;  /* 0x0000001131317c11 */ /* 0x000fe2000f8e10ff */
[----:B------:R-:W-:Y:S01]  /*4da0*/  FMUL.RZ R121, R86, 0.15915493667125701904 ;  /* 0x3e22f98356797820 */ /* 0x000fe2000040c000 */
[----:B------:R-:W-:Y:S01]  /*4db0*/  LEA R51, R51, UR17, 0x2 ;  /* 0x0000001133337c11 */ /* 0x000fe2000f8e10ff */
[----:B------:R-:W-:Y:S01]  /*4dc0*/  FMUL.FTZ R118, R41, R58 ;  /* 0x0000003a29767220 */ /* 0x000fe20000410000 */
[----:B0-----:R-:W-:Y:S01]  /*4dd0*/  LEA R78, R81, UR17, 0x2 ;  /* 0x00000011514e7c11 */ /* 0x001fe2000f8e10ff */
[----:B------:R0:W-:Y:S01]  /*4de0*/  STS [R47+0x300], R82 ;  /* 0x000300522f007388 */ /* 0x0001e20000000800 */
[----:B------:R-:W-:-:S02]  /*4df0*/  IADD3 R125, PT, PT, R46, 0x180, RZ ;  /* 0x000001802e7d7810 */ /* 0x000fc40007ffe0ff */
[----:B-1----:R-:W-:Y:S02]  /*4e00*/  LEA R50, R119, UR17, 0x2 ;  /* 0x0000001177327c11 */ /* 0x002fe4000f8e10ff */
[C---:B------:R-:W-:Y:S01]  /*4e10*/  IADD3 R117, PT, PT, R46.reuse, 0x160, RZ ;  /* 0x000001602e757810 */ /* 0x040fe20007ffe0ff */
[----:B------:R-:W-:Y:S01]  /*4e20*/  MUFU.SIN R86, R121 ;  /* 0x0000007900567308 */ /* 0x000fe20000000400 */
[----:B------:R1:W-:Y:S01]  /*4e30*/  STS [R49+0x380], R116 ;  /* 0x0003807431007388 */ /* 0x0003e20000000800 */
[C---:B------:R-:W-:Y:S02]  /*4e40*/  IADD3 R135, PT, PT, R46.reuse, 0x380, RZ ;  /* 0x000003802e877810 */ /* 0x040fe40007ffe0ff */
[----:B0-----:R-:W-:Y:S01]  /*4e50*/  IADD3 R47, PT, PT, R46, 0x1a0, RZ ;  /* 0x000001a02e2f7810 */ /* 0x001fe20007ffe0ff */
[----:B------:R-:W-:Y:S01]  /*4e60*/  STS [R50+0x400], R113 ;  /* 0x0004007132007388 */ /* 0x000fe20000000800 */
[----:B------:R-:W-:Y:S02]  /*4e70*/  LEA.HI.SX32 R126, R117, R46, 0x1b ;  /* 0x0000002e757e7211 */ /* 0x000fe400078fdaff */
[----:B------:R0:W-:Y:S01]  /*4e80*/  MUFU.COS R84, R121 ;  /* 0x0000007900547308 */ /* 0x0001e20000000000 */
[----:B------:R-:W-:Y:S01]  /*4e90*/  STS [R51+0x480], R114 ;  /* 0x0004807233007388 */ /* 0x000fe20000000800 */
[----:B------:R-:W-:Y:S01]  /*4ea0*/  FMUL.RZ R118, R118, 0.15915493667125701904 ;  /* 0x3e22f98376767820 */ /* 0x000fe2000040c000 */
[C---:B-1----:R-:W-:Y:S01]  /*4eb0*/  IADD3 R49, PT, PT, R46.reuse, 0x1e0, RZ ;  /* 0x000001e02e317810 */ /* 0x042fe20007ffe0ff */
[----:B------:R-:W-:Y:S01]  /*4ec0*/  FMUL.FTZ R80, R41, R57 ;  /* 0x0000003929507220 */ /* 0x000fe20000410000 */
[----:B------:R1:W-:Y:S01]  /*4ed0*/  STS [R78+0x500], R115 ;  /* 0x000500734e007388 */ /* 0x0003e20000000800 */
[----:B------:R-:W-:-:S02]  /*4ee0*/  IADD3 R119, PT, PT, R46, 0x200, RZ ;  /* 0x000002002e777810 */ /* 0x000fc40007ffe0ff */
[C---:B0-----:R-:W-:Y:S02]  /*4ef0*/  IADD3 R121, PT, PT, R46.reuse, 0x1c0, RZ ;  /* 0x000001c02e797810 */ /* 0x041fe40007ffe0ff */
[----:B------:R-:W-:Y:S02]  /*4f00*/  IADD3 R137, PT, PT, R46, 0x300, RZ ;  /* 0x000003002e897810 */ /* 0x000fe40007ffe0ff */
[----:B------:R-:W-:Y:S01]  /*4f10*/  LEA.HI.SX32 R125, R125, R46, 0x1b ;  /* 0x0000002e7d7d7211 */ /* 0x000fe200078fdaff */
[----:B------:R-:W-:Y:S01]  /*4f20*/  FMUL.FTZ R79, R42, R58 ;  /* 0x0000003a2a4f7220 */ /* 0x000fe20000410000 */
[C---:B-1----:R-:W-:Y:S02]  /*4f30*/  IADD3 R115, PT, PT, R46.reuse, 0x220, RZ ;  /* 0x000002202e737810 */ /* 0x042fe40007ffe0ff */
[----:B------:R-:W-:Y:S02]  /*4f40*/  LEA.HI.SX32 R47, R47, R46, 0x1b ;  /* 0x0000002e2f2f7211 */ /* 0x000fe400078fdaff */
[----:B------:R-:W-:-:S02]  /*4f50*/  IADD3 R153, PT, PT, R46, 0x240, RZ ;  /* 0x000002402e997810 */ /* 0x000fc40007ffe0ff */
[-C--:B------:R-:W-:Y:S02]  /*4f60*/  LEA.HI.SX32 R121, R121, R46.reuse, 0x1b ;  /* 0x0000002e79797211 */ /* 0x080fe400078fdaff */
[-C--:B------:R-:W-:Y:S01]  /*4f70*/  LEA.HI.SX32 R130, R135, R46.reuse, 0x1b ;  /* 0x0000002e87827211 */ /* 0x080fe200078fdaff */
[----:B------:R-:W-:Y:S01]  /*4f80*/  MUFU.SIN R83, R118 ;  /* 0x0000007600537308 */ /* 0x000fe20000000400 */
[----:B------:R-:W-:Y:S01]  /*4f90*/  IADD3 R155, PT, PT, R46, 0x260, RZ ;  /* 0x000002602e9b7810 */ /* 0x000fe20007ffe0ff */
[----:B------:R-:W-:Y:S01]  /*4fa0*/  FMUL.RZ R116, R80, 0.15915493667125701904 ;  /* 0x3e22f98350747820 */ /* 0x000fe2000040c000 */
[-C--:B------:R-:W-:Y:S02]  /*4fb0*/  LEA.HI.SX32 R122, R49, R46.reuse, 0x1b ;  /* 0x0000002e317a7211 */ /* 0x080fe400078fdaff */
[----:B------:R-:W-:Y:S02]  /*4fc0*/  LEA R135, R126, UR17, 0x2 ;  /* 0x000000117e877c11 */ /* 0x000fe4000f8e10ff */
[----:B------:R-:W-:Y:S01]  /*4fd0*/  IADD3 R159, PT, PT, R46, 0x280, RZ ;  /* 0x000002802e9f7810 */ /* 0x000fe20007ffe0ff */
[----:B------:R0:W-:Y:S01]  /*4fe0*/  MUFU.COS R81, R118 ;  /* 0x0000007600517308 */ /* 0x0001e20000000000 */
[----:B------:R-:W-:-:S02]  /*4ff0*/  LEA.HI.SX32 R117, R119, R46, 0x1b ;  /* 0x0000002e77757211 */ /* 0x000fc400078fdaff */
[-C--:B------:R-:W-:Y:S02]  /*5000*/  LEA.HI.SX32 R124, R137, R46.reuse, 0x1b ;  /* 0x0000002e897c7211 */ /* 0x080fe400078fdaff */
[----:B------:R-:W-:Y:S02]  /*5010*/  LEA R125, R125, UR17, 0x2 ;  /* 0x000000117d7d7c11 */ /* 0x000fe4000f8e10ff */
[C---:B------:R-:W-:Y:S02]  /*5020*/  IADD3 R141, PT, PT, R46.reuse, 0x2a0, RZ ;  /* 0x000002a02e8d7810 */ /* 0x040fe40007ffe0ff */
[----:B0-----:R-:W-:Y:S02]  /*5030*/  LEA.HI.SX32 R118, R115, R46, 0x1b ;  /* 0x0000002e73767211 */ /* 0x001fe400078fdaff */
[----:B------:R-:W-:Y:S01]  /*5040*/  LEA R137, R47, UR17, 0x2 ;  /* 0x000000112f897c11 */ /* 0x000fe2000f8e10ff */
[----:B------:R-:W-:Y:S01]  /*5050*/  MUFU.EX2 R82, R79 ;  /* 0x0000004f00527308 */ /* 0x000fe20000000800 */
[----:B------:R-:W-:-:S02]  /*5060*/  IADD3 R113, PT, PT, R46, 0x2c0, RZ ;  /* 0x000002c02e717810 */ /* 0x000fc40007ffe0ff */
[-C--:B------:R-:W-:Y:S02]  /*5070*/  LEA.HI.SX32 R119, R153, R46.reuse, 0x1b ;  /* 0x0000002e99777211 */ /* 0x080fe400078fdaff */
[----:B------:R-:W-:Y:S01]  /*5080*/  LEA R126, R121, UR17, 0x2 ;  /* 0x00000011797e7c11 */ /* 0x000fe2000f8e10ff */
[----:B------:R-:W-:Y:S01]  /*5090*/  STS [R135+0x580], R48 ;  /* 0x0005803087007388 */ /* 0x000fe20000000800 */
[----:B------:R-:W-:Y:S01]  /*50a0*/  IADD3 R139, PT, PT, R46, 0x2e0, RZ ;  /* 0x000002e02e8b7810 */ /* 0x000fe20007ffe0ff */
[----:B------:R-:W-:Y:S01]  /*50b0*/  MUFU.SIN R78, R116 ;  /* 0x00000074004e7308 */ /* 0x000fe20000000400 */
[-C--:B------:R-:W-:Y:S02]  /*50c0*/  LEA.HI.SX32 R120, R155, R46.reuse, 0x1b ;  /* 0x0000002e9b787211 */ /* 0x080fe400078fdaff */
[----:B------:R-:W-:Y:S01]  /*50d0*/  LEA R121, R122, UR17, 0x2 ;  /* 0x000000117a797c11 */ /* 0x000fe2000f8e10ff */
[----:B------:R-:W-:Y:S01]  /*50e0*/  STS [R125+0x600], R110 ;  /* 0x0006006e7d007388 */ /* 0x000fe20000000800 */
[----:B------:R-:W-:-:S02]  /*50f0*/  LEA.HI.SX32 R115, R159, R46, 0x1b ;  /* 0x0000002e9f737211 */ /* 0x000fc400078fdaff */
[----:B------:R-:W-:Y:S01]  /*5100*/  LEA R122, R117, UR17, 0x2 ;  /* 0x00000011757a7c11 */ /* 0x000fe2000f8e10ff */
[----:B------:R0:W-:Y:S01]  /*5110*/  MUFU.COS R79, R116 ;  /* 0x00000074004f7308 */ /* 0x0001e20000000000 */
[----:B------:R-:W-:Y:S01]  /*5120*/  LEA R118, R118, UR17, 0x2 ;  /* 0x0000001176767c11 */ /* 0x000fe2000f8e10ff */
[----:B------:R-:W-:Y:S01]  /*5130*/  STS [R137+0x680], R112 ;  /* 0x0006807089007388 */ /* 0x000fe20000000800 */
[C---:B------:R-:W-:Y:S02]  /*5140*/  IADD3 R123, PT, PT, R46.reuse, 0x320, RZ ;  /* 0x000003202e7b7810 */ /* 0x040fe40007ffe0ff */
[-C--:B------:R-:W-:Y:S01]  /*5150*/  LEA.HI.SX32 R113, R113, R46.reuse, 0x1b ;  /* 0x0000002e71717211 */ /* 0x080fe200078fdaff */
[----:B------:R-:W-:Y:S01]  /*5160*/  STS [R126+0x700], R111 ;  /* 0x0007006f7e007388 */ /* 0x000fe20000000800 */
[----:B------:R-:W-:Y:S02]  /*5170*/  LEA R119, R119, UR17, 0x2 ;  /* 0x0000001177777c11 */ /* 0x000fe4000f8e10ff */
[----:B0-----:R-:W-:Y:S01]  /*5180*/  LEA.HI.SX32 R116, R141, R46, 0x1b ;  /* 0x0000002e8d747211 */ /* 0x001fe200078fdaff */
[----:B------:R-:W-:Y:S01]  /*5190*/  STS [R121+0x780], R44 ;  /* 0x0007802c79007388 */ /* 0x000fe20000000800 */
[----:B------:R-:W-:-:S02]  /*51a0*/  IADD3 R51, PT, PT, R46, 0x340, RZ ;  /* 0x000003402e337810 */ /* 0x000fc40007ffe0ff */
[-C--:B------:R-:W-:Y:S02]  /*51b0*/  LEA.HI.SX32 R114, R139, R46.reuse, 0x1b ;  /* 0x0000002e8b727211 */ /* 0x080fe400078fdaff */
[----:B------:R-:W-:Y:S01]  /*51c0*/  LEA R120, R120, UR17, 0x2 ;  /* 0x0000001178787c11 */ /* 0x000fe2000f8e10ff */
[----:B------:R-:W-:Y:S01]  /*51d0*/  STS [R122+0x800], R45 ;  /* 0x0008002d7a007388 */ /* 0x000fe20000000800 */
[----:B------:R-:W-:Y:S02]  /*51e0*/  IADD3 R131, PT, PT, R46, 0x360, RZ ;  /* 0x000003602e837810 */ /* 0x000fe40007ffe0ff */
[----:B------:R-:W-:Y:S01]  /*51f0*/  LEA R115, R115, UR17, 0x2 ;  /* 0x0000001173737c11 */ /* 0x000fe2000f8e10ff */
[----:B------:R-:W-:Y:S01]  /*5200*/  STS [R118+0x880], R109 ;  /* 0x0008806d76007388 */ /* 0x000fe20000000800 */
[----:B------:R-:W-:Y:S02]  /*5210*/  LEA R116, R116, UR17, 0x2 ;  /* 0x0000001174747c11 */ /* 0x000fe4000f8e10ff */
[----:B------:R-:W-:Y:S01]  /*5220*/  IADD3 R133, PT, PT, R46, 0x3a0, RZ ;  /* 0x000003a02e857810 */ /* 0x000fe20007ffe0ff */
[----:B------:R0:W-:Y:S01]  /*5230*/  STS [R119+0x900], R108 ;  /* 0x0009006c77007388 */ /* 0x0001e20000000800 */
[----:B------:R-:W-:-:S02]  /*5240*/  LEA.HI.SX32 R123, R123, R46, 0x1b ;  /* 0x0000002e7b7b7211 */ /* 0x000fc400078fdaff */
[----:B------:R-:W-:Y:S01]  /*5250*/  LEA R113, R113, UR17, 0x2 ;  /* 0x0000001171717c11 */ /* 0x000fe2000f8e10ff */
[----:B------:R1:W-:Y:S01]  /*5260*/  STS [R120+0x980], R107 ;  /* 0x0009806b78007388 */ /* 0x0003e20000000800 */
[----:B------:R-:W-:Y:S02]  /*5270*/  IADD3 R129, PT, PT, R46, 0x3c0, RZ ;  /* 0x000003c02e817810 */ /* 0x000fe40007ffe0ff */
[-C--:B------:R-:W-:Y:S02]  /*5280*/  LEA.HI.SX32 R128, R51, R46.reuse, 0x1b ;  /* 0x0000002e33807211 */ /* 0x080fe400078fdaff */
[----:B------:R-:W-:Y:S01]  /*5290*/  LEA R114, R114, UR17, 0x2 ;  /* 0x0000001172727c11 */ /* 0x000fe2000f8e10ff */
[----:B------:R-:W-:Y:S01]  /*52a0*/  STS [R115+0xa00], R106 ;  /* 0x000a006a73007388 */ /* 0x000fe20000000800 */
[----:B------:R-:W-:Y:S02]  /*52b0*/  IADD3 R127, PT, PT, R46, 0x3e0, RZ ;  /* 0x000003e02e7f7810 */ /* 0x000fe40007ffe0ff */
[----:B------:R-:W-:Y:S01]  /*52c0*/  LEA.HI.SX32 R131, R131, R46, 0x1b ;  /* 0x0000002e83837211 */ /* 0x000fe200078fdaff */
[----:B------:R-:W-:Y:S01]  /*52d0*/  STS [R116+0xa80], R105 ;  /* 0x000a806974007388 */ /* 0x000fe20000000800 */
[----:B------:R-:W-:-:S02]  /*52e0*/  LEA R124, R124, UR17, 0x2 ;  /* 0x000000117c7c7c11 */ /* 0x000fc4000f8e10ff */
[-C--:B------:R-:W-:Y:S01]  /*52f0*/  LEA.HI.SX32 R133, R133, R46.reuse, 0x1b ;  /* 0x0000002e85857211 */ /* 0x080fe200078fdaff */
[----:B------:R2:W-:Y:S01]  /*5300*/  STS [R113+0xb00], R104 ;  /* 0x000b006871007388 */ /* 0x0005e20000000800 */
[----:B0-----:R-:W-:Y:S02]  /*5310*/  LEA R108, R123, UR17, 0x2 ;  /* 0x000000117b6c7c11 */ /* 0x001fe4000f8e10ff */
[----:B------:R-:W-:Y:S01]  /*5320*/  SHF.L.U32 R40, R40, 0x5, RZ ;  /* 0x0000000528287819 */ /* 0x000fe200000006ff */
[----:B------:R0:W-:Y:S01]  /*5330*/  STS [R114+0xb80], R103 ;  /* 0x000b806772007388 */ /* 0x0001e20000000800 */
[-C--:B------:R-:W-:Y:S02]  /*5340*/  LEA.HI.SX32 R129, R129, R46.reuse, 0x1b ;  /* 0x0000002e81817211 */ /* 0x080fe400078fdaff */
[----:B-1----:R-:W-:Y:S02]  /*5350*/  LEA R107, R128, UR17, 0x2 ;  /* 0x00000011806b7c11 */ /* 0x002fe4000f8e10ff */
[----:B------:R-:W-:-:S02]  /*5360*/  LEA.HI.SX32 R127, R127, R46, 0x1b ;  /* 0x0000002e7f7f7211 */ /* 0x000fc400078fdaff */
[----:B------:R-:W-:Y:S01]  /*5370*/  LEA R131, R131, UR17, 0x2 ;  /* 0x0000001183837c11 */ /* 0x000fe2000f8e10ff */
[----:B------:R-:W-:Y:S01]  /*5380*/  STS [R124+0xc00], R43 ;  /* 0x000c002b7c007388 */ /* 0x000fe20000000800 */
[----:B--2---:R-:W-:Y:S02]  /*5390*/  LEA R104, R133, UR17, 0x2 ;  /* 0x0000001185687c11 */ /* 0x004fe4000f8e10ff */
[----:B0-----:R-:W-:Y:S01]  /*53a0*/  LEA R103, R130, UR17, 0x2 ;  /* 0x0000001182677c11 */ /* 0x001fe2000f8e10ff */
[----:B------:R0:W-:Y:S01]  /*53b0*/  STS [R108+0xc80], R97 ;  /* 0x000c80616c007388 */ /* 0x0001e20000000800 */
[----:B------:R-:W-:Y:S02]  /*53c0*/  LEA.HI.SX32 R40, R40, R40, 0x1b ;  /* 0x0000002828287211 */ /* 0x000fe400078fdaff */
[----:B------:R-:W-:Y:S01]  /*53d0*/  LEA R106, R129, UR17, 0x2 ;  /* 0x00000011816a7c11 */ /* 0x000fe2000f8e10ff */
[----:B------:R-:W-:Y:S01]  /*53e0*/  STS [R107+0xd00], R96 ;  /* 0x000d00606b007388 */ /* 0x000fe20000000800 */
[----:B------:R-:W-:Y:S01]  /*53f0*/  LEA R127, R127, UR17, 0x2 ;  /* 0x000000117f7f7c11 */ /* 0x000fe2000f8e10ff */
[C---:B------:R-:W-:Y:S01]  /*5400*/  FMUL.FTZ R105, R41.reuse, R53 ;  /* 0x0000003529697220 */ /* 0x040fe20000410000 */
[----:B------:R-:W-:Y:S01]  /*5410*/  LEA R40, R40, UR17, 0x2 ;  /* 0x0000001128287c11 */ /* 0x000fe2000f8e10ff */
[----:B------:R-:W-:Y:S01]  /*5420*/  STS [R131+0xd80], R102 ;  /* 0x000d806683007388 */ /* 0x000fe20000000800 */
[----:B0-----:R-:W-:-:S03]  /*5430*/  FMUL.FTZ R97, R41, R39 ;  /* 0x0000002729617220 */ /* 0x001fc60000410000 */
[----:B------:R0:W-:Y:S01]  /*5440*/  STS [R103+0xe00], R100 ;  /* 0x000e006467007388 */ /* 0x0001e20000000800 */
[----:B------:R-:W-:-:S03]  /*5450*/  FMUL.FTZ R95, R42, R62 ;  /* 0x0000003e2a5f7220 */ /* 0x000fc60000410000 */
[----:B------:R-:W-:Y:S01]  /*5460*/  STS [R104+0xe80], R101 ;  /* 0x000e806568007388 */ /* 0x000fe20000000800 */
[----:B------:R-:W-:-:S03]  /*5470*/  FMUL.RZ R110, R105, 0.15915493667125701904 ;  /* 0x3e22f983696e7820 */ /* 0x000fc6000040c000 */
[----:B------:R-:W-:Y:S01]  /*5480*/  STS [R106+0xf00], R99 ;  /* 0x000f00636a007388 */ /* 0x000fe20000000800 */
[----:B0-----:R-:W-:-:S03]  /*5490*/  FMUL.RZ R103, R97, 0.15915493667125701904 ;  /* 0x3e22f98361677820 */ /* 0x001fc6000040c000 */
[----:B------:R-:W-:Y:S01]  /*54a0*/  STS [R127+0xf80], R98 ;  /* 0x000f80627f007388 */ /* 0x000fe20000000800 */
[----:B------:R-:W-:-:S03]  /*54b0*/  NOP ;  /* 0x0000000000007918 */ /* 0x000fc60000000000 */
[----:B------:R-:W0:Y:S04]  /*54c0*/  LDS R105, [R40] ;  /* 0x0000000028697984 */ /* 0x000e280000000800 */
[----:B------:R-:W1:Y:S04]  /*54d0*/  LDS R99, [R40+0x14] ;  /* 0x0000140028637984 */ /* 0x000e680000000800 */
[----:B------:R-:W2:Y:S01]  /*54e0*/  LDS R97, [R40+0x10] ;  /* 0x0000100028617984 */ /* 0x000ea20000000800 */
[----:B------:R-:W3:Y:S01]  /*54f0*/  MUFU.EX2 R95, R95 ;  /* 0x0000005f005f7308 */ /* 0x000ee20000000800 */
[C---:B------:R-:W-:Y:S01]  /*5500*/  FMUL.FTZ R87, R42.reuse, R60 ;  /* 0x0000003c2a577220 */ /* 0x040fe20000410000 */
[C---:B------:R-:W-:Y:S01]  /*5510*/  FMUL.FTZ R92, R42.reuse, R61 ;  /* 0x0000003d2a5c7220 */ /* 0x040fe20000410000 */
[C---:B------:R-:W-:Y:S01]  /*5520*/  FMUL.FTZ R85, R42.reuse, R59 ;  /* 0x0000003b2a557220 */ /* 0x040fe20000410000 */
[----:B------:R-:W-:Y:S01]  /*5530*/  FMUL.FTZ R96, R41, R52 ;  /* 0x0000003429607220 */ /* 0x000fe20000410000 */
[----:B------:R-:W-:Y:S01]  /*5540*/  FMUL.FTZ R117, R42, R55 ;  /* 0x000000372a757220 */ /* 0x000fe20000410000 */
[----:B------:R-:W-:Y:S01]  /*5550*/  SHF.L.U32 R114, R0, 0x4, RZ ;  /* 0x0000000400727819 */ /* 0x000fe200000006ff */
[----:B------:R-:W-:Y:S01]  /*5560*/  LDS R107, [R40+0x4] ;  /* 0x00000400286b7984 */ /* 0x000fe20000000800 */
[----:B------:R-:W-:Y:S08]  /*5570*/  MUFU.SIN R43, R110 ;  /* 0x0000006e002b7308 */ /* 0x000ff00000000400 */
[----:B------:R3:W-:Y:S01]  /*5580*/  MUFU.COS R116, R110 ;  /* 0x0000006e00747308 */ /* 0x0007e20000000000 */
[----:B------:R-:W-:Y:S01]  /*5590*/  FMUL.FTZ R109, R42, R54 ;  /* 0x000000362a6d7220 */ /* 0x000fe20000410000 */
[----:B------:R-:W-:Y:S04]  /*55a0*/  LDS R100, [R40+0xc] ;  /* 0x00000c0028647984 */ /* 0x000fe80000000800 */
[----:B------:R-:W-:Y:S01]  /*55b0*/  LDS R98, [R40+0x8] ;  /* 0x0000080028627984 */ /* 0x000fe20000000800 */
[----:B---3--:R-:W-:Y:S01]  /*55c0*/  FMUL.FTZ R110, R95, R94 ;  /* 0x0000005e5f6e7220 */ /* 0x008fe20000410000 */
[----:B------:R-:W3:Y:S02]  /*55d0*/  MUFU.EX2 R87, R87 ;  /* 0x0000005700577308 */ /* 0x000ee40000000800 */
[----:B------:R-:W4:Y:S01]  /*55e0*/  LDS R94, [R40+0x18] ;  /* 0x00001800285e7984 */ /* 0x000f220000000800 */
[----:B------:R-:W-:-:S05]  /*55f0*/  FMUL.RZ R102, R96, 0.15915493667125701904 ;  /* 0x3e22f98360667820 */ /* 0x000fca000040c000 */
[----:B------:R-:W5:Y:S01]  /*5600*/  MUFU.EX2 R92, R92 ;  /* 0x0000005c005c7308 */ /* 0x000f620000000800 */
[----:B------:R-:W-:-:S07]  /*5610*/  IADD3 R96, PT, PT, R114, 0x1, RZ ;  /* 0x0000000172607810 */ /* 0x000fce0007ffe0ff */
[----:B------:R-:W4:Y:S01]  /*5620*/  MUFU.EX2 R85, R85 ;  /* 0x0000005500557308 */ /* 0x000f220000000800 */
[----:B------:R-:W-:Y:S02]  /*5630*/  ISETP.GE.U32.AND P3, PT, R96, UR18, PT ;  /* 0x0000001260007c0c */ /* 0x000fe4000bf66070 */
[----:B------:R-:W-:-:S05]  /*5640*/  IADD3 R96, PT, PT, R114, 0x2, RZ ;  /* 0x0000000272607810 */ /* 0x000fca0007ffe0ff */
[----:B------:R-:W-:Y:S01]  /*5650*/  MUFU.EX2 R48, R117 ;  /* 0x0000007500307308 */ /* 0x000fe20000000800 */
[----:B0-----:R-:W-:Y:S01]  /*5660*/  FMUL.FTZ R105, R2, R105 ;  /* 0x0000006902697220 */ /* 0x001fe20000410000 */
[----:B------:R-:W-:-:S06]  /*5670*/  ISETP.GE.U32.AND P2, PT, R114, UR18, PT ;  /* 0x0000001272007c0c */ /* 0x000fcc000bf46070 */
[----:B------:R-:W-:Y:S01]  /*5680*/  MUFU.SIN R118, R102 ;  /* 0x0000006600767308 */ /* 0x000fe20000000400 */
[----:B---3--:R-:W-:Y:S01]  /*5690*/  FMUL.FTZ R90, R87, R90 ;  /* 0x0000005a575a7220 */ /* 0x008fe20000410000 */
[----:B-1----:R-:W-:-:S06]  /*56a0*/  FMUL.FTZ R99, R4, R99 ;  /* 0x0000006304637220 */ /* 0x002fcc0000410000 */
[----:B------:R0:W-:Y:S01]  /*56b0*/  MUFU.COS R117, R102 ;  /* 0x0000006600757308 */ /* 0x0001e20000000000 */
[----:B--2---:R-:W-:Y:S01]  /*56c0*/  FMUL.FTZ R97, R4, R97 ;  /* 0x0000006104617220 */ /* 0x004fe20000410000 */
[----:B------:R-:W-:Y:S01]  /*56d0*/  ISETP.GE.U32.AND P4, PT, R96, UR18, PT ;  /* 0x0000001260007c0c */ /* 0x000fe2000bf86070 */
[----:B-----5:R-:W-:Y:S01]  /*56e0*/  FMUL.FTZ R89, R92, R89 ;  /* 0x000000595c597220 */ /* 0x020fe20000410000 */
[----:B------:R-:W1:Y:S01]  /*56f0*/  LDS R96, [R40+0x1c] ;  /* 0x00001c0028607984 */ /* 0x000e620000000800 */
[----:B0-----:R-:W-:-:S04]  /*5700*/  IADD3 R102, PT, PT, R114, 0x4, RZ ;  /* 0x0000000472667810 */ /* 0x001fc80007ffe0ff */
[----:B------:R-:W-:Y:S01]  /*5710*/  ISETP.GE.U32.AND P6, PT, R102, UR18, PT ;  /* 0x0000001266007c0c */ /* 0x000fe2000bfc6070 */
[----:B------:R-:W-:Y:S01]  /*5720*/  FMUL.FTZ R102, R87, R88 ;  /* 0x0000005857667220 */ /* 0x000fe20000410000 */
[----:B------:R-:W-:Y:S01]  /*5730*/  IADD3 R87, PT, PT, R114, 0x7, RZ ;  /* 0x0000000772577810 */ /* 0x000fe20007ffe0ff */
[----:B------:R-:W-:Y:S01]  /*5740*/  MUFU.SIN R120, R103 ;  /* 0x0000006700787308 */ /* 0x000fe20000000400 */
[----:B------:R-:W-:Y:S01]  /*5750*/  FSEL R111, R105, RZ, !P2 ;  /* 0x000000ff696f7208 */ /* 0x000fe20005000000 */
[----:B------:R-:W-:Y:S01]  /*5760*/  FMUL.FTZ R106, R92, R91 ;  /* 0x0000005b5c6a7220 */ /* 0x000fe20000410000 */
[----:B------:R-:W-:Y:S01]  /*5770*/  FSEL R105, R90, RZ, !P4 ;  /* 0x000000ff5a697208 */ /* 0x000fe20006000000 */
[----:B------:R-:W0:Y:S01]  /*5780*/  LDS R91, [R40+0x24] ;  /* 0x00002400285b7984 */ /* 0x000e220000000800 */
[----:B------:R-:W-:Y:S02]  /*5790*/  FSEL R104, R99, RZ, !P4 ;  /* 0x000000ff63687208 */ /* 0x000fe40006000000 */
[----:B------:R-:W-:Y:S01]  /*57a0*/  FSEL R102, R102, 1, !P4 ;  /* 0x3f80000066667808 */ /* 0x000fe20006000000 */
[----:B------:R2:W-:Y:S01]  /*57b0*/  MUFU.COS R122, R103 ;  /* 0x00000067007a7308 */ /* 0x0005e20000000000 */
[----:B------:R-:W3:Y:S01]  /*57c0*/  LDS R88, [R40+0x28] ;  /* 0x0000280028587984 */ /* 0x000ee20000000800 */
[C---:B----4-:R-:W-:Y:S01]  /*57d0*/  FMUL.FTZ R84, R85.reuse, R84 ;  /* 0x0000005455547220 */ /* 0x050fe20000410000 */
[----:B------:R-:W-:-:S02]  /*57e0*/  FMUL.FTZ R86, R85, R86 ;  /* 0x0000005655567220 */ /* 0x000fc40000410000 */
[----:B------:R-:W-:Y:S03]  /*57f0*/  LDS R85, [R40+0x30] ;  /* 0x0000300028557984 */ /* 0x000fe60000000800 */
[----:B------:R4:W-:Y:S01]  /*5800*/  MUFU.EX2 R115, R109 ;  /* 0x0000006d00737308 */ /* 0x0009e20000000800 */
[----:B--2---:R-:W-:Y:S01]  /*5810*/  FSEL R103, R97, RZ, !P4 ;  /* 0x000000ff61677208 */ /* 0x004fe20006000000 */
[----:B------:R-:W-:Y:S01]  /*5820*/  FMUL.FTZ R80, R42, R57 ;  /* 0x000000392a507220 */ /* 0x000fe20000410000 */
[----:B------:R-:W-:Y:S01]  /*5830*/  ISETP.GE.U32.AND P4, PT, R87, UR18, PT ;  /* 0x0000001257007c0c */ /* 0x000fe2000bf86070 */
[----:B------:R-:W-:Y:S04]  /*5840*/  LDS R90, [R40+0x2c] ;  /* 0x00002c00285a7984 */ /* 0x000fe80000000800 */
[----:B------:R-:W2:Y:S01]  /*5850*/  LDS R87, [R40+0x34] ;  /* 0x0000340028577984 */ /* 0x000ea20000000800 */
[----:B----4-:R-:W-:-:S03]  /*5860*/  FSEL R109, R89, RZ, !P3 ;  /* 0x000000ff596d7208 */ /* 0x010fc60005800000 */
[----:B------:R-:W4:Y:S01]  /*5870*/  LDS R89, [R40+0x20] ;  /* 0x0000200028597984 */ /* 0x000f220000000800 */
[----:B------:R-:W5:Y:S01]  /*5880*/  MUFU.EX2 R80, R80 ;  /* 0x0000005000507308 */ /* 0x000f620000000800 */
[----:B------:R-:W-:Y:S01]  /*5890*/  IADD3 R101, PT, PT, R114, 0x3, RZ ;  /* 0x0000000372657810 */ /* 0x000fe20007ffe0ff */
[----:B------:R-:W-:Y:S01]  /*58a0*/  FMUL.FTZ R94, R5, R94 ;  /* 0x0000005e055e7220 */ /* 0x000fe20000410000 */
[----:B------:R-:W-:Y:S02]  /*58b0*/  FMUL.FTZ R81, R82, R81 ;  /* 0x0000005152517220 */ /* 0x000fe40000410000 */
[----:B------:R-:W-:Y:S01]  /*58c0*/  ISETP.GE.U32.AND P5, PT, R101, UR18, PT ;  /* 0x0000001265007c0c */ /* 0x000fe2000bfa6070 */
[CC--:B------:R-:W-:Y:S01]  /*58d0*/  FMUL.FTZ R50, R41.reuse, R56.reuse ;  /* 0x0000003829327220 */ /* 0x0c0fe20000410000 */
[----:B------:R-:W-:Y:S02]  /*58e0*/  FMUL.FTZ R134, R41, R55 ;  /* 0x0000003729867220 */ /* 0x000fe40000410000 */
[----:B------:R-:W-:Y:S01]  /*58f0*/  FSEL R99, R94, RZ, !P5 ;  /* 0x000000ff5e637208 */ /* 0x000fe20006800000 */
[----:B------:R-:W-:Y:S01]  /*5900*/  FMUL.FTZ R83, R82, R83 ;  /* 0x0000005352537220 */ /* 0x000fe20000410000 */
[----:B------:R-:W-:Y:S01]  /*5910*/  FSEL R94, R81, 1, !P6 ;  /* 0x3f800000515e7808 */ /* 0x000fe20007000000 */
[----:B------:R-:W-:Y:S04]  /*5920*/  LDS R82, [R40+0x38] ;  /* 0x0000380028527984 */ /* 0x000fe80000000800 */
[----:B------:R-:W4:Y:S01]  /*5930*/  LDS R81, [R40+0x44] ;  /* 0x0000440028517984 */ /* 0x000f220000000800 */
[----:B------:R-:W-:Y:S01]  /*5940*/  FMUL.RZ R136, R50, 0.15915493667125701904 ;  /* 0x3e22f98332887820 */ /* 0x000fe2000040c000 */
[----:B------:R-:W-:Y:S01]  /*5950*/  FMUL.FTZ R132, R42, R56 ;  /* 0x000000382a847220 */ /* 0x000fe20000410000 */
[----:B------:R-:W-:Y:S01]  /*5960*/  FMUL.RZ R134, R134, 0.15915493667125701904 ;  /* 0x3e22f98386867820 */ /* 0x000fe2000040c000 */
[----:B------:R-:W-:Y:S01]  /*5970*/  FSEL R97, R83, RZ, !P6 ;  /* 0x000000ff53617208 */ /* 0x000fe20007000000 */
[----:B------:R-:W-:Y:S01]  /*5980*/  FMUL.FTZ R93, R95, R93 ;  /* 0x0000005d5f5d7220 */ /* 0x000fe20000410000 */
[----:B-----5:R-:W-:Y:S01]  /*5990*/  FMUL.FTZ R83, R80, R79 ;  /* 0x0000004f50537220 */ /* 0x020fe20000410000 */
[----:B------:R-:W-:Y:S01]  /*59a0*/  MUFU.SIN R49, R136 ;  /* 0x0000008800317308 */ /* 0x000fe20000000400 */
[----:B------:R-:W5:Y:S01]  /*59b0*/  LDS R79, [R40+0x40] ;  /* 0x00004000284f7984 */ /* 0x000f620000000800 */
[----:B------:R-:W-:Y:S01]  /*59c0*/  FMUL.FTZ R107, R2, R107 ;  /* 0x0000006b026b7220 */ /* 0x000fe20000410000 */
[----:B------:R-:W-:Y:S01]  /*59d0*/  FSEL R113, R93, RZ, !P2 ;  /* 0x000000ff5d717208 */ /* 0x000fe20005000000 */
[----:B------:R-:W-:-:S04]  /*59e0*/  FMUL.FTZ R93, R41, R38 ;  /* 0x00000026295d7220 */ /* 0x000fc80000410000 */
[----:B------:R1:W5:Y:S01]  /*59f0*/  MUFU.EX2 R51, R132 ;  /* 0x0000008400337308 */ /* 0x0003620000000800 */
[----:B------:R-:W-:Y:S01]  /*5a00*/  IADD3 R95, PT, PT, R114, 0x5, RZ ;  /* 0x00000005725f7810 */ /* 0x000fe20007ffe0ff */
[C---:B------:R-:W-:Y:S01]  /*5a10*/  FMUL.FTZ R100, R3.reuse, R100 ;  /* 0x0000006403647220 */ /* 0x040fe20000410000 */
[----:B------:R-:W-:-:S05]  /*5a20*/  FMUL.FTZ R98, R3, R98 ;  /* 0x0000006203627220 */ /* 0x000fca0000410000 */
[----:B------:R-:W-:Y:S01]  /*5a30*/  MUFU.SIN R46, R134 ;  /* 0x00000086002e7308 */ /* 0x000fe20000000400 */
[----:B-1----:R-:W-:-:S07]  /*5a40*/  FMUL.FTZ R132, R41, R54 ;  /* 0x0000003629847220 */ /* 0x002fce0000410000 */
[----:B------:R-:W1:Y:S01]  /*5a50*/  MUFU.COS R47, R134 ;  /* 0x00000086002f7308 */ /* 0x000e620000000000 */
[----:B------:R-:W-:Y:S01]  /*5a60*/  FMUL.RZ R132, R132, 0.15915493667125701904 ;  /* 0x3e22f98384847820 */ /* 0x000fe2000040c000 */
[----:B------:R-:W-:Y:S01]  /*5a70*/  IADD3 R92, PT, PT, R114, 0x6, RZ ;  /* 0x00000006725c7810 */ /* 0x000fe20007ffe0ff */
[----:B------:R-:W-:Y:S01]  /*5a80*/  FMUL.FTZ R96, R5, R96 ;  /* 0x0000006005607220 */ /* 0x000fe20000410000 */
[----:B------:R-:W-:Y:S01]  /*5a90*/  FSEL R112, R107, RZ, !P2 ;  /* 0x000000ff6b707208 */ /* 0x000fe20005000000 */
[----:B------:R-:W-:Y:S01]  /*5aa0*/  FMUL.RZ R93, R93, 0.15915493667125701904 ;  /* 0x3e22f9835d5d7820 */ /* 0x000fe2000040c000 */
[----:B------:R-:W-:Y:S01]  /*5ab0*/  FSEL R110, R110, 1, !P2 ;  /* 0x3f8000006e6e7808 */ /* 0x000fe20005000000 */
[----:B0-----:R-:W-:Y:S01]  /*5ac0*/  FMUL.FTZ R91, R6, R91 ;  /* 0x0000005b065b7220 */ /* 0x001fe20000410000 */
[----:B------:R-:W-:Y:S01]  /*5ad0*/  FMUL.FTZ R78, R80, R78 ;  /* 0x0000004e504e7220 */ /* 0x000fe20000410000 */
[----:B------:R-:W-:Y:S01]  /*5ae0*/  ISETP.GE.U32.AND P2, PT, R95, UR18, PT ;  /* 0x000000125f007c0c */ /* 0x000fe2000bf46070 */
[----:B---3--:R-:W-:Y:S01]  /*5af0*/  FMUL.FTZ R88, R7, R88 ;  /* 0x0000005807587220 */ /* 0x008fe20000410000 */
[----:B------:R-:W-:Y:S01]  /*5b00*/  FSEL R108, R100, RZ, !P3 ;  /* 0x000000ff646c7208 */ /* 0x000fe20005800000 */
[----:B--2---:R-:W-:Y:S01]  /*5b10*/  FMUL.FTZ R87, R8, R87 ;  /* 0x0000005708577220 */ /* 0x004fe20000410000 */
[----:B------:R-:W-:Y:S01]  /*5b20*/  FSEL R107, R98, RZ, !P3 ;  /* 0x000000ff626b7208 */ /* 0x000fe20005800000 */
[----:B------:R-:W0:Y:S01]  /*5b30*/  MUFU.SIN R44, R132 ;  /* 0x00000084002c7308 */ /* 0x000e220000000400 */
[----:B------:R-:W-:Y:S01]  /*5b40*/  FSEL R106, R106, 1, !P3 ;  /* 0x3f8000006a6a7808 */ /* 0x000fe20005800000 */
[----:B----4-:R-:W-:Y:S01]  /*5b50*/  FMUL.FTZ R89, R6, R89 ;  /* 0x0000005906597220 */ /* 0x010fe20000410000 */
[----:B------:R-:W-:Y:S01]  /*5b60*/  ISETP.GE.U32.AND P3, PT, R92, UR18, PT ;  /* 0x000000125c007c0c */ /* 0x000fe2000bf66070 */
[----:B------:R-:W-:Y:S01]  /*5b70*/  FMUL.FTZ R85, R8, R85 ;  /* 0x0000005508557220 */ /* 0x000fe20000410000 */
[----:B------:R-:W-:-:S02]  /*5b80*/  FSEL R100, R96, RZ, !P5 ;  /* 0x000000ff60647208 */ /* 0x000fc40006800000 */
[----:B------:R-:W-:Y:S01]  /*5b90*/  FSEL R96, R91, RZ, !P6 ;  /* 0x000000ff5b607208 */ /* 0x000fe20007000000 */
[----:B------:R-:W-:Y:S01]  /*5ba0*/  MUFU.SIN R124, R93 ;  /* 0x0000005d007c7308 */ /* 0x000fe20000000400 */
[----:B------:R-:W-:Y:S02]  /*5bb0*/  FSEL R91, R88, RZ, !P2 ;  /* 0x000000ff585b7208 */ /* 0x000fe40005000000 */
[----:B------:R-:W-:-:S05]  /*5bc0*/  FSEL R88, R87, RZ, !P3 ;  /* 0x000000ff57587208 */ /* 0x000fca0005800000 */
[----:B------:R2:W-:Y:S01]  /*5bd0*/  MUFU.COS R126, R93 ;  /* 0x0000005d007e7308 */ /* 0x0005e20000000000 */
[----:B------:R-:W-:Y:S01]  /*5be0*/  FSEL R95, R89, RZ, !P6 ;  /* 0x000000ff595f7208 */ /* 0x000fe20007000000 */
[----:B------:R-:W-:Y:S01]  /*5bf0*/  FMUL.FTZ R123, R42, R39 ;  /* 0x000000272a7b7220 */ /* 0x000fe20000410000 */
[----:B------:R-:W-:Y:S01]  /*5c00*/  FSEL R87, R85, RZ, !P3 ;  /* 0x000000ff55577208 */ /* 0x000fe20005800000 */
[----:B-----5:R-:W-:Y:S01]  /*5c10*/  FMUL.FTZ R89, R51, R49 ;  /* 0x0000003133597220 */ /* 0x020fe20000410000 */
[----:B-1----:R-:W-:-:S03]  /*5c20*/  FMUL.FTZ R47, R48, R47 ;  /* 0x0000002f302f7220 */ /* 0x002fc60000410000 */
[----:B------:R-:W1:Y:S01]  /*5c30*/  MUFU.COS R45, R132 ;  /* 0x00000084002d7308 */ /* 0x000e620000000000 */
[----:B--2---:R-:W-:Y:S01]  /*5c40*/  FSEL R93, R78, RZ, !P2 ;  /* 0x000000ff4e5d7208 */ /* 0x004fe20005000000 */
[----:B------:R-:W-:Y:S01]  /*5c50*/  FMUL.FTZ R78, R41, R36 ;  /* 0x00000024294e7220 */ /* 0x000fe20000410000 */
[----:B------:R-:W-:Y:S01]  /*5c60*/  FMUL.FTZ R85, R48, R46 ;  /* 0x0000002e30557220 */ /* 0x000fe20000410000 */
[C---:B------:R-:W-:Y:S01]  /*5c70*/  FMUL.FTZ R125, R42.reuse, R38 ;  /* 0x000000262a7d7220 */ /* 0x040fe20000410000 */
[----:B------:R-:W-:Y:S01]  /*5c80*/  FMUL.FTZ R49, R42, R36 ;  /* 0x000000242a317220 */ /* 0x000fe20000410000 */
[----:B------:R-:W-:Y:S01]  /*5c90*/  FMUL.RZ R48, R78, 0.15915493667125701904 ;  /* 0x3e22f9834e307820 */ /* 0x000fe2000040c000 */
[----:B------:R-:W-:Y:S01]  /*5ca0*/  IADD3 R92, PT, PT, R114, 0x8, RZ ;  /* 0x00000008725c7810 */ /* 0x000fe20007ffe0ff */
[----:B------:R-:W2:Y:S01]  /*5cb0*/  MUFU.EX2 R123, R123 ;  /* 0x0000007b007b7308 */ /* 0x000ea20000000800 */
[----:B------:R-:W-:Y:S01]  /*5cc0*/  FMUL.FTZ R90, R7, R90 ;  /* 0x0000005a075a7220 */ /* 0x000fe20000410000 */
[----:B------:R-:W-:Y:S01]  /*5cd0*/  FSEL R101, R86, RZ, !P5 ;  /* 0x000000ff56657208 */ /* 0x000fe20006800000 */
[----:B0-----:R-:W-:Y:S01]  /*5ce0*/  FMUL.FTZ R44, R115, R44 ;  /* 0x0000002c732c7220 */ /* 0x001fe20000410000 */
[----:B------:R-:W-:-:S04]  /*5cf0*/  FSEL R98, R84, 1, !P5 ;  /* 0x3f80000054627808 */ /* 0x000fc80006800000 */
[----:B------:R-:W-:Y:S01]  /*5d00*/  MUFU.SIN R46, R48 ;  /* 0x00000030002e7308 */ /* 0x000fe20000000400 */
[----:B------:R-:W-:Y:S02]  /*5d10*/  IADD3 R80, PT, PT, R114, 0xa, RZ ;  /* 0x0000000a72507810 */ /* 0x000fe40007ffe0ff */
[----:B------:R-:W-:-:S05]  /*5d20*/  ISETP.GE.U32.AND P5, PT, R92, UR18, PT ;  /* 0x000000125c007c0c */ /* 0x000fca000bfa6070 */
[----:B------:R-:W-:Y:S01]  /*5d30*/  MUFU.EX2 R125, R125 ;  /* 0x0000007d007d7308 */ /* 0x000fe20000000800 */
[----:B------:R-:W-:-:S07]  /*5d40*/  FSEL R92, R90, RZ, !P2 ;  /* 0x000000ff5a5c7208 */ /* 0x000fce0005000000 */
[----:B------:R-:W-:Y:S01]  /*5d50*/  MUFU.EX2 R49, R49 ;  /* 0x0000003100317308 */ /* 0x000fe20000000800 */
[----:B------:R-:W-:-:S07]  /*5d60*/  FSEL R90, R83, 1, !P2 ;  /* 0x3f800000535a7808 */ /* 0x000fce0005000000 */
[----:B------:R-:W0:Y:S01]  /*5d70*/  MUFU.COS R48, R48 ;  /* 0x0000003000307308 */ /* 0x000e220000000000 */
[----:B------:R-:W-:Y:S01]  /*5d80*/  ISETP.GE.U32.AND P2, PT, R80, UR18, PT ;  /* 0x0000001250007c0c */ /* 0x000fe2000bf46070 */
[----:B-1----:R-:W-:Y:S01]  /*5d90*/  FMUL.FTZ R45, R115, R45 ;  /* 0x0000002d732d7220 */ /* 0x002fe20000410000 */
[----:B------:R-:W-:Y:S01]  /*5da0*/  FMUL.FTZ R80, R10, R81 ;  /* 0x000000510a507220 */ /* 0x000fe20000410000 */
[----:B------:R-:W-:Y:S01]  /*5db0*/  FSEL R81, R44, RZ, !P5 ;  /* 0x000000ff2c517208 */ /* 0x000fe20006800000 */
[----:B------:R-:W-:Y:S01]  /*5dc0*/  FMUL.FTZ R82, R9, R82 ;  /* 0x0000005209527220 */ /* 0x000fe20000410000 */
[-C--:B------:R-:W-:Y:S01]  /*5dd0*/  FMUL.FTZ R44, R110, R109.reuse ;  /* 0x0000006d6e2c7220 */ /* 0x080fe20000410000 */
[----:B------:R-:W-:Y:S01]  /*5de0*/  FSEL R78, R45, 1, !P5 ;  /* 0x3f8000002d4e7808 */ /* 0x000fe20006800000 */
[C---:B------:R-:W-:Y:S01]  /*5df0*/  FMUL.FTZ R45, R113.reuse, R109 ;  /* 0x0000006d712d7220 */ /* 0x040fe20000410000 */
[----:B------:R-:W-:Y:S01]  /*5e00*/  FMUL.FTZ R79, R10, R79 ;  /* 0x0000004f0a4f7220 */ /* 0x000fe20000410000 */
[----:B------:R-:W-:Y:S01]  /*5e10*/  FFMA.FTZ R44, R113, R106, R44 ;  /* 0x0000006a712c7223 */ /* 0x000fe2000001002c */
[----:B------:R-:W-:Y:S01]  /*5e20*/  FSEL R83, R82, RZ, !P4 ;  /* 0x000000ff52537208 */ /* 0x000fe20006000000 */
[----:B------:R1:W3:Y:S01]  /*5e30*/  MUFU.COS R50, R136 ;  /* 0x0000008800327308 */ /* 0x0002e20000000000 */
[----:B------:R-:W-:Y:S01]  /*5e40*/  FSEL R82, R47, 1, !P4 ;  /* 0x3f8000002f527808 */ /* 0x000fe20006000000 */
[C---:B--2---:R-:W-:Y:S01]  /*5e50*/  FMUL.FTZ R122, R123.reuse, R122 ;  /* 0x0000007a7b7a7220 */ /* 0x044fe20000410000 */
[----:B------:R-:W-:Y:S01]  /*5e60*/  FMUL.FTZ R120, R123, R120 ;  /* 0x000000787b787220 */ /* 0x000fe20000410000 */
[----:B------:R-:W-:Y:S01]  /*5e70*/  IADD3 R47, PT, PT, R114, 0xd, RZ ;  /* 0x0000000d722f7810 */ /* 0x000fe20007ffe0ff */
[----:B------:R-:W-:Y:S01]  /*5e80*/  FFMA.FTZ R45, R110, R106, -R45 ;  /* 0x0000006a6e2d7223 */ /* 0x000fe2000001082d */
[----:B0-----:R-:W-:Y:S01]  /*5e90*/  FMUL.FTZ R123, R49, R48 ;  /* 0x00000030317b7220 */ /* 0x001fe20000410000 */
[----:B------:R-:W-:Y:S01]  /*5ea0*/  FMUL.FTZ R48, R105, R44 ;  /* 0x0000002c69307220 */ /* 0x000fe20000410000 */
[----:B-1----:R-:W-:Y:S01]  /*5eb0*/  FMUL.FTZ R136, R125, R124 ;  /* 0x0000007c7d887220 */ /* 0x002fe20000410000 */
[----:B------:R-:W-:Y:S01]  /*5ec0*/  FMUL.FTZ R124, R49, R46 ;  /* 0x0000002e317c7220 */ /* 0x000fe20000410000 */
[----:B------:R-:W-:Y:S01]  /*5ed0*/  FMUL.FTZ R46, R112, R109 ;  /* 0x0000006d702e7220 */ /* 0x000fe20000410000 */
[----:B------:R-:W-:Y:S01]  /*5ee0*/  FSEL R80, R80, RZ, !P5 ;  /* 0x000000ff50507208 */ /* 0x000fe20006800000 */
[-C--:B------:R-:W-:Y:S01]  /*5ef0*/  FMUL.FTZ R49, R105, R45.reuse ;  /* 0x0000002d69317220 */ /* 0x080fe20000410000 */
[----:B------:R-:W-:Y:S01]  /*5f00*/  FSEL R79, R79, RZ, !P5 ;  /* 0x000000ff4f4f7208 */ /* 0x000fe20006800000 */
[C---:B------:R-:W-:Y:S01]  /*5f10*/  FFMA.FTZ R48, R102.reuse, R45, -R48 ;  /* 0x0000002d66307223 */ /* 0x040fe20000010830 */
[----:B------:R-:W-:Y:S01]  /*5f20*/  ISETP.GE.U32.AND P5, PT, R47, UR18, PT ;  /* 0x000000122f007c0c */ /* 0x000fe2000bfa6070 */
[C---:B------:R-:W-:Y:S01]  /*5f30*/  FMUL.FTZ R47, R111.reuse, R109 ;  /* 0x0000006d6f2f7220 */ /* 0x040fe20000410000 */
[----:B------:R-:W-:Y:S01]  /*5f40*/  FFMA.FTZ R46, R111, R106, -R46 ;  /* 0x0000006a6f2e7223 */ /* 0x000fe2000001082e */
[----:B------:R-:W-:Y:S01]  /*5f50*/  FFMA.FTZ R49, R102, R44, R49 ;  /* 0x0000002c66317223 */ /* 0x000fe20000010031 */
[----:B------:R-:W-:Y:S01]  /*5f60*/  FMUL.FTZ R44, R101, R48 ;  /* 0x00000030652c7220 */ /* 0x000fe20000410000 */
[----:B------:R-:W-:Y:S01]  /*5f70*/  FFMA.FTZ R47, R112, R106, R47 ;  /* 0x0000006a702f7223 */ /* 0x000fe2000001002f */
[----:B------:R-:W-:Y:S01]  /*5f80*/  FADD.FTZ R46, R107, R46 ;  /* 0x0000002e6b2e7221 */ /* 0x000fe20000010000 */
[-C--:B------:R-:W-:Y:S01]  /*5f90*/  FMUL.FTZ R45, R101, R49.reuse ;  /* 0x00000031652d7220 */ /* 0x080fe20000410000 */
[----:B------:R-:W-:Y:S01]  /*5fa0*/  FMUL.FTZ R121, R42, R52 ;  /* 0x000000342a797220 */ /* 0x000fe20000410000 */
[----:B------:R-:W-:Y:S01]  /*5fb0*/  FADD.FTZ R47, R108, R47 ;  /* 0x0000002f6c2f7221 */ /* 0x000fe20000010000 */
[C---:B------:R-:W-:Y:S01]  /*5fc0*/  FFMA.FTZ R49, R98.reuse, R49, R44 ;  /* 0x0000003162317223 */ /* 0x040fe2000001002c */
[C---:B------:R-:W-:Y:S01]  /*5fd0*/  FMUL.FTZ R44, R105.reuse, R46 ;  /* 0x0000002e692c7220 */ /* 0x040fe20000410000 */
[----:B------:R-:W-:Y:S01]  /*5fe0*/  FFMA.FTZ R48, R98, R48, -R45 ;  /* 0x0000003062307223 */ /* 0x000fe2000001082d */
[-C--:B------:R-:W-:Y:S01]  /*5ff0*/  FMUL.FTZ R45, R105, R47.reuse ;  /* 0x0000002f692d7220 */ /* 0x080fe20000410000 */
[----:B------:R-:W0:Y:S01]  /*6000*/  MUFU.EX2 R121, R121 ;  /* 0x0000007900797308 */ /* 0x000e220000000800 */
[----:B------:R-:W-:Y:S01]  /*6010*/  FFMA.FTZ R47, R102, R47, R44 ;  /* 0x0000002f662f7223 */ /* 0x000fe2000001002c */
[----:B------:R-:W-:Y:S01]  /*6020*/  IADD3 R86, PT, PT, R114, 0x9, RZ ;  /* 0x0000000972567810 */ /* 0x000fe20007ffe0ff */
[----:B---3--:R-:W-:Y:S01]  /*6030*/  FMUL.FTZ R50, R51, R50 ;  /* 0x0000003233327220 */ /* 0x008fe20000410000 */
[----:B------:R-:W-:Y:S01]  /*6040*/  FFMA.FTZ R46, R102, R46, -R45 ;  /* 0x0000002e662e7223 */ /* 0x000fe2000001082d */
[----:B------:R-:W-:Y:S01]  /*6050*/  FADD.FTZ R47, R104, R47 ;  /* 0x0000002f682f7221 */ /* 0x000fe20000010000 */
[----:B------:R-:W-:Y:S01]  /*6060*/  IADD3 R51, PT, PT, R114, 0xb, RZ ;  /* 0x0000000b72337810 */ /* 0x000fe20007ffe0ff */
[----:B------:R-:W-:Y:S01]  /*6070*/  FMUL.FTZ R115, R97, R48 ;  /* 0x0000003061737220 */ /* 0x000fe20000410000 */
[----:B------:R-:W-:Y:S01]  /*6080*/  ISETP.GE.U32.AND P6, PT, R86, UR18, PT ;  /* 0x0000001256007c0c */ /* 0x000fe2000bfc6070 */
[----:B------:R-:W-:Y:S01]  /*6090*/  FADD.FTZ R46, R103, R46 ;  /* 0x0000002e672e7221 */ /* 0x000fe20000010000 */
[----:B------:R-:W-:Y:S01]  /*60a0*/  FSEL R89, R89, RZ, !P3 ;  /* 0x000000ff59597208 */ /* 0x000fe20005800000 */
[----:B------:R-:W-:Y:S01]  /*60b0*/  FMUL.FTZ R45, R101, R47 ;  /* 0x0000002f652d7220 */ /* 0x000fe20000410000 */
[----:B------:R-:W-:Y:S01]  /*60c0*/  FSEL R86, R50, 1, !P3 ;  /* 0x3f80000032567808 */ /* 0x000fe20005800000 */
[-C--:B------:R-:W-:Y:S01]  /*60d0*/  FFMA.FTZ R115, R94, R49.reuse, R115 ;  /* 0x000000315e737223 */ /* 0x080fe20000010073 */
[----:B------:R-:W-:Y:S01]  /*60e0*/  ISETP.GE.U32.AND P3, PT, R51, UR18, PT ;  /* 0x0000001233007c0c */ /* 0x000fe2000bf66070 */
[----:B------:R-:W-:Y:S01]  /*60f0*/  FMUL.FTZ R51, R97, R49 ;  /* 0x0000003161337220 */ /* 0x000fe20000410000 */
[----:B------:R-:W-:Y:S01]  /*6100*/  FMUL.FTZ R84, R41, R37 ;  /* 0x0000002529547220 */ /* 0x000fe20000410000 */
[-C--:B------:R-:W-:Y:S01]  /*6110*/  FMUL.FTZ R49, R101, R46.reuse ;  /* 0x0000002e65317220 */ /* 0x080fe20000410000 */
[----:B------:R-:W-:Y:S01]  /*6120*/  FFMA.FTZ R46, R98, R46, -R45 ;  /* 0x0000002e622e7223 */ /* 0x000fe2000001082d */
[----:B------:R-:W-:Y:S01]  /*6130*/  FFMA.FTZ R51, R94, R48, -R51 ;  /* 0x000000305e337223 */ /* 0x000fe20000010833 */
[----:B------:R-:W-:Y:S01]  /*6140*/  FMUL.RZ R130, R84, 0.15915493667125701904 ;  /* 0x3e22f98354827820 */ /* 0x000fe2000040c000 */
[----:B------:R-:W-:Y:S01]  /*6150*/  FFMA.FTZ R49, R98, R47, R49 ;  /* 0x0000002f62317223 */ /* 0x000fe20000010031 */
[----:B------:R-:W-:Y:S01]  /*6160*/  FADD.FTZ R46, R99, R46 ;  /* 0x0000002e632e7221 */ /* 0x000fe20000010000 */
[----:B------:R-:W1:Y:S01]  /*6170*/  LDS R84, [R40+0x3c] ;  /* 0x00003c0028547984 */ /* 0x000e620000000800 */
[----:B0-----:R-:W-:Y:S01]  /*6180*/  FMUL.FTZ R140, R121, R118 ;  /* 0x00000076798c7220 */ /* 0x001fe20000410000 */
[C---:B------:R-:W-:Y:S01]  /*6190*/  FMUL.FTZ R119, R42.reuse, R53 ;  /* 0x000000352a777220 */ /* 0x040fe20000410000 */
[C---:B------:R-:W-:Y:S01]  /*61a0*/  FMUL.FTZ R129, R42.reuse, R37 ;  /* 0x000000252a817220 */ /* 0x040fe20000410000 */
[----:B------:R-:W-:Y:S01]  /*61b0*/  FMUL.FTZ R44, R93, R51 ;  /* 0x000000335d2c7220 */ /* 0x000fe20000410000 */
[----:B------:R-:W-:Y:S01]  /*61c0*/  FMUL.FTZ R118, R42, R35 ;  /* 0x000000232a767220 */ /* 0x000fe20000410000 */
[----:B------:R-:W-:Y:S01]  /*61d0*/  FADD.FTZ R49, R100, R49 ;  /* 0x0000003164317221 */ /* 0x000fe20000010000 */
[----:B------:R-:W-:Y:S01]  /*61e0*/  FMUL.FTZ R42, R97, R46 ;  /* 0x0000002e612a7220 */ /* 0x000fe20000410000 */
[----:B------:R-:W-:Y:S01]  /*61f0*/  FMUL.FTZ R139, R121, R117 ;  /* 0x00000075798b7220 */ /* 0x000fe20000410000 */
[-C--:B------:R-:W-:Y:S01]  /*6200*/  FMUL.FTZ R117, R93, R115.reuse ;  /* 0x000000735d757220 */ /* 0x080fe20000410000 */
[----:B------:R-:W-:Y:S01]  /*6210*/  FFMA.FTZ R44, R90, R115, R44 ;  /* 0x000000735a2c7223 */ /* 0x000fe2000001002c */
[-C--:B------:R-:W-:Y:S01]  /*6220*/  FMUL.FTZ R45, R97, R49.reuse ;  /* 0x00000031612d7220 */ /* 0x080fe20000410000 */
[----:B------:R-:W-:Y:S01]  /*6230*/  FFMA.FTZ R49, R94, R49, R42 ;  /* 0x000000315e317223 */ /* 0x000fe2000001002a */
[----:B------:R-:W-:Y:S01]  /*6240*/  FFMA.FTZ R117, R90, R51, -R117 ;  /* 0x000000335a757223 */ /* 0x000fe20000010875 */
[----:B------:R-:W-:Y:S01]  /*6250*/  FMUL.FTZ R41, R41, R35 ;  /* 0x0000002329297220 */ /* 0x000fe20000410000 */
[----:B------:R-:W-:Y:S01]  /*6260*/  FMUL.FTZ R47, R89, R44 ;  /* 0x0000002c592f7220 */ /* 0x000fe20000410000 */
[----:B------:R-:W-:Y:S01]  /*6270*/  FFMA.FTZ R46, R94, R46, -R45 ;  /* 0x0000002e5e2e7223 */ /* 0x000fe2000001082d */
[----:B------:R-:W-:Y:S01]  /*6280*/  FADD.FTZ R49, R96, R49 ;  /* 0x0000003160317221 */ /* 0x000fe20000010000 */
[----:B------:R-:W-:Y:S01]  /*6290*/  FMUL.RZ R48, R41, 0.15915493667125701904 ;  /* 0x3e22f98329307820 */ /* 0x000fe2000040c000 */
[CC--:B------:R-:W-:Y:S01]  /*62a0*/  FFMA.FTZ R47, R86.reuse, R117.reuse, -R47 ;  /* 0x00000075562f7223 */ /* 0x0c0fe2000001082f */
[----:B------:R-:W-:Y:S01]  /*62b0*/  FADD.FTZ R46, R95, R46 ;  /* 0x0000002e5f2e7221 */ /* 0x000fe20000010000 */
[----:B------:R-:W-:Y:S01]  /*62c0*/  FMUL.FTZ R117, R89, R117 ;  /* 0x0000007559757220 */ /* 0x000fe20000410000 */
[----:B------:R-:W-:Y:S01]  /*62d0*/  FMUL.FTZ R41, R93, R49 ;  /* 0x000000315d297220 */ /* 0x000fe20000410000 */
[----:B------:R-:W0:Y:S01]  /*62e0*/  MUFU.EX2 R119, R119 ;  /* 0x0000007700777308 */ /* 0x000e220000000800 */
[----:B------:R-:W-:Y:S01]  /*62f0*/  FSEL R85, R85, RZ, !P4 ;  /* 0x000000ff55557208 */ /* 0x000fe20006000000 */
[----:B------:R-:W-:Y:S01]  /*6300*/  FMUL.FTZ R45, R93, R46 ;  /* 0x0000002e5d2d7220 */ /* 0x000fe20000410000 */
[----:B------:R-:W-:Y:S01]  /*6310*/  FFMA.FTZ R44, R86, R44, R117 ;  /* 0x0000002c562c7223 */ /* 0x000fe20000010075 */
[----:B------:R-:W-:-:S02]  /*6320*/  FFMA.FTZ R46, R90, R46, -R41 ;  /* 0x0000002e5a2e7223 */ /* 0x000fc40000010829 */
[C---:B------:R-:W-:Y:S01]  /*6330*/  FMUL.FTZ R115, R85.reuse, R47 ;  /* 0x0000002f55737220 */ /* 0x040fe20000410000 */
[-C--:B------:R-:W-:Y:S01]  /*6340*/  FMUL.FTZ R51, R85, R44.reuse ;  /* 0x0000002c55337220 */ /* 0x080fe20000410000 */
[----:B------:R-:W-:Y:S01]  /*6350*/  FFMA.FTZ R45, R90, R49, R45 ;  /* 0x000000315a2d7223 */ /* 0x000fe2000001002d */
[----:B------:R-:W-:Y:S01]  /*6360*/  FADD.FTZ R46, R91, R46 ;  /* 0x0000002e5b2e7221 */ /* 0x000fe20000010000 */
[----:B------:R-:W-:Y:S01]  /*6370*/  MUFU.EX2 R118, R118 ;  /* 0x0000007600767308 */ /* 0x000fe20000000800 */
[C---:B------:R-:W-:Y:S01]  /*6380*/  FFMA.FTZ R115, R82.reuse, R44, R115 ;  /* 0x0000002c52737223 */ /* 0x040fe20000010073 */
[----:B------:R-:W-:Y:S01]  /*6390*/  FFMA.FTZ R51, R82, R47, -R51 ;  /* 0x0000002f52337223 */ /* 0x000fe20000010833 */
[----:B------:R-:W-:Y:S01]  /*63a0*/  FADD.FTZ R45, R92, R45 ;  /* 0x0000002d5c2d7221 */ /* 0x000fe20000010000 */
[----:B------:R-:W-:-:S04]  /*63b0*/  FMUL.FTZ R44, R89, R46 ;  /* 0x0000002e592c7220 */ /* 0x000fc80000410000 */
[----:B------:R-:W2:Y:S01]  /*63c0*/  MUFU.COS R117, R48 ;  /* 0x0000003000757308 */ /* 0x000ea20000000000 */
[----:B------:R-:W-:Y:S01]  /*63d0*/  FMUL.FTZ R42, R81, R51 ;  /* 0x00000033512a7220 */ /* 0x000fe20000410000 */
[-C--:B------:R-:W-:Y:S01]  /*63e0*/  FMUL.FTZ R47, R89, R45.reuse ;  /* 0x0000002d592f7220 */ /* 0x080fe20000410000 */
[----:B------:R-:W-:-:S05]  /*63f0*/  FFMA.FTZ R45, R86, R45, R44 ;  /* 0x0000002d562d7223 */ /* 0x000fca000001002c */
[----:B------:R3:W4:Y:S01]  /*6400*/  MUFU.SIN R41, R48 ;  /* 0x0000003000297308 */ /* 0x0007220000000400 */
[----:B0-----:R-:W-:Y:S01]  /*6410*/  FMUL.FTZ R43, R119, R43 ;  /* 0x0000002b772b7220 */ /* 0x001fe20000410000 */
[----:B------:R-:W0:Y:S01]  /*6420*/  LDS R44, [R40+0x4c] ;  /* 0x00004c00282c7984 */ /* 0x000e220000000800 */
[-C--:B------:R-:W-:Y:S01]  /*6430*/  FMUL.FTZ R49, R81, R115.reuse ;  /* 0x0000007351317220 */ /* 0x080fe20000410000 */
[----:B------:R-:W-:Y:S01]  /*6440*/  FFMA.FTZ R115, R78, R115, R42 ;  /* 0x000000734e737223 */ /* 0x000fe2000001002a */
[----:B------:R-:W-:Y:S01]  /*6450*/  FFMA.FTZ R42, R86, R46, -R47 ;  /* 0x0000002e562a7223 */ /* 0x000fe2000001082f */
[----:B------:R-:W-:Y:S01]  /*6460*/  FMUL.FTZ R116, R119, R116 ;  /* 0x0000007477747220 */ /* 0x000fe20000410000 */
[----:B------:R-:W5:Y:S01]  /*6470*/  LDS R46, [R40+0x48] ;  /* 0x00004800282e7984 */ /* 0x000f620000000800 */
[----:B------:R-:W-:Y:S01]  /*6480*/  FSEL R142, R43, RZ, !P6 ;  /* 0x000000ff2b8e7208 */ /* 0x000fe20007000000 */
[----:B-1----:R-:W-:Y:S01]  /*6490*/  FMUL.FTZ R84, R9, R84 ;  /* 0x0000005409547220 */ /* 0x002fe20000410000 */
[----:B------:R-:W-:Y:S01]  /*64a0*/  FADD.FTZ R45, R88, R45 ;  /* 0x0000002d582d7221 */ /* 0x000fe20000010000 */
[----:B------:R-:W-:Y:S01]  /*64b0*/  IADD3 R50, PT, PT, R114, 0xc, RZ ;  /* 0x0000000c72327810 */ /* 0x000fe20007ffe0ff */
[----:B------:R-:W-:Y:S01]  /*64c0*/  FFMA.FTZ R49, R78, R51, -R49 ;  /* 0x000000334e317223 */ /* 0x000fe20000010831 */
[----:B------:R-:W-:Y:S01]  /*64d0*/  FSEL R141, R116, 1, !P6 ;  /* 0x3f800000748d7808 */ /* 0x000fe20007000000 */
[----:B--2---:R-:W-:Y:S01]  /*64e0*/  FMUL.FTZ R117, R118, R117 ;  /* 0x0000007576757220 */ /* 0x004fe20000410000 */
[----:B---3--:R-:W-:Y:S01]  /*64f0*/  FMUL.FTZ R48, R142, R115 ;  /* 0x000000738e307220 */ /* 0x008fe20000410000 */
[----:B------:R-:W-:Y:S01]  /*6500*/  FADD.FTZ R42, R87, R42 ;  /* 0x0000002a572a7221 */ /* 0x000fe20000010000 */
[----:B----4-:R-:W-:Y:S01]  /*6510*/  FMUL.FTZ R118, R118, R41 ;  /* 0x0000002976767220 */ /* 0x010fe20000410000 */
[----:B------:R-:W-:Y:S01]  /*6520*/  FSEL R84, R84, RZ, !P4 ;  /* 0x000000ff54547208 */ /* 0x000fe20006000000 */
[----:B------:R-:W-:Y:S01]  /*6530*/  FMUL.FTZ R41, R85, R45 ;  /* 0x0000002d55297220 */ /* 0x000fe20000410000 */
[----:B------:R-:W-:Y:S01]  /*6540*/  ISETP.GE.U32.AND P4, PT, R50, UR18, PT ;  /* 0x0000001232007c0c */ /* 0x000fe2000bf86070 */
[-C--:B------:R-:W-:Y:S01]  /*6550*/  FFMA.FTZ R50, R141, R49.reuse, -R48 ;  /* 0x000000318d327223 */ /* 0x080fe20000010830 */
[-C--:B------:R-:W-:Y:S01]  /*6560*/  FMUL.FTZ R48, R85, R42.reuse ;  /* 0x0000002a55307220 */ /* 0x080fe20000410000 */
[----:B------:R-:W-:Y:S01]  /*6570*/  FFMA.FTZ R42, R82, R42, -R41 ;  /* 0x0000002a522a7223 */ /* 0x000fe20000010829 */
[----:B------:R-:W-:Y:S01]  /*6580*/  FMUL.FTZ R116, R142, R49 ;  /* 0x000000318e747220 */ /* 0x000fe20000410000 */
[----:B------:R-:W-:Y:S01]  /*6590*/  FSEL R140, R140, RZ, !P2 ;  /* 0x000000ff8c8c7208 */ /* 0x000fe20005000000 */
[----:B------:R-:W-:Y:S01]  /*65a0*/  FFMA.FTZ R41, R82, R45, R48 ;  /* 0x0000002d52297223 */ /* 0x000fe20000010030 */
[----:B------:R-:W-:Y:S01]  /*65b0*/  FADD.FTZ R43, R83, R42 ;  /* 0x0000002a532b7221 */ /* 0x000fe20000010000 */
[----:B------:R-:W-:Y:S01]  /*65c0*/  FFMA.FTZ R116, R141, R115, R116 ;  /* 0x000000738d747223 */ /* 0x000fe20000010074 */
[----:B------:R-:W-:Y:S01]  /*65d0*/  FSEL R139, R139, 1, !P2 ;  /* 0x3f8000008b8b7808 */ /* 0x000fe20005000000 */
[----:B------:R-:W1:Y:S01]  /*65e0*/  LDS R45, [R40+0x50] ;  /* 0x00005000282d7984 */ /* 0x000e620000000800 */
[----:B------:R-:W-:Y:S01]  /*65f0*/  FMUL.FTZ R51, R140, R50 ;  /* 0x000000328c337220 */ /* 0x000fe20000410000 */
[----:B------:R-:W-:Y:S01]  /*6600*/  FADD.FTZ R41, R84, R41 ;  /* 0x0000002954297221 */ /* 0x000fe20000010000 */
[----:B------:R-:W-:Y:S01]  /*6610*/  FMUL.FTZ R49, R81, R43 ;  /* 0x0000002b51317220 */ /* 0x000fe20000410000 */
[----:B------:R-:W2:Y:S01]  /*6620*/  LDS R47, [R40+0x54] ;  /* 0x00005400282f7984 */ /* 0x000ea20000000800 */
[-C--:B------:R-:W-:Y:S01]  /*6630*/  FMUL.FTZ R48, R140, R116.reuse ;  /* 0x000000748c307220 */ /* 0x080fe20000410000 */
[----:B------:R-:W-:Y:S01]  /*6640*/  FSEL R138, R120, RZ, !P3 ;  /* 0x000000ff788a7208 */ /* 0x000fe20005800000 */
[----:B------:R-:W-:Y:S01]  /*6650*/  FFMA.FTZ R115, R139, R116, R51 ;  /* 0x000000748b737223 */ /* 0x000fe20000010033 */
[-C--:B------:R-:W-:Y:S01]  /*6660*/  FFMA.FTZ R49, R78, R41.reuse, R49 ;  /* 0x000000294e317223 */ /* 0x080fe20000010031 */
[----:B------:R-:W-:Y:S01]  /*6670*/  FMUL.FTZ R41, R81, R41 ;  /* 0x0000002951297220 */ /* 0x000fe20000410000 */
[----:B------:R-:W-:Y:S01]  /*6680*/  FFMA.FTZ R50, R139, R50, -R48 ;  /* 0x000000328b327223 */ /* 0x000fe20000010830 */
[----:B------:R-:W-:Y:S01]  /*6690*/  FSEL R137, R122, 1, !P3 ;  /* 0x3f8000007a897808 */ /* 0x000fe20005800000 */
[----:B------:R-:W-:Y:S01]  /*66a0*/  FMUL.FTZ R120, R138, R115 ;  /* 0x000000738a787220 */ /* 0x000fe20000410000 */
[----:B------:R-:W-:Y:S01]  /*66b0*/  FFMA.FTZ R116, R78, R43, -R41 ;  /* 0x0000002b4e747223 */ /* 0x000fe20000010829 */
[----:B------:R-:W-:Y:S01]  /*66c0*/  FADD.FTZ R51, R80, R49 ;  /* 0x0000003150337221 */ /* 0x000fe20000010000 */
[-C--:B------:R-:W-:Y:S01]  /*66d0*/  FMUL.FTZ R122, R138, R50.reuse ;  /* 0x000000328a7a7220 */ /* 0x080fe20000410000 */
[----:B------:R-:W3:Y:S01]  /*66e0*/  LDS R42, [R40+0x5c] ;  /* 0x00005c00282a7984 */ /* 0x000ee20000000800 */
[----:B------:R-:W-:Y:S01]  /*66f0*/  FFMA.FTZ R50, R137, R50, -R120 ;  /* 0x0000003289327223 */ /* 0x000fe20000010878 */
[----:B------:R-:W-:Y:S01]  /*6700*/  FADD.FTZ R116, R79, R116 ;  /* 0x000000744f747221 */ /* 0x000fe20000010000 */
[C---:B------:R-:W-:Y:S01]  /*6710*/  FMUL.FTZ R120, R142.reuse, R51 ;  /* 0x000000338e787220 */ /* 0x040fe20000410000 */
[----:B------:R-:W4:Y:S01]  /*6720*/  LDS R48, [R40+0x58] ;  /* 0x0000580028307984 */ /* 0x000f220000000800 */
[----:B------:R-:W-:Y:S01]  /*6730*/  FFMA.FTZ R49, R137, R115, R122 ;  /* 0x0000007389317223 */ /* 0x000fe2000001007a */
[----:B0-----:R-:W-:Y:S01]  /*6740*/  FMUL.FTZ R44, R11, R44 ;  /* 0x0000002c0b2c7220 */ /* 0x001fe20000410000 */
[-C--:B------:R-:W-:Y:S01]  /*6750*/  FFMA.FTZ R115, R141, R116.reuse, -R120 ;  /* 0x000000748d737223 */ /* 0x080fe20000010878 */
[----:B------:R-:W-:Y:S01]  /*6760*/  FMUL.FTZ R116, R142, R116 ;  /* 0x000000748e747220 */ /* 0x000fe20000410000 */
[----:B------:R-:W-:Y:S01]  /*6770*/  FMUL.FTZ R126, R125, R126 ;  /* 0x0000007e7d7e7220 */ /* 0x000fe20000410000 */
[----:B-----5:R-:W-:Y:S01]  /*6780*/  FMUL.FTZ R46, R11, R46 ;  /* 0x0000002e0b2e7220 */ /* 0x020fe20000410000 */
[----:B------:R-:W-:Y:S01]  /*6790*/  FSEL R136, R136, RZ, !P4 ;  /* 0x000000ff88887208 */ /* 0x000fe20006000000 */
[----:B------:R-:W-:Y:S01]  /*67a0*/  FFMA.FTZ R116, R141, R51, R116 ;  /* 0x000000338d747223 */ /* 0x000fe20000010074 */
[----:B------:R-:W-:Y:S01]  /*67b0*/  FSEL R135, R44, RZ, !P6 ;  /* 0x000000ff2c877208 */ /* 0x000fe20007000000 */
[----:B------:R-:W0:Y:S01]  /*67c0*/  LDS R43, [R40+0x60] ;  /* 0x00006000282b7984 */ /* 0x000e220000000800 */
[----:B------:R-:W-:Y:S01]  /*67d0*/  FSEL R133, R126, 1, !P4 ;  /* 0x3f8000007e857808 */ /* 0x000fe20006000000 */
[----:B------:R-:W-:Y:S01]  /*67e0*/  FMUL.FTZ R44, R136, R49 ;  /* 0x00000031882c7220 */ /* 0x000fe20000410000 */
[----:B------:R-:W-:Y:S01]  /*67f0*/  FSEL R134, R46, RZ, !P6 ;  /* 0x000000ff2e867208 */ /* 0x000fe20007000000 */
[----:B------:R-:W-:Y:S01]  /*6800*/  FADD.FTZ R116, R135, R116 ;  /* 0x0000007487747221 */ /* 0x000fe20000010000 */
[----:B------:R-:W5:Y:S01]  /*6810*/  LDS R41, [R40+0x64] ;  /* 0x0000640028297984 */ /* 0x000f620000000800 */
[-C--:B------:R-:W-:Y:S01]  /*6820*/  FMUL.FTZ R46, R136, R50.reuse ;  /* 0x00000032882e7220 */ /* 0x080fe20000410000 */
[----:B------:R-:W-:Y:S01]  /*6830*/  FFMA.FTZ R50, R133, R50, -R44 ;  /* 0x0000003285327223 */ /* 0x000fe2000001082c */
[----:B------:R-:W-:Y:S01]  /*6840*/  FADD.FTZ R115, R134, R115 ;  /* 0x0000007386737221 */ /* 0x000fe20000010000 */
[C---:B------:R-:W-:Y:S01]  /*6850*/  FMUL.FTZ R44, R140.reuse, R116 ;  /* 0x000000748c2c7220 */ /* 0x040fe20000410000 */
[----:B------:R-:W-:Y:S02]  /*6860*/  MUFU.SIN R127, R130 ;  /* 0x00000082007f7308 */ /* 0x000fe40000000400 */
[-C--:B------:R-:W-:Y:S01]  /*6870*/  FMUL.FTZ R51, R140, R115.reuse ;  /* 0x000000738c337220 */ /* 0x080fe20000410000 */
[----:B------:R-:W-:-:S02]  /*6880*/  FFMA.FTZ R115, R139, R115, -R44 ;  /* 0x000000738b737223 */ /* 0x000fc4000001082c */
[----:B------:R-:W5:Y:S03]  /*6890*/  LDS R44, [R40+0x6c] ;  /* 0x00006c00282c7984 */ /* 0x000f660000000800 */
[----:B------:R-:W4:Y:S01]  /*68a0*/  MUFU.EX2 R129, R129 ;  /* 0x0000008100817308 */ /* 0x000f220000000800 */
[----:B------:R-:W-:Y:S01]  /*68b0*/  FFMA.FTZ R49, R133, R49, R46 ;  /* 0x0000003185317223 */ /* 0x000fe2000001002e */
[C---:B-1----:R-:W-:Y:S01]  /*68c0*/  FMUL.FTZ R45, R12.reuse, R45 ;  /* 0x0000002d0c2d7220 */ /* 0x042fe20000410000 */
[----:B------:R-:W1:Y:S05]  /*68d0*/  LDS R46, [R40+0x68] ;  /* 0x00006800282e7984 */ /* 0x000e6a0000000800 */
[----:B------:R4:W0:Y:S01]  /*68e0*/  MUFU.COS R128, R130 ;  /* 0x0000008200807308 */ /* 0x0008220000000000 */
[----:B--2---:R-:W-:Y:S01]  /*68f0*/  FMUL.FTZ R47, R12, R47 ;  /* 0x0000002f0c2f7220 */ /* 0x004fe20000410000 */
[----:B------:R-:W-:-:S04]  /*6900*/  FFMA.FTZ R116, R139, R116, R51 ;  /* 0x000000748b747223 */ /* 0x000fc80000010033 */
[----:B------:R-:W-:Y:S01]  /*6910*/  FSEL R131, R47, RZ, !P2 ;  /* 0x000000ff2f837208 */ /* 0x000fe20005000000 */
[C---:B---3--:R-:W-:Y:S01]  /*6920*/  FMUL.FTZ R42, R13.reuse, R42 ;  /* 0x0000002a0d2a7220 */ /* 0x048fe20000410000 */
[----:B----4-:R-:W-:Y:S01]  /*6930*/  FMUL.FTZ R48, R13, R48 ;  /* 0x000000300d307220 */ /* 0x010fe20000410000 */
[----:B------:R-:W-:Y:S01]  /*6940*/  FSEL R130, R45, RZ, !P2 ;  /* 0x000000ff2d827208 */ /* 0x000fe20005000000 */
[----:B------:R-:W-:Y:S01]  /*6950*/  FMUL.FTZ R127, R129, R127 ;  /* 0x0000007f817f7220 */ /* 0x000fe20000410000 */
[----:B------:R-:W-:Y:S01]  /*6960*/  FADD.FTZ R116, R131, R116 ;  /* 0x0000007483747221 */ /* 0x000fe20000010000 */
[----:B------:R-:W2:Y:S01]  /*6970*/  S2UR UR23, SR_CTAID.Y ;  /* 0x00000000001779c3 */ /* 0x000ea20000002600 */
[----:B------:R-:W-:Y:S01]  /*6980*/  VOTEU.ANY UP0, P0 ;  /* 0x0000000000ff7886 */ /* 0x000fe20000000100 */
[----:B------:R-:W-:Y:S01]  /*6990*/  FADD.FTZ R115, R130, R115 ;  /* 0x0000007382737221 */ /* 0x000fe20000010000 */
[----:B0-----:R-:W-:-:S03]  /*69a0*/  FMUL.FTZ R128, R129, R128 ;  /* 0x0000008081807220 */ /* 0x001fc60000410000 */
[C---:B------:R-:W-:Y:S01]  /*69b0*/  FMUL.FTZ R45, R138.reuse, R115 ;  /* 0x000000738a2d7220 */ /* 0x040fe20000410000 */
[-C--:B------:R-:W-:Y:S01]  /*69c0*/  FMUL.FTZ R120, R138, R116.reuse ;  /* 0x000000748a787220 */ /* 0x080fe20000410000 */
[----:B------:R-:W-:Y:S01]  /*69d0*/  FSEL R132, R127, RZ, !P5 ;  /* 0x000000ff7f847208 */ /* 0x000fe20006800000 */
[----:B------:R-:W-:Y:S01]  /*69e0*/  FMUL.FTZ R43, R14, R43 ;  /* 0x0000002b0e2b7220 */ /* 0x000fe20000410000 */
[----:B------:R-:W-:Y:S01]  /*69f0*/  FSEL R129, R128, 1, !P5 ;  /* 0x3f80000080817808 */ /* 0x000fe20006800000 */
[C---:B------:R-:W-:Y:S01]  /*6a00*/  FFMA.FTZ R116, R137.reuse, R116, R45 ;  /* 0x0000007489747223 */ /* 0x040fe2000001002d */
[----:B------:R-:W-:Y:S01]  /*6a10*/  FSEL R127, R42, RZ, !P3 ;  /* 0x000000ff2a7f7208 */ /* 0x000fe20005800000 */
[----:B------:R-:W-:Y:S01]  /*6a20*/  FFMA.FTZ R115, R137, R115, -R120 ;  /* 0x0000007389737223 */ /* 0x000fe20000010878 */
[----:B------:R-:W-:Y:S01]  /*6a30*/  FSEL R128, R48, RZ, !P3 ;  /* 0x000000ff30807208 */ /* 0x000fe20005800000 */
[----:B------:R-:W-:Y:S01]  /*6a40*/  FMUL.FTZ R48, R132, R49 ;  /* 0x0000003184307220 */ /* 0x000fe20000410000 */
[----:B-----5:R-:W-:Y:S01]  /*6a50*/  FMUL.FTZ R126, R14, R41 ;  /* 0x000000290e7e7220 */ /* 0x020fe20000410000 */
[----:B------:R-:W-:Y:S01]  /*6a60*/  FADD.FTZ R116, R127, R116 ;  /* 0x000000747f747221 */ /* 0x000fe20000010000 */
[----:B------:R-:W-:Y:S01]  /*6a70*/  FMUL.FTZ R122, R15, R44 ;  /* 0x0000002c0f7a7220 */ /* 0x000fe20000410000 */
[----:B------:R-:W-:Y:S01]  /*6a80*/  FADD.FTZ R115, R128, R115 ;  /* 0x0000007380737221 */ /* 0x000fe20000010000 */
[-C--:B------:R-:W-:Y:S01]  /*6a90*/  FFMA.FTZ R45, R129, R50.reuse, -R48 ;  /* 0x00000032812d7223 */ /* 0x080fe20000010830 */
[----:B------:R-:W-:Y:S01]  /*6aa0*/  FMUL.FTZ R50, R132, R50 ;  /* 0x0000003284327220 */ /* 0x000fe20000410000 */
[CC--:B------:R-:W-:Y:S01]  /*6ab0*/  FMUL.FTZ R42, R136.reuse, R116.reuse ;  /* 0x00000074882a7220 */ /* 0x0c0fe20000410000 */
[----:B------:R-:W-:Y:S01]  /*6ac0*/  FMUL.FTZ R48, R136, R115 ;  /* 0x0000007388307220 */ /* 0x000fe20000410000 */
[----:B------:R-:W-:Y:S01]  /*6ad0*/  FSEL R125, R43, RZ, !P4 ;  /* 0x000000ff2b7d7208 */ /* 0x000fe20006000000 */
[----:B------:R-:W-:Y:S01]  /*6ae0*/  FFMA.FTZ R41, R129, R49, R50 ;  /* 0x0000003181297223 */ /* 0x000fe20000010032 */
[C---:B------:R-:W-:Y:S01]  /*6af0*/  FFMA.FTZ R42, R133.reuse, R115, -R42 ;  /* 0x00000073852a7223 */ /* 0x040fe2000001082a */
[----:B------:R-:W-:Y:S01]  /*6b00*/  FFMA.FTZ R49, R133, R116, R48 ;  /* 0x0000007485317223 */ /* 0x000fe20000010030 */
[----:B------:R-:W-:Y:S01]  /*6b10*/  FSEL R126, R126, RZ, !P4 ;  /* 0x000000ff7e7e7208 */ /* 0x000fe20006000000 */
[----:B-1----:R-:W-:Y:S01]  /*6b20*/  FMUL.FTZ R46, R15, R46 ;  /* 0x0000002e0f2e7220 */ /* 0x002fe20000410000 */
[----:B------:R-:W-:Y:S01]  /*6b30*/  IADD3 R48, PT, PT, R114, 0xe, RZ ;  /* 0x0000000e72307810 */ /* 0x000fe20007ffe0ff */
[----:B------:R-:W-:Y:S01]  /*6b40*/  FADD.FTZ R42, R125, R42 ;  /* 0x0000002a7d2a7221 */ /* 0x000fe20000010000 */
[----:B------:R-:W-:Y:S01]  /*6b50*/  FSEL R122, R122, RZ, !P5 ;  /* 0x000000ff7a7a7208 */ /* 0x000fe20006800000 */
[----:B------:R-:W-:Y:S01]  /*6b60*/  FADD.FTZ R49, R126, R49 ;  /* 0x000000317e317221 */ /* 0x000fe20000010000 */
[----:B------:R-:W-:Y:S01]  /*6b70*/  ISETP.GE.U32.AND P2, PT, R48, UR18, PT ;  /* 0x0000001230007c0c */ /* 0x000fe2000bf46070 */
[CC--:B------:R-:W-:Y:S01]  /*6b80*/  FMUL.FTZ R50, R132.reuse, R42.reuse ;  /* 0x0000002a84327220 */ /* 0x0c0fe20000410000 */
[----:B------:R-:W0:Y:S01]  /*6b90*/  LDS R47, [R40+0x70] ;  /* 0x00007000282f7984 */ /* 0x000e220000000800 */
[-C--:B------:R-:W-:Y:S01]  /*6ba0*/  FMUL.FTZ R48, R132, R49.reuse ;  /* 0x0000003184307220 */ /* 0x080fe20000410000 */
[----:B------:R-:W-:Y:S01]  /*6bb0*/  FSEL R124, R124, RZ, !P2 ;  /* 0x000000ff7c7c7208 */ /* 0x000fe20005000000 */
[----:B------:R-:W-:Y:S01]  /*6bc0*/  FFMA.FTZ R49, R129, R49, R50 ;  /* 0x0000003181317223 */ /* 0x000fe20000010032 */
[----:B------:R-:W-:Y:S01]  /*6bd0*/  FSEL R123, R123, 1, !P2 ;  /* 0x3f8000007b7b7808 */ /* 0x000fe20005000000 */
[----:B------:R-:W1:Y:S01]  /*6be0*/  LDS R43, [R40+0x74] ;  /* 0x00007400282b7984 */ /* 0x000e620000000800 */
[----:B------:R-:W-:Y:S01]  /*6bf0*/  FSEL R121, R46, RZ, !P5 ;  /* 0x000000ff2e797208 */ /* 0x000fe20006800000 */
[----:B------:R-:W-:Y:S01]  /*6c00*/  FMUL.FTZ R46, R124, R41 ;  /* 0x000000297c2e7220 */ /* 0x000fe20000410000 */
[----:B------:R-:W-:Y:S01]  /*6c10*/  FFMA.FTZ R48, R129, R42, -R48 ;  /* 0x0000002a81307223 */ /* 0x000fe20000010830 */
[----:B------:R-:W-:Y:S01]  /*6c20*/  FADD.FTZ R49, R122, R49 ;  /* 0x000000317a317221 */ /* 0x000fe20000010000 */
[CC--:B------:R-:W-:Y:S01]  /*6c30*/  FMUL.FTZ R50, R124.reuse, R45.reuse ;  /* 0x0000002d7c327220 */ /* 0x0c0fe20000410000 */
[----:B------:R-:W-:Y:S01]  /*6c40*/  FFMA.FTZ R45, R123, R45, -R46 ;  /* 0x0000002d7b2d7223 */ /* 0x000fe2000001082e */
[----:B------:R-:W-:Y:S01]  /*6c50*/  FADD.FTZ R48, R121, R48 ;  /* 0x0000003079307221 */ /* 0x000fe20000010000 */
[----:B------:R-:W-:Y:S01]  /*6c60*/  FMUL.FTZ R46, R124, R49 ;  /* 0x000000317c2e7220 */ /* 0x000fe20000410000 */
[----:B------:R-:W3:Y:S03]  /*6c70*/  LDS R42, [R40+0x7c] ;  /* 0x00007c00282a7984 */ /* 0x000ee60000000800 */
[----:B------:R-:W-:Y:S01]  /*6c80*/  FFMA.FTZ R51, R123, R48, -R46 ;  /* 0x000000307b337223 */ /* 0x000fe2000001082e */
[----:B------:R-:W-:Y:S01]  /*6c90*/  IADD3 R46, PT, PT, R114, 0xf, RZ ;  /* 0x0000000f722e7810 */ /* 0x000fe20007ffe0ff */
[----:B------:R4:W5:Y:S03]  /*6ca0*/  LDS R44, [R40+0x78] ;  /* 0x00007800282c7984 */ /* 0x0009660000000800 */
[----:B------:R-:W-:Y:S01]  /*6cb0*/  ISETP.GE.U32.AND P3, PT, R46, UR18, PT ;  /* 0x000000122e007c0c */ /* 0x000fe2000bf66070 */
[----:B--2---:R-:W-:-:S04]  /*6cc0*/  UIMAD.WIDE.U32 UR18, UR23, UR30, URZ ;  /* 0x0000001e171272a5 */ /* 0x004fc8000f8e00ff */
[----:B------:R-:W-:-:S04]  /*6cd0*/  UIMAD UR19, UR23, UR31, UR19 ;  /* 0x0000001f171372a4 */ /* 0x000fc8000f8e0213 */
[----:B------:R-:W-:Y:S02]  /*6ce0*/  UIMAD.WIDE.U32 UR18, UR7, UR32, UR18 ;  /* 0x00000020071272a5 */ /* 0x000fe4000f8e0012 */
[----:B------:R-:W-:Y:S02]  /*6cf0*/  @UP0 ULEA UR23, UR7, UR17, 0x4 ;  /* 0x0000001107170291 */ /* 0x000fe4000f8e20ff */
[----:B------:R-:W-:Y:S02]  /*6d00*/  UIMAD UR19, UR7, UR33, UR19 ;  /* 0x00000021071372a4 */ /* 0x000fe4000f8e0213 */
[----:B------:R-:W-:Y:S01]  /*6d10*/  ULEA UR40, UP0, UR18, UR34, 0x3 ;  /* 0x0000002212287291 */ /* 0x000fe2000f8018ff */
[----:B----4-:R-:W-:-:S03]  /*6d20*/  FMUL.FTZ R40, R124, R48 ;  /* 0x000000307c287220 */ /* 0x010fc60000410000 */
[----:B------:R-:W-:Y:S01]  /*6d30*/  ULEA.HI.X UR18, UR18, UR35, UR19, 0x3, UP0 ;  /* 0x0000002312127291 */ /* 0x000fe200080f1c13 */
[----:B------:R-:W-:Y:S01]  /*6d40*/  FFMA.FTZ R40, R123, R49, R40 ;  /* 0x000000317b287223 */ /* 0x000fe20000010028 */
[----:B------:R-:W-:-:S04]  /*6d50*/  MOV R48, UR40 ;  /* 0x0000002800307c02 */ /* 0x000fc80008000f00 */
[----:B------:R-:W-:-:S06]  /*6d60*/  MOV R49, UR18 ;  /* 0x0000001200317c02 */ /* 0x000fcc0008000f00 */
[----:B------:R-:W2:Y:S01]  /*6d70*/  LDG.E.64 R48, desc[UR24][R48.64] ;  /* 0x0000001830307981 */ /* 0x000ea2000c1e1b00 */
[C---:B0-----:R-:W-:Y:S01]  /*6d80*/  FMUL.FTZ R47, R16.reuse, R47 ;  /* 0x0000002f102f7220 */ /* 0x041fe20000410000 */
[----:B-1----:R-:W-:-:S04]  /*6d90*/  FMUL.FTZ R43, R16, R43 ;  /* 0x0000002b102b7220 */ /* 0x002fc80000410000 */
[----:B------:R-:W-:Y:S02]  /*6da0*/  FSEL R120, R47, RZ, !P2 ;  /* 0x000000ff2f787208 */ /* 0x000fe40005000000 */
[----:B------:R-:W-:Y:S02]  /*6db0*/  FSEL R119, R43, RZ, !P2 ;  /* 0x000000ff2b777208 */ /* 0x000fe40005000000 */
[----:B------:R-:W-:Y:S01]  /*6dc0*/  FSEL R118, R118, RZ, !P3 ;  /* 0x000000ff76767208 */ /* 0x000fe20005800000 */
[----:B------:R-:W-:Y:S01]  /*6dd0*/  FADD.FTZ R51, R120, R51 ;  /* 0x0000003378337221 */ /* 0x000fe20000010000 */
[----:B------:R-:W-:Y:S01]  /*6de0*/  FSEL R117, R117, 1, !P3 ;  /* 0x3f80000075757808 */ /* 0x000fe20005800000 */
[----:B---3--:R-:W-:Y:S01]  /*6df0*/  FMUL.FTZ R42, R17, R42 ;  /* 0x0000002a112a7220 */ /* 0x008fe20000410000 */
[----:B------:R-:W-:Y:S01]  /*6e00*/  FADD.FTZ R40, R119, R40 ;  /* 0x0000002877287221 */ /* 0x000fe20000010000 */
[----:B------:R-:W-:Y:S01]  /*6e10*/  FMUL.FTZ R46, R118, R51 ;  /* 0x00000033762e7220 */ /* 0x000fe20000410000 */
[----:B-----5:R-:W-:-:S02]  /*6e20*/  FMUL.FTZ R44, R17, R44 ;  /* 0x0000002c112c7220 */ /* 0x020fc40000410000 */
[----:B------:R-:W-:Y:S01]  /*6e30*/  FSEL R116, R42, RZ, !P3 ;  /* 0x000000ff2a747208 */ /* 0x000fe20005800000 */
[CC--:B------:R-:W-:Y:S01]  /*6e40*/  FFMA.FTZ R155, R117.reuse, R40.reuse, R46 ;  /* 0x00000028759b7223 */ /* 0x0c0fe2000001002e */
[----:B------:R-:W-:Y:S01]  /*6e50*/  FMUL.FTZ R40, R118, R40 ;  /* 0x0000002876287220 */ /* 0x000fe20000410000 */
[----:B------:R-:W-:Y:S02]  /*6e60*/  FSEL R115, R44, RZ, !P3 ;  /* 0x000000ff2c737208 */ /* 0x000fe40005800000 */
[----:B------:R-:W-:Y:S01]  /*6e70*/  FADD.FTZ R155, R116, R155 ;  /* 0x0000009b749b7221 */ /* 0x000fe20000010000 */
[----:B------:R-:W-:Y:S01]  /*6e80*/  FFMA.FTZ R154, R117, R51, -R40 ;  /* 0x00000033759a7223 */ /* 0x000fe20000010828 */
[----:B------:R-:W-:Y:S01]  /*6e90*/  FFMA.FTZ R41, R123, R41, R50 ;  /* 0x000000297b297223 */ /* 0x000fe20000010032 */
[C---:B------:R-:W-:Y:S02]  /*6ea0*/  FMUL.FTZ R40, R118.reuse, R45 ;  /* 0x0000002d76287220 */ /* 0x040fe40000410000 */
[----:B------:R-:W-:Y:S01]  /*6eb0*/  FADD.FTZ R154, R115, R154 ;  /* 0x0000009a739a7221 */ /* 0x000fe20000010000 */
[----:B------:R-:W0:Y:S01]  /*6ec0*/  SHFL.UP PT, R43, R155, 0x1, RZ ;  /* 0x042000009b2b7989 */ /* 0x000e2200000e00ff */
[-C--:B------:R-:W-:Y:S01]  /*6ed0*/  FFMA.FTZ R153, R117, R41.reuse, R40 ;  /* 0x0000002975997223 */ /* 0x080fe20000010028 */
[----:B------:R-:W-:-:S02]  /*6ee0*/  FMUL.FTZ R152, R118, R41 ;  /* 0x0000002976987220 */ /* 0x000fc40000410000 */
[----:B------:R-:W1:Y:S02]  /*6ef0*/  SHFL.UP PT, R42, R154, 0x1, RZ ;  /* 0x042000009a2a7989 */ /* 0x000e6400000e00ff */
[----:B------:R-:W-:Y:S02]  /*6f00*/  FFMA.FTZ R152, R117, R45, -R152 ;  /* 0x0000002d75987223 */ /* 0x000fe40000010898 */
[----:B------:R-:W3:Y:S04]  /*6f10*/  SHFL.UP PT, R41, R153, 0x1, RZ ;  /* 0x0420000099297989 */ /* 0x000ee800000e00ff */
[----:B------:R-:W4:Y:S01]  /*6f20*/  SHFL.UP PT, R40, R152, 0x1, RZ ;  /* 0x0420000098287989 */ /* 0x000f2200000e00ff */
[----:B------:R-:W-:Y:S01]  /*6f30*/  ISETP.GE.AND P2, PT, R77, 0x1, PT ;  /* 0x000000014d00780c */ /* 0x000fe20003f46270 */
[-C--:B0-----:R-:W-:Y:S01]  /*6f40*/  FMUL.FTZ R44, R152, R43.reuse ;  /* 0x0000002b982c7220 */ /* 0x081fe20000410000 */
[----:B------:R-:W-:-:S03]  /*6f50*/  FMUL.FTZ R43, R153, R43 ;  /* 0x0000002b992b7220 */ /* 0x000fc60000410000 */
[CC--:B-1----:R-:W-:Y:S01]  /*6f60*/  FFMA.FTZ R44, R153.reuse, R42.reuse, R44 ;  /* 0x0000002a992c7223 */ /* 0x0c2fe2000001002c */
[----:B------:R-:W-:Y:S01]  /*6f70*/  FFMA.FTZ R45, R152, R42, -R43 ;  /* 0x0000002a982d7223 */ /* 0x000fe2000001082b */
[----:B---3--:R-:W-:-:S06]  /*6f80*/  FMUL.FTZ R43, R153, R41 ;  /* 0x00000029992b7220 */ /* 0x008fcc0000410000 */
[----:B------:R-:W-:Y:S01]  /*6f90*/  @P2 FADD.FTZ R155, R155, R44 ;  /* 0x0000002c9b9b2221 */ /* 0x000fe20000010000 */
[----:B------:R-:W-:Y:S01]  /*6fa0*/  FMUL.FTZ R42, R152, R41 ;  /* 0x00000029982a7220 */ /* 0x000fe20000410000 */
[----:B------:R-:W-:Y:S01]  /*6fb0*/  @P2 FADD.FTZ R154, R154, R45 ;  /* 0x0000002d9a9a2221 */ /* 0x000fe20000010000 */
[-C--:B----4-:R-:W-:Y:S02]  /*6fc0*/  @P2 FFMA.FTZ R152, R152, R40.reuse, -R43 ;  /* 0x0000002898982223 */ /* 0x090fe4000001082b */
[----:B------:R-:W0:Y:S01]  /*6fd0*/  SHFL.UP PT, R43, R155, 0x2, RZ ;  /* 0x044000009b2b7989 */ /* 0x000e2200000e00ff */
[----:B------:R-:W-:-:S03]  /*6fe0*/  @P2 FFMA.FTZ R153, R153, R40, R42 ;  /* 0x0000002899992223 */ /* 0x000fc6000001002a */
[----:B------:R-:W1:Y:S04]  /*6ff0*/  SHFL.UP PT, R42, R154, 0x2, RZ ;  /* 0x044000009a2a7989 */ /* 0x000e6800000e00ff */
        /* <DEDUP_REMOVED lines=35> */
[-C--:B-1----:R-:W-:Y:S01]  /*7230*/  FFMA.FTZ R44, R153, R42.reuse, R44 ;  /* 0x0000002a992c7223 */ /* 0x082fe2000001002c */
[----:B------:R-:W-:-:S07]  /*7240*/  FFMA.FTZ R45, R152, R42, -R43 ;  /* 0x0000002a982d7223 */ /* 0x000fce000001082b */
[----:B------:R-:W-:Y:S01]  /*7250*/  @P2 FADD.FTZ R155, R155, R44 ;  /* 0x0000002c9b9b2221 */ /* 0x000fe20000010000 */
[-C--:B---3--:R-:W-:Y:S01]  /*7260*/  FMUL.FTZ R42, R152, R41.reuse ;  /* 0x00000029982a7220 */ /* 0x088fe20000410000 */
[C---:B------:R-:W-:Y:S01]  /*7270*/  FMUL.FTZ R43, R153.reuse, R41 ;  /* 0x00000029992b7220 */ /* 0x040fe20000410000 */
[----:B------:R-:W-:Y:S02]  /*7280*/  @P2 FADD.FTZ R154, R154, R45 ;  /* 0x0000002d9a9a2221 */ /* 0x000fe40000010000 */
[----:B------:R-:W0:Y:S01]  /*7290*/  SHFL.UP PT, R41, R155, 0x10, RZ ;  /* 0x060000009b297989 */ /* 0x000e2200000e00ff */
[-C--:B----4-:R-:W-:Y:S01]  /*72a0*/  @P2 FFMA.FTZ R153, R153, R40.reuse, R42 ;  /* 0x0000002899992223 */ /* 0x090fe2000001002a */
[----:B------:R-:W-:Y:S02]  /*72b0*/  @P2 FFMA.FTZ R152, R152, R40, -R43 ;  /* 0x0000002898982223 */ /* 0x000fe4000001082b */
[----:B------:R-:W1:Y:S04]  /*72c0*/  SHFL.UP PT, R40, R154, 0x10, RZ ;  /* 0x060000009a287989 */ /* 0x000e6800000e00ff */
[----:B------:R-:W3:Y:S04]  /*72d0*/  SHFL.UP PT, R42, R153, 0x10, RZ ;  /* 0x06000000992a7989 */ /* 0x000ee800000e00ff */
[----:B------:R-:W4:Y:S01]  /*72e0*/  SHFL.UP PT, R45, R152, 0x10, RZ ;  /* 0x06000000982d7989 */ /* 0x000f2200000e00ff */
[----:B------:R-:W-:Y:S01]  /*72f0*/  ISETP.NE.AND P2, PT, R77, 0x1f, PT ;  /* 0x0000001f4d00780c */ /* 0x000fe20003f45270 */
[-C--:B0-----:R-:W-:Y:S01]  /*7300*/  FMUL.FTZ R43, R153, R41.reuse ;  /* 0x00000029992b7220 */ /* 0x081fe20000410000 */
[----:B------:R-:W-:-:S03]  /*7310*/  FMUL.FTZ R44, R152, R41 ;  /* 0x00000029982c7220 */ /* 0x000fc60000410000 */
[CC--:B-1----:R-:W-:Y:S01]  /*7320*/  FFMA.FTZ R41, R152.reuse, R40.reuse, -R43 ;  /* 0x0000002898297223 */ /* 0x0c2fe2000001082b */
[C---:B------:R-:W-:Y:S01]  /*7330*/  FFMA.FTZ R40, R153.reuse, R40, R44 ;  /* 0x0000002899287223 */ /* 0x040fe2000001002c */
[CC--:B---3--:R-:W-:Y:S01]  /*7340*/  FMUL.FTZ R43, R153.reuse, R42.reuse ;  /* 0x0000002a992b7220 */ /* 0x0c8fe20000410000 */
[----:B------:R-:W-:Y:S01]  /*7350*/  FMUL.FTZ R42, R152, R42 ;  /* 0x0000002a982a7220 */ /* 0x000fe20000410000 */
[----:B------:R-:W-:Y:S01]  /*7360*/  FADD.FTZ R46, R154, R41 ;  /* 0x000000299a2e7221 */ /* 0x000fe20000010000 */
[----:B------:R-:W-:Y:S02]  /*7370*/  HFMA2 R41, -RZ, RZ, 0, 0 ;  /* 0x00000000ff297431 */ /* 0x000fe400000001ff */
[-C--:B----4-:R-:W-:Y:S01]  /*7380*/  FFMA.FTZ R44, R152, R45.reuse, -R43 ;  /* 0x0000002d982c7223 */ /* 0x090fe2000001082b */
[----:B------:R-:W-:Y:S01]  /*7390*/  @!P2 SHF.R.U32.HI R50, RZ, 0x1, R0 ;  /* 0x00000001ff32a819 */ /* 0x000fe20000011600 */
[----:B------:R-:W-:Y:S01]  /*73a0*/  FFMA.FTZ R45, R153, R45, R42 ;  /* 0x0000002d992d7223 */ /* 0x000fe2000001002a */
[----:B------:R-:W-:Y:S01]  /*73b0*/  FADD.FTZ R47, R155, R40 ;  /* 0x000000289b2f7221 */ /* 0x000fe20000010000 */
[----:B------:R-:W-:-:S02]  /*73c0*/  MOV R40, 0x3f800000 ;  /* 0x3f80000000287802 */ /* 0x000fc40000000f00 */
[----:B------:R-:W-:Y:S02]  /*73d0*/  CS2R R42, SRZ ;  /* 0x00000000002a7805 */ /* 0x000fe4000001ff00 */
[----:B------:R-:W-:-:S04]  /*73e0*/  @!P2 LOP3.LUT R50, R50, 0x1f0, RZ, 0xc0, !PT ;  /* 0x000001f03232a812 */ /* 0x000fc800078ec0ff */
[----:B------:R-:W-:Y:S04]  /*73f0*/  @P0 LDS.128 R40, [UR23+0x4260] ;  /* 0x00426017ff280984 */ /* 0x000fe80008000c00 */
[----:B------:R0:W-:Y:S01]  /*7400*/  @!P2 STS.128 [R50+UR17+0x4200], R44 ;  /* 0x0042002c3200a988 */ /* 0x0001e20008000c11 */
[----:B------:R-:W-:Y:S01]  /*7410*/  BAR.SYNC.DEFER_BLOCKING 0x0 ;  /* 0x0000000000007b1d */ /* 0x000fe20000010000 */
[----:B------:R-:W-:-:S04]  /*7420*/  ISETP.GE.AND P2, PT, R77, 0x10, PT ;  /* 0x000000104d00780c */ /* 0x000fc80003f46270 */
[----:B------:R-:W-:Y:S02]  /*7430*/  FSEL R152, R152, R44, !P2 ;  /* 0x0000002c98987208 */ /* 0x000fe40005000000 */
[----:B------:R-:W-:Y:S02]  /*7440*/  FSEL R153, R153, R45, !P2 ;  /* 0x0000002d99997208 */ /* 0x000fe40005000000 */
[----:B0-----:R-:W-:Y:S02]  /*7450*/  SHF.R.U32.HI R44, RZ, 0x5, R0 ;  /* 0x00000005ff2c7819 */ /* 0x001fe40000011600 */
[----:B------:R-:W-:Y:S02]  /*7460*/  FSEL R154, R154, R46, !P2 ;  /* 0x0000002e9a9a7208 */ /* 0x000fe40005000000 */
[C---:B------:R-:W-:Y:S02]  /*7470*/  ISETP.NE.AND P3, PT, R44.reuse, 0x3, PT ;  /* 0x000000032c00780c */ /* 0x040fe40003f65270 */
[----:B------:R-:W-:-:S02]  /*7480*/  ISETP.NE.AND P4, PT, R44, 0x2, PT ;  /* 0x000000022c00780c */ /* 0x000fc40003f85270 */
[----:B------:R-:W-:Y:S02]  /*7490*/  ISETP.NE.AND P5, PT, R44, 0x1, PT ;  /* 0x000000012c00780c */ /* 0x000fe40003fa5270 */
[----:B------:R-:W-:Y:S02]  /*74a0*/  FSEL R155, R155, R47, !P2 ;  /* 0x0000002f9b9b7208 */ /* 0x000fe40005000000 */
[----:B------:R-:W0:Y:S01]  /*74b0*/  LDS.128 R44, [UR17+0x4200] ;  /* 0x00420011ff2c7984 */ /* 0x000e220008000c00 */
[----:B--2---:R-:W-:Y:S02]  /*74c0*/  R2UR UR42, R49 ;  /* 0x00000000312a72ca */ /* 0x004fe400000e0000 */
[----:B------:R-:W-:Y:S02]  /*74d0*/  R2UR UR23, R48 ;  /* 0x00000000301772ca */ /* 0x000fe400000e0000 */
[----:B------:R-:W1:Y:S01]  /*74e0*/  LDS.128 R48, [UR17+0x4210] ;  /* 0x00421011ff307984 */ /* 0x000e620008000c00 */
[----:B0-----:R-:W-:-:S02]  /*74f0*/  FSEL R145, R44, R145, !P5 ;  /* 0x000000912c917208 */ /* 0x001fc40006800000 */
[----:B------:R-:W-:Y:S02]  /*7500*/  FSEL R143, R46, R143, !P5 ;  /* 0x0000008f2e8f7208 */ /* 0x000fe40006800000 */
[----:B------:R-:W-:Y:S02]  /*7510*/  FSEL R144, R45, R144, !P5 ;  /* 0x000000902d907208 */ /* 0x000fe40006800000 */
[----:B------:R-:W-:Y:S01]  /*7520*/  FSEL R146, R47, R146, !P5 ;  /* 0x000000922f927208 */ /* 0x000fe20006800000 */
[-C--:B-1----:R-:W-:Y:S01]  /*7530*/  FMUL.FTZ R159, R45, R49.reuse ;  /* 0x000000312d9f7220 */ /* 0x082fe20000410000 */
        /* <DEDUP_REMOVED lines=26> */
[----:B------:R-:W-:Y:S02]  /*76e0*/  ISETP.GE.U32.AND P2, PT, R0, 0x20, PT ;  /* 0x000000200000780c */ /* 0x000fe40003f46070 */
[----:B------:R-:W-:Y:S01]  /*76f0*/  FSEL R144, R160, R144, !P3 ;  /* 0x00000090a0907208 */ /* 0x000fe20005800000 */
[----:B------:R-:W1:Y:S01]  /*7700*/  SHFL.UP PT, R152, R152, 0x1, RZ ;  /* 0x0420000098987989 */ /* 0x000e6200000e00ff */
[----:B------:R-:W-:Y:S03]  /*7710*/  BSSY.RECONVERGENT B0, `(.L_x_197) ;  /* 0x0000035000007945 */ /* 0x000fe60003800200 */
[----:B------:R-:W2:Y:S01]  /*7720*/  SHFL.UP PT, R153, R153, 0x1, RZ ;  /* 0x0420000099997989 */ /* 0x000ea200000e00ff */
[----:B------:R-:W-:-:S03]  /*7730*/  FSEL R143, R50, R143, !P3 ;  /* 0x0000008f328f7208 */ /* 0x000fc60005800000 */
[----:B------:R-:W3:Y:S01]  /*7740*/  SHFL.UP PT, R154, R154, 0x1, RZ ;  /* 0x042000009a9a7989 */ /* 0x000ee200000e00ff */
[----:B------:R-:W-:-:S03]  /*7750*/  FSEL R146, R51, R146, !P3 ;  /* 0x0000009233927208 */ /* 0x000fc60005800000 */
[----:B------:R-:W4:Y:S01]  /*7760*/  SHFL.UP PT, R155, R155, 0x1, RZ ;  /* 0x042000009b9b7989 */ /* 0x000f2200000e00ff */
        /* <DEDUP_REMOVED lines=10> */
[----:B-1234-:R-:W-:Y:S06]  /*7810*/  @!P2 BRA `(.L_x_198) ;  /* 0x000000000050a947 */ /* 0x01efec0003800000 */
[C---:B------:R-:W-:Y:S01]  /*7820*/  FMUL.FTZ R45, R153.reuse, R143 ;  /* 0x0000008f992d7220 */ /* 0x040fe20000410000 */
[----:B------:R-:W-:Y:S01]  /*7830*/  FMUL.FTZ R48, R153, R144 ;  /* 0x0000009099307220 */ /* 0x000fe20000410000 */
[----:B------:R-:W-:Y:S02]  /*7840*/  ISETP.NE.AND P2, PT, R77, RZ, PT ;  /* 0x000000ff4d00720c */ /* 0x000fe40003f45270 */
[CC--:B------:R-:W-:Y:S01]  /*7850*/  FFMA.FTZ R44, R152.reuse, R146.reuse, R45 ;  /* 0x00000092982c7223 */ /* 0x0c0fe2000001002d */
[C---:B------:R-:W-:Y:S01]  /*7860*/  FMUL.FTZ R45, R153.reuse, R146 ;  /* 0x00000092992d7220 */ /* 0x040fe20000410000 */
[-C--:B------:R-:W-:Y:S01]  /*7870*/  FMUL.FTZ R153, R153, R145.reuse ;  /* 0x0000009199997220 */ /* 0x080fe20000410000 */
[C---:B------:R-:W-:Y:S01]  /*7880*/  FFMA.FTZ R48, R152.reuse, R145, -R48 ;  /* 0x0000009198307223 */ /* 0x040fe20000010830 */
[----:B------:R-:W-:Y:S01]  /*7890*/  FADD.FTZ R155, R155, R44 ;  /* 0x0000002c9b9b7221 */ /* 0x000fe20000010000 */
[C---:B------:R-:W-:Y:S01]  /*78a0*/  FFMA.FTZ R45, R152.reuse, R143, -R45 ;  /* 0x0000008f982d7223 */ /* 0x040fe2000001082d */
[----:B------:R-:W-:Y:S01]  /*78b0*/  FFMA.FTZ R153, R152, R144, R153 ;  /* 0x0000009098997223 */ /* 0x000fe20000010099 */
[----:B------:R-:W-:-:S02]  /*78c0*/  MOV R47, R43 ;  /* 0x0000002b002f7202 */ /* 0x000fc40000000f00 */
[----:B------:R-:W-:Y:S01]  /*78d0*/  FADD.FTZ R154, R154, R45 ;  /* 0x0000002d9a9a7221 */ /* 0x000fe20000010000 */
[----:B------:R-:W-:Y:S02]  /*78e0*/  MOV R46, R42 ;  /* 0x0000002a002e7202 */ /* 0x000fe40000000f00 */
[----:B------:R-:W-:Y:S02]  /*78f0*/  MOV R45, R41 ;  /* 0x00000029002d7202 */ /* 0x000fe40000000f00 */
[----:B------:R-:W-:Y:S02]  /*7900*/  MOV R44, R40 ;  /* 0x00000028002c7202 */ /* 0x000fe40000000f00 */
[----:B------:R-:W-:Y:S02]  /*7910*/  FSEL R152, R145, R48, !P2 ;  /* 0x0000003091987208 */ /* 0x000fe40005000000 */
[----:B------:R-:W-:Y:S02]  /*7920*/  FSEL R153, R144, R153, !P2 ;  /* 0x0000009990997208 */ /* 0x000fe40005000000 */
[----:B------:R-:W-:-:S02]  /*7930*/  FSEL R154, R143, R154, !P2 ;  /* 0x0000009a8f9a7208 */ /* 0x000fc40005000000 */
[----:B------:R-:W-:Y:S01]  /*7940*/  FSEL R155, R146, R155, !P2 ;  /* 0x0000009b929b7208 */ /* 0x000fe20005000000 */
[----:B------:R-:W-:Y:S06]  /*7950*/  BRA `(.L_x_199) ;  /* 0x0000000000407947 */ /* 0x000fec0003800000 */
.L_x_198:
[----:B------:R-:W-:Y:S01]  /*7960*/  ISETP.NE.AND P2, PT, R77, RZ, PT ;  /* 0x000000ff4d00720c */ /* 0x000fe20003f45270 */
[----:B------:R-:W-:-:S04]  /*7970*/  FMUL.FTZ R44, R160, R43 ;  /* 0x0000002ba02c7220 */ /* 0x000fc80000410000 */
[----:B------:R-:W-:Y:S01]  /*7980*/  FFMA.FTZ R45, R49, R42, -R44 ;  /* 0x0000002a312d7223 */ /* 0x000fe2000001082c */
[----:B------:R-:W-:-:S03]  /*7990*/  FMUL.FTZ R44, R160, R41 ;  /* 0x00000029a02c7220 */ /* 0x000fc60000410000 */
[----:B------:R-:W-:Y:S01]  /*79a0*/  FADD.FTZ R46, R46, R45 ;  /* 0x0000002d2e2e7221 */ /* 0x000fe20000010000 */
[C---:B------:R-:W-:Y:S01]  /*79b0*/  FMUL.FTZ R45, R160.reuse, R40 ;  /* 0x00000028a02d7220 */ /* 0x040fe20000410000 */
[----:B------:R-:W-:Y:S01]  /*79c0*/  FMUL.FTZ R160, R160, R42 ;  /* 0x0000002aa0a07220 */ /* 0x000fe20000410000 */
[CC--:B------:R-:W-:Y:S01]  /*79d0*/  FFMA.FTZ R44, R49.reuse, R40.reuse, -R44 ;  /* 0x00000028312c7223 */ /* 0x0c0fe2000001082c */
[----:B------:R0:W-:Y:S01]  /*79e0*/  @!P2 STS.128 [UR17+0x4250], R40 ;  /* 0x00425028ff00a988 */ /* 0x0001e20008000c11 */
[C---:B------:R-:W-:Y:S01]  /*79f0*/  FFMA.FTZ R45, R49.reuse, R41, R45 ;  /* 0x00000029312d7223 */ /* 0x040fe2000001002d */
[----:B------:R-:W-:Y:S01]  /*7a00*/  FFMA.FTZ R160, R49, R43, R160 ;  /* 0x0000002b31a07223 */ /* 0x000fe200000100a0 */
[----:B------:R-:W-:Y:S02]  /*7a10*/  @!P2 MOV R152, R40 ;  /* 0x000000280098a202 */ /* 0x000fe40000000f00 */
[----:B------:R-:W-:Y:S01]  /*7a20*/  @!P2 MOV R153, R41 ;  /* 0x000000290099a202 */ /* 0x000fe20000000f00 */
[----:B------:R-:W-:Y:S01]  /*7a30*/  FADD.FTZ R47, R47, R160 ;  /* 0x000000a02f2f7221 */ /* 0x000fe20000010000 */
[----:B------:R-:W-:-:S02]  /*7a40*/  @!P2 MOV R154, R42 ;  /* 0x0000002a009aa202 */ /* 0x000fc40000000f00 */
[----:B------:R-:W-:-:S07]  /*7a50*/  @!P2 MOV R155, R43 ;  /* 0x0000002b009ba202 */ /* 0x000fce0000000f00 */
.L_x_199:
[----:B------:R-:W-:Y:S05]  /*7a60*/  BSYNC.RECONVERGENT B0 ;  /* 0x0000000000007941 */ /* 0x000fea0003800200 */
.L_x_197:
        /* <DEDUP_REMOVED lines=8> */
[----:B------:R-:W-:-:S03]  /*7af0*/  @P2 FFMA.FTZ R40, R41, R152, R40 ;  /* 0x0000009829282223 */ /* 0x000fc60000010028 */
[----:B------:R-:W-:Y:S01]  /*7b00*/  FMUL.FTZ R41, R113, R154 ;  /* 0x0000009a71297220 */ /* 0x000fe20000410000 */
[----:B------:R-:W-:Y:S01]  /*7b10*/  @P2 FADD.FTZ R155, R155, R40 ;  /* 0x000000289b9b2221 */ /* 0x000fe20000010000 */
[----:B------:R-:W-:-:S03]  /*7b20*/  ISETP.NE.AND P2, PT, R0, RZ, PT ;  /* 0x000000ff0000720c */ /* 0x000fc60003f45270 */
[-C--:B------:R-:W-:Y:S01]  /*7b30*/  FMUL.FTZ R113, R113, R155.reuse ;  /* 0x0000009b71717220 */ /* 0x080fe20000410000 */
[----:B------:R-:W-:-:S03]  /*7b40*/  FFMA.FTZ R41, R110, R155, R41 ;  /* 0x0000009b6e297223 */ /* 0x000fc60000010029 */
[----:B------:R-:W-:Y:S01]  /*7b50*/  FFMA.FTZ R110, R110, R154, -R113 ;  /* 0x0000009a6e6e7223 */ /* 0x000fe20000010871 */
[----:B------:R-:W-:-:S03]  /*7b60*/  FADD.FTZ R112, R112, R41 ;  /* 0x0000002970707221 */ /* 0x000fc60000010000 */
[----:B------:R-:W-:Y:S01]  /*7b70*/  FADD.FTZ R111, R111, R110 ;  /* 0x0000006e6f6f7221 */ /* 0x000fe20000010000 */
[----:B------:R-:W-:-:S03]  /*7b80*/  FMUL.FTZ R41, R109, R112 ;  /* 0x000000706d297220 */ /* 0x000fc60000410000 */
[-C--:B------:R-:W-:Y:S01]  /*7b90*/  FMUL.FTZ R109, R109, R111.reuse ;  /* 0x0000006f6d6d7220 */ /* 0x080fe20000410000 */
[----:B------:R-:W-:-:S03]  /*7ba0*/  FFMA.FTZ R40, R106, R111, -R41 ;  /* 0x0000006f6a287223 */ /* 0x000fc60000010829 */
[----:B------:R-:W-:Y:S01]  /*7bb0*/  FFMA.FTZ R109, R106, R112, R109 ;  /* 0x000000706a6d7223 */ /* 0x000fe2000001006d */
[----:B------:R-:W-:-:S03]  /*7bc0*/  FADD.FTZ R107, R107, R40 ;  /* 0x000000286b6b7221 */ /* 0x000fc60000010000 */
[----:B------:R-:W-:Y:S01]  /*7bd0*/  FADD.FTZ R108, R108, R109 ;  /* 0x0000006d6c6c7221 */ /* 0x000fe20000010000 */
[----:B------:R-:W-:-:S03]  /*7be0*/  FMUL.FTZ R41, R105, R107 ;  /* 0x0000006b69297220 */ /* 0x000fc60000410000 */
        /* <DEDUP_REMOVED lines=93> */
[----:B------:R0:W-:Y:S04]  /*81c0*/  STS.128 [UR18+0x4260], R44 ;  /* 0x0042602cff007988 */ /* 0x0001e80008000c12 */
[----:B------:R0:W-:Y:S02]  /*81d0*/  STG.E.128 desc[UR24][R40.64], R44 ;  /* 0x0000002c28007986 */ /* 0x0001e4000c101d18 */
.L_x_201:
[----:B------:R-:W-:Y:S05]  /*81e0*/  BSYNC.RECONVERGENT B0 ;  /* 0x0000000000007941 */ /* 0x000fea0003800200 */
.L_x_200:
[----:B------:R-:W-:Y:S01]  /*81f0*/  UIADD3 UR7, UPT, UPT, UR7, 0x1, URZ ;  /* 0x0000000107077890 */ /* 0x000fe2000fffe0ff */
[----:B------:R-:W-:Y:S01]  /*8200*/  FMUL.FTZ R112, R112, UR42 ;  /* 0x0000002a70707c20 */ /* 0x000fe20008410000 */
[----:B------:R-:W-:Y:S01]  /*8210*/  FMUL.FTZ R108, R108, UR42 ;  /* 0x0000002a6c6c7c20 */ /* 0x000fe20008410000 */
[----:B------:R-:W-:Y:S01]  /*8220*/  FMUL.FTZ R104, R104, UR42 ;  /* 0x0000002a68687c20 */ /* 0x000fe20008410000 */
[----:B------:R-:W-:Y:S01]  /*8230*/  UISETP.GE.AND UP0, UPT, UR7, UR43, UPT ;  /* 0x0000002b0700728c */ /* 0x000fe2000bf06270 */
        /* <DEDUP_REMOVED lines=12> */
[----:B0-----:R-:W-:Y:S01]  /*8300*/  FMUL.FTZ R40, R117, UR42 ;  /* 0x0000002a75287c20 */ /* 0x001fe20008410000 */
        /* <DEDUP_REMOVED lines=33> */
.L_x_196:
[----:B------:R-:W2:Y:S01]  /*8520*/  LDL.LU R44, [R1+0x10] ;  /* 0x00001000012c7983 */ /* 0x000ea20000300800 */
[----:B------:R-:W0:Y:S01]  /*8530*/  S2R R0, SR_TID.X ;  /* 0x0000000000007919 */ /* 0x000e220000002100 */
[----:B------:R-:W-:Y:S01]  /*8540*/  BAR.SYNC.DEFER_BLOCKING 0x0 ;  /* 0x0000000000007b1d */ /* 0x000fe20000010000 */
[----:B------:R-:W-:-:S07]  /*8550*/  USHF.L.U32 UR8, UR6, 0xb, URZ ;  /* 0x0000000b06087899 */ /* 0x000fce00080006ff */
        /* <DEDUP_REMOVED lines=8> */
[----:B------:R-:W-:Y:S01]  /*85e0*/  LOP3.LUT R5, R114, 0x3e00, RZ, 0xc0, !PT ;  /* 0x00003e0072057812 */ /* 0x000fe200078ec0ff */
[----:B------:R-:W1:Y:S01]  /*85f0*/  LDCU.128 UR20, c[0x0][0x420] ;  /* 0x00008400ff1477ac */ /* 0x000e620008000c00 */
[----:B------:R0:W-:Y:S03]  /*8600*/  STS [R148], R33 ;  /* 0x0000002194007388 */ /* 0x0001e60000000800 */
[----:B------:R-:W-:Y:S01]  /*8610*/  MOV R2, UR7 ;  /* 0x0000000700027c02 */ /* 0x000fe20008000f00 */
[----:B------:R-:W-:Y:S01]  /*8620*/  STS [R147+0x4], R32 ;  /* 0x0000042093007388 */ /* 0x000fe20000000800 */
[----:B0-----:R-:W-:Y:S01]  /*8630*/  ISETP.NE.AND P0, PT, R0, RZ, PT ;  /* 0x000000ff0000720c */ /* 0x001fe20003f05270 */
[----:B------:R-:W-:Y:S01]  /*8640*/  UIADD3 UR15, UP0, UPT, UR15, 0x4000, URZ ;  /* 0x000040000f0f7890 */ /* 0x000fe2000ff1e0ff */
[----:B------:R-:W-:Y:S01]  /*8650*/  LOP3.LUT R5, R5, 0x1f, R0, 0xf8, !PT ;  /* 0x0000001f05057812 */ /* 0x000fe200078ef800 */
[----:B------:R0:W-:Y:S01]  /*8660*/  STS [R76+0x8], R31 ;  /* 0x0000081f4c007388 */ /* 0x0001e20000000800 */
[----:B------:R-:W0:Y:S01]  /*8670*/  S2UR UR7, SR_CTAID.Y ;  /* 0x00000000000779c3 */ /* 0x000e220000002600 */
[----:B------:R-:W-:Y:S01]  /*8680*/  UIADD3 UR6, UPT, UPT, UR6, 0x1, URZ ;  /* 0x0000000106067890 */ /* 0x000fe2000fffe0ff */
[----:B------:R-:W-:Y:S01]  /*8690*/  LOP3.LUT R33, R5, 0xc0, RZ, 0xfc, !PT ;  /* 0x000000c005217812 */ /* 0x000fe200078efcff */
[----:B------:R-:W-:Y:S01]  /*86a0*/  STS [R75+0xc], R30 ;  /* 0x00000c1e4b007388 */ /* 0x000fe20000000800 */
[----:B------:R-:W-:-:S02]  /*86b0*/  UIADD3.X UR16, UPT, UPT, URZ, UR16, URZ, UP0, !UPT ;  /* 0x00000010ff107290 */ /* 0x000fc400087fe4ff */
[----:B------:R-:W-:Y:S01]  /*86c0*/  UIADD3 UR12, UP1, UPT, UR12, 0x2000, URZ ;  /* 0x000020000c0c7890 */ /* 0x000fe2000ff3e0ff */
[----:B------:R0:W-:Y:S01]  /*86d0*/  STS [R74+0x10], R29 ;  /* 0x0000101d4a007388 */ /* 0x0001e20000000800 */
[----:B-1----:R-:W-:Y:S01]  /*86e0*/  UIMAD.WIDE.U32 UR8, UR18, UR20, UR8 ;  /* 0x00000014120872a5 */ /* 0x002fe2000f8e0008 */
[C---:B0-----:R-:W-:Y:S01]  /*86f0*/  LOP3.LUT R31, R5.reuse, 0xa0, RZ, 0xfc, !PT ;  /* 0x000000a0051f7812 */ /* 0x041fe200078efcff */
[----:B------:R-:W-:Y:S01]  /*8700*/  UIADD3 UR11, UP2, UPT, UR11, 0x2000, URZ ;  /* 0x000020000b0b7890 */ /* 0x000fe2000ff5e0ff */
[----:B------:R-:W-:Y:S01]  /*8710*/  STS [R73+0x14], R28 ;  /* 0x0000141c49007388 */ /* 0x000fe20000000800 */
[----:B------:R-:W-:Y:S02]  /*8720*/  UIMAD UR9, UR18, UR21, UR9 ;  /* 0x00000015120972a4 */ /* 0x000fe4000f8e0209 */
[----:B------:R-:W-:Y:S01]  /*8730*/  UIADD3.X UR14, UPT, UPT, URZ, UR14, URZ, UP1, !UPT ;  /* 0x0000000eff0e7290 */ /* 0x000fe20008ffe4ff */
[----:B------:R0:W-:Y:S01]  /*8740*/  STS [R72+0x18], R27 ;  /* 0x0000181b48007388 */ /* 0x0001e20000000800 */
[----:B------:R-:W-:Y:S01]  /*8750*/  UIADD3.X UR13, UPT, UPT, URZ, UR13, URZ, UP2, !UPT ;  /* 0x0000000dff0d7290 */ /* 0x000fe200097fe4ff */
[----:B------:R-:W-:-:S02]  /*8760*/  LOP3.LUT R29, R5, 0x40, RZ, 0xfc, !PT ;  /* 0x00000040051d7812 */ /* 0x000fc400078efcff */
[----:B------:R-:W-:Y:S04]  /*8770*/  STS [R71+0x1c], R26 ;  /* 0x00001c1a47007388 */ /* 0x000fe80000000800 */
[----:B------:R-:W-:Y:S01]  /*8780*/  STS [R70+0x20], R25 ;  /* 0x0000201946007388 */ /* 0x000fe20000000800 */
[----:B------:R-:W-:Y:S01]  /*8790*/  UIMAD.WIDE.U32 UR8, UR7, UR22, UR8 ;  /* 0x00000016070872a5 */ /* 0x000fe2000f8e0008 */
[----:B0-----:R-:W-:Y:S02]  /*87a0*/  LOP3.LUT R27, R5, 0x20, RZ, 0xfc, !PT ;  /* 0x00000020051b7812 */ /* 0x001fe400078efcff */
[----:B------:R-:W-:Y:S01]  /*87b0*/  STS [R69+0x24], R24 ;  /* 0x0000241845007388 */ /* 0x000fe20000000800 */
[----:B------:R-:W-:Y:S01]  /*87c0*/  UIMAD UR23, UR7, UR23, UR9 ;  /* 0x00000017071772a4 */ /* 0x000fe2000f8e0209 */
[----:B------:R-:W0:Y:S02]  /*87d0*/  LDCU UR7, c[0x0][0x394] ;  /* 0x00007280ff0777ac */ /* 0x000e240008000800 */
[----:B------:R-:W-:Y:S04]  /*87e0*/  STS [R68+0x28], R23 ;  /* 0x0000281744007388 */ /* 0x000fe80000000800 */
[----:B------:R-:W-:Y:S04]  /*87f0*/  STS [R67+0x2c], R22 ;  /* 0x00002c1643007388 */ /* 0x000fe80000000800 */
[----:B------:R-:W-:Y:S04]  /*8800*/  STS [R66+0x30], R21 ;  /* 0x0000301542007388 */ /* 0x000fe80000000800 */
[----:B------:R-:W-:Y:S04]  /*8810*/  STS [R65+0x34], R20 ;  /* 0x0000341441007388 */ /* 0x000fe80000000800 */
[----:B------:R-:W-:Y:S01]  /*8820*/  STS [R64+0x38], R19 ;  /* 0x0000381340007388 */ /* 0x000fe20000000800 */
[----:B0-----:R-:W-:-:S03]  /*8830*/  UISETP.GE.AND UP0, UPT, UR6, UR7, UPT ;  /* 0x000000070600728c */ /* 0x001fc6000bf06270 */
[----:B------:R-:W-:Y:S01]  /*8840*/  STS [R63+0x3c], R34 ;  /* 0x00003c223f007388 */ /* 0x000fe20000000800 */
[----:B------:R-:W-:-:S03]  /*8850*/  NOP ;  /* 0x0000000000007918 */ /* 0x000fc60000000000 */
        /* <DEDUP_REMOVED lines=11> */
[----:B--2---:R-:W-:Y:S04]  /*8910*/  LDS R7, [R44] ;  /* 0x000000002c077984 */ /* 0x004fe80000000800 */
[----:B---3--:R-:W-:Y:S04]  /*8920*/  LDS R9, [R43+0x80] ;  /* 0x000080002b097984 */ /* 0x008fe80000000800 */
[----:B-----5:R-:W-:Y:S04]  /*8930*/  LDS R11, [R42+0x100] ;  /* 0x000100002a0b7984 */ /* 0x020fe80000000800 */
[----:B----4-:R-:W-:Y:S04]  /*8940*/  LDS R13, [R41+0x180] ;  /* 0x00018000290d7984 */ /* 0x010fe80000000800 */
[----:B------:R-:W-:Y:S04]  /*8950*/  LDS R15, [R40+0x200] ;  /* 0x00020000280f7984 */ /* 0x000fe80000000800 */
[----:B------:R0:W-:Y:S01]  /*8960*/  @!P0 STS [UR17+0x2100], R2 ;  /* 0x00210002ff008988 */ /* 0x0001e20008000811 */
[----:B------:R-:W-:Y:S01]  /*8970*/  BAR.SYNC.DEFER_BLOCKING 0x0 ;  /* 0x0000000000007b1d */ /* 0x000fe20000010000 */
[----:B------:R-:W-:-:S04]  /*8980*/  IADD3 R3, P0, PT, R5, UR8, RZ ;  /* 0x0000000805037c10 */ /* 0x000fc8000ff1e0ff */
[----:B------:R-:W-:Y:S02]  /*8990*/  IADD3.X R6, PT, PT, RZ, UR23, RZ, P0, !PT ;  /* 0x00000017ff067c10 */ /* 0x000fe400087fe4ff */
[----:B0-----:R-:W-:-:S04]  /*89a0*/  LEA R2, P0, R3, UR26, 0x2 ;  /* 0x0000001a03027c11 */ /* 0x001fc8000f8010ff */
[----:B------:R-:W-:Y:S01]  /*89b0*/  LEA.HI.X R3, R3, UR27, R6, 0x2, P0 ;  /* 0x0000001b03037c11 */ /* 0x000fe200080f1406 */
[----:B------:R-:W0:Y:S02]  /*89c0*/  LDS R4, [UR17+0x2100] ;  /* 0x00210011ff047984 */ /* 0x000e240008000800 */
[-C--:B0-----:R-:W-:Y:S02]  /*89d0*/  ISETP.GE.AND P2, PT, R5, R4.reuse, PT ;  /* 0x000000040500720c */ /* 0x081fe40003f46270 */
[-C--:B------:R-:W-:Y:S02]  /*89e0*/  ISETP.GE.AND P1, PT, R27, R4.reuse, PT ;  /* 0x000000041b00720c */ /* 0x080fe40003f26270 */
[----:B------:R-:W-:Y:S02]  /*89f0*/  ISETP.GE.AND P0, PT, R29, R4, PT ;  /* 0x000000041d00720c */ /* 0x000fe40003f06270 */
[C---:B------:R-:W-:Y:S02]  /*8a00*/  LOP3.LUT R27, R5.reuse, 0x60, RZ, 0xfc, !PT ;  /* 0x00000060051b7812 */ /* 0x040fe400078efcff */
[----:B------:R-:W-:-:S02]  /*8a10*/  LOP3.LUT R29, R5, 0x80, RZ, 0xfc, !PT ;  /* 0x00000080051d7812 */ /* 0x000fc400078efcff */
[-C--:B------:R-:W-:Y:S02]  /*8a20*/  ISETP.GE.AND P4, PT, R27, R4.reuse, PT ;  /* 0x000000041b00720c */ /* 0x080fe40003f86270 */
[-C--:B------:R-:W-:Y:S01]  /*8a30*/  ISETP.GE.AND P6, PT, R29, R4.reuse, PT ;  /* 0x000000041d00720c */ /* 0x080fe20003fc6270 */
[----:B------:R0:W-:Y:S01]  /*8a40*/  @!P2 STG.E desc[UR24][R2.64], R7 ;  /* 0x000000070200a986 */ /* 0x0001e2000c101918 */
[-C--:B------:R-:W-:Y:S02]  /*8a50*/  ISETP.GE.AND P5, PT, R31, R4.reuse, PT ;  /* 0x000000041f00720c */ /* 0x080fe40003fa6270 */
[-C--:B------:R-:W-:Y:S01]  /*8a60*/  ISETP.GE.AND P3, PT, R33, R4.reuse, PT ;  /* 0x000000042100720c */ /* 0x080fe20003f66270 */
[----:B------:R1:W-:Y:S01]  /*8a70*/  @!P1 STG.E desc[UR24][R2.64+0x80], R9 ;  /* 0x0000800902009986 */ /* 0x0003e2000c101918 */
[C---:B------:R-:W-:Y:S02]  /*8a80*/  LOP3.LUT R27, R5.reuse, 0xe0, RZ, 0xfc, !PT ;  /* 0x000000e0051b7812 */ /* 0x040fe400078efcff */
[----:B------:R-:W-:Y:S01]  /*8a90*/  LOP3.LUT R29, R5, 0x100, RZ, 0xfc, !PT ;  /* 0x00000100051d7812 */ /* 0x000fe200078efcff */
[----:B------:R2:W-:Y:S01]  /*8aa0*/  @!P0 STG.E desc[UR24][R2.64+0x100], R11 ;  /* 0x0001000b02008986 */ /* 0x0005e2000c101918 */
[----:B------:R-:W-:-:S02]  /*8ab0*/  ISETP.GE.AND P2, PT, R27, R4, PT ;  /* 0x000000041b00720c */ /* 0x000fc40003f46270 */
[-C--:B------:R-:W-:Y:S01]  /*8ac0*/  ISETP.GE.AND P1, PT, R29, R4.reuse, PT ;  /* 0x000000041d00720c */ /* 0x080fe20003f26270 */
[----:B------:R2:W-:Y:S01]  /*8ad0*/  @!P4 STG.E desc[UR24][R2.64+0x180], R13 ;  /* 0x0001800d0200c986 */ /* 0x0005e2000c101918 */
[C---:B------:R-:W-:Y:S02]  /*8ae0*/  LOP3.LUT R27, R5.reuse, 0x120, RZ, 0xfc, !PT ;  /* 0x00000120051b7812 */ /* 0x040fe400078efcff */
[C---:B0-----:R-:W-:Y:S01]  /*8af0*/  LOP3.LUT R7, R5.reuse, 0x180, RZ, 0xfc, !PT ;  /* 0x0000018005077812 */ /* 0x041fe200078efcff */
[----:B------:R2:W-:Y:S01]  /*8b00*/  @!P5 STG.E desc[UR24][R2.64+0x280], R165 ;  /* 0x000280a50200d986 */ /* 0x0005e2000c101918 */
[----:B-1----:R-:W-:Y:S02]  /*8b10*/  LOP3.LUT R9, R5, 0x1a0, RZ, 0xfc, !PT ;  /* 0x000001a005097812 */ /* 0x002fe400078efcff */
[-C--:B------:R-:W-:Y:S01]  /*8b20*/  ISETP.GE.AND P0, PT, R27, R4.reuse, PT ;  /* 0x000000041b00720c */ /* 0x080fe20003f06270 */
[----:B------:R2:W-:Y:S01]  /*8b30*/  @!P3 STG.E desc[UR24][R2.64+0x300], R17 ;  /* 0x000300110200b986 */ /* 0x0005e2000c101918 */
[----:B------:R-:W-:-:S02]  /*8b40*/  ISETP.GE.AND P5, PT, R7, R4, PT ;  /* 0x000000040700720c */ /* 0x000fc40003fa6270 */
[-C--:B------:R-:W-:Y:S01]  /*8b50*/  ISETP.GE.AND P3, PT, R9, R4.reuse, PT ;  /* 0x000000040900720c */ /* 0x080fe20003f66270 */
[----:B------:R2:W-:Y:S01]  /*8b60*/  @!P6 STG.E desc[UR24][R2.64+0x200], R15 ;  /* 0x0002000f0200e986 */ /* 0x0005e2000c101918 */
[C---:B------:R-:W-:Y:S02]  /*8b70*/  LOP3.LUT R29, R5.reuse, 0x140, RZ, 0xfc, !PT ;  /* 0x00000140051d7812 */ /* 0x040fe400078efcff */
[C---:B------:R-:W-:Y:S01]  /*8b80*/  LOP3.LUT R27, R5.reuse, 0x160, RZ, 0xfc, !PT ;  /* 0x00000160051b7812 */ /* 0x040fe200078efcff */
[----:B------:R2:W-:Y:S01]  /*8b90*/  @!P2 STG.E desc[UR24][R2.64+0x380], R163 ;  /* 0x000380a30200a986 */ /* 0x0005e2000c101918 */
[C---:B------:R-:W-:Y:S02]  /*8ba0*/  LOP3.LUT R7, R5.reuse, 0x1c0, RZ, 0xfc, !PT ;  /* 0x000001c005077812 */ /* 0x040fe400078efcff */
[----:B------:R-:W-:Y:S01]  /*8bb0*/  LOP3.LUT R9, R5, 0x1e0, RZ, 0xfc, !PT ;  /* 0x000001e005097812 */ /* 0x000fe200078efcff */
[----:B------:R2:W-:Y:S01]  /*8bc0*/  @!P1 STG.E desc[UR24][R2.64+0x400], R19 ;  /* 0x0004001302009986 */ /* 0x0005e2000c101918 */
[----:B------:R-:W-:-:S02]  /*8bd0*/  ISETP.GE.AND P4, PT, R29, R4, PT ;  /* 0x000000041d00720c */ /* 0x000fc40003f86270 */
[-C--:B------:R-:W-:Y:S01]  /*8be0*/  ISETP.GE.AND P6, PT, R27, R4.reuse, PT ;  /* 0x000000041b00720c */ /* 0x080fe20003fc6270 */
[----:B------:R2:W-:Y:S01]  /*8bf0*/  @!P0 STG.E desc[UR24][R2.64+0x480], R161 ;  /* 0x000480a102008986 */ /* 0x0005e2000c101918 */
[-C--:B------:R-:W-:Y:S02]  /*8c00*/  ISETP.GE.AND P2, PT, R7, R4.reuse, PT ;  /* 0x000000040700720c */ /* 0x080fe40003f46270 */
[----:B------:R-:W-:Y:S01]  /*8c10*/  ISETP.GE.AND P1, PT, R9, R4, PT ;  /* 0x000000040900720c */ /* 0x000fe20003f26270 */
        /* <DEDUP_REMOVED lines=8> */
.L_x_204:
        /* <DEDUP_REMOVED lines=14> */
.L_x_4948:


//--------------------- .text._Z25selective_scan_fwd_kernelI32Selective_Scan_fwd_kernel_traitsILi128ELi16ELi1ELb0ELb1ELb0ELb1EfN3c107complexIfEEEEv13SSMParamsBase --------------------------
	.section	.text._Z25selective_scan_fwd_kernelI32Selective_Scan_fwd_kernel_traitsILi128ELi16ELi1ELb0ELb1ELb0ELb1EfN3c107complexIfEEEEv13SSMParamsBase,"ax",@progbits
	.align	128
        .global         _Z25selective_scan_fwd_kernelI32Selective_Scan_fwd_kernel_traitsILi128ELi16ELi1ELb0ELb1ELb0ELb1EfN3c107complexIfEEEEv13SSMParamsBase
        .type           _Z25selective_scan_fwd_kernelI32Selective_Scan_fwd_kernel_traitsILi128ELi16ELi1ELb0ELb1ELb0ELb1EfN3c107complexIfEEEEv13SSMParamsBase,@function
        .size           _Z25selective_scan_fwd_kernelI32Selective_Scan_fwd_kernel_traitsILi128ELi16ELi1ELb0ELb1ELb0ELb1EfN3c107complexIfEEEEv13SSMParamsBase,(.L_x_4949 - _Z25selective_scan_fwd_kernelI32Selective_Scan_fwd_kernel_traitsILi128ELi16ELi1ELb0ELb1ELb0ELb1EfN3c107complexIfEEEEv13SSMParamsBase)
        .other          _Z25selective_scan_fwd_kernelI32Selective_Scan_fwd_kernel_traitsILi128ELi16ELi1ELb0ELb1ELb0ELb1EfN3c107complexIfEEEEv13SSMParamsBase,@"STO_CUDA_ENTRY STV_DEFAULT"
_Z25selective_scan_fwd_kernelI32Selective_Scan_fwd_kernel_traitsILi128ELi16ELi1ELb0ELb1ELb0ELb1EfN3c107complexIfEEEEv13SSMParamsBase:
.text._Z25selective_scan_fwd_kernelI32Selective_Scan_fwd_kernel_traitsILi128ELi16ELi1ELb0ELb1ELb0ELb1EfN3c107complexIfEEEEv13SSMParamsBase:
        /* <DEDUP_REMOVED lines=88> */
[----:B-1----:R-:W-:Y:S02]  /*0580*/  UIMAD UR16, UR20, UR15, UR16 ;  /* 0x0000000f141072a4 */ /* 0x002fe4000f8e0210 */
[----:B------:R-:W-:Y:S02]  /*0590*/  UIMAD UR17, UR17, UR25, UR4 ;  /* 0x00000019111172a4 */ /* 0x000fe4000f8e0204 */
[----:B------:R-:W-:Y:S01]  /*05a0*/  UIMAD UR16, UR16, UR28, URZ ;  /* 0x0000001c101072a4 */ /* 0x000fe2000f8e02ff */
[----:B------:R-:W-:Y:S01]  /*05b0*/  UMOV UR4, URZ ;  /* 0x000000ff00047c82 */ /* 0x000fe20008000000 */
[----:B------:R-:W-:Y:S01]  /*05c0*/  @P0 R2UR UR4, R3 ;  /* 0x00000000030402ca */ /* 0x000fe200000e0000 */
[----:B--2---:R-:W-:Y:S01]  /*05d0*/  ULEA UR19, UP0, UR6, UR26, 0x2 ;  /* 0x0000001a06137291 */ /* 0x004fe2000f8010ff */
[----:B------:R-:W-:Y:S01]  /*05e0*/  LOP3.LUT R3, R0, 0x1f, RZ, 0xc0, !PT ;  /* 0x0000001f00037812 */ /* 0x000fe200078ec0ff */
[----:B------:R-:W-:Y:S02]  /*05f0*/  UIADD3 UR20, UPT, UPT, UR7, UR17, URZ ;  /* 0x0000001107147290 */ /* 0x000fe4000fffe0ff */
[----:B---3--:R-:W-:Y:S01]  /*0600*/  UIMAD UR18, UR16, UR18, URZ ;  /* 0x00000012101272a4 */ /* 0x008fe2000f8e02ff */
[----:B------:R-:W-:Y:S01]  /*0610*/  LOP3.LUT R6, R3, 0x3e00, R6, 0xf8, !PT ;  /* 0x00003e0003067812 */ /* 0x000fe200078ef806 */
[----:B------:R-:W-:Y:S01]  /*0620*/  ULEA.HI.X UR20, UR6, UR27, UR20, 0x2, UP0 ;  /* 0x0000001b06147291 */ /* 0x000fe200080f1414 */
[----:B------:R-:W-:Y:S01]  /*0630*/  UMOV UR17, UR13 ;  /* 0x0000000d00117c82 */ /* 0x000fe20008000000 */
[----:B------:R-:W-:Y:S01]  /*0640*/  UMOV UR16, UR9 ;  /* 0x0000000900107c82 */ /* 0x000fe20008000000 */
[----:B------:R-:W-:Y:S01]  /*0650*/  UMOV UR6, URZ ;  /* 0x000000ff00067c82 */ /* 0x000fe20008000000 */
[----:B------:R-:W-:Y:S01]  /*0660*/  UMOV UR11, UR8 ;  /* 0x00000008000b7c82 */ /* 0x000fe20008000000 */
[----:B------:R-:W-:-:S07]  /*0670*/  UMOV UR10, UR12 ;  /* 0x0000000c000a7c82 */ /* 0x000fce0008000000 */
.L_x_244:
        /* <DEDUP_REMOVED lines=74> */
[----:B------:R-:W-:-:S02]  /*0b20*/  ISETP.GE.AND P2, PT, R21, UR7, PT ;  /* 0x0000000715007c0c */ /* 0x000fc4000bf46270 */
[----:B------:R-:W-:Y:S02]  /*0b30*/  ISETP.GE.AND P3, PT, R22, UR7, PT ;  /* 0x0000000716007c0c */ /* 0x000fe4000bf66270 */
[----:B------:R-:W-:Y:S02]  /*0b40*/  ISETP.GE.AND P4, PT, R25, UR7, PT ;  /* 0x0000000719007c0c */ /* 0x000fe4000bf86270 */
[C---:B------:R-:W-:Y:S02]  /*0b50*/  LOP3.LUT R13, R28.reuse, 0x1c0, RZ, 0xfc, !PT ;  /* 0x000001c01c0d7812 */ /* 0x040fe400078efcff */
[----:B------:R-:W-:Y:S01]  /*0b60*/  LOP3.LUT R15, R28, 0x1e0, RZ, 0xfc, !PT ;  /* 0x000001e01c0f7812 */ /* 0x000fe200078efcff */
[----:B------:R-:W5:Y:S01]  /*0b70*/  @!P0 LDG.E R19, desc[UR22][R6.64+0x480] ;  /* 0x0004801606138981 */ /* 0x000f62000c1e1900 */
[----:B------:R-:W-:-:S03]  /*0b80*/  ISETP.GE.AND P5, PT, R13, UR7, PT ;  /* 0x000000070d007c0c */ /* 0x000fc6000bfa6270 */
[----:B------:R-:W5:Y:S01]  /*0b90*/  @!P1 LDG.E R20, desc[UR22][R6.64+0x500] ;  /* 0x0005001606149981 */ /* 0x000f62000c1e1900 */
[----:B------:R-:W-:-:S03]  /*0ba0*/  ISETP.GE.AND P6, PT, R15, UR7, PT ;  /* 0x000000070f007c0c */ /* 0x000fc6000bfc6270 */
[----:B------:R-:W5:Y:S01]  /*0bb0*/  @!P2 LDG.E R23, desc[UR22][R6.64+0x580] ;  /* 0x000580160617a981 */ /* 0x000f62000c1e1900 */
[----:B------:R-:W-:-:S03]  /*0bc0*/  HFMA2 R18, -RZ, RZ, 0, 0 ;  /* 0x00000000ff127431 */ /* 0x000fc600000001ff */
[----:B------:R-:W5:Y:S04]  /*0bd0*/  @!P3 LDG.E R24, desc[UR22][R6.64+0x600] ;  /* 0x000600160618b981 */ /* 0x000f68000c1e1900 */
[----:B------:R-:W5:Y:S01]  /*0be0*/  @!P4 LDG.E R27, desc[UR22][R6.64+0x680] ;  /* 0x00068016061bc981 */ /* 0x000f62000c1e1900 */
[----:B------:R-:W-:-:S03]  /*0bf0*/  MOV R17, RZ ;  /* 0x000000ff00117202 */ /* 0x000fc60000000f00 */
        /* <DEDUP_REMOVED lines=15> */
[C---:B------:R-:W-:Y:S02]  /*0cf0*/  LOP3.LUT P0, RZ, R29.reuse, 0x20, RZ, 0xc0, !PT ;  /* 0x000000201dff7812 */ /* 0x040fe4000780c0ff */
        /* <DEDUP_REMOVED lines=13> */
[----:B------:R-:W-:Y:S02]  /*0dd0*/  P2R R32, PR, RZ, 0x1 ;  /* 0x00000001ff207803 */ /* 0x000fe40000000000 */
[----:B------:R-:W-:Y:S02]  /*0de0*/  LEA.HI.SX32 R25, R25, R22, 0x1b ;  /* 0x0000001619197211 */ /* 0x000fe400078fdaff */
[C---:B------:R-:W-:Y:S02]  /*0df0*/  IADD3 R7, PT, PT, R22.reuse, 0xa0, RZ ;  /* 0x000000a016077810 */ /* 0x040fe40007ffe0ff */
[----:B------:R-:W-:Y:S02]  /*0e00*/  LOP3.LUT P0, RZ, R29, 0x100, RZ, 0xc0, !PT ;  /* 0x000001001dff7812 */ /* 0x000fe4000780c0ff */
[----:B------:R-:W-:Y:S02]  /*0e10*/  LEA R52, R13, UR21, 0x2 ;  /* 0x000000150d347c11 */ /* 0x000fe4000f8e10ff */
[----:B------:R-:W-:-:S02]  /*0e20*/  IADD3 R29, PT, PT, R22, 0x80, RZ ;  /* 0x00000080161d7810 */ /* 0x000fc40007ffe0ff */
[----:B------:R-:W-:Y:S02]  /*0e30*/  LEA R51, R15, UR21, 0x2 ;  /* 0x000000150f337c11 */ /* 0x000fe4000f8e10ff */
[C---:B------:R-:W-:Y:S02]  /*0e40*/  IADD3 R13, PT, PT, R22.reuse, 0xc0, RZ ;  /* 0x000000c0160d7810 */ /* 0x040fe40007ffe0ff */
[----:B------:R-:W-:Y:S02]  /*0e50*/  LEA R50, R21, UR21, 0x2 ;  /* 0x0000001515327c11 */ /* 0x000fe4000f8e10ff */
[----:B------:R-:W-:Y:S02]  /*0e60*/  LEA R49, R25, UR21, 0x2 ;  /* 0x0000001519317c11 */ /* 0x000fe4000f8e10ff */
[----:B------:R-:W-:Y:S02]  /*0e70*/  LEA.HI.SX32 R7, R7, R22, 0x1b ;  /* 0x0000001607077211 */ /* 0x000fe400078fdaff */
[----:B------:R-:W-:-:S02]  /*0e80*/  IADD3 R15, PT, PT, R22, 0xe0, RZ ;  /* 0x000000e0160f7810 */ /* 0x000fc40007ffe0ff */
[-C--:B------:R-:W-:Y:S02]  /*0e90*/  LEA.HI.SX32 R29, R29, R22.reuse, 0x1b ;  /* 0x000000161d1d7211 */ /* 0x080fe400078fdaff */
[C---:B------:R-:W-:Y:S02]  /*0ea0*/  IADD3 R21, PT, PT, R22.reuse, 0x100, RZ ;  /* 0x0000010016157810 */ /* 0x040fe40007ffe0ff */
[-C--:B------:R-:W-:Y:S02]  /*0eb0*/  LEA.HI.SX32 R13, R13, R22.reuse, 0x1b ;  /* 0x000000160d0d7211 */ /* 0x080fe400078fdaff */
[----:B------:R-:W-:Y:S02]  /*0ec0*/  IADD3 R25, PT, PT, R22, 0x120, RZ ;  /* 0x0000012016197810 */ /* 0x000fe40007ffe0ff */
[----:B------:R-:W-:Y:S02]  /*0ed0*/  LEA R165, R7, UR21, 0x2 ;  /* 0x0000001507a57c11 */ /* 0x000fe4000f8e10ff */
[----:B------:R-:W-:-:S02]  /*0ee0*/  LEA.HI.SX32 R15, R15, R22, 0x1b ;  /* 0x000000160f0f7211 */ /* 0x000fc400078fdaff */
[C---:B------:R-:W-:Y:S02]  /*0ef0*/  IADD3 R7, PT, PT, R22.reuse, 0x160, RZ ;  /* 0x0000016016077810 */ /* 0x040fe40007ffe0ff */
[----:B------:R-:W-:Y:S02]  /*0f00*/  LEA R48, R29, UR21, 0x2 ;  /* 0x000000151d307c11 */ /* 0x000fe4000f8e10ff */
[-C--:B------:R-:W-:Y:S02]  /*0f10*/  LEA.HI.SX32 R21, R21, R22.reuse, 0x1b ;  /* 0x0000001615157211 */ /* 0x080fe400078fdaff */
[----:B------:R-:W-:Y:S02]  /*0f20*/  LEA R164, R13, UR21, 0x2 ;  /* 0x000000150da47c11 */ /* 0x000fe4000f8e10ff */
[----:B------:R-:W-:Y:S02]  /*0f30*/  LEA.HI.SX32 R25, R25, R22, 0x1b ;  /* 0x0000001619197211 */ /* 0x000fe400078fdaff */
[----:B------:R-:W-:-:S02]  /*0f40*/  IADD3 R13, PT, PT, R22, 0x1a0, RZ ;  /* 0x000001a0160d7810 */ /* 0x000fc40007ffe0ff */
[----:B------:R-:W-:Y:S02]  /*0f50*/  LEA R163, R15, UR21, 0x2 ;  /* 0x000000150fa37c11 */ /* 0x000fe4000f8e10ff */
[----:B------:R-:W-:Y:S02]  /*0f60*/  LEA.HI.SX32 R7, R7, R22, 0x1b ;  /* 0x0000001607077211 */ /* 0x000fe400078fdaff */
[----:B------:R-:W-:Y:S02]  /*0f70*/  LEA R161, R21, UR21, 0x2 ;  /* 0x0000001515a17c11 */ /* 0x000fe4000f8e10ff */
[----:B------:R-:W-:Y:S02]  /*0f80*/  LEA R158, R25, UR21, 0x2 ;  /* 0x00000015199e7c11 */ /* 0x000fe4000f8e10ff */
[C---:B------:R-:W-:Y:S02]  /*0f90*/  IADD3 R15, PT, PT, R22.reuse, 0x1c0, RZ ;  /* 0x000001c0160f7810 */ /* 0x040fe40007ffe0ff */
[----:B------:R-:W-:-:S02]  /*0fa0*/  IADD3 R21, PT, PT, R22, 0x1e0, RZ ;  /* 0x000001e016157810 */ /* 0x000fc40007ffe0ff */
[-C--:B------:R-:W-:Y:S02]  /*0fb0*/  LEA.HI.SX32 R13, R13, R22.reuse, 0x1b ;  /* 0x000000160d0d7211 */ /* 0x080fe400078fdaff */
[----:B------:R-:W-:Y:S02]  /*0fc0*/  LEA R156, R7, UR21, 0x2 ;  /* 0x00000015079c7c11 */ /* 0x000fe4000f8e10ff */
        /* <DEDUP_REMOVED lines=9> */
[----:B0-----:R-:W-:-:S04]  /*1060*/  IADD3 R5, PT, PT, R22, 0x140, RZ ;  /* 0x0000014016057810 */ /* 0x001fc80007ffe0ff */
[-C--:B------:R-:W-:Y:S02]  /*1070*/  LEA.HI.SX32 R5, R5, R22.reuse, 0x1b ;  /* 0x0000001605057211 */ /* 0x080fe400078fdaff */
[----:B-1----:R-:W-:Y:S01]  /*1080*/  IADD3 R9, PT, PT, R22, 0x180, RZ ;  /* 0x0000018016097810 */ /* 0x002fe20007ffe0ff */
[----:B-----5:R-:W-:Y:S01]  /*1090*/  STS [R48+0x200], R10 ;  /* 0x0002000a30007388 */ /* 0x020fe20000000800 */
[----:B------:R-:W-:Y:S02]  /*10a0*/  LEA R157, R5, UR21, 0x2 ;  /* 0x00000015059d7c11 */ /* 0x000fe4000f8e10ff */
[----:B------:R-:W-:Y:S01]  /*10b0*/  LEA.HI.SX32 R9, R9, R22, 0x1b ;  /* 0x0000001609097211 */ /* 0x000fe200078fdaff */
[----:B------:R-:W-:Y:S01]  /*10c0*/  STS [R165+0x280], R12 ;  /* 0x0002800ca5007388 */ /* 0x000fe20000000800 */
[----:B------:R-:W-:Y:S02]  /*10d0*/  IMAD R22, R77, 0xf, R22 ;  /* 0x0000000f4d167824 */ /* 0x000fe400078e0216 */
[----:B------:R-:W-:Y:S01]  /*10e0*/  LEA R151, R9, UR21, 0x2 ;  /* 0x0000001509977c11 */ /* 0x000fe2000f8e10ff */
[----:B------:R0:W-:Y:S04]  /*10f0*/  STS [R164+0x300], R11 ;  /* 0x0003000ba4007388 */ /* 0x0001e80000000800 */
[----:B------:R-:W-:Y:S04]  /*1100*/  STS [R163+0x380], R14 ;  /* 0x0003800ea3007388 */ /* 0x000fe80000000800 */
[----:B------:R-:W-:Y:S01]  /*1110*/  STS [R161+0x400], R16 ;  /* 0x00040010a1007388 */ /* 0x000fe20000000800 */
[----:B------:R-:W-:-:S02]  /*1120*/  IADD3 R5, PT, PT, R22, 0x1, RZ ;  /* 0x0000000116057810 */ /* 0x000fc40007ffe0ff */
[C---:B------:R-:W-:Y:S01]  /*1130*/  IADD3 R7, PT, PT, R22.reuse, 0x2, RZ ;  /* 0x0000000216077810 */ /* 0x040fe20007ffe0ff */
[----:B------:R1:W-:Y:S04]  /*1140*/  STS [R158+0x480], R19 ;  /* 0x000480139e007388 */ /* 0x0003e80000000800 */
[----:B------:R-:W-:Y:S01]  /*1150*/  STS [R157+0x500], R20 ;  /* 0x000500149d007388 */ /* 0x000fe20000000800 */
[----:B------:R-:W-:-:S03]  /*1160*/  IADD3 R9, PT, PT, R22, 0x3, RZ ;  /* 0x0000000316097810 */ /* 0x000fc60007ffe0ff */
[----:B------:R2:W-:Y:S01]  /*1170*/  STS [R156+0x580], R23 ;  /* 0x000580179c007388 */ /* 0x0005e20000000800 */
[----:B0-----:R-:W-:-:S03]  /*1180*/  IADD3 R11, PT, PT, R22, 0x4, RZ ;  /* 0x00000004160b7810 */ /* 0x001fc60007ffe0ff */
[----:B------:R-:W-:Y:S01]  /*1190*/  STS [R151+0x600], R24 ;  /* 0x0006001897007388 */ /* 0x000fe20000000800 */
[C---:B------:R-:W-:Y:S02]  /*11a0*/  IADD3 R13, PT, PT, R22.reuse, 0x5, RZ ;  /* 0x00000005160d7810 */ /* 0x040fe40007ffe0ff */
[C---:B-1----:R-:W-:Y:S01]  /*11b0*/  IADD3 R19, PT, PT, R22.reuse, 0x6, RZ ;  /* 0x0000000616137810 */ /* 0x042fe20007ffe0ff */
[----:B------:R0:W-:Y:S01]  /*11c0*/  STS [R150+0x680], R27 ;  /* 0x0006801b96007388 */ /* 0x0001e20000000800 */
[C---:B------:R-:W-:Y:S02]  /*11d0*/  IADD3 R25, PT, PT, R22.reuse, 0x7, RZ ;  /* 0x0000000716197810 */ /* 0x040fe40007ffe0ff */
[C---:B------:R-:W-:Y:S02]  /*11e0*/  IADD3 R29, PT, PT, R22.reuse, 0x8, RZ ;  /* 0x00000008161d7810 */ /* 0x040fe40007ffe0ff */
[C---:B--2---:R-:W-:Y:S02]  /*11f0*/  IADD3 R23, PT, PT, R22.reuse, 0x9, RZ ;  /* 0x0000000916177810 */ /* 0x044fe40007ffe0ff */
[----:B------:R-:W-:-:S02]  /*1200*/  IADD3 R31, PT, PT, R22, 0xa, RZ ;  /* 0x0000000a161f7810 */ /* 0x000fc40007ffe0ff */
[C---:B------:R-:W-:Y:S02]  /*1210*/  IADD3 R33, PT, PT, R22.reuse, 0xc, RZ ;  /* 0x0000000c16217810 */ /* 0x040fe40007ffe0ff */
[C---:B0-----:R-:W-:Y:S02]  /*1220*/  IADD3 R27, PT, PT, R22.reuse, 0xb, RZ ;  /* 0x0000000b161b7810 */ /* 0x041fe40007ffe0ff */
[C---:B------:R-:W-:Y:S02]  /*1230*/  IADD3 R35, PT, PT, R22.reuse, 0xd, RZ ;  /* 0x0000000d16237810 */ /* 0x040fe40007ffe0ff */
[C---:B------:R-:W-:Y:S02]  /*1240*/  IADD3 R37, PT, PT, R22.reuse, 0xe, RZ ;  /* 0x0000000e16257810 */ /* 0x040fe40007ffe0ff */
[----:B------:R-:W-:Y:S02]  /*1250*/  IADD3 R39, PT, PT, R22, 0xf, RZ ;  /* 0x0000000f16277810 */ /* 0x000fe40007ffe0ff */
        /* <DEDUP_REMOVED lines=51> */
[----:B0-----:R-:W-:Y:S01]  /*1590*/  CS2R R16, SRZ ;  /* 0x0000000000107805 */ /* 0x001fe2000001ff00 */
[----:B------:R-:W-:Y:S01]  /*15a0*/  BAR.SYNC.DEFER_BLOCKING 0x0 ;  /* 0x0000000000007b1d */ /* 0x000fe20000010000 */
[----:B------:R-:W-:-:S05]  /*15b0*/  CS2R R18, SRZ ;  /* 0x0000000000127805 */ /* 0x000fca000001ff00 */
[----:B------:R-:W2:Y:S01]  /*15c0*/  @!P0 LDG.E R16, desc[UR22][R2.64] ;  /* 0x0000001602108981 */ /* 0x000ea2000c1e1900 */
[----:B------:R-:W-:-:S13]  /*15d0*/  ISETP.NE.AND P0, PT, R32, RZ, PT ;  /* 0x000000ff2000720c */ /* 0x000fda0003f05270 */
[----:B------:R-:W3:Y:S01]  /*15e0*/  @!P0 LDG.E R17, desc[UR22][R2.64+0x80] ;  /* 0x0000801602118981 */ /* 0x000ee2000c1e1900 */
[----:B------:R-:W-:-:S13]  /*15f0*/  ISETP.NE.AND P0, PT, R34, RZ, PT ;  /* 0x000000ff2200720c */ /* 0x000fda0003f05270 */
[----:B------:R-:W4:Y:S01]  /*1600*/  @!P0 LDG.E R18, desc[UR22][R2.64+0x100] ;  /* 0x0001001602128981 */ /* 0x000f22000c1e1900 */
[----:B------:R-:W-:Y:S02]  /*1610*/  ISETP.NE.AND P0, PT, R36, RZ, PT ;  /* 0x000000ff2400720c */ /* 0x000fe40003f05270 */
[----:B------:R-:W-:-:S11]  /*1620*/  CS2R R20, SRZ ;  /* 0x0000000000147805 */ /* 0x000fd6000001ff00 */
[----:B------:R-:W5:Y:S01]  /*1630*/  @!P0 LDG.E R19, desc[UR22][R2.64+0x180] ;  /* 0x0001801602138981 */ /* 0x000f62000c1e1900 */
[----:B------:R-:W-:Y:S01]  /*1640*/  ISETP.NE.AND P0, PT, R38, RZ, PT ;  /* 0x000000ff2600720c */ /* 0x000fe20003f05270 */
[----:B------:R-:W-:-:S12]  /*1650*/  HFMA2 R22, -RZ, RZ, 0, 0 ;  /* 0x00000000ff167431 */ /* 0x000fd800000001ff */
[----:B------:R-:W5:Y:S01]  /*1660*/  @!P0 LDG.E R20, desc[UR22][R2.64+0x200] ;  /* 0x0002001602148981 */ /* 0x000f62000c1e1900 */
[----:B------:R-:W-:-:S13]  /*1670*/  ISETP.NE.AND P0, PT, R44, RZ, PT ;  /* 0x000000ff2c00720c */ /* 0x000fda0003f05270 */
[----:B------:R-:W5:Y:S01]  /*1680*/  @!P0 LDG.E R22, desc[UR22][R2.64+0x280] ;  /* 0x0002801602168981 */ /* 0x000f62000c1e1900 */
[----:B------:R-:W-:Y:S02]  /*1690*/  ISETP.NE.AND P0, PT, R45, RZ, PT ;  /* 0x000000ff2d00720c */ /* 0x000fe40003f05270 */
[----:B------:R-:W-:Y:S02]  /*16a0*/  CS2R R24, SRZ ;  /* 0x0000000000187805 */ /* 0x000fe4000001ff00 */
[----:B------:R-:W-:Y:S01]  /*16b0*/  MOV R26, RZ ;  /* 0x000000ff001a7202 */ /* 0x000fe20000000f00 */
[----:B------:R-:W-:Y:S01]  /*16c0*/  HFMA2 R23, -RZ, RZ, 0, 0 ;  /* 0x00000000ff177431 */ /* 0x000fe200000001ff */
[----:B------:R-:W-:Y:S01]  /*16d0*/  CS2R R28, SRZ ;  /* 0x00000000001c7805 */ /* 0x000fe2000001ff00 */
[----:B------:R-:W-:Y:S01]  /*16e0*/  HFMA2 R27, -RZ, RZ, 0, 0 ;  /* 0x00000000ff1b7431 */ /* 0x000fe200000001ff */
[----:B------:R-:W-:Y:S01]  /*16f0*/  MOV R32, RZ ;  /* 0x000000ff00207202 */ /* 0x000fe20000000f00 */
[----:B------:R-:W5:Y:S04]  /*1700*/  @!P2 LDG.E R25, desc[UR22][R2.64+0x580] ;  /* 0x000580160219a981 */ /* 0x000f68000c1e1900 */
[----:B------:R-:W5:Y:S04]  /*1710*/  @!P1 LDG.E R28, desc[UR22][R2.64+0x500] ;  /* 0x00050016021c9981 */ /* 0x000f68000c1e1900 */
[----:B------:R-:W5:Y:S01]  /*1720*/  @!P0 LDG.E R21, desc[UR22][R2.64+0x300] ;  /* 0x0003001602158981 */ /* 0x000f62000c1e1900 */
[----:B------:R-:W-:-:S03]  /*1730*/  ISETP.NE.AND P0, PT, R46, RZ, PT ;  /* 0x000000ff2e00720c */ /* 0x000fc60003f05270 */
[----:B------:R-:W5:Y:S04]  /*1740*/  @!P4 LDG.E R27, desc[UR22][R2.64+0x680] ;  /* 0x00068016021bc981 */ /* 0x000f68000c1e1900 */
[----:B------:R-:W5:Y:S04]  /*1750*/  @!P5 LDG.E R32, desc[UR22][R2.64+0x700] ;  /* 0x000700160220d981 */ /* 0x000f68000c1e1900 */
[----:B------:R-:W5:Y:S04]  /*1760*/  @!P6 LDG.E R29, desc[UR22][R2.64+0x780] ;  /* 0x00078016021de981 */ /* 0x000f68000c1e1900 */
[----:B------:R-:W5:Y:S01]  /*1770*/  @!P0 LDG.E R24, desc[UR22][R2.64+0x380] ;  /* 0x0003801602188981 */ /* 0x000f62000c1e1900 */
[----:B------:R-:W-:-:S13]  /*1780*/  ISETP.NE.AND P0, PT, R47, RZ, PT ;  /* 0x000000ff2f00720c */ /* 0x000fda0003f05270 */
[----:B------:R-:W5:Y:S01]  /*1790*/  @!P0 LDG.E R26, desc[UR22][R2.64+0x400] ;  /* 0x00040016021a8981 */ /* 0x000f62000c1e1900 */
[----:B------:R-:W-:Y:S02]  /*17a0*/  ISETP.NE.AND P0, PT, R30, RZ, PT ;  /* 0x000000ff1e00720c */ /* 0x000fe40003f05270 */
[----:B------:R-:W-:-:S06]  /*17b0*/  MOV R30, RZ ;  /* 0x000000ff001e7202 */ /* 0x000fcc0000000f00 */
[----:B------:R-:W5:Y:S05]  /*17c0*/  @!P3 LDG.E R30, desc[UR22][R2.64+0x600] ;  /* 0x00060016021eb981 */ /* 0x000f6a000c1e1900 */
[----:B------:R-:W5:Y:S04]  /*17d0*/  @!P0 LDG.E R23, desc[UR22][R2.64+0x480] ;  /* 0x0004801602178981 */ /* 0x000f68000c1e1900 */
[----:B------:R-:W-:Y:S01]  /*17e0*/  STL [R1+0x10], R52 ;  /* 0x0000103401007387 */ /* 0x000fe20000100800 */
[----:B------:R-:W0:Y:S03]  /*17f0*/  LDCU.U8 UR7, c[0x0][0x39e] ;  /* 0x000073c0ff0777ac */ /* 0x000e260008000000 */
        /* <DEDUP_REMOVED lines=84> */
.L_x_206:
[----:B------:R-:W-:Y:S05]  /*1d40*/  BSYNC.RECONVERGENT B0 ;  /* 0x0000000000007941 */ /* 0x000fea0003800200 */
.L_x_205:
        /* <DEDUP_REMOVED lines=34> */
.L_x_208:
[----:B------:R-:W-:Y:S05]  /*1f70*/  BSYNC.RECONVERGENT B0 ;  /* 0x0000000000007941 */ /* 0x000fea0003800200 */
.L_x_207:
        /* <DEDUP_REMOVED lines=36> */
.L_x_210:
[----:B------:R-:W-:Y:S05]  /*21c0*/  BSYNC.RECONVERGENT B0 ;  /* 0x0000000000007941 */ /* 0x000fea0003800200 */
.L_x_209:
        /* <DEDUP_REMOVED lines=34> */
.L_x_212:
[----:B------:R-:W-:Y:S05]  /*23f0*/  BSYNC.RECONVERGENT B0 ;  /* 0x0000000000007941 */ /* 0x000fea0003800200 */
.L_x_211:
        /* <DEDUP_REMOVED lines=36> */
.L_x_214:
[----:B------:R-:W-:Y:S05]  /*2640*/  BSYNC.RECONVERGENT B0 ;  /* 0x0000000000007941 */ /* 0x000fea0003800200 */
.L_x_213:
        /* <DEDUP_REMOVED lines=34> */
.L_x_216:
[----:B------:R-:W-:Y:S05]  /*2870*/  BSYNC.RECONVERGENT B0 ;  /* 0x0000000000007941 */ /* 0x000fea0003800200 */
.L_x_215:
        /* <DEDUP_REMOVED lines=36> */
.L_x_218:
[----:B------:R-:W-:Y:S05]  /*2ac0*/  BSYNC.RECONVERGENT B0 ;  /* 0x0000000000007941 */ /* 0x000fea0003800200 */
.L_x_217:
        /* <DEDUP_REMOVED lines=34> */
.L_x_220:
[----:B------:R-:W-:Y:S05]  /*2cf0*/  BSYNC.RECONVERGENT B0 ;  /* 0x0000000000007941 */ /* 0x000fea0003800200 */
.L_x_219:
        /* <DEDUP_REMOVED lines=37> */
.L_x_222:
[----:B------:R-:W-:Y:S05]  /*2f50*/  BSYNC.RECONVERGENT B0 ;  /* 0x0000000000007941 */ /* 0x000fea0003800200 */
.L_x_221:
        /* <DEDUP_REMOVED lines=39> */
.L_x_224:
[----:B------:R-:W-:Y:S05]  /*31d0*/  BSYNC.RECONVERGENT B0 ;  /* 0x0000000000007941 */ /* 0x000fea0003800200 */
.L_x_223:
        /* <DEDUP_REMOVED lines=45> */
.L_x_226:
[----:B------:R-:W-:Y:S05]  /*34b0*/  BSYNC.RECONVERGENT B0 ;  /* 0x0000000000007941 */ /* 0x000fea0003800200 */
.L_x_225:
        /* <DEDUP_REMOVED lines=32> */
.L_x_228:
[----:B------:R-:W-:Y:S05]  /*36c0*/  BSYNC.RECONVERGENT B0 ;  /* 0x0000000000007941 */ /* 0x000fea0003800200 */
.L_x_227:
        /* <DEDUP_REMOVED lines=32> */
.L_x_230:
[----:B------:R-:W-:Y:S05]  /*38d0*/  BSYNC.RECONVERGENT B0 ;  /* 0x0000000000007941 */ /* 0x000fea0003800200 */
.L_x_229:
        /* <DEDUP_REMOVED lines=32> */
.L_x_232:
[----:B------:R-:W-:Y:S05]  /*3ae0*/  BSYNC.RECONVERGENT B0 ;  /* 0x0000000000007941 */ /* 0x000fea0003800200 */
.L_x_231:
        /* <DEDUP_REMOVED lines=32> */
.L_x_234:
[----:B------:R-:W-:Y:S05]  /*3cf0*/  BSYNC.RECONVERGENT B0 ;  /* 0x0000000000007941 */ /* 0x000fea0003800200 */
.L_x_233:
        /* <DEDUP_REMOVED lines=32> */
.L_x_236:
[----:B------:R-:W-:Y:S05]  /*3f00*/  BSYNC.RECONVERGENT B0 ;  /* 0x0000000000007941 */ /* 0x000fea0003800200 */
.L_x_235:
        /* <DEDUP_REMOVED lines=48> */
.L_x_243:
[----:B------:R-:W-:Y:S01]  /*4210*/  HFMA2 R43, -RZ, RZ, 0, 0 ;  /* 0x00000000ff2b7431 */ /* 0x000fe200000001ff */
[----:B------:R-:W-:Y:S01]  /*4220*/  LOP3.LUT R42, R17, 0x7c1f, RZ, 0xc0, !PT ;  /* 0x00007c1f112a7812 */ /* 0x000fe200078ec0ff */
[----:B------:R-:W-:Y:S01]  /*4230*/  UMOV UR12, UR8 ;  /* 0x00000008000c7c82 */ /* 0x000fe20008000000 */
[----:B0-----:R-:W-:Y:S01]  /*4240*/  MOV R45, UR38 ;  /* 0x00000026002d7c02 */ /* 0x001fe20008000f00 */
[----:B------:R-:W-:Y:S01]  /*4250*/  UMOV UR13, UR14 ;  /* 0x0000000e000d7c82 */ /* 0x000fe20008000000 */
[----:B------:R-:W-:Y:S01]  /*4260*/  MOV R47, UR39 ;  /* 0x00000027002f7c02 */ /* 0x000fe20008000f00 */
[----:B------:R-:W-:Y:S02]  /*4270*/  UIMAD.WIDE.U32 UR12, UR7, UR26, UR12 ;  /* 0x0000001a070c72a5 */ /* 0x000fe4000f8e000c */
[----:B------:R-:W-:Y:S02]  /*4280*/  IMAD.WIDE.U32 R44, R45, UR7, R42 ;  /* 0x000000072d2c7c25 */ /* 0x000fe4000f8e002a */
[----:B------:R-:W-:-:S02]  /*4290*/  UIMAD UR13, UR7, UR27, UR13 ;  /* 0x0000001b070d72a4 */ /* 0x000fc4000f8e020d */
[----:B---3--:R-:W-:Y:S01]  /*42a0*/  ULEA UR21, UP0, UR12, UR28, 0x3 ;  /* 0x0000001c0c157291 */ /* 0x008fe2000f8018ff */
[----:B------:R-:W-:Y:S01]  /*42b0*/  IMAD R43, R47, UR7, R45 ;  /* 0x000000072f2b7c24 */ /* 0x000fe2000f8e022d */
[C---:B------:R-:W-:Y:S02]  /*42c0*/  LEA R46, P2, R44.reuse, UR19, 0x2 ;  /* 0x000000132c2e7c11 */ /* 0x040fe4000f8410ff */
[----:B------:R-:W-:Y:S01]  /*42d0*/  CS2R R78, SRZ ;  /* 0x00000000004e7805 */ /* 0x000fe2000001ff00 */
[----:B------:R-:W-:Y:S01]  /*42e0*/  ULEA.HI.X UR12, UR12, UR29, UR13, 0x3, UP0 ;  /* 0x0000001d0c0c7291 */ /* 0x000fe200080f1c0d */
[----:B------:R-:W-:Y:S02]  /*42f0*/  LEA.HI.X R47, R44, UR20, R43, 0x2, P2 ;  /* 0x000000142c2f7c11 */ /* 0x000fe400090f142b */
[C---:B------:R-:W-:Y:S02]  /*4300*/  LOP3.LUT R43, R42.reuse, 0x20, RZ, 0xfc, !PT ;  /* 0x000000202a2b7812 */ /* 0x040fe400078efcff */
[----:B------:R-:W-:-:S02]  /*4310*/  LOP3.LUT R44, R42, 0x40, RZ, 0xfc, !PT ;  /* 0x000000402a2c7812 */ /* 0x000fc400078efcff */
[----:B------:R-:W-:Y:S02]  /*4320*/  ISETP.GE.AND P2, PT, R43, UR24, PT ;  /* 0x000000182b007c0c */ /* 0x000fe4000bf46270 */
[C---:B------:R-:W-:Y:S02]  /*4330*/  LOP3.LUT R43, R42.reuse, 0x60, RZ, 0xfc, !PT ;  /* 0x000000602a2b7812 */ /* 0x040fe400078efcff */
[----:B------:R-:W-:Y:S02]  /*4340*/  LOP3.LUT R45, R42, 0x80, RZ, 0xfc, !PT ;  /* 0x000000802a2d7812 */ /* 0x000fe400078efcff */
[----:B------:R-:W-:Y:S02]  /*4350*/  ISETP.GE.AND P4, PT, R43, UR24, PT ;  /* 0x000000182b007c0c */ /* 0x000fe4000bf86270 */
[----:B------:R-:W-:Y:S02]  /*4360*/  ISETP.GE.AND P3, PT, R44, UR24, PT ;  /* 0x000000182c007c0c */ /* 0x000fe4000bf66270 */
[----:B------:R-:W-:-:S02]  /*4370*/  LOP3.LUT R44, R42, 0xa0, RZ, 0xfc, !PT ;  /* 0x000000a02a2c7812 */ /* 0x000fc400078efcff */
[----:B------:R-:W-:Y:S02]  /*4380*/  ISETP.GE.AND P5, PT, R45, UR24, PT ;  /* 0x000000182d007c0c */ /* 0x000fe4000bfa6270 */
[----:B------:R-:W-:Y:S02]  /*4390*/  ISETP.GE.AND P6, PT, R44, UR24, PT ;  /* 0x000000182c007c0c */ /* 0x000fe4000bfc6270 */
[----:B------:R-:W-:Y:S02]  /*43a0*/  CS2R R50, SRZ ;  /* 0x0000000000327805 */ /* 0x000fe4000001ff00 */
[C---:B------:R-:W-:Y:S01]  /*43b0*/  LOP3.LUT R44, R42.reuse, 0x100, RZ, 0xfc, !PT ;  /* 0x000001002a2c7812 */ /* 0x040fe200078efcff */
[----:B------:R-:W-:Y:S01]  /*43c0*/  HFMA2 R80, -RZ, RZ, 0, 0 ;  /* 0x00000000ff507431 */ /* 0x000fe200000001ff */
[C---:B------:R-:W-:Y:S01]  /*43d0*/  LOP3.LUT R45, R42.reuse, 0x120, RZ, 0xfc, !PT ;  /* 0x000001202a2d7812 */ /* 0x040fe200078efcff */
[----:B------:R-:W2:Y:S01]  /*43e0*/  @!P4 LDG.E R78, desc[UR22][R46.64+0x180] ;  /* 0x000180162e4ec981 */ /* 0x000ea2000c1e1900 */
[----:B------:R-:W-:-:S02]  /*43f0*/  LOP3.LUT R43, R42, 0xc0, RZ, 0xfc, !PT ;  /* 0x000000c02a2b7812 */ /* 0x000fc400078efcff */
[----:B------:R-:W-:Y:S01]  /*4400*/  ISETP.GE.AND P4, PT, R44, UR24, PT ;  /* 0x000000182c007c0c */ /* 0x000fe2000bf86270 */
[----:B------:R-:W3:Y:S01]  /*4410*/  @!P2 LDG.E R51, desc[UR22][R46.64+0x80] ;  /* 0x000080162e33a981 */ /* 0x000ee2000c1e1900 */
[----:B------:R-:W-:Y:S02]  /*4420*/  MOV R40, UR21 ;  /* 0x0000001500287c02 */ /* 0x000fe40008000f00 */
[----:B------:R-:W-:Y:S01]  /*4430*/  MOV R41, UR12 ;  /* 0x0000000c00297c02 */ /* 0x000fe20008000f00 */
[----:B------:R-:W5:Y:S01]  /*4440*/  @!P5 LDG.E R79, desc[UR22][R46.64+0x200] ;  /* 0x000200162e4fd981 */ /* 0x000f62000c1e1900 */
[----:B------:R-:W-:Y:S02]  /*4450*/  LOP3.LUT R48, R42, 0x140, RZ, 0xfc, !PT ;  /* 0x000001402a307812 */ /* 0x000fe400078efcff */
[----:B------:R-:W-:Y:S01]  /*4460*/  ISETP.GE.AND P5, PT, R45, UR24, PT ;  /* 0x000000182d007c0c */ /* 0x000fe2000bfa6270 */
[----:B------:R-:W4:Y:S01]  /*4470*/  @!P6 LDG.E R50, desc[UR22][R46.64+0x280] ;  /* 0x000280162e32e981 */ /* 0x000f22000c1e1900 */
[----:B------:R-:W-:-:S02]  /*4480*/  ISETP.GE.AND P2, PT, R43, UR24, PT ;  /* 0x000000182b007c0c */ /* 0x000fc4000bf46270 */
[----:B------:R-:W-:Y:S01]  /*4490*/  LOP3.LUT R43, R42, 0xe0, RZ, 0xfc, !PT ;  /* 0x000000e02a2b7812 */ /* 0x000fe200078efcff */
[----:B------:R-:W2:Y:S01]  /*44a0*/  LDG.E.64 R40, desc[UR22][R40.64] ;  /* 0x0000001628287981 */ /* 0x000ea2000c1e1b00 */
[----:B------:R-:W-:Y:S02]  /*44b0*/  ISETP.GE.AND P6, PT, R48, UR24, PT ;  /* 0x0000001830007c0c */ /* 0x000fe4000bfc6270 */
[----:B------:R-:W-:Y:S02]  /*44c0*/  CS2R R112, SRZ ;  /* 0x0000000000707805 */ /* 0x000fe4000001ff00 */
[----:B------:R-:W-:Y:S01]  /*44d0*/  CS2R R114, SRZ ;  /* 0x0000000000727805 */ /* 0x000fe2000001ff00 */
[----:B------:R-:W5:Y:S01]  /*44e0*/  @!P3 LDG.E R80, desc[UR22][R46.64+0x100] ;  /* 0x000100162e50b981 */ /* 0x000f62000c1e1900 */
[----:B------:R-:W-:Y:S02]  /*44f0*/  ISETP.GE.AND P3, PT, R43, UR24, PT ;  /* 0x000000182b007c0c */ /* 0x000fe4000bf66270 */
[C---:B------:R-:W-:Y:S01]  /*4500*/  LOP3.LUT R43, R42.reuse, 0x160, RZ, 0xfc, !PT ;  /* 0x000001602a2b7812 */ /* 0x040fe200078efcff */
[----:B------:R-:W4:Y:S01]  /*4510*/  @!P4 LDG.E R113, desc[UR22][R46.64+0x400] ;  /* 0x000400162e71c981 */ /* 0x000f22000c1e1900 */
[----:B------:R-:W-:Y:S01]  /*4520*/  LOP3.LUT R44, R42, 0x180, RZ, 0xfc, !PT ;  /* 0x000001802a2c7812 */ /* 0x000fe200078efcff */
[----:B------:R-:W-:Y:S01]  /*4530*/  HFMA2 R116, -RZ, RZ, 0, 0 ;  /* 0x00000000ff747431 */ /* 0x000fe200000001ff */
[----:B------:R-:W-:Y:S01]  /*4540*/  ISETP.GE.AND P4, PT, R43, UR24, PT ;  /* 0x000000182b007c0c */ /* 0x000fe2000bf86270 */
[----:B------:R-:W4:Y:S01]  /*4550*/  @!P5 LDG.E R114, desc[UR22][R46.64+0x480] ;  /* 0x000480162e72d981 */ /* 0x000f22000c1e1900 */
[----:B------:R-:W-:-:S02]  /*4560*/  MOV R82, RZ ;  /* 0x000000ff00527202 */ /* 0x000fc40000000f00 */
[----:B------:R-:W-:Y:S01]  /*4570*/  ISETP.GE.AND P5, PT, R44, UR24, PT ;  /* 0x000000182c007c0c */ /* 0x000fe2000bfa6270 */
[----:B------:R-:W4:Y:S01]  /*4580*/  @!P6 LDG.E R115, desc[UR22][R46.64+0x500] ;  /* 0x000500162e73e981 */ /* 0x000f22000c1e1900 */
[C---:B------:R-:W-:Y:S02]  /*4590*/  LOP3.LUT R43, R42.reuse, 0x1a0, RZ, 0xfc, !PT ;  /* 0x000001a02a2b7812 */ /* 0x040fe400078efcff */
[C---:B------:R-:W-:Y:S01]  /*45a0*/  LOP3.LUT R44, R42.reuse, 0x1c0, RZ, 0xfc, !PT ;  /* 0x000001c02a2c7812 */ /* 0x040fe200078efcff */
[----:B------:R-:W4:Y:S01]  /*45b0*/  @!P2 LDG.E R82, desc[UR22][R46.64+0x300] ;  /* 0x000300162e52a981 */ /* 0x000f22000c1e1900 */
[----:B------:R-:W-:Y:S02]  /*45c0*/  ISETP.GE.AND P6, PT, R43, UR24, PT ;  /* 0x000000182b007c0c */ /* 0x000fe4000bfc6270 */
[----:B------:R-:W-:Y:S02]  /*45d0*/  LOP3.LUT R43, R42, 0x1e0, RZ, 0xfc, !PT ;  /* 0x000001e02a2b7812 */ /* 0x000fe400078efcff */
[----:B------:R-:W-:-:S02]  /*45e0*/  CS2R R110, SRZ ;  /* 0x00000000006e7805 */ /* 0x000fc4000001ff00 */
[----:B------:R-:W-:Y:S01]  /*45f0*/  MOV R48, RZ ;  /* 0x000000ff00307202 */ /* 0x000fe20000000f00 */
[----:B------:R-:W4:Y:S01]  /*4600*/  @!P3 LDG.E R116, desc[UR22][R46.64+0x380] ;  /* 0x000380162e74b981 */ /* 0x000f22000c1e1900 */
[----:B------:R-:W-:Y:S02]  /*4610*/  ISETP.GE.AND P2, PT, R44, UR24, PT ;  /* 0x000000182c007c0c */ /* 0x000fe4000bf46270 */
[C---:B------:R-:W-:Y:S01]  /*4620*/  LOP3.LUT R44, R42.reuse, 0x200, RZ, 0xfc, !PT ;  /* 0x000002002a2c7812 */ /* 0x040fe200078efcff */
[----:B------:R-:W4:Y:S01]  /*4630*/  @!P5 LDG.E R110, desc[UR22][R46.64+0x600] ;  /* 0x000600162e6ed981 */ /* 0x000f22000c1e1900 */
[----:B------:R-:W-:Y:S02]  /*4640*/  ISETP.GE.AND P3, PT, R43, UR24, PT ;  /* 0x000000182b007c0c */ /* 0x000fe4000bf66270 */
[----:B------:R-:W-:Y:S01]  /*4650*/  LOP3.LUT R43, R42, 0x220, RZ, 0xfc, !PT ;  /* 0x000002202a2b7812 */ /* 0x000fe200078efcff */
[----:B------:R-:W4:Y:S01]  /*4660*/  @!P4 LDG.E R48, desc[UR22][R46.64+0x580] ;  /* 0x000580162e30c981 */ /* 0x000f22000c1e1900 */
[----:B------:R-:W-:Y:S01]  /*4670*/  ISETP.GE.AND P4, PT, R44, UR24, PT ;  /* 0x000000182c007c0c */ /* 0x000fe2000bf86270 */
[----:B------:R-:W-:Y:S01]  /*4680*/  HFMA2 R44, -RZ, RZ, 0, 0 ;  /* 0x00000000ff2c7431 */ /* 0x000fe200000001ff */
[----:B------:R-:W-:Y:S01]  /*4690*/  ISETP.GE.AND P5, PT, R43, UR24, PT ;  /* 0x000000182b007c0c */ /* 0x000fe2000bfa6270 */
[----:B------:R-:W4:Y:S01]  /*46a0*/  @!P6 LDG.E R112, desc[UR22][R46.64+0x680] ;  /* 0x000680162e70e981 */ /* 0x000f22000c1e1900 */
[----:B------:R-:W-:-:S02]  /*46b0*/  LOP3.LUT R43, R42, 0x240, RZ, 0xfc, !PT ;  /* 0x000002402a2b7812 */ /* 0x000fc400078efcff */
[C---:B------:R-:W-:Y:S01]  /*46c0*/  LOP3.LUT R45, R42.reuse, 0x260, RZ, 0xfc, !PT ;  /* 0x000002602a2d7812 */ /* 0x040fe200078efcff */
[----:B------:R-:W4:Y:S01]  /*46d0*/  @!P2 LDG.E R111, desc[UR22][R46.64+0x700] ;  /* 0x000700162e6fa981 */ /* 0x000f22000c1e1900 */
[----:B------:R-:W-:Y:S02]  /*46e0*/  ISETP.GE.AND P6, PT, R43, UR24, PT ;  /* 0x000000182b007c0c */ /* 0x000fe4000bfc6270 */
[----:B------:R-:W-:Y:S01]  /*46f0*/  LOP3.LUT R43, R42, 0x280, RZ, 0xfc, !PT ;  /* 0x000002802a2b7812 */ /* 0x000fe200078efcff */
[----:B------:R-:W4:Y:S01]  /*4700*/  @!P3 LDG.E R44, desc[UR22][R46.64+0x780] ;  /* 0x000780162e2cb981 */ /* 0x000f22000c1e1900 */
[----:B------:R-:W-:Y:S02]  /*4710*/  ISETP.GE.AND P2, PT, R45, UR24, PT ;  /* 0x000000182d007c0c */ /* 0x000fe4000bf46270 */
[----:B------:R-:W-:Y:S02]  /*4720*/  MOV R49, RZ ;  /* 0x000000ff00317202 */ /* 0x000fe40000000f00 */
[----:B------:R-:W-:-:S02]  /*4730*/  MOV R45, RZ ;  /* 0x000000ff002d7202 */ /* 0x000fc40000000f00 */
[----:B------:R-:W-:Y:S02]  /*4740*/  ISETP.GE.AND P3, PT, R43, UR24, PT ;  /* 0x000000182b007c0c */ /* 0x000fe4000bf66270 */
[----:B------:R-:W-:Y:S02]  /*4750*/  LOP3.LUT R43, R42, 0x2a0, RZ, 0xfc, !PT ;  /* 0x000002a02a2b7812 */ /* 0x000fe400078efcff */
[----:B------:R-:W-:Y:S01]  /*4760*/  CS2R R108, SRZ ;  /* 0x00000000006c7805 */ /* 0x000fe2000001ff00 */
[----:B------:R-:W3:Y:S04]  /*4770*/  @!P1 LDG.E R49, desc[UR22][R46.64] ;  /* 0x000000162e319981 */ /* 0x000ee8000c1e1900 */
[----:B------:R-:W4:Y:S01]  /*4780*/  @!P4 LDG.E R45, desc[UR22][R46.64+0x800] ;  /* 0x000800162e2dc981 */ /* 0x000f22000c1e1900 */
[----:B------:R-:W-:-:S02]  /*4790*/  ISETP.GE.AND P4, PT, R43, UR24, PT ;  /* 0x000000182b007c0c */ /* 0x000fc4000bf86270 */
[C---:B------:R-:W-:Y:S02]  /*47a0*/  LOP3.LUT R43, R42.reuse, 0x2e0, RZ, 0xfc, !PT ;  /* 0x000002e02a2b7812 */ /* 0x040fe400078efcff */
[----:B------:R-:W-:Y:S02]  /*47b0*/  CS2R R106, SRZ ;  /* 0x00000000006a7805 */ /* 0x000fe4000001ff00 */
[C---:B------:R-:W-:Y:S01]  /*47c0*/  LOP3.LUT R81, R42.reuse, 0x2c0, RZ, 0xfc, !PT ;  /* 0x000002c02a517812 */ /* 0x040fe200078efcff */
[----:B------:R-:W4:Y:S01]  /*47d0*/  @!P6 LDG.E R108, desc[UR22][R46.64+0x900] ;  /* 0x000900162e6ce981 */ /* 0x000f22000c1e1900 */
[----:B------:R-:W-:Y:S02]  /*47e0*/  ISETP.GE.AND P6, PT, R43, UR24, PT ;  /* 0x000000182b007c0c */ /* 0x000fe4000bfc6270 */
[----:B------:R-:W-:Y:S01]  /*47f0*/  LOP3.LUT R43, R42, 0x300, RZ, 0xfc, !PT ;  /* 0x000003002a2b7812 */ /* 0x000fe200078efcff */
[----:B------:R-:W4:Y:S01]  /*4800*/  @!P5 LDG.E R109, desc[UR22][R46.64+0x880] ;  /* 0x000880162e6dd981 */ /* 0x000f22000c1e1900 */
[----:B------:R-:W-:-:S02]  /*4810*/  ISETP.GE.AND P5, PT, R81, UR24, PT ;  /* 0x0000001851007c0c */ /* 0x000fc4000bfa6270 */
[----:B------:R-:W-:Y:S01]  /*4820*/  CS2R R104, SRZ ;  /* 0x0000000000687805 */ /* 0x000fe2000001ff00 */
[----:B------:R-:W4:Y:S01]  /*4830*/  @!P2 LDG.E R107, desc[UR22][R46.64+0x980] ;  /* 0x000980162e6ba981 */ /* 0x000f22000c1e1900 */
[----:B------:R-:W-:Y:S02]  /*4840*/  ISETP.GE.AND P2, PT, R43, UR24, PT ;  /* 0x000000182b007c0c */ /* 0x000fe4000bf46270 */
[C---:B------:R-:W-:Y:S02]  /*4850*/  LOP3.LUT R43, R42.reuse, 0x340, RZ, 0xfc, !PT ;  /* 0x000003402a2b7812 */ /* 0x040fe400078efcff */
[----:B------:R-:W4:Y:S01]  /*4860*/  @!P4 LDG.E R105, desc[UR22][R46.64+0xa80] ;  /* 0x000a80162e69c981 */ /* 0x000f22000c1e1900 */
[----:B------:R-:W-:Y:S02]  /*4870*/  LOP3.LUT R81, R42, 0x320, RZ, 0xfc, !PT ;  /* 0x000003202a517812 */ /* 0x000fe400078efcff */
[----:B------:R-:W-:Y:S01]  /*4880*/  ISETP.GE.AND P4, PT, R43, UR24, PT ;  /* 0x000000182b007c0c */ /* 0x000fe2000bf86270 */
[----:B------:R-:W4:Y:S01]  /*4890*/  @!P3 LDG.E R106, desc[UR22][R46.64+0xa00] ;  /* 0x000a00162e6ab981 */ /* 0x000f22000c1e1900 */
[----:B------:R-:W-:Y:S01]  /*48a0*/  HFMA2 R43, -RZ, RZ, 0, 0 ;  /* 0x00000000ff2b7431 */ /* 0x000fe200000001ff */
[----:B------:R-:W-:-:S02]  /*48b0*/  ISETP.GE.AND P3, PT, R81, UR24, PT ;  /* 0x0000001851007c0c */ /* 0x000fc4000bf66270 */
[C---:B------:R-:W-:Y:S01]  /*48c0*/  LOP3.LUT R81, R42.reuse, 0x360, RZ, 0xfc, !PT ;  /* 0x000003602a517812 */ /* 0x040fe200078efcff */
[----:B------:R-:W4:Y:S01]  /*48d0*/  @!P5 LDG.E R104, desc[UR22][R46.64+0xb00] ;  /* 0x000b00162e68d981 */ /* 0x000f22000c1e1900 */
[----:B------:R-:W-:Y:S02]  /*48e0*/  CS2R R102, SRZ ;  /* 0x0000000000667805 */ /* 0x000fe4000001ff00 */
[----:B------:R-:W-:Y:S02]  /*48f0*/  ISETP.GE.AND P5, PT, R81, UR24, PT ;  /* 0x0000001851007c0c */ /* 0x000fe4000bfa6270 */
[----:B------:R-:W-:Y:S02]  /*4900*/  CS2R R96, SRZ ;  /* 0x0000000000607805 */ /* 0x000fe4000001ff00 */
[C---:B------:R-:W-:Y:S01]  /*4910*/  LOP3.LUT R81, R42.reuse, 0x3a0, RZ, 0xfc, !PT ;  /* 0x000003a02a517812 */ /* 0x040fe200078efcff */
[----:B------:R-:W4:Y:S01]  /*4920*/  @!P2 LDG.E R43, desc[UR22][R46.64+0xc00] ;  /* 0x000c00162e2ba981 */ /* 0x000f22000c1e1900 */
[----:B------:R-:W-:-:S02]  /*4930*/  LOP3.LUT R83, R42, 0x380, RZ, 0xfc, !PT ;  /* 0x000003802a537812 */ /* 0x000fc400078efcff */
[----:B------:R-:W-:Y:S01]  /*4940*/  ISETP.GE.AND P2, PT, R81, UR24, PT ;  /* 0x0000001851007c0c */ /* 0x000fe2000bf46270 */
[----:B------:R-:W4:Y:S01]  /*4950*/  @!P6 LDG.E R103, desc[UR22][R46.64+0xb80] ;  /* 0x000b80162e67e981 */ /* 0x000f22000c1e1900 */
[----:B------:R-:W-:Y:S02]  /*4960*/  LOP3.LUT R42, R42, 0x3c0, RZ, 0xfc, !PT ;  /* 0x000003c02a2a7812 */ /* 0x000fe400078efcff */
[----:B------:R-:W-:Y:S01]  /*4970*/  LOP3.LUT R81, R17, 0x3e0, RZ, 0xfc, !PT ;  /* 0x000003e011517812 */ /* 0x000fe200078efcff */
[----:B------:R-:W4:Y:S01]  /*4980*/  @!P3 LDG.E R97, desc[UR22][R46.64+0xc80] ;  /* 0x000c80162e61b981 */ /* 0x000f22000c1e1900 */
[----:B------:R-:W-:Y:S02]  /*4990*/  ISETP.GE.AND P6, PT, R83, UR24, PT ;  /* 0x0000001853007c0c */ /* 0x000fe4000bfc6270 */
[----:B------:R-:W-:Y:S01]  /*49a0*/  ISETP.GE.AND P3, PT, R42, UR24, PT ;  /* 0x000000182a007c0c */ /* 0x000fe2000bf66270 */
[----:B------:R-:W4:Y:S01]  /*49b0*/  @!P4 LDG.E R96, desc[UR22][R46.64+0xd00] ;  /* 0x000d00162e60c981 */ /* 0x000f22000c1e1900 */
[----:B------:R-:W-:-:S02]  /*49c0*/  ISETP.GE.AND P4, PT, R81, UR24, PT ;  /* 0x0000001851007c0c */ /* 0x000fc4000bf86270 */
[----:B------:R-:W-:Y:S02]  /*49d0*/  CS2R R100, SRZ ;  /* 0x0000000000647805 */ /* 0x000fe4000001ff00 */
[----:B------:R-:W-:Y:S01]  /*49e0*/  CS2R R98, SRZ ;  /* 0x0000000000627805 */ /* 0x000fe2000001ff00 */
[----:B------:R-:W4:Y:S04]  /*49f0*/  @!P5 LDG.E R102, desc[UR22][R46.64+0xd80] ;  /* 0x000d80162e66d981 */ /* 0x000f28000c1e1900 */
[----:B------:R-:W4:Y:S04]  /*4a00*/  @!P2 LDG.E R101, desc[UR22][R46.64+0xe80] ;  /* 0x000e80162e65a981 */ /* 0x000f28000c1e1900 */
[----:B------:R-:W4:Y:S04]  /*4a10*/  @!P6 LDG.E R100, desc[UR22][R46.64+0xe00] ;  /* 0x000e00162e64e981 */ /* 0x000f28000c1e1900 */
[----:B------:R-:W4:Y:S04]  /*4a20*/  @!P3 LDG.E R99, desc[UR22][R46.64+0xf00] ;  /* 0x000f00162e63b981 */ /* 0x000f28000c1e1900 */
[----:B------:R0:W4:Y:S01]  /*4a30*/  @!P4 LDG.E R98, desc[UR22][R46.64+0xf80] ;  /* 0x000f80162e62c981 */ /* 0x000122000c1e1900 */
[----:B------:R-:W0:Y:S01]  /*4a40*/  S2R R162, SR_TID.X ;  /* 0x0000000000a27919 */ /* 0x000e220000002100 */
[----:B------:R-:W1:Y:S01]  /*4a50*/  S2UR UR12, SR_CgaCtaId ;  /* 0x00000000000c79c3 */ /* 0x000e620000008800 */
[----:B------:R-:W-:Y:S01]  /*4a60*/  UMOV UR21, 0x400 ;  /* 0x0000040000157882 */ /* 0x000fe20000000000 */
[----:B0-----:R-:W-:Y:S01]  /*4a70*/  LOP3.LUT R46, R162, 0x3e0, RZ, 0xc0, !PT ;  /* 0x000003e0a22e7812 */ /* 0x001fe200078ec0ff */
[----:B-1----:R-:W-:-:S02]  /*4a80*/  ULEA UR21, UR12, UR21, 0x18 ;  /* 0x000000150c157291 */ /* 0x002fc4000f8ec0ff */
[----:B------:R-:W-:Y:S01]  /*4a90*/  UIMAD UR12, UR6, -0x800, UR15 ;  /* 0xfffff800060c78a4 */ /* 0x000fe2000f8e020f */
[----:B--2---:R-:W-:-:S04]  /*4aa0*/  FMUL.FTZ R42, R41, R61 ;  /* 0x0000003d292a7220 */ /* 0x004fc80000410000 */
        /* <DEDUP_REMOVED lines=24> */
[----:B---3--:R0:W-:Y:S01]  /*4c30*/  STS [R84], R49 ;  /* 0x0000003154007388 */ /* 0x0081e20000000800 */
        /* <DEDUP_REMOVED lines=10> */
[----:B-----5:R1:W-:Y:S01]  /*4ce0*/  STS [R81+0x100], R80 ;  /* 0x0001005051007388 */ /* 0x0203e20000000800 */
[----:B------:R-:W-:Y:S02]  /*4cf0*/  LEA R117, R117, UR21, 0x2 ;  /* 0x0000001575757c11 */ /* 0x000fe4000f8e10ff */
[----:B------:R-:W-:Y:S02]  /*4d00*/  LEA.HI.SX32 R47, R47, R46, 0x1b ;  /* 0x0000002e2f2f7211 */ /* 0x000fe400078fdaff */
[C---:B0-----:R-:W-:Y:S01]  /*4d10*/  IADD3 R51, PT, PT, R46.reuse, 0x120, RZ ;  /* 0x000001202e337810 */ /* 0x041fe20007ffe0ff */
[----:B------:R-:W-:Y:S01]  /*4d20*/  FMUL.FTZ R86, R41, R58 ;  /* 0x0000003a29567220 */ /* 0x000fe20000410000 */
[-C--:B------:R-:W-:Y:S02]  /*4d30*/  LEA.HI.SX32 R49, R49, R46.reuse, 0x1b ;  /* 0x0000002e31317211 */ /* 0x080fe400078fdaff */
[----:B-1----:R-:W-:Y:S01]  /*4d40*/  IADD3 R81, PT, PT, R46, 0x140, RZ ;  /* 0x000001402e517810 */ /* 0x002fe20007ffe0ff */
[----:B------:R0:W-:Y:S01]  /*4d50*/  STS [R83+0x180], R78 ;  /* 0x0001804e53007388 */ /* 0x0001e20000000800 */
[----:B------:R-:W-:-:S02]  /*4d60*/  LEA.HI.SX32 R119, R119, R46, 0x1b ;  /* 0x0000002e77777211 */ /* 0x000fc400078fdaff */
[-C--:B------:R-:W-:Y:S01]  /*4d70*/  LEA.HI.SX32 R51, R51, R46.reuse, 0x1b ;  /* 0x0000002e33337211 */ /* 0x080fe200078fdaff */
[----:B------:R-:W-:Y:S01]  /*4d80*/  STS [R120+0x200], R79 ;  /* 0x0002004f78007388 */ /* 0x000fe20000000800 */
[----:B------:R-:W-:Y:S02]  /*4d90*/  LEA R47, R47, UR21, 0x2 ;  /* 0x000000152f2f7c11 */ /* 0x000fe4000f8e10ff */
[----:B------:R-:W-:Y:S01]  /*4da0*/  LEA.HI.SX32 R81, R81, R46, 0x1b ;  /* 0x0000002e51517211 */ /* 0x000fe200078fdaff */
[----:B----4-:R1:W-:Y:S01]  /*4db0*/  STS [R117+0x280], R50 ;  /* 0x0002803275007388 */ /* 0x0103e20000000800 */
        /* <DEDUP_REMOVED lines=24> */
[-C--:B------:R-:W-:Y:S01]  /*4f40*/  LEA.HI.SX32 R125, R125, R46.reuse, 0x1b ;  /* 0x0000002e7d7d7211 */ /* 0x080fe200078fdaff */
        /* <DEDUP_REMOVED lines=41> */
[----:B------:R-:W-:Y:S02]  /*51e0*/  LEA.HI.SX32 R114, R139, R46, 0x1b ;  /* 0x0000002e8b727211 */ /* 0x000fe400078fdaff */
[----:B------:R-:W-:Y:S01]  /*51f0*/  LEA R120, R120, UR21, 0x2 ;  /* 0x0000001578787c11 */ /* 0x000fe2000f8e10ff */
[----:B------:R-:W-:Y:S01]  /*5200*/  FMUL.FTZ R95, R42, R61 ;  /* 0x0000003d2a5f7220 */ /* 0x000fe20000410000 */
[----:B------:R-:W-:Y:S01]  /*5210*/  IADD3 R131, PT, PT, R46, 0x360, RZ ;  /* 0x000003602e837810 */ /* 0x000fe20007ffe0ff */
[----:B------:R-:W-:Y:S01]  /*5220*/  STS [R122+0x800], R45 ;  /* 0x0008002d7a007388 */ /* 0x000fe20000000800 */
[----:B------:R-:W-:Y:S02]  /*5230*/  LEA R115, R115, UR21, 0x2 ;  /* 0x0000001573737c11 */ /* 0x000fe4000f8e10ff */
[----:B------:R-:W-:Y:S01]  /*5240*/  LEA R116, R116, UR21, 0x2 ;  /* 0x0000001574747c11 */ /* 0x000fe2000f8e10ff */
[----:B------:R-:W-:Y:S01]  /*5250*/  STS [R118+0x880], R109 ;  /* 0x0008806d76007388 */ /* 0x000fe20000000800 */
[----:B------:R-:W-:-:S02]  /*5260*/  IADD3 R133, PT, PT, R46, 0x3a0, RZ ;  /* 0x000003a02e857810 */ /* 0x000fc40007ffe0ff */
[-C--:B------:R-:W-:Y:S01]  /*5270*/  LEA.HI.SX32 R123, R123, R46.reuse, 0x1b ;  /* 0x0000002e7b7b7211 */ /* 0x080fe200078fdaff */
[----:B------:R0:W-:Y:S01]  /*5280*/  STS [R119+0x900], R108 ;  /* 0x0009006c77007388 */ /* 0x0001e20000000800 */
[----:B------:R-:W-:Y:S02]  /*5290*/  LEA R113, R113, UR21, 0x2 ;  /* 0x0000001571717c11 */ /* 0x000fe4000f8e10ff */
[----:B------:R-:W-:Y:S01]  /*52a0*/  IADD3 R129, PT, PT, R46, 0x3c0, RZ ;  /* 0x000003c02e817810 */ /* 0x000fe20007ffe0ff */
[----:B------:R1:W-:Y:S01]  /*52b0*/  STS [R120+0x980], R107 ;  /* 0x0009806b78007388 */ /* 0x0003e20000000800 */
[----:B------:R-:W-:Y:S02]  /*52c0*/  LEA.HI.SX32 R128, R51, R46, 0x1b ;  /* 0x0000002e33807211 */ /* 0x000fe400078fdaff */
[----:B------:R-:W-:Y:S01]  /*52d0*/  LEA R114, R114, UR21, 0x2 ;  /* 0x0000001572727c11 */ /* 0x000fe2000f8e10ff */
[----:B------:R-:W-:Y:S01]  /*52e0*/  STS [R115+0xa00], R106 ;  /* 0x000a006a73007388 */ /* 0x000fe20000000800 */
[----:B------:R-:W-:-:S02]  /*52f0*/  IADD3 R127, PT, PT, R46, 0x3e0, RZ ;  /* 0x000003e02e7f7810 */ /* 0x000fc40007ffe0ff */
[-C--:B------:R-:W-:Y:S01]  /*5300*/  LEA.HI.SX32 R131, R131, R46.reuse, 0x1b ;  /* 0x0000002e83837211 */ /* 0x080fe200078fdaff */
[----:B------:R-:W-:Y:S01]  /*5310*/  STS [R116+0xa80], R105 ;  /* 0x000a806974007388 */ /* 0x000fe20000000800 */
[----:B------:R-:W-:Y:S01]  /*5320*/  LEA R124, R124, UR21, 0x2 ;  /* 0x000000157c7c7c11 */ /* 0x000fe2000f8e10ff */
[----:B------:R-:W2:Y:S01]  /*5330*/  MUFU.EX2 R95, R95 ;  /* 0x0000005f005f7308 */ /* 0x000ea20000000800 */
[-C--:B------:R-:W-:Y:S01]  /*5340*/  LEA.HI.SX32 R133, R133, R46.reuse, 0x1b ;  /* 0x0000002e85857211 */ /* 0x080fe200078fdaff */
[----:B------:R3:W-:Y:S01]  /*5350*/  STS [R113+0xb00], R104 ;  /* 0x000b006871007388 */ /* 0x0007e20000000800 */
[----:B0-----:R-:W-:Y:S02]  /*5360*/  LEA R108, R123, UR21, 0x2 ;  /* 0x000000157b6c7c11 */ /* 0x001fe4000f8e10ff */
[----:B------:R-:W-:Y:S01]  /*5370*/  LEA.HI.SX32 R129, R129, R46, 0x1b ;  /* 0x0000002e81817211 */ /* 0x000fe200078fdaff */
[----:B------:R0:W-:Y:S01]  /*5380*/  STS [R114+0xb80], R103 ;  /* 0x000b806772007388 */ /* 0x0001e20000000800 */
[----:B-1----:R-:W-:-:S02]  /*5390*/  LEA R107, R128, UR21, 0x2 ;  /* 0x00000015806b7c11 */ /* 0x002fc4000f8e10ff */
[----:B------:R-:W-:Y:S02]  /*53a0*/  LEA.HI.SX32 R127, R127, R46, 0x1b ;  /* 0x0000002e7f7f7211 */ /* 0x000fe400078fdaff */
[----:B------:R-:W-:Y:S01]  /*53b0*/  LEA R131, R131, UR21, 0x2 ;  /* 0x0000001583837c11 */ /* 0x000fe2000f8e10ff */
[----:B------:R-:W-:Y:S01]  /*53c0*/  STS [R124+0xc00], R43 ;  /* 0x000c002b7c007388 */ /* 0x000fe20000000800 */
[----:B------:R-:W-:Y:S02]  /*53d0*/  SHF.L.U32 R40, R40, 0x5, RZ ;  /* 0x0000000528287819 */ /* 0x000fe400000006ff */
[----:B---3--:R-:W-:Y:S02]  /*53e0*/  LEA R104, R133, UR21, 0x2 ;  /* 0x0000001585687c11 */ /* 0x008fe4000f8e10ff */
[----:B0-----:R-:W-:Y:S01]  /*53f0*/  LEA R103, R130, UR21, 0x2 ;  /* 0x0000001582677c11 */ /* 0x001fe2000f8e10ff */
[----:B------:R-:W-:Y:S01]  /*5400*/  STS [R108+0xc80], R97 ;  /* 0x000c80616c007388 */ /* 0x000fe20000000800 */
[----:B------:R-:W-:-:S02]  /*5410*/  LEA R106, R129, UR21, 0x2 ;  /* 0x00000015816a7c11 */ /* 0x000fc4000f8e10ff */
[----:B------:R-:W-:Y:S01]  /*5420*/  LEA R127, R127, UR21, 0x2 ;  /* 0x000000157f7f7c11 */ /* 0x000fe2000f8e10ff */
[----:B------:R-:W-:Y:S01]  /*5430*/  STS [R107+0xd00], R96 ;  /* 0x000d00606b007388 */ /* 0x000fe20000000800 */
[----:B------:R-:W-:-:S03]  /*5440*/  LEA.HI.SX32 R40, R40, R40, 0x1b ;  /* 0x0000002828287211 */ /* 0x000fc600078fdaff */
[----:B------:R-:W-:Y:S01]  /*5450*/  STS [R131+0xd80], R102 ;  /* 0x000d806683007388 */ /* 0x000fe20000000800 */
[----:B------:R-:W-:-:S03]  /*5460*/  FMUL.FTZ R105, R41, R52 ;  /* 0x0000003429697220 */ /* 0x000fc60000410000 */
[----:B------:R-:W-:Y:S01]  /*5470*/  STS [R103+0xe00], R100 ;  /* 0x000e006467007388 */ /* 0x000fe20000000800 */
[----:B------:R-:W-:-:S03]  /*5480*/  LEA R40, R40, UR21, 0x2 ;  /* 0x0000001528287c11 */ /* 0x000fc6000f8e10ff */
[----:B------:R-:W-:Y:S04]  /*5490*/  STS [R104+0xe80], R101 ;  /* 0x000e806568007388 */ /* 0x000fe80000000800 */
[----:B------:R-:W-:Y:S04]  /*54a0*/  STS [R106+0xf00], R99 ;  /* 0x000f00636a007388 */ /* 0x000fe80000000800 */
[----:B------:R0:W-:Y:S01]  /*54b0*/  STS [R127+0xf80], R98 ;  /* 0x000f80627f007388 */ /* 0x0001e20000000800 */
[----:B------:R-:W-:Y:S01]  /*54c0*/  SHF.L.U32 R114, R162, 0x4, RZ ;  /* 0x00000004a2727819 */ /* 0x000fe200000006ff */
[----:B------:R-:W-:Y:S01]  /*54d0*/  FMUL.RZ R110, R105, 0.15915493667125701904 ;  /* 0x3e22f983696e7820 */ /* 0x000fe2000040c000 */
[----:B------:R-:W-:Y:S01]  /*54e0*/  NOP ;  /* 0x0000000000007918 */ /* 0x000fe20000000000 */
[----:B------:R-:W1:Y:S01]  /*54f0*/  LDS R105, [R40+0x4] ;  /* 0x0000040028697984 */ /* 0x000e620000000800 */
[----:B0-----:R-:W-:Y:S01]  /*5500*/  FMUL.FTZ R98, R41, R38 ;  /* 0x0000002629627220 */ /* 0x001fe20000410000 */
[----:B--2---:R-:W-:-:S02]  /*5510*/  FMUL.FTZ R93, R95, R93 ;  /* 0x0000005d5f5d7220 */ /* 0x004fc40000410000 */
[----:B------:R-:W0:Y:S01]  /*5520*/  LDS R97, [R40] ;  /* 0x0000000028617984 */ /* 0x000e220000000800 */
[----:B------:R-:W-:Y:S01]  /*5530*/  FMUL.RZ R104, R98, 0.15915493667125701904 ;  /* 0x3e22f98362687820 */ /* 0x000fe2000040c000 */
[----:B------:R-:W-:Y:S02]  /*5540*/  ISETP.GE.U32.AND P2, PT, R114, UR12, PT ;  /* 0x0000000c72007c0c */ /* 0x000fe4000bf46070 */
[----:B------:R-:W2:Y:S01]  /*5550*/  LDS R98, [R40+0x14] ;  /* 0x0000140028627984 */ /* 0x000ea20000000800 */
[----:B------:R-:W-:Y:S01]  /*5560*/  FMUL.FTZ R94, R95, R94 ;  /* 0x0000005e5f5e7220 */ /* 0x000fe20000410000 */
[----:B------:R-:W-:Y:S02]  /*5570*/  FSEL R113, R93, RZ, !P2 ;  /* 0x000000ff5d717208 */ /* 0x000fe40005000000 */
[----:B------:R-:W3:Y:S01]  /*5580*/  LDS R101, [R40+0xc] ;  /* 0x00000c0028657984 */ /* 0x000ee20000000800 */
[----:B------:R-:W-:-:S03]  /*5590*/  FMUL.FTZ R92, R42, R60 ;  /* 0x0000003c2a5c7220 */ /* 0x000fc60000410000 */
[----:B------:R-:W4:Y:S04]  /*55a0*/  LDS R99, [R40+0x8] ;  /* 0x0000080028637984 */ /* 0x000f280000000800 */
[----:B------:R-:W5:Y:S04]  /*55b0*/  LDS R95, [R40+0x1c] ;  /* 0x00001c00285f7984 */ /* 0x000f680000000800 */
[----:B------:R-:W5:Y:S01]  /*55c0*/  LDS R93, [R40+0x18] ;  /* 0x00001800285d7984 */ /* 0x000f620000000800 */
[----:B------:R-:W1:Y:S01]  /*55d0*/  MUFU.EX2 R92, R92 ;  /* 0x0000005c005c7308 */ /* 0x000e620000000800 */
[C---:B------:R-:W-:Y:S01]  /*55e0*/  FMUL.FTZ R85, R42.reuse, R58 ;  /* 0x0000003a2a557220 */ /* 0x040fe20000410000 */
[----:B------:R-:W-:Y:S01]  /*55f0*/  FMUL.FTZ R96, R41, R39 ;  /* 0x0000002729607220 */ /* 0x000fe20000410000 */
[C---:B------:R-:W-:Y:S01]  /*5600*/  FMUL.FTZ R87, R42.reuse, R59 ;  /* 0x0000003b2a577220 */ /* 0x040fe20000410000 */
[----:B------:R-:W-:-:S02]  /*5610*/  FMUL.FTZ R80, R42, R56 ;  /* 0x000000382a507220 */ /* 0x000fc40000410000 */
[----:B------:R-:W-:Y:S01]  /*5620*/  FMUL.RZ R103, R96, 0.15915493667125701904 ;  /* 0x3e22f98360677820 */ /* 0x000fe2000040c000 */
[----:B------:R-:W-:Y:S01]  /*5630*/  IADD3 R96, PT, PT, R114, 0x1, RZ ;  /* 0x0000000172607810 */ /* 0x000fe20007ffe0ff */
[----:B------:R-:W4:Y:S01]  /*5640*/  MUFU.EX2 R85, R85 ;  /* 0x0000005500557308 */ /* 0x000f220000000800 */
[----:B------:R-:W-:Y:S02]  /*5650*/  FMUL.FTZ R109, R42, R53 ;  /* 0x000000352a6d7220 */ /* 0x000fe40000410000 */
[----:B------:R-:W-:Y:S02]  /*5660*/  ISETP.GE.U32.AND P3, PT, R96, UR12, PT ;  /* 0x0000000c60007c0c */ /* 0x000fe4000bf66070 */
[----:B------:R-:W5:Y:S01]  /*5670*/  LDS R96, [R40+0x10] ;  /* 0x0000100028607984 */ /* 0x000f620000000800 */
[C---:B-1----:R-:W-:Y:S02]  /*5680*/  FMUL.FTZ R89, R92.reuse, R89 ;  /* 0x000000595c597220 */ /* 0x042fe40000410000 */
[----:B------:R-:W1:Y:S01]  /*5690*/  MUFU.EX2 R87, R87 ;  /* 0x0000005700577308 */ /* 0x000e620000000800 */
[----:B------:R-:W-:Y:S01]  /*56a0*/  FMUL.FTZ R91, R92, R91 ;  /* 0x0000005b5c5b7220 */ /* 0x000fe20000410000 */
[----:B------:R-:W-:Y:S01]  /*56b0*/  IADD3 R100, PT, PT, R114, 0x2, RZ ;  /* 0x0000000272647810 */ /* 0x000fe20007ffe0ff */
[----:B------:R-:W-:Y:S05]  /*56c0*/  LDS R92, [R40+0x20] ;  /* 0x00002000285c7984 */ /* 0x000fea0000000800 */
[----:B------:R-:W-:Y:S01]  /*56d0*/  MUFU.SIN R43, R110 ;  /* 0x0000006e002b7308 */ /* 0x000fe20000000400 */
[C---:B------:R-:W-:Y:S01]  /*56e0*/  FMUL.FTZ R105, R0.reuse, R105 ;  /* 0x0000006900697220 */ /* 0x040fe20000410000 */
[----:B0-----:R-:W-:-:S06]  /*56f0*/  FMUL.FTZ R97, R0, R97 ;  /* 0x0000006100617220 */ /* 0x001fcc0000410000 */
[----:B------:R0:W-:Y:S01]  /*5700*/  MUFU.COS R116, R110 ;  /* 0x0000006e00747308 */ /* 0x0001e20000000000 */
[----:B------:R-:W-:Y:S01]  /*5710*/  ISETP.GE.U32.AND P4, PT, R100, UR12, PT ;  /* 0x0000000c64007c0c */ /* 0x000fe2000bf86070 */
[----:B--2---:R-:W-:-:S06]  /*5720*/  FMUL.FTZ R98, R3, R98 ;  /* 0x0000006203627220 */ /* 0x004fcc0000410000 */
[----:B------:R-:W2:Y:S01]  /*5730*/  MUFU.EX2 R80, R80 ;  /* 0x0000005000507308 */ /* 0x000ea20000000800 */
[----:B0-----:R-:W-:Y:S02]  /*5740*/  FSEL R110, R94, 1, !P2 ;  /* 0x3f8000005e6e7808 */ /* 0x001fe40005000000 */
[----:B------:R-:W0:Y:S05]  /*5750*/  LDS R94, [R40+0x24] ;  /* 0x00002400285e7984 */ /* 0x000e2a0000000800 */
[----:B------:R3:W-:Y:S01]  /*5760*/  MUFU.EX2 R115, R109 ;  /* 0x0000006d00737308 */ /* 0x0007e20000000800 */
[----:B------:R-:W-:Y:S02]  /*5770*/  IADD3 R100, PT, PT, R114, 0x5, RZ ;  /* 0x0000000572647810 */ /* 0x000fe40007ffe0ff */
[----:B---3--:R-:W-:-:S02]  /*5780*/  FSEL R109, R89, RZ, !P3 ;  /* 0x000000ff596d7208 */ /* 0x008fc40005800000 */
[----:B------:R-:W3:Y:S01]  /*5790*/  LDS R89, [R40+0x2c] ;  /* 0x00002c0028597984 */ /* 0x000ee20000000800 */
[----:B------:R-:W-:Y:S02]  /*57a0*/  IADD3 R102, PT, PT, R114, 0x3, RZ ;  /* 0x0000000372667810 */ /* 0x000fe40007ffe0ff */
[----:B------:R-:W-:Y:S01]  /*57b0*/  MUFU.SIN R120, R104 ;  /* 0x0000006800787308 */ /* 0x000fe20000000400 */
[----:B------:R-:W-:Y:S01]  /*57c0*/  FSEL R112, R105, RZ, !P2 ;  /* 0x000000ff69707208 */ /* 0x000fe20005000000 */
[C---:B------:R-:W-:Y:S01]  /*57d0*/  FMUL.FTZ R101, R2.reuse, R101 ;  /* 0x0000006502657220 */ /* 0x040fe20000410000 */
[----:B------:R-:W-:Y:S01]  /*57e0*/  FSEL R111, R97, RZ, !P2 ;  /* 0x000000ff616f7208 */ /* 0x000fe20005000000 */
[----:B----4-:R-:W-:Y:S01]  /*57f0*/  FMUL.FTZ R99, R2, R99 ;  /* 0x0000006302637220 */ /* 0x010fe20000410000 */
[----:B------:R-:W-:Y:S01]  /*5800*/  ISETP.GE.U32.AND P2, PT, R100, UR12, PT ;  /* 0x0000000c64007c0c */ /* 0x000fe2000bf46070 */
[----:B------:R-:W-:Y:S02]  /*5810*/  FMUL.FTZ R100, R41, R37 ;  /* 0x0000002529647220 */ /* 0x000fe40000410000 */
[----:B------:R4:W-:Y:S01]  /*5820*/  MUFU.COS R122, R104 ;  /* 0x00000068007a7308 */ /* 0x0009e20000000000 */
[----:B------:R-:W-:Y:S01]  /*5830*/  FMUL.FTZ R86, R85, R86 ;  /* 0x0000005655567220 */ /* 0x000fe20000410000 */
[C---:B-----5:R-:W-:Y:S01]  /*5840*/  FMUL.FTZ R95, R4.reuse, R95 ;  /* 0x0000005f045f7220 */ /* 0x060fe20000410000 */
[----:B------:R-:W-:Y:S01]  /*5850*/  FMUL.FTZ R93, R4, R93 ;  /* 0x0000005d045d7220 */ /* 0x000fe20000410000 */
[----:B------:R-:W-:-:S02]  /*5860*/  ISETP.GE.U32.AND P5, PT, R102, UR12, PT ;  /* 0x0000000c66007c0c */ /* 0x000fc4000bfa6070 */
[----:B------:R-:W-:Y:S02]  /*5870*/  IADD3 R97, PT, PT, R114, 0x6, RZ ;  /* 0x0000000672617810 */ /* 0x000fe40007ffe0ff */
[----:B----4-:R-:W-:Y:S01]  /*5880*/  FSEL R104, R98, RZ, !P4 ;  /* 0x000000ff62687208 */ /* 0x010fe20006000000 */
[----:B------:R-:W-:Y:S01]  /*5890*/  FMUL.FTZ R98, R85, R84 ;  /* 0x0000005455627220 */ /* 0x000fe20000410000 */
[----:B------:R-:W-:Y:S01]  /*58a0*/  IADD3 R85, PT, PT, R114, 0x8, RZ ;  /* 0x0000000872557810 */ /* 0x000fe20007ffe0ff */
[----:B------:R-:W-:Y:S01]  /*58b0*/  FMUL.RZ R126, R100, 0.15915493667125701904 ;  /* 0x3e22f983647e7820 */ /* 0x000fe2000040c000 */
[----:B------:R-:W-:Y:S01]  /*58c0*/  FSEL R108, R101, RZ, !P3 ;  /* 0x000000ff656c7208 */ /* 0x000fe20005800000 */
[----:B-1----:R-:W-:Y:S01]  /*58d0*/  FMUL.FTZ R88, R87, R88 ;  /* 0x0000005857587220 */ /* 0x002fe20000410000 */
[----:B------:R-:W-:Y:S01]  /*58e0*/  FSEL R107, R99, RZ, !P3 ;  /* 0x000000ff636b7208 */ /* 0x000fe20005800000 */
[----:B------:R-:W-:Y:S01]  /*58f0*/  FMUL.FTZ R90, R87, R90 ;  /* 0x0000005a575a7220 */ /* 0x000fe20000410000 */
[----:B------:R-:W-:Y:S01]  /*5900*/  FSEL R106, R91, 1, !P3 ;  /* 0x3f8000005b6a7808 */ /* 0x000fe20005800000 */
[----:B------:R-:W1:Y:S01]  /*5910*/  LDS R87, [R40+0x28] ;  /* 0x0000280028577984 */ /* 0x000e620000000800 */
[----:B------:R-:W-:Y:S01]  /*5920*/  ISETP.GE.U32.AND P3, PT, R97, UR12, PT ;  /* 0x0000000c61007c0c */ /* 0x000fe2000bf66070 */
[----:B------:R-:W-:Y:S01]  /*5930*/  FMUL.FTZ R97, R82, R83 ;  /* 0x0000005352617220 */ /* 0x000fe20000410000 */
[----:B------:R-:W-:Y:S01]  /*5940*/  FSEL R101, R86, RZ, !P5 ;  /* 0x000000ff56657208 */ /* 0x000fe20006800000 */
[----:B------:R-:W4:Y:S01]  /*5950*/  LDS R84, [R40+0x30] ;  /* 0x0000300028547984 */ /* 0x000f220000000800 */
[----:B------:R-:W-:-:S02]  /*5960*/  FSEL R100, R95, RZ, !P5 ;  /* 0x000000ff5f647208 */ /* 0x000fc40006800000 */
[----:B------:R-:W-:Y:S01]  /*5970*/  FSEL R99, R93, RZ, !P5 ;  /* 0x000000ff5d637208 */ /* 0x000fe20006800000 */
[----:B--2---:R-:W-:Y:S01]  /*5980*/  FMUL.FTZ R93, R80, R78 ;  /* 0x0000004e505d7220 */ /* 0x004fe20000410000 */
[----:B------:R-:W-:Y:S01]  /*5990*/  FSEL R98, R98, 1, !P5 ;  /* 0x3f80000062627808 */ /* 0x000fe20006800000 */
[----:B------:R-:W2:Y:S01]  /*59a0*/  LDS R83, [R40+0x3c] ;  /* 0x00003c0028537984 */ /* 0x000ea20000000800 */
[----:B------:R-:W-:Y:S01]  /*59b0*/  ISETP.GE.U32.AND P5, PT, R85, UR12, PT ;  /* 0x0000000c55007c0c */ /* 0x000fe2000bfa6070 */
[----:B------:R-:W-:Y:S02]  /*59c0*/  FMUL.FTZ R85, R82, R81 ;  /* 0x0000005152557220 */ /* 0x000fe40000410000 */
[----:B------:R-:W5:Y:S04]  /*59d0*/  LDS R78, [R40+0x40] ;  /* 0x00004000284e7984 */ /* 0x000f680000000800 */
[----:B------:R-:W5:Y:S01]  /*59e0*/  LDS R81, [R40+0x38] ;  /* 0x0000380028517984 */ /* 0x000f620000000800 */
[C---:B------:R-:W-:Y:S01]  /*59f0*/  FMUL.FTZ R50, R41.reuse, R55 ;  /* 0x0000003729327220 */ /* 0x040fe20000410000 */
[-C--:B------:R-:W-:Y:S01]  /*5a00*/  FMUL.FTZ R134, R41, R54.reuse ;  /* 0x0000003629867220 */ /* 0x080fe20000410000 */
[----:B------:R-:W-:Y:S01]  /*5a10*/  FMUL.FTZ R79, R80, R79 ;  /* 0x0000004f504f7220 */ /* 0x000fe20000410000 */
[----:B------:R-:W-:Y:S01]  /*5a20*/  FMUL.FTZ R132, R42, R55 ;  /* 0x000000372a847220 */ /* 0x000fe20000410000 */
[----:B------:R-:W-:Y:S01]  /*5a30*/  FMUL.RZ R136, R50, 0.15915493667125701904 ;  /* 0x3e22f98332887820 */ /* 0x000fe2000040c000 */
[----:B------:R-:W-:Y:S01]  /*5a40*/  FMUL.RZ R134, R134, 0.15915493667125701904 ;  /* 0x3e22f98386867820 */ /* 0x000fe2000040c000 */
[----:B------:R-:W-:Y:S01]  /*5a50*/  FMUL.FTZ R117, R42, R54 ;  /* 0x000000362a757220 */ /* 0x000fe20000410000 */
[----:B------:R-:W5:Y:S01]  /*5a60*/  LDS R80, [R40+0x44] ;  /* 0x0000440028507984 */ /* 0x000f620000000800 */
[----:B------:R-:W-:Y:S01]  /*5a70*/  MUFU.SIN R49, R136 ;  /* 0x0000008800317308 */ /* 0x000fe20000000400 */
[----:B------:R-:W-:Y:S01]  /*5a80*/  FMUL.FTZ R96, R3, R96 ;  /* 0x0000006003607220 */ /* 0x000fe20000410000 */
[C---:B0-----:R-:W-:Y:S01]  /*5a90*/  FMUL.FTZ R94, R5.reuse, R94 ;  /* 0x0000005e055e7220 */ /* 0x041fe20000410000 */
[----:B------:R-:W-:-:S05]  /*5aa0*/  FMUL.FTZ R92, R5, R92 ;  /* 0x0000005c055c7220 */ /* 0x000fca0000410000 */
[----:B------:R-:W-:Y:S01]  /*5ab0*/  MUFU.SIN R118, R103 ;  /* 0x0000006700767308 */ /* 0x000fe20000000400 */
[----:B---3--:R-:W-:Y:S01]  /*5ac0*/  FMUL.FTZ R89, R6, R89 ;  /* 0x0000005906597220 */ /* 0x008fe20000410000 */
[----:B------:R-:W-:Y:S01]  /*5ad0*/  FSEL R105, R90, RZ, !P4 ;  /* 0x000000ff5a697208 */ /* 0x000fe20006000000 */
[C---:B------:R-:W-:Y:S01]  /*5ae0*/  FMUL.FTZ R123, R42.reuse, R38 ;  /* 0x000000262a7b7220 */ /* 0x040fe20000410000 */
[----:B------:R-:W-:Y:S01]  /*5af0*/  FMUL.FTZ R125, R42, R37 ;  /* 0x000000252a7d7220 */ /* 0x000fe20000410000 */
[----:B------:R-:W0:Y:S03]  /*5b00*/  LDS R86, [R40+0x34] ;  /* 0x0000340028567984 */ /* 0x000e260000000800 */
[----:B------:R3:W-:Y:S08]  /*5b10*/  MUFU.EX2 R51, R132 ;  /* 0x0000008400337308 */ /* 0x0007f00000000800 */
[----:B------:R-:W-:Y:S01]  /*5b20*/  MUFU.SIN R46, R134 ;  /* 0x00000086002e7308 */ /* 0x000fe20000000400 */
[----:B---3--:R-:W-:-:S07]  /*5b30*/  FMUL.FTZ R132, R41, R53 ;  /* 0x0000003529847220 */ /* 0x008fce0000410000 */
[----:B------:R-:W-:Y:S01]  /*5b40*/  MUFU.COS R47, R134 ;  /* 0x00000086002f7308 */ /* 0x000fe20000000000 */
[----:B------:R-:W-:-:S07]  /*5b50*/  FMUL.RZ R132, R132, 0.15915493667125701904 ;  /* 0x3e22f98384847820 */ /* 0x000fce000040c000 */
[----:B------:R-:W3:Y:S01]  /*5b60*/  MUFU.EX2 R48, R117 ;  /* 0x0000007500307308 */ /* 0x000ee20000000800 */
[----:B------:R-:W-:-:S07]  /*5b70*/  FSEL R90, R79, 1, !P2 ;  /* 0x3f8000004f5a7808 */ /* 0x000fce0005000000 */
[----:B------:R1:W-:Y:S01]  /*5b80*/  MUFU.COS R117, R103 ;  /* 0x0000006700757308 */ /* 0x0003e20000000000 */
[----:B------:R-:W-:Y:S01]  /*5b90*/  FMUL.FTZ R79, R41, R35 ;  /* 0x00000023294f7220 */ /* 0x000fe20000410000 */
[----:B-1----:R-:W-:-:S06]  /*5ba0*/  IADD3 R103, PT, PT, R114, 0x4, RZ ;  /* 0x0000000472677810 */ /* 0x002fcc0007ffe0ff */
[----:B------:R-:W1:Y:S01]  /*5bb0*/  MUFU.COS R45, R132 ;  /* 0x00000084002d7308 */ /* 0x000e620000000000 */
[----:B------:R-:W-:Y:S02]  /*5bc0*/  ISETP.GE.U32.AND P6, PT, R103, UR12, PT ;  /* 0x0000000c67007c0c */ /* 0x000fe4000bfc6070 */
[----:B------:R-:W-:-:S05]  /*5bd0*/  FSEL R103, R96, RZ, !P4 ;  /* 0x000000ff60677208 */ /* 0x000fca0006000000 */
[----:B------:R-:W0:Y:S01]  /*5be0*/  MUFU.SIN R44, R132 ;  /* 0x00000084002c7308 */ /* 0x000e220000000400 */
[----:B------:R-:W-:Y:S02]  /*5bf0*/  FSEL R96, R94, RZ, !P6 ;  /* 0x000000ff5e607208 */ /* 0x000fe40007000000 */
[----:B------:R-:W-:Y:S01]  /*5c00*/  FSEL R95, R92, RZ, !P6 ;  /* 0x000000ff5c5f7208 */ /* 0x000fe20007000000 */
[C---:B---3--:R-:W-:Y:S01]  /*5c10*/  FMUL.FTZ R47, R48.reuse, R47 ;  /* 0x0000002f302f7220 */ /* 0x048fe20000410000 */
[----:B------:R-:W-:Y:S01]  /*5c20*/  FSEL R94, R85, 1, !P6 ;  /* 0x3f800000555e7808 */ /* 0x000fe20007000000 */
[----:B------:R-:W-:Y:S01]  /*5c30*/  FMUL.FTZ R85, R48, R46 ;  /* 0x0000002e30557220 */ /* 0x000fe20000410000 */
[----:B------:R-:W-:Y:S01]  /*5c40*/  FSEL R92, R89, RZ, !P2 ;  /* 0x000000ff595c7208 */ /* 0x000fe20005000000 */
[----:B------:R-:W-:Y:S01]  /*5c50*/  FMUL.FTZ R89, R51, R49 ;  /* 0x0000003133597220 */ /* 0x000fe20000410000 */
[----:B------:R-:W-:Y:S01]  /*5c60*/  FMUL.FTZ R49, R42, R35 ;  /* 0x000000232a317220 */ /* 0x000fe20000410000 */
[----:B------:R-:W-:Y:S01]  /*5c70*/  FMUL.RZ R48, R79, 0.15915493667125701904 ;  /* 0x3e22f9834f307820 */ /* 0x000fe2000040c000 */
[----:B------:R-:W3:Y:S01]  /*5c80*/  MUFU.EX2 R123, R123 ;  /* 0x0000007b007b7308 */ /* 0x000ee20000000800 */
[----:B------:R-:W-:Y:S01]  /*5c90*/  IADD3 R91, PT, PT, R114, 0x7, RZ ;  /* 0x00000007725b7810 */ /* 0x000fe20007ffe0ff */
[----:B------:R-:W-:Y:S01]  /*5ca0*/  FMUL.FTZ R87, R6, R87 ;  /* 0x0000005706577220 */ /* 0x000fe20000410000 */
[----:B----4-:R-:W-:Y:S01]  /*5cb0*/  FMUL.FTZ R84, R7, R84 ;  /* 0x0000005407547220 */ /* 0x010fe20000410000 */
[----:B------:R-:W-:-:S04]  /*5cc0*/  FSEL R102, R88, 1, !P4 ;  /* 0x3f80000058667808 */ /* 0x000fc80006000000 */
[----:B------:R-:W-:Y:S01]  /*5cd0*/  MUFU.SIN R124, R126 ;  /* 0x0000007e007c7308 */ /* 0x000fe20000000400 */
[----:B------:R-:W-:Y:S01]  /*5ce0*/  IADD3 R82, PT, PT, R114, 0x9, RZ ;  /* 0x0000000972527810 */ /* 0x000fe20007ffe0ff */
[----:B--2---:R-:W-:Y:S01]  /*5cf0*/  FMUL.FTZ R83, R8, R83 ;  /* 0x0000005308537220 */ /* 0x004fe20000410000 */
[----:B-----5:R-:W-:-:S05]  /*5d00*/  FMUL.FTZ R78, R9, R78 ;  /* 0x0000004e094e7220 */ /* 0x020fca0000410000 */
[----:B------:R-:W-:Y:S01]  /*5d10*/  MUFU.EX2 R125, R125 ;  /* 0x0000007d007d7308 */ /* 0x000fe20000000800 */
[----:B------:R-:W-:Y:S01]  /*5d20*/  ISETP.GE.U32.AND P4, PT, R91, UR12, PT ;  /* 0x0000000c5b007c0c */ /* 0x000fe2000bf86070 */
[----:B------:R-:W-:Y:S01]  /*5d30*/  FMUL.FTZ R81, R8, R81 ;  /* 0x0000005108517220 */ /* 0x000fe20000410000 */
[----:B-1----:R-:W-:-:S05]  /*5d40*/  FMUL.FTZ R45, R115, R45 ;  /* 0x0000002d732d7220 */ /* 0x002fca0000410000 */
[----:B------:R-:W-:Y:S01]  /*5d50*/  MUFU.SIN R46, R48 ;  /* 0x00000030002e7308 */ /* 0x000fe20000000400 */
[----:B0-----:R-:W-:Y:S01]  /*5d60*/  FMUL.FTZ R44, R115, R44 ;  /* 0x0000002c732c7220 */ /* 0x001fe20000410000 */
[----:B------:R-:W-:-:S06]  /*5d70*/  FSEL R97, R97, RZ, !P6 ;  /* 0x000000ff61617208 */ /* 0x000fcc0007000000 */
[----:B------:R-:W-:Y:S01]  /*5d80*/  MUFU.EX2 R49, R49 ;  /* 0x0000003100317308 */ /* 0x000fe20000000800 */
[----:B------:R-:W-:-:S07]  /*5d90*/  FSEL R91, R87, RZ, !P2 ;  /* 0x000000ff575b7208 */ /* 0x000fce0005000000 */
[----:B------:R-:W0:Y:S01]  /*5da0*/  MUFU.COS R48, R48 ;  /* 0x0000003000307308 */ /* 0x000e220000000000 */
[----:B------:R-:W-:Y:S02]  /*5db0*/  ISETP.GE.U32.AND P6, PT, R82, UR12, PT ;  /* 0x0000000c52007c0c */ /* 0x000fe4000bfc6070 */
[----:B------:R-:W-:Y:S02]  /*5dc0*/  FSEL R87, R84, RZ, !P3 ;  /* 0x000000ff54577208 */ /* 0x000fe40005800000 */
[----:B------:R-:W-:Y:S02]  /*5dd0*/  IADD3 R82, PT, PT, R114, 0xa, RZ ;  /* 0x0000000a72527810 */ /* 0x000fe40007ffe0ff */
[----:B------:R-:W-:Y:S02]  /*5de0*/  FSEL R84, R83, RZ, !P4 ;  /* 0x000000ff53547208 */ /* 0x000fe40006000000 */
[----:B------:R-:W-:Y:S02]  /*5df0*/  FSEL R79, R78, RZ, !P5 ;  /* 0x000000ff4e4f7208 */ /* 0x000fe40006800000 */
[----:B------:R-:W-:-:S02]  /*5e00*/  FSEL R83, R81, RZ, !P4 ;  /* 0x000000ff51537208 */ /* 0x000fc40006000000 */
[----:B------:R-:W-:Y:S01]  /*5e10*/  FSEL R78, R45, 1, !P5 ;  /* 0x3f8000002d4e7808 */ /* 0x000fe20006800000 */
[-C--:B------:R-:W-:Y:S01]  /*5e20*/  FMUL.FTZ R45, R113, R109.reuse ;  /* 0x0000006d712d7220 */ /* 0x080fe20000410000 */
[----:B------:R-:W-:Y:S01]  /*5e30*/  FSEL R81, R44, RZ, !P5 ;  /* 0x000000ff2c517208 */ /* 0x000fe20006800000 */
[----:B------:R-:W-:Y:S01]  /*5e40*/  FMUL.FTZ R44, R110, R109 ;  /* 0x0000006d6e2c7220 */ /* 0x000fe20000410000 */
[----:B------:R-:W-:Y:S01]  /*5e50*/  FSEL R93, R93, RZ, !P2 ;  /* 0x000000ff5d5d7208 */ /* 0x000fe20005000000 */
[----:B------:R-:W-:Y:S01]  /*5e60*/  FMUL.FTZ R80, R9, R80 ;  /* 0x0000005009507220 */ /* 0x000fe20000410000 */
[----:B------:R-:W-:Y:S01]  /*5e70*/  ISETP.GE.U32.AND P2, PT, R82, UR12, PT ;  /* 0x0000000c52007c0c */ /* 0x000fe2000bf46070 */
[-C--:B------:R-:W-:Y:S01]  /*5e80*/  FFMA.FTZ R45, R110, R106.reuse, -R45 ;  /* 0x0000006a6e2d7223 */ /* 0x080fe2000001082d */
[----:B------:R-:W-:Y:S01]  /*5e90*/  FSEL R82, R47, 1, !P4 ;  /* 0x3f8000002f527808 */ /* 0x000fe20006000000 */
[----:B------:R1:W2:Y:S01]  /*5ea0*/  MUFU.COS R50, R136 ;  /* 0x0000008800327308 */ /* 0x0002a20000000000 */
[----:B------:R-:W-:Y:S01]  /*5eb0*/  IADD3 R47, PT, PT, R114, 0xd, RZ ;  /* 0x0000000d722f7810 */ /* 0x000fe20007ffe0ff */
[----:B------:R-:W-:Y:S01]  /*5ec0*/  FFMA.FTZ R44, R113, R106, R44 ;  /* 0x0000006a712c7223 */ /* 0x000fe2000001002c */
[C---:B---3--:R-:W-:Y:S01]  /*5ed0*/  FMUL.FTZ R122, R123.reuse, R122 ;  /* 0x0000007a7b7a7220 */ /* 0x048fe20000410000 */
[----:B------:R-:W-:Y:S01]  /*5ee0*/  FMUL.FTZ R120, R123, R120 ;  /* 0x000000787b787220 */ /* 0x000fe20000410000 */
[----:B------:R-:W-:Y:S01]  /*5ef0*/  FSEL R80, R80, RZ, !P5 ;  /* 0x000000ff50507208 */ /* 0x000fe20006800000 */
[----:B0-----:R-:W-:Y:S01]  /*5f00*/  FMUL.FTZ R123, R49, R48 ;  /* 0x00000030317b7220 */ /* 0x001fe20000410000 */
[----:B------:R-:W-:Y:S01]  /*5f10*/  ISETP.GE.U32.AND P5, PT, R47, UR12, PT ;  /* 0x0000000c2f007c0c */ /* 0x000fe2000bfa6070 */
[----:B-1----:R-:W-:Y:S01]  /*5f20*/  FMUL.FTZ R136, R125, R124 ;  /* 0x0000007c7d887220 */ /* 0x002fe20000410000 */
[----:B------:R-:W-:Y:S01]  /*5f30*/  FMUL.FTZ R124, R49, R46 ;  /* 0x0000002e317c7220 */ /* 0x000fe20000410000 */
[C---:B------:R-:W-:Y:S01]  /*5f40*/  FMUL.FTZ R49, R105.reuse, R45 ;  /* 0x0000002d69317220 */ /* 0x040fe20000410000 */
[-C--:B------:R-:W-:Y:S01]  /*5f50*/  FMUL.FTZ R48, R105, R44.reuse ;  /* 0x0000002c69307220 */ /* 0x080fe20000410000 */
[CC--:B------:R-:W-:Y:S01]  /*5f60*/  FMUL.FTZ R47, R111.reuse, R109.reuse ;  /* 0x0000006d6f2f7220 */ /* 0x0c0fe20000410000 */
[----:B------:R-:W-:Y:S01]  /*5f70*/  FMUL.FTZ R46, R112, R109 ;  /* 0x0000006d702e7220 */ /* 0x000fe20000410000 */
[C---:B------:R-:W-:Y:S01]  /*5f80*/  FFMA.FTZ R49, R102.reuse, R44, R49 ;  /* 0x0000002c66317223 */ /* 0x040fe20000010031 */
[----:B------:R-:W-:Y:S01]  /*5f90*/  FFMA.FTZ R48, R102, R45, -R48 ;  /* 0x0000002d66307223 */ /* 0x000fe20000010830 */
[-C--:B------:R-:W-:Y:S01]  /*5fa0*/  FFMA.FTZ R47, R112, R106.reuse, R47 ;  /* 0x0000006a702f7223 */ /* 0x080fe2000001002f */
[----:B------:R-:W-:Y:S01]  /*5fb0*/  FFMA.FTZ R46, R111, R106, -R46 ;  /* 0x0000006a6f2e7223 */ /* 0x000fe2000001082e */
[C---:B------:R-:W-:Y:S01]  /*5fc0*/  FMUL.FTZ R45, R101.reuse, R49 ;  /* 0x00000031652d7220 */ /* 0x040fe20000410000 */
[----:B------:R-:W-:Y:S01]  /*5fd0*/  FMUL.FTZ R44, R101, R48 ;  /* 0x00000030652c7220 */ /* 0x000fe20000410000 */
[----:B------:R-:W-:Y:S01]  /*5fe0*/  FADD.FTZ R47, R108, R47 ;  /* 0x0000002f6c2f7221 */ /* 0x000fe20000010000 */
[----:B------:R-:W-:Y:S01]  /*5ff0*/  FADD.FTZ R46, R107, R46 ;  /* 0x0000002e6b2e7221 */ /* 0x000fe20000010000 */
[----:B------:R-:W-:Y:S01]  /*6000*/  FMUL.FTZ R88, R41, R36 ;  /* 0x0000002429587220 */ /* 0x000fe20000410000 */
[----:B------:R-:W-:Y:S01]  /*6010*/  FFMA.FTZ R48, R98, R48, -R45 ;  /* 0x0000003062307223 */ /* 0x000fe2000001082d */
[----:B------:R-:W-:Y:S01]  /*6020*/  FMUL.FTZ R121, R42, R39 ;  /* 0x000000272a797220 */ /* 0x000fe20000410000 */
[----:B------:R-:W-:Y:S01]  /*6030*/  FFMA.FTZ R49, R98, R49, R44 ;  /* 0x0000003162317223 */ /* 0x000fe2000001002c */
[CC--:B------:R-:W-:Y:S01]  /*6040*/  FMUL.FTZ R45, R105.reuse, R47.reuse ;  /* 0x0000002f692d7220 */ /* 0x0c0fe20000410000 */
[----:B------:R-:W-:Y:S01]  /*6050*/  FMUL.FTZ R44, R105, R46 ;  /* 0x0000002e692c7220 */ /* 0x000fe20000410000 */
[----:B------:R-:W-:Y:S01]  /*6060*/  FMUL.RZ R88, R88, 0.15915493667125701904 ;  /* 0x3e22f98358587820 */ /* 0x000fe2000040c000 */
[----:B------:R-:W-:Y:S01]  /*6070*/  FMUL.FTZ R86, R7, R86 ;  /* 0x0000005607567220 */ /* 0x000fe20000410000 */
[----:B--2---:R-:W-:Y:S01]  /*6080*/  FMUL.FTZ R50, R51, R50 ;  /* 0x0000003233327220 */ /* 0x004fe20000410000 */
[C---:B------:R-:W-:Y:S01]  /*6090*/  FFMA.FTZ R46, R102.reuse, R46, -R45 ;  /* 0x0000002e662e7223 */ /* 0x040fe2000001082d */
[----:B------:R-:W-:Y:S01]  /*60a0*/  FFMA.FTZ R47, R102, R47, R44 ;  /* 0x0000002f662f7223 */ /* 0x000fe2000001002c */
[----:B------:R-:W0:Y:S01]  /*60b0*/  MUFU.EX2 R121, R121 ;  /* 0x0000007900797308 */ /* 0x000e220000000800 */
[----:B------:R-:W-:Y:S01]  /*60c0*/  IADD3 R51, PT, PT, R114, 0xb, RZ ;  /* 0x0000000b72337810 */ /* 0x000fe20007ffe0ff */
[----:B------:R-:W-:Y:S01]  /*60d0*/  FMUL.FTZ R115, R97, R48 ;  /* 0x0000003061737220 */ /* 0x000fe20000410000 */
[----:B------:R-:W-:Y:S01]  /*60e0*/  FADD.FTZ R46, R103, R46 ;  /* 0x0000002e672e7221 */ /* 0x000fe20000010000 */
[----:B------:R-:W-:Y:S01]  /*60f0*/  FSEL R89, R89, RZ, !P3 ;  /* 0x000000ff59597208 */ /* 0x000fe20005800000 */
[----:B------:R-:W-:-:S03]  /*6100*/  FADD.FTZ R47, R104, R47 ;  /* 0x0000002f682f7221 */ /* 0x000fc60000010000 */
[----:B------:R-:W-:Y:S01]  /*6110*/  MUFU.SIN R127, R88 ;  /* 0x00000058007f7308 */ /* 0x000fe20000000400 */
[----:B------:R-:W-:Y:S01]  /*6120*/  FFMA.FTZ R115, R94, R49, R115 ;  /* 0x000000315e737223 */ /* 0x000fe20000010073 */
[----:B------:R-:W-:-:S06]  /*6130*/  FMUL.FTZ R45, R101, R47 ;  /* 0x0000002f652d7220 */ /* 0x000fcc0000410000 */
[----:B------:R1:W-:Y:S02]  /*6140*/  MUFU.COS R128, R88 ;  /* 0x0000005800807308 */ /* 0x0003e40000000000 */
[----:B-1----:R-:W-:Y:S02]  /*6150*/  FSEL R88, R86, RZ, !P3 ;  /* 0x000000ff56587208 */ /* 0x002fe40005800000 */
[----:B------:R-:W-:Y:S02]  /*6160*/  FSEL R86, R50, 1, !P3 ;  /* 0x3f80000032567808 */ /* 0x000fe40005800000 */
[----:B------:R-:W-:Y:S01]  /*6170*/  ISETP.GE.U32.AND P3, PT, R51, UR12, PT ;  /* 0x0000000c33007c0c */ /* 0x000fe2000bf66070 */
[----:B------:R-:W-:Y:S01]  /*6180*/  FMUL.FTZ R51, R97, R49 ;  /* 0x0000003161337220 */ /* 0x000fe20000410000 */
[-C--:B------:R-:W-:Y:S01]  /*6190*/  FMUL.FTZ R49, R101, R46.reuse ;  /* 0x0000002e65317220 */ /* 0x080fe20000410000 */
[----:B------:R-:W-:-:S03]  /*61a0*/  FFMA.FTZ R46, R98, R46, -R45 ;  /* 0x0000002e622e7223 */ /* 0x000fc6000001082d */
[----:B------:R-:W-:Y:S01]  /*61b0*/  FFMA.FTZ R49, R98, R47, R49 ;  /* 0x0000002f62317223 */ /* 0x000fe20000010031 */
[----:B------:R-:W-:Y:S01]  /*61c0*/  FFMA.FTZ R51, R94, R48, -R51 ;  /* 0x000000305e337223 */ /* 0x000fe20000010833 */
[----:B------:R-:W-:Y:S02]  /*61d0*/  FADD.FTZ R46, R99, R46 ;  /* 0x0000002e632e7221 */ /* 0x000fe40000010000 */
[----:B------:R-:W-:Y:S01]  /*61e0*/  FADD.FTZ R49, R100, R49 ;  /* 0x0000003164317221 */ /* 0x000fe20000010000 */
[----:B------:R-:W-:Y:S01]  /*61f0*/  FMUL.FTZ R44, R93, R51 ;  /* 0x000000335d2c7220 */ /* 0x000fe20000410000 */
[----:B0-----:R-:W-:Y:S01]  /*6200*/  FMUL.FTZ R140, R121, R118 ;  /* 0x00000076798c7220 */ /* 0x001fe20000410000 */
[C---:B------:R-:W-:Y:S01]  /*6210*/  FMUL.FTZ R119, R42.reuse, R52 ;  /* 0x000000342a777220 */ /* 0x040fe20000410000 */
[C---:B------:R-:W-:Y:S01]  /*6220*/  FMUL.FTZ R129, R42.reuse, R36 ;  /* 0x000000242a817220 */ /* 0x040fe20000410000 */
[----:B------:R-:W-:Y:S01]  /*6230*/  FMUL.FTZ R118, R42, R34 ;  /* 0x000000222a767220 */ /* 0x000fe20000410000 */
[----:B------:R-:W-:Y:S01]  /*6240*/  FMUL.FTZ R45, R97, R49 ;  /* 0x00000031612d7220 */ /* 0x000fe20000410000 */
[----:B------:R-:W-:Y:S01]  /*6250*/  FMUL.FTZ R139, R121, R117 ;  /* 0x00000075798b7220 */ /* 0x000fe20000410000 */
[-C--:B------:R-:W-:Y:S01]  /*6260*/  FMUL.FTZ R42, R97, R46.reuse ;  /* 0x0000002e612a7220 */ /* 0x080fe20000410000 */
[-C--:B------:R-:W-:Y:S01]  /*6270*/  FMUL.FTZ R117, R93, R115.reuse ;  /* 0x000000735d757220 */ /* 0x080fe20000410000 */
[----:B------:R-:W-:Y:S01]  /*6280*/  FFMA.FTZ R44, R90, R115, R44 ;  /* 0x000000735a2c7223 */ /* 0x000fe2000001002c */
[C---:B------:R-:W-:Y:S01]  /*6290*/  FFMA.FTZ R46, R94.reuse, R46, -R45 ;  /* 0x0000002e5e2e7223 */ /* 0x040fe2000001082d */
[----:B------:R-:W-:Y:S01]  /*62a0*/  FFMA.FTZ R49, R94, R49, R42 ;  /* 0x000000315e317223 */ /* 0x000fe2000001002a */
[----:B------:R-:W-:Y:S01]  /*62b0*/  FFMA.FTZ R117, R90, R51, -R117 ;  /* 0x000000335a757223 */ /* 0x000fe20000010875 */
[----:B------:R-:W-:Y:S01]  /*62c0*/  FMUL.FTZ R47, R89, R44 ;  /* 0x0000002c592f7220 */ /* 0x000fe20000410000 */
[----:B------:R-:W-:Y:S01]  /*62d0*/  FMUL.FTZ R41, R41, R34 ;  /* 0x0000002229297220 */ /* 0x000fe20000410000 */
[----:B------:R-:W-:Y:S01]  /*62e0*/  FADD.FTZ R46, R95, R46 ;  /* 0x0000002e5f2e7221 */ /* 0x000fe20000010000 */
[----:B------:R-:W-:Y:S01]  /*62f0*/  FADD.FTZ R49, R96, R49 ;  /* 0x0000003160317221 */ /* 0x000fe20000010000 */
[CC--:B------:R-:W-:Y:S01]  /*6300*/  FFMA.FTZ R47, R86.reuse, R117.reuse, -R47 ;  /* 0x00000075562f7223 */ /* 0x0c0fe2000001082f */
[----:B------:R-:W0:Y:S01]  /*6310*/  MUFU.EX2 R119, R119 ;  /* 0x0000007700777308 */ /* 0x000e220000000800 */
[----:B------:R-:W-:Y:S01]  /*6320*/  FMUL.FTZ R117, R89, R117 ;  /* 0x0000007559757220 */ /* 0x000fe20000410000 */
[----:B------:R-:W-:Y:S01]  /*6330*/  FMUL.RZ R48, R41, 0.15915493667125701904 ;  /* 0x3e22f98329307820 */ /* 0x000fe2000040c000 */
[C---:B------:R-:W-:Y:S01]  /*6340*/  FMUL.FTZ R45, R93.reuse, R46 ;  /* 0x0000002e5d2d7220 */ /* 0x040fe20000410000 */
[-C--:B------:R-:W-:Y:S01]  /*6350*/  FMUL.FTZ R41, R93, R49.reuse ;  /* 0x000000315d297220 */ /* 0x080fe20000410000 */
[----:B------:R-:W-:Y:S01]  /*6360*/  FSEL R85, R85, RZ, !P4 ;  /* 0x000000ff55557208 */ /* 0x000fe20006000000 */
[----:B------:R-:W-:Y:S01]  /*6370*/  FFMA.FTZ R44, R86, R44, R117 ;  /* 0x0000002c562c7223 */ /* 0x000fe20000010075 */
[C---:B------:R-:W-:Y:S01]  /*6380*/  FFMA.FTZ R45, R90.reuse, R49, R45 ;  /* 0x000000315a2d7223 */ /* 0x040fe2000001002d */
[----:B------:R-:W-:-:S02]  /*6390*/  FFMA.FTZ R46, R90, R46, -R41 ;  /* 0x0000002e5a2e7223 */ /* 0x000fc40000010829 */
[----:B------:R-:W-:Y:S01]  /*63a0*/  FMUL.FTZ R51, R85, R44 ;  /* 0x0000002c55337220 */ /* 0x000fe20000410000 */
[----:B------:R-:W-:Y:S01]  /*63b0*/  FADD.FTZ R45, R92, R45 ;  /* 0x0000002d5c2d7221 */ /* 0x000fe20000010000 */
[----:B------:R-:W-:Y:S01]  /*63c0*/  FADD.FTZ R46, R91, R46 ;  /* 0x0000002e5b2e7221 */ /* 0x000fe20000010000 */
[-C--:B------:R-:W-:Y:S01]  /*63d0*/  FMUL.FTZ R115, R85, R47.reuse ;  /* 0x0000002f55737220 */ /* 0x080fe20000410000 */
[----:B------:R-:W-:Y:S01]  /*63e0*/  FFMA.FTZ R51, R82, R47, -R51 ;  /* 0x0000002f52337223 */ /* 0x000fe20000010833 */
[C---:B------:R-:W-:Y:S01]  /*63f0*/  FMUL.FTZ R47, R89.reuse, R45 ;  /* 0x0000002d592f7220 */ /* 0x040fe20000410000 */
[-C--:B------:R-:W-:Y:S01]  /*6400*/  FMUL.FTZ R42, R89, R46.reuse ;  /* 0x0000002e592a7220 */ /* 0x080fe20000410000 */
[----:B------:R-:W-:Y:S01]  /*6410*/  MUFU.EX2 R118, R118 ;  /* 0x0000007600767308 */ /* 0x000fe20000000800 */
[----:B0-----:R-:W-:Y:S01]  /*6420*/  FMUL.FTZ R43, R119, R43 ;  /* 0x0000002b772b7220 */ /* 0x001fe20000410000 */
[C---:B------:R-:W-:Y:S01]  /*6430*/  FFMA.FTZ R46, R86.reuse, R46, -R47 ;  /* 0x0000002e562e7223 */ /* 0x040fe2000001082f */
[----:B------:R-:W-:Y:S01]  /*6440*/  FFMA.FTZ R47, R86, R45, R42 ;  /* 0x0000002d562f7223 */ /* 0x000fe2000001002a */
[----:B------:R-:W-:Y:S01]  /*6450*/  FFMA.FTZ R115, R82, R44, R115 ;  /* 0x0000002c52737223 */ /* 0x000fe20000010073 */
[----:B------:R-:W0:Y:S03]  /*6460*/  LDS R45, [R40+0x48] ;  /* 0x00004800282d7984 */ /* 0x000e260000000800 */
[----:B------:R-:W1:Y:S01]  /*6470*/  MUFU.COS R117, R48 ;  /* 0x0000003000757308 */ /* 0x000e620000000000 */
[----:B------:R-:W-:Y:S01]  /*6480*/  FMUL.FTZ R44, R81, R51 ;  /* 0x00000033512c7220 */ /* 0x000fe20000410000 */
[----:B------:R-:W-:-:S06]  /*6490*/  FSEL R142, R43, RZ, !P6 ;  /* 0x000000ff2b8e7208 */ /* 0x000fcc0007000000 */
[----:B------:R2:W3:Y:S01]  /*64a0*/  MUFU.SIN R41, R48 ;  /* 0x0000003000297308 */ /* 0x0004e20000000400 */
[----:B------:R-:W-:Y:S01]  /*64b0*/  FMUL.FTZ R116, R119, R116 ;  /* 0x0000007477747220 */ /* 0x000fe20000410000 */
[----:B------:R-:W4:Y:S01]  /*64c0*/  LDS R43, [R40+0x4c] ;  /* 0x00004c00282b7984 */ /* 0x000f220000000800 */
[-C--:B------:R-:W-:Y:S01]  /*64d0*/  FMUL.FTZ R49, R81, R115.reuse ;  /* 0x0000007351317220 */ /* 0x080fe20000410000 */
[----:B------:R-:W-:Y:S01]  /*64e0*/  FFMA.FTZ R115, R78, R115, R44 ;  /* 0x000000734e737223 */ /* 0x000fe2000001002c */
[----:B------:R-:W-:Y:S02]  /*64f0*/  IADD3 R50, PT, PT, R114, 0xc, RZ ;  /* 0x0000000c72327810 */ /* 0x000fe40007ffe0ff */
[----:B------:R-:W-:Y:S01]  /*6500*/  FSEL R141, R116, 1, !P6 ;  /* 0x3f800000748d7808 */ /* 0x000fe20007000000 */
[----:B------:R-:W-:Y:S01]  /*6510*/  FFMA.FTZ R49, R78, R51, -R49 ;  /* 0x000000334e317223 */ /* 0x000fe20000010831 */
[----:B------:R-:W-:Y:S01]  /*6520*/  FMUL.FTZ R42, R142, R115 ;  /* 0x000000738e2a7220 */ /* 0x000fe20000410000 */
[----:B------:R-:W-:Y:S01]  /*6530*/  FADD.FTZ R47, R88, R47 ;  /* 0x0000002f582f7221 */ /* 0x000fe20000010000 */
[----:B------:R-:W-:Y:S01]  /*6540*/  ISETP.GE.U32.AND P4, PT, R50, UR12, PT ;  /* 0x0000000c32007c0c */ /* 0x000fe2000bf86070 */
[----:B-1----:R-:W-:Y:S01]  /*6550*/  FMUL.FTZ R117, R118, R117 ;  /* 0x0000007576757220 */ /* 0x002fe20000410000 */
[-C--:B------:R-:W-:Y:S01]  /*6560*/  FFMA.FTZ R50, R141, R49.reuse, -R42 ;  /* 0x000000318d327223 */ /* 0x080fe2000001082a */
[----:B------:R-:W-:Y:S01]  /*6570*/  FMUL.FTZ R42, R142, R49 ;  /* 0x000000318e2a7220 */ /* 0x000fe20000410000 */
[----:B------:R-:W-:Y:S01]  /*6580*/  FADD.FTZ R46, R87, R46 ;  /* 0x0000002e572e7221 */ /* 0x000fe20000010000 */
[----:B--2---:R-:W1:Y:S01]  /*6590*/  LDS R48, [R40+0x54] ;  /* 0x0000540028307984 */ /* 0x004e620000000800 */
[----:B---3--:R-:W-:Y:S01]  /*65a0*/  FMUL.FTZ R118, R118, R41 ;  /* 0x0000002976767220 */ /* 0x008fe20000410000 */
[----:B------:R-:W-:Y:S01]  /*65b0*/  FMUL.FTZ R41, R85, R47 ;  /* 0x0000002f55297220 */ /* 0x000fe20000410000 */
[----:B------:R-:W-:Y:S01]  /*65c0*/  FFMA.FTZ R115, R141, R115, R42 ;  /* 0x000000738d737223 */ /* 0x000fe2000001002a */
[----:B------:R-:W-:-:S02]  /*65d0*/  FMUL.FTZ R44, R85, R46 ;  /* 0x0000002e552c7220 */ /* 0x000fc40000410000 */
[----:B------:R-:W-:Y:S01]  /*65e0*/  FFMA.FTZ R42, R82, R46, -R41 ;  /* 0x0000002e522a7223 */ /* 0x000fe20000010829 */
[----:B------:R-:W-:Y:S01]  /*65f0*/  FSEL R140, R140, RZ, !P2 ;  /* 0x000000ff8c8c7208 */ /* 0x000fe20005000000 */
[----:B------:R-:W2:Y:S01]  /*6600*/  LDS R46, [R40+0x50] ;  /* 0x00005000282e7984 */ /* 0x000ea20000000800 */
[----:B------:R-:W-:Y:S01]  /*6610*/  FFMA.FTZ R47, R82, R47, R44 ;  /* 0x0000002f522f7223 */ /* 0x000fe2000001002c */
[----:B------:R-:W-:Y:S01]  /*6620*/  FADD.FTZ R42, R83, R42 ;  /* 0x0000002a532a7221 */ /* 0x000fe20000010000 */
[----:B------:R-:W-:Y:S01]  /*6630*/  FSEL R139, R139, 1, !P2 ;  /* 0x3f8000008b8b7808 */ /* 0x000fe20005000000 */
[----:B------:R-:W-:Y:S01]  /*6640*/  FMUL.FTZ R116, R140, R50 ;  /* 0x000000328c747220 */ /* 0x000fe20000410000 */
[----:B------:R-:W-:Y:S01]  /*6650*/  FADD.FTZ R41, R84, R47 ;  /* 0x0000002f54297221 */ /* 0x000fe20000010000 */
[----:B------:R-:W-:Y:S01]  /*6660*/  FMUL.FTZ R49, R81, R42 ;  /* 0x0000002a51317220 */ /* 0x000fe20000410000 */
[----:B------:R-:W3:Y:S01]  /*6670*/  MUFU.COS R126, R126 ;  /* 0x0000007e007e7308 */ /* 0x000ee20000000000 */
[-C--:B------:R-:W-:Y:S01]  /*6680*/  FMUL.FTZ R44, R140, R115.reuse ;  /* 0x000000738c2c7220 */ /* 0x080fe20000410000 */
[----:B------:R-:W-:Y:S01]  /*6690*/  FSEL R138, R120, RZ, !P3 ;  /* 0x000000ff788a7208 */ /* 0x000fe20005800000 */
[----:B------:R-:W-:Y:S01]  /*66a0*/  FFMA.FTZ R115, R139, R115, R116 ;  /* 0x000000738b737223 */ /* 0x000fe20000010074 */
[----:B------:R-:W5:Y:S01]  /*66b0*/  LDS R47, [R40+0x58] ;  /* 0x00005800282f7984 */ /* 0x000f620000000800 */
[-C--:B------:R-:W-:Y:S01]  /*66c0*/  FFMA.FTZ R51, R78, R41.reuse, R49 ;  /* 0x000000294e337223 */ /* 0x080fe20000010031 */
[----:B------:R-:W-:Y:S01]  /*66d0*/  FMUL.FTZ R49, R81, R41 ;  /* 0x0000002951317220 */ /* 0x000fe20000410000 */
[----:B------:R-:W-:Y:S01]  /*66e0*/  FFMA.FTZ R44, R139, R50, -R44 ;  /* 0x000000328b2c7223 */ /* 0x000fe2000001082c */
[----:B------:R-:W-:Y:S01]  /*66f0*/  FSEL R137, R122, 1, !P3 ;  /* 0x3f8000007a897808 */ /* 0x000fe20005800000 */
[----:B------:R-:W5:Y:S01]  /*6700*/  LDS R41, [R40+0x5c] ;  /* 0x00005c0028297984 */ /* 0x000f620000000800 */
[----:B------:R-:W-:Y:S01]  /*6710*/  FMUL.FTZ R50, R138, R115 ;  /* 0x000000738a327220 */ /* 0x000fe20000410000 */
[----:B------:R-:W-:Y:S01]  /*6720*/  FFMA.FTZ R42, R78, R42, -R49 ;  /* 0x0000002a4e2a7223 */ /* 0x000fe20000010831 */
[----:B------:R-:W-:Y:S01]  /*6730*/  FADD.FTZ R51, R80, R51 ;  /* 0x0000003350337221 */ /* 0x000fe20000010000 */
[-C--:B------:R-:W-:Y:S01]  /*6740*/  FMUL.FTZ R120, R138, R44.reuse ;  /* 0x0000002c8a787220 */ /* 0x080fe20000410000 */
[----:B------:R-:W-:Y:S01]  /*6750*/  FFMA.FTZ R50, R137, R44, -R50 ;  /* 0x0000002c89327223 */ /* 0x000fe20000010832 */
[----:B0-----:R-:W-:Y:S01]  /*6760*/  FMUL.FTZ R45, R10, R45 ;  /* 0x0000002d0a2d7220 */ /* 0x001fe20000410000 */
[----:B------:R-:W-:Y:S01]  /*6770*/  FADD.FTZ R44, R79, R42 ;  /* 0x0000002a4f2c7221 */ /* 0x000fe20000010000 */
[----:B------:R-:W-:Y:S01]  /*6780*/  FMUL.FTZ R116, R142, R51 ;  /* 0x000000338e747220 */ /* 0x000fe20000410000 */
[----:B------:R-:W-:Y:S01]  /*6790*/  FFMA.FTZ R49, R137, R115, R120 ;  /* 0x0000007389317223 */ /* 0x000fe20000010078 */
[----:B------:R-:W0:Y:S01]  /*67a0*/  LDS R42, [R40+0x64] ;  /* 0x00006400282a7984 */ /* 0x000e220000000800 */
[----:B----4-:R-:W-:Y:S01]  /*67b0*/  FMUL.FTZ R43, R10, R43 ;  /* 0x0000002b0a2b7220 */ /* 0x010fe20000410000 */
[-C--:B------:R-:W-:Y:S01]  /*67c0*/  FFMA.FTZ R115, R141, R44.reuse, -R116 ;  /* 0x0000002c8d737223 */ /* 0x080fe20000010874 */
[----:B------:R-:W-:Y:S01]  /*67d0*/  FSEL R134, R45, RZ, !P6 ;  /* 0x000000ff2d867208 */ /* 0x000fe20007000000 */
[----:B------:R-:W-:Y:S01]  /*67e0*/  FMUL.FTZ R116, R142, R44 ;  /* 0x0000002c8e747220 */ /* 0x000fe20000410000 */
[----:B---3--:R-:W-:Y:S01]  /*67f0*/  FMUL.FTZ R126, R125, R126 ;  /* 0x0000007e7d7e7220 */ /* 0x008fe20000410000 */
[----:B------:R-:W3:Y:S01]  /*6800*/  LDS R44, [R40+0x60] ;  /* 0x00006000282c7984 */ /* 0x000ee20000000800 */
[----:B------:R-:W-:Y:S01]  /*6810*/  FSEL R136, R136, RZ, !P4 ;  /* 0x000000ff88887208 */ /* 0x000fe20006000000 */
[----:B------:R-:W-:Y:S01]  /*6820*/  FFMA.FTZ R116, R141, R51, R116 ;  /* 0x000000338d747223 */ /* 0x000fe20000010074 */
[----:B------:R-:W-:Y:S01]  /*6830*/  FSEL R135, R43, RZ, !P6 ;  /* 0x000000ff2b877208 */ /* 0x000fe20007000000 */
[----:B------:R-:W-:Y:S01]  /*6840*/  FADD.FTZ R115, R134, R115 ;  /* 0x0000007386737221 */ /* 0x000fe20000010000 */
[----:B------:R-:W4:Y:S01]  /*6850*/  MUFU.EX2 R129, R129 ;  /* 0x0000008100817308 */ /* 0x000f220000000800 */
[----:B------:R-:W-:Y:S01]  /*6860*/  FSEL R133, R126, 1, !P4 ;  /* 0x3f8000007e857808 */ /* 0x000fe20006000000 */
[----:B------:R-:W-:Y:S01]  /*6870*/  FMUL.FTZ R120, R136, R49 ;  /* 0x0000003188787220 */ /* 0x000fe20000410000 */
[----:B------:R-:W-:Y:S01]  /*6880*/  FADD.FTZ R116, R135, R116 ;  /* 0x0000007487747221 */ /* 0x000fe20000010000 */
[----:B------:R-:W-:Y:S01]  /*6890*/  FMUL.FTZ R43, R140, R115 ;  /* 0x000000738c2b7220 */ /* 0x000fe20000410000 */
[-C--:B------:R-:W-:Y:S01]  /*68a0*/  FMUL.FTZ R122, R136, R50.reuse ;  /* 0x00000032887a7220 */ /* 0x080fe20000410000 */
[----:B------:R-:W3:Y:S01]  /*68b0*/  LDS R45, [R40+0x68] ;  /* 0x00006800282d7984 */ /* 0x000ee20000000800 */
[----:B------:R-:W-:Y:S01]  /*68c0*/  FFMA.FTZ R50, R133, R50, -R120 ;  /* 0x0000003285327223 */ /* 0x000fe20000010878 */
[-C--:B------:R-:W-:Y:S01]  /*68d0*/  FMUL.FTZ R120, R140, R116.reuse ;  /* 0x000000748c787220 */ /* 0x080fe20000410000 */
[----:B------:R-:W-:Y:S01]  /*68e0*/  FFMA.FTZ R116, R139, R116, R43 ;  /* 0x000000748b747223 */ /* 0x000fe2000001002b */
[C---:B-1----:R-:W-:Y:S01]  /*68f0*/  FMUL.FTZ R48, R11.reuse, R48 ;  /* 0x000000300b307220 */ /* 0x042fe20000410000 */
[----:B------:R-:W1:Y:S01]  /*6900*/  LDS R43, [R40+0x6c] ;  /* 0x00006c00282b7984 */ /* 0x000e620000000800 */
[----:B--2---:R-:W-:-:S03]  /*6910*/  FMUL.FTZ R46, R11, R46 ;  /* 0x0000002e0b2e7220 */ /* 0x004fc60000410000 */
[----:B------:R-:W-:Y:S01]  /*6920*/  FSEL R131, R48, RZ, !P2 ;  /* 0x000000ff30837208 */ /* 0x000fe20005000000 */
[----:B------:R-:W-:Y:S01]  /*6930*/  FFMA.FTZ R115, R139, R115, -R120 ;  /* 0x000000738b737223 */ /* 0x000fe20000010878 */
[----:B------:R-:W-:Y:S01]  /*6940*/  FSEL R130, R46, RZ, !P2 ;  /* 0x000000ff2e827208 */ /* 0x000fe20005000000 */
[C---:B----4-:R-:W-:Y:S01]  /*6950*/  FMUL.FTZ R127, R129.reuse, R127 ;  /* 0x0000007f817f7220 */ /* 0x050fe20000410000 */
[----:B------:R-:W-:Y:S01]  /*6960*/  FMUL.FTZ R128, R129, R128 ;  /* 0x0000008081807220 */ /* 0x000fe20000410000 */
[----:B------:R-:W-:Y:S01]  /*6970*/  FADD.FTZ R116, R131, R116 ;  /* 0x0000007483747221 */ /* 0x000fe20000010000 */
[----:B-----5:R-:W-:Y:S01]  /*6980*/  FMUL.FTZ R47, R12, R47 ;  /* 0x0000002f0c2f7220 */ /* 0x020fe20000410000 */
[----:B------:R-:W-:Y:S01]  /*6990*/  FADD.FTZ R115, R130, R115 ;  /* 0x0000007382737221 */ /* 0x000fe20000010000 */
[----:B------:R-:W-:Y:S01]  /*69a0*/  FSEL R132, R127, RZ, !P5 ;  /* 0x000000ff7f847208 */ /* 0x000fe20006800000 */
[-C--:B------:R-:W-:Y:S01]  /*69b0*/  FMUL.FTZ R46, R138, R116.reuse ;  /* 0x000000748a2e7220 */ /* 0x080fe20000410000 */
[----:B------:R-:W-:Y:S01]  /*69c0*/  FFMA.FTZ R49, R133, R49, R122 ;  /* 0x0000003185317223 */ /* 0x000fe2000001007a */
[----:B------:R-:W-:Y:S01]  /*69d0*/  FMUL.FTZ R41, R12, R41 ;  /* 0x000000290c297220 */ /* 0x000fe20000410000 */
[----:B------:R-:W-:Y:S01]  /*69e0*/  FSEL R129, R128, 1, !P5 ;  /* 0x3f80000080817808 */ /* 0x000fe20006800000 */
[-C--:B------:R-:W-:Y:S01]  /*69f0*/  FMUL.FTZ R51, R138, R115.reuse ;  /* 0x000000738a337220 */ /* 0x080fe20000410000 */
[----:B------:R-:W-:Y:S01]  /*6a00*/  FSEL R128, R47, RZ, !P3 ;  /* 0x000000ff2f807208 */ /* 0x000fe20005800000 */
[----:B------:R-:W-:Y:S01]  /*6a10*/  FFMA.FTZ R115, R137, R115, -R46 ;  /* 0x0000007389737223 */ /* 0x000fe2000001082e */
[----:B------:R-:W-:Y:S01]  /*6a20*/  FMUL.FTZ R48, R132, R49 ;  /* 0x0000003184307220 */ /* 0x000fe20000410000 */
[----:B------:R-:W-:Y:S01]  /*6a30*/  FSEL R127, R41, RZ, !P3 ;  /* 0x000000ff297f7208 */ /* 0x000fe20005800000 */
[----:B------:R-:W-:Y:S01]  /*6a40*/  FFMA.FTZ R116, R137, R116, R51 ;  /* 0x0000007489747223 */ /* 0x000fe20000010033 */
[----:B------:R-:W-:Y:S01]  /*6a50*/  FADD.FTZ R115, R128, R115 ;  /* 0x0000007380737221 */ /* 0x000fe20000010000 */
[-C--:B------:R-:W-:Y:S01]  /*6a60*/  FFMA.FTZ R46, R129, R50.reuse, -R48 ;  /* 0x00000032812e7223 */ /* 0x080fe20000010830 */
[----:B------:R-:W-:Y:S01]  /*6a70*/  FMUL.FTZ R48, R132, R50 ;  /* 0x0000003284307220 */ /* 0x000fe20000410000 */
[----:B0-----:R-:W-:Y:S01]  /*6a80*/  FMUL.FTZ R126, R13, R42 ;  /* 0x0000002a0d7e7220 */ /* 0x001fe20000410000 */
[----:B------:R-:W-:Y:S01]  /*6a90*/  FADD.FTZ R116, R127, R116 ;  /* 0x000000747f747221 */ /* 0x000fe20000010000 */
[C---:B------:R-:W-:Y:S01]  /*6aa0*/  FMUL.FTZ R50, R136.reuse, R115 ;  /* 0x0000007388327220 */ /* 0x040fe20000410000 */
[----:B---3--:R-:W-:Y:S01]  /*6ab0*/  FMUL.FTZ R44, R13, R44 ;  /* 0x0000002c0d2c7220 */ /* 0x008fe20000410000 */
[----:B------:R-:W-:Y:S01]  /*6ac0*/  FFMA.FTZ R42, R129, R49, R48 ;  /* 0x00000031812a7223 */ /* 0x000fe20000010030 */
[-C--:B------:R-:W-:Y:S01]  /*6ad0*/  FMUL.FTZ R48, R136, R116.reuse ;  /* 0x0000007488307220 */ /* 0x080fe20000410000 */
[----:B------:R-:W-:Y:S01]  /*6ae0*/  FSEL R126, R126, RZ, !P4 ;  /* 0x000000ff7e7e7208 */ /* 0x000fe20006000000 */
[C---:B------:R-:W-:Y:S01]  /*6af0*/  FFMA.FTZ R41, R133.reuse, R116, R50 ;  /* 0x0000007485297223 */ /* 0x040fe20000010032 */
[----:B------:R-:W-:Y:S01]  /*6b00*/  FSEL R125, R44, RZ, !P4 ;  /* 0x000000ff2c7d7208 */ /* 0x000fe20006000000 */
[----:B------:R-:W-:-:S02]  /*6b10*/  FFMA.FTZ R44, R133, R115, -R48 ;  /* 0x00000073852c7223 */ /* 0x000fc40000010830 */
[----:B------:R-:W-:Y:S01]  /*6b20*/  FADD.FTZ R41, R126, R41 ;  /* 0x000000297e297221 */ /* 0x000fe20000010000 */
[----:B------:R-:W-:Y:S01]  /*6b30*/  IADD3 R47, PT, PT, R114, 0xe, RZ ;  /* 0x0000000e722f7810 */ /* 0x000fe20007ffe0ff */
[----:B------:R-:W0:Y:S01]  /*6b40*/  LDS R48, [R40+0x70] ;  /* 0x0000700028307984 */ /* 0x000e220000000800 */
[----:B------:R-:W-:Y:S01]  /*6b50*/  FMUL.FTZ R45, R14, R45 ;  /* 0x0000002d0e2d7220 */ /* 0x000fe20000410000 */
[----:B------:R-:W2:Y:S01]  /*6b60*/  S2UR UR25, SR_CTAID.Y ;  /* 0x00000000001979c3 */ /* 0x000ea20000002600 */
[----:B------:R-:W-:Y:S01]  /*6b70*/  FADD.FTZ R50, R125, R44 ;  /* 0x0000002c7d327221 */ /* 0x000fe20000010000 */
[----:B------:R-:W-:Y:S01]  /*6b80*/  FMUL.FTZ R116, R132, R41 ;  /* 0x0000002984747220 */ /* 0x000fe20000410000 */
[----:B------:R-:W-:Y:S01]  /*6b90*/  ISETP.GE.U32.AND P2, PT, R47, UR12, PT ;  /* 0x0000000c2f007c0c */ /* 0x000fe2000bf46070 */
[----:B-1----:R-:W-:Y:S01]  /*6ba0*/  FMUL.FTZ R122, R14, R43 ;  /* 0x0000002b0e7a7220 */ /* 0x002fe20000410000 */
[-C--:B------:R-:W-:Y:S01]  /*6bb0*/  FMUL.FTZ R120, R132, R50.reuse ;  /* 0x0000003284787220 */ /* 0x080fe20000410000 */
[----:B------:R-:W-:Y:S01]  /*6bc0*/  FSEL R121, R45, RZ, !P5 ;  /* 0x000000ff2d797208 */ /* 0x000fe20006800000 */
[C---:B------:R-:W-:Y:S01]  /*6bd0*/  FFMA.FTZ R50, R129.reuse, R50, -R116 ;  /* 0x0000003281327223 */ /* 0x040fe20000010874 */
[----:B------:R-:W-:Y:S01]  /*6be0*/  FSEL R124, R124, RZ, !P2 ;  /* 0x000000ff7c7c7208 */ /* 0x000fe20005000000 */
[----:B------:R-:W-:Y:S01]  /*6bf0*/  FFMA.FTZ R47, R129, R41, R120 ;  /* 0x00000029812f7223 */ /* 0x000fe20000010078 */
[----:B------:R-:W-:Y:S01]  /*6c00*/  FSEL R122, R122, RZ, !P5 ;  /* 0x000000ff7a7a7208 */ /* 0x000fe20006800000 */
[----:B------:R-:W-:Y:S01]  /*6c10*/  FADD.FTZ R50, R121, R50 ;  /* 0x0000003279327221 */ /* 0x000fe20000010000 */
[----:B------:R-:W-:Y:S01]  /*6c20*/  FSEL R123, R123, 1, !P2 ;  /* 0x3f8000007b7b7808 */ /* 0x000fe20005000000 */
[----:B------:R-:W1:Y:S01]  /*6c30*/  LDS R44, [R40+0x74] ;  /* 0x00007400282c7984 */ /* 0x000e620000000800 */
[----:B------:R-:W-:Y:S01]  /*6c40*/  FMUL.FTZ R116, R124, R42 ;  /* 0x0000002a7c747220 */ /* 0x000fe20000410000 */
[----:B------:R-:W-:-:S02]  /*6c50*/  FADD.FTZ R47, R122, R47 ;  /* 0x0000002f7a2f7221 */ /* 0x000fc40000010000 */
[----:B------:R-:W3:Y:S01]  /*6c60*/  LDS R41, [R40+0x7c] ;  /* 0x00007c0028297984 */ /* 0x000ee20000000800 */
[----:B------:R-:W-:-:S03]  /*6c70*/  FMUL.FTZ R45, R124, R46 ;  /* 0x0000002e7c2d7220 */ /* 0x000fc60000410000 */
[----:B------:R4:W5:Y:S01]  /*6c80*/  LDS R43, [R40+0x78] ;  /* 0x00007800282b7984 */ /* 0x0009620000000800 */
[----:B------:R-:W-:Y:S01]  /*6c90*/  FFMA.FTZ R46, R123, R46, -R116 ;  /* 0x0000002e7b2e7223 */ /* 0x000fe20000010874 */
[C---:B------:R-:W-:Y:S01]  /*6ca0*/  FMUL.FTZ R116, R124.reuse, R47 ;  /* 0x0000002f7c747220 */ /* 0x040fe20000410000 */
[----:B----4-:R-:W-:-:S04]  /*6cb0*/  FMUL.FTZ R40, R124, R50 ;  /* 0x000000327c287220 */ /* 0x010fc80000410000 */
[----:B------:R-:W-:Y:S01]  /*6cc0*/  FFMA.FTZ R40, R123, R47, R40 ;  /* 0x0000002f7b287223 */ /* 0x000fe20000010028 */
[----:B------:R-:W-:-:S04]  /*6cd0*/  IADD3 R47, PT, PT, R114, 0xf, RZ ;  /* 0x0000000f722f7810 */ /* 0x000fc80007ffe0ff */
[----:B------:R-:W-:Y:S01]  /*6ce0*/  ISETP.GE.U32.AND P3, PT, R47, UR12, PT ;  /* 0x0000000c2f007c0c */ /* 0x000fe2000bf66070 */
[----:B--2---:R-:W-:Y:S01]  /*6cf0*/  UIMAD.WIDE.U32 UR12, UR25, UR30, URZ ;  /* 0x0000001e190c72a5 */ /* 0x004fe2000f8e00ff */
[----:B------:R-:W-:-:S03]  /*6d00*/  VOTEU.ANY UP0, P0 ;  /* 0x0000000000ff7886 */ /* 0x000fc60000000100 */
[----:B------:R-:W-:-:S04]  /*6d10*/  UIMAD UR13, UR25, UR31, UR13 ;  /* 0x0000001f190d72a4 */ /* 0x000fc8000f8e020d */
[----:B------:R-:W-:Y:S02]  /*6d20*/  UIMAD.WIDE.U32 UR12, UR7, UR32, UR12 ;  /* 0x00000020070c72a5 */ /* 0x000fe4000f8e000c */
[----:B------:R-:W-:Y:S02]  /*6d30*/  @UP0 ULEA UR25, UR7, UR21, 0x4 ;  /* 0x0000001507190291 */ /* 0x000fe4000f8e20ff */
[----:B------:R-:W-:Y:S02]  /*6d40*/  UIMAD UR13, UR7, UR33, UR13 ;  /* 0x00000021070d72a4 */ /* 0x000fe4000f8e020d */
[----:B------:R-:W-:Y:S01]  /*6d50*/  ULEA UR40, UP0, UR12, UR34, 0x3 ;  /* 0x000000220c287291 */ /* 0x000fe2000f8018ff */
[----:B0-----:R-:W-:-:S03]  /*6d60*/  FMUL.FTZ R48, R15, R48 ;  /* 0x000000300f307220 */ /* 0x001fc60000410000 */
[----:B------:R-:W-:Y:S02]  /*6d70*/  ULEA.HI.X UR12, UR12, UR35, UR13, 0x3, UP0 ;  /* 0x000000230c0c7291 */ /* 0x000fe400080f1c0d */
[----:B------:R-:W-:Y:S02]  /*6d80*/  FSEL R120, R48, RZ, !P2 ;  /* 0x000000ff30787208 */ /* 0x000fe40005000000 */
[----:B------:R-:W-:Y:S02]  /*6d90*/  MOV R48, UR40 ;  /* 0x0000002800307c02 */ /* 0x000fe40008000f00 */
[----:B------:R-:W-:-:S06]  /*6da0*/  MOV R49, UR12 ;  /* 0x0000000c00317c02 */ /* 0x000fcc0008000f00 */
[----:B------:R-:W2:Y:S01]  /*6db0*/  LDG.E.64 R48, desc[UR22][R48.64] ;  /* 0x0000001630307981 */ /* 0x000ea2000c1e1b00 */
[----:B-1----:R-:W-:Y:S01]  /*6dc0*/  FMUL.FTZ R44, R15, R44 ;  /* 0x0000002c0f2c7220 */ /* 0x002fe20000410000 */
[C---:B------:R-:W-:Y:S01]  /*6dd0*/  FFMA.FTZ R42, R123.reuse, R42, R45 ;  /* 0x0000002a7b2a7223 */ /* 0x040fe2000001002d */
[----:B------:R-:W-:Y:S01]  /*6de0*/  FFMA.FTZ R45, R123, R50, -R116 ;  /* 0x000000327b2d7223 */ /* 0x000fe20000010874 */
[----:B------:R-:W-:Y:S02]  /*6df0*/  FSEL R118, R118, RZ, !P3 ;  /* 0x000000ff76767208 */ /* 0x000fe40005800000 */
[----:B------:R-:W-:Y:S01]  /*6e00*/  FSEL R119, R44, RZ, !P2 ;  /* 0x000000ff2c777208 */ /* 0x000fe20005000000 */
[----:B------:R-:W-:Y:S01]  /*6e10*/  FADD.FTZ R45, R120, R45 ;  /* 0x0000002d782d7221 */ /* 0x000fe20000010000 */
[----:B------:R-:W-:Y:S01]  /*6e20*/  FSEL R117, R117, 1, !P3 ;  /* 0x3f80000075757808 */ /* 0x000fe20005800000 */
[----:B---3--:R-:W-:Y:S02]  /*6e30*/  FMUL.FTZ R41, R16, R41 ;  /* 0x0000002910297220 */ /* 0x008fe40000410000 */
[----:B------:R-:W-:Y:S01]  /*6e40*/  FADD.FTZ R40, R119, R40 ;  /* 0x0000002877287221 */ /* 0x000fe20000010000 */
[----:B------:R-:W-:Y:S01]  /*6e50*/  FMUL.FTZ R44, R118, R45 ;  /* 0x0000002d762c7220 */ /* 0x000fe20000410000 */
[----:B-----5:R-:W-:Y:S01]  /*6e60*/  FMUL.FTZ R43, R16, R43 ;  /* 0x0000002b102b7220 */ /* 0x020fe20000410000 */
[----:B------:R-:W-:-:S02]  /*6e70*/  FSEL R116, R41, RZ, !P3 ;  /* 0x000000ff29747208 */ /* 0x000fc40005800000 */
[-C--:B------:R-:W-:Y:S01]  /*6e80*/  FFMA.FTZ R155, R117, R40.reuse, R44 ;  /* 0x00000028759b7223 */ /* 0x080fe2000001002c */
[----:B------:R-:W-:Y:S01]  /*6e90*/  FMUL.FTZ R40, R118, R40 ;  /* 0x0000002876287220 */ /* 0x000fe20000410000 */
[----:B------:R-:W-:Y:S02]  /*6ea0*/  FSEL R115, R43, RZ, !P3 ;  /* 0x000000ff2b737208 */ /* 0x000fe40005800000 */
[----:B------:R-:W-:Y:S01]  /*6eb0*/  FADD.FTZ R155, R116, R155 ;  /* 0x0000009b749b7221 */ /* 0x000fe20000010000 */
[----:B------:R-:W-:Y:S01]  /*6ec0*/  FFMA.FTZ R40, R117, R45, -R40 ;  /* 0x0000002d75287223 */ /* 0x000fe20000010828 */
[----:B------:R-:W-:-:S03]  /*6ed0*/  FMUL.FTZ R153, R118, R46 ;  /* 0x0000002e76997220 */ /* 0x000fc60000410000 */
[----:B------:R-:W-:Y:S01]  /*6ee0*/  FADD.FTZ R154, R115, R40 ;  /* 0x00000028739a7221 */ /* 0x000fe20000010000 */
[----:B------:R-:W0:Y:S01]  /*6ef0*/  SHFL.UP PT, R43, R155, 0x1, RZ ;  /* 0x042000009b2b7989 */ /* 0x000e2200000e00ff */
[CC--:B------:R-:W-:Y:S01]  /*6f00*/  FFMA.FTZ R153, R117.reuse, R42.reuse, R153 ;  /* 0x0000002a75997223 */ /* 0x0c0fe20000010099 */
[----:B------:R-:W-:Y:S02]  /*6f10*/  FMUL.FTZ R152, R118, R42 ;  /* 0x0000002a76987220 */ /* 0x000fe40000410000 */
        /* <DEDUP_REMOVED lines=81> */
[----:B------:R-:W-:Y:S01]  /*7430*/  @!P2 STS.128 [R51+UR21+0x4200], R44 ;  /* 0x0042002c3300a988 */ /* 0x000fe20008000c15 */
[----:B------:R-:W-:Y:S01]  /*7440*/  SHF.R.U32.HI R50, RZ, 0x5, R162 ;  /* 0x00000005ff327819 */ /* 0x000fe200000116a2 */
[----:B------:R-:W-:Y:S01]  /*7450*/  BAR.SYNC.DEFER_BLOCKING 0x0 ;  /* 0x0000000000007b1d */ /* 0x000fe20000010000 */
[----:B------:R-:W-:Y:S02]  /*7460*/  ISETP.GE.AND P2, PT, R77, 0x10, PT ;  /* 0x000000104d00780c */ /* 0x000fe40003f46270 */
[----:B------:R-:W-:Y:S02]  /*7470*/  ISETP.NE.AND P3, PT, R50, 0x3, PT ;  /* 0x000000033200780c */ /* 0x000fe40003f65270 */
[----:B------:R-:W-:-:S02]  /*7480*/  FSEL R152, R152, R44, !P2 ;  /* 0x0000002c98987208 */ /* 0x000fc40005000000 */
[C---:B------:R-:W-:Y:S02]  /*7490*/  ISETP.NE.AND P4, PT, R50.reuse, 0x2, PT ;  /* 0x000000023200780c */ /* 0x040fe40003f85270 */
[----:B------:R-:W-:Y:S02]  /*74a0*/  ISETP.NE.AND P5, PT, R50, 0x1, PT ;  /* 0x000000013200780c */ /* 0x000fe40003fa5270 */
[----:B------:R-:W-:Y:S02]  /*74b0*/  FSEL R153, R153, R45, !P2 ;  /* 0x0000002d99997208 */ /* 0x000fe40005000000 */
[----:B------:R-:W-:Y:S02]  /*74c0*/  FSEL R154, R154, R46, !P2 ;  /* 0x0000002e9a9a7208 */ /* 0x000fe40005000000 */
[----:B------:R-:W-:Y:S02]  /*74d0*/  FSEL R155, R155, R47, !P2 ;  /* 0x0000002f9b9b7208 */ /* 0x000fe40005000000 */
[----:B------:R-:W0:Y:S01]  /*74e0*/  LDS.128 R44, [UR21+0x4200] ;  /* 0x00420015ff2c7984 */ /* 0x000e220008000c00 */
[----:B--2---:R-:W-:-:S02]  /*74f0*/  R2UR UR42, R49 ;  /* 0x00000000312a72ca */ /* 0x004fc400000e0000 */
[----:B------:R-:W-:Y:S02]  /*7500*/  R2UR UR25, R48 ;  /* 0x00000000301972ca */ /* 0x000fe400000e0000 */
[----:B------:R-:W1:Y:S01]  /*7510*/  LDS.128 R48, [UR21+0x4210] ;  /* 0x00421015ff307984 */ /* 0x000e620008000c00 */
[----:B0-----:R-:W-:Y:S02]  /*7520*/  FSEL R145, R44, R145, !P5 ;  /* 0x000000912c917208 */ /* 0x001fe40006800000 */
        /* <DEDUP_REMOVED lines=70> */
.L_x_239:
        /* <DEDUP_REMOVED lines=16> */
.L_x_240:
[----:B------:R-:W-:Y:S05]  /*7a90*/  BSYNC.RECONVERGENT B0 ;  /* 0x0000000000007941 */ /* 0x000fea0003800200 */
.L_x_238:
        /* <DEDUP_REMOVED lines=119> */
.L_x_242:
[----:B------:R-:W-:Y:S05]  /*8210*/  BSYNC.RECONVERGENT B0 ;  /* 0x0000000000007941 */ /* 0x000fea0003800200 */
.L_x_241:
        /* <DEDUP_REMOVED lines=51> */
.L_x_237:
        /* <DEDUP_REMOVED lines=10> */
[----:B------:R-:W4:Y:S04]  /*85f0*/  LDL.LU R85, [R1+0x4] ;  /* 0x0000040001557983 */ /* 0x000f280000300800 */
[----:B------:R-:W4:Y:S01]  /*8600*/  LDL.LU R84, [R1] ;  /* 0x0000000001547983 */ /* 0x000f220000300800 */
[----:B0-----:R-:W-:Y:S01]  /*8610*/  ISETP.NE.AND P0, PT, R0, RZ, PT ;  /* 0x000000ff0000720c */ /* 0x001fe20003f05270 */
[----:B------:R-:W-:Y:S01]  /*8620*/  UIADD3 UR7, UPT, UPT, -UR8, UR15, URZ ;  /* 0x0000000f08077290 */ /* 0x000fe2000fffe1ff */
[----:B------:R-:W-:Y:S01]  /*8630*/  LOP3.LUT R3, R114, 0x3e00, RZ, 0xc0, !PT ;  /* 0x00003e0072037812 */ /* 0x000fe200078ec0ff */
[----:B------:R-:W-:Y:S01]  /*8640*/  STS [R147], R32 ;  /* 0x0000002093007388 */ /* 0x000fe20000000800 */
[----:B------:R-:W1:Y:S02]  /*8650*/  LDCU.128 UR12, c[0x0][0x420] ;  /* 0x00008400ff0c77ac */ /* 0x000e640008000c00 */
[----:B------:R-:W-:Y:S01]  /*8660*/  LOP3.LUT R6, R3, 0x1f, R0, 0xf8, !PT ;  /* 0x0000001f03067812 */ /* 0x000fe200078ef800 */
[----:B------:R-:W-:Y:S01]  /*8670*/  STS [R76+0x4], R31 ;  /* 0x0000041f4c007388 */ /* 0x000fe20000000800 */
[----:B------:R-:W-:-:S02]  /*8680*/  MOV R10, UR7 ;  /* 0x00000007000a7c02 */ /* 0x000fc40008000f00 */
[C---:B------:R-:W-:Y:S01]  /*8690*/  LOP3.LUT R11, R6.reuse, 0x20, RZ, 0xfc, !PT ;  /* 0x00000020060b7812 */ /* 0x040fe200078efcff */
[----:B------:R-:W-:Y:S01]  /*86a0*/  STS [R75+0x8], R30 ;  /* 0x0000081e4b007388 */ /* 0x000fe20000000800 */
[C---:B------:R-:W-:Y:S02]  /*86b0*/  LOP3.LUT R7, R6.reuse, 0x40, RZ, 0xfc, !PT ;  /* 0x0000004006077812 */ /* 0x040fe400078efcff */
[C---:B------:R-:W-:Y:S01]  /*86c0*/  LOP3.LUT R8, R6.reuse, 0x60, RZ, 0xfc, !PT ;  /* 0x0000006006087812 */ /* 0x040fe200078efcff */
[----:B------:R-:W-:Y:S01]  /*86d0*/  STS [R74+0xc], R29 ;  /* 0x00000c1d4a007388 */ /* 0x000fe20000000800 */
[C---:B------:R-:W-:Y:S02]  /*86e0*/  LOP3.LUT R9, R6.reuse, 0x80, RZ, 0xfc, !PT ;  /* 0x0000008006097812 */ /* 0x040fe400078efcff */
[C---:B------:R-:W-:Y:S01]  /*86f0*/  LOP3.LUT R17, R6.reuse, 0xa0, RZ, 0xfc, !PT ;  /* 0x000000a006117812 */ /* 0x040fe200078efcff */
[----:B------:R-:W-:Y:S01]  /*8700*/  STS [R73+0x10], R28 ;  /* 0x0000101c49007388 */ /* 0x000fe20000000800 */
[----:B------:R-:W-:Y:S01]  /*8710*/  LOP3.LUT R16, R6, 0xc0, RZ, 0xfc, !PT ;  /* 0x000000c006107812 */ /* 0x000fe200078efcff */
[----:B-1----:R-:W-:-:S02]  /*8720*/  UIMAD.WIDE.U32 UR24, UR26, UR12, UR8 ;  /* 0x0000000c1a1872a5 */ /* 0x002fc4000f8e0008 */
[----:B------:R-:W-:Y:S01]  /*8730*/  STS [R72+0x14], R27 ;  /* 0x0000141b48007388 */ /* 0x000fe20000000800 */
[C---:B------:R-:W-:Y:S01]  /*8740*/  LOP3.LUT R15, R6.reuse, 0xe0, RZ, 0xfc, !PT ;  /* 0x000000e0060f7812 */ /* 0x040fe200078efcff */
[----:B------:R-:W-:Y:S02]  /*8750*/  UIMAD UR25, UR26, UR13, UR25 ;  /* 0x0000000d1a1972a4 */ /* 0x000fe4000f8e0219 */
[----:B------:R-:W-:Y:S01]  /*8760*/  STS [R71+0x18], R26 ;  /* 0x0000181a47007388 */ /* 0x000fe20000000800 */
[C---:B------:R-:W-:Y:S01]  /*8770*/  LOP3.LUT R14, R6.reuse, 0x100, RZ, 0xfc, !PT ;  /* 0x00000100060e7812 */ /* 0x040fe200078efcff */
[----:B---3--:R-:W-:Y:S02]  /*8780*/  UIMAD.WIDE.U32 UR24, UR27, UR14, UR24 ;  /* 0x0000000e1b1872a5 */ /* 0x008fe4000f8e0018 */
[----:B------:R-:W-:Y:S01]  /*8790*/  STS [R70+0x1c], R25 ;  /* 0x00001c1946007388 */ /* 0x000fe20000000800 */
[----:B------:R-:W-:Y:S01]  /*87a0*/  LOP3.LUT R13, R6, 0x120, RZ, 0xfc, !PT ;  /* 0x00000120060d7812 */ /* 0x000fe200078efcff */
[----:B------:R-:W-:-:S02]  /*87b0*/  UIMAD UR25, UR27, UR15, UR25 ;  /* 0x0000000f1b1972a4 */ /* 0x000fc4000f8e0219 */
[----:B------:R-:W-:Y:S01]  /*87c0*/  STS [R69+0x20], R24 ;  /* 0x0000201845007388 */ /* 0x000fe20000000800 */
[C---:B------:R-:W-:Y:S01]  /*87d0*/  IADD3 R3, P1, PT, R6.reuse, UR24, RZ ;  /* 0x0000001806037c10 */ /* 0x040fe2000ff3e0ff */
[----:B------:R-:W0:Y:S01]  /*87e0*/  LDCU.128 UR12, c[0x0][0x410] ;  /* 0x00008200ff0c77ac */ /* 0x000e220008000c00 */
[C---:B------:R-:W-:Y:S01]  /*87f0*/  LOP3.LUT R38, R6.reuse, 0x160, RZ, 0xfc, !PT ;  /* 0x0000016006267812 */ /* 0x040fe200078efcff */
[----:B------:R-:W-:Y:S01]  /*8800*/  STS [R68+0x24], R23 ;  /* 0x0000241744007388 */ /* 0x000fe20000000800 */
[----:B------:R-:W-:Y:S02]  /*8810*/  IADD3.X R12, PT, PT, RZ, UR25, RZ, P1, !PT ;  /* 0x00000019ff0c7c10 */ /* 0x000fe40008ffe4ff */
[C---:B-----5:R-:W-:Y:S01]  /*8820*/  LEA R2, P5, R3.reuse, UR28, 0x2 ;  /* 0x0000001c03027c11 */ /* 0x060fe2000f8a10ff */
[----:B------:R-:W-:Y:S01]  /*8830*/  STS [R67+0x28], R22 ;  /* 0x0000281643007388 */ /* 0x000fe20000000800 */
[C---:B------:R-:W-:Y:S02]  /*8840*/  LOP3.LUT R36, R6.reuse, 0x1a0, RZ, 0xfc, !PT ;  /* 0x000001a006247812 */ /* 0x040fe400078efcff */
[----:B------:R-:W-:Y:S01]  /*8850*/  LEA.HI.X R3, R3, UR29, R12, 0x2, P5 ;  /* 0x0000001d03037c11 */ /* 0x000fe2000a8f140c */
[----:B------:R-:W-:Y:S01]  /*8860*/  STS [R66+0x2c], R21 ;  /* 0x00002c1542007388 */ /* 0x000fe20000000800 */
[----:B------:R-:W-:-:S02]  /*8870*/  LOP3.LUT R12, R6, 0x140, RZ, 0xfc, !PT ;  /* 0x00000140060c7812 */ /* 0x000fc400078efcff */
[----:B------:R-:W-:Y:S01]  /*8880*/  LOP3.LUT R34, R6, 0x1e0, RZ, 0xfc, !PT ;  /* 0x000001e006227812 */ /* 0x000fe200078efcff */
[----:B------:R-:W-:Y:S04]  /*8890*/  STS [R65+0x30], R20 ;  /* 0x0000301441007388 */ /* 0x000fe80000000800 */
[----:B------:R-:W-:Y:S01]  /*88a0*/  STS [R64+0x34], R19 ;  /* 0x0000341340007388 */ /* 0x000fe20000000800 */
[----:B0-----:R-:W-:-:S03]  /*88b0*/  UIMAD.WIDE.U32 UR24, UR26, UR12, UR8 ;  /* 0x0000000c1a1872a5 */ /* 0x001fc6000f8e0008 */
[----:B------:R-:W-:Y:S01]  /*88c0*/  STS [R63+0x38], R18 ;  /* 0x000038123f007388 */ /* 0x000fe20000000800 */
[----:B------:R-:W-:-:S03]  /*88d0*/  UIMAD UR13, UR26, UR13, UR25 ;  /* 0x0000000d1a0d72a4 */ /* 0x000fc6000f8e0219 */
[----:B------:R-:W-:Y:S01]  /*88e0*/  STS [R62+0x3c], R33 ;  /* 0x00003c213e007388 */ /* 0x000fe20000000800 */
[----:B------:R-:W-:-:S03]  /*88f0*/  NOP ;  /* 0x0000000000007918 */ /* 0x000fc60000000000 */
[----:B------:R-:W-:Y:S01]  /*8900*/  LDS R43, [R165+0x280] ;  /* 0x00028000a52b7984 */ /* 0x000fe20000000800 */
[----:B------:R-:W-:Y:S01]  /*8910*/  UMOV UR12, UR24 ;  /* 0x00000018000c7c82 */ /* 0x000fe20008000000 */
[----:B------:R-:W0:Y:S02]  /*8920*/  LDCU.64 UR24, c[0x0][0x488] ;  /* 0x00009100ff1877ac */ /* 0x000e240008000a00 */
[----:B------:R-:W-:Y:S01]  /*8930*/  LDS R45, [R164+0x300] ;  /* 0x00030000a42d7984 */ /* 0x000fe20000000800 */
[----:B------:R-:W-:-:S03]  /*8940*/  UIMAD.WIDE.U32 UR12, UR27, UR14, UR12 ;  /* 0x0000000e1b0c72a5 */ /* 0x000fc6000f8e000c */
[----:B------:R-:W-:Y:S01]  /*8950*/  LDS R47, [R163+0x380] ;  /* 0x00038000a32f7984 */ /* 0x000fe20000000800 */
[----:B------:R-:W-:-:S03]  /*8960*/  UIMAD UR15, UR27, UR15, UR13 ;  /* 0x0000000f1b0f72a4 */ /* 0x000fc6000f8e020d */
        /* <DEDUP_REMOVED lines=9> */
[----:B----4-:R-:W-:Y:S04]  /*8a00*/  LDS R35, [R87+0x80] ;  /* 0x0000800057237984 */ /* 0x010fe80000000800 */
        /* <DEDUP_REMOVED lines=305> */
.L_x_245:
        /* <DEDUP_REMOVED lines=14> */
.L_x_4949:


//--------------------- .text._Z25selective_scan_fwd_kernelI32Selective_Scan_fwd_kernel_traitsILi128ELi16ELi1ELb0ELb1ELb1ELb0EfN3c107complexIfEEEEv13SSMParamsBase --------------------------
	.section	.text._Z25selective_scan_fwd_kernelI32Selective_Scan_fwd_kernel_traitsILi128ELi16ELi1ELb0ELb1ELb1ELb0EfN3c107complexIfEEEEv13SSMParamsBase,"ax",@progbits
	.align	128
        .global         _Z25selective_scan_fwd_kernelI32Selective_Scan_fwd_kernel_traitsILi128ELi16ELi1ELb0ELb1ELb1ELb0EfN3c107complexIfEEEEv13SSMParamsBase
        .type           _Z25selective_scan_fwd_kernelI32Selective_Scan_fwd_kernel_traitsILi128ELi16ELi1ELb0ELb1ELb1ELb0EfN3c107complexIfEEEEv13SSMParamsBase,@function
        .size           _Z25selective_scan_fwd_kernelI32Selective_Scan_fwd_kernel_traitsILi128ELi16ELi1ELb0ELb1ELb1ELb0EfN3c107complexIfEEEEv13SSMParamsBase,(.L_x_4950 - _Z25selective_scan_fwd_kernelI32Selective_Scan_fwd_kernel_traitsILi128ELi16ELi1ELb0ELb1ELb1ELb0EfN3c107complexIfEEEEv13SSMParamsBase)
        .other          _Z25selective_scan_fwd_kernelI32Selective_Scan_fwd_kernel_traitsILi128ELi16ELi1ELb0ELb1ELb1ELb0EfN3c107complexIfEEEEv13SSMParamsBase,@"STO_CUDA_ENTRY STV_DEFAULT"
_Z25selective_scan_fwd_kernelI32Selective_Scan_fwd_kernel_traitsILi128ELi16ELi1ELb0ELb1ELb1ELb0EfN3c107complexIfEEEEv13SSMParamsBase:
.text._Z25selective_scan_fwd_kernelI32Selective_Scan_fwd_kernel_traitsILi128ELi16ELi1ELb0ELb1ELb1ELb0EfN3c107complexIfEEEEv13SSMParamsBase:
[----:B------:R-:W0:Y:S01]  /*0000*/  LDC R1, c[0x0][0x37c] ;  /* 0x0000df00ff017b82 */ /* 0x000e220000000800 */
[----:B------:R-:W1:Y:S07]  /*0010*/  LDCU.64 UR4, c[0x0][0x470] ;  /* 0x00008e00ff0477ac */ /* 0x000e6e0008000a00 */
[----:B------:R-:W2:Y:S01]  /*0020*/  S2UR UR20, SR_CTAID.Y ;  /* 0x00000000001479c3 */ /* 0x000ea20000002600 */
[----:B0-----:R-:W-:Y:S01]  /*0030*/  IADD3 R1, PT, PT, R1, -0x98, RZ ;  /* 0xffffff6801017810 */ /* 0x001fe20007ffe0ff */
[----:B------:R-:W0:Y:S01]  /*0040*/  LDCU.64 UR26, c[0x0][0x358] ;  /* 0x00006b00ff1a77ac */ /* 0x000e220008000a00 */
[----:B------:R-:W3:Y:S01]  /*0050*/  LDCU UR34, c[0x0][0x398] ;  /* 0x00007300ff2277ac */ /* 0x000ee20008000800 */
[----:B------:R-:W4:Y:S01]  /*0060*/  LDCU.128 UR8, c[0x0][0x450] ;  /* 0x00008a00ff0877ac */ /* 0x000f220008000c00 */
[----:B------:R-:W0:Y:S01]  /*0070*/  S2R R7, SR_CTAID.Y ;  /* 0x0000000000077919 */ /* 0x000e220000002600 */
[----:B------:R-:W0:Y:S01]  /*0080*/  LDCU.128 UR16, c[0x0][0x400] ;  /* 0x00008000ff1077ac */ /* 0x000e220008000c00 */
[----:B-1----:R-:W-:Y:S01]  /*0090*/  UISETP.NE.U32.AND UP1, UPT, UR4, URZ, UPT ;  /* 0x000000ff0400728c */ /* 0x002fe2000bf25070 */
[----:B------:R-:W1:Y:S03]  /*00a0*/  LDCU.128 UR12, c[0x0][0x3f0] ;  /* 0x00007e00ff0c77ac */ /* 0x000e660008000c00 */
[----:B------:R-:W-:Y:S01]  /*00b0*/  UISETP.NE.AND.EX UP1, UPT, UR5, URZ, UPT, UP1 ;  /* 0x000000ff0500728c */ /* 0x000fe2000bf25310 */
[----:B---3--:R-:W-:Y:S01]  /*00c0*/  MOV R0, UR34 ;  /* 0x0000002200007c02 */ /* 0x008fe20008000f00 */
[----:B------:R-:W3:Y:S04]  /*00d0*/  LDCU.64 UR30, c[0x0][0x3d0] ;  /* 0x00007a00ff1e77ac */ /* 0x000ee80008000a00 */
[----:B------:R-:W-:Y:S01]  /*00e0*/  PLOP3.LUT P1, PT, PT, PT, UP1, 0x80, 0x8 ;  /* 0x000000000008781c */ /* 0x000fe20003f2f018 */
[----:B----4-:R-:W-:-:S04]  /*00f0*/  UISETP.NE.U32.AND UP0, UPT, UR10, URZ, UPT ;  /* 0x000000ff0a00728c */ /* 0x010fc8000bf05070 */
[----:B--2---:R-:W-:Y:S01]  /*0100*/  @UP1 ULEA UR4, UP3, UR20, UR4, 0x2 ;  /* 0x0000000414041291 */ /* 0x004fe2000f8610ff */
[----:B------:R-:W-:Y:S01]  /*0110*/  IABS R0, R0 ;  /* 0x0000000000007213 */ /* 0x000fe20000000000 */
[----:B------:R-:W-:Y:S02]  /*0120*/  UISETP.NE.AND.EX UP0, UPT, UR11, URZ, UPT, UP0 ;  /* 0x000000ff0b00728c */ /* 0x000fe4000bf05300 */
[----:B------:R-:W-:Y:S02]  /*0130*/  @UP1 ULEA.HI.X UR5, UR20, UR5, URZ, 0x2, UP3 ;  /* 0x0000000514051291 */ /* 0x000fe400098f14ff */
[----:B------:R-:W-:Y:S02]  /*0140*/  MOV R4, UR4 ;  /* 0x0000000400047c02 */ /* 0x000fe40008000f00 */
[----:B------:R-:W-:Y:S02]  /*0150*/  R2UR UR32, R0 ;  /* 0x00000000002072ca */ /* 0x000fe400000e0000 */
[----:B------:R-:W-:-:S02]  /*0160*/  MOV R5, UR5 ;  /* 0x0000000500057c02 */ /* 0x000fc40008000f00 */
[----:B------:R-:W-:Y:S01]  /*0170*/  PLOP3.LUT P0, PT, PT, PT, UP0, 0x80, 0x8 ;  /* 0x000000000008781c */ /* 0x000fe20003f0f008 */
[----:B------:R-:W-:Y:S02]  /*0180*/  @UP0 ULEA UR10, UP2, UR20, UR10, 0x2 ;  /* 0x0000000a140a0291 */ /* 0x000fe4000f8410ff */
[----:B0-----:R-:W5:Y:S02]  /*0190*/  @P1 LDG.E R4, desc[UR26][R4.64] ;  /* 0x0000001a04041981 */ /* 0x001f64000c1e1900 */
[----:B------:R-:W-:Y:S02]  /*01a0*/  @UP0 ULEA.HI.X UR11, UR20, UR11, URZ, 0x2, UP2 ;  /* 0x0000000b140b0291 */ /* 0x000fe400090f14ff */
[----:B------:R-:W-:Y:S02]  /*01b0*/  MOV R2, UR10 ;  /* 0x0000000a00027c02 */ /* 0x000fe40008000f00 */
[----:B------:R-:W0:Y:S02]  /*01c0*/  I2F.RP R0, UR32 ;  /* 0x0000002000007d06 */ /* 0x000e240008209400 */
[----:B------:R-:W-:Y:S01]  /*01d0*/  MOV R3, UR11 ;  /* 0x0000000b00037c02 */ /* 0x000fe20008000f00 */
[----:B------:R-:W2:Y:S04]  /*01e0*/  S2UR UR10, SR_CTAID.X ;  /* 0x00000000000a79c3 */ /* 0x000ea80000002500 */
[----:B------:R4:W5:Y:S01]  /*01f0*/  @P0 LDG.E R2, desc[UR26][R2.64] ;  /* 0x0000001a02020981 */ /* 0x000962000c1e1900 */
[----:B------:R-:W-:Y:S01]  /*0200*/  UMOV UR4, URZ ;  /* 0x000000ff00047c82 */ /* 0x000fe20008000000 */
[----:B------:R-:W3:Y:S01]  /*0210*/  LDCU UR11, c[0x0][0x394] ;  /* 0x00007280ff0b77ac */ /* 0x000ee20008000800 */
[----:B0-----:R-:W0:Y:S02]  /*0220*/  MUFU.RCP R0, R0 ;  /* 0x0000000000007308 */ /* 0x001e240000001000 */
[----:B0-----:R-:W-:-:S06]  /*0230*/  IADD3 R6, PT, PT, R0, 0xffffffe, RZ ;  /* 0x0ffffffe00067810 */ /* 0x001fcc0007ffe0ff */
[----:B------:R-:W0:Y:S01]  /*0240*/  F2I.FTZ.U32.TRUNC.NTZ R6, R6 ;  /* 0x0000000600067305 */ /* 0x000e22000021f000 */
[----:B----4-:R-:W-:Y:S02]  /*0250*/  IABS R3, R7 ;  /* 0x0000000700037213 */ /* 0x010fe40000000000 */
[----:B0-----:R-:W-:Y:S02]  /*0260*/  R2UR UR5, R6 ;  /* 0x00000000060572ca */ /* 0x001fe400000e0000 */
[----:B------:R-:W-:-:S11]  /*0270*/  R2UR UR21, R3 ;  /* 0x00000000031572ca */ /* 0x000fd600000e0000 */
[----:B------:R-:W-:-:S04]  /*0280*/  UIADD3 UR6, UPT, UPT, URZ, -UR5, URZ ;  /* 0x80000005ff067290 */ /* 0x000fc8000fffe0ff */
[----:B------:R-:W-:-:S04]  /*0290*/  UIMAD UR6, UR6, UR32, URZ ;  /* 0x00000020060672a4 */ /* 0x000fc8000f8e02ff */
[----:B------:R-:W-:-:S04]  /*02a0*/  UIMAD.WIDE.U32 UR4, UR5, UR6, UR4 ;  /* 0x00000006050472a5 */ /* 0x000fc8000f8e0004 */
[----:B------:R-:W-:Y:S02]  /*02b0*/  UIMAD.WIDE.U32 UR28, UR5, UR21, URZ ;  /* 0x00000015051c72a5 */ /* 0x000fe4000f8e00ff */
[----:B--2---:R-:W-:-:S05]  /*02c0*/  UIMAD.WIDE.U32 UR24, UR10, UR16, URZ ;  /* 0x000000100a1872a5 */ /* 0x004fca000f8e00ff */
[----:B------:R-:W0:Y:S01]  /*02d0*/  LDCU.128 UR4, c[0x0][0x460] ;  /* 0x00008c00ff0477ac */ /* 0x000e220008000c00 */
[----:B-1----:R-:W-:Y:S02]  /*02e0*/  UIMAD.WIDE.U32 UR22, UR10, UR12, URZ ;  /* 0x0000000c0a1672a5 */ /* 0x002fe4000f8e00ff */
[----:B------:R-:W-:Y:S02]  /*02f0*/  UIADD3 UR12, UPT, UPT, -UR29, URZ, URZ ;  /* 0x000000ff1d0c7290 */ /* 0x000fe4000fffe1ff */
[----:B------:R-:W-:Y:S02]  /*0300*/  UIMAD UR17, UR10, UR17, UR25 ;  /* 0x000000110a1172a4 */ /* 0x000fe4000f8e0219 */
[----:B------:R-:W-:Y:S01]  /*0310*/  UIMAD UR21, UR32, UR12, UR21 ;  /* 0x0000000c201572a4 */ /* 0x000fe2000f8e0215 */
[----:B------:R-:W-:Y:S01]  /*0320*/  UMOV UR16, UR24 ;  /* 0x0000001800107c82 */ /* 0x000fe20008000000 */
[----:B------:R-:W-:Y:S02]  /*0330*/  UIMAD UR13, UR10, UR13, UR23 ;  /* 0x0000000d0a0d72a4 */ /* 0x000fe4000f8e0217 */
[----:B------:R-:W-:Y:S01]  /*0340*/  UIMAD.WIDE.U32 UR16, UR20, UR18, UR16 ;  /* 0x00000012141072a5 */ /* 0x000fe2000f8e0010 */
[----:B------:R-:W-:Y:S01]  /*0350*/  UMOV UR12, UR22 ;  /* 0x00000016000c7c82 */ /* 0x000fe20008000000 */
[----:B------:R-:W-:-:S02]  /*0360*/  UISETP.GT.U32.AND UP1, UPT, UR32, UR21, UPT ;  /* 0x000000152000728c */ /* 0x000fc4000bf24070 */
[----:B------:R-:W-:Y:S02]  /*0370*/  UIMAD.WIDE.U32 UR12, UR20, UR14, UR12 ;  /* 0x0000000e140c72a5 */ /* 0x000fe4000f8e000c */
[----:B------:R-:W-:Y:S02]  /*0380*/  UIMAD UR18, UR20, UR19, UR17 ;  /* 0x00000013141272a4 */ /* 0x000fe4000f8e0211 */
[----:B0-----:R-:W-:Y:S02]  /*0390*/  ULEA UR14, UP2, UR16, UR6, 0x2 ;  /* 0x00000006100e7291 */ /* 0x001fe4000f8410ff */
[----:B------:R-:W-:Y:S02]  /*03a0*/  UIMAD UR13, UR20, UR15, UR13 ;  /* 0x0000000f140d72a4 */ /* 0x000fe4000f8e020d */
[----:B------:R-:W-:Y:S02]  /*03b0*/  ULEA.HI.X UR18, UR16, UR7, UR18, 0x2, UP2 ;  /* 0x0000000710127291 */ /* 0x000fe400090f1412 */
[----:B---3--:R-:W-:-:S02]  /*03c0*/  UISETP.GE.AND UP2, UPT, UR11, 0x1, UPT ;  /* 0x000000010b00788c */ /* 0x008fc4000bf46270 */
[----:B------:R-:W-:Y:S02]  /*03d0*/  ULEA UR15, UP0, UR12, UR4, 0x2 ;  /* 0x000000040c0f7291 */ /* 0x000fe4000f8010ff */
[----:B------:R-:W-:Y:S02]  /*03e0*/  @!UP1 UIADD3 UR21, UPT, UPT, UR21, -UR32, URZ ;  /* 0x8000002015159290 */ /* 0x000fe4000fffe0ff */
[----:B------:R-:W-:Y:S01]  /*03f0*/  ULEA.HI.X UR17, UR12, UR5, UR13, 0x2, UP0 ;  /* 0x000000050c117291 */ /* 0x000fe200080f140d */
[----:B------:R-:W-:Y:S01]  /*0400*/  PLOP3.LUT P2, PT, PT, PT, UP2, 0x80, 0x8 ;  /* 0x000000000008781c */ /* 0x000fe20003f4f028 */
[----:B------:R-:W-:Y:S02]  /*0410*/  UISETP.GE.U32.AND UP0, UPT, UR21, UR32, UPT ;  /* 0x000000201500728c */ /* 0x000fe4000bf06070 */
[----:B------:R-:W-:Y:S02]  /*0420*/  UIMAD.WIDE.U32 UR6, UR10, UR30, URZ ;  /* 0x0000001e0a0672a5 */ /* 0x000fe4000f8e00ff */
[----:B------:R-:W-:-:S02]  /*0430*/  ULOP3.LUT UR4, UR20, UR34, URZ, 0x3c, !UPT ;  /* 0x0000002214047292 */ /* 0x000fc4000f8e3cff */
[----:B------:R-:W-:Y:S02]  /*0440*/  @!UP1 UIADD3 UR29, UPT, UPT, UR29, 0x1, URZ ;  /* 0x000000011d1d9890 */ /* 0x000fe4000fffe0ff */
[----:B------:R-:W-:Y:S01]  /*0450*/  UIMAD UR13, UR10, UR31, UR7 ;  /* 0x0000001f0a0d72a4 */ /* 0x000fe2000f8e0207 */
[----:B------:R-:W0:Y:S01]  /*0460*/  LDCU.64 UR22, c[0x0][0x3b0] ;  /* 0x00007600ff1677ac */ /* 0x000e220008000a00 */
[----:B------:R-:W1:Y:S01]  /*0470*/  LDCU.64 UR32, c[0x0][0x3e8] ;  /* 0x00007d00ff2077ac */ /* 0x000e620008000a00 */
[----:B------:R-:W-:Y:S02]  /*0480*/  UISETP.NE.AND UP1, UPT, UR34, URZ, UPT ;  /* 0x000000ff2200728c */ /* 0x000fe4000bf25270 */
[----:B------:R-:W-:Y:S02]  /*0490*/  UISETP.GE.AND UP2, UPT, UR4, URZ, UPT ;  /* 0x000000ff0400728c */ /* 0x000fe4000bf46270 */
[----:B------:R-:W-:Y:S01]  /*04a0*/  @UP0 UIADD3 UR29, UPT, UPT, UR29, 0x1, URZ ;  /* 0x000000011d1d0890 */ /* 0x000fe2000fffe0ff */
[----:B01----:R-:W-:Y:S11]  /*04b0*/  @!P2 EXIT ;  /* 0x000000000000a94d */ /* 0x003ff60003800000 */
[----:B------:R-:W0:Y:S01]  /*04c0*/  S2R R0, SR_TID.X ;  /* 0x0000000000007919 */ /* 0x000e220000002100 */
[----:B------:R-:W-:Y:S02]  /*04d0*/  @!UP2 UIADD3 UR29, UPT, UPT, -UR29, URZ, URZ ;  /* 0x000000ff1d1da290 */ /* 0x000fe4000fffe1ff */
[----:B------:R-:W-:Y:S01]  /*04e0*/  @!UP1 ULOP3.LUT UR29, URZ, UR34, URZ, 0x33, !UPT ;  /* 0x00000022ff1d9292 */ /* 0x000fe2000f8e33ff */
[----:B------:R-:W1:Y:S03]  /*04f0*/  LDCU.64 UR24, c[0x0][0x3c8] ;  /* 0x00007900ff1877ac */ /* 0x000e660008000a00 */
[----:B------:R-:W-:Y:S01]  /*0500*/  USHF.R.S32.HI UR12, URZ, 0x1f, UR29 ;  /* 0x0000001fff0c7899 */ /* 0x000fe2000801141d */
[----:B------:R-:W2:Y:S03]  /*0510*/  LDCU UR19, c[0x0][0x384] ;  /* 0x00007080ff1377ac */ /* 0x000ea60008000800 */
[----:B------:R-:W-:Y:S01]  /*0520*/  UIMAD UR16, UR12, UR32, URZ ;  /* 0x000000200c1072a4 */ /* 0x000fe2000f8e02ff */
[----:B------:R-:W-:Y:S01]  /*0530*/  UMOV UR7, UR13 ;  /* 0x0000000d00077c82 */ /* 0x000fe20008000000 */
[----:B------:R-:W-:Y:S01]  /*0540*/  UIMAD.WIDE.U32 UR4, UR10, UR22, URZ ;  /* 0x000000160a0472a5 */ /* 0x000fe2000f8e00ff */
[----:B------:R-:W3:Y:S01]  /*0550*/  LDCU.64 UR30, c[0x0][0x448] ;  /* 0x00008900ff1e77ac */ /* 0x000ee20008000a00 */
[----:B------:R-:W-:-:S02]  /*0560*/  UIMAD.WIDE.U32 UR6, UR29, UR32, UR6 ;  /* 0x000000201d0672a5 */ /* 0x000fc4000f8e0006 */
[----:B------:R-:W-:Y:S02]  /*0570*/  UIMAD UR16, UR29, UR33, UR16 ;  /* 0x000000211d1072a4 */ /* 0x000fe4000f8e0210 */
[----:B------:R-:W-:Y:S02]  /*0580*/  UIMAD UR5, UR10, UR23, UR5 ;  /* 0x000000170a0572a4 */ /* 0x000fe4000f8e0205 */
[----:B------:R-:W-:Y:S02]  /*0590*/  ULEA UR8, UP0, UR6, UR8, 0x2 ;  /* 0x0000000806087291 */ /* 0x000fe4000f8010ff */
[----:B------:R-:W-:Y:S01]  /*05a0*/  UIADD3 UR22, UPT, UPT, UR7, UR16, URZ ;  /* 0x0000001007167290 */ /* 0x000fe2000fffe0ff */
[C---:B0-----:R-:W-:Y:S01]  /*05b0*/  IMAD.SHL.U32 R3, R0.reuse, 0x10, RZ ;  /* 0x0000001000037824 */ /* 0x041fe200078e00ff */
[----:B------:R-:W0:Y:S01]  /*05c0*/  LDCU UR13, c[0x0][0x38c] ;  /* 0x00007180ff0d77ac */ /* 0x000e220008000800 */
[----:B------:R-:W-:Y:S01]  /*05d0*/  LOP3.LUT R6, R0, 0x1f, RZ, 0xc0, !PT ;  /* 0x0000001f00067812 */ /* 0x000fe200078ec0ff */
[----:B------:R-:W-:-:S03]  /*05e0*/  ULEA.HI.X UR22, UR6, UR9, UR22, 0x2, UP0 ;  /* 0x0000000906167291 */ /* 0x000fc600080f1416 */
[----:B------:R-:W-:Y:S01]  /*05f0*/  LOP3.LUT R5, R6, 0x3e00, R3, 0xf8, !PT ;  /* 0x00003e0006057812 */ /* 0x000fe200078ef803 */
[----:B-1----:R-:W-:Y:S02]  /*0600*/  UIMAD.WIDE.U32 UR6, UR29, UR24, UR4 ;  /* 0x000000181d0672a5 */ /* 0x002fe4000f8e0004 */
[----:B------:R-:W-:Y:S01]  /*0610*/  UIMAD UR12, UR12, UR24, URZ ;  /* 0x000000180c0c72a4 */ /* 0x000fe2000f8e02ff */
[----:B------:R-:W-:Y:S01]  /*0620*/  UMOV UR4, URZ ;  /* 0x000000ff00047c82 */ /* 0x000fe20008000000 */
[----:B------:R-:W-:Y:S01]  /*0630*/  UMOV UR5, URZ ;  /* 0x000000ff00057c82 */ /* 0x000fe20008000000 */
[----:B-----5:R-:W-:Y:S01]  /*0640*/  @P0 R2UR UR4, R2 ;  /* 0x00000000020402ca */ /* 0x020fe200000e0000 */
[----:B------:R-:W-:Y:S01]  /*0650*/  UIMAD UR12, UR29, UR25, UR12 ;  /* 0x000000191d0c72a4 */ /* 0x000fe2000f8e020c */
[----:B------:R-:W-:Y:S01]  /*0660*/  @P1 R2UR UR5, R4 ;  /* 0x00000000040512ca */ /* 0x000fe200000e0000 */
[----:B--2---:R-:W-:Y:S02]  /*0670*/  UIMAD UR10, UR10, UR19, UR20 ;  /* 0x000000130a0a72a4 */ /* 0x004fe4000f8e0214 */
[----:B---3--:R-:W-:-:S02]  /*0680*/  ULEA UR19, UP0, UR6, UR30, 0x2 ;  /* 0x0000001e06137291 */ /* 0x008fc4000f8010ff */
[----:B------:R-:W-:Y:S02]  /*0690*/  UIADD3 UR21, UPT, UPT, UR7, UR12, URZ ;  /* 0x0000000c07157290 */ /* 0x000fe4000fffe0ff */
[----:B------:R-:W-:Y:S02]  /*06a0*/  UIMAD UR10, UR10, UR11, URZ ;  /* 0x0000000b0a0a72a4 */ /* 0x000fe4000f8e02ff */
[----:B------:R-:W-:Y:S02]  /*06b0*/  ULEA.HI.X UR21, UR6, UR31, UR21, 0x2, UP0 ;  /* 0x0000001f06157291 */ /* 0x000fe400080f1415 */
[----:B0-----:R-:W-:Y:S01]  /*06c0*/  UIMAD UR10, UR10, UR13, URZ ;  /* 0x0000000d0a0a72a4 */ /* 0x001fe2000f8e02ff */
[----:B------:R-:W-:Y:S01]  /*06d0*/  UMOV UR11, UR15 ;  /* 0x0000000f000b7c82 */ /* 0x000fe20008000000 */
[----:B------:R-:W-:Y:S01]  /*06e0*/  UMOV UR16, UR14 ;  /* 0x0000000e00107c82 */ /* 0x000fe20008000000 */
[----:B------:R-:W-:Y:S01]  /*06f0*/  UMOV UR6, URZ ;  /* 0x000000ff00067c82 */ /* 0x000fe20008000000 */
[----:B------:R-:W-:-:S08]  /*0700*/  UMOV UR20, UR8 ;  /* 0x0000000800147c82 */ /* 0x000fd00008000000 */
.L_x_285:
[----:B------:R-:W0:Y:S01]  /*0710*/  LDCU UR15, c[0x0][0x388] ;  /* 0x00007100ff0f77ac */ /* 0x000e220008000800 */
[----:B------:R-:W-:Y:S01]  /*0720*/  SHF.L.U32 R128, R0, 0x4, RZ ;  /* 0x0000000400807819 */ /* 0x000fe200000006ff */
[----:B------:R-:W-:Y:S01]  /*0730*/  IMAD.MOV.U32 R16, RZ, RZ, RZ ;  /* 0x000000ffff107224 */ /* 0x000fe200078e00ff */
[----:B---3--:R-:W-:Y:S01]  /*0740*/  MOV R2, UR11 ;  /* 0x0000000b00027c02 */ /* 0x008fe20008000f00 */
[----:B------:R-:W-:Y:S01]  /*0750*/  HFMA2 R12, -RZ, RZ, 0, 0 ;  /* 0x00000000ff0c7431 */ /* 0x000fe200000001ff */
[----:B------:R-:W-:Y:S02]  /*0760*/  LOP3.LUT R27, R128, 0x3e00, RZ, 0xc0, !PT ;  /* 0x00003e00801b7812 */ /* 0x000fe400078ec0ff */
[----:B------:R-:W-:Y:S02]  /*0770*/  CS2R R10, SRZ ;  /* 0x00000000000a7805 */ /* 0x000fe4000001ff00 */
[----:B------:R-:W-:Y:S01]  /*0780*/  MOV R3, UR17 ;  /* 0x0000001100037c02 */ /* 0x000fe20008000f00 */
[----:B------:R-:W-:Y:S01]  /*0790*/  HFMA2 R18, -RZ, RZ, 0, 0 ;  /* 0x00000000ff127431 */ /* 0x000fe200000001ff */
[----:B------:R-:W-:Y:S01]  /*07a0*/  LOP3.LUT R28, R27, 0x1f, R0, 0xf8, !PT ;  /* 0x0000001f1b1c7812 */ /* 0x000fe200078ef800 */
[----:B------:R-:W-:Y:S01]  /*07b0*/  HFMA2 R22, -RZ, RZ, 0, 0 ;  /* 0x00000000ff167431 */ /* 0x000fe200000001ff */
[----:B------:R-:W-:Y:S01]  /*07c0*/  MOV R14, RZ ;  /* 0x000000ff000e7202 */ /* 0x000fe20000000f00 */
[----:B------:R-:W-:Y:S01]  /*07d0*/  HFMA2 R26, -RZ, RZ, 0, 0 ;  /* 0x00000000ff1a7431 */ /* 0x000fe200000001ff */
[----:B------:R-:W-:-:S02]  /*07e0*/  LOP3.LUT R6, R28, 0x20, RZ, 0xfc, !PT ;  /* 0x000000201c067812 */ /* 0x000fc400078efcff */
[C---:B------:R-:W-:Y:S02]  /*07f0*/  LOP3.LUT R7, R28.reuse, 0x40, RZ, 0xfc, !PT ;  /* 0x000000401c077812 */ /* 0x040fe400078efcff */
[----:B------:R-:W-:Y:S01]  /*0800*/  MOV R20, RZ ;  /* 0x000000ff00147202 */ /* 0x000fe20000000f00 */
[----:B0-----:R-:W-:Y:S01]  /*0810*/  UIMAD UR7, UR6, -0x800, UR15 ;  /* 0xfffff800060778a4 */ /* 0x001fe2000f8e020f */
[C---:B------:R-:W-:Y:S02]  /*0820*/  LOP3.LUT R13, R28.reuse, 0xe0, RZ, 0xfc, !PT ;  /* 0x000000e01c0d7812 */ /* 0x040fe400078efcff */
[C---:B------:R-:W-:Y:S02]  /*0830*/  LOP3.LUT R15, R28.reuse, 0x100, RZ, 0xfc, !PT ;  /* 0x000001001c0f7812 */ /* 0x040fe400078efcff */
[C---:B------:R-:W-:Y:S02]  /*0840*/  LOP3.LUT R8, R28.reuse, 0x60, RZ, 0xfc, !PT ;  /* 0x000000601c087812 */ /* 0x040fe400078efcff */
[C---:B------:R-:W-:Y:S01]  /*0850*/  ISETP.GE.AND P0, PT, R5.reuse, UR7, PT ;  /* 0x0000000705007c0c */ /* 0x040fe2000bf06270 */
[----:B------:R-:W-:Y:S01]  /*0860*/  IMAD.WIDE.U32 R4, R5, 0x4, R2 ;  /* 0x0000000405047825 */ /* 0x000fe200078e0002 */
[----:B------:R-:W-:-:S02]  /*0870*/  LOP3.LUT R3, R28, 0x80, RZ, 0xfc, !PT ;  /* 0x000000801c037812 */ /* 0x000fc400078efcff */
[----:B------:R-:W-:Y:S02]  /*0880*/  P2R R30, PR, RZ, 0x1 ;  /* 0x00000001ff1e7803 */ /* 0x000fe40000000000 */
[----:B------:R-:W-:Y:S02]  /*0890*/  LEA R2, P0, R28, UR16, 0x2 ;  /* 0x000000101c027c11 */ /* 0x000fe4000f8010ff */
[----:B------:R-:W-:Y:S01]  /*08a0*/  ISETP.GE.AND P3, PT, R3, UR7, PT ;  /* 0x0000000703007c0c */ /* 0x000fe2000bf66270 */
[----:B------:R-:W-:Y:S01]  /*08b0*/  BAR.SYNC.DEFER_BLOCKING 0x0 ;  /* 0x0000000000007b1d */ /* 0x000fe20000010000 */
[----:B------:R-:W-:Y:S02]  /*08c0*/  IADD3.X R3, PT, PT, RZ, UR18, RZ, P0, !PT ;  /* 0x00000012ff037c10 */ /* 0x000fe400087fe4ff */
[----:B------:R-:W-:Y:S02]  /*08d0*/  ISETP.NE.AND P0, PT, R30, RZ, PT ;  /* 0x000000ff1e00720c */ /* 0x000fe40003f05270 */
[----:B------:R-:W-:-:S02]  /*08e0*/  ISETP.GE.AND P6, PT, R6, UR7, PT ;  /* 0x0000000706007c0c */ /* 0x000fc4000bfc6270 */
[----:B------:R-:W-:Y:S02]  /*08f0*/  ISETP.GE.AND P5, PT, R7, UR7, PT ;  /* 0x0000000707007c0c */ /* 0x000fe4000bfa6270 */
[C---:B------:R-:W-:Y:S02]  /*0900*/  LOP3.LUT R6, R28.reuse, 0xa0, RZ, 0xfc, !PT ;  /* 0x000000a01c067812 */ /* 0x040fe400078efcff */
[----:B------:R-:W-:Y:S02]  /*0910*/  LOP3.LUT R7, R28, 0xc0, RZ, 0xfc, !PT ;  /* 0x000000c01c077812 */ /* 0x000fe400078efcff */
[----:B------:R-:W-:Y:S02]  /*0920*/  ISETP.GE.AND P2, PT, R6, UR7, PT ;  /* 0x0000000706007c0c */ /* 0x000fe4000bf46270 */
[----:B------:R-:W-:Y:S02]  /*0930*/  ISETP.GE.AND P1, PT, R7, UR7, PT ;  /* 0x0000000707007c0c */ /* 0x000fe4000bf26270 */
[----:B------:R-:W-:-:S02]  /*0940*/  CS2R R6, SRZ ;  /* 0x0000000000067805 */ /* 0x000fc4000001ff00 */
[----:B------:R-:W-:Y:S02]  /*0950*/  ISETP.GE.AND P4, PT, R8, UR7, PT ;  /* 0x0000000708007c0c */ /* 0x000fe4000bf86270 */
[----:B------:R-:W-:Y:S02]  /*0960*/  CS2R R8, SRZ ;  /* 0x0000000000087805 */ /* 0x000fe4000001ff00 */
[C---:B------:R-:W-:Y:S02]  /*0970*/  LOP3.LUT R17, R28.reuse, 0x120, RZ, 0xfc, !PT ;  /* 0x000001201c117812 */ /* 0x040fe400078efcff */
[C---:B------:R-:W-:Y:S02]  /*0980*/  LOP3.LUT R19, R28.reuse, 0x140, RZ, 0xfc, !PT ;  /* 0x000001401c137812 */ /* 0x040fe400078efcff */
[----:B------:R-:W-:Y:S01]  /*0990*/  LOP3.LUT R21, R28, 0x160, RZ, 0xfc, !PT ;  /* 0x000001601c157812 */ /* 0x000fe200078efcff */
[----:B------:R-:W2:Y:S01]  /*09a0*/  @!P0 LDG.E R6, desc[UR26][R4.64] ;  /* 0x0000001a04068981 */ /* 0x000ea2000c1e1900 */
[----:B------:R-:W-:-:S02]  /*09b0*/  ISETP.GE.AND P0, PT, R13, UR7, PT ;  /* 0x000000070d007c0c */ /* 0x000fc4000bf06270 */
[C---:B------:R-:W-:Y:S01]  /*09c0*/  LOP3.LUT R23, R28.reuse, 0x180, RZ, 0xfc, !PT ;  /* 0x000001801c177812 */ /* 0x040fe200078efcff */
[----:B------:R-:W3:Y:S01]  /*09d0*/  @!P6 LDG.E R7, desc[UR26][R4.64+0x80] ;  /* 0x0000801a0407e981 */ /* 0x000ee2000c1e1900 */
[----:B------:R-:W-:Y:S02]  /*09e0*/  P2R R13, PR, RZ, 0x1 ;  /* 0x00000001ff0d7803 */ /* 0x000fe40000000000 */
[----:B------:R-:W-:Y:S01]  /*09f0*/  P2R R35, PR, RZ, 0x2 ;  /* 0x00000002ff237803 */ /* 0x000fe20000000000 */
[----:B------:R-:W4:Y:S01]  /*0a00*/  @!P5 LDG.E R8, desc[UR26][R4.64+0x100] ;  /* 0x0001001a0408d981 */ /* 0x000f22000c1e1900 */
[----:B------:R-:W-:Y:S02]  /*0a10*/  LOP3.LUT R25, R28, 0x1a0, RZ, 0xfc, !PT ;  /* 0x000001a01c197812 */ /* 0x000fe400078efcff */
[----:B------:R-:W-:Y:S01]  /*0a20*/  P2R R37, PR, RZ, 0x4 ;  /* 0x00000004ff257803 */ /* 0x000fe20000000000 */
[----:B------:R-:W5:Y:S01]  /*0a30*/  @!P1 LDG.E R12, desc[UR26][R4.64+0x300] ;  /* 0x0003001a040c9981 */ /* 0x000f62000c1e1900 */
[----:B------:R-:W-:-:S02]  /*0a40*/  P2R R38, PR, RZ, 0x8 ;  /* 0x00000008ff267803 */ /* 0x000fc40000000000 */
[----:B------:R-:W-:Y:S01]  /*0a50*/  P2R R36, PR, RZ, 0x10 ;  /* 0x00000010ff247803 */ /* 0x000fe20000000000 */
[----:B------:R-:W5:Y:S01]  /*0a60*/  @!P0 LDG.E R14, desc[UR26][R4.64+0x380] ;  /* 0x0003801a040e8981 */ /* 0x000f62000c1e1900 */
[----:B------:R-:W-:Y:S02]  /*0a70*/  ISETP.GE.AND P0, PT, R15, UR7, PT ;  /* 0x000000070f007c0c */ /* 0x000fe4000bf06270 */
[----:B------:R-:W-:Y:S01]  /*0a80*/  MOV R24, RZ ;  /* 0x000000ff00187202 */ /* 0x000fe20000000f00 */
[----:B------:R-:W5:Y:S01]  /*0a90*/  @!P4 LDG.E R9, desc[UR26][R4.64+0x180] ;  /* 0x0001801a0409c981 */ /* 0x000f62000c1e1900 */
[----:B------:R-:W-:Y:S02]  /*0aa0*/  P2R R15, PR, RZ, 0x1 ;  /* 0x00000001ff0f7803 */ /* 0x000fe40000000000 */
[----:B------:R-:W-:Y:S01]  /*0ab0*/  P2R R34, PR, RZ, 0x20 ;  /* 0x00000020ff227803 */ /* 0x000fe20000000000 */
[----:B------:R-:W5:Y:S01]  /*0ac0*/  @!P2 LDG.E R11, desc[UR26][R4.64+0x280] ;  /* 0x0002801a040ba981 */ /* 0x000f62000c1e1900 */
[----:B------:R-:W-:-:S03]  /*0ad0*/  P2R R32, PR, RZ, 0x40 ;  /* 0x00000040ff207803 */ /* 0x000fc60000000000 */
[----:B------:R-:W5:Y:S04]  /*0ae0*/  @!P3 LDG.E R10, desc[UR26][R4.64+0x200] ;  /* 0x0002001a040ab981 */ /* 0x000f68000c1e1900 */
[----:B------:R-:W5:Y:S01]  /*0af0*/  @!P0 LDG.E R16, desc[UR26][R4.64+0x400] ;  /* 0x0004001a04108981 */ /* 0x000f62000c1e1900 */
[----:B------:R-:W-:Y:S02]  /*0b00*/  ISETP.GE.AND P0, PT, R17, UR7, PT ;  /* 0x0000000711007c0c */ /* 0x000fe4000bf06270 */
[----:B------:R-:W-:Y:S02]  /*0b10*/  ISETP.GE.AND P1, PT, R19, UR7, PT ;  /* 0x0000000713007c0c */ /* 0x000fe4000bf26270 */
[----:B------:R-:W-:Y:S02]  /*0b20*/  ISETP.GE.AND P2, PT, R21, UR7, PT ;  /* 0x0000000715007c0c */ /* 0x000fe4000bf46270 */
[----:B------:R-:W-:-:S02]  /*0b30*/  ISETP.GE.AND P3, PT, R23, UR7, PT ;  /* 0x0000000717007c0c */ /* 0x000fc4000bf66270 */
[----:B------:R-:W-:Y:S02]  /*0b40*/  ISETP.GE.AND P4, PT, R25, UR7, PT ;  /* 0x0000000719007c0c */ /* 0x000fe4000bf86270 */
[----:B------:R-:W-:-:S03]  /*0b50*/  P2R R29, PR, RZ, 0x1 ;  /* 0x00000001ff1d7803 */ /* 0x000fc60000000000 */
[----:B------:R-:W5:Y:S01]  /*0b60*/  @!P0 LDG.E R18, desc[UR26][R4.64+0x480] ;  /* 0x0004801a04128981 */ /* 0x000f62000c1e1900 */
[----:B------:R-:W-:Y:S02]  /*0b70*/  ISETP.NE.AND P0, PT, R15, RZ, PT ;  /* 0x000000ff0f00720c */ /* 0x000fe40003f05270 */
[C---:B------:R-:W-:Y:S01]  /*0b80*/  LOP3.LUT R17, R28.reuse, 0x1e0, RZ, 0xfc, !PT ;  /* 0x000001e01c117812 */ /* 0x040fe200078efcff */
[----:B------:R-:W5:Y:S01]  /*0b90*/  @!P1 LDG.E R20, desc[UR26][R4.64+0x500] ;  /* 0x0005001a04149981 */ /* 0x000f62000c1e1900 */
[----:B------:R-:W-:Y:S02]  /*0ba0*/  P2R R31, PR, RZ, 0x1 ;  /* 0x00000001ff1f7803 */ /* 0x000fe40000000000 */
[----:B------:R-:W-:Y:S01]  /*0bb0*/  ISETP.NE.AND P0, PT, R13, RZ, PT ;  /* 0x000000ff0d00720c */ /* 0x000fe20003f05270 */
[----:B------:R-:W5:Y:S01]  /*0bc0*/  @!P2 LDG.E R22, desc[UR26][R4.64+0x580] ;  /* 0x0005801a0416a981 */ /* 0x000f62000c1e1900 */
[----:B------:R-:W-:Y:S02]  /*0bd0*/  LOP3.LUT R13, R28, 0x1c0, RZ, 0xfc, !PT ;  /* 0x000001c01c0d7812 */ /* 0x000fe400078efcff */
[----:B------:R-:W-:Y:S01]  /*0be0*/  ISETP.GE.AND P6, PT, R17, UR7, PT ;  /* 0x0000000711007c0c */ /* 0x000fe2000bfc6270 */
[----:B------:R-:W5:Y:S01]  /*0bf0*/  @!P3 LDG.E R24, desc[UR26][R4.64+0x600] ;  /* 0x0006001a0418b981 */ /* 0x000f62000c1e1900 */
[----:B------:R-:W-:-:S03]  /*0c00*/  ISETP.GE.AND P5, PT, R13, UR7, PT ;  /* 0x000000070d007c0c */ /* 0x000fc6000bfa6270 */
[----:B------:R-:W5:Y:S01]  /*0c10*/  @!P4 LDG.E R26, desc[UR26][R4.64+0x680] ;  /* 0x0006801a041ac981 */ /* 0x000f62000c1e1900 */
[----:B------:R-:W-:Y:S01]  /*0c20*/  MOV R15, RZ ;  /* 0x000000ff000f7202 */ /* 0x000fe20000000f00 */
[----:B------:R-:W-:-:S06]  /*0c30*/  IMAD.MOV.U32 R19, RZ, RZ, RZ ;  /* 0x000000ffff137224 */ /* 0x000fcc00078e00ff */
[----:B------:R-:W5:Y:S04]  /*0c40*/  @!P6 LDG.E R19, desc[UR26][R4.64+0x780] ;  /* 0x0007801a0413e981 */ /* 0x000f68000c1e1900 */
[----:B------:R0:W5:Y:S01]  /*0c50*/  @!P5 LDG.E R15, desc[UR26][R4.64+0x700] ;  /* 0x0007001a040fd981 */ /* 0x000162000c1e1900 */
[----:B------:R-:W1:Y:S01]  /*0c60*/  S2R R42, SR_LANEID ;  /* 0x00000000002a7919 */ /* 0x000e620000000000 */
[----:B------:R-:W-:Y:S02]  /*0c70*/  P2R R33, PR, RZ, 0x1 ;  /* 0x00000001ff217803 */ /* 0x000fe40000000000 */
[----:B------:R-:W-:Y:S01]  /*0c80*/  ISETP.NE.AND P0, PT, R35, RZ, PT ;  /* 0x000000ff2300720c */ /* 0x000fe20003f05270 */
[----:B------:R-:W0:Y:S03]  /*0c90*/  S2UR UR23, SR_CgaCtaId ;  /* 0x00000000001779c3 */ /* 0x000e260000008800 */
[----:B------:R-:W-:-:S02]  /*0ca0*/  P2R R35, PR, RZ, 0x1 ;  /* 0x00000001ff237803 */ /* 0x000fc40000000000 */
[----:B------:R-:W-:-:S04]  /*0cb0*/  ISETP.NE.AND P0, PT, R37, RZ, PT ;  /* 0x000000ff2500720c */ /* 0x000fc80003f05270 */
[----:B------:R-:W-:Y:S02]  /*0cc0*/  P2R R37, PR, RZ, 0x1 ;  /* 0x00000001ff257803 */ /* 0x000fe40000000000 */
[----:B------:R-:W-:-:S04]  /*0cd0*/  ISETP.NE.AND P0, PT, R38, RZ, PT ;  /* 0x000000ff2600720c */ /* 0x000fc80003f05270 */
[----:B------:R-:W-:Y:S02]  /*0ce0*/  P2R R41, PR, RZ, 0x1 ;  /* 0x00000001ff297803 */ /* 0x000fe40000000000 */
[----:B------:R-:W-:-:S04]  /*0cf0*/  ISETP.NE.AND P0, PT, R36, RZ, PT ;  /* 0x000000ff2400720c */ /* 0x000fc80003f05270 */
[----:B------:R-:W-:Y:S02]  /*0d00*/  P2R R40, PR, RZ, 0x1 ;  /* 0x00000001ff287803 */ /* 0x000fe40000000000 */
[----:B------:R-:W-:-:S04]  /*0d10*/  ISETP.NE.AND P0, PT, R34, RZ, PT ;  /* 0x000000ff2200720c */ /* 0x000fc80003f05270 */
[----:B------:R-:W-:Y:S02]  /*0d20*/  P2R R39, PR, RZ, 0x1 ;  /* 0x00000001ff277803 */ /* 0x000fe40000000000 */
[----:B------:R-:W-:Y:S02]  /*0d30*/  ISETP.NE.AND P0, PT, R32, RZ, PT ;  /* 0x000000ff2000720c */ /* 0x000fe40003f05270 */
[----:B-1----:R-:W-:Y:S01]  /*0d40*/  IADD3 R13, PT, PT, R27, R42, RZ ;  /* 0x0000002a1b0d7210 */ /* 0x002fe20007ffe0ff */
[----:B------:R-:W-:Y:S01]  /*0d50*/  UMOV UR7, 0x400 ;  /* 0x0000040000077882 */ /* 0x000fe20000000000 */
[----:B------:R-:W-:Y:S01]  /*0d60*/  P2R R38, PR, RZ, 0x1 ;  /* 0x00000001ff267803 */ /* 0x000fe20000000000 */
[----:B0-----:R-:W-:Y:S01]  /*0d70*/  ULEA UR23, UR23, UR7, 0x18 ;  /* 0x0000000717177291 */ /* 0x001fe2000f8ec0ff */
[----:B------:R-:W-:Y:S02]  /*0d80*/  ISETP.NE.AND P0, PT, R30, RZ, PT ;  /* 0x000000ff1e00720c */ /* 0x000fe40003f05270 */
[----:B------:R-:W-:-:S02]  /*0d90*/  IADD3 R28, PT, PT, R13, 0x20, RZ ;  /* 0x000000200d1c7810 */ /* 0x000fc40007ffe0ff */
[C---:B------:R-:W-:Y:S02]  /*0da0*/  IADD3 R30, PT, PT, R13.reuse, 0x40, RZ ;  /* 0x000000400d1e7810 */ /* 0x040fe40007ffe0ff */
[C---:B------:R-:W-:Y:S02]  /*0db0*/  IADD3 R32, PT, PT, R13.reuse, 0x60, RZ ;  /* 0x000000600d207810 */ /* 0x040fe40007ffe0ff */
[CC--:B------:R-:W-:Y:S02]  /*0dc0*/  LEA.HI.SX32 R17, R13.reuse, R13.reuse, 0x1b ;  /* 0x0000000d0d117211 */ /* 0x0c0fe400078fdaff */
[----:B------:R-:W-:Y:S02]  /*0dd0*/  IADD3 R34, PT, PT, R13, 0x80, RZ ;  /* 0x000000800d227810 */ /* 0x000fe40007ffe0ff */
[-C--:B------:R-:W-:Y:S02]  /*0de0*/  LEA.HI.SX32 R28, R28, R13.reuse, 0x1b ;  /* 0x0000000d1c1c7211 */ /* 0x080fe400078fdaff */
[----:B------:R-:W-:-:S02]  /*0df0*/  LEA.HI.SX32 R30, R30, R13, 0x1b ;  /* 0x0000000d1e1e7211 */ /* 0x000fc400078fdaff */
[-C--:B------:R-:W-:Y:S02]  /*0e00*/  LEA.HI.SX32 R32, R32, R13.reuse, 0x1b ;  /* 0x0000000d20207211 */ /* 0x080fe400078fdaff */
[----:B------:R-:W-:Y:S02]  /*0e10*/  IADD3 R4, PT, PT, R13, 0xa0, RZ ;  /* 0x000000a00d047810 */ /* 0x000fe40007ffe0ff */
[----:B------:R-:W-:Y:S02]  /*0e20*/  LEA R73, R17, UR23, 0x2 ;  /* 0x0000001711497c11 */ /* 0x000fe4000f8e10ff */
[----:B------:R-:W-:Y:S02]  /*0e30*/  LEA.HI.SX32 R34, R34, R13, 0x1b ;  /* 0x0000000d22227211 */ /* 0x000fe400078fdaff */
[----:B------:R-:W-:Y:S01]  /*0e40*/  LEA R72, R28, UR23, 0x2 ;  /* 0x000000171c487c11 */ /* 0x000fe2000f8e10ff */
[----:B------:R-:W-:Y:S01]  /*0e50*/  VIADD R28, R13, 0xc0 ;  /* 0x000000c00d1c7836 */ /* 0x000fe20000000000 */
[----:B------:R-:W-:-:S02]  /*0e60*/  LEA R71, R30, UR23, 0x2 ;  /* 0x000000171e477c11 */ /* 0x000fc4000f8e10ff */
[----:B------:R-:W-:Y:S02]  /*0e70*/  LEA R70, R32, UR23, 0x2 ;  /* 0x0000001720467c11 */ /* 0x000fe4000f8e10ff */
[----:B------:R-:W-:Y:S02]  /*0e80*/  LEA.HI.SX32 R4, R4, R13, 0x1b ;  /* 0x0000000d04047211 */ /* 0x000fe400078fdaff */
[----:B------:R-:W-:Y:S02]  /*0e90*/  LEA R69, R34, UR23, 0x2 ;  /* 0x0000001722457c11 */ /* 0x000fe4000f8e10ff */
[C---:B------:R-:W-:Y:S02]  /*0ea0*/  IADD3 R30, PT, PT, R13.reuse, 0xe0, RZ ;  /* 0x000000e00d1e7810 */ /* 0x040fe40007ffe0ff */
[C---:B------:R-:W-:Y:S02]  /*0eb0*/  IADD3 R32, PT, PT, R13.reuse, 0x100, RZ ;  /* 0x000001000d207810 */ /* 0x040fe40007ffe0ff */
[----:B------:R-:W-:-:S02]  /*0ec0*/  IADD3 R34, PT, PT, R13, 0x120, RZ ;  /* 0x000001200d227810 */ /* 0x000fc40007ffe0ff */
[----:B------:R-:W-:Y:S02]  /*0ed0*/  LEA R68, R4, UR23, 0x2 ;  /* 0x0000001704447c11 */ /* 0x000fe4000f8e10ff */
[-C--:B------:R-:W-:Y:S02]  /*0ee0*/  LEA.HI.SX32 R28, R28, R13.reuse, 0x1b ;  /* 0x0000000d1c1c7211 */ /* 0x080fe400078fdaff */
[----:B------:R-:W-:Y:S02]  /*0ef0*/  IADD3 R4, PT, PT, R13, 0x140, RZ ;  /* 0x000001400d047810 */ /* 0x000fe40007ffe0ff */
[-C--:B------:R-:W-:Y:S02]  /*0f00*/  LEA.HI.SX32 R30, R30, R13.reuse, 0x1b ;  /* 0x0000000d1e1e7211 */ /* 0x080fe400078fdaff */
[-C--:B------:R-:W-:Y:S02]  /*0f10*/  LEA.HI.SX32 R32, R32, R13.reuse, 0x1b ;  /* 0x0000000d20207211 */ /* 0x080fe400078fdaff */
[----:B------:R-:W-:-:S02]  /*0f20*/  LEA.HI.SX32 R34, R34, R13, 0x1b ;  /* 0x0000000d22227211 */ /* 0x000fc400078fdaff */
[----:B------:R-:W-:Y:S02]  /*0f30*/  LEA R67, R28, UR23, 0x2 ;  /* 0x000000171c437c11 */ /* 0x000fe4000f8e10ff */
[----:B------:R-:W-:Y:S02]  /*0f40*/  LEA.HI.SX32 R4, R4, R13, 0x1b ;  /* 0x0000000d04047211 */ /* 0x000fe400078fdaff */
[----:B------:R-:W-:Y:S02]  /*0f50*/  LEA R66, R30, UR23, 0x2 ;  /* 0x000000171e427c11 */ /* 0x000fe4000f8e10ff */
[----:B------:R-:W-:Y:S02]  /*0f60*/  LEA R65, R32, UR23, 0x2 ;  /* 0x0000001720417c11 */ /* 0x000fe4000f8e10ff */
[----:B------:R-:W-:Y:S02]  /*0f70*/  LEA R64, R34, UR23, 0x2 ;  /* 0x0000001722407c11 */ /* 0x000fe4000f8e10ff */
[----:B------:R-:W-:-:S02]  /*0f80*/  IADD3 R28, PT, PT, R13, 0x1c0, RZ ;  /* 0x000001c00d1c7810 */ /* 0x000fc40007ffe0ff */
[C---:B------:R-:W-:Y:S02]  /*0f90*/  IADD3 R30, PT, PT, R13.reuse, 0x1e0, RZ ;  /* 0x000001e00d1e7810 */ /* 0x040fe40007ffe0ff */
[----:B------:R-:W-:Y:S02]  /*0fa0*/  LEA R63, R4, UR23, 0x2 ;  /* 0x00000017043f7c11 */ /* 0x000fe4000f8e10ff */
[-C--:B------:R-:W-:Y:S02]  /*0fb0*/  LEA.HI.SX32 R28, R28, R13.reuse, 0x1b ;  /* 0x0000000d1c1c7211 */ /* 0x080fe400078fdaff */
[----:B------:R-:W-:Y:S02]  /*0fc0*/  LEA.HI.SX32 R30, R30, R13, 0x1b ;  /* 0x0000000d1e1e7211 */ /* 0x000fe400078fdaff */
[----:B------:R-:W-:Y:S02]  /*0fd0*/  LEA R59, R28, UR23, 0x2 ;  /* 0x000000171c3b7c11 */ /* 0x000fe4000f8e10ff */
[----:B------:R-:W-:Y:S01]  /*0fe0*/  LEA R58, R30, UR23, 0x2 ;  /* 0x000000171e3a7c11 */ /* 0x000fe2000f8e10ff */
[----:B------:R-:W-:Y:S01]  /*0ff0*/  HFMA2 R21, -RZ, RZ, 0, 0 ;  /* 0x00000000ff157431 */ /* 0x000fe200000001ff */
[----:B--2---:R0:W-:Y:S04]  /*1000*/  STS [R73], R6 ;  /* 0x0000000649007388 */ /* 0x0041e80000000800 */
[----:B---3--:R-:W-:Y:S04]  /*1010*/  STS [R72+0x80], R7 ;  /* 0x0000800748007388 */ /* 0x008fe80000000800 */
[----:B----4-:R1:W-:Y:S01]  /*1020*/  STS [R71+0x100], R8 ;  /* 0x0001000847007388 */ /* 0x0103e20000000800 */
[----:B0-----:R-:W-:-:S04]  /*1030*/  IADD3 R6, PT, PT, R13, 0x160, RZ ;  /* 0x000001600d067810 */ /* 0x001fc80007ffe0ff */
[-C--:B------:R-:W-:Y:S02]  /*1040*/  LEA.HI.SX32 R6, R6, R13.reuse, 0x1b ;  /* 0x0000000d06067211 */ /* 0x080fe400078fdaff */
[----:B-1----:R-:W-:Y:S01]  /*1050*/  IADD3 R8, PT, PT, R13, 0x180, RZ ;  /* 0x000001800d087810 */ /* 0x002fe20007ffe0ff */
[----:B-----5:R-:W-:Y:S03]  /*1060*/  STS [R70+0x180], R9 ;  /* 0x0001800946007388 */ /* 0x020fe60000000800 */
[----:B------:R-:W-:Y:S01]  /*1070*/  LEA.HI.SX32 R8, R8, R13, 0x1b ;  /* 0x0000000d08087211 */ /* 0x000fe200078fdaff */
[----:B------:R0:W-:Y:S01]  /*1080*/  STS [R69+0x200], R10 ;  /* 0x0002000a45007388 */ /* 0x0001e20000000800 */
[----:B------:R-:W-:-:S03]  /*1090*/  LEA R62, R6, UR23, 0x2 ;  /* 0x00000017063e7c11 */ /* 0x000fc6000f8e10ff */
[----:B------:R-:W-:Y:S01]  /*10a0*/  STS [R68+0x280], R11 ;  /* 0x0002800b44007388 */ /* 0x000fe20000000800 */
[----:B0-----:R-:W-:-:S03]  /*10b0*/  VIADD R10, R13, 0x1a0 ;  /* 0x000001a00d0a7836 */ /* 0x001fc60000000000 */
[----:B------:R-:W-:Y:S01]  /*10c0*/  STS [R67+0x300], R12 ;  /* 0x0003000c43007388 */ /* 0x000fe20000000800 */
[----:B------:R-:W-:Y:S02]  /*10d0*/  LEA R61, R8, UR23, 0x2 ;  /* 0x00000017083d7c11 */ /* 0x000fe4000f8e10ff */
[----:B------:R-:W-:Y:S01]  /*10e0*/  LEA.HI.SX32 R10, R10, R13, 0x1b ;  /* 0x0000000d0a0a7211 */ /* 0x000fe200078fdaff */
[----:B------:R0:W-:Y:S01]  /*10f0*/  STS [R66+0x380], R14 ;  /* 0x0003800e42007388 */ /* 0x0001e20000000800 */
[----:B------:R-:W-:Y:S02]  /*1100*/  IMAD R13, R42, 0xf, R13 ;  /* 0x0000000f2a0d7824 */ /* 0x000fe400078e020d */
[----:B------:R-:W-:Y:S01]  /*1110*/  LEA R60, R10, UR23, 0x2 ;  /* 0x000000170a3c7c11 */ /* 0x000fe2000f8e10ff */
[----:B------:R1:W-:Y:S04]  /*1120*/  STS [R65+0x400], R16 ;  /* 0x0004001041007388 */ /* 0x0003e80000000800 */
[----:B------:R2:W-:Y:S01]  /*1130*/  STS [R64+0x480], R18 ;  /* 0x0004801240007388 */ /* 0x0005e20000000800 */
[----:B------:R-:W-:-:S03]  /*1140*/  VIADD R34, R13, 0xe ;  /* 0x0000000e0d227836 */ /* 0x000fc60000000000 */
[----:B------:R3:W-:Y:S01]  /*1150*/  STS [R63+0x500], R20 ;  /* 0x000500143f007388 */ /* 0x0007e20000000800 */
[----:B0-----:R-:W-:-:S03]  /*1160*/  VIADD R14, R13, 0x6 ;  /* 0x000000060d0e7836 */ /* 0x001fc60000000000 */
[----:B------:R0:W-:Y:S01]  /*1170*/  STS [R62+0x580], R22 ;  /* 0x000580163e007388 */ /* 0x0001e20000000800 */
[----:B------:R-:W-:-:S03]  /*1180*/  IADD3 R4, PT, PT, R13, 0x1, RZ ;  /* 0x000000010d047810 */ /* 0x000fc60007ffe0ff */
[----:B------:R4:W-:Y:S01]  /*1190*/  STS [R61+0x600], R24 ;  /* 0x000600183d007388 */ /* 0x0009e20000000800 */
[C---:B------:R-:W-:Y:S02]  /*11a0*/  IADD3 R6, PT, PT, R13.reuse, 0x2, RZ ;  /* 0x000000020d067810 */ /* 0x040fe40007ffe0ff */
[C---:B------:R-:W-:Y:S01]  /*11b0*/  IADD3 R8, PT, PT, R13.reuse, 0x3, RZ ;  /* 0x000000030d087810 */ /* 0x040fe20007ffe0ff */
[----:B------:R5:W-:Y:S01]  /*11c0*/  STS [R60+0x680], R26 ;  /* 0x0006801a3c007388 */ /* 0x000be20000000800 */
[C---:B------:R-:W-:Y:S02]  /*11d0*/  IADD3 R10, PT, PT, R13.reuse, 0x4, RZ ;  /* 0x000000040d0a7810 */ /* 0x040fe40007ffe0ff */
[C---:B------:R-:W-:Y:S02]  /*11e0*/  IADD3 R12, PT, PT, R13.reuse, 0x5, RZ ;  /* 0x000000050d0c7810 */ /* 0x040fe40007ffe0ff */
[C---:B-1----:R-:W-:Y:S02]  /*11f0*/  IADD3 R16, PT, PT, R13.reuse, 0x7, RZ ;  /* 0x000000070d107810 */ /* 0x042fe40007ffe0ff */
[----:B--2---:R-:W-:-:S02]  /*1200*/  IADD3 R18, PT, PT, R13, 0x8, RZ ;  /* 0x000000080d127810 */ /* 0x004fc40007ffe0ff */
[C---:B---3--:R-:W-:Y:S02]  /*1210*/  IADD3 R20, PT, PT, R13.reuse, 0x9, RZ ;  /* 0x000000090d147810 */ /* 0x048fe40007ffe0ff */
[C---:B0-----:R-:W-:Y:S02]  /*1220*/  IADD3 R22, PT, PT, R13.reuse, 0xa, RZ ;  /* 0x0000000a0d167810 */ /* 0x041fe40007ffe0ff */
[C---:B----4-:R-:W-:Y:S02]  /*1230*/  IADD3 R24, PT, PT, R13.reuse, 0xb, RZ ;  /* 0x0000000b0d187810 */ /* 0x050fe40007ffe0ff */
[C---:B-----5:R-:W-:Y:S02]  /*1240*/  IADD3 R26, PT, PT, R13.reuse, 0xc, RZ ;  /* 0x0000000c0d1a7810 */ /* 0x060fe40007ffe0ff */
        /* <DEDUP_REMOVED lines=33> */
[----:B------:R-:W-:Y:S01]  /*1460*/  LEA R42, R36, UR23, 0x2 ;  /* 0x00000017242a7c11 */ /* 0x000fe2000f8e10ff */
        /* <DEDUP_REMOVED lines=37> */
[----:B------:R-:W-:Y:S01]  /*16c0*/  ISETP.NE.AND P0, PT, R33, RZ, PT ;  /* 0x000000ff2100720c */ /* 0x000fe20003f05270 */
[----:B------:R-:W-:-:S12]  /*16d0*/  HFMA2 R28, -RZ, RZ, 0, 0 ;  /* 0x00000000ff1c7431 */ /* 0x000fd800000001ff */
[----:B------:R-:W5:Y:S01]  /*16e0*/  @!P0 LDG.E R27, desc[UR26][R2.64+0x380] ;  /* 0x0003801a021b8981 */ /* 0x000f62000c1e1900 */
[----:B------:R-:W-:Y:S02]  /*16f0*/  ISETP.NE.AND P0, PT, R31, RZ, PT ;  /* 0x000000ff1f00720c */ /* 0x000fe40003f05270 */
[----:B------:R-:W-:Y:S02]  /*1700*/  CS2R R30, SRZ ;  /* 0x00000000001e7805 */ /* 0x000fe4000001ff00 */
[----:B------:R-:W-:Y:S02]  /*1710*/  CS2R R32, SRZ ;  /* 0x0000000000207805 */ /* 0x000fe4000001ff00 */
[----:B------:R-:W-:Y:S02]  /*1720*/  CS2R R34, SRZ ;  /* 0x0000000000227805 */ /* 0x000fe4000001ff00 */
[----:B------:R-:W5:Y:S04]  /*1730*/  @!P1 LDG.E R30, desc[UR26][R2.64+0x500] ;  /* 0x0005001a021e9981 */ /* 0x000f68000c1e1900 */
[----:B------:R-:W5:Y:S04]  /*1740*/  @!P2 LDG.E R31, desc[UR26][R2.64+0x580] ;  /* 0x0005801a021fa981 */ /* 0x000f68000c1e1900 */
[----:B------:R-:W5:Y:S01]  /*1750*/  @!P0 LDG.E R28, desc[UR26][R2.64+0x400] ;  /* 0x0004001a021c8981 */ /* 0x000f62000c1e1900 */
[----:B------:R-:W-:-:S02]  /*1760*/  ISETP.NE.AND P0, PT, R29, RZ, PT ;  /* 0x000000ff1d00720c */ /* 0x000fc40003f05270 */
[----:B------:R-:W-:Y:S01]  /*1770*/  MOV R29, RZ ;  /* 0x000000ff001d7202 */ /* 0x000fe20000000f00 */
[----:B------:R-:W5:Y:S04]  /*1780*/  @!P3 LDG.E R32, desc[UR26][R2.64+0x600] ;  /* 0x0006001a0220b981 */ /* 0x000f68000c1e1900 */
[----:B------:R-:W5:Y:S04]  /*1790*/  @!P4 LDG.E R33, desc[UR26][R2.64+0x680] ;  /* 0x0006801a0221c981 */ /* 0x000f68000c1e1900 */
[----:B------:R-:W5:Y:S04]  /*17a0*/  @!P5 LDG.E R34, desc[UR26][R2.64+0x700] ;  /* 0x0007001a0222d981 */ /* 0x000f68000c1e1900 */
[----:B------:R-:W5:Y:S04]  /*17b0*/  @!P0 LDG.E R29, desc[UR26][R2.64+0x480] ;  /* 0x0004801a021d8981 */ /* 0x000f68000c1e1900 */
[----:B------:R-:W5:Y:S04]  /*17c0*/  @!P6 LDG.E R35, desc[UR26][R2.64+0x780] ;  /* 0x0007801a0223e981 */ /* 0x000f68000c1e1900 */
        /* <DEDUP_REMOVED lines=53> */
[----:B------:R0:W0:Y:S04]  /*1b20*/  LDS R119, [R49+0x20] ;  /* 0x0000200031777984 */ /* 0x0000280000000800 */
[----:B------:R0:W0:Y:S04]  /*1b30*/  LDS R118, [R48+0x24] ;  /* 0x0000240030767984 */ /* 0x0000280000000800 */
[----:B------:R0:W0:Y:S04]  /*1b40*/  LDS R117, [R47+0x28] ;  /* 0x000028002f757984 */ /* 0x0000280000000800 */
[----:B------:R0:W4:Y:S04]  /*1b50*/  LDS R116, [R46+0x2c] ;  /* 0x00002c002e747984 */ /* 0x0001280000000800 */
[----:B------:R0:W5:Y:S04]  /*1b60*/  LDS R115, [R45+0x30] ;  /* 0x000030002d737984 */ /* 0x0001680000000800 */
[----:B------:R0:W5:Y:S04]  /*1b70*/  LDS R114, [R44+0x34] ;  /* 0x000034002c727984 */ /* 0x0001680000000800 */
[----:B------:R0:W5:Y:S04]  /*1b80*/  LDS R113, [R43+0x38] ;  /* 0x000038002b717984 */ /* 0x0001680000000800 */
[----:B------:R0:W5:Y:S01]  /*1b90*/  LDS R112, [R42+0x3c] ;  /* 0x00003c002a707984 */ /* 0x0001620000000800 */
[----:B-1----:R-:W-:-:S03]  /*1ba0*/  FADD.FTZ R127, R127, UR5 ;  /* 0x000000057f7f7e21 */ /* 0x002fc60008010000 */
[----:B------:R1:W-:Y:S04]  /*1bb0*/  STL [R1+0x24], R46 ;  /* 0x0000242e01007387 */ /* 0x0003e80000100800 */
[----:B------:R1:W-:Y:S01]  /*1bc0*/  STL [R1+0x20], R45 ;  /* 0x0000202d01007387 */ /* 0x0003e20000100800 */
[----:B------:R-:W-:-:S03]  /*1bd0*/  FSETP.GTU.FTZ.AND P0, PT, R127, 20, PT ;  /* 0x41a000007f00780b */ /* 0x000fc60003f1c000 */
[----:B------:R1:W-:Y:S04]  /*1be0*/  STL [R1+0x1c], R44 ;  /* 0x00001c2c01007387 */ /* 0x0003e80000100800 */
[----:B------:R1:W-:Y:S04]  /*1bf0*/  STL [R1+0x18], R43 ;  /* 0x0000182b01007387 */ /* 0x0003e80000100800 */
[----:B------:R1:W-:Y:S01]  /*1c00*/  STL [R1+0x14], R42 ;  /* 0x0000142a01007387 */ /* 0x0003e20000100800 */
[----:B0-----:R-:W-:Y:S01]  /*1c10*/  ISETP.EQ.OR P0, PT, RZ, UR7, P0 ;  /* 0x00000007ff007c0c */ /* 0x001fe20008702670 */
[----:B--2---:R-:W-:Y:S01]  /*1c20*/  FADD.FTZ R126, R126, UR5 ;  /* 0x000000057e7e7e21 */ /* 0x004fe20008010000 */
[----:B---3--:R-:W-:Y:S01]  /*1c30*/  FADD.FTZ R125, R125, UR5 ;  /* 0x000000057d7d7e21 */ /* 0x008fe20008010000 */
[----:B----4-:R-:W-:Y:S01]  /*1c40*/  FADD.FTZ R124, R124, UR5 ;  /* 0x000000057c7c7e21 */ /* 0x010fe20008010000 */
[----:B-----5:R-:W-:Y:S01]  /*1c50*/  FADD.FTZ R123, R123, UR5 ;  /* 0x000000057b7b7e21 */ /* 0x020fe20008010000 */
[----:B------:R-:W-:Y:S01]  /*1c60*/  FADD.FTZ R122, R122, UR5 ;  /* 0x000000057a7a7e21 */ /* 0x000fe20008010000 */
[----:B------:R-:W-:Y:S01]  /*1c70*/  FSETP.GTU.FTZ.AND P1, PT, R126, 20, PT ;  /* 0x41a000007e00780b */ /* 0x000fe20003f3c000 */
[----:B------:R-:W-:Y:S01]  /*1c80*/  BSSY.RECONVERGENT B0, `(.L_x_246) ;  /* 0x0000026000007945 */ /* 0x000fe20003800200 */
[----:B------:R-:W-:Y:S01]  /*1c90*/  FSETP.GTU.FTZ.AND P5, PT, R125, 20, PT ;  /* 0x41a000007d00780b */ /* 0x000fe20003fbc000 */
[----:B------:R-:W-:Y:S01]  /*1ca0*/  FADD.FTZ R121, R121, UR5 ;  /* 0x0000000579797e21 */ /* 0x000fe20008010000 */
[----:B------:R-:W-:-:S02]  /*1cb0*/  FSETP.GTU.FTZ.AND P4, PT, R124, 20, PT ;  /* 0x41a000007c00780b */ /* 0x000fc40003f9c000 */
[----:B------:R-:W-:Y:S02]  /*1cc0*/  FSETP.GTU.FTZ.AND P2, PT, R123, 20, PT ;  /* 0x41a000007b00780b */ /* 0x000fe40003f5c000 */
[----:B------:R-:W-:Y:S02]  /*1cd0*/  FSETP.GTU.FTZ.AND P3, PT, R122, 20, PT ;  /* 0x41a000007a00780b */ /* 0x000fe40003f7c000 */
[----:B------:R-:W-:Y:S01]  /*1ce0*/  ISETP.EQ.OR P1, PT, RZ, UR7, P1 ;  /* 0x00000007ff007c0c */ /* 0x000fe20008f22670 */
[----:B-1----:R-:W-:-:S12]  /*1cf0*/  @P0 BRA `(.L_x_247) ;  /* 0x0000000000780947 */ /* 0x002fd80003800000 */
        /* <DEDUP_REMOVED lines=9> */
[----:B------:R-:W-:Y:S01]  /*1d90*/  IADD3 R20, PT, PT, -R2, 0x40800000, RZ ;  /* 0x4080000002147810 */ /* 0x000fe20007ffe1ff */
[----:B------:R-:W-:Y:S01]  /*1da0*/  IMAD.IADD R3, R23, 0x1, -R2 ;  /* 0x0000000117037824 */ /* 0x000fe200078e0a02 */
[----:B------:R-:W-:-:S03]  /*1db0*/  I2FP.F32.S32 R2, R2 ;  /* 0x0000000200027245 */ /* 0x000fc60000201400 */
[----:B------:R-:W-:Y:S02]  /*1dc0*/  FFMA.FTZ R20, R20, R21, -1 ;  /* 0xbf80000014147423 */ /* 0x000fe40000010015 */
[----:B------:R-:W-:Y:S02]  /*1dd0*/  FMUL.FTZ R2, R2, 1.1920928955078125e-07 ;  /* 0x3400000002027820 */ /* 0x000fe40000410000 */
[----:B------:R-:W-:-:S04]  /*1de0*/  FADD.FTZ R3, R3, R20 ;  /* 0x0000001403037221 */ /* 0x000fc80000010000 */
        /* <DEDUP_REMOVED lines=15> */
.L_x_247:
[----:B------:R-:W-:Y:S05]  /*1ee0*/  BSYNC.RECONVERGENT B0 ;  /* 0x0000000000007941 */ /* 0x000fea0003800200 */
.L_x_246:
        /* <DEDUP_REMOVED lines=34> */
.L_x_249:
[----:B------:R-:W-:Y:S05]  /*2110*/  BSYNC.RECONVERGENT B0 ;  /* 0x0000000000007941 */ /* 0x000fea0003800200 */
.L_x_248:
        /* <DEDUP_REMOVED lines=11> */
[----:B------:R-:W-:-:S03]  /*21d0*/  ISETP.GE.U32.AND P4, PT, R21, 0x7f800000, PT ;  /* 0x7f8000001500780c */ /* 0x000fc60003f86070 */
[----:B------:R-:W-:Y:S01]  /*21e0*/  VIADD R2, R2, 0xc0c00000 ;  /* 0xc0c0000002027836 */ /* 0x000fe20000000000 */
[----:B------:R-:W-:-:S04]  /*21f0*/  ISETP.GT.AND P6, PT, R21, -0x40800000, P4 ;  /* 0xbf8000001500780c */ /* 0x000fc800027c4270 */
        /* <DEDUP_REMOVED lines=22> */
.L_x_251:
[----:B------:R-:W-:Y:S05]  /*2360*/  BSYNC.RECONVERGENT B0 ;  /* 0x0000000000007941 */ /* 0x000fea0003800200 */
.L_x_250:
[----:B------:R-:W-:Y:S01]  /*2370*/  BSSY.RECONVERGENT B0, `(.L_x_252) ;  /* 0x0000022000007945 */ /* 0x000fe20003800200 */
[----:B------:R-:W-:Y:S01]  /*2380*/  FSETP.GTU.FTZ.AND P4, PT, R119, 20, PT ;  /* 0x41a000007700780b */ /* 0x000fe20003f9c000 */
[----:B------:R-:W-:Y:S02]  /*2390*/  FADD.FTZ R118, R118, UR5 ;  /* 0x0000000576767e21 */ /* 0x000fe40008010000 */
[----:B------:R-:W-:Y:S10]  /*23a0*/  @P5 BRA `(.L_x_253) ;  /* 0x0000000000785947 */ /* 0x000ff40003800000 */
[----:B------:R-:W-:Y:S01]  /*23b0*/  FMUL.FTZ R124, R124, 1.4426950216293334961 ;  /* 0x3fb8aa3b7c7c7820 */ /* 0x000fe20000410000 */
[----:B------:R-:W-:Y:S02]  /*23c0*/  HFMA2 R23, -RZ, RZ, 1.625, 0 ;  /* 0x3e800000ff177431 */ /* 0x000fe400000001ff */
[----:B------:R-:W-:Y:S01]  /*23d0*/  IMAD.MOV.U32 R22, RZ, RZ, 0x3d39bf78 ;  /* 0x3d39bf78ff167424 */ /* 0x000fe200078e00ff */
        /* <DEDUP_REMOVED lines=27> */
.L_x_253:
[----:B------:R-:W-:Y:S05]  /*2590*/  BSYNC.RECONVERGENT B0 ;  /* 0x0000000000007941 */ /* 0x000fea0003800200 */
.L_x_252:
        /* <DEDUP_REMOVED lines=36> */
.L_x_255:
[----:B------:R-:W-:Y:S05]  /*27e0*/  BSYNC.RECONVERGENT B0 ;  /* 0x0000000000007941 */ /* 0x000fea0003800200 */
.L_x_254:
[----:B------:R-:W-:Y:S01]  /*27f0*/  BSSY.RECONVERGENT B0, `(.L_x_256) ;  /* 0x0000022000007945 */ /* 0x000fe20003800200 */
[----:B------:R-:W-:Y:S01]  /*2800*/  FSETP.GTU.FTZ.AND P3, PT, R117, 20, PT ;  /* 0x41a000007500780b */ /* 0x000fe20003f7c000 */
[----:B------:R-:W-:Y:S02]  /*2810*/  FADD.FTZ R116, R116, UR5 ;  /* 0x0000000574747e21 */ /* 0x000fe40008010000 */
[----:B------:R-:W-:Y:S10]  /*2820*/  @P2 BRA `(.L_x_257) ;  /* 0x0000000000782947 */ /* 0x000ff40003800000 */
[----:B------:R-:W-:Y:S01]  /*2830*/  FMUL.FTZ R122, R122, 1.4426950216293334961 ;  /* 0x3fb8aa3b7a7a7820 */ /* 0x000fe20000410000 */
[----:B------:R-:W-:Y:S02]  /*2840*/  IMAD.MOV.U32 R23, RZ, RZ, 0x3e800000 ;  /* 0x3e800000ff177424 */ /* 0x000fe400078e00ff */
[----:B------:R-:W-:Y:S01]  /*2850*/  HFMA2 R22, -RZ, RZ, 1.3056640625, -1.8671875 ;  /* 0x3d39bf78ff167431 */ /* 0x000fe200000001ff */
        /* <DEDUP_REMOVED lines=27> */
.L_x_257:
[----:B------:R-:W-:Y:S05]  /*2a10*/  BSYNC.RECONVERGENT B0 ;  /* 0x0000000000007941 */ /* 0x000fea0003800200 */
.L_x_256:
        /* <DEDUP_REMOVED lines=31> */
[----:B------:R-:W-:-:S03]  /*2c10*/  @P0 IMAD.MOV.U32 R20, RZ, RZ, 0x7f800000 ;  /* 0x7f800000ff140424 */ /* 0x000fc600078e00ff */
[----:B------:R-:W-:Y:S01]  /*2c20*/  FFMA.FTZ R121, R2, 0.69314718246459960938, R3 ;  /* 0x3f31721802797823 */ /* 0x000fe20000010003 */
[C---:B------:R-:W-:Y:S01]  /*2c30*/  @P6 FFMA.FTZ R121, R21.reuse, R20, +INF ;  /* 0x7f80000015796423 */ /* 0x040fe20000010014 */
[----:B------:R-:W-:-:S04]  /*2c40*/  @P0 FSETP.NEU.FTZ.AND P6, PT, R21, RZ, PT ;  /* 0x000000ff1500020b */ /* 0x000fc80003fdd000 */
[----:B------:R-:W-:-:S09]  /*2c50*/  @P0 FSEL R121, R121, -RZ, P6 ;  /* 0x800000ff79790208 */ /* 0x000fd20003000000 */
.L_x_259:
[----:B------:R-:W-:Y:S05]  /*2c60*/  BSYNC.RECONVERGENT B0 ;  /* 0x0000000000007941 */ /* 0x000fea0003800200 */
.L_x_258:
        /* <DEDUP_REMOVED lines=34> */
.L_x_261:
[----:B------:R-:W-:Y:S05]  /*2e90*/  BSYNC.RECONVERGENT B0 ;  /* 0x0000000000007941 */ /* 0x000fea0003800200 */
.L_x_260:
        /* <DEDUP_REMOVED lines=37> */
.L_x_263:
[----:B------:R-:W-:Y:S05]  /*30f0*/  BSYNC.RECONVERGENT B0 ;  /* 0x0000000000007941 */ /* 0x000fea0003800200 */
.L_x_262:
        /* <DEDUP_REMOVED lines=39> */
.L_x_265:
[----:B------:R-:W-:Y:S05]  /*3370*/  BSYNC.RECONVERGENT B0 ;  /* 0x0000000000007941 */ /* 0x000fea0003800200 */
.L_x_264:
        /* <DEDUP_REMOVED lines=45> */
.L_x_267:
[----:B------:R-:W-:Y:S05]  /*3650*/  BSYNC.RECONVERGENT B0 ;  /* 0x0000000000007941 */ /* 0x000fea0003800200 */
.L_x_266:
[----:B------:R-:W-:Y:S04]  /*3660*/  BSSY.RECONVERGENT B0, `(.L_x_268) ;  /* 0x0000020000007945 */ /* 0x000fe80003800200 */
[----:B------:R-:W-:Y:S05]  /*3670*/  @P2 BRA `(.L_x_269) ;  /* 0x0000000000782947 */ /* 0x000fea0003800000 */
        /* <DEDUP_REMOVED lines=30> */
.L_x_269:
[----:B------:R-:W-:Y:S05]  /*3860*/  BSYNC.RECONVERGENT B0 ;  /* 0x0000000000007941 */ /* 0x000fea0003800200 */
.L_x_268:
        /* <DEDUP_REMOVED lines=32> */
.L_x_271:
[----:B------:R-:W-:Y:S05]  /*3a70*/  BSYNC.RECONVERGENT B0 ;  /* 0x0000000000007941 */ /* 0x000fea0003800200 */
.L_x_270:
[----:B------:R-:W-:Y:S04]  /*3a80*/  BSSY.RECONVERGENT B0, `(.L_x_272) ;  /* 0x0000020000007945 */ /* 0x000fe80003800200 */
[----:B------:R-:W-:Y:S05]  /*3a90*/  @P1 BRA `(.L_x_273) ;  /* 0x0000000000781947 */ /* 0x000fea0003800000 */
        /* <DEDUP_REMOVED lines=30> */
.L_x_273:
[----:B------:R-:W-:Y:S05]  /*3c80*/  BSYNC.RECONVERGENT B0 ;  /* 0x0000000000007941 */ /* 0x000fea0003800200 */
.L_x_272:
        /* <DEDUP_REMOVED lines=30> */
[----:B------:R-:W-:-:S05]  /*3e70*/  @P2 FFMA.FTZ R113, R21, R20, +INF ;  /* 0x7f80000015712423 */ /* 0x000fca0000010014 */
[----:B------:R-:W-:-:S07]  /*3e80*/  @P0 FSEL R113, R113, -RZ, P1 ;  /* 0x800000ff71710208 */ /* 0x000fce0000800000 */
.L_x_275:
[----:B------:R-:W-:Y:S05]  /*3e90*/  BSYNC.RECONVERGENT B0 ;  /* 0x0000000000007941 */ /* 0x000fea0003800200 */
.L_x_274:
        /* <DEDUP_REMOVED lines=32> */
.L_x_277:
[----:B------:R-:W-:Y:S05]  /*40a0*/  BSYNC.RECONVERGENT B0 ;  /* 0x0000000000007941 */ /* 0x000fea0003800200 */
.L_x_276:
        /* <DEDUP_REMOVED lines=45> */
[----:B-12---:R-:W-:-:S10]  /*4380*/  UMOV UR7, URZ ;  /* 0x000000ff00077c82 */ /* 0x006fd40008000000 */
.L_x_284:
[----:B------:R-:W-:Y:S01]  /*4390*/  HFMA2 R3, -RZ, RZ, 0, 0 ;  /* 0x00000000ff037431 */ /* 0x000fe200000001ff */
[----:B0-----:R-:W-:Y:S01]  /*43a0*/  MOV R7, UR28 ;  /* 0x0000001c00077c02 */ /* 0x001fe20008000f00 */
[----:B------:R-:W-:Y:S01]  /*43b0*/  IMAD.U32 R5, RZ, RZ, UR29 ;  /* 0x0000001dff057e24 */ /* 0x000fe2000f8e00ff */
[----:B------:R-:W-:Y:S02]  /*43c0*/  MOV R2, R77 ;  /* 0x0000004d00027202 */ /* 0x000fe40000000f00 */
[----:B------:R-:W-:Y:S02]  /*43d0*/  CS2R R72, SRZ ;  /* 0x0000000000487805 */ /* 0x000fe4000001ff00 */
[C---:B------:R-:W-:Y:S01]  /*43e0*/  LOP3.LUT R32, R77.reuse, 0x20, RZ, 0xfc, !PT ;  /* 0x000000204d207812 */ /* 0x040fe200078efcff */
[----:B------:R-:W-:Y:S01]  /*43f0*/  HFMA2 R69, -RZ, RZ, 0, 0 ;  /* 0x00000000ff457431 */ /* 0x000fe200000001ff */
[----:B------:R-:W-:Y:S01]  /*4400*/  LOP3.LUT R48, R77, 0x40, RZ, 0xfc, !PT ;  /* 0x000000404d307812 */ /* 0x000fe200078efcff */
[----:B------:R-:W-:Y:S01]  /*4410*/  HFMA2 R21, -RZ, RZ, 0, 0 ;  /* 0x00000000ff157431 */ /* 0x000fe200000001ff */
[----:B------:R-:W-:Y:S01]  /*4420*/  ISETP.GE.AND P4, PT, R32, UR24, PT ;  /* 0x0000001820007c0c */ /* 0x000fe2000bf86270 */
[----:B------:R-:W-:Y:S01]  /*4430*/  IMAD.WIDE.U32 R6, R7, UR7, R2 ;  /* 0x0000000707067c25 */ /* 0x000fe2000f8e0002 */
[----:B------:R-:W-:-:S03]  /*4440*/  LOP3.LUT R46, R77, 0x60, RZ, 0xfc, !PT ;  /* 0x000000604d2e7812 */ /* 0x000fc600078efcff */
[----:B------:R-:W-:Y:S01]  /*4450*/  HFMA2 R10, -RZ, RZ, 0, 0 ;  /* 0x00000000ff0a7431 */ /* 0x000fe200000001ff */
[----:B------:R-:W-:Y:S01]  /*4460*/  LOP3.LUT R44, R77, 0x80, RZ, 0xfc, !PT ;  /* 0x000000804d2c7812 */ /* 0x000fe200078efcff */
[----:B------:R-:W-:Y:S01]  /*4470*/  IMAD R5, R5, UR7, R7 ;  /* 0x0000000705057c24 */ /* 0x000fe2000f8e0207 */
[C---:B------:R-:W-:Y:S02]  /*4480*/  LEA R4, P2, R6.reuse, UR19, 0x2 ;  /* 0x0000001306047c11 */ /* 0x040fe4000f8410ff */
[----:B------:R-:W-:Y:S02]  /*4490*/  CS2R R60, SRZ ;  /* 0x00000000003c7805 */ /* 0x000fe4000001ff00 */
[----:B------:R-:W-:Y:S01]  /*44a0*/  LOP3.LUT R28, R77, 0xa0, RZ, 0xfc, !PT ;  /* 0x000000a04d1c7812 */ /* 0x000fe200078efcff */
[----:B------:R-:W-:Y:S01]  /*44b0*/  IMAD.MOV.U32 R67, RZ, RZ, RZ ;  /* 0x000000ffff437224 */ /* 0x000fe200078e00ff */
[----:B------:R-:W-:Y:S02]  /*44c0*/  LEA.HI.X R5, R6, UR21, R5, 0x2, P2 ;  /* 0x0000001506057c11 */ /* 0x000fe400090f1405 */
[----:B------:R-:W-:-:S02]  /*44d0*/  CS2R R128, SRZ ;  /* 0x0000000000807805 */ /* 0x000fc4000001ff00 */
[----:B------:R-:W-:Y:S01]  /*44e0*/  LOP3.LUT R43, R77, 0xc0, RZ, 0xfc, !PT ;  /* 0x000000c04d2b7812 */ /* 0x000fe200078efcff */
[----:B------:R-:W-:Y:S01]  /*44f0*/  HFMA2 R15, -RZ, RZ, 0, 0 ;  /* 0x00000000ff0f7431 */ /* 0x000fe200000001ff */
[----:B------:R-:W-:Y:S01]  /*4500*/  ISETP.GE.AND P5, PT, R48, UR24, PT ;  /* 0x0000001830007c0c */ /* 0x000fe2000bfa6270 */
[----:B------:R-:W2:Y:S01]  /*4510*/  @!P4 LDG.E R73, desc[UR26][R4.64+0x80] ;  /* 0x0000801a0449c981 */ /* 0x000ea2000c1e1900 */
[----:B------:R-:W-:Y:S01]  /*4520*/  ISETP.GE.AND P6, PT, R46, UR24, PT ;  /* 0x000000182e007c0c */ /* 0x000fe2000bfc6270 */
[----:B------:R-:W-:Y:S01]  /*4530*/  HFMA2 R42, -RZ, RZ, 0, 0 ;  /* 0x00000000ff2a7431 */ /* 0x000fe200000001ff */
[----:B------:R-:W-:Y:S02]  /*4540*/  ISETP.GE.AND P2, PT, R44, UR24, PT ;  /* 0x000000182c007c0c */ /* 0x000fe4000bf46270 */
[----:B------:R-:W-:Y:S02]  /*4550*/  CS2R R62, SRZ ;  /* 0x00000000003e7805 */ /* 0x000fe4000001ff00 */
[----:B------:R-:W-:-:S02]  /*4560*/  ISETP.GE.AND P3, PT, R28, UR24, PT ;  /* 0x000000181c007c0c */ /* 0x000fc4000bf66270 */
[----:B------:R-:W-:Y:S02]  /*4570*/  ISETP.GE.AND P4, PT, R43, UR24, PT ;  /* 0x000000182b007c0c */ /* 0x000fe4000bf86270 */
[----:B------:R-:W-:Y:S02]  /*4580*/  MOV R71, RZ ;  /* 0x000000ff00477202 */ /* 0x000fe40000000f00 */
[----:B------:R-:W-:Y:S02]  /*4590*/  MOV R31, RZ ;  /* 0x000000ff001f7202 */ /* 0x000fe40000000f00 */
[C---:B------:R-:W-:Y:S01]  /*45a0*/  LOP3.LUT R41, R77.reuse, 0xe0, RZ, 0xfc, !PT ;  /* 0x000000e04d297812 */ /* 0x040fe200078efcff */
[----:B------:R-:W5:Y:S01]  /*45b0*/  @!P6 LDG.E R69, desc[UR26][R4.64+0x180] ;  /* 0x0001801a0445e981 */ /* 0x000f62000c1e1900 */
[----:B------:R-:W-:Y:S02]  /*45c0*/  MOV R27, RZ ;  /* 0x000000ff001b7202 */ /* 0x000fe40000000f00 */
[C---:B------:R-:W-:Y:S01]  /*45d0*/  LOP3.LUT R39, R77.reuse, 0x100, RZ, 0xfc, !PT ;  /* 0x000001004d277812 */ /* 0x040fe200078efcff */
[----:B------:R-:W4:Y:S01]  /*45e0*/  @!P5 LDG.E R71, desc[UR26][R4.64+0x100] ;  /* 0x0001001a0447d981 */ /* 0x000f22000c1e1900 */
[----:B------:R-:W-:-:S02]  /*45f0*/  LOP3.LUT R38, R77, 0x120, RZ, 0xfc, !PT ;  /* 0x000001204d267812 */ /* 0x000fc400078efcff */
[C---:B------:R-:W-:Y:S01]  /*4600*/  LOP3.LUT R37, R77.reuse, 0x140, RZ, 0xfc, !PT ;  /* 0x000001404d257812 */ /* 0x040fe200078efcff */
[----:B------:R-:W5:Y:S01]  /*4610*/  @!P2 LDG.E R31, desc[UR26][R4.64+0x200] ;  /* 0x0002001a041fa981 */ /* 0x000f62000c1e1900 */
[----:B------:R-:W-:Y:S02]  /*4620*/  LOP3.LUT R34, R77, 0x160, RZ, 0xfc, !PT ;  /* 0x000001604d227812 */ /* 0x000fe400078efcff */
[----:B------:R-:W-:Y:S01]  /*4630*/  ISETP.GE.AND P5, PT, R41, UR24, PT ;  /* 0x0000001829007c0c */ /* 0x000fe2000bfa6270 */
[----:B------:R-:W5:Y:S01]  /*4640*/  @!P3 LDG.E R21, desc[UR26][R4.64+0x280] ;  /* 0x0002801a0415b981 */ /* 0x000f62000c1e1900 */
[----:B------:R-:W-:Y:S02]  /*4650*/  ISETP.GE.AND P6, PT, R39, UR24, PT ;  /* 0x0000001827007c0c */ /* 0x000fe4000bfc6270 */
[----:B------:R-:W-:Y:S01]  /*4660*/  ISETP.GE.AND P2, PT, R38, UR24, PT ;  /* 0x0000001826007c0c */ /* 0x000fe2000bf46270 */
[----:B------:R-:W5:Y:S01]  /*4670*/  @!P4 LDG.E R27, desc[UR26][R4.64+0x300] ;  /* 0x0003001a041bc981 */ /* 0x000f62000c1e1900 */
[----:B------:R-:W-:-:S02]  /*4680*/  ISETP.GE.AND P3, PT, R37, UR24, PT ;  /* 0x0000001825007c0c */ /* 0x000fc4000bf66270 */
[----:B------:R-:W-:Y:S02]  /*4690*/  ISETP.GE.AND P4, PT, R34, UR24, PT ;  /* 0x0000001822007c0c */ /* 0x000fe4000bf86270 */
[C---:B------:R-:W-:Y:S02]  /*46a0*/  LOP3.LUT R33, R77.reuse, 0x180, RZ, 0xfc, !PT ;  /* 0x000001804d217812 */ /* 0x040fe400078efcff */
[C---:B------:R-:W-:Y:S01]  /*46b0*/  LOP3.LUT R30, R77.reuse, 0x1a0, RZ, 0xfc, !PT ;  /* 0x000001a04d1e7812 */ /* 0x040fe200078efcff */
[----:B------:R-:W5:Y:S01]  /*46c0*/  @!P5 LDG.E R61, desc[UR26][R4.64+0x380] ;  /* 0x0003801a043dd981 */ /* 0x000f62000c1e1900 */
[C---:B------:R-:W-:Y:S02]  /*46d0*/  LOP3.LUT R29, R77.reuse, 0x1c0, RZ, 0xfc, !PT ;  /* 0x000001c04d1d7812 */ /* 0x040fe400078efcff */
[C---:B------:R-:W-:Y:S01]  /*46e0*/  LOP3.LUT R9, R77.reuse, 0x1e0, RZ, 0xfc, !PT ;  /* 0x000001e04d097812 */ /* 0x040fe200078efcff */
[----:B------:R-:W5:Y:S01]  /*46f0*/  @!P6 LDG.E R67, desc[UR26][R4.64+0x400] ;  /* 0x0004001a0443e981 */ /* 0x000f62000c1e1900 */
[----:B------:R-:W-:-:S02]  /*4700*/  LOP3.LUT R0, R77, 0x200, RZ, 0xfc, !PT ;  /* 0x000002004d007812 */ /* 0x000fc400078efcff */
[----:B------:R-:W-:Y:S01]  /*4710*/  ISETP.GE.AND P5, PT, R33, UR24, PT ;  /* 0x0000001821007c0c */ /* 0x000fe2000bfa6270 */
[----:B------:R-:W5:Y:S01]  /*4720*/  @!P2 LDG.E R129, desc[UR26][R4.64+0x480] ;  /* 0x0004801a0481a981 */ /* 0x000f62000c1e1900 */
[----:B------:R-:W-:Y:S02]  /*4730*/  ISETP.GE.AND P6, PT, R30, UR24, PT ;  /* 0x000000181e007c0c */ /* 0x000fe4000bfc6270 */
[----:B------:R-:W-:Y:S01]  /*4740*/  ISETP.GE.AND P2, PT, R29, UR24, PT ;  /* 0x000000181d007c0c */ /* 0x000fe2000bf46270 */
[----:B------:R-:W5:Y:S01]  /*4750*/  @!P3 LDG.E R10, desc[UR26][R4.64+0x500] ;  /* 0x0005001a040ab981 */ /* 0x000f62000c1e1900 */
[----:B------:R-:W-:Y:S01]  /*4760*/  ISETP.GE.AND P3, PT, R9, UR24, PT ;  /* 0x0000001809007c0c */ /* 0x000fe2000bf66270 */
[----:B------:R-:W-:Y:S01]  /*4770*/  IMAD.MOV.U32 R22, RZ, RZ, RZ ;  /* 0x000000ffff167224 */ /* 0x000fe200078e00ff */
[----:B------:R-:W-:Y:S01]  /*4780*/  MOV R35, RZ ;  /* 0x000000ff00237202 */ /* 0x000fe20000000f00 */
[----:B------:R-:W5:Y:S01]  /*4790*/  @!P4 LDG.E R128, desc[UR26][R4.64+0x580] ;  /* 0x0005801a0480c981 */ /* 0x000f62000c1e1900 */
[----:B------:R-:W-:-:S02]  /*47a0*/  ISETP.GE.AND P4, PT, R0, UR24, PT ;  /* 0x0000001800007c0c */ /* 0x000fc4000bf86270 */
[----:B------:R-:W-:Y:S01]  /*47b0*/  MOV R40, RZ ;  /* 0x000000ff00287202 */ /* 0x000fe20000000f00 */
[----:B------:R-:W2:Y:S01]  /*47c0*/  @!P1 LDG.E R22, desc[UR26][R4.64] ;  /* 0x0000001a04169981 */ /* 0x000ea2000c1e1900 */
        /* <DEDUP_REMOVED lines=12> */
[----:B------:R-:W-:Y:S02]  /*4890*/  ISETP.GE.AND P3, PT, R23, UR24, PT ;  /* 0x0000001817007c0c */ /* 0x000fe4000bf66270 */
[----:B------:R-:W-:Y:S01]  /*48a0*/  MOV R74, RZ ;  /* 0x000000ff004a7202 */ /* 0x000fe20000000f00 */
[----:B------:R-:W5:Y:S01]  /*48b0*/  @!P4 LDG.E R72, desc[UR26][R4.64+0x800] ;  /* 0x0008001a0448c981 */ /* 0x000f62000c1e1900 */
[----:B------:R-:W-:Y:S01]  /*48c0*/  ISETP.GE.AND P4, PT, R20, UR24, PT ;  /* 0x0000001814007c0c */ /* 0x000fe2000bf86270 */
[----:B------:R-:W-:Y:S01]  /*48d0*/  HFMA2 R65, -RZ, RZ, 0, 0 ;  /* 0x00000000ff417431 */ /* 0x000fe200000001ff */
[----:B------:R-:W-:-:S02]  /*48e0*/  LOP3.LUT R24, R77, 0x2c0, RZ, 0xfc, !PT ;  /* 0x000002c04d187812 */ /* 0x000fc400078efcff */
[C---:B------:R-:W-:Y:S01]  /*48f0*/  LOP3.LUT R19, R77.reuse, 0x2e0, RZ, 0xfc, !PT ;  /* 0x000002e04d137812 */ /* 0x040fe200078efcff */
[----:B------:R-:W5:Y:S01]  /*4900*/  @!P5 LDG.E R74, desc[UR26][R4.64+0x880] ;  /* 0x0008801a044ad981 */ /* 0x000f62000c1e1900 */
[C---:B------:R-:W-:Y:S02]  /*4910*/  LOP3.LUT R18, R77.reuse, 0x300, RZ, 0xfc, !PT ;  /* 0x000003004d127812 */ /* 0x040fe400078efcff */
[C---:B------:R-:W-:Y:S01]  /*4920*/  LOP3.LUT R16, R77.reuse, 0x320, RZ, 0xfc, !PT ;  /* 0x000003204d107812 */ /* 0x040fe200078efcff */
[----:B------:R-:W5:Y:S01]  /*4930*/  @!P6 LDG.E R60, desc[UR26][R4.64+0x900] ;  /* 0x0009001a043ce981 */ /* 0x000f62000c1e1900 */
[----:B------:R-:W-:Y:S02]  /*4940*/  LOP3.LUT R17, R77, 0x340, RZ, 0xfc, !PT ;  /* 0x000003404d117812 */ /* 0x000fe400078efcff */
[----:B------:R-:W-:Y:S01]  /*4950*/  ISETP.GE.AND P5, PT, R24, UR24, PT ;  /* 0x0000001818007c0c */ /* 0x000fe2000bfa6270 */
[----:B------:R-:W5:Y:S01]  /*4960*/  @!P2 LDG.E R62, desc[UR26][R4.64+0x980] ;  /* 0x0009801a043ea981 */ /* 0x000f62000c1e1900 */
[----:B------:R-:W-:-:S02]  /*4970*/  ISETP.GE.AND P6, PT, R19, UR24, PT ;  /* 0x0000001813007c0c */ /* 0x000fc4000bfc6270 */
[----:B------:R-:W-:Y:S01]  /*4980*/  ISETP.GE.AND P2, PT, R18, UR24, PT ;  /* 0x0000001812007c0c */ /* 0x000fe2000bf46270 */
[----:B------:R-:W5:Y:S01]  /*4990*/  @!P3 LDG.E R63, desc[UR26][R4.64+0xa00] ;  /* 0x000a001a043fb981 */ /* 0x000f62000c1e1900 */
[----:B------:R-:W-:Y:S01]  /*49a0*/  ISETP.GE.AND P3, PT, R16, UR24, PT ;  /* 0x0000001810007c0c */ /* 0x000fe2000bf66270 */
[----:B------:R-:W-:Y:S02]  /*49b0*/  HFMA2 R47, -RZ, RZ, 0, 0 ;  /* 0x00000000ff2f7431 */ /* 0x000fe400000001ff */
[----:B------:R-:W5:Y:S01]  /*49c0*/  @!P4 LDG.E R65, desc[UR26][R4.64+0xa80] ;  /* 0x000a801a0441c981 */ /* 0x000f62000c1e1900 */
[----:B------:R-:W-:Y:S01]  /*49d0*/  ISETP.GE.AND P4, PT, R17, UR24, PT ;  /* 0x0000001811007c0c */ /* 0x000fe2000bf86270 */
[----:B------:R-:W-:Y:S01]  /*49e0*/  HFMA2 R57, -RZ, RZ, 0, 0 ;  /* 0x00000000ff397431 */ /* 0x000fe200000001ff */
[----:B------:R-:W-:Y:S02]  /*49f0*/  MOV R45, RZ ;  /* 0x000000ff002d7202 */ /* 0x000fe40000000f00 */
[----:B------:R-:W-:-:S02]  /*4a00*/  CS2R R50, SRZ ;  /* 0x0000000000327805 */ /* 0x000fc4000001ff00 */
[----:B------:R-:W-:Y:S02]  /*4a10*/  MOV R49, RZ ;  /* 0x000000ff00317202 */ /* 0x000fe40000000f00 */
[C---:B------:R-:W-:Y:S01]  /*4a20*/  LOP3.LUT R14, R77.reuse, 0x360, RZ, 0xfc, !PT ;  /* 0x000003604d0e7812 */ /* 0x040fe200078efcff */
[----:B------:R-:W5:Y:S01]  /*4a30*/  @!P6 LDG.E R47, desc[UR26][R4.64+0xb80] ;  /* 0x000b801a042fe981 */ /* 0x000f62000c1e1900 */
[C---:B------:R-:W-:Y:S02]  /*4a40*/  LOP3.LUT R11, R77.reuse, 0x380, RZ, 0xfc, !PT ;  /* 0x000003804d0b7812 */ /* 0x040fe400078efcff */
[C---:B------:R-:W-:Y:S01]  /*4a50*/  LOP3.LUT R12, R77.reuse, 0x3a0, RZ, 0xfc, !PT ;  /* 0x000003a04d0c7812 */ /* 0x040fe200078efcff */
[----:B------:R-:W5:Y:S01]  /*4a60*/  @!P5 LDG.E R45, desc[UR26][R4.64+0xb00] ;  /* 0x000b001a042dd981 */ /* 0x000f62000c1e1900 */
[----:B------:R-:W-:Y:S02]  /*4a70*/  LOP3.LUT R13, R77, 0x3c0, RZ, 0xfc, !PT ;  /* 0x000003c04d0d7812 */ /* 0x000fe400078efcff */
[----:B------:R-:W-:Y:S01]  /*4a80*/  LOP3.LUT R7, R78, 0x3e0, RZ, 0xfc, !PT ;  /* 0x000003e04e077812 */ /* 0x000fe200078efcff */
[----:B------:R-:W5:Y:S01]  /*4a90*/  @!P2 LDG.E R49, desc[UR26][R4.64+0xc00] ;  /* 0x000c001a0431a981 */ /* 0x000f62000c1e1900 */
[----:B------:R-:W-:-:S02]  /*4aa0*/  ISETP.GE.AND P5, PT, R14, UR24, PT ;  /* 0x000000180e007c0c */ /* 0x000fc4000bfa6270 */
[----:B------:R-:W-:Y:S01]  /*4ab0*/  ISETP.GE.AND P6, PT, R11, UR24, PT ;  /* 0x000000180b007c0c */ /* 0x000fe2000bfc6270 */
[----:B------:R-:W5:Y:S01]  /*4ac0*/  @!P3 LDG.E R51, desc[UR26][R4.64+0xc80] ;  /* 0x000c801a0433b981 */ /* 0x000f62000c1e1900 */
[----:B------:R-:W-:Y:S02]  /*4ad0*/  ISETP.GE.AND P2, PT, R12, UR24, PT ;  /* 0x000000180c007c0c */ /* 0x000fe4000bf46270 */
[----:B------:R-:W-:Y:S01]  /*4ae0*/  ISETP.GE.AND P3, PT, R13, UR24, PT ;  /* 0x000000180d007c0c */ /* 0x000fe2000bf66270 */
[----:B------:R-:W5:Y:S01]  /*4af0*/  @!P4 LDG.E R57, desc[UR26][R4.64+0xd00] ;  /* 0x000d001a0439c981 */ /* 0x000f62000c1e1900 */
[----:B------:R-:W-:Y:S02]  /*4b00*/  ISETP.GE.AND P4, PT, R7, UR24, PT ;  /* 0x0000001807007c0c */ /* 0x000fe4000bf86270 */
[----:B------:R-:W-:Y:S02]  /*4b10*/  CS2R R54, SRZ ;  /* 0x0000000000367805 */ /* 0x000fe4000001ff00 */
[----:B------:R-:W-:Y:S01]  /*4b20*/  CS2R R52, SRZ ;  /* 0x0000000000347805 */ /* 0x000fe2000001ff00 */
[----:B------:R-:W5:Y:S04]  /*4b30*/  @!P5 LDG.E R50, desc[UR26][R4.64+0xd80] ;  /* 0x000d801a0432d981 */ /* 0x000f68000c1e1900 */
[----:B------:R-:W5:Y:S04]  /*4b40*/  @!P6 LDG.E R55, desc[UR26][R4.64+0xe00] ;  /* 0x000e001a0437e981 */ /* 0x000f68000c1e1900 */
[----:B------:R-:W5:Y:S04]  /*4b50*/  @!P2 LDG.E R54, desc[UR26][R4.64+0xe80] ;  /* 0x000e801a0436a981 */ /* 0x000f68000c1e1900 */
[----:B------:R-:W5:Y:S04]  /*4b60*/  @!P3 LDG.E R53, desc[UR26][R4.64+0xf00] ;  /* 0x000f001a0435b981 */ /* 0x000f68000c1e1900 */
[----:B------:R0:W5:Y:S01]  /*4b70*/  @!P4 LDG.E R52, desc[UR26][R4.64+0xf80] ;  /* 0x000f801a0434c981 */ /* 0x000162000c1e1900 */
[----:B------:R-:W1:Y:S01]  /*4b80*/  S2R R161, SR_LANEID ;  /* 0x0000000000a17919 */ /* 0x000e620000000000 */
[----:B------:R-:W3:Y:S01]  /*4b90*/  S2UR UR12, SR_CgaCtaId ;  /* 0x00000000000c79c3 */ /* 0x000ee20000008800 */
[----:B------:R-:W-:Y:S01]  /*4ba0*/  LOP3.LUT R59, R95, 0x3e0, RZ, 0xc0, !PT ;  /* 0x000003e05f3b7812 */ /* 0x000fe200078ec0ff */
[----:B------:R-:W-:Y:S01]  /*4bb0*/  USHF.L.U32 UR25, UR6, 0xc, URZ ;  /* 0x0000000c06197899 */ /* 0x000fe200080006ff */
[----:B------:R-:W-:-:S03]  /*4bc0*/  UMOV UR15, UR38 ;  /* 0x00000026000f7c82 */ /* 0x000fc60008000000 */
[----:B------:R-:W-:Y:S01]  /*4bd0*/  ULEA UR25, UR15, -UR25, 0x1 ;  /* 0x800000190f197291 */ /* 0x000fe2000f8e08ff */
[----:B------:R-:W-:-:S05]  /*4be0*/  UMOV UR23, 0x400 ;  /* 0x0000040000177882 */ /* 0x000fca0000000000 */
[----:B------:R-:W-:Y:S02]  /*4bf0*/  ISETP.GE.AND P3, PT, R32, UR25, PT ;  /* 0x0000001920007c0c */ /* 0x000fe4000bf66270 */
[----:B-1----:R-:W-:-:S05]  /*4c00*/  IADD3 R8, PT, PT, R59, R161, RZ ;  /* 0x000000a13b087210 */ /* 0x002fca0007ffe0ff */
[----:B------:R-:W-:Y:S01]  /*4c10*/  IMAD R58, R59, 0x1f, R8 ;  /* 0x0000001f3b3a7824 */ /* 0x000fe200078e0208 */
[----:B---3--:R-:W-:-:S03]  /*4c20*/  ULEA UR23, UR12, UR23, 0x18 ;  /* 0x000000170c177291 */ /* 0x008fc6000f8ec0ff */
[C---:B------:R-:W-:Y:S01]  /*4c30*/  VIADD R64, R58.reuse, 0x20 ;  /* 0x000000203a407836 */ /* 0x040fe20000000000 */
[C---:B------:R-:W-:Y:S02]  /*4c40*/  IADD3 R56, PT, PT, R58.reuse, 0x40, RZ ;  /* 0x000000403a387810 */ /* 0x040fe40007ffe0ff */
[C---:B------:R-:W-:Y:S02]  /*4c50*/  IADD3 R36, PT, PT, R58.reuse, 0x60, RZ ;  /* 0x000000603a247810 */ /* 0x040fe40007ffe0ff */
[CC--:B------:R-:W-:Y:S02]  /*4c60*/  LEA.HI.SX32 R70, R58.reuse, R58.reuse, 0x1b ;  /* 0x0000003a3a467211 */ /* 0x0c0fe400078fdaff */
[----:B------:R-:W-:Y:S02]  /*4c70*/  IADD3 R32, PT, PT, R58, 0x80, RZ ;  /* 0x000000803a207810 */ /* 0x000fe40007ffe0ff */
[-C--:B------:R-:W-:Y:S02]  /*4c80*/  LEA.HI.SX32 R64, R64, R58.reuse, 0x1b ;  /* 0x0000003a40407211 */ /* 0x080fe400078fdaff */
[----:B------:R-:W-:-:S02]  /*4c90*/  LEA.HI.SX32 R56, R56, R58, 0x1b ;  /* 0x0000003a38387211 */ /* 0x000fc400078fdaff */
[-C--:B------:R-:W-:Y:S02]  /*4ca0*/  LEA.HI.SX32 R36, R36, R58.reuse, 0x1b ;  /* 0x0000003a24247211 */ /* 0x080fe400078fdaff */
[----:B------:R-:W-:Y:S02]  /*4cb0*/  LEA.HI.SX32 R32, R32, R58, 0x1b ;  /* 0x0000003a20207211 */ /* 0x000fe400078fdaff */
[----:B------:R-:W-:Y:S02]  /*4cc0*/  LEA R70, R70, UR23, 0x2 ;  /* 0x0000001746467c11 */ /* 0x000fe4000f8e10ff */
[----:B------:R-:W-:Y:S02]  /*4cd0*/  IADD3 R147, PT, PT, R58, 0xa0, RZ ;  /* 0x000000a03a937810 */ /* 0x000fe40007ffe0ff */
[----:B------:R-:W-:Y:S02]  /*4ce0*/  LEA R64, R64, UR23, 0x2 ;  /* 0x0000001740407c11 */ /* 0x000fe4000f8e10ff */
[----:B------:R-:W-:-:S02]  /*4cf0*/  IADD3 R145, PT, PT, R58, 0xc0, RZ ;  /* 0x000000c03a917810 */ /* 0x000fc40007ffe0ff */
[----:B------:R-:W-:Y:S02]  /*4d00*/  LEA R56, R56, UR23, 0x2 ;  /* 0x0000001738387c11 */ /* 0x000fe4000f8e10ff */
[----:B------:R-:W-:Y:S02]  /*4d10*/  MOV R75, UR36 ;  /* 0x00000024004b7c02 */ /* 0x000fe40008000f00 */
[----:B------:R-:W-:Y:S02]  /*4d20*/  IADD3 R143, PT, PT, R58, 0xe0, RZ ;  /* 0x000000e03a8f7810 */ /* 0x000fe40007ffe0ff */
[----:B------:R-:W-:Y:S02]  /*4d30*/  LEA R36, R36, UR23, 0x2 ;  /* 0x0000001724247c11 */ /* 0x000fe4000f8e10ff */
[----:B------:R-:W-:Y:S02]  /*4d40*/  IADD3 R141, PT, PT, R58, 0x100, RZ ;  /* 0x000001003a8d7810 */ /* 0x000fe40007ffe0ff */
[----:B------:R-:W-:-:S02]  /*4d50*/  LEA R32, R32, UR23, 0x2 ;  /* 0x0000001720207c11 */ /* 0x000fc4000f8e10ff */
[-C--:B------:R-:W-:Y:S02]  /*4d60*/  LEA.HI.SX32 R147, R147, R58.reuse, 0x1b ;  /* 0x0000003a93937211 */ /* 0x080fe400078fdaff */
[-C--:B------:R-:W-:Y:S01]  /*4d70*/  LEA.HI.SX32 R145, R145, R58.reuse, 0x1b ;  /* 0x0000003a91917211 */ /* 0x080fe200078fdaff */
[----:B0-----:R-:W-:Y:S01]  /*4d80*/  IMAD.WIDE.U32 R4, R75, UR7, R2 ;  /* 0x000000074b047c25 */ /* 0x001fe2000f8e0002 */
[----:B------:R-:W-:Y:S02]  /*4d90*/  MOV R131, UR37 ;  /* 0x0000002500837c02 */ /* 0x000fe40008000f00 */
[-C--:B------:R-:W-:Y:S01]  /*4da0*/  LEA.HI.SX32 R143, R143, R58.reuse, 0x1b ;  /* 0x0000003a8f8f7211 */ /* 0x080fe200078fdaff */
[C---:B------:R-:W-:Y:S01]  /*4db0*/  VIADD R139, R58.reuse, 0x120 ;  /* 0x000001203a8b7836 */ /* 0x040fe20000000000 */
[----:B------:R-:W-:Y:S02]  /*4dc0*/  LEA.HI.SX32 R141, R141, R58, 0x1b ;  /* 0x0000003a8d8d7211 */ /* 0x000fe400078fdaff */
[C---:B------:R-:W-:Y:S01]  /*4dd0*/  IADD3 R137, PT, PT, R58.reuse, 0x140, RZ ;  /* 0x000001403a897810 */ /* 0x040fe20007ffe0ff */
[----:B------:R-:W-:Y:S01]  /*4de0*/  IMAD R3, R131, UR7, R5 ;  /* 0x0000000783037c24 */ /* 0x000fe2000f8e0205 */
[----:B------:R-:W-:-:S02]  /*4df0*/  IADD3 R135, PT, PT, R58, 0x160, RZ ;  /* 0x000001603a877810 */ /* 0x000fc40007ffe0ff */
[C---:B------:R-:W-:Y:S02]  /*4e00*/  IADD3 R133, PT, PT, R58.reuse, 0x180, RZ ;  /* 0x000001803a857810 */ /* 0x040fe40007ffe0ff */
[----:B------:R-:W-:Y:S02]  /*4e10*/  IADD3 R131, PT, PT, R58, 0x1a0, RZ ;  /* 0x000001a03a837810 */ /* 0x000fe40007ffe0ff */
[-C--:B------:R-:W-:Y:S02]  /*4e20*/  LEA.HI.SX32 R139, R139, R58.reuse, 0x1b ;  /* 0x0000003a8b8b7211 */ /* 0x080fe400078fdaff */
[-C--:B------:R-:W-:Y:S02]  /*4e30*/  LEA.HI.SX32 R137, R137, R58.reuse, 0x1b ;  /* 0x0000003a89897211 */ /* 0x080fe400078fdaff */
[----:B------:R-:W-:Y:S02]  /*4e40*/  LEA.HI.SX32 R135, R135, R58, 0x1b ;  /* 0x0000003a87877211 */ /* 0x000fe400078fdaff */
[----:B------:R-:W-:-:S02]  /*4e50*/  LEA R2, P4, R4, UR20, 0x2 ;  /* 0x0000001404027c11 */ /* 0x000fc4000f8810ff */
[-C--:B------:R-:W-:Y:S02]  /*4e60*/  LEA.HI.SX32 R133, R133, R58.reuse, 0x1b ;  /* 0x0000003a85857211 */ /* 0x080fe400078fdaff */
[----:B------:R-:W-:Y:S02]  /*4e70*/  ISETP.GE.AND P2, PT, R77, UR25, PT ;  /* 0x000000194d007c0c */ /* 0x000fe4000bf46270 */
[----:B------:R-:W-:Y:S02]  /*4e80*/  LEA.HI.SX32 R131, R131, R58, 0x1b ;  /* 0x0000003a83837211 */ /* 0x000fe400078fdaff */
[C---:B------:R-:W-:Y:S02]  /*4e90*/  IADD3 R77, PT, PT, R58.reuse, 0x1c0, RZ ;  /* 0x000001c03a4d7810 */ /* 0x040fe40007ffe0ff */
[C---:B------:R-:W-:Y:S01]  /*4ea0*/  IADD3 R5, PT, PT, R58.reuse, 0x1e0, RZ ;  /* 0x000001e03a057810 */ /* 0x040fe20007ffe0ff */
[----:B------:R-:W-:Y:S01]  /*4eb0*/  VIADD R142, R58, 0x220 ;  /* 0x000002203a8e7836 */ /* 0x000fe20000000000 */
[----:B------:R-:W-:-:S02]  /*4ec0*/  LEA.HI.X R3, R4, UR22, R3, 0x2, P4 ;  /* 0x0000001604037c11 */ /* 0x000fc4000a0f1403 */
[C---:B------:R-:W-:Y:S02]  /*4ed0*/  IADD3 R4, PT, PT, R58.reuse, 0x200, RZ ;  /* 0x000002003a047810 */ /* 0x040fe40007ffe0ff */
[-C--:B------:R-:W-:Y:S02]  /*4ee0*/  LEA.HI.SX32 R77, R77, R58.reuse, 0x1b ;  /* 0x0000003a4d4d7211 */ /* 0x080fe400078fdaff */
[C---:B------:R-:W-:Y:S02]  /*4ef0*/  IADD3 R144, PT, PT, R58.reuse, 0x240, RZ ;  /* 0x000002403a907810 */ /* 0x040fe40007ffe0ff */
[----:B------:R-:W-:Y:S02]  /*4f00*/  LEA.HI.SX32 R5, R5, R58, 0x1b ;  /* 0x0000003a05057211 */ /* 0x000fe400078fdaff */
[C---:B------:R-:W-:Y:S02]  /*4f10*/  IADD3 R146, PT, PT, R58.reuse, 0x260, RZ ;  /* 0x000002603a927810 */ /* 0x040fe40007ffe0ff */
[----:B------:R-:W-:-:S02]  /*4f20*/  IADD3 R76, PT, PT, R58, 0x280, RZ ;  /* 0x000002803a4c7810 */ /* 0x000fc40007ffe0ff */
[-C--:B------:R-:W-:Y:S02]  /*4f30*/  LEA.HI.SX32 R4, R4, R58.reuse, 0x1b ;  /* 0x0000003a04047211 */ /* 0x080fe400078fdaff */
[----:B------:R-:W-:Y:S02]  /*4f40*/  IADD3 R75, PT, PT, R58, 0x2a0, RZ ;  /* 0x000002a03a4b7810 */ /* 0x000fe40007ffe0ff */
[-C--:B------:R-:W-:Y:S02]  /*4f50*/  LEA.HI.SX32 R142, R142, R58.reuse, 0x1b ;  /* 0x0000003a8e8e7211 */ /* 0x080fe400078fdaff */
[----:B------:R-:W-:Y:S02]  /*4f60*/  IADD3 R140, PT, PT, R58, 0x2c0, RZ ;  /* 0x000002c03a8c7810 */ /* 0x000fe40007ffe0ff */
[----:B------:R-:W-:Y:S01]  /*4f70*/  LEA.HI.SX32 R144, R144, R58, 0x1b ;  /* 0x0000003a90907211 */ /* 0x000fe200078fdaff */
[C---:B------:R-:W-:Y:S01]  /*4f80*/  VIADD R134, R58.reuse, 0x320 ;  /* 0x000003203a867836 */ /* 0x040fe20000000000 */
[----:B------:R-:W-:-:S02]  /*4f90*/  IADD3 R138, PT, PT, R58, 0x2e0, RZ ;  /* 0x000002e03a8a7810 */ /* 0x000fc40007ffe0ff */
[-C--:B------:R-:W-:Y:S01]  /*4fa0*/  LEA.HI.SX32 R146, R146, R58.reuse, 0x1b ;  /* 0x0000003a92927211 */ /* 0x080fe200078fdaff */
[----:B------:R-:W-:Y:S01]  /*4fb0*/  UMOV UR12, UR8 ;  /* 0x00000008000c7c82 */ /* 0x000fe20008000000 */
[----:B------:R-:W-:Y:S01]  /*4fc0*/  IADD3 R136, PT, PT, R58, 0x300, RZ ;  /* 0x000003003a887810 */ /* 0x000fe20007ffe0ff */
[----:B------:R-:W-:Y:S01]  /*4fd0*/  UMOV UR13, UR14 ;  /* 0x0000000e000d7c82 */ /* 0x000fe20008000000 */
[-C--:B------:R-:W-:Y:S02]  /*4fe0*/  LEA.HI.SX32 R76, R76, R58.reuse, 0x1b ;  /* 0x0000003a4c4c7211 */ /* 0x080fe400078fdaff */
[-C--:B------:R-:W-:Y:S02]  /*4ff0*/  LEA.HI.SX32 R75, R75, R58.reuse, 0x1b ;  /* 0x0000003a4b4b7211 */ /* 0x080fe400078fdaff */
[----:B------:R-:W-:Y:S01]  /*5000*/  LEA R142, R142, UR23, 0x2 ;  /* 0x000000178e8e7c11 */ /* 0x000fe2000f8e10ff */
[----:B------:R-:W-:Y:S01]  /*5010*/  UIMAD.WIDE.U32 UR12, UR7, UR34, UR12 ;  /* 0x00000022070c72a5 */ /* 0x000fe2000f8e000c */
[----:B------:R-:W-:-:S02]  /*5020*/  LEA.HI.SX32 R140, R140, R58, 0x1b ;  /* 0x0000003a8c8c7211 */ /* 0x000fc400078fdaff */
[----:B------:R-:W-:Y:S02]  /*5030*/  LEA R144, R144, UR23, 0x2 ;  /* 0x0000001790907c11 */ /* 0x000fe4000f8e10ff */
[-C--:B------:R-:W-:Y:S02]  /*5040*/  LEA.HI.SX32 R138, R138, R58.reuse, 0x1b ;  /* 0x0000003a8a8a7211 */ /* 0x080fe400078fdaff */
[----:B------:R-:W-:Y:S02]  /*5050*/  LEA R146, R146, UR23, 0x2 ;  /* 0x0000001792927c11 */ /* 0x000fe4000f8e10ff */
[-C--:B------:R-:W-:Y:S02]  /*5060*/  LEA.HI.SX32 R136, R136, R58.reuse, 0x1b ;  /* 0x0000003a88887211 */ /* 0x080fe400078fdaff */
[----:B------:R-:W-:Y:S02]  /*5070*/  IADD3 R132, PT, PT, R58, 0x340, RZ ;  /* 0x000003403a847810 */ /* 0x000fe40007ffe0ff */
[----:B------:R-:W-:Y:S01]  /*5080*/  LEA.HI.SX32 R134, R134, R58, 0x1b ;  /* 0x0000003a86867211 */ /* 0x000fe200078fdaff */
[----:B------:R-:W-:Y:S01]  /*5090*/  UIMAD UR13, UR7, UR35, UR13 ;  /* 0x00000023070d72a4 */ /* 0x000fe2000f8e020d */
[----:B------:R-:W-:Y:S01]  /*50a0*/  IADD3 R130, PT, PT, R58, 0x360, RZ ;  /* 0x000003603a827810 */ /* 0x000fe20007ffe0ff */
[----:B------:R-:W-:Y:S01]  /*50b0*/  ULEA UR39, UP0, UR12, UR32, 0x3 ;  /* 0x000000200c277291 */ /* 0x000fe2000f8018ff */
[----:B------:R-:W-:-:S02]  /*50c0*/  LEA R140, R140, UR23, 0x2 ;  /* 0x000000178c8c7c11 */ /* 0x000fc4000f8e10ff */
[----:B------:R-:W-:Y:S02]  /*50d0*/  IADD3 R68, PT, PT, R58, 0x380, RZ ;  /* 0x000003803a447810 */ /* 0x000fe40007ffe0ff */
[----:B------:R-:W-:Y:S02]  /*50e0*/  LEA R138, R138, UR23, 0x2 ;  /* 0x000000178a8a7c11 */ /* 0x000fe4000f8e10ff */
[----:B------:R-:W-:Y:S02]  /*50f0*/  IADD3 R66, PT, PT, R58, 0x3a0, RZ ;  /* 0x000003a03a427810 */ /* 0x000fe40007ffe0ff */
[----:B------:R-:W-:Y:S01]  /*5100*/  LEA R136, R136, UR23, 0x2 ;  /* 0x0000001788887c11 */ /* 0x000fe2000f8e10ff */
[----:B--2---:R0:W-:Y:S04]  /*5110*/  STS [R70], R22 ;  /* 0x0000001646007388 */ /* 0x0041e80000000800 */
[----:B------:R1:W-:Y:S04]  /*5120*/  STS [R64+0x80], R73 ;  /* 0x0000804940007388 */ /* 0x0003e80000000800 */
[----:B----4-:R2:W-:Y:S01]  /*5130*/  STS [R56+0x100], R71 ;  /* 0x0001004738007388 */ /* 0x0105e20000000800 */
[----:B0-----:R-:W-:-:S03]  /*5140*/  LEA R22, R147, UR23, 0x2 ;  /* 0x0000001793167c11 */ /* 0x001fc6000f8e10ff */
[----:B-----5:R-:W-:Y:S01]  /*5150*/  STS [R36+0x180], R69 ;  /* 0x0001804524007388 */ /* 0x020fe20000000800 */
[----:B-1----:R-:W-:-:S03]  /*5160*/  LEA R73, R143, UR23, 0x2 ;  /* 0x000000178f497c11 */ /* 0x002fc6000f8e10ff */
[----:B------:R0:W-:Y:S01]  /*5170*/  STS [R32+0x200], R31 ;  /* 0x0002001f20007388 */ /* 0x0001e20000000800 */
[----:B--2---:R-:W-:-:S03]  /*5180*/  LEA R71, R141, UR23, 0x2 ;  /* 0x000000178d477c11 */ /* 0x004fc6000f8e10ff */
[----:B------:R1:W-:Y:S01]  /*5190*/  STS [R22+0x280], R21 ;  /* 0x0002801516007388 */ /* 0x0003e20000000800 */
[----:B0-----:R-:W-:Y:S02]  /*51a0*/  LEA R31, R145, UR23, 0x2 ;  /* 0x00000017911f7c11 */ /* 0x001fe4000f8e10ff */
[----:B------:R-:W-:-:S03]  /*51b0*/  LEA R69, R139, UR23, 0x2 ;  /* 0x000000178b457c11 */ /* 0x000fc6000f8e10ff */
[----:B------:R0:W-:Y:S04]  /*51c0*/  STS [R31+0x300], R27 ;  /* 0x0003001b1f007388 */ /* 0x0001e80000000800 */
[----:B------:R2:W-:Y:S04]  /*51d0*/  STS [R73+0x380], R61 ;  /* 0x0003803d49007388 */ /* 0x0005e80000000800 */
[----:B------:R3:W-:Y:S01]  /*51e0*/  STS [R71+0x400], R67 ;  /* 0x0004004347007388 */ /* 0x0007e20000000800 */
[----:B-1----:R-:W-:Y:S02]  /*51f0*/  LEA R21, R131, UR23, 0x2 ;  /* 0x0000001783157c11 */ /* 0x002fe4000f8e10ff */
[----:B0-----:R-:W-:-:S02]  /*5200*/  LEA R27, R133, UR23, 0x2 ;  /* 0x00000017851b7c11 */ /* 0x001fc4000f8e10ff */
[----:B--2---:R-:W-:Y:S02]  /*5210*/  LEA R61, R135, UR23, 0x2 ;  /* 0x00000017873d7c11 */ /* 0x004fe4000f8e10ff */
[----:B---3--:R-:W-:Y:S01]  /*5220*/  LEA R67, R137, UR23, 0x2 ;  /* 0x0000001789437c11 */ /* 0x008fe2000f8e10ff */
[----:B------:R-:W-:Y:S04]  /*5230*/  STS [R69+0x480], R129 ;  /* 0x0004808145007388 */ /* 0x000fe80000000800 */
[----:B------:R0:W-:Y:S04]  /*5240*/  STS [R67+0x500], R10 ;  /* 0x0005000a43007388 */ /* 0x0001e80000000800 */
[----:B------:R-:W-:Y:S04]  /*5250*/  STS [R61+0x580], R128 ;  /* 0x000580803d007388 */ /* 0x000fe80000000800 */
[----:B------:R1:W-:Y:S04]  /*5260*/  STS [R27+0x600], R35 ;  /* 0x000600231b007388 */ /* 0x0003e80000000800 */
[----:B------:R2:W-:Y:S01]  /*5270*/  STS [R21+0x680], R15 ;  /* 0x0006800f15007388 */ /* 0x0005e20000000800 */
[----:B0-----:R-:W-:-:S02]  /*5280*/  LEA R10, R4, UR23, 0x2 ;  /* 0x00000017040a7c11 */ /* 0x001fc4000f8e10ff */
[----:B-1----:R-:W-:Y:S02]  /*5290*/  LEA R35, R77, UR23, 0x2 ;  /* 0x000000174d237c11 */ /* 0x002fe4000f8e10ff */
[----:B--2---:R-:W-:-:S03]  /*52a0*/  LEA R15, R5, UR23, 0x2 ;  /* 0x00000017050f7c11 */ /* 0x004fc6000f8e10ff */
[----:B------:R0:W-:Y:S04]  /*52b0*/  STS [R35+0x700], R40 ;  /* 0x0007002823007388 */ /* 0x0001e80000000800 */
[----:B------:R1:W-:Y:S04]  /*52c0*/  STS [R15+0x780], R42 ;  /* 0x0007802a0f007388 */ /* 0x0003e80000000800 */
[----:B------:R-:W-:Y:S01]  /*52d0*/  STS [R10+0x800], R72 ;  /* 0x000800480a007388 */ /* 0x000fe20000000800 */
[----:B0-----:R-:W-:-:S03]  /*52e0*/  LEA R40, R75, UR23, 0x2 ;  /* 0x000000174b287c11 */ /* 0x001fc6000f8e10ff */
[----:B------:R0:W-:Y:S01]  /*52f0*/  STS [R142+0x880], R74 ;  /* 0x0008804a8e007388 */ /* 0x0001e20000000800 */
[----:B-1----:R-:W-:-:S03]  /*5300*/  LEA R42, R76, UR23, 0x2 ;  /* 0x000000174c2a7c11 */ /* 0x002fc6000f8e10ff */
[----:B------:R-:W-:Y:S01]  /*5310*/  STS [R144+0x900], R60 ;  /* 0x0009003c90007388 */ /* 0x000fe20000000800 */
[----:B------:R-:W-:Y:S02]  /*5320*/  IADD3 R59, PT, PT, R58, 0x3c0, RZ ;  /* 0x000003c03a3b7810 */ /* 0x000fe40007ffe0ff */
[-C--:B------:R-:W-:Y:S01]  /*5330*/  LEA.HI.SX32 R132, R132, R58.reuse, 0x1b ;  /* 0x0000003a84847211 */ /* 0x080fe200078fdaff */
[----:B------:R-:W-:Y:S01]  /*5340*/  STS [R146+0x980], R62 ;  /* 0x0009803e92007388 */ /* 0x000fe20000000800 */
[----:B------:R-:W-:Y:S01]  /*5350*/  LEA R134, R134, UR23, 0x2 ;  /* 0x0000001786867c11 */ /* 0x000fe2000f8e10ff */
[----:B------:R-:W-:Y:S01]  /*5360*/  ULEA.HI.X UR12, UR12, UR33, UR13, 0x3, UP0 ;  /* 0x000000210c0c7291 */ /* 0x000fe200080f1c0d */
[----:B------:R-:W-:Y:S01]  /*5370*/  IADD3 R148, PT, PT, R58, 0x3e0, RZ ;  /* 0x000003e03a947810 */ /* 0x000fe20007ffe0ff */
[----:B------:R-:W-:Y:S01]  /*5380*/  STS [R42+0xa00], R63 ;  /* 0x000a003f2a007388 */ /* 0x000fe20000000800 */
[-C--:B------:R-:W-:Y:S02]  /*5390*/  LEA.HI.SX32 R130, R130, R58.reuse, 0x1b ;  /* 0x0000003a82827211 */ /* 0x080fe400078fdaff */
[-C--:B------:R-:W-:Y:S01]  /*53a0*/  LEA.HI.SX32 R68, R68, R58.reuse, 0x1b ;  /* 0x0000003a44447211 */ /* 0x080fe200078fdaff */
[----:B------:R-:W-:Y:S01]  /*53b0*/  STS [R40+0xa80], R65 ;  /* 0x000a804128007388 */ /* 0x000fe20000000800 */
[----:B------:R-:W-:-:S03]  /*53c0*/  LEA.HI.SX32 R66, R66, R58, 0x1b ;  /* 0x0000003a42427211 */ /* 0x000fc600078fdaff */
[----:B------:R-:W-:Y:S01]  /*53d0*/  STS [R140+0xb00], R45 ;  /* 0x000b002d8c007388 */ /* 0x000fe20000000800 */
[-C--:B------:R-:W-:Y:S02]  /*53e0*/  LEA.HI.SX32 R59, R59, R58.reuse, 0x1b ;  /* 0x0000003a3b3b7211 */ /* 0x080fe400078fdaff */
[----:B------:R-:W-:Y:S01]  /*53f0*/  LEA R132, R132, UR23, 0x2 ;  /* 0x0000001784847c11 */ /* 0x000fe2000f8e10ff */
[----:B------:R1:W-:Y:S01]  /*5400*/  STS [R138+0xb80], R47 ;  /* 0x000b802f8a007388 */ /* 0x0003e20000000800 */
[----:B------:R-:W-:Y:S01]  /*5410*/  LEA.HI.SX32 R58, R148, R58, 0x1b ;  /* 0x0000003a943a7211 */ /* 0x000fe200078fdaff */
[----:B0-----:R-:W-:Y:S01]  /*5420*/  HFMA2 R74, -RZ, RZ, 0, 0 ;  /* 0x00000000ff4a7431 */ /* 0x001fe200000001ff */
[----:B------:R-:W-:Y:S01]  /*5430*/  LEA R130, R130, UR23, 0x2 ;  /* 0x0000001782827c11 */ /* 0x000fe2000f8e10ff */
[----:B------:R0:W-:Y:S01]  /*5440*/  STS [R136+0xc00], R49 ;  /* 0x000c003188007388 */ /* 0x0001e20000000800 */
[----:B------:R-:W-:-:S03]  /*5450*/  MOV R4, UR39 ;  /* 0x0000002700047c02 */ /* 0x000fc60008000f00 */
[----:B------:R2:W-:Y:S01]  /*5460*/  STS [R134+0xc80], R51 ;  /* 0x000c803386007388 */ /* 0x0005e20000000800 */
[----:B------:R-:W-:Y:S01]  /*5470*/  IMAD.U32 R5, RZ, RZ, UR12 ;  /* 0x0000000cff057e24 */ /* 0x000fe2000f8e00ff */
[----:B-1----:R-:W-:Y:S02]  /*5480*/  LEA R47, R59, UR23, 0x2 ;  /* 0x000000173b2f7c11 */ /* 0x002fe4000f8e10ff */
[----:B------:R-:W-:Y:S01]  /*5490*/  STS [R132+0xd00], R57 ;  /* 0x000d003984007388 */ /* 0x000fe20000000800 */
[----:B0-----:R-:W-:Y:S02]  /*54a0*/  LEA R49, R66, UR23, 0x2 ;  /* 0x0000001742317c11 */ /* 0x001fe4000f8e10ff */
[----:B--2---:R-:W-:Y:S01]  /*54b0*/  LEA R51, R68, UR23, 0x2 ;  /* 0x0000001744337c11 */ /* 0x004fe2000f8e10ff */
[----:B------:R-:W-:Y:S01]  /*54c0*/  STS [R130+0xd80], R50 ;  /* 0x000d803282007388 */ /* 0x000fe20000000800 */
[----:B------:R-:W-:-:S03]  /*54d0*/  LEA R45, R58, UR23, 0x2 ;  /* 0x000000173a2d7c11 */ /* 0x000fc6000f8e10ff */
[----:B------:R-:W-:Y:S04]  /*54e0*/  STS [R51+0xe00], R55 ;  /* 0x000e003733007388 */ /* 0x000fe80000000800 */
[----:B------:R-:W-:Y:S04]  /*54f0*/  STS [R49+0xe80], R54 ;  /* 0x000e803631007388 */ /* 0x000fe80000000800 */
[----:B------:R-:W-:Y:S04]  /*5500*/  STS [R47+0xf00], R53 ;  /* 0x000f00352f007388 */ /* 0x000fe80000000800 */
[----:B------:R-:W2:Y:S04]  /*5510*/  LDG.E.64 R4, desc[UR26][R4.64] ;  /* 0x0000001a04047981 */ /* 0x000ea8000c1e1b00 */
[----:B------:R0:W-:Y:S01]  /*5520*/  STS [R45+0xf80], R52 ;  /* 0x000f80342d007388 */ /* 0x0001e20000000800 */
[----:B------:R-:W-:-:S03]  /*5530*/  NOP ;  /* 0x0000000000007918 */ /* 0x000fc60000000000 */
[----:B------:R-:W3:Y:S01]  /*5540*/  @!P2 LDG.E R74, desc[UR26][R2.64] ;  /* 0x0000001a024aa981 */ /* 0x000ee2000c1e1900 */
[----:B------:R-:W-:Y:S01]  /*5550*/  ISETP.GE.AND P2, PT, R48, UR25, PT ;  /* 0x0000001930007c0c */ /* 0x000fe2000bf46270 */
[----:B------:R-:W-:Y:S01]  /*5560*/  HFMA2 R68, -RZ, RZ, 0, 0 ;  /* 0x00000000ff447431 */ /* 0x000fe200000001ff */
[----:B0-----:R-:W-:-:S11]  /*5570*/  CS2R R52, SRZ ;  /* 0x0000000000347805 */ /* 0x001fd6000001ff00 */
[----:B------:R-:W4:Y:S01]  /*5580*/  @!P2 LDG.E R68, desc[UR26][R2.64+0x100] ;  /* 0x0001001a0244a981 */ /* 0x000f22000c1e1900 */
[----:B------:R-:W-:Y:S02]  /*5590*/  ISETP.GE.AND P2, PT, R44, UR25, PT ;  /* 0x000000192c007c0c */ /* 0x000fe4000bf46270 */
[----:B------:R-:W-:-:S06]  /*55a0*/  MOV R72, RZ ;  /* 0x000000ff00487202 */ /* 0x000fcc0000000f00 */
[----:B------:R-:W5:Y:S05]  /*55b0*/  @!P3 LDG.E R72, desc[UR26][R2.64+0x80] ;  /* 0x0000801a0248b981 */ /* 0x000f6a000c1e1900 */
[----:B------:R-:W4:Y:S01]  /*55c0*/  @!P2 LDG.E R52, desc[UR26][R2.64+0x200] ;  /* 0x0002001a0234a981 */ /* 0x000f22000c1e1900 */
[----:B------:R-:W-:Y:S01]  /*55d0*/  ISETP.GE.AND P2, PT, R28, UR25, PT ;  /* 0x000000191c007c0c */ /* 0x000fe2000bf46270 */
[----:B------:R-:W-:Y:S01]  /*55e0*/  HFMA2 R28, -RZ, RZ, 0, 0 ;  /* 0x00000000ff1c7431 */ /* 0x000fe200000001ff */
[----:B------:R-:W-:Y:S02]  /*55f0*/  ISETP.GE.AND P3, PT, R46, UR25, PT ;  /* 0x000000192e007c0c */ /* 0x000fe4000bf66270 */
[----:B------:R-:W-:-:S02]  /*5600*/  MOV R60, RZ ;  /* 0x000000ff003c7202 */ /* 0x000fc40000000f00 */
[----:B------:R-:W-:-:S07]  /*5610*/  CS2R R76, SRZ ;  /* 0x00000000004c7805 */ /* 0x000fce000001ff00 */
[----:B------:R-:W4:Y:S01]  /*5620*/  @!P2 LDG.E R28, desc[UR26][R2.64+0x280] ;  /* 0x0002801a021ca981 */ /* 0x000f22000c1e1900 */
[----:B------:R-:W-:-:S03]  /*5630*/  ISETP.GE.AND P2, PT, R43, UR25, PT ;  /* 0x000000192b007c0c */ /* 0x000fc6000bf46270 */
[----:B------:R-:W4:Y:S01]  /*5640*/  @!P3 LDG.E R60, desc[UR26][R2.64+0x180] ;  /* 0x0001801a023cb981 */ /* 0x000f22000c1e1900 */
[----:B------:R-:W-:Y:S02]  /*5650*/  ISETP.GE.AND P3, PT, R41, UR25, PT ;  /* 0x0000001929007c0c */ /* 0x000fe4000bf66270 */
[----:B------:R-:W-:Y:S01]  /*5660*/  MOV R153, RZ ;  /* 0x000000ff00997202 */ /* 0x000fe20000000f00 */
[----:B------:R-:W-:-:S06]  /*5670*/  HFMA2 R148, -RZ, RZ, 0, 0 ;  /* 0x00000000ff947431 */ /* 0x000fcc00000001ff */
[----:B------:R-:W4:Y:S01]  /*5680*/  @!P2 LDG.E R76, desc[UR26][R2.64+0x300] ;  /* 0x0003001a024ca981 */ /* 0x000f22000c1e1900 */
[----:B------:R-:W-:-:S03]  /*5690*/  ISETP.GE.AND P2, PT, R39, UR25, PT ;  /* 0x0000001927007c0c */ /* 0x000fc6000bf46270 */
[----:B------:R-:W4:Y:S01]  /*56a0*/  @!P3 LDG.E R153, desc[UR26][R2.64+0x380] ;  /* 0x0003801a0299b981 */ /* 0x000f22000c1e1900 */
[----:B------:R-:W-:Y:S02]  /*56b0*/  ISETP.GE.AND P3, PT, R38, UR25, PT ;  /* 0x0000001926007c0c */ /* 0x000fe4000bf66270 */
[----:B------:R-:W-:-:S07]  /*56c0*/  CS2R R128, SRZ ;  /* 0x0000000000807805 */ /* 0x000fce000001ff00 */
[----:B------:R-:W4:Y:S01]  /*56d0*/  @!P2 LDG.E R148, desc[UR26][R2.64+0x400] ;  /* 0x0004001a0294a981 */ /* 0x000f22000c1e1900 */
[----:B------:R-:W-:-:S03]  /*56e0*/  ISETP.GE.AND P2, PT, R37, UR25, PT ;  /* 0x0000001925007c0c */ /* 0x000fc6000bf46270 */
[----:B------:R-:W4:Y:S01]  /*56f0*/  @!P3 LDG.E R128, desc[UR26][R2.64+0x480] ;  /* 0x0004801a0280b981 */ /* 0x000f22000c1e1900 */
[----:B------:R-:W-:Y:S01]  /*5700*/  ISETP.GE.AND P3, PT, R34, UR25, PT ;  /* 0x0000001922007c0c */ /* 0x000fe2000bf66270 */
[----:B------:R-:W-:-:S08]  /*5710*/  IMAD.MOV.U32 R66, RZ, RZ, RZ ;  /* 0x000000ffff427224 */ /* 0x000fd000078e00ff */
[----:B------:R-:W4:Y:S01]  /*5720*/  @!P2 LDG.E R77, desc[UR26][R2.64+0x500] ;  /* 0x0005001a024da981 */ /* 0x000f22000c1e1900 */
[----:B------:R-:W-:-:S03]  /*5730*/  ISETP.GE.AND P2, PT, R33, UR25, PT ;  /* 0x0000001921007c0c */ /* 0x000fc6000bf46270 */
[----:B------:R-:W4:Y:S01]  /*5740*/  @!P3 LDG.E R66, desc[UR26][R2.64+0x580] ;  /* 0x0005801a0242b981 */ /* 0x000f22000c1e1900 */
[----:B------:R-:W-:Y:S02]  /*5750*/  CS2R R58, SRZ ;  /* 0x00000000003a7805 */ /* 0x000fe4000001ff00 */
[----:B------:R-:W-:Y:S01]  /*5760*/  ISETP.GE.AND P3, PT, R30, UR25, PT ;  /* 0x000000191e007c0c */ /* 0x000fe2000bf66270 */
[----:B------:R-:W0:Y:S06]  /*5770*/  S2R R155, SR_TID.X ;  /* 0x00000000009b7919 */ /* 0x000e2c0000002100 */
[----:B------:R-:W4:Y:S01]  /*5780*/  @!P2 LDG.E R59, desc[UR26][R2.64+0x600] ;  /* 0x0006001a023ba981 */ /* 0x000f22000c1e1900 */
[----:B------:R-:W-:-:S05]  /*5790*/  ISETP.GE.AND P2, PT, R29, UR25, PT ;  /* 0x000000191d007c0c */ /* 0x000fca000bf46270 */
[----:B------:R-:W4:Y:S01]  /*57a0*/  @!P3 LDG.E R53, desc[UR26][R2.64+0x680] ;  /* 0x0006801a0235b981 */ /* 0x000f22000c1e1900 */
[----:B------:R-:W-:Y:S01]  /*57b0*/  USHF.L.U32 UR12, UR6, 0xc, URZ ;  /* 0x0000000c060c7899 */ /* 0x000fe200080006ff */
[----:B------:R-:W-:-:S03]  /*57c0*/  MOV R39, RZ ;  /* 0x000000ff00277202 */ /* 0x000fc60000000f00 */
[----:B------:R-:W-:-:S03]  /*57d0*/  ULEA UR12, UR15, -UR12, 0x1 ;  /* 0x8000000c0f0c7291 */ /* 0x000fc6000f8e08ff */
[----:B------:R-:W4:Y:S03]  /*57e0*/  @!P2 LDG.E R39, desc[UR26][R2.64+0x700] ;  /* 0x0007001a0227a981 */ /* 0x000f26000c1e1900 */
[----:B------:R-:W-:Y:S02]  /*57f0*/  ISETP.GE.AND P6, PT, R25, UR12, PT ;  /* 0x0000000c19007c0c */ /* 0x000fe4000bfc6270 */
[----:B------:R-:W-:Y:S02]  /*5800*/  MOV R145, RZ ;  /* 0x000000ff00917202 */ /* 0x000fe40000000f00 */
[----:B------:R-:W-:Y:S02]  /*5810*/  ISETP.GE.AND P5, PT, R26, UR12, PT ;  /* 0x0000000c1a007c0c */ /* 0x000fe4000bfa6270 */
[----:B0-----:R-:W-:-:S07]  /*5820*/  @!P3 MOV R95, R155 ;  /* 0x0000009b005fb202 */ /* 0x001fce0000000f00 */
[----:B------:R-:W4:Y:S01]  /*5830*/  @!P6 LDG.E R145, desc[UR26][R2.64+0x980] ;  /* 0x0009801a0291e981 */ /* 0x000f22000c1e1900 */
[----:B------:R-:W-:Y:S02]  /*5840*/  @!P3 SHF.L.U32 R26, R95, 0x5, RZ ;  /* 0x000000055f1ab819 */ /* 0x000fe400000006ff */
[----:B------:R-:W-:Y:S02]  /*5850*/  ISETP.GE.AND P6, PT, R19, UR12, PT ;  /* 0x0000000c13007c0c */ /* 0x000fe4000bfc6270 */
[----:B------:R-:W-:Y:S02]  /*5860*/  @!P3 LOP3.LUT R78, R26, R95, RZ, 0xfc, !PT ;  /* 0x0000005f1a4eb212 */ /* 0x000fe400078efcff */
[----:B------:R-:W-:Y:S01]  /*5870*/  ISETP.GE.AND P3, PT, R23, UR12, PT ;  /* 0x0000000c17007c0c */ /* 0x000fe2000bf66270 */
[----:B------:R-:W-:Y:S02]  /*5880*/  HFMA2 R137, -RZ, RZ, 0, 0 ;  /* 0x00000000ff897431 */ /* 0x000fe400000001ff */
[----:B------:R-:W-:Y:S01]  /*5890*/  HFMA2 R43, -RZ, RZ, 0, 0 ;  /* 0x00000000ff2b7431 */ /* 0x000fe200000001ff */
[----:B------:R-:W-:-:S05]  /*58a0*/  ISETP.GE.AND P4, PT, R20, UR12, PT ;  /* 0x0000000c14007c0c */ /* 0x000fca000bf86270 */
[----:B------:R-:W4:Y:S01]  /*58b0*/  @!P6 LDG.E R137, desc[UR26][R2.64+0xb80] ;  /* 0x000b801a0289e981 */ /* 0x000f22000c1e1900 */
[----:B------:R-:W-:-:S03]  /*58c0*/  ISETP.GE.AND P6, PT, R14, UR12, PT ;  /* 0x0000000c0e007c0c */ /* 0x000fc6000bfc6270 */
[----:B------:R-:W4:Y:S01]  /*58d0*/  @!P3 LDG.E R43, desc[UR26][R2.64+0xa00] ;  /* 0x000a001a022bb981 */ /* 0x000f22000c1e1900 */
[----:B------:R-:W-:Y:S02]  /*58e0*/  ISETP.GE.AND P3, PT, R18, UR12, PT ;  /* 0x0000000c12007c0c */ /* 0x000fe4000bf66270 */
[----:B------:R-:W-:Y:S02]  /*58f0*/  MOV R135, RZ ;  /* 0x000000ff00877202 */ /* 0x000fe40000000f00 */
[----:B------:R-:W-:-:S05]  /*5900*/  MOV R141, RZ ;  /* 0x000000ff008d7202 */ /* 0x000fca0000000f00 */
[----:B------:R-:W4:Y:S01]  /*5910*/  @!P6 LDG.E R129, desc[UR26][R2.64+0xd80] ;  /* 0x000d801a0281e981 */ /* 0x000f22000c1e1900 */
[----:B------:R-:W-:-:S03]  /*5920*/  ISETP.GE.AND P6, PT, R9, UR25, PT ;  /* 0x0000001909007c0c */ /* 0x000fc6000bfc6270 */
[----:B------:R-:W4:Y:S01]  /*5930*/  @!P3 LDG.E R135, desc[UR26][R2.64+0xc00] ;  /* 0x000c001a0287b981 */ /* 0x000f22000c1e1900 */
[----:B------:R-:W-:Y:S01]  /*5940*/  ISETP.GE.AND P3, PT, R11, UR12, PT ;  /* 0x0000000c0b007c0c */ /* 0x000fe2000bf66270 */
[----:B------:R-:W-:Y:S02]  /*5950*/  HFMA2 R50, -RZ, RZ, 0, 0 ;  /* 0x00000000ff327431 */ /* 0x000fe400000001ff */
[----:B------:R-:W4:Y:S01]  /*5960*/  @!P4 LDG.E R141, desc[UR26][R2.64+0xa80] ;  /* 0x000a801a028dc981 */ /* 0x000f22000c1e1900 */
[----:B------:R-:W-:Y:S02]  /*5970*/  ISETP.GE.AND P4, PT, R16, UR12, PT ;  /* 0x0000000c10007c0c */ /* 0x000fe4000bf86270 */
[----:B------:R-:W-:-:S06]  /*5980*/  MOV R16, RZ ;  /* 0x000000ff00107202 */ /* 0x000fcc0000000f00 */
[----:B------:R-:W4:Y:S04]  /*5990*/  @!P6 LDG.E R16, desc[UR26][R2.64+0x780] ;  /* 0x0007801a0210e981 */ /* 0x000f28000c1e1900 */
[----:B------:R-:W4:Y:S01]  /*59a0*/  @!P3 LDG.E R50, desc[UR26][R2.64+0xe00] ;  /* 0x000e001a0232b981 */ /* 0x000f22000c1e1900 */
[----:B------:R-:W-:-:S13]  /*59b0*/  ISETP.GE.AND P3, PT, R0, UR12, PT ;  /* 0x0000000c00007c0c */ /* 0x000fda000bf66270 */
[----:B------:R-:W4:Y:S01]  /*59c0*/  @!P3 LDG.E R58, desc[UR26][R2.64+0x800] ;  /* 0x0008001a023ab981 */ /* 0x000f22000c1e1900 */
[----:B------:R-:W-:Y:S02]  /*59d0*/  HFMA2 R41, -RZ, RZ, 0, 0 ;  /* 0x00000000ff297431 */ /* 0x000fe400000001ff */
[----:B------:R-:W-:-:S04]  /*59e0*/  IMAD.MOV.U32 R139, RZ, RZ, RZ ;  /* 0x000000ffff8b7224 */ /* 0x000fc800078e00ff */
[----:B------:R-:W4:Y:S01]  /*59f0*/  @!P5 LDG.E R41, desc[UR26][R2.64+0x900] ;  /* 0x0009001a0229d981 */ /* 0x000f22000c1e1900 */
[----:B------:R-:W-:Y:S01]  /*5a00*/  ISETP.GE.AND P5, PT, R24, UR12, PT ;  /* 0x0000000c18007c0c */ /* 0x000fe2000bfa6270 */
[----:B------:R-:W-:Y:S01]  /*5a10*/  HFMA2 R133, -RZ, RZ, 0, 0 ;  /* 0x00000000ff857431 */ /* 0x000fe200000001ff */
[----:B------:R-:W-:Y:S01]  /*5a20*/  MOV R131, RZ ;  /* 0x000000ff00837202 */ /* 0x000fe20000000f00 */
[----:B------:R-:W-:-:S04]  /*5a30*/  HFMA2 R46, -RZ, RZ, 0, 0 ;  /* 0x00000000ff2e7431 */ /* 0x000fc800000001ff */
[----:B------:R-:W4:Y:S06]  /*5a40*/  @!P4 LDG.E R133, desc[UR26][R2.64+0xc80] ;  /* 0x000c801a0285c981 */ /* 0x000f2c000c1e1900 */
[----:B------:R-:W4:Y:S01]  /*5a50*/  @!P5 LDG.E R139, desc[UR26][R2.64+0xb00] ;  /* 0x000b001a028bd981 */ /* 0x000f22000c1e1900 */
[----:B------:R-:W-:Y:S02]  /*5a60*/  ISETP.GE.AND P5, PT, R17, UR12, PT ;  /* 0x0000000c11007c0c */ /* 0x000fe4000bfa6270 */
[----:B------:R-:W-:Y:S02]  /*5a70*/  ISETP.GE.AND P4, PT, R12, UR12, PT ;  /* 0x0000000c0c007c0c */ /* 0x000fe4000bf86270 */
[----:B------:R-:W-:-:S09]  /*5a80*/  MOV R48, RZ ;  /* 0x000000ff00307202 */ /* 0x000fd20000000f00 */
[----:B------:R-:W4:Y:S01]  /*5a90*/  @!P5 LDG.E R131, desc[UR26][R2.64+0xd00] ;  /* 0x000d001a0283d981 */ /* 0x000f22000c1e1900 */
[----:B------:R-:W-:Y:S01]  /*5aa0*/  ISETP.GE.AND P5, PT, R13, UR12, PT ;  /* 0x0000000c0d007c0c */ /* 0x000fe2000bfa6270 */
[----:B------:R-:W-:Y:S02]  /*5ab0*/  IMAD.SHL.U32 R8, R8, 0x20, RZ ;  /* 0x0000002008087824 */ /* 0x000fe400078e00ff */
[----:B------:R-:W4:Y:S01]  /*5ac0*/  @!P4 LDG.E R48, desc[UR26][R2.64+0xe80] ;  /* 0x000e801a0230c981 */ /* 0x000f22000c1e1900 */
[----:B------:R-:W-:Y:S01]  /*5ad0*/  ISETP.GE.AND P4, PT, R6, UR12, PT ;  /* 0x0000000c06007c0c */ /* 0x000fe2000bf86270 */
[----:B------:R-:W-:Y:S01]  /*5ae0*/  HFMA2 R143, -RZ, RZ, 0, 0 ;  /* 0x00000000ff8f7431 */ /* 0x000fe200000001ff */
[----:B------:R-:W-:-:S07]  /*5af0*/  LEA.HI.SX32 R160, R8, R8, 0x1b ;  /* 0x0000000808a07211 */ /* 0x000fce00078fdaff */
[----:B------:R-:W4:Y:S01]  /*5b00*/  @!P5 LDG.E R46, desc[UR26][R2.64+0xf00] ;  /* 0x000f001a022ed981 */ /* 0x000f22000c1e1900 */
[----:B------:R-:W-:Y:S02]  /*5b10*/  ISETP.GE.AND P5, PT, R7, UR12, PT ;  /* 0x0000000c07007c0c */ /* 0x000fe4000bfa6270 */
[----:B------:R-:W-:Y:S01]  /*5b20*/  MOV R44, RZ ;  /* 0x000000ff002c7202 */ /* 0x000fe20000000f00 */
[----:B------:R-:W4:Y:S01]  /*5b30*/  @!P4 LDG.E R143, desc[UR26][R2.64+0x880] ;  /* 0x0008801a028fc981 */ /* 0x000f22000c1e1900 */
[----:B------:R-:W-:-:S05]  /*5b40*/  LEA R160, R160, UR23, 0x2 ;  /* 0x00000017a0a07c11 */ /* 0x000fca000f8e10ff */
[----:B------:R-:W-:Y:S04]  /*5b50*/  LDS R63, [R160] ;  /* 0x00000000a03f7984 */ /* 0x000fe80000000800 */
[----:B------:R0:W4:Y:S04]  /*5b60*/  @!P5 LDG.E R44, desc[UR26][R2.64+0xf80] ;  /* 0x000f801a022cd981 */ /* 0x000128000c1e1900 */
[----:B------:R-:W1:Y:S04]  /*5b70*/  LDS R65, [R160+0x4] ;  /* 0x00000400a0417984 */ /* 0x000e680000000800 */
[----:B------:R-:W1:Y:S04]  /*5b80*/  LDS R62, [R160+0x8] ;  /* 0x00000800a03e7984 */ /* 0x000e680000000800 */
[----:B------:R-:W1:Y:S04]  /*5b90*/  LDS R9, [R160+0xc] ;  /* 0x00000c00a0097984 */ /* 0x000e680000000800 */
[----:B0-----:R-:W-:Y:S04]  /*5ba0*/  LDS R3, [R160+0x10] ;  /* 0x00001000a0037984 */ /* 0x001fe80000000800 */
[----:B------:R-:W0:Y:S04]  /*5bb0*/  LDS R57, [R160+0x14] ;  /* 0x00001400a0397984 */ /* 0x000e280000000800 */
[----:B------:R-:W-:Y:S01]  /*5bc0*/  LDS R54, [R160+0x18] ;  /* 0x00001800a0367984 */ /* 0x000fe20000000800 */
[----:B--2---:R-:W-:-:S03]  /*5bd0*/  R2UR UR12, R5 ;  /* 0x00000000050c72ca */ /* 0x004fc600000e0000 */
[----:B------:R-:W2:Y:S04]  /*5be0*/  LDS R55, [R160+0x1c] ;  /* 0x00001c00a0377984 */ /* 0x000ea80000000800 */
[----:B------:R-:W-:Y:S04]  /*5bf0*/  LDS R38, [R160+0x20] ;  /* 0x00002000a0267984 */ /* 0x000fe80000000800 */
[----:B------:R-:W2:Y:S02]  /*5c00*/  LDS R37, [R160+0x24] ;  /* 0x00002400a0257984 */ /* 0x000ea40000000800 */
[----:B------:R-:W-:-:S02]  /*5c10*/  FMUL.FTZ R5, R127, UR12 ;  /* 0x0000000c7f057c20 */ /* 0x000fc40008410000 */
[----:B------:R-:W-:Y:S04]  /*5c20*/  LDS R34, [R160+0x28] ;  /* 0x00002800a0227984 */ /* 0x000fe80000000800 */
[----:B------:R-:W2:Y:S04]  /*5c30*/  LDS R33, [R160+0x2c] ;  /* 0x00002c00a0217984 */ /* 0x000ea80000000800 */
[----:B------:R-:W-:Y:S04]  /*5c40*/  LDS R29, [R160+0x30] ;  /* 0x00003000a01d7984 */ /* 0x000fe80000000800 */
[----:B------:R-:W2:Y:S04]  /*5c50*/  LDS R30, [R160+0x34] ;  /* 0x00003400a01e7984 */ /* 0x000ea80000000800 */
[----:B------:R-:W2:Y:S04]  /*5c60*/  LDS R25, [R160+0x38] ;  /* 0x00003800a0197984 */ /* 0x000ea80000000800 */
        /* <DEDUP_REMOVED lines=15> */
[----:B------:R-:W-:Y:S04]  /*5d60*/  LDS R2, [R160+0x78] ;  /* 0x00007800a0027984 */ /* 0x000fe80000000800 */
[----:B------:R-:W2:Y:S01]  /*5d70*/  LDS R0, [R160+0x7c] ;  /* 0x00007c00a0007984 */ /* 0x000ea20000000800 */
[----:B------:R-:W-:-:S03]  /*5d80*/  FMUL.RZ R5, R5, 0.15915493667125701904 ;  /* 0x3e22f98305057820 */ /* 0x000fc6000040c000 */
[----:B---3--:R-:W-:Y:S04]  /*5d90*/  STS [R70+0x4200], R74 ;  /* 0x0042004a46007388 */ /* 0x008fe80000000800 */
[----:B-----5:R-:W-:Y:S04]  /*5da0*/  STS [R64+0x4280], R72 ;  /* 0x0042804840007388 */ /* 0x020fe80000000800 */
[----:B----4-:R-:W-:Y:S04]  /*5db0*/  STS [R56+0x4300], R68 ;  /* 0x0043004438007388 */ /* 0x010fe80000000800 */
[----:B------:R-:W-:Y:S01]  /*5dc0*/  STS [R36+0x4380], R60 ;  /* 0x0043803c24007388 */ /* 0x000fe20000000800 */
[----:B------:R-:W-:Y:S03]  /*5dd0*/  MUFU.SIN R154, R5 ;  /* 0x00000005009a7308 */ /* 0x000fe60000000400 */
[----:B------:R-:W-:Y:S04]  /*5de0*/  STS [R32+0x4400], R52 ;  /* 0x0044003420007388 */ /* 0x000fe80000000800 */
[----:B------:R-:W-:Y:S04]  /*5df0*/  STS [R22+0x4480], R28 ;  /* 0x0044801c16007388 */ /* 0x000fe80000000800 */
[----:B------:R3:W-:Y:S04]  /*5e00*/  STS [R31+0x4500], R76 ;  /* 0x0045004c1f007388 */ /* 0x0007e80000000800 */
[----:B------:R4:W-:Y:S01]  /*5e10*/  STS [R73+0x4580], R153 ;  /* 0x0045809949007388 */ /* 0x0009e20000000800 */
[----:B---3--:R3:W-:Y:S03]  /*5e20*/  MUFU.COS R76, R5 ;  /* 0x00000005004c7308 */ /* 0x0087e60000000000 */
[----:B------:R5:W-:Y:S01]  /*5e30*/  STS [R71+0x4600], R148 ;  /* 0x0046009447007388 */ /* 0x000be20000000800 */
[----:B----4-:R-:W-:Y:S01]  /*5e40*/  FMUL.FTZ R153, R125, UR12 ;  /* 0x0000000c7d997c20 */ /* 0x010fe20008410000 */
[----:B---3--:R-:W-:Y:S01]  /*5e50*/  FMUL.FTZ R5, R126, UR12 ;  /* 0x0000000c7e057c20 */ /* 0x008fe20008410000 */
[----:B-----5:R-:W-:-:S02]  /*5e60*/  FMUL.FTZ R148, R124, UR12 ;  /* 0x0000000c7c947c20 */ /* 0x020fc40008410000 */
[----:B------:R-:W-:Y:S01]  /*5e70*/  FMUL.RZ R153, R153, 0.15915493667125701904 ;  /* 0x3e22f98399997820 */ /* 0x000fe2000040c000 */
[----:B------:R-:W-:Y:S01]  /*5e80*/  FMUL.RZ R5, R5, 0.15915493667125701904 ;  /* 0x3e22f98305057820 */ /* 0x000fe2000040c000 */
[----:B------:R-:W-:Y:S02]  /*5e90*/  FMUL.RZ R148, R148, 0.15915493667125701904 ;  /* 0x3e22f98394947820 */ /* 0x000fe4000040c000 */
[----:B------:R-:W-:Y:S01]  /*5ea0*/  MUFU.COS R71, R153 ;  /* 0x0000009900477308 */ /* 0x000fe20000000000 */
[----:B------:R3:W-:Y:S07]  /*5eb0*/  STS [R69+0x4680], R128 ;  /* 0x0046808045007388 */ /* 0x0007ee0000000800 */
[----:B------:R-:W-:Y:S08]  /*5ec0*/  MUFU.SIN R31, R5 ;  /* 0x00000005001f7308 */ /* 0x000ff00000000400 */
[----:B------:R-:W-:Y:S08]  /*5ed0*/  MUFU.COS R73, R5 ;  /* 0x0000000500497308 */ /* 0x000ff00000000000 */
[----:B------:R-:W-:Y:S08]  /*5ee0*/  MUFU.SIN R5, R153 ;  /* 0x0000009900057308 */ /* 0x000ff00000000400 */
[----:B------:R-:W-:Y:S08]  /*5ef0*/  MUFU.SIN R153, R148 ;  /* 0x0000009400997308 */ /* 0x000ff00000000400 */
[----:B---3--:R3:W-:Y:S01]  /*5f00*/  MUFU.COS R69, R148 ;  /* 0x0000009400457308 */ /* 0x0087e20000000000 */
[----:B------:R4:W-:Y:S01]  /*5f10*/  STS [R67+0x4700], R77 ;  /* 0x0047004d43007388 */ /* 0x0009e20000000800 */
[----:B---3--:R-:W-:-:S04]  /*5f20*/  FMUL.FTZ R148, R123, UR12 ;  /* 0x0000000c7b947c20 */ /* 0x008fc80008410000 */
[----:B------:R-:W-:-:S04]  /*5f30*/  FMUL.RZ R148, R148, 0.15915493667125701904 ;  /* 0x3e22f98394947820 */ /* 0x000fc8000040c000 */
[----:B------:R-:W-:Y:S08]  /*5f40*/  MUFU.SIN R128, R148 ;  /* 0x0000009400807308 */ /* 0x000ff00000000400 */
[----:B----4-:R3:W-:Y:S01]  /*5f50*/  MUFU.COS R67, R148 ;  /* 0x0000009400437308 */ /* 0x0107e20000000000 */
[----:B------:R4:W-:Y:S01]  /*5f60*/  STS [R61+0x4780], R66 ;  /* 0x004780423d007388 */ /* 0x0009e20000000800 */
[----:B---3--:R-:W-:-:S04]  /*5f70*/  FMUL.FTZ R148, R122, UR12 ;  /* 0x0000000c7a947c20 */ /* 0x008fc80008410000 */
[----:B------:R-:W-:Y:S01]  /*5f80*/  FMUL.RZ R148, R148, 0.15915493667125701904 ;  /* 0x3e22f98394947820 */ /* 0x000fe2000040c000 */
[----:B------:R-:W-:-:S03]  /*5f90*/  FMUL.FTZ R4, R4, 1.4426950216293334961 ;  /* 0x3fb8aa3b04047820 */ /* 0x000fc60000410000 */
[----:B------:R-:W-:Y:S01]  /*5fa0*/  MUFU.SIN R77, R148 ;  /* 0x00000094004d7308 */ /* 0x000fe20000000400 */
[----:B------:R-:W-:-:S07]  /*5fb0*/  FMUL.FTZ R68, R4, R123 ;  /* 0x0000007b04447220 */ /* 0x000fce0000410000 */
[----:B----4-:R3:W-:Y:S01]  /*5fc0*/  MUFU.COS R61, R148 ;  /* 0x00000094003d7308 */ /* 0x0107e20000000000 */
[C---:B------:R-:W-:Y:S01]  /*5fd0*/  FMUL.FTZ R75, R4.reuse, R126 ;  /* 0x0000007e044b7220 */ /* 0x040fe20000410000 */
[----:B------:R-:W-:Y:S01]  /*5fe0*/  FMUL.FTZ R64, R4, R122 ;  /* 0x0000007a04407220 */ /* 0x000fe20000410000 */
[----:B---3--:R-:W-:Y:S01]  /*5ff0*/  FMUL.FTZ R148, R121, UR12 ;  /* 0x0000000c79947c20 */ /* 0x008fe20008410000 */
[----:B------:R3:W-:Y:S03]  /*6000*/  STS [R27+0x4800], R59 ;  /* 0x0048003b1b007388 */ /* 0x0007e60000000800 */
[----:B------:R-:W-:Y:S01]  /*6010*/  FMUL.RZ R148, R148, 0.15915493667125701904 ;  /* 0x3e22f98394947820 */ /* 0x000fe2000040c000 */
[----:B------:R-:W4:Y:S01]  /*6020*/  MUFU.EX2 R68, R68 ;  /* 0x0000004400447308 */ /* 0x000f220000000800 */
[C---:B------:R-:W-:Y:S01]  /*6030*/  FMUL.FTZ R70, R4.reuse, R124 ;  /* 0x0000007c04467220 */ /* 0x040fe20000410000 */
[C---:B------:R-:W-:Y:S01]  /*6040*/  FMUL.FTZ R60, R4.reuse, R121 ;  /* 0x00000079043c7220 */ /* 0x040fe20000410000 */
[----:B------:R-:W-:-:S05]  /*6050*/  FMUL.FTZ R56, R4, R120 ;  /* 0x0000007804387220 */ /* 0x000fca0000410000 */
[----:B------:R-:W-:Y:S08]  /*6060*/  MUFU.SIN R66, R148 ;  /* 0x0000009400427308 */ /* 0x000ff00000000400 */
[----:B---3--:R3:W-:Y:S01]  /*6070*/  MUFU.COS R59, R148 ;  /* 0x00000094003b7308 */ /* 0x0087e20000000000 */
[----:B------:R-:W-:Y:S01]  /*6080*/  FMUL.FTZ R72, R4, R125 ;  /* 0x0000007d04487220 */ /* 0x000fe20000410000 */
[----:B------:R5:W-:Y:S01]  /*6090*/  STS [R21+0x4880], R53 ;  /* 0x0048803515007388 */ /* 0x000be20000000800 */
[----:B---3--:R-:W-:-:S05]  /*60a0*/  FMUL.FTZ R148, R120, UR12 ;  /* 0x0000000c78947c20 */ /* 0x008fca0008410000 */
[----:B------:R-:W3:Y:S01]  /*60b0*/  MUFU.EX2 R75, R75 ;  /* 0x0000004b004b7308 */ /* 0x000ee20000000800 */
[----:B------:R-:W-:-:S07]  /*60c0*/  FMUL.RZ R148, R148, 0.15915493667125701904 ;  /* 0x3e22f98394947820 */ /* 0x000fce000040c000 */
[----:B------:R-:W1:Y:S08]  /*60d0*/  MUFU.EX2 R64, R64 ;  /* 0x0000004000407308 */ /* 0x000e700000000800 */
[----:B------:R-:W0:Y:S08]  /*60e0*/  MUFU.EX2 R70, R70 ;  /* 0x0000004600467308 */ /* 0x000e300000000800 */
[----:B------:R-:W2:Y:S08]  /*60f0*/  MUFU.EX2 R60, R60 ;  /* 0x0000003c003c7308 */ /* 0x000eb00000000800 */
[----:B------:R-:W-:Y:S08]  /*6100*/  MUFU.EX2 R56, R56 ;  /* 0x0000003800387308 */ /* 0x000ff00000000800 */
[----:B-----5:R-:W5:Y:S08]  /*6110*/  MUFU.COS R53, R148 ;  /* 0x0000009400357308 */ /* 0x020f700000000000 */
[----:B------:R3:W5:Y:S01]  /*6120*/  MUFU.SIN R27, R148 ;  /* 0x00000094001b7308 */ /* 0x0007620000000400 */
[----:B------:R-:W-:Y:S01]  /*6130*/  FMUL.FTZ R52, R4, R119 ;  /* 0x0000007704347220 */ /* 0x000fe20000410000 */
[C---:B----4-:R-:W-:Y:S01]  /*6140*/  FMUL.FTZ R67, R68.reuse, R67 ;  /* 0x0000004344437220 */ /* 0x050fe20000410000 */
[----:B------:R-:W-:-:S05]  /*6150*/  FMUL.FTZ R68, R68, R128 ;  /* 0x0000008044447220 */ /* 0x000fca0000410000 */
[----:B------:R-:W4:Y:S01]  /*6160*/  MUFU.EX2 R72, R72 ;  /* 0x0000004800487308 */ /* 0x000f220000000800 */
[----:B---3--:R-:W-:Y:S01]  /*6170*/  FMUL.FTZ R148, R119, UR12 ;  /* 0x0000000c77947c20 */ /* 0x008fe20008410000 */
[----:B------:R-:W-:Y:S01]  /*6180*/  FMUL.FTZ R128, R116, UR12 ;  /* 0x0000000c74807c20 */ /* 0x000fe20008410000 */
[C---:B------:R-:W-:Y:S02]  /*6190*/  FMUL.FTZ R73, R75.reuse, R73 ;  /* 0x000000494b497220 */ /* 0x040fe40000410000 */
[----:B------:R-:W-:Y:S01]  /*61a0*/  FMUL.RZ R148, R148, 0.15915493667125701904 ;  /* 0x3e22f98394947820 */ /* 0x000fe2000040c000 */
[C---:B-1----:R-:W-:Y:S01]  /*61b0*/  FMUL.FTZ R61, R64.reuse, R61 ;  /* 0x0000003d403d7220 */ /* 0x042fe20000410000 */
[----:B------:R1:W-:Y:S01]  /*61c0*/  STS [R35+0x4900], R39 ;  /* 0x0049002723007388 */ /* 0x0003e20000000800 */
[----:B------:R-:W-:Y:S01]  /*61d0*/  FMUL.FTZ R75, R75, R31 ;  /* 0x0000001f4b4b7220 */ /* 0x000fe20000410000 */
[----:B------:R-:W-:Y:S01]  /*61e0*/  FMUL.FTZ R64, R64, R77 ;  /* 0x0000004d40407220 */ /* 0x000fe20000410000 */
[----:B------:R-:W-:Y:S01]  /*61f0*/  MUFU.EX2 R52, R52 ;  /* 0x0000003400347308 */ /* 0x000fe20000000800 */
[----:B------:R-:W-:Y:S01]  /*6200*/  FMUL.FTZ R31, R117, UR12 ;  /* 0x0000000c751f7c20 */ /* 0x000fe20008410000 */
[----:B------:R-:W-:Y:S01]  /*6210*/  FMUL.RZ R77, R128, 0.15915493667125701904 ;  /* 0x3e22f983804d7820 */ /* 0x000fe2000040c000 */
[C---:B0-----:R-:W-:Y:S01]  /*6220*/  FMUL.FTZ R69, R70.reuse, R69 ;  /* 0x0000004546457220 */ /* 0x041fe20000410000 */
[----:B------:R-:W-:Y:S01]  /*6230*/  FMUL.FTZ R70, R70, R153 ;  /* 0x0000009946467220 */ /* 0x000fe20000410000 */
[----:B--2---:R-:W-:Y:S01]  /*6240*/  FMUL.FTZ R59, R60, R59 ;  /* 0x0000003b3c3b7220 */ /* 0x004fe20000410000 */
[----:B-----5:R-:W-:-:S02]  /*6250*/  FMUL.FTZ R53, R56, R53 ;  /* 0x0000003538357220 */ /* 0x020fc40000410000 */
[----:B-1----:R-:W0:Y:S01]  /*6260*/  MUFU.COS R39, R148 ;  /* 0x0000009400277308 */ /* 0x002e220000000000 */
[----:B------:R-:W-:Y:S01]  /*6270*/  @!P2 SHF.L.U32 R153, R95, 0x5, RZ ;  /* 0x000000055f99a819 */ /* 0x000fe200000006ff */
[----:B------:R-:W-:Y:S01]  /*6280*/  FMUL.FTZ R60, R60, R66 ;  /* 0x000000423c3c7220 */ /* 0x000fe20000410000 */
[----:B------:R-:W-:Y:S01]  /*6290*/  FMUL.FTZ R56, R56, R27 ;  /* 0x0000001b38387220 */ /* 0x000fe20000410000 */
[----:B------:R-:W-:Y:S01]  /*62a0*/  FMUL.FTZ R32, R4, R117 ;  /* 0x0000007504207220 */ /* 0x000fe20000410000 */
[----:B------:R-:W-:-:S03]  /*62b0*/  FMUL.RZ R31, R31, 0.15915493667125701904 ;  /* 0x3e22f9831f1f7820 */ /* 0x000fc6000040c000 */
[----:B------:R-:W1:Y:S01]  /*62c0*/  MUFU.SIN R21, R148 ;  /* 0x0000009400157308 */ /* 0x000e620000000400 */
[----:B------:R-:W-:Y:S01]  /*62d0*/  @!P6 SHF.L.U32 R66, R95, 0x5, RZ ;  /* 0x000000055f42e819 */ /* 0x000fe200000006ff */
[C---:B----4-:R-:W-:Y:S01]  /*62e0*/  FMUL.FTZ R71, R72.reuse, R71 ;  /* 0x0000004748477220 */ /* 0x050fe20000410000 */
[----:B------:R-:W-:Y:S01]  /*62f0*/  @!P2 LOP3.LUT R78, R153, R95, RZ, 0xfc, !PT ;  /* 0x0000005f994ea212 */ /* 0x000fe200078efcff */
[----:B------:R-:W-:-:S04]  /*6300*/  FMUL.FTZ R72, R72, R5 ;  /* 0x0000000548487220 */ /* 0x000fc80000410000 */
[----:B------:R-:W-:Y:S01]  /*6310*/  MUFU.SIN R128, R77 ;  /* 0x0000004d00807308 */ /* 0x000fe20000000400 */
[----:B------:R-:W-:Y:S01]  /*6320*/  @!P6 LOP3.LUT R78, R66, R95, RZ, 0xfc, !PT ;  /* 0x0000005f424ee212 */ /* 0x000fe200078efcff */
[----:B------:R-:W-:-:S06]  /*6330*/  FMUL.FTZ R28, R4, R116 ;  /* 0x00000074041c7220 */ /* 0x000fcc0000410000 */
[----:B------:R2:W-:Y:S01]  /*6340*/  MUFU.COS R27, R77 ;  /* 0x0000004d001b7308 */ /* 0x0005e20000000000 */
[----:B------:R-:W-:Y:S01]  /*6350*/  FMUL.FTZ R35, R118, UR12 ;  /* 0x0000000c76237c20 */ /* 0x000fe20008410000 */
[----:B--2---:R-:W-:-:S06]  /*6360*/  FMUL.FTZ R77, R115, UR12 ;  /* 0x0000000c734d7c20 */ /* 0x004fcc0008410000 */
[----:B------:R-:W-:Y:S01]  /*6370*/  MUFU.SIN R5, R31 ;  /* 0x0000001f00057308 */ /* 0x000fe20000000400 */
[----:B------:R-:W-:Y:S01]  /*6380*/  FMUL.RZ R66, R77, 0.15915493667125701904 ;  /* 0x3e22f9834d427820 */ /* 0x000fe2000040c000 */
[----:B------:R-:W-:Y:S01]  /*6390*/  @!P3 SHF.L.U32 R77, R95, 0x5, RZ ;  /* 0x000000055f4db819 */ /* 0x000fe200000006ff */
[----:B------:R-:W-:-:S05]  /*63a0*/  FMUL.FTZ R22, R4, R115 ;  /* 0x0000007304167220 */ /* 0x000fca0000410000 */
[----:B------:R-:W-:Y:S01]  /*63b0*/  MUFU.EX2 R32, R32 ;  /* 0x0000002000207308 */ /* 0x000fe20000000800 */
[----:B------:R-:W-:Y:S01]  /*63c0*/  @!P3 LOP3.LUT R78, R77, R95, RZ, 0xfc, !PT ;  /* 0x0000005f4d4eb212 */ /* 0x000fe200078efcff */
[----:B------:R-:W-:Y:S01]  /*63d0*/  FMUL.FTZ R36, R4, R118 ;  /* 0x0000007604247220 */ /* 0x000fe20000410000 */
[----:B------:R-:W-:-:S05]  /*63e0*/  FMUL.RZ R35, R35, 0.15915493667125701904 ;  /* 0x3e22f98323237820 */ /* 0x000fca000040c000 */
[----:B------:R-:W2:Y:S01]  /*63f0*/  MUFU.COS R31, R31 ;  /* 0x0000001f001f7308 */ /* 0x000ea20000000000 */
[C---:B------:R-:W-:Y:S01]  /*6400*/  @!P4 SHF.L.U32 R77, R95.reuse, 0x5, RZ ;  /* 0x000000055f4dc819 */ /* 0x040fe200000006ff */
[C---:B0-----:R-:W-:Y:S01]  /*6410*/  FMUL.FTZ R39, R52.reuse, R39 ;  /* 0x0000002734277220 */ /* 0x041fe20000410000 */
[----:B-1----:R-:W-:Y:S01]  /*6420*/  FMUL.FTZ R52, R52, R21 ;  /* 0x0000001534347220 */ /* 0x002fe20000410000 */
[----:B------:R-:W-:-:S04]  /*6430*/  IMAD.SHL.U32 R153, R95, 0x20, RZ ;  /* 0x000000205f997824 */ /* 0x000fc800078e00ff */
[----:B------:R-:W0:Y:S01]  /*6440*/  MUFU.EX2 R28, R28 ;  /* 0x0000001c001c7308 */ /* 0x000e220000000800 */
[----:B------:R-:W-:Y:S01]  /*6450*/  @!P4 LOP3.LUT R78, R77, R95, RZ, 0xfc, !PT ;  /* 0x0000005f4d4ec212 */ /* 0x000fe200078efcff */
[----:B------:R-:W-:-:S06]  /*6460*/  FMUL.FTZ R74, R4, R127 ;  /* 0x0000007f044a7220 */ /* 0x000fcc0000410000 */
[----:B------:R-:W-:Y:S01]  /*6470*/  MUFU.EX2 R22, R22 ;  /* 0x0000001600167308 */ /* 0x000fe20000000800 */
[----:B------:R-:W-:Y:S02]  /*6480*/  LOP3.LUT R77, R78, 0x7c1f, RZ, 0xc0, !PT ;  /* 0x00007c1f4e4d7812 */ /* 0x000fe400078ec0ff */
[----:B------:R-:W-:-:S05]  /*6490*/  LOP3.LUT R78, R153, R95, RZ, 0xfc, !PT ;  /* 0x0000005f994e7212 */ /* 0x000fca00078efcff */
[----:B------:R-:W1:Y:S01]  /*64a0*/  MUFU.COS R21, R66 ;  /* 0x0000004200157308 */ /* 0x000e620000000000 */
[----:B------:R-:W-:-:S07]  /*64b0*/  FMUL.FTZ R95, R4, R114 ;  /* 0x00000072045f7220 */ /* 0x000fce0000410000 */
[----:B------:R-:W-:Y:S01]  /*64c0*/  MUFU.SIN R148, R35 ;  /* 0x0000002300947308 */ /* 0x000fe20000000400 */
[----:B--2---:R-:W-:-:S07]  /*64d0*/  FMUL.FTZ R31, R32, R31 ;  /* 0x0000001f201f7220 */ /* 0x004fce0000410000 */
[----:B------:R-:W2:Y:S01]  /*64e0*/  MUFU.SIN R66, R66 ;  /* 0x0000004200427308 */ /* 0x000ea20000000400 */
[----:B------:R-:W-:-:S07]  /*64f0*/  FMUL.FTZ R32, R32, R5 ;  /* 0x0000000520207220 */ /* 0x000fce0000410000 */
[----:B------:R-:W-:Y:S08]  /*6500*/  MUFU.EX2 R36, R36 ;  /* 0x0000002400247308 */ /* 0x000ff00000000800 */
[----:B------:R-:W3:Y:S01]  /*6510*/  MUFU.COS R35, R35 ;  /* 0x0000002300237308 */ /* 0x000ee20000000000 */
[----:B------:R-:W-:Y:S01]  /*6520*/  FMUL.FTZ R153, R114, UR12 ;  /* 0x0000000c72997c20 */ /* 0x000fe20008410000 */
[----:B0-----:R-:W-:-:S06]  /*6530*/  FMUL.FTZ R27, R28, R27 ;  /* 0x0000001b1c1b7220 */ /* 0x001fcc0000410000 */
[----:B------:R-:W0:Y:S01]  /*6540*/  MUFU.EX2 R74, R74 ;  /* 0x0000004a004a7308 */ /* 0x000e220000000800 */
[----:B------:R-:W-:-:S07]  /*6550*/  FMUL.FTZ R28, R28, R128 ;  /* 0x000000801c1c7220 */ /* 0x000fce0000410000 */
[----:B------:R4:W-:Y:S01]  /*6560*/  MUFU.EX2 R5, R95 ;  /* 0x0000005f00057308 */ /* 0x0009e20000000800 */
[----:B------:R-:W-:Y:S01]  /*6570*/  FMUL.RZ R153, R153, 0.15915493667125701904 ;  /* 0x3e22f98399997820 */ /* 0x000fe2000040c000 */
[C---:B-1----:R-:W-:Y:S01]  /*6580*/  FMUL.FTZ R21, R22.reuse, R21 ;  /* 0x0000001516157220 */ /* 0x042fe20000410000 */
[----:B----4-:R-:W-:Y:S01]  /*6590*/  MOV R95, R155 ;  /* 0x0000009b005f7202 */ /* 0x010fe20000000f00 */
[----:B--2---:R-:W-:-:S03]  /*65a0*/  FMUL.FTZ R22, R22, R66 ;  /* 0x0000004216167220 */ /* 0x004fc60000410000 */
[----:B------:R-:W-:Y:S01]  /*65b0*/  SHF.L.U32 R128, R95, 0x4, RZ ;  /* 0x000000045f807819 */ /* 0x000fe200000006ff */
[----:B------:R-:W-:Y:S01]  /*65c0*/  UIMAD UR13, UR6, -0x800, UR15 ;  /* 0xfffff800060d78a4 */ /* 0x000fe2000f8e020f */
[C---:B---3--:R-:W-:Y:S01]  /*65d0*/  FMUL.FTZ R35, R36.reuse, R35 ;  /* 0x0000002324237220 */ /* 0x048fe20000410000 */
[----:B------:R-:W-:Y:S01]  /*65e0*/  FMUL.FTZ R36, R36, R148 ;  /* 0x0000009424247220 */ /* 0x000fe20000410000 */
[----:B------:R-:W-:Y:S01]  /*65f0*/  IADD3 R66, PT, PT, R128, 0x1, RZ ;  /* 0x0000000180427810 */ /* 0x000fe20007ffe0ff */
[----:B------:R-:W1:Y:S01]  /*6600*/  MUFU.COS R148, R153 ;  /* 0x0000009900947308 */ /* 0x000e620000000000 */
[----:B0-----:R-:W-:Y:S02]  /*6610*/  FMUL.FTZ R76, R74, R76 ;  /* 0x0000004c4a4c7220 */ /* 0x001fe40000410000 */
[----:B------:R-:W-:Y:S01]  /*6620*/  ISETP.GE.U32.AND P4, PT, R66, UR13, PT ;  /* 0x0000000d42007c0c */ /* 0x000fe2000bf86070 */
[----:B------:R-:W-:Y:S01]  /*6630*/  FMUL.FTZ R74, R74, R154 ;  /* 0x0000009a4a4a7220 */ /* 0x000fe20000410000 */
[----:B------:R-:W-:-:S03]  /*6640*/  ISETP.GE.U32.AND P3, PT, R128, UR13, PT ;  /* 0x0000000d80007c0c */ /* 0x000fc6000bf66070 */
[----:B------:R0:W2:Y:S01]  /*6650*/  MUFU.SIN R66, R153 ;  /* 0x0000009900427308 */ /* 0x0000a20000000400 */
[----:B------:R-:W-:Y:S02]  /*6660*/  IADD3 R154, PT, PT, R128, 0x2, RZ ;  /* 0x00000002809a7810 */ /* 0x000fe40007ffe0ff */
[----:B------:R-:W-:Y:S02]  /*6670*/  FSEL R76, R76, 1, !P3 ;  /* 0x3f8000004c4c7808 */ /* 0x000fe40005800000 */
[----:B------:R-:W-:Y:S02]  /*6680*/  FSEL R75, R75, RZ, !P4 ;  /* 0x000000ff4b4b7208 */ /* 0x000fe40006000000 */
[----:B------:R-:W-:Y:S02]  /*6690*/  FSEL R74, R74, RZ, !P3 ;  /* 0x000000ff4a4a7208 */ /* 0x000fe40005800000 */
[----:B0-----:R-:W-:Y:S01]  /*66a0*/  IADD3 R153, PT, PT, R128, 0x4, RZ ;  /* 0x0000000480997810 */ /* 0x001fe20007ffe0ff */
[----:B------:R0:W-:Y:S01]  /*66b0*/  STS [R15+0x4980], R16 ;  /* 0x004980100f007388 */ /* 0x0001e20000000800 */
[----:B------:R-:W-:-:S02]  /*66c0*/  ISETP.GE.U32.AND P5, PT, R154, UR13, PT ;  /* 0x0000000d9a007c0c */ /* 0x000fc4000bfa6070 */
[----:B------:R-:W-:Y:S01]  /*66d0*/  ISETP.GE.U32.AND P2, PT, R153, UR13, PT ;  /* 0x0000000d99007c0c */ /* 0x000fe2000bf46070 */
[-C--:B------:R-:W-:Y:S01]  /*66e0*/  FMUL.FTZ R153, R76, R75.reuse ;  /* 0x0000004b4c997220 */ /* 0x080fe20000410000 */
[----:B------:R-:W-:Y:S02]  /*66f0*/  FSEL R73, R73, 1, !P4 ;  /* 0x3f80000049497808 */ /* 0x000fe40006000000 */
[----:B------:R-:W-:Y:S01]  /*6700*/  IADD3 R154, PT, PT, R128, 0x3, RZ ;  /* 0x00000003809a7810 */ /* 0x000fe20007ffe0ff */
[----:B0-----:R-:W-:Y:S01]  /*6710*/  FMUL.FTZ R16, R74, R75 ;  /* 0x0000004b4a107220 */ /* 0x001fe20000410000 */
[C---:B-1----:R-:W-:Y:S01]  /*6720*/  FMUL.FTZ R15, R5.reuse, R148 ;  /* 0x00000094050f7220 */ /* 0x042fe20000410000 */
[----:B------:R-:W-:Y:S01]  /*6730*/  FSEL R72, R72, RZ, !P5 ;  /* 0x000000ff48487208 */ /* 0x000fe20006800000 */
[-C--:B------:R-:W-:Y:S01]  /*6740*/  FFMA.FTZ R148, R74, R73.reuse, R153 ;  /* 0x000000494a947223 */ /* 0x080fe20000010099 */
[----:B------:R-:W-:Y:S01]  /*6750*/  FFMA.FTZ R153, R76, R73, -R16 ;  /* 0x000000494c997223 */ /* 0x000fe20000010810 */
[----:B------:R-:W-:Y:S01]  /*6760*/  ISETP.GE.U32.AND P6, PT, R154, UR13, PT ;  /* 0x0000000d9a007c0c */ /* 0x000fe2000bfc6070 */
[----:B--2---:R-:W-:Y:S01]  /*6770*/  FMUL.FTZ R16, R5, R66 ;  /* 0x0000004205107220 */ /* 0x004fe20000410000 */
[----:B------:R-:W-:Y:S01]  /*6780*/  FSEL R71, R71, 1, !P5 ;  /* 0x3f80000047477808 */ /* 0x000fe20006800000 */
[C---:B------:R-:W-:Y:S01]  /*6790*/  FMUL.FTZ R5, R72.reuse, R148 ;  /* 0x0000009448057220 */ /* 0x040fe20000410000 */
[----:B------:R-:W-:Y:S01]  /*67a0*/  FMUL.FTZ R66, R72, R153 ;  /* 0x0000009948427220 */ /* 0x000fe20000410000 */
[----:B------:R-:W-:-:S02]  /*67b0*/  FSEL R70, R70, RZ, !P6 ;  /* 0x000000ff46467208 */ /* 0x000fc40007000000 */
[C---:B------:R-:W-:Y:S01]  /*67c0*/  FFMA.FTZ R5, R71.reuse, R153, -R5 ;  /* 0x0000009947057223 */ /* 0x040fe20000010805 */
[----:B------:R-:W-:Y:S01]  /*67d0*/  FFMA.FTZ R66, R71, R148, R66 ;  /* 0x0000009447427223 */ /* 0x000fe20000010042 */
[----:B------:R-:W-:Y:S01]  /*67e0*/  FMUL.FTZ R148, R4, R113 ;  /* 0x0000007104947220 */ /* 0x000fe20000410000 */
[----:B------:R0:W-:Y:S01]  /*67f0*/  STS [R10+0x4a00], R58 ;  /* 0x004a003a0a007388 */ /* 0x0001e20000000800 */
[----:B------:R-:W-:Y:S01]  /*6800*/  FSEL R69, R69, 1, !P6 ;  /* 0x3f80000045457808 */ /* 0x000fe20007000000 */
[----:B------:R-:W-:Y:S01]  /*6810*/  FMUL.FTZ R153, R113, UR12 ;  /* 0x0000000c71997c20 */ /* 0x000fe20008410000 */
[----:B------:R-:W-:-:S03]  /*6820*/  FSEL R68, R68, RZ, !P2 ;  /* 0x000000ff44447208 */ /* 0x000fc60005000000 */
[----:B------:R-:W-:Y:S01]  /*6830*/  FMUL.RZ R153, R153, 0.15915493667125701904 ;  /* 0x3e22f98399997820 */ /* 0x000fe2000040c000 */
[CC--:B0-----:R-:W-:Y:S01]  /*6840*/  FMUL.FTZ R58, R70.reuse, R5.reuse ;  /* 0x00000005463a7220 */ /* 0x0c1fe20000410000 */
[----:B------:R0:W-:Y:S03]  /*6850*/  MUFU.EX2 R10, R148 ;  /* 0x00000094000a7308 */ /* 0x0001e60000000800 */
[-C--:B------:R-:W-:Y:S01]  /*6860*/  FFMA.FTZ R58, R69, R66.reuse, R58 ;  /* 0x00000042453a7223 */ /* 0x080fe2000001003a */
[----:B------:R-:W-:Y:S01]  /*6870*/  FSEL R67, R67, 1, !P2 ;  /* 0x3f80000043437808 */ /* 0x000fe20005000000 */
[----:B0-----:R-:W-:Y:S02]  /*6880*/  FMUL.FTZ R148, R70, R66 ;  /* 0x0000004246947220 */ /* 0x001fe40000410000 */
[----:B------:R-:W-:Y:S02]  /*6890*/  FMUL.FTZ R154, R68, R58 ;  /* 0x0000003a449a7220 */ /* 0x000fe40000410000 */
[----:B------:R-:W-:-:S02]  /*68a0*/  FFMA.FTZ R5, R69, R5, -R148 ;  /* 0x0000000545057223 */ /* 0x000fc40000010894 */
[----:B------:R-:W-:Y:S01]  /*68b0*/  MUFU.SIN R148, R153 ;  /* 0x0000009900947308 */ /* 0x000fe20000000400 */
[----:B------:R-:W-:Y:S01]  /*68c0*/  FMUL.FTZ R65, R79, R65 ;  /* 0x000000414f417220 */ /* 0x000fe20000410000 */
[-C--:B------:R-:W-:Y:S01]  /*68d0*/  FMUL.FTZ R66, R68, R5.reuse ;  /* 0x0000000544427220 */ /* 0x080fe20000410000 */
[----:B------:R-:W-:Y:S01]  /*68e0*/  FFMA.FTZ R5, R67, R5, -R154 ;  /* 0x0000000543057223 */ /* 0x000fe2000001089a */
[----:B------:R-:W-:-:S04]  /*68f0*/  FMUL.FTZ R154, R79, R63 ;  /* 0x0000003f4f9a7220 */ /* 0x000fc80000410000 */
[----:B------:R-:W0:Y:S01]  /*6900*/  MUFU.COS R153, R153 ;  /* 0x0000009900997308 */ /* 0x000e220000000000 */
[----:B------:R-:W-:Y:S01]  /*6910*/  IADD3 R63, PT, PT, R128, 0x5, RZ ;  /* 0x00000005803f7810 */ /* 0x000fe20007ffe0ff */
[----:B------:R-:W-:Y:S01]  /*6920*/  FFMA.FTZ R58, R67, R58, R66 ;  /* 0x0000003a433a7223 */ /* 0x000fe20000010042 */
[----:B------:R-:W-:Y:S02]  /*6930*/  FSEL R66, R65, RZ, !P3 ;  /* 0x000000ff41427208 */ /* 0x000fe40005800000 */
[----:B------:R-:W-:Y:S01]  /*6940*/  FSEL R65, R154, RZ, !P3 ;  /* 0x000000ff9a417208 */ /* 0x000fe20005800000 */
[C---:B------:R-:W-:Y:S01]  /*6950*/  FMUL.FTZ R62, R80.reuse, R62 ;  /* 0x0000003e503e7220 */ /* 0x040fe20000410000 */
[----:B------:R-:W-:Y:S01]  /*6960*/  ISETP.GE.U32.AND P3, PT, R63, UR13, PT ;  /* 0x0000000d3f007c0c */ /* 0x000fe2000bf66070 */
[----:B------:R-:W-:Y:S01]  /*6970*/  FMUL.FTZ R63, R80, R9 ;  /* 0x00000009503f7220 */ /* 0x000fe20000410000 */
[----:B------:R-:W-:Y:S02]  /*6980*/  VIADD R9, R128, 0x6 ;  /* 0x0000000680097836 */ /* 0x000fe40000000000 */
[----:B------:R-:W-:-:S02]  /*6990*/  FSEL R64, R64, RZ, !P3 ;  /* 0x000000ff40407208 */ /* 0x000fc40005800000 */
[----:B------:R-:W-:Y:S02]  /*69a0*/  FSEL R63, R63, RZ, !P4 ;  /* 0x000000ff3f3f7208 */ /* 0x000fe40006000000 */
[----:B------:R-:W-:Y:S02]  /*69b0*/  FSEL R62, R62, RZ, !P4 ;  /* 0x000000ff3e3e7208 */ /* 0x000fe40006000000 */
[----:B------:R-:W-:Y:S01]  /*69c0*/  ISETP.GE.U32.AND P4, PT, R9, UR13, PT ;  /* 0x0000000d09007c0c */ /* 0x000fe2000bf86070 */
[C---:B0-----:R-:W-:Y:S01]  /*69d0*/  FMUL.FTZ R9, R10.reuse, R153 ;  /* 0x000000990a097220 */ /* 0x041fe20000410000 */
[----:B------:R-:W-:Y:S01]  /*69e0*/  FMUL.FTZ R10, R10, R148 ;  /* 0x000000940a0a7220 */ /* 0x000fe20000410000 */
[----:B------:R-:W-:Y:S01]  /*69f0*/  FSEL R61, R61, 1, !P3 ;  /* 0x3f8000003d3d7808 */ /* 0x000fe20005800000 */
[C---:B------:R-:W-:Y:S01]  /*6a00*/  FMUL.FTZ R148, R64.reuse, R58 ;  /* 0x0000003a40947220 */ /* 0x040fe20000410000 */
[----:B------:R-:W-:Y:S01]  /*6a10*/  FMUL.FTZ R153, R64, R5 ;  /* 0x0000000540997220 */ /* 0x000fe20000410000 */
[----:B------:R-:W-:-:S02]  /*6a20*/  FSEL R60, R60, RZ, !P4 ;  /* 0x000000ff3c3c7208 */ /* 0x000fc40006000000 */
[C---:B------:R-:W-:Y:S01]  /*6a30*/  FFMA.FTZ R5, R61.reuse, R5, -R148 ;  /* 0x000000053d057223 */ /* 0x040fe20000010894 */
[----:B------:R-:W-:Y:S01]  /*6a40*/  FFMA.FTZ R58, R61, R58, R153 ;  /* 0x0000003a3d3a7223 */ /* 0x000fe20000010099 */
[----:B------:R-:W-:Y:S01]  /*6a50*/  FSEL R59, R59, 1, !P4 ;  /* 0x3f8000003b3b7808 */ /* 0x000fe20006000000 */
[----:B------:R-:W-:Y:S01]  /*6a60*/  FMUL.FTZ R154, R112, UR12 ;  /* 0x0000000c709a7c20 */ /* 0x000fe20008410000 */
[----:B------:R-:W-:Y:S01]  /*6a70*/  FMUL.FTZ R153, R60, R5 ;  /* 0x000000053c997220 */ /* 0x000fe20000410000 */
[C---:B------:R-:W-:Y:S01]  /*6a80*/  FMUL.FTZ R57, R81.reuse, R57 ;  /* 0x0000003951397220 */ /* 0x040fe20000410000 */
[----:B------:R-:W-:Y:S01]  /*6a90*/  FMUL.FTZ R155, R81, R3 ;  /* 0x00000003519b7220 */ /* 0x000fe20000410000 */
[----:B------:R-:W-:Y:S01]  /*6aa0*/  FMUL.FTZ R4, R4, R112 ;  /* 0x0000007004047220 */ /* 0x000fe20000410000 */
[----:B------:R-:W-:Y:S01]  /*6ab0*/  IADD3 R3, PT, PT, R128, 0x7, RZ ;  /* 0x0000000780037810 */ /* 0x000fe20007ffe0ff */
[-C--:B------:R-:W-:Y:S01]  /*6ac0*/  FMUL.FTZ R148, R60, R58.reuse ;  /* 0x0000003a3c947220 */ /* 0x080fe20000410000 */
[----:B------:R-:W-:Y:S01]  /*6ad0*/  FMUL.RZ R154, R154, 0.15915493667125701904 ;  /* 0x3e22f9839a9a7820 */ /* 0x000fe2000040c000 */
[----:B------:R-:W-:Y:S01]  /*6ae0*/  FFMA.FTZ R153, R59, R58, R153 ;  /* 0x0000003a3b997223 */ /* 0x000fe20000010099 */
[----:B------:R-:W-:-:S02]  /*6af0*/  FSEL R58, R57, RZ, !P5 ;  /* 0x000000ff393a7208 */ /* 0x000fc40006800000 */
[----:B------:R-:W-:Y:S01]  /*6b00*/  FSEL R57, R155, RZ, !P5 ;  /* 0x000000ff9b397208 */ /* 0x000fe20006800000 */
[----:B------:R-:W-:Y:S01]  /*6b10*/  MUFU.EX2 R4, R4 ;  /* 0x0000000400047308 */ /* 0x000fe20000000800 */
[----:B------:R-:W-:Y:S01]  /*6b20*/  ISETP.GE.U32.AND P5, PT, R3, UR13, PT ;  /* 0x0000000d03007c0c */ /* 0x000fe2000bfa6070 */
[----:B------:R-:W-:Y:S01]  /*6b30*/  FFMA.FTZ R148, R59, R5, -R148 ;  /* 0x000000053b947223 */ /* 0x000fe20000010894 */
[C---:B------:R-:W-:Y:S01]  /*6b40*/  FMUL.FTZ R55, R82.reuse, R55 ;  /* 0x0000003752377220 */ /* 0x040fe20000410000 */
[----:B------:R-:W-:-:S04]  /*6b50*/  FMUL.FTZ R54, R82, R54 ;  /* 0x0000003652367220 */ /* 0x000fc80000410000 */
[----:B------:R-:W0:Y:S01]  /*6b60*/  MUFU.COS R3, R154 ;  /* 0x0000009a00037308 */ /* 0x000e220000000000 */
[----:B------:R-:W-:-:S07]  /*6b70*/  FSEL R56, R56, RZ, !P5 ;  /* 0x000000ff38387208 */ /* 0x000fce0006800000 */
[----:B------:R1:W2:Y:S01]  /*6b80*/  MUFU.SIN R5, R154 ;  /* 0x0000009a00057308 */ /* 0x0002a20000000400 */
[----:B------:R-:W-:Y:S02]  /*6b90*/  FSEL R55, R55, RZ, !P6 ;  /* 0x000000ff37377208 */ /* 0x000fe40007000000 */
[----:B------:R-:W-:Y:S02]  /*6ba0*/  FSEL R54, R54, RZ, !P6 ;  /* 0x000000ff36367208 */ /* 0x000fe40007000000 */
[----:B------:R-:W-:Y:S02]  /*6bb0*/  FSEL R53, R53, 1, !P5 ;  /* 0x3f80000035357808 */ /* 0x000fe40006800000 */
[----:B-1----:R-:W-:Y:S01]  /*6bc0*/  IADD3 R154, PT, PT, R128, 0x8, RZ ;  /* 0x00000008809a7810 */ /* 0x002fe20007ffe0ff */
[----:B------:R-:W-:-:S03]  /*6bd0*/  FMUL.FTZ R155, R56, R153 ;  /* 0x00000099389b7220 */ /* 0x000fc60000410000 */
[----:B------:R-:W-:Y:S01]  /*6be0*/  ISETP.GE.U32.AND P6, PT, R154, UR13, PT ;  /* 0x0000000d9a007c0c */ /* 0x000fe2000bfc6070 */
[----:B------:R-:W-:-:S03]  /*6bf0*/  FMUL.FTZ R154, R56, R148 ;  /* 0x00000094389a7220 */ /* 0x000fc60000410000 */
[----:B------:R-:W-:Y:S01]  /*6c00*/  FSEL R52, R52, RZ, !P6 ;  /* 0x000000ff34347208 */ /* 0x000fe20007000000 */
[C---:B------:R-:W-:Y:S01]  /*6c10*/  FFMA.FTZ R153, R53.reuse, R153, R154 ;  /* 0x0000009935997223 */ /* 0x040fe2000001009a */
[----:B------:R-:W-:Y:S01]  /*6c20*/  FFMA.FTZ R148, R53, R148, -R155 ;  /* 0x0000009435947223 */ /* 0x000fe2000001089b */
[----:B------:R-:W-:Y:S01]  /*6c30*/  FSEL R39, R39, 1, !P6 ;  /* 0x3f80000027277808 */ /* 0x000fe20007000000 */
[----:B0-----:R-:W-:Y:S01]  /*6c40*/  FMUL.FTZ R3, R4, R3 ;  /* 0x0000000304037220 */ /* 0x001fe20000410000 */
[----:B------:R-:W-:Y:S01]  /*6c50*/  FMUL.FTZ R154, R52, R153 ;  /* 0x00000099349a7220 */ /* 0x000fe20000410000 */
[----:B--2---:R-:W-:Y:S01]  /*6c60*/  FMUL.FTZ R4, R4, R5 ;  /* 0x0000000504047220 */ /* 0x004fe20000410000 */
[-C--:B------:R-:W-:Y:S02]  /*6c70*/  FMUL.FTZ R5, R52, R148.reuse ;  /* 0x0000009434057220 */ /* 0x080fe40000410000 */
[----:B------:R-:W-:Y:S01]  /*6c80*/  FFMA.FTZ R148, R39, R148, -R154 ;  /* 0x0000009427947223 */ /* 0x000fe2000001089a */
[----:B------:R-:W-:Y:S01]  /*6c90*/  FMUL.FTZ R154, R65, R75 ;  /* 0x0000004b419a7220 */ /* 0x000fe20000410000 */
[----:B------:R-:W-:Y:S01]  /*6ca0*/  FFMA.FTZ R153, R39, R153, R5 ;  /* 0x0000009927997223 */ /* 0x000fe20000010005 */
[----:B------:R-:W-:-:S02]  /*6cb0*/  FMUL.FTZ R5, R66, R75 ;  /* 0x0000004b42057220 */ /* 0x000fc40000410000 */
[-C--:B------:R-:W-:Y:S02]  /*6cc0*/  FFMA.FTZ R154, R66, R73.reuse, R154 ;  /* 0x00000049429a7223 */ /* 0x080fe4000001009a */
[----:B------:R-:W-:Y:S02]  /*6cd0*/  FFMA.FTZ R5, R65, R73, -R5 ;  /* 0x0000004941057223 */ /* 0x000fe40000010805 */
[----:B------:R-:W-:Y:S02]  /*6ce0*/  FADD.FTZ R154, R63, R154 ;  /* 0x0000009a3f9a7221 */ /* 0x000fe40000010000 */
[----:B------:R-:W-:Y:S02]  /*6cf0*/  FADD.FTZ R5, R62, R5 ;  /* 0x000000053e057221 */ /* 0x000fe40000010000 */
[C---:B------:R-:W-:Y:S02]  /*6d00*/  FMUL.FTZ R156, R72.reuse, R154 ;  /* 0x0000009a489c7220 */ /* 0x040fe40000410000 */
[----:B------:R-:W-:Y:S01]  /*6d10*/  FMUL.FTZ R155, R72, R5 ;  /* 0x00000005489b7220 */ /* 0x000fe20000410000 */
[----:B------:R-:W-:Y:S01]  /*6d20*/  FMUL.FTZ R37, R83, R37 ;  /* 0x0000002553257220 */ /* 0x000fe20000410000 */
[----:B------:R-:W-:Y:S01]  /*6d30*/  FFMA.FTZ R5, R71, R5, -R156 ;  /* 0x0000000547057223 */ /* 0x000fe2000001089c */
[----:B------:R-:W-:Y:S01]  /*6d40*/  FMUL.FTZ R156, R83, R38 ;  /* 0x00000026539c7220 */ /* 0x000fe20000410000 */
[----:B------:R-:W-:Y:S01]  /*6d50*/  FFMA.FTZ R154, R71, R154, R155 ;  /* 0x0000009a479a7223 */ /* 0x000fe2000001009b */
[----:B------:R-:W-:Y:S01]  /*6d60*/  IADD3 R155, PT, PT, R128, 0x9, RZ ;  /* 0x00000009809b7810 */ /* 0x000fe20007ffe0ff */
[----:B------:R-:W-:Y:S01]  /*6d70*/  FADD.FTZ R5, R57, R5 ;  /* 0x0000000539057221 */ /* 0x000fe20000010000 */
[----:B------:R-:W-:Y:S01]  /*6d80*/  FSEL R38, R37, RZ, !P2 ;  /* 0x000000ff25267208 */ /* 0x000fe20005000000 */
[----:B------:R-:W-:Y:S01]  /*6d90*/  FADD.FTZ R154, R58, R154 ;  /* 0x0000009a3a9a7221 */ /* 0x000fe20000010000 */
[----:B------:R-:W-:-:S02]  /*6da0*/  FSEL R37, R156, RZ, !P2 ;  /* 0x000000ff9c257208 */ /* 0x000fc40005000000 */
[----:B------:R-:W-:Y:S01]  /*6db0*/  ISETP.GE.U32.AND P2, PT, R155, UR13, PT ;  /* 0x0000000d9b007c0c */ /* 0x000fe2000bf46070 */
[CC--:B------:R-:W-:Y:S01]  /*6dc0*/  FMUL.FTZ R155, R70.reuse, R5.reuse ;  /* 0x00000005469b7220 */ /* 0x0c0fe20000410000 */
[-C--:B------:R-:W-:Y:S02]  /*6dd0*/  FMUL.FTZ R156, R70, R154.reuse ;  /* 0x0000009a469c7220 */ /* 0x080fe40000410000 */
[----:B------:R-:W-:Y:S01]  /*6de0*/  FSEL R36, R36, RZ, !P2 ;  /* 0x000000ff24247208 */ /* 0x000fe20005000000 */
[C---:B------:R-:W-:Y:S01]  /*6df0*/  FFMA.FTZ R154, R69.reuse, R154, R155 ;  /* 0x0000009a459a7223 */ /* 0x040fe2000001009b */
[----:B------:R-:W-:Y:S01]  /*6e00*/  FFMA.FTZ R5, R69, R5, -R156 ;  /* 0x0000000545057223 */ /* 0x000fe2000001089c */
[----:B------:R-:W-:Y:S02]  /*6e10*/  FSEL R35, R35, 1, !P2 ;  /* 0x3f80000023237808 */ /* 0x000fe40005000000 */
[CC--:B------:R-:W-:Y:S01]  /*6e20*/  FMUL.FTZ R155, R36.reuse, R148.reuse ;  /* 0x00000094249b7220 */ /* 0x0c0fe20000410000 */
[-C--:B------:R-:W-:Y:S01]  /*6e30*/  FMUL.FTZ R156, R36, R153.reuse ;  /* 0x00000099249c7220 */ /* 0x080fe20000410000 */
[----:B------:R-:W-:Y:S01]  /*6e40*/  FADD.FTZ R154, R55, R154 ;  /* 0x0000009a379a7221 */ /* 0x000fe20000010000 */
[----:B------:R-:W-:Y:S01]  /*6e50*/  FADD.FTZ R5, R54, R5 ;  /* 0x0000000536057221 */ /* 0x000fe20000010000 */
[C---:B------:R-:W-:Y:S01]  /*6e60*/  FFMA.FTZ R153, R35.reuse, R153, R155 ;  /* 0x0000009923997223 */ /* 0x040fe2000001009b */
[----:B------:R-:W-:Y:S01]  /*6e70*/  FFMA.FTZ R148, R35, R148, -R156 ;  /* 0x0000009423947223 */ /* 0x000fe2000001089c */
[C---:B------:R-:W-:Y:S01]  /*6e80*/  FMUL.FTZ R155, R68.reuse, R154 ;  /* 0x0000009a449b7220 */ /* 0x040fe20000410000 */
[----:B------:R-:W-:Y:S01]  /*6e90*/  FMUL.FTZ R156, R68, R5 ;  /* 0x00000005449c7220 */ /* 0x000fe20000410000 */
[----:B------:R-:W-:-:S02]  /*6ea0*/  FMUL.FTZ R33, R84, R33 ;  /* 0x0000002154217220 */ /* 0x000fc40000410000 */
[C---:B------:R-:W-:Y:S01]  /*6eb0*/  FFMA.FTZ R5, R67.reuse, R5, -R155 ;  /* 0x0000000543057223 */ /* 0x040fe2000001089b */
[----:B------:R-:W-:Y:S01]  /*6ec0*/  FFMA.FTZ R156, R67, R154, R156 ;  /* 0x0000009a439c7223 */ /* 0x000fe2000001009c */
[----:B------:R-:W-:Y:S01]  /*6ed0*/  FMUL.FTZ R155, R84, R34 ;  /* 0x00000022549b7220 */ /* 0x000fe20000410000 */
[----:B------:R-:W-:Y:S01]  /*6ee0*/  IADD3 R154, PT, PT, R128, 0xa, RZ ;  /* 0x0000000a809a7810 */ /* 0x000fe20007ffe0ff */
[----:B------:R-:W-:Y:S01]  /*6ef0*/  FADD.FTZ R5, R37, R5 ;  /* 0x0000000525057221 */ /* 0x000fe20000010000 */
[----:B------:R-:W-:Y:S01]  /*6f00*/  FSEL R34, R33, RZ, !P3 ;  /* 0x000000ff21227208 */ /* 0x000fe20005800000 */
[----:B------:R-:W-:Y:S01]  /*6f10*/  FADD.FTZ R156, R38, R156 ;  /* 0x0000009c269c7221 */ /* 0x000fe20000010000 */
[----:B------:R-:W-:Y:S02]  /*6f20*/  FSEL R33, R155, RZ, !P3 ;  /* 0x000000ff9b217208 */ /* 0x000fe40005800000 */
[----:B------:R-:W-:Y:S01]  /*6f30*/  ISETP.GE.U32.AND P3, PT, R154, UR13, PT ;  /* 0x0000000d9a007c0c */ /* 0x000fe2000bf66070 */
[C---:B------:R-:W-:Y:S01]  /*6f40*/  FMUL.FTZ R155, R64.reuse, R156 ;  /* 0x0000009c409b7220 */ /* 0x040fe20000410000 */
[----:B------:R-:W-:-:S02]  /*6f50*/  FMUL.FTZ R154, R64, R5 ;  /* 0x00000005409a7220 */ /* 0x000fc40000410000 */
[----:B------:R-:W-:Y:S01]  /*6f60*/  FSEL R32, R32, RZ, !P3 ;  /* 0x000000ff20207208 */ /* 0x000fe20005800000 */
[C---:B------:R-:W-:Y:S01]  /*6f70*/  FFMA.FTZ R5, R61.reuse, R5, -R155 ;  /* 0x000000053d057223 */ /* 0x040fe2000001089b */
[----:B------:R-:W-:Y:S01]  /*6f80*/  FFMA.FTZ R156, R61, R156, R154 ;  /* 0x0000009c3d9c7223 */ /* 0x000fe2000001009a */
[----:B------:R-:W-:Y:S02]  /*6f90*/  FSEL R31, R31, 1, !P3 ;  /* 0x3f8000001f1f7808 */ /* 0x000fe40005800000 */
[CC--:B------:R-:W-:Y:S01]  /*6fa0*/  FMUL.FTZ R154, R32.reuse, R153.reuse ;  /* 0x00000099209a7220 */ /* 0x0c0fe20000410000 */
[----:B------:R-:W-:Y:S01]  /*6fb0*/  FMUL.FTZ R155, R32, R148 ;  /* 0x00000094209b7220 */ /* 0x000fe20000410000 */
[----:B------:R-:W-:Y:S01]  /*6fc0*/  FADD.FTZ R5, R33, R5 ;  /* 0x0000000521057221 */ /* 0x000fe20000010000 */
[----:B------:R-:W-:Y:S01]  /*6fd0*/  FADD.FTZ R156, R34, R156 ;  /* 0x0000009c229c7221 */ /* 0x000fe20000010000 */
[----:B------:R-:W-:Y:S01]  /*6fe0*/  FMUL.FTZ R30, R85, R30 ;  /* 0x0000001e551e7220 */ /* 0x000fe20000410000 */
[C---:B------:R-:W-:Y:S01]  /*6ff0*/  FFMA.FTZ R154, R31.reuse, R148, -R154 ;  /* 0x000000941f9a7223 */ /* 0x040fe2000001089a */
[----:B------:R-:W-:Y:S01]  /*7000*/  FFMA.FTZ R155, R31, R153, R155 ;  /* 0x000000991f9b7223 */ /* 0x000fe2000001009b */
[C---:B------:R-:W-:Y:S01]  /*7010*/  FMUL.FTZ R148, R60.reuse, R5 ;  /* 0x000000053c947220 */ /* 0x040fe20000410000 */
[----:B------:R-:W-:Y:S01]  /*7020*/  FMUL.FTZ R29, R85, R29 ;  /* 0x0000001d551d7220 */ /* 0x000fe20000410000 */
[-C--:B------:R-:W-:Y:S01]  /*7030*/  FMUL.FTZ R153, R60, R156.reuse ;  /* 0x0000009c3c997220 */ /* 0x080fe20000410000 */
[----:B------:R-:W-:Y:S01]  /*7040*/  FSEL R30, R30, RZ, !P4 ;  /* 0x000000ff1e1e7208 */ /* 0x000fe20006000000 */
[----:B------:R-:W-:-:S02]  /*7050*/  FFMA.FTZ R148, R59, R156, R148 ;  /* 0x0000009c3b947223 */ /* 0x000fc40000010094 */
[----:B------:R-:W-:Y:S01]  /*7060*/  FFMA.FTZ R5, R59, R5, -R153 ;  /* 0x000000053b057223 */ /* 0x000fe20000010899 */
[----:B------:R-:W-:Y:S02]  /*7070*/  FSEL R29, R29, RZ, !P4 ;  /* 0x000000ff1d1d7208 */ /* 0x000fe40006000000 */
[----:B------:R-:W-:Y:S01]  /*7080*/  IADD3 R153, PT, PT, R128, 0xb, RZ ;  /* 0x0000000b80997810 */ /* 0x000fe20007ffe0ff */
[----:B------:R-:W-:Y:S01]  /*7090*/  FADD.FTZ R148, R30, R148 ;  /* 0x000000941e947221 */ /* 0x000fe20000010000 */
[----:B------:R-:W-:Y:S01]  /*70a0*/  FMUL.FTZ R25, R86, R25 ;  /* 0x0000001956197220 */ /* 0x000fe20000410000 */
[----:B------:R-:W-:Y:S01]  /*70b0*/  FADD.FTZ R5, R29, R5 ;  /* 0x000000051d057221 */ /* 0x000fe20000010000 */
[----:B------:R-:W-:Y:S01]  /*70c0*/  ISETP.GE.U32.AND P4, PT, R153, UR13, PT ;  /* 0x0000000d99007c0c */ /* 0x000fe2000bf86070 */
[----:B------:R-:W-:Y:S01]  /*70d0*/  FMUL.FTZ R156, R56, R148 ;  /* 0x00000094389c7220 */ /* 0x000fe20000410000 */
[----:B------:R-:W-:Y:S01]  /*70e0*/  FMUL.FTZ R26, R86, R26 ;  /* 0x0000001a561a7220 */ /* 0x000fe20000410000 */
[-C--:B------:R-:W-:Y:S01]  /*70f0*/  FMUL.FTZ R153, R56, R5.reuse ;  /* 0x0000000538997220 */ /* 0x080fe20000410000 */
[----:B------:R-:W-:Y:S01]  /*7100*/  FSEL R28, R28, RZ, !P4 ;  /* 0x000000ff1c1c7208 */ /* 0x000fe20006000000 */
[----:B------:R-:W-:Y:S01]  /*7110*/  FFMA.FTZ R5, R53, R5, -R156 ;  /* 0x0000000535057223 */ /* 0x000fe2000001089c */
[----:B------:R-:W-:Y:S01]  /*7120*/  FSEL R25, R25, RZ, !P5 ;  /* 0x000000ff19197208 */ /* 0x000fe20006800000 */
[----:B------:R-:W-:Y:S01]  /*7130*/  FFMA.FTZ R148, R53, R148, R153 ;  /* 0x0000009435947223 */ /* 0x000fe20000010099 */
[----:B------:R-:W-:Y:S01]  /*7140*/  FSEL R26, R26, RZ, !P5 ;  /* 0x000000ff1a1a7208 */ /* 0x000fe20006800000 */
[C---:B------:R-:W-:Y:S01]  /*7150*/  FMUL.FTZ R153, R28.reuse, R154 ;  /* 0x0000009a1c997220 */ /* 0x040fe20000410000 */
[----:B------:R-:W-:Y:S01]  /*7160*/  FSEL R27, R27, 1, !P4 ;  /* 0x3f8000001b1b7808 */ /* 0x000fe20006000000 */
[----:B------:R-:W-:Y:S01]  /*7170*/  FADD.FTZ R5, R25, R5 ;  /* 0x0000000519057221 */ /* 0x000fe20000010000 */
[-C--:B------:R-:W-:Y:S01]  /*7180*/  FMUL.FTZ R156, R28, R155.reuse ;  /* 0x0000009b1c9c7220 */ /* 0x080fe20000410000 */
[----:B------:R-:W-:Y:S01]  /*7190*/  FADD.FTZ R148, R26, R148 ;  /* 0x000000941a947221 */ /* 0x000fe20000010000 */
[----:B------:R-:W-:Y:S01]  /*71a0*/  FMUL.FTZ R24, R87, R24 ;  /* 0x0000001857187220 */ /* 0x000fe20000410000 */
[----:B------:R-:W-:Y:S01]  /*71b0*/  FFMA.FTZ R155, R27, R155, R153 ;  /* 0x0000009b1b9b7223 */ /* 0x000fe20000010099 */
[C---:B------:R-:W-:Y:S01]  /*71c0*/  FMUL.FTZ R153, R52.reuse, R5 ;  /* 0x0000000534997220 */ /* 0x040fe20000410000 */
[----:B------:R-:W-:Y:S01]  /*71d0*/  FMUL.FTZ R23, R87, R23 ;  /* 0x0000001757177220 */ /* 0x000fe20000410000 */
[----:B------:R-:W-:Y:S01]  /*71e0*/  FFMA.FTZ R154, R27, R154, -R156 ;  /* 0x0000009a1b9a7223 */ /* 0x000fe2000001089c */
[-C--:B------:R-:W-:Y:S01]  /*71f0*/  FMUL.FTZ R156, R52, R148.reuse ;  /* 0x00000094349c7220 */ /* 0x080fe20000410000 */
[----:B------:R-:W-:Y:S01]  /*7200*/  FSEL R24, R24, RZ, !P6 ;  /* 0x000000ff18187208 */ /* 0x000fe20007000000 */
[----:B------:R-:W-:Y:S01]  /*7210*/  FFMA.FTZ R153, R39, R148, R153 ;  /* 0x0000009427997223 */ /* 0x000fe20000010099 */
[----:B------:R-:W-:Y:S01]  /*7220*/  FSEL R23, R23, RZ, !P6 ;  /* 0x000000ff17177208 */ /* 0x000fe20007000000 */
[----:B------:R-:W-:Y:S01]  /*7230*/  FFMA.FTZ R5, R39, R5, -R156 ;  /* 0x0000000527057223 */ /* 0x000fe2000001089c */
        /* <DEDUP_REMOVED lines=9> */
[C---:B------:R-:W-:Y:S01]  /*72d0*/  FFMA.FTZ R5, R35.reuse, R5, -R156 ;  /* 0x0000000523057223 */ /* 0x040fe2000001089c */
[----:B------:R-:W-:Y:S01]  /*72e0*/  FSEL R20, R20, RZ, !P2 ;  /* 0x000000ff14147208 */ /* 0x000fe20005000000 */
[----:B------:R-:W-:Y:S01]  /*72f0*/  FFMA.FTZ R148, R35, R153, R148 ;  /* 0x0000009923947223 */ /* 0x000fe20000010094 */
[----:B------:R-:W-:Y:S01]  /*7300*/  FSEL R19, R19, RZ, !P2 ;  /* 0x000000ff13137208 */ /* 0x000fe20005000000 */
[----:B------:R-:W-:Y:S01]  /*7310*/  FMUL.FTZ R153, R22, R154 ;  /* 0x0000009a16997220 */ /* 0x000fe20000410000 */
        /* <DEDUP_REMOVED lines=27> */
[-C--:B------:R-:W-:Y:S01]  /*74d0*/  FMUL.FTZ R153, R16, R154.reuse ;  /* 0x0000009a10997220 */ /* 0x080fe20000410000 */
[----:B------:R-:W-:Y:S01]  /*74e0*/  FSEL R15, R15, 1, !P2 ;  /* 0x3f8000000f0f7808 */ /* 0x000fe20005000000 */
[----:B------:R-:W-:Y:S01]  /*74f0*/  FADD.FTZ R5, R14, R5 ;  /* 0x000000050e057221 */ /* 0x000fe20000010000 */
[----:B------:R-:W-:Y:S01]  /*7500*/  FMUL.FTZ R156, R16, R155 ;  /* 0x0000009b109c7220 */ /* 0x000fe20000410000 */
[----:B------:R-:W-:Y:S01]  /*7510*/  FADD.FTZ R148, R13, R148 ;  /* 0x000000940d947221 */ /* 0x000fe20000010000 */
[----:B------:R-:W-:Y:S01]  /*7520*/  FMUL.FTZ R11, R91, R11 ;  /* 0x0000000b5b0b7220 */ /* 0x000fe20000410000 */
[C---:B------:R-:W-:Y:S01]  /*7530*/  FFMA.FTZ R155, R15.reuse, R155, R153 ;  /* 0x0000009b0f9b7223 */ /* 0x040fe20000010099 */
[C---:B------:R-:W-:Y:S01]  /*7540*/  FMUL.FTZ R153, R22.reuse, R5 ;  /* 0x0000000516997220 */ /* 0x040fe20000410000 */
[----:B------:R-:W-:Y:S01]  /*7550*/  FFMA.FTZ R154, R15, R154, -R156 ;  /* 0x0000009a0f9a7223 */ /* 0x000fe2000001089c */
[----:B------:R-:W-:Y:S01]  /*7560*/  FMUL.FTZ R156, R22, R148 ;  /* 0x00000094169c7220 */ /* 0x000fe20000410000 */
[----:B------:R-:W-:Y:S01]  /*7570*/  FMUL.FTZ R12, R91, R12 ;  /* 0x0000000c5b0c7220 */ /* 0x000fe20000410000 */
[----:B------:R-:W-:Y:S01]  /*7580*/  FFMA.FTZ R153, R21, R148, R153 ;  /* 0x0000009415997223 */ /* 0x000fe20000010099 */
[----:B------:R-:W-:Y:S01]  /*7590*/  FSEL R11, R11, RZ, !P5 ;  /* 0x000000ff0b0b7208 */ /* 0x000fe20006800000 */
[----:B------:R-:W-:-:S02]  /*75a0*/  VIADD R148, R128, 0xe ;  /* 0x0000000e80947836 */ /* 0x000fc40000000000 */
[----:B------:R-:W-:Y:S01]  /*75b0*/  FFMA.FTZ R5, R21, R5, -R156 ;  /* 0x0000000515057223 */ /* 0x000fe2000001089c */
[----:B------:R-:W-:-:S03]  /*75c0*/  FSEL R12, R12, RZ, !P5 ;  /* 0x000000ff0c0c7208 */ /* 0x000fc60006800000 */
[----:B------:R-:W-:Y:S01]  /*75d0*/  FADD.FTZ R5, R11, R5 ;  /* 0x000000050b057221 */ /* 0x000fe20000010000 */
[----:B------:R-:W-:Y:S01]  /*75e0*/  ISETP.GE.U32.AND P3, PT, R148, UR13, PT ;  /* 0x0000000d94007c0c */ /* 0x000fe2000bf66070 */
[----:B------:R-:W-:Y:S01]  /*75f0*/  FADD.FTZ R153, R12, R153 ;  /* 0x000000990c997221 */ /* 0x000fe20000010000 */
[----:B------:R-:W-:Y:S01]  /*7600*/  FMUL.FTZ R8, R92, R8 ;  /* 0x000000085c087220 */ /* 0x000fe20000410000 */
[----:B------:R-:W-:Y:S01]  /*7610*/  FMUL.FTZ R148, R16, R5 ;  /* 0x0000000510947220 */ /* 0x000fe20000410000 */
[----:B------:R-:W-:Y:S01]  /*7620*/  FSEL R10, R10, RZ, !P3 ;  /* 0x000000ff0a0a7208 */ /* 0x000fe20005800000 */
[----:B------:R-:W-:Y:S01]  /*7630*/  FMUL.FTZ R156, R16, R153 ;  /* 0x00000099109c7220 */ /* 0x000fe20000410000 */
[----:B------:R-:W-:Y:S01]  /*7640*/  FMUL.FTZ R7, R92, R7 ;  /* 0x000000075c077220 */ /* 0x000fe20000410000 */
[----:B------:R-:W-:Y:S01]  /*7650*/  FFMA.FTZ R148, R15, R153, R148 ;  /* 0x000000990f947223 */ /* 0x000fe20000010094 */
[----:B------:R-:W-:Y:S01]  /*7660*/  FSEL R9, R9, 1, !P3 ;  /* 0x3f80000009097808 */ /* 0x000fe20005800000 */
[----:B------:R-:W-:Y:S01]  /*7670*/  FMUL.FTZ R153, R10, R154 ;  /* 0x0000009a0a997220 */ /* 0x000fe20000410000 */
[----:B------:R-:W-:Y:S01]  /*7680*/  FSEL R8, R8, RZ, !P2 ;  /* 0x000000ff08087208 */ /* 0x000fe20005000000 */
[----:B------:R-:W-:Y:S01]  /*7690*/  FFMA.FTZ R5, R15, R5, -R156 ;  /* 0x000000050f057223 */ /* 0x000fe2000001089c */
[----:B------:R-:W-:Y:S01]  /*76a0*/  FSEL R7, R7, RZ, !P2 ;  /* 0x000000ff07077208 */ /* 0x000fe20005000000 */
[-C--:B------:R-:W-:Y:S01]  /*76b0*/  FMUL.FTZ R156, R10, R155.reuse ;  /* 0x0000009b0a9c7220 */ /* 0x080fe20000410000 */
[----:B------:R-:W-:Y:S01]  /*76c0*/  FFMA.FTZ R155, R9, R155, R153 ;  /* 0x0000009b099b7223 */ /* 0x000fe20000010099 */
[----:B------:R-:W-:-:S02]  /*76d0*/  FADD.FTZ R153, R8, R5 ;  /* 0x0000000508997221 */ /* 0x000fc40000010000 */
[----:B------:R-:W-:Y:S02]  /*76e0*/  FADD.FTZ R148, R7, R148 ;  /* 0x0000009407947221 */ /* 0x000fe40000010000 */
[C---:B------:R-:W-:Y:S01]  /*76f0*/  FMUL.FTZ R5, R10.reuse, R153 ;  /* 0x000000990a057220 */ /* 0x040fe20000410000 */
[C---:B------:R-:W-:Y:S01]  /*7700*/  FFMA.FTZ R154, R9.reuse, R154, -R156 ;  /* 0x0000009a099a7223 */ /* 0x040fe2000001089c */
[-C--:B------:R-:W-:Y:S02]  /*7710*/  FMUL.FTZ R156, R10, R148.reuse ;  /* 0x000000940a9c7220 */ /* 0x080fe40000410000 */
[----:B------:R-:W-:Y:S01]  /*7720*/  FFMA.FTZ R148, R9, R148, R5 ;  /* 0x0000009409947223 */ /* 0x000fe20000010005 */
[----:B------:R-:W-:Y:S01]  /*7730*/  IADD3 R5, PT, PT, R128, 0xf, RZ ;  /* 0x0000000f80057810 */ /* 0x000fe20007ffe0ff */
[----:B------:R-:W-:-:S03]  /*7740*/  FMUL.FTZ R6, R93, R6 ;  /* 0x000000065d067220 */ /* 0x000fc60000410000 */
[----:B------:R-:W-:Y:S01]  /*7750*/  ISETP.GE.U32.AND P2, PT, R5, UR13, PT ;  /* 0x0000000d05007c0c */ /* 0x000fe2000bf46070 */
[----:B------:R-:W-:Y:S01]  /*7760*/  FMUL.FTZ R5, R93, R147 ;  /* 0x000000935d057220 */ /* 0x000fe20000410000 */
[----:B------:R-:W-:Y:S01]  /*7770*/  FSEL R6, R6, RZ, !P3 ;  /* 0x000000ff06067208 */ /* 0x000fe20005800000 */
[----:B------:R-:W-:Y:S01]  /*7780*/  FFMA.FTZ R153, R9, R153, -R156 ;  /* 0x0000009909997223 */ /* 0x000fe2000001089c */
[----:B------:R-:W-:Y:S02]  /*7790*/  FSEL R4, R4, RZ, !P2 ;  /* 0x000000ff04047208 */ /* 0x000fe40005000000 */
[----:B------:R-:W-:Y:S01]  /*77a0*/  FSEL R5, R5, RZ, !P3 ;  /* 0x000000ff05057208 */ /* 0x000fe20005800000 */
[----:B------:R-:W-:Y:S01]  /*77b0*/  FADD.FTZ R153, R6, R153 ;  /* 0x0000009906997221 */ /* 0x000fe20000010000 */
[----:B------:R-:W-:Y:S01]  /*77c0*/  FSEL R3, R3, 1, !P2 ;  /* 0x3f80000003037808 */ /* 0x000fe20005000000 */
[----:B------:R-:W-:Y:S02]  /*77d0*/  FMUL.FTZ R0, R94, R0 ;  /* 0x000000005e007220 */ /* 0x000fe40000410000 */
[----:B------:R-:W-:Y:S01]  /*77e0*/  FADD.FTZ R148, R5, R148 ;  /* 0x0000009405947221 */ /* 0x000fe20000010000 */
[----:B------:R-:W-:Y:S01]  /*77f0*/  FMUL.FTZ R157, R4, R153 ;  /* 0x00000099049d7220 */ /* 0x000fe20000410000 */
[----:B------:R-:W-:Y:S01]  /*7800*/  FMUL.FTZ R147, R94, R2 ;  /* 0x000000025e937220 */ /* 0x000fe20000410000 */
        /* <DEDUP_REMOVED lines=9> */
[-C--:B------:R-:W-:Y:S01]  /*78a0*/  FMUL.FTZ R148, R4, R155.reuse ;  /* 0x0000009b04947220 */ /* 0x080fe20000410000 */
[C---:B------:R-:W-:Y:S02]  /*78b0*/  FFMA.FTZ R155, R3.reuse, R155, R147 ;  /* 0x0000009b039b7223 */ /* 0x040fe40000010093 */
[----:B------:R-:W1:Y:S01]  /*78c0*/  SHFL.UP PT, R147, R156, 0x1, RZ ;  /* 0x042000009c937989 */ /* 0x000e6200000e00ff */
[----:B------:R-:W-:-:S03]  /*78d0*/  FFMA.FTZ R154, R3, R154, -R148 ;  /* 0x0000009a039a7223 */ /* 0x000fc60000010894 */
[----:B------:R-:W2:Y:S01]  /*78e0*/  SHFL.UP PT, R148, R155, 0x1, RZ ;  /* 0x042000009b947989 */ /* 0x000ea200000e00ff */
[----:B------:R-:W-:-:S03]  /*78f0*/  ISETP.GE.AND P2, PT, R161, 0x1, PT ;  /* 0x00000001a100780c */ /* 0x000fc60003f46270 */
[----:B------:R-:W3:Y:S01]  /*7900*/  SHFL.UP PT, R153, R154, 0x1, RZ ;  /* 0x042000009a997989 */ /* 0x000ee200000e00ff */
[-C--:B0-----:R-:W-:Y:S01]  /*7910*/  FMUL.FTZ R158, R154, R159.reuse ;  /* 0x0000009f9a9e7220 */ /* 0x081fe20000410000 */
[----:B------:R-:W-:-:S03]  /*7920*/  FMUL.FTZ R159, R155, R159 ;  /* 0x0000009f9b9f7220 */ /* 0x000fc60000410000 */
[-C--:B-1----:R-:W-:Y:S01]  /*7930*/  FFMA.FTZ R158, R155, R147.reuse, R158 ;  /* 0x000000939b9e7223 */ /* 0x082fe2000001009e */
[----:B------:R-:W-:-:S04]  /*7940*/  FFMA.FTZ R159, R154, R147, -R159 ;  /* 0x000000939a9f7223 */ /* 0x000fc8000001089f */
[----:B------:R-:W-:Y:S01]  /*7950*/  @P2 FADD.FTZ R157, R157, R158 ;  /* 0x0000009e9d9d2221 */ /* 0x000fe20000010000 */
[CC--:B--2---:R-:W-:Y:S01]  /*7960*/  FMUL.FTZ R147, R155.reuse, R148.reuse ;  /* 0x000000949b937220 */ /* 0x0c4fe20000410000 */
[----:B------:R-:W-:Y:S01]  /*7970*/  @P2 FADD.FTZ R156, R156, R159 ;  /* 0x0000009f9c9c2221 */ /* 0x000fe20000010000 */
[C---:B------:R-:W-:Y:S02]  /*7980*/  FMUL.FTZ R148, R154.reuse, R148 ;  /* 0x000000949a947220 */ /* 0x040fe40000410000 */
[----:B------:R-:W0:Y:S01]  /*7990*/  SHFL.UP PT, R159, R157, 0x2, RZ ;  /* 0x044000009d9f7989 */ /* 0x000e2200000e00ff */
[-C--:B---3--:R-:W-:Y:S01]  /*79a0*/  @P2 FFMA.FTZ R154, R154, R153.reuse, -R147 ;  /* 0x000000999a9a2223 */ /* 0x088fe20000010893 */
[----:B------:R-:W-:Y:S02]  /*79b0*/  @P2 FFMA.FTZ R155, R155, R153, R148 ;  /* 0x000000999b9b2223 */ /* 0x000fe40000010094 */
[----:B------:R-:W1:Y:S04]  /*79c0*/  SHFL.UP PT, R147, R156, 0x2, RZ ;  /* 0x044000009c937989 */ /* 0x000e6800000e00ff */
[----:B------:R-:W2:Y:S04]  /*79d0*/  SHFL.UP PT, R148, R155, 0x2, RZ ;  /* 0x044000009b947989 */ /* 0x000ea800000e00ff */
[----:B------:R-:W3:Y:S01]  /*79e0*/  SHFL.UP PT, R153, R154, 0x2, RZ ;  /* 0x044000009a997989 */ /* 0x000ee200000e00ff */
[----:B------:R-:W-:Y:S01]  /*79f0*/  ISETP.GE.AND P2, PT, R161, 0x2, PT ;  /* 0x00000002a100780c */ /* 0x000fe20003f46270 */
[-C--:B0-----:R-:W-:Y:S01]  /*7a00*/  FMUL.FTZ R158, R154, R159.reuse ;  /* 0x0000009f9a9e7220 */ /* 0x081fe20000410000 */
[----:B------:R-:W-:-:S03]  /*7a10*/  FMUL.FTZ R159, R155, R159 ;  /* 0x0000009f9b9f7220 */ /* 0x000fc60000410000 */
[-C--:B-1----:R-:W-:Y:S01]  /*7a20*/  FFMA.FTZ R158, R155, R147.reuse, R158 ;  /* 0x000000939b9e7223 */ /* 0x082fe2000001009e */
[----:B------:R-:W-:-:S07]  /*7a30*/  FFMA.FTZ R159, R154, R147, -R159 ;  /* 0x000000939a9f7223 */ /* 0x000fce000001089f */
[----:B------:R-:W-:Y:S01]  /*7a40*/  @P2 FADD.FTZ R157, R157, R158 ;  /* 0x0000009e9d9d2221 */ /* 0x000fe20000010000 */
[CC--:B--2---:R-:W-:Y:S01]  /*7a50*/  FMUL.FTZ R147, R155.reuse, R148.reuse ;  /* 0x000000949b937220 */ /* 0x0c4fe20000410000 */
[----:B------:R-:W-:Y:S01]  /*7a60*/  FMUL.FTZ R148, R154, R148 ;  /* 0x000000949a947220 */ /* 0x000fe20000410000 */
[----:B------:R-:W-:Y:S02]  /*7a70*/  @P2 FADD.FTZ R156, R156, R159 ;  /* 0x0000009f9c9c2221 */ /* 0x000fe40000010000 */
[----:B------:R-:W0:Y:S01]  /*7a80*/  SHFL.UP PT, R159, R157, 0x4, RZ ;  /* 0x048000009d9f7989 */ /* 0x000e2200000e00ff */
[-C--:B---3--:R-:W-:Y:S01]  /*7a90*/  @P2 FFMA.FTZ R155, R155, R153.reuse, R148 ;  /* 0x000000999b9b2223 */ /* 0x088fe20000010094 */
[----:B------:R-:W-:Y:S02]  /*7aa0*/  @P2 FFMA.FTZ R154, R154, R153, -R147 ;  /* 0x000000999a9a2223 */ /* 0x000fe40000010893 */
[----:B------:R-:W1:Y:S04]  /*7ab0*/  SHFL.UP PT, R147, R156, 0x4, RZ ;  /* 0x048000009c937989 */ /* 0x000e6800000e00ff */
[----:B------:R-:W2:Y:S04]  /*7ac0*/  SHFL.UP PT, R148, R155, 0x4, RZ ;  /* 0x048000009b947989 */ /* 0x000ea800000e00ff */
[----:B------:R-:W3:Y:S01]  /*7ad0*/  SHFL.UP PT, R153, R154, 0x4, RZ ;  /* 0x048000009a997989 */ /* 0x000ee200000e00ff */
[----:B------:R-:W-:Y:S01]  /*7ae0*/  ISETP.GE.AND P2, PT, R161, 0x4, PT ;  /* 0x00000004a100780c */ /* 0x000fe20003f46270 */
[-C--:B0-----:R-:W-:Y:S01]  /*7af0*/  FMUL.FTZ R158, R154, R159.reuse ;  /* 0x0000009f9a9e7220 */ /* 0x081fe20000410000 */
[----:B------:R-:W-:-:S03]  /*7b00*/  FMUL.FTZ R159, R155, R159 ;  /* 0x0000009f9b9f7220 */ /* 0x000fc60000410000 */
[CC--:B-1----:R-:W-:Y:S01]  /*7b10*/  FFMA.FTZ R158, R155.reuse, R147.reuse, R158 ;  /* 0x000000939b9e7223 */ /* 0x0c2fe2000001009e */
[----:B------:R-:W-:Y:S01]  /*7b20*/  FFMA.FTZ R159, R154, R147, -R159 ;  /* 0x000000939a9f7223 */ /* 0x000fe2000001089f */
[----:B--2---:R-:W-:-:S06]  /*7b30*/  FMUL.FTZ R147, R155, R148 ;  /* 0x000000949b937220 */ /* 0x004fcc0000410000 */
[----:B------:R-:W-:Y:S01]  /*7b40*/  @P2 FADD.FTZ R157, R157, R158 ;  /* 0x0000009e9d9d2221 */ /* 0x000fe20000010000 */
[----:B------:R-:W-:Y:S01]  /*7b50*/  FMUL.FTZ R148, R154, R148 ;  /* 0x000000949a947220 */ /* 0x000fe20000410000 */
[----:B------:R-:W-:Y:S01]  /*7b60*/  @P2 FADD.FTZ R156, R156, R159 ;  /* 0x0000009f9c9c2221 */ /* 0x000fe20000010000 */
[-C--:B---3--:R-:W-:Y:S01]  /*7b70*/  @P2 FFMA.FTZ R154, R154, R153.reuse, -R147 ;  /* 0x000000999a9a2223 */ /* 0x088fe20000010893 */
[----:B------:R-:W-:Y:S01]  /*7b80*/  STS [R142+0x4a80], R143 ;  /* 0x004a808f8e007388 */ /* 0x000fe20000000800 */
[----:B------:R-:W-:-:S03]  /*7b90*/  @P2 FFMA.FTZ R155, R155, R153, R148 ;  /* 0x000000999b9b2223 */ /* 0x000fc60000010094 */
[----:B------:R-:W0:Y:S04]  /*7ba0*/  SHFL.UP PT, R147, R157, 0x8, RZ ;  /* 0x050000009d937989 */ /* 0x000e2800000e00ff */
[----:B------:R0:W-:Y:S04]  /*7bb0*/  STS [R144+0x4b00], R41 ;  /* 0x004b002990007388 */ /* 0x0001e80000000800 */
[----:B------:R-:W-:Y:S04]  /*7bc0*/  STS [R146+0x4b80], R145 ;  /* 0x004b809192007388 */ /* 0x000fe80000000800 */
[----:B------:R-:W-:Y:S04]  /*7bd0*/  STS [R42+0x4c00], R43 ;  /* 0x004c002b2a007388 */ /* 0x000fe80000000800 */
[----:B------:R-:W-:Y:S04]  /*7be0*/  SHFL.UP PT, R148, R156, 0x8, RZ ;  /* 0x050000009c947989 */ /* 0x000fe800000e00ff */
[----:B------:R-:W-:Y:S04]  /*7bf0*/  STS [R40+0x4c80], R141 ;  /* 0x004c808d28007388 */ /* 0x000fe80000000800 */
[----:B------:R-:W1:Y:S04]  /*7c00*/  SHFL.UP PT, R153, R155, 0x8, RZ ;  /* 0x050000009b997989 */ /* 0x000e6800000e00ff */
[----:B------:R-:W-:Y:S04]  /*7c10*/  STS [R140+0x4d00], R139 ;  /* 0x004d008b8c007388 */ /* 0x000fe80000000800 */
[----:B------:R-:W-:Y:S04]  /*7c20*/  STS [R138+0x4d80], R137 ;  /* 0x004d80898a007388 */ /* 0x000fe80000000800 */
[----:B------:R-:W-:Y:S04]  /*7c30*/  STS [R136+0x4e00], R135 ;  /* 0x004e008788007388 */ /* 0x000fe80000000800 */
[----:B------:R-:W-:Y:S04]  /*7c40*/  STS [R134+0x4e80], R133 ;  /* 0x004e808586007388 */ /* 0x000fe80000000800 */
[----:B------:R-:W2:Y:S04]  /*7c50*/  SHFL.UP PT, R158, R154, 0x8, RZ ;  /* 0x050000009a9e7989 */ /* 0x000ea800000e00ff */
[----:B------:R-:W-:Y:S04]  /*7c60*/  STS [R132+0x4f00], R131 ;  /* 0x004f008384007388 */ /* 0x000fe80000000800 */
[----:B------:R-:W-:Y:S04]  /*7c70*/  STS [R130+0x4f80], R129 ;  /* 0x004f808182007388 */ /* 0x000fe80000000800 */
[----:B------:R-:W-:Y:S04]  /*7c80*/  STS [R51+0x5000], R50 ;  /* 0x0050003233007388 */ /* 0x000fe80000000800 */
[----:B------:R-:W-:Y:S04]  /*7c90*/  STS [R49+0x5080], R48 ;  /* 0x0050803031007388 */ /* 0x000fe80000000800 */
[----:B------:R-:W-:Y:S04]  /*7ca0*/  STS [R47+0x5100], R46 ;  /* 0x0051002e2f007388 */ /* 0x000fe80000000800 */
[----:B------:R-:W-:Y:S01]  /*7cb0*/  STS [R45+0x5180], R44 ;  /* 0x0051802c2d007388 */ /* 0x000fe20000000800 */
[----:B------:R-:W-:-:S03]  /*7cc0*/  NOP ;  /* 0x0000000000007918 */ /* 0x000fc60000000000 */
[----:B------:R-:W3:Y:S01]  /*7cd0*/  LDS R50, [R160+0x4200] ;  /* 0x00420000a0327984 */ /* 0x000ee20000000800 */
[----:B------:R-:W-:-:S03]  /*7ce0*/  ISETP.GE.AND P2, PT, R161, 0x8, PT ;  /* 0x00000008a100780c */ /* 0x000fc60003f46270 */
[----:B------:R-:W4:Y:S01]  /*7cf0*/  LDS R49, [R160+0x4204] ;  /* 0x00420400a0317984 */ /* 0x000f220000000800 */
[CC--:B0-----:R-:W-:Y:S01]  /*7d00*/  FMUL.FTZ R41, R154.reuse, R147.reuse ;  /* 0x000000939a297220 */ /* 0x0c1fe20000410000 */
[----:B------:R-:W-:Y:S01]  /*7d10*/  FMUL.FTZ R147, R155, R147 ;  /* 0x000000939b937220 */ /* 0x000fe20000410000 */
[CC--:B-1----:R-:W-:Y:S01]  /*7d20*/  FMUL.FTZ R142, R154.reuse, R153.reuse ;  /* 0x000000999a8e7220 */ /* 0x0c2fe20000410000 */
[----:B------:R-:W-:Y:S01]  /*7d30*/  ISETP.NE.AND P3, PT, R161, 0x1f, PT ;  /* 0x0000001fa100780c */ /* 0x000fe20003f65270 */
[CC--:B------:R-:W-:Y:S01]  /*7d40*/  FFMA.FTZ R41, R155.reuse, R148.reuse, R41 ;  /* 0x000000949b297223 */ /* 0x0c0fe20000010029 */
[----:B------:R-:W-:Y:S01]  /*7d50*/  FFMA.FTZ R147, R154, R148, -R147 ;  /* 0x000000949a937223 */ /* 0x000fe20000010893 */
[----:B------:R-:W-:Y:S01]  /*7d60*/  FMUL.FTZ R153, R155, R153 ;  /* 0x000000999b997220 */ /* 0x000fe20000410000 */
[----:B------:R-:W-:Y:S02]  /*7d70*/  LDS R51, [R160+0x4208] ;  /* 0x00420800a0337984 */ /* 0x000fe40000000800 */
[----:B------:R-:W-:Y:S01]  /*7d80*/  @P2 FADD.FTZ R157, R157, R41 ;  /* 0x000000299d9d2221 */ /* 0x000fe20000010000 */
[-C--:B--2---:R-:W-:Y:S01]  /*7d90*/  @P2 FFMA.FTZ R155, R155, R158.reuse, R142 ;  /* 0x0000009e9b9b2223 */ /* 0x084fe2000001008e */
[----:B------:R-:W-:Y:S01]  /*7da0*/  @P2 FADD.FTZ R156, R156, R147 ;  /* 0x000000939c9c2221 */ /* 0x000fe20000010000 */
[----:B------:R-:W-:Y:S01]  /*7db0*/  @P2 FFMA.FTZ R154, R154, R158, -R153 ;  /* 0x0000009e9a9a2223 */ /* 0x000fe20000010899 */
[----:B------:R-:W-:Y:S01]  /*7dc0*/  VOTEU.ANY UP0, P0 ;  /* 0x0000000000ff7886 */ /* 0x000fe20000000100 */
[----:B------:R-:W0:Y:S04]  /*7dd0*/  SHFL.UP PT, R142, R157, 0x10, RZ ;  /* 0x060000009d8e7989 */ /* 0x000e2800000e00ff */
[----:B------:R-:W1:Y:S04]  /*7de0*/  SHFL.UP PT, R144, R155, 0x10, RZ ;  /* 0x060000009b907989 */ /* 0x000e6800000e00ff */
[----:B------:R-:W2:Y:S04]  /*7df0*/  SHFL.UP PT, R143, R156, 0x10, RZ ;  /* 0x060000009c8f7989 */ /* 0x000ea800000e00ff */
[----:B------:R-:W5:Y:S01]  /*7e00*/  SHFL.UP PT, R41, R154, 0x10, RZ ;  /* 0x060000009a297989 */ /* 0x000f6200000e00ff */
[----:B------:R-:W-:Y:S01]  /*7e10*/  HFMA2 R40, -RZ, RZ, 1.875, 0 ;  /* 0x3f800000ff287431 */ /* 0x000fe200000001ff */
[----:B------:R-:W-:-:S02]  /*7e20*/  SHF.R.U32.HI R145, RZ, 0x5, R95 ;  /* 0x00000005ff917819 */ /* 0x000fc4000001165f */
[----:B------:R-:W-:Y:S01]  /*7e30*/  CS2R R42, SRZ ;  /* 0x00000000002a7805 */ /* 0x000fe2000001ff00 */
[----:B------:R-:W-:Y:S04]  /*7e40*/  LDS R165, [R160+0x4214] ;  /* 0x00421400a0a57984 */ /* 0x000fe80000000800 */
[----:B------:R-:W-:Y:S04]  /*7e50*/  LDS R164, [R160+0x4218] ;  /* 0x00421800a0a47984 */ /* 0x000fe80000000800 */
[----:B---3--:R-:W-:Y:S04]  /*7e60*/  STL [R1+0x10], R50 ;  /* 0x0000103201007387 */ /* 0x008fe80000100800 */
[----:B------:R-:W3:Y:S04]  /*7e70*/  LDS R50, [R160+0x420c] ;  /* 0x00420c00a0327984 */ /* 0x000ee80000000800 */
[----:B----4-:R-:W-:Y:S01]  /*7e80*/  STL [R1+0xc], R49 ;  /* 0x00000c3101007387 */ /* 0x010fe20000100800 */
[----:B0-----:R-:W-:-:S03]  /*7e90*/  FMUL.FTZ R46, R155, R142 ;  /* 0x0000008e9b2e7220 */ /* 0x001fc60000410000 */
[----:B------:R-:W0:Y:S01]  /*7ea0*/  LDS R49, [R160+0x4210] ;  /* 0x00421000a0317984 */ /* 0x000e220000000800 */
[C---:B------:R-:W-:Y:S01]  /*7eb0*/  FMUL.FTZ R47, R154.reuse, R142 ;  /* 0x0000008e9a2f7220 */ /* 0x040fe20000410000 */
[CC--:B-1----:R-:W-:Y:S01]  /*7ec0*/  FMUL.FTZ R44, R155.reuse, R144.reuse ;  /* 0x000000909b2c7220 */ /* 0x0c2fe20000410000 */
[C---:B------:R-:W-:Y:S01]  /*7ed0*/  FMUL.FTZ R45, R154.reuse, R144 ;  /* 0x000000909a2d7220 */ /* 0x040fe20000410000 */
[----:B------:R-:W-:Y:S01]  /*7ee0*/  @UP0 ULEA UR12, UR7, UR23, 0x4 ;  /* 0x00000017070c0291 */ /* 0x000fe2000f8e20ff */
[CC--:B--2---:R-:W-:Y:S01]  /*7ef0*/  FFMA.FTZ R46, R154.reuse, R143.reuse, -R46 ;  /* 0x0000008f9a2e7223 */ /* 0x0c4fe2000001082e */
[C---:B------:R-:W-:Y:S01]  /*7f00*/  FFMA.FTZ R47, R155.reuse, R143, R47 ;  /* 0x0000008f9b2f7223 */ /* 0x040fe2000001002f */
[----:B------:R-:W-:Y:S01]  /*7f10*/  @!P3 SHF.R.U32.HI R48, RZ, 0x1, R95 ;  /* 0x00000001ff30b819 */ /* 0x000fe2000001165f */
[-C--:B-----5:R-:W-:Y:S01]  /*7f20*/  FFMA.FTZ R44, R154, R41.reuse, -R44 ;  /* 0x000000299a2c7223 */ /* 0x0a0fe2000001082c */
[----:B------:R-:W-:Y:S01]  /*7f30*/  FFMA.FTZ R45, R155, R41, R45 ;  /* 0x000000299b2d7223 */ /* 0x000fe2000001002d */
[----:B------:R-:W-:Y:S01]  /*7f40*/  MOV R41, RZ ;  /* 0x000000ff00297202 */ /* 0x000fe20000000f00 */
[----:B------:R-:W-:Y:S01]  /*7f50*/  FADD.FTZ R46, R156, R46 ;  /* 0x0000002e9c2e7221 */ /* 0x000fe20000010000 */
[----:B------:R-:W-:Y:S01]  /*7f60*/  @!P3 LOP3.LUT R48, R48, 0x1f0, RZ, 0xc0, !PT ;  /* 0x000001f03030b812 */ /* 0x000fe200078ec0ff */
[----:B------:R-:W-:Y:S01]  /*7f70*/  FADD.FTZ R47, R157, R47 ;  /* 0x0000002f9d2f7221 */ /* 0x000fe20000010000 */
[C---:B------:R-:W-:Y:S01]  /*7f80*/  ISETP.NE.AND P4, PT, R145.reuse, 0x3, PT ;  /* 0x000000039100780c */ /* 0x040fe20003f85270 */
[----:B------:R-:W-:Y:S01]  /*7f90*/  LDS R163, [R160+0x421c] ;  /* 0x00421c00a0a37984 */ /* 0x000fe20000000800 */
[----:B------:R-:W-:-:S02]  /*7fa0*/  ISETP.NE.AND P5, PT, R145, 0x2, PT ;  /* 0x000000029100780c */ /* 0x000fc40003fa5270 */
[----:B------:R-:W-:Y:S01]  /*7fb0*/  ISETP.NE.AND P6, PT, R145, 0x1, PT ;  /* 0x000000019100780c */ /* 0x000fe20003fc5270 */
[----:B------:R-:W-:Y:S01]  /*7fc0*/  LDS R162, [R160+0x4220] ;  /* 0x00422000a0a27984 */ /* 0x000fe20000000800 */
[----:B------:R-:W-:-:S03]  /*7fd0*/  ISETP.GE.AND P2, PT, R161, 0x10, PT ;  /* 0x00000010a100780c */ /* 0x000fc60003f46270 */
        /* <DEDUP_REMOVED lines=24> */
[----:B------:R-:W-:Y:S01]  /*8160*/  @!P3 STS.128 [R48+UR23+0x8400], R44 ;  /* 0x0084002c3000b988 */ /* 0x000fe20008000c17 */
[----:B------:R-:W-:-:S03]  /*8170*/  FSEL R154, R154, R44, !P2 ;  /* 0x0000002c9a9a7208 */ /* 0x000fc60005000000 */
[----:B------:R-:W-:Y:S01]  /*8180*/  STL [R1+0x8], R51 ;  /* 0x0000083301007387 */ /* 0x000fe20000100800 */
[----:B------:R-:W-:Y:S02]  /*8190*/  FSEL R155, R155, R45, !P2 ;  /* 0x0000002d9b9b7208 */ /* 0x000fe40005000000 */
[----:B------:R-:W-:Y:S01]  /*81a0*/  FSEL R156, R156, R46, !P2 ;  /* 0x0000002e9c9c7208 */ /* 0x000fe20005000000 */
[----:B---3--:R-:W-:Y:S01]  /*81b0*/  STL [R1+0x4], R50 ;  /* 0x0000043201007387 */ /* 0x008fe20000100800 */
[----:B------:R-:W-:Y:S01]  /*81c0*/  FSEL R157, R157, R47, !P2 ;  /* 0x0000002f9d9d7208 */ /* 0x000fe20005000000 */
[----:B------:R-:W-:Y:S06]  /*81d0*/  BAR.SYNC.DEFER_BLOCKING 0x0 ;  /* 0x0000000000007b1d */ /* 0x000fec0000010000 */
[----:B0-----:R-:W-:Y:S04]  /*81e0*/  STL [R1], R49 ;  /* 0x0000003101007387 */ /* 0x001fe80000100800 */
[----:B------:R-:W0:Y:S04]  /*81f0*/  LDS.128 R44, [UR23+0x8400] ;  /* 0x00840017ff2c7984 */ /* 0x000e280008000c00 */
[----:B------:R-:W1:Y:S01]  /*8200*/  LDS.128 R48, [UR23+0x8410] ;  /* 0x00841017ff307984 */ /* 0x000e620008000c00 */
[C---:B0-----:R-:W-:Y:S01]  /*8210*/  FSEL R151, R44.reuse, R151, !P6 ;  /* 0x000000972c977208 */ /* 0x041fe20007000000 */
[-C--:B-1----:R-:W-:Y:S01]  /*8220*/  FMUL.FTZ R159, R45, R49.reuse ;  /* 0x000000312d9f7220 */ /* 0x082fe20000410000 */
[----:B------:R-:W-:-:S03]  /*8230*/  FMUL.FTZ R160, R44, R49 ;  /* 0x000000312ca07220 */ /* 0x000fc60000410000 */
[----:B------:R-:W-:Y:S01]  /*8240*/  FFMA.FTZ R159, R44, R48, -R159 ;  /* 0x000000302c9f7223 */ /* 0x000fe2000001089f */
[----:B------:R-:W-:Y:S01]  /*8250*/  FMUL.FTZ R44, R47, R49 ;  /* 0x000000312f2c7220 */ /* 0x000fe20000410000 */
[----:B------:R-:W-:-:S03]  /*8260*/  FSEL R149, R46, R149, !P6 ;  /* 0x000000952e957208 */ /* 0x000fc60007000000 */
[C---:B------:R-:W-:Y:S01]  /*8270*/  FFMA.FTZ R44, R46.reuse, R48, -R44 ;  /* 0x000000302e2c7223 */ /* 0x040fe2000001082c */
[----:B------:R-:W-:-:S04]  /*8280*/  FMUL.FTZ R46, R46, R49 ;  /* 0x000000312e2e7220 */ /* 0x000fc80000410000 */
[----:B------:R-:W-:Y:S01]  /*8290*/  FFMA.FTZ R46, R47, R48, R46 ;  /* 0x000000302f2e7223 */ /* 0x000fe2000001002e */
[C---:B------:R-:W-:Y:S01]  /*82a0*/  FSEL R150, R45.reuse, R150, !P6 ;  /* 0x000000962d967208 */ /* 0x040fe20007000000 */
[----:B------:R-:W-:Y:S01]  /*82b0*/  FFMA.FTZ R160, R45, R48, R160 ;  /* 0x000000302da07223 */ /* 0x000fe200000100a0 */
[----:B------:R-:W-:Y:S01]  /*82c0*/  FSEL R152, R47, R152, !P6 ;  /* 0x000000982f987208 */ /* 0x000fe20007000000 */
[----:B------:R-:W-:Y:S01]  /*82d0*/  FADD.FTZ R50, R50, R44 ;  /* 0x0000002c32327221 */ /* 0x000fe20000010000 */
[----:B------:R-:W-:Y:S02]  /*82e0*/  FADD.FTZ R51, R51, R46 ;  /* 0x0000002e33337221 */ /* 0x000fe40000010000 */
[----:B------:R-:W0:Y:S01]  /*82f0*/  LDS.128 R44, [UR23+0x8420] ;  /* 0x00842017ff2c7984 */ /* 0x000e220008000c00 */
[----:B------:R-:W-:Y:S02]  /*8300*/  FSEL R151, R159, R151, !P5 ;  /* 0x000000979f977208 */ /* 0x000fe40006800000 */
[----:B------:R-:W-:-:S02]  /*8310*/  FSEL R152, R51, R152, !P5 ;  /* 0x0000009833987208 */ /* 0x000fc40006800000 */
[----:B------:R-:W-:Y:S02]  /*8320*/  FSEL R150, R160, R150, !P5 ;  /* 0x00000096a0967208 */ /* 0x000fe40006800000 */
        /* <DEDUP_REMOVED lines=12> */
[----:B------:R-:W1:Y:S01]  /*83f0*/  S2R R159, SR_LANEID ;  /* 0x00000000009f7919 */ /* 0x000e620000000000 */
[----:B------:R-:W-:Y:S02]  /*8400*/  FSEL R151, R48, R151, !P4 ;  /* 0x0000009730977208 */ /* 0x000fe40006000000 */
[----:B------:R-:W-:-:S02]  /*8410*/  ISETP.GE.U32.AND P2, PT, R95, 0x20, PT ;  /* 0x000000205f00780c */ /* 0x000fc40003f46070 */
[----:B------:R-:W-:Y:S01]  /*8420*/  FSEL R150, R160, R150, !P4 ;  /* 0x00000096a0967208 */ /* 0x000fe20006000000 */
[----:B------:R-:W2:Y:S01]  /*8430*/  SHFL.UP PT, R154, R154, 0x1, RZ ;  /* 0x042000009a9a7989 */ /* 0x000ea200000e00ff */
[----:B------:R-:W-:Y:S03]  /*8440*/  BSSY.RECONVERGENT B0, `(.L_x_279) ;  /* 0x0000035000007945 */ /* 0x000fe60003800200 */
[----:B------:R-:W3:Y:S01]  /*8450*/  SHFL.UP PT, R155, R155, 0x1, RZ ;  /* 0x042000009b9b7989 */ /* 0x000ee200000e00ff */
[----:B------:R-:W-:-:S03]  /*8460*/  FSEL R149, R50, R149, !P4 ;  /* 0x0000009532957208 */ /* 0x000fc60006000000 */
[----:B------:R-:W4:Y:S01]  /*8470*/  SHFL.UP PT, R156, R156, 0x1, RZ ;  /* 0x042000009c9c7989 */ /* 0x000f2200000e00ff */
[----:B------:R-:W-:-:S03]  /*8480*/  FSEL R152, R51, R152, !P4 ;  /* 0x0000009833987208 */ /* 0x000fc60006000000 */
[----:B------:R-:W1:Y:S01]  /*8490*/  SHFL.UP PT, R157, R157, 0x1, RZ ;  /* 0x042000009d9d7989 */ /* 0x000e6200000e00ff */
        /* <DEDUP_REMOVED lines=31> */
.L_x_280:
        /* <DEDUP_REMOVED lines=9> */
[C---:B------:R-:W-:Y:S01]  /*8720*/  FFMA.FTZ R44, R49.reuse, R40, -R44 ;  /* 0x00000028312c7223 */ /* 0x040fe2000001082c */
[----:B------:R-:W-:Y:S01]  /*8730*/  FFMA.FTZ R160, R49, R43, R160 ;  /* 0x0000002b31a07223 */ /* 0x000fe200000100a0 */
[----:B------:R-:W-:Y:S01]  /*8740*/  @!P2 IMAD.MOV.U32 R154, RZ, RZ, R40 ;  /* 0x000000ffff9aa224 */ /* 0x000fe200078e0028 */
[----:B------:R-:W-:Y:S02]  /*8750*/  @!P2 MOV R155, R41 ;  /* 0x00000029009ba202 */ /* 0x000fe40000000f00 */
[----:B------:R-:W-:Y:S01]  /*8760*/  FADD.FTZ R47, R47, R160 ;  /* 0x000000a02f2f7221 */ /* 0x000fe20000010000 */
[----:B------:R-:W-:-:S02]  /*8770*/  @!P2 MOV R156, R42 ;  /* 0x0000002a009ca202 */ /* 0x000fc40000000f00 */
[----:B------:R-:W-:-:S07]  /*8780*/  @!P2 MOV R157, R43 ;  /* 0x0000002b009da202 */ /* 0x000fce0000000f00 */
.L_x_281:
[----:B------:R-:W-:Y:S05]  /*8790*/  BSYNC.RECONVERGENT B0 ;  /* 0x0000000000007941 */ /* 0x000fea0003800200 */
.L_x_279:
        /* <DEDUP_REMOVED lines=119> */
.L_x_283:
[----:B------:R-:W-:Y:S05]  /*8f10*/  BSYNC.RECONVERGENT B0 ;  /* 0x0000000000007941 */ /* 0x000fea0003800200 */
.L_x_282:
[----:B0-----:R-:W2:Y:S04]  /*8f20*/  LDL.LU R3, [R1+0xc] ;  /* 0x00000c0001037983 */ /* 0x001ea80000300800 */
[----:B------:R-:W3:Y:S04]  /*8f30*/  LDL.LU R2, [R1+0x4] ;  /* 0x0000040001027983 */ /* 0x000ee80000300800 */
[----:B------:R-:W4:Y:S04]  /*8f40*/  LDL.LU R9, [R1+0x10] ;  /* 0x0000100001097983 */ /* 0x000f280000300800 */
[----:B------:R-:W5:Y:S04]  /*8f50*/  LDL.LU R6, [R1+0x8] ;  /* 0x0000080001067983 */ /* 0x000f680000300800 */
[----:B------:R-:W5:Y:S01]  /*8f60*/  LDL.LU R4, [R1] ;  /* 0x0000000001047983 */ /* 0x000f620000300800 */
[----:B------:R-:W-:Y:S01]  /*8f70*/  UIADD3 UR7, UPT, UPT, UR7, 0x1, URZ ;  /* 0x0000000107077890 */ /* 0x000fe2000fffe0ff */
[----:B------:R-:W-:Y:S01]  /*8f80*/  FMUL.FTZ R165, R165, R42 ;  /* 0x0000002aa5a57220 */ /* 0x000fe20000410000 */
[----:B------:R-:W-:Y:S01]  /*8f90*/  FMUL.FTZ R163, R163, R70 ;  /* 0x00000046a3a37220 */ /* 0x000fe20000410000 */
[----:B------:R-:W-:Y:S01]  /*8fa0*/  FMUL.FTZ R161, R161, R48 ;  /* 0x00000030a1a17220 */ /* 0x000fe20000410000 */
[----:B------:R-:W-:Y:S01]  /*8fb0*/  UISETP.GE.AND UP0, UPT, UR7, UR42, UPT ;  /* 0x0000002a0700728c */ /* 0x000fe2000bf06270 */
        /* <DEDUP_REMOVED lines=37> */
[----:B--2---:R-:W-:Y:S01]  /*9210*/  FMUL.FTZ R3, R3, R40 ;  /* 0x0000002803037220 */ /* 0x004fe20000410000 */
[----:B---3--:R-:W-:-:S03]  /*9220*/  FMUL.FTZ R2, R2, R75 ;  /* 0x0000004b02027220 */ /* 0x008fc60000410000 */
[----:B----4-:R-:W-:Y:S01]  /*9230*/  FFMA.FTZ R3, R9, R74, -R3 ;  /* 0x0000004a09037223 */ /* 0x010fe20000010803 */
[----:B-----5:R-:W-:-:S03]  /*9240*/  FFMA.FTZ R2, R6, R41, -R2 ;  /* 0x0000002906027223 */ /* 0x020fc60000010802 */
[----:B------:R-:W-:Y:S01]  /*9250*/  FFMA.FTZ R110, R3, 2, R110 ;  /* 0x40000000036e7823 */ /* 0x000fe2000001006e */
[----:B------:R-:W-:Y:S01]  /*9260*/  FFMA.FTZ R165, R4, R72, -R165 ;  /* 0x0000004804a57223 */ /* 0x000fe200000108a5 */
[----:B------:R-:W-:-:S03]  /*9270*/  FFMA.FTZ R109, R2, 2, R109 ;  /* 0x40000000026d7823 */ /* 0x000fc6000001006d */
[----:B------:R-:W-:Y:S01]  /*9280*/  FFMA.FTZ R108, R165, 2, R108 ;  /* 0x40000000a56c7823 */ /* 0x000fe2000001006c */
[----:B------:R-:W-:Y:S06]  /*9290*/  BRA.U !UP0, `(.L_x_284) ;  /* 0xffffffb1083c7547 */ /* 0x000fec000b83ffff */
.L_x_278:
        /* <DEDUP_REMOVED lines=24> */
[----:B---3--:R-:W3:Y:S04]  /*9420*/  LDL.LU R7, [R1+0x90] ;  /* 0x0000900001077983 */ /* 0x008ee80000300800 */
[----:B------:R-:W3:Y:S04]  /*9430*/  LDL.LU R9, [R1+0x8c] ;  /* 0x00008c0001097983 */ /* 0x000ee80000300800 */
        /* <DEDUP_REMOVED lines=9> */
[----:B-----5:R5:W-:Y:S04]  /*94d0*/  STS [R6+0x8], R108 ;  /* 0x0000086c06007388 */ /* 0x020be80000000800 */
[----:B------:R-:W3:Y:S04]  /*94e0*/  LDL.LU R8, [R1+0x64] ;  /* 0x0000640001087983 */ /* 0x000ee80000300800 */
[----:B----4-:R4:W-:Y:S04]  /*94f0*/  STS [R5+0xc], R107 ;  /* 0x00000c6b05007388 */ /* 0x0109e80000000800 */
[----:B-----5:R-:W5:Y:S04]  /*9500*/  LDL.LU R6, [R1+0x60] ;  /* 0x0000600001067983 */ /* 0x020f680000300800 */
[----:B------:R1:W-:Y:S04]  /*9510*/  STS [R4+0x10], R106 ;  /* 0x0000106a04007388 */ /* 0x0003e80000000800 */
[----:B----4-:R-:W4:Y:S04]  /*9520*/  LDL.LU R5, [R1+0x5c] ;  /* 0x00005c0001057983 */ /* 0x010f280000300800 */
[----:B------:R0:W-:Y:S04]  /*9530*/  STS [R3+0x14], R105 ;  /* 0x0000146903007388 */ /* 0x0001e80000000800 */
[----:B-1----:R-:W4:Y:S04]  /*9540*/  LDL.LU R4, [R1+0x58] ;  /* 0x0000580001047983 */ /* 0x002f280000300800 */
[----:B0-----:R-:W4:Y:S01]  /*9550*/  LDL.LU R3, [R1+0x54] ;  /* 0x0000540001037983 */ /* 0x001f220000300800 */
[----:B------:R-:W-:-:S03]  /*9560*/  ISETP.NE.AND P0, PT, R0, RZ, PT ;  /* 0x000000ff0000720c */ /* 0x000fc60003f05270 */
[----:B------:R-:W-:Y:S01]  /*9570*/  STS [R27+0x18], R104 ;  /* 0x000018681b007388 */ /* 0x000fe20000000800 */
[----:B------:R-:W-:Y:S01]  /*9580*/  UIADD3 UR7, UPT, UPT, -UR8, UR15, URZ ;  /* 0x0000000f08077290 */ /* 0x000fe2000fffe1ff */
        /* <DEDUP_REMOVED lines=9> */
[----:B0-----:R-:W-:-:S04]  /*9620*/  UIMAD.WIDE.U32 UR8, UR24, UR12, UR8 ;  /* 0x0000000c180872a5 */ /* 0x001fc8000f8e0008 */
[----:B------:R-:W-:Y:S02]  /*9630*/  UIMAD UR9, UR24, UR13, UR9 ;  /* 0x0000000d180972a4 */ /* 0x000fe4000f8e0209 */
[----:B------:R-:W-:Y:S02]  /*9640*/  UIADD3 UR19, UP0, UPT, UR19, 0x4000, URZ ;  /* 0x0000400013137890 */ /* 0x000fe4000ff1e0ff */
[----:B------:R-:W-:Y:S02]  /*9650*/  UIADD3 UR6, UPT, UPT, UR6, 0x1, URZ ;  /* 0x0000000106067890 */ /* 0x000fe4000fffe0ff */
[----:B------:R-:W-:Y:S02]  /*9660*/  UIADD3.X UR21, UPT, UPT, URZ, UR21, URZ, UP0, !UPT ;  /* 0x00000015ff157290 */ /* 0x000fe400087fe4ff */
[----:B------:R-:W-:Y:S02]  /*9670*/  UIADD3 UR20, UP1, UPT, UR20, 0x4000, URZ ;  /* 0x0000400014147890 */ /* 0x000fe4000ff3e0ff */
[----:B------:R-:W-:-:S02]  /*9680*/  UIADD3 UR16, UP2, UPT, UR16, 0x2000, URZ ;  /* 0x0000200010107890 */ /* 0x000fc4000ff5e0ff */
[----:B------:R-:W-:Y:S02]  /*9690*/  UIADD3 UR11, UP3, UPT, UR11, 0x2000, URZ ;  /* 0x000020000b0b7890 */ /* 0x000fe4000ff7e0ff */
[----:B------:R-:W-:Y:S02]  /*96a0*/  UIADD3.X UR22, UPT, UPT, URZ, UR22, URZ, UP1, !UPT ;  /* 0x00000016ff167290 */ /* 0x000fe40008ffe4ff */
[----:B------:R-:W-:Y:S02]  /*96b0*/  UIADD3.X UR18, UPT, UPT, URZ, UR18, URZ, UP2, !UPT ;  /* 0x00000012ff127290 */ /* 0x000fe400097fe4ff */
[----:B------:R-:W-:Y:S01]  /*96c0*/  UIADD3.X UR17, UPT, UPT, URZ, UR17, URZ, UP3, !UPT ;  /* 0x00000011ff117290 */ /* 0x000fe20009ffe4ff */
[----:B--2---:R0:W-:Y:S01]  /*96d0*/  STS [R2+0x3c], R111 ;  /* 0x00003c6f02007388 */ /* 0x0041e20000000800 */
[----:B------:R-:W-:Y:S01]  /*96e0*/  NOP ;  /* 0x0000000000007918 */ /* 0x000fe20000000000 */
[----:B0-----:R-:W-:Y:S02]  /*96f0*/  MOV R2, UR7 ;  /* 0x0000000700027c02 */ /* 0x001fe40008000f00 */
[----:B---3--:R-:W-:Y:S04]  /*9700*/  LDS R7, [R7] ;  /* 0x0000000007077984 */ /* 0x008fe80000000800 */
        /* <DEDUP_REMOVED lines=11> */
[----:B-----5:R-:W-:Y:S04]  /*97c0*/  LDS R31, [R6+0x600] ;  /* 0x00060000061f7984 */ /* 0x020fe80000000800 */
[----:B----4-:R0:W-:Y:S04]  /*97d0*/  LDS R33, [R5+0x680] ;  /* 0x0006800005217984 */ /* 0x0101e80000000800 */
[----:B------:R-:W-:Y:S04]  /*97e0*/  LDS R35, [R4+0x700] ;  /* 0x0007000004237984 */ /* 0x000fe80000000800 */
[----:B------:R1:W-:Y:S04]  /*97f0*/  LDS R37, [R3+0x780] ;  /* 0x0007800003257984 */ /* 0x0003e80000000800 */
[----:B------:R2:W-:Y:S01]  /*9800*/  @!P0 STS [UR23+0x2100], R2 ;  /* 0x00210002ff008988 */ /* 0x0005e20008000817 */
[----:B------:R-:W-:Y:S08]  /*9810*/  BAR.SYNC.DEFER_BLOCKING 0x0 ;  /* 0x0000000000007b1d */ /* 0x000ff00000010000 */
[----:B------:R-:W3:Y:S01]  /*9820*/  S2UR UR7, SR_CTAID.Y ;  /* 0x00000000000779c3 */ /* 0x000ee20000002600 */
[----:B------:R-:W4:Y:S01]  /*9830*/  LDS R4, [UR23+0x2100] ;  /* 0x00210017ff047984 */ /* 0x000f220008000800 */
[----:B0-----:R-:W-:Y:S01]  /*9840*/  LOP3.LUT R5, R128, 0x3e00, RZ, 0xc0, !PT ;  /* 0x00003e0080057812 */ /* 0x001fe200078ec0ff */
[----:B---3--:R-:W-:-:S03]  /*9850*/  UIMAD.WIDE.U32 UR8, UR7, UR14, UR8 ;  /* 0x0000000e070872a5 */ /* 0x008fc6000f8e0008 */
[----:B------:R-:W-:Y:S01]  /*9860*/  LOP3.LUT R5, R5, 0x1f, R0, 0xf8, !PT ;  /* 0x0000001f05057812 */ /* 0x000fe200078ef800 */
[----:B------:R-:W-:-:S03]  /*9870*/  UIMAD UR15, UR7, UR15, UR9 ;  /* 0x0000000f070f72a4 */ /* 0x000fc6000f8e0209 */
[C---:B-1----:R-:W-:Y:S01]  /*9880*/  IADD3 R3, P0, PT, R5.reuse, UR8, RZ ;  /* 0x0000000805037c10 */ /* 0x042fe2000ff1e0ff */
[----:B------:R-:W0:Y:S01]  /*9890*/  LDCU UR7, c[0x0][0x394] ;  /* 0x00007280ff0777ac */ /* 0x000e220008000800 */
[----:B------:R-:W-:Y:S02]  /*98a0*/  LOP3.LUT R39, R5, 0x20, RZ, 0xfc, !PT ;  /* 0x0000002005277812 */ /* 0x000fe400078efcff */
[----:B------:R-:W-:Y:S02]  /*98b0*/  IADD3.X R6, PT, PT, RZ, UR15, RZ, P0, !PT ;  /* 0x0000000fff067c10 */ /* 0x000fe400087fe4ff */
[----:B--2---:R-:W-:Y:S02]  /*98c0*/  LEA R2, P0, R3, UR28, 0x2 ;  /* 0x0000001c03027c11 */ /* 0x004fe4000f8010ff */
[----:B------:R-:W-:Y:S02]  /*98d0*/  LOP3.LUT R41, R5, 0x40, RZ, 0xfc, !PT ;  /* 0x0000004005297812 */ /* 0x000fe400078efcff */
[----:B------:R-:W-:-:S02]  /*98e0*/  LEA.HI.X R3, R3, UR29, R6, 0x2, P0 ;  /* 0x0000001d03037c11 */ /* 0x000fc400080f1406 */
[C---:B------:R-:W-:Y:S02]  /*98f0*/  LOP3.LUT R43, R5.reuse, 0xa0, RZ, 0xfc, !PT ;  /* 0x000000a0052b7812 */ /* 0x040fe400078efcff */
[C---:B------:R-:W-:Y:S02]  /*9900*/  LOP3.LUT R45, R5.reuse, 0xc0, RZ, 0xfc, !PT ;  /* 0x000000c0052d7812 */ /* 0x040fe400078efcff */
[-C--:B----4-:R-:W-:Y:S02]  /*9910*/  ISETP.GE.AND P2, PT, R5, R4.reuse, PT ;  /* 0x000000040500720c */ /* 0x090fe40003f46270 */
        /* <DEDUP_REMOVED lines=16> */
[----:B-1----:R-:W-:-:S03]  /*9a20*/  LOP3.LUT R7, R5, 0x180, RZ, 0xfc, !PT ;  /* 0x0000018005077812 */ /* 0x002fc600078efcff */
[----:B------:R3:W-:Y:S01]  /*9a30*/  @!P5 STG.E desc[UR26][R2.64+0x280], R17 ;  /* 0x000280110200d986 */ /* 0x0007e2000c10191a */
[----:B--2---:R-:W-:-:S03]  /*9a40*/  LOP3.LUT R9, R5, 0x1a0, RZ, 0xfc, !PT ;  /* 0x000001a005097812 */ /* 0x004fc600078efcff */
        /* <DEDUP_REMOVED lines=23> */
[----:B0-----:R-:W-:-:S09]  /*9bc0*/  UISETP.GE.AND UP0, UPT, UR6, UR7, UPT ;  /* 0x000000070600728c */ /* 0x001fd2000bf06270 */
[----:B------:R-:W-:Y:S05]  /*9bd0*/  BRA.U !UP0, `(.L_x_285) ;  /* 0xffffff6908cc7547 */ /* 0x000fea000b83ffff */
[----:B------:R-:W-:Y:S05]  /*9be0*/  EXIT ;  /* 0x000000000000794d */ /* 0x000fea0003800000 */
.L_x_286:
        /* <DEDUP_REMOVED lines=9> */
.L_x_4950:


//--------------------- .text._Z25selective_scan_fwd_kernelI32Selective_Scan_fwd_kernel_traitsILi128ELi16ELi1ELb0ELb1ELb1ELb1EfN3c107complexIfEEEEv13SSMParamsBase --------------------------
	.section	.text._Z25selective_scan_fwd_kernelI32Selective_Scan_fwd_kernel_traitsILi128ELi16ELi1ELb0ELb1ELb1ELb1EfN3c107complexIfEEEEv13SSMParamsBase,"ax",@progbits
	.align	128
        .global         _Z25selective_scan_fwd_kernelI32Selective_Scan_fwd_kernel_traitsILi128ELi16ELi1ELb0ELb1ELb1ELb1EfN3c107complexIfEEEEv13SSMParamsBase
        .type           _Z25selective_scan_fwd_kernelI32Selective_Scan_fwd_kernel_traitsILi128ELi16ELi1ELb0ELb1ELb1ELb1EfN3c107complexIfEEEEv13SSMParamsBase,@function
        .size           _Z25selective_scan_fwd_kernelI32Selective_Scan_fwd_kernel_traitsILi128ELi16ELi1ELb0ELb1ELb1ELb1EfN3c107complexIfEEEEv13SSMParamsBase,(.L_x_4951 - _Z25selective_scan_fwd_kernelI32Selective_Scan_fwd_kernel_traitsILi128ELi16ELi1ELb0ELb1ELb1ELb1EfN3c107complexIfEEEEv13SSMParamsBase)
        .other          _Z25selective_scan_fwd_kernelI32Selective_Scan_fwd_kernel_traitsILi128ELi16ELi1ELb0ELb1ELb1ELb1EfN3c107complexIfEEEEv13SSMParamsBase,@"STO_CUDA_ENTRY STV_DEFAULT"
_Z25selective_scan_fwd_kernelI32Selective_Scan_fwd_kernel_traitsILi128ELi16ELi1ELb0ELb1ELb1ELb1EfN3c107complexIfEEEEv13SSMParamsBase:
.text._Z25selective_scan_fwd_kernelI32Selective_Scan_fwd_kernel_traitsILi128ELi16ELi1ELb0ELb1ELb1ELb1EfN3c107complexIfEEEEv13SSMParamsBase:
        /* <DEDUP_REMOVED lines=91> */
[C---:B0-----:R-:W-:Y:S01]  /*05b0*/  SHF.L.U32 R6, R0.reuse, 0x4, RZ ;  /* 0x0000000400067819 */ /* 0x041fe200000006ff */
        /* <DEDUP_REMOVED lines=21> */
.L_x_326:
[----:B0-----:R-:W0:Y:S01]  /*0710*/  LDCU UR15, c[0x0][0x388] ;  /* 0x00007100ff0f77ac */ /* 0x001e220008000800 */
[----:B------:R-:W-:Y:S01]  /*0720*/  SHF.L.U32 R128, R0, 0x4, RZ ;  /* 0x0000000400807819 */ /* 0x000fe200000006ff */
[----:B------:R-:W-:Y:S01]  /*0730*/  IMAD.U32 R2, RZ, RZ, UR11 ;  /* 0x0000000bff027e24 */ /* 0x000fe2000f8e00ff */
[----:B------:R-:W-:Y:S01]  /*0740*/  MOV R3, UR17 ;  /* 0x0000001100037c02 */ /* 0x000fe20008000f00 */
[----:B------:R-:W-:Y:S01]  /*0750*/  HFMA2 R16, -RZ, RZ, 0, 0 ;  /* 0x00000000ff107431 */ /* 0x000fe200000001ff */
[----:B------:R-:W-:Y:S01]  /*0760*/  LOP3.LUT R27, R128, 0x3e00, RZ, 0xc0, !PT ;  /* 0x00003e00801b7812 */ /* 0x000fe200078ec0ff */
[----:B------:R-:W-:Y:S01]  /*0770*/  HFMA2 R12, -RZ, RZ, 0, 0 ;  /* 0x00000000ff0c7431 */ /* 0x000fe200000001ff */
[----:B------:R-:W-:Y:S02]  /*0780*/  MOV R14, RZ ;  /* 0x000000ff000e7202 */ /* 0x000fe40000000f00 */
[----:B------:R-:W-:Y:S02]  /*0790*/  CS2R R10, SRZ ;  /* 0x00000000000a7805 */ /* 0x000fe4000001ff00 */
[----:B------:R-:W-:Y:S01]  /*07a0*/  LOP3.LUT R28, R27, 0x1f, R0, 0xf8, !PT ;  /* 0x0000001f1b1c7812 */ /* 0x000fe200078ef800 */
[----:B------:R-:W-:Y:S01]  /*07b0*/  HFMA2 R20, -RZ, RZ, 0, 0 ;  /* 0x00000000ff147431 */ /* 0x000fe200000001ff */
[----:B------:R-:W-:Y:S01]  /*07c0*/  MOV R18, RZ ;  /* 0x000000ff00127202 */ /* 0x000fe20000000f00 */
[----:B------:R-:W-:Y:S01]  /*07d0*/  HFMA2 R24, -RZ, RZ, 0, 0 ;  /* 0x00000000ff187431 */ /* 0x000fe200000001ff */
[C---:B------:R-:W-:Y:S01]  /*07e0*/  LOP3.LUT R4, R28.reuse, 0x20, RZ, 0xfc, !PT ;  /* 0x000000201c047812 */ /* 0x040fe200078efcff */
[----:B------:R-:W-:Y:S01]  /*07f0*/  IMAD.MOV.U32 R26, RZ, RZ, RZ ;  /* 0x000000ffff1a7224 */ /* 0x000fe200078e00ff */
[----:B------:R-:W-:-:S02]  /*0800*/  LOP3.LUT R5, R28, 0x40, RZ, 0xfc, !PT ;  /* 0x000000401c057812 */ /* 0x000fc400078efcff */
[----:B------:R-:W-:Y:S01]  /*0810*/  MOV R22, RZ ;  /* 0x000000ff00167202 */ /* 0x000fe20000000f00 */
[----:B0-----:R-:W-:Y:S01]  /*0820*/  UIMAD UR7, UR6, -0x800, UR15 ;  /* 0xfffff800060778a4 */ /* 0x001fe2000f8e020f */
[C---:B------:R-:W-:Y:S02]  /*0830*/  LOP3.LUT R13, R28.reuse, 0xe0, RZ, 0xfc, !PT ;  /* 0x000000e01c0d7812 */ /* 0x040fe400078efcff */
[C---:B------:R-:W-:Y:S02]  /*0840*/  LOP3.LUT R15, R28.reuse, 0x100, RZ, 0xfc, !PT ;  /* 0x000001001c0f7812 */ /* 0x040fe400078efcff */
[----:B------:R-:W-:Y:S02]  /*0850*/  LOP3.LUT R8, R28, 0x60, RZ, 0xfc, !PT ;  /* 0x000000601c087812 */ /* 0x000fe400078efcff */
        /* <DEDUP_REMOVED lines=33> */
[----:B------:R-:W4:Y:S01]  /*0a70*/  @!P0 LDG.E R14, desc[UR24][R6.64+0x380] ;  /* 0x00038018060e8981 */ /* 0x000f22000c1e1900 */
[----:B------:R-:W-:Y:S02]  /*0a80*/  ISETP.GE.AND P0, PT, R15, UR7, PT ;  /* 0x000000070f007c0c */ /* 0x000fe4000bf06270 */
[----:B------:R-:W-:Y:S01]  /*0a90*/  P2R R34, PR, RZ, 0x20 ;  /* 0x00000020ff227803 */ /* 0x000fe20000000000 */
[----:B------:R-:W4:Y:S01]  /*0aa0*/  @!P2 LDG.E R11, desc[UR24][R6.64+0x280] ;  /* 0x00028018060ba981 */ /* 0x000f22000c1e1900 */
[----:B------:R-:W-:Y:S02]  /*0ab0*/  P2R R15, PR, RZ, 0x1 ;  /* 0x00000001ff0f7803 */ /* 0x000fe40000000000 */
[----:B------:R-:W-:Y:S01]  /*0ac0*/  P2R R32, PR, RZ, 0x40 ;  /* 0x00000040ff207803 */ /* 0x000fe20000000000 */
[----:B------:R-:W4:Y:S04]  /*0ad0*/  @!P4 LDG.E R9, desc[UR24][R6.64+0x180] ;  /* 0x000180180609c981 */ /* 0x000f28000c1e1900 */
[----:B------:R-:W4:Y:S04]  /*0ae0*/  @!P3 LDG.E R10, desc[UR24][R6.64+0x200] ;  /* 0x00020018060ab981 */ /* 0x000f28000c1e1900 */
[----:B------:R-:W4:Y:S01]  /*0af0*/  @!P0 LDG.E R16, desc[UR24][R6.64+0x400] ;  /* 0x0004001806108981 */ /* 0x000f22000c1e1900 */
[----:B------:R-:W-:-:S02]  /*0b00*/  ISETP.GE.AND P0, PT, R17, UR7, PT ;  /* 0x0000000711007c0c */ /* 0x000fc4000bf06270 */
[----:B------:R-:W-:Y:S02]  /*0b10*/  ISETP.GE.AND P1, PT, R19, UR7, PT ;  /* 0x0000000713007c0c */ /* 0x000fe4000bf26270 */
[----:B------:R-:W-:Y:S02]  /*0b20*/  ISETP.GE.AND P2, PT, R21, UR7, PT ;  /* 0x0000000715007c0c */ /* 0x000fe4000bf46270 */
[----:B------:R-:W-:Y:S02]  /*0b30*/  ISETP.GE.AND P3, PT, R23, UR7, PT ;  /* 0x0000000717007c0c */ /* 0x000fe4000bf66270 */
[----:B------:R-:W-:Y:S02]  /*0b40*/  ISETP.GE.AND P4, PT, R25, UR7, PT ;  /* 0x0000000719007c0c */ /* 0x000fe4000bf86270 */
[----:B------:R-:W-:-:S03]  /*0b50*/  P2R R29, PR, RZ, 0x1 ;  /* 0x00000001ff1d7803 */ /* 0x000fc60000000000 */
[----:B------:R-:W4:Y:S01]  /*0b60*/  @!P0 LDG.E R18, desc[UR24][R6.64+0x480] ;  /* 0x0004801806128981 */ /* 0x000f22000c1e1900 */
[----:B------:R-:W-:Y:S02]  /*0b70*/  ISETP.NE.AND P0, PT, R15, RZ, PT ;  /* 0x000000ff0f00720c */ /* 0x000fe40003f05270 */
[C---:B------:R-:W-:Y:S01]  /*0b80*/  LOP3.LUT R17, R28.reuse, 0x1e0, RZ, 0xfc, !PT ;  /* 0x000001e01c117812 */ /* 0x040fe200078efcff */
[----:B------:R-:W4:Y:S01]  /*0b90*/  @!P1 LDG.E R20, desc[UR24][R6.64+0x500] ;  /* 0x0005001806149981 */ /* 0x000f22000c1e1900 */
[----:B------:R-:W-:Y:S02]  /*0ba0*/  P2R R31, PR, RZ, 0x1 ;  /* 0x00000001ff1f7803 */ /* 0x000fe40000000000 */
[----:B------:R-:W-:Y:S01]  /*0bb0*/  ISETP.NE.AND P0, PT, R13, RZ, PT ;  /* 0x000000ff0d00720c */ /* 0x000fe20003f05270 */
[----:B------:R-:W4:Y:S01]  /*0bc0*/  @!P2 LDG.E R22, desc[UR24][R6.64+0x580] ;  /* 0x000580180616a981 */ /* 0x000f22000c1e1900 */
[----:B------:R-:W-:-:S03]  /*0bd0*/  LOP3.LUT R13, R28, 0x1c0, RZ, 0xfc, !PT ;  /* 0x000001c01c0d7812 */ /* 0x000fc600078efcff */
[----:B------:R-:W4:Y:S01]  /*0be0*/  @!P3 LDG.E R24, desc[UR24][R6.64+0x600] ;  /* 0x000600180618b981 */ /* 0x000f22000c1e1900 */
[----:B------:R-:W-:Y:S02]  /*0bf0*/  ISETP.GE.AND P5, PT, R13, UR7, PT ;  /* 0x000000070d007c0c */ /* 0x000fe4000bfa6270 */
[----:B------:R-:W-:Y:S01]  /*0c00*/  ISETP.GE.AND P6, PT, R17, UR7, PT ;  /* 0x0000000711007c0c */ /* 0x000fe2000bfc6270 */
[----:B------:R-:W4:Y:S01]  /*0c10*/  @!P4 LDG.E R26, desc[UR24][R6.64+0x680] ;  /* 0x00068018061ac981 */ /* 0x000f22000c1e1900 */
[----:B------:R-:W-:Y:S01]  /*0c20*/  HFMA2 R19, -RZ, RZ, 0, 0 ;  /* 0x00000000ff137431 */ /* 0x000fe200000001ff */
[----:B------:R-:W-:-:S08]  /*0c30*/  MOV R15, RZ ;  /* 0x000000ff000f7202 */ /* 0x000fd00000000f00 */
[----:B------:R-:W4:Y:S04]  /*0c40*/  @!P5 LDG.E R15, desc[UR24][R6.64+0x700] ;  /* 0x00070018060fd981 */ /* 0x000f28000c1e1900 */
[----:B------:R0:W4:Y:S01]  /*0c50*/  @!P6 LDG.E R19, desc[UR24][R6.64+0x780] ;  /* 0x000780180613e981 */ /* 0x000122000c1e1900 */
        /* <DEDUP_REMOVED lines=30> */
[----:B------:R-:W-:Y:S02]  /*0e40*/  LEA R72, R28, UR23, 0x2 ;  /* 0x000000171c487c11 */ /* 0x000fe4000f8e10ff */
[----:B------:R-:W-:Y:S01]  /*0e50*/  LEA R71, R30, UR23, 0x2 ;  /* 0x000000171e477c11 */ /* 0x000fe2000f8e10ff */
[----:B------:R-:W-:Y:S01]  /*0e60*/  VIADD R30, R13, 0xe0 ;  /* 0x000000e00d1e7836 */ /* 0x000fe20000000000 */
[----:B------:R-:W-:-:S02]  /*0e70*/  LEA R70, R32, UR23, 0x2 ;  /* 0x0000001720467c11 */ /* 0x000fc4000f8e10ff */
[C---:B------:R-:W-:Y:S02]  /*0e80*/  IADD3 R28, PT, PT, R13.reuse, 0xc0, RZ ;  /* 0x000000c00d1c7810 */ /* 0x040fe40007ffe0ff */
[-C--:B------:R-:W-:Y:S02]  /*0e90*/  LEA.HI.SX32 R6, R6, R13.reuse, 0x1b ;  /* 0x0000000d06067211 */ /* 0x080fe400078fdaff */
[----:B------:R-:W-:Y:S02]  /*0ea0*/  LEA R69, R34, UR23, 0x2 ;  /* 0x0000001722457c11 */ /* 0x000fe4000f8e10ff */
[C---:B------:R-:W-:Y:S02]  /*0eb0*/  IADD3 R32, PT, PT, R13.reuse, 0x100, RZ ;  /* 0x000001000d207810 */ /* 0x040fe40007ffe0ff */
[----:B------:R-:W-:Y:S02]  /*0ec0*/  IADD3 R34, PT, PT, R13, 0x120, RZ ;  /* 0x000001200d227810 */ /* 0x000fe40007ffe0ff */
[----:B------:R-:W-:-:S02]  /*0ed0*/  LEA.HI.SX32 R28, R28, R13, 0x1b ;  /* 0x0000000d1c1c7211 */ /* 0x000fc400078fdaff */
[----:B------:R-:W-:Y:S02]  /*0ee0*/  LEA R68, R6, UR23, 0x2 ;  /* 0x0000001706447c11 */ /* 0x000fe4000f8e10ff */
[-C--:B------:R-:W-:Y:S02]  /*0ef0*/  LEA.HI.SX32 R30, R30, R13.reuse, 0x1b ;  /* 0x0000000d1e1e7211 */ /* 0x080fe400078fdaff */
[----:B------:R-:W-:Y:S02]  /*0f00*/  IADD3 R6, PT, PT, R13, 0x160, RZ ;  /* 0x000001600d067810 */ /* 0x000fe40007ffe0ff */
[-C--:B------:R-:W-:Y:S02]  /*0f10*/  LEA.HI.SX32 R32, R32, R13.reuse, 0x1b ;  /* 0x0000000d20207211 */ /* 0x080fe400078fdaff */
[----:B------:R-:W-:Y:S02]  /*0f20*/  LEA.HI.SX32 R34, R34, R13, 0x1b ;  /* 0x0000000d22227211 */ /* 0x000fe400078fdaff */
[----:B------:R-:W-:-:S02]  /*0f30*/  LEA R67, R28, UR23, 0x2 ;  /* 0x000000171c437c11 */ /* 0x000fc4000f8e10ff */
[----:B------:R-:W-:Y:S02]  /*0f40*/  LEA R66, R30, UR23, 0x2 ;  /* 0x000000171e427c11 */ /* 0x000fe4000f8e10ff */
[----:B------:R-:W-:Y:S02]  /*0f50*/  LEA.HI.SX32 R6, R6, R13, 0x1b ;  /* 0x0000000d06067211 */ /* 0x000fe400078fdaff */
[----:B------:R-:W-:Y:S02]  /*0f60*/  LEA R65, R32, UR23, 0x2 ;  /* 0x0000001720417c11 */ /* 0x000fe4000f8e10ff */
[----:B------:R-:W-:Y:S02]  /*0f70*/  LEA R64, R34, UR23, 0x2 ;  /* 0x0000001722407c11 */ /* 0x000fe4000f8e10ff */
[C---:B------:R-:W-:Y:S02]  /*0f80*/  IADD3 R28, PT, PT, R13.reuse, 0x1c0, RZ ;  /* 0x000001c00d1c7810 */ /* 0x040fe40007ffe0ff */
[----:B------:R-:W-:-:S02]  /*0f90*/  IADD3 R30, PT, PT, R13, 0x1e0, RZ ;  /* 0x000001e00d1e7810 */ /* 0x000fc40007ffe0ff */
[----:B------:R-:W-:Y:S02]  /*0fa0*/  LEA R62, R6, UR23, 0x2 ;  /* 0x00000017063e7c11 */ /* 0x000fe4000f8e10ff */
[-C--:B------:R-:W-:Y:S02]  /*0fb0*/  LEA.HI.SX32 R28, R28, R13.reuse, 0x1b ;  /* 0x0000000d1c1c7211 */ /* 0x080fe400078fdaff */
[----:B------:R-:W-:Y:S02]  /*0fc0*/  LEA.HI.SX32 R30, R30, R13, 0x1b ;  /* 0x0000000d1e1e7211 */ /* 0x000fe400078fdaff */
[----:B------:R-:W-:Y:S02]  /*0fd0*/  LEA R59, R28, UR23, 0x2 ;  /* 0x000000171c3b7c11 */ /* 0x000fe4000f8e10ff */
[----:B------:R-:W-:Y:S02]  /*0fe0*/  LEA R58, R30, UR23, 0x2 ;  /* 0x000000171e3a7c11 */ /* 0x000fe4000f8e10ff */
[----:B------:R-:W-:Y:S01]  /*0ff0*/  MOV R21, RZ ;  /* 0x000000ff00157202 */ /* 0x000fe20000000f00 */
[----:B--2---:R0:W-:Y:S04]  /*1000*/  STS [R73], R4 ;  /* 0x0000000449007388 */ /* 0x0041e80000000800 */
[----:B---3--:R-:W-:Y:S01]  /*1010*/  STS [R72+0x80], R5 ;  /* 0x0000800548007388 */ /* 0x008fe20000000800 */
[----:B0-----:R-:W-:-:S03]  /*1020*/  IADD3 R4, PT, PT, R13, 0x140, RZ ;  /* 0x000001400d047810 */ /* 0x001fc60007ffe0ff */
[----:B-----5:R0:W-:Y:S01]  /*1030*/  STS [R71+0x100], R8 ;  /* 0x0001000847007388 */ /* 0x0201e20000000800 */
[-C--:B------:R-:W-:Y:S02]  /*1040*/  LEA.HI.SX32 R4, R4, R13.reuse, 0x1b ;  /* 0x0000000d04047211 */ /* 0x080fe400078fdaff */
[C---:B0-----:R-:W-:Y:S01]  /*1050*/  IADD3 R8, PT, PT, R13.reuse, 0x180, RZ ;  /* 0x000001800d087810 */ /* 0x041fe20007ffe0ff */
[----:B----4-:R-:W-:Y:S04]  /*1060*/  STS [R70+0x180], R9 ;  /* 0x0001800946007388 */ /* 0x010fe80000000800 */
[----:B------:R0:W-:Y:S01]  /*1070*/  STS [R69+0x200], R10 ;  /* 0x0002000a45007388 */ /* 0x0001e20000000800 */
[----:B------:R-:W-:Y:S02]  /*1080*/  LEA.HI.SX32 R8, R8, R13, 0x1b ;  /* 0x0000000d08087211 */ /* 0x000fe400078fdaff */
[----:B------:R-:W-:Y:S01]  /*1090*/  LEA R63, R4, UR23, 0x2 ;  /* 0x00000017043f7c11 */ /* 0x000fe2000f8e10ff */
[----:B------:R-:W-:Y:S01]  /*10a0*/  STS [R68+0x280], R11 ;  /* 0x0002800b44007388 */ /* 0x000fe20000000800 */
[----:B0-----:R-:W-:-:S03]  /*10b0*/  IADD3 R10, PT, PT, R13, 0x1a0, RZ ;  /* 0x000001a00d0a7810 */ /* 0x001fc60007ffe0ff */
[----:B------:R0:W-:Y:S01]  /*10c0*/  STS [R67+0x300], R12 ;  /* 0x0003000c43007388 */ /* 0x0001e20000000800 */
[----:B------:R-:W-:-:S03]  /*10d0*/  LEA.HI.SX32 R10, R10, R13, 0x1b ;  /* 0x0000000d0a0a7211 */ /* 0x000fc600078fdaff */
[----:B------:R1:W-:Y:S01]  /*10e0*/  STS [R66+0x380], R14 ;  /* 0x0003800e42007388 */ /* 0x0003e20000000800 */
[----:B------:R-:W-:Y:S02]  /*10f0*/  LEA R61, R8, UR23, 0x2 ;  /* 0x00000017083d7c11 */ /* 0x000fe4000f8e10ff */
[----:B------:R-:W-:Y:S01]  /*1100*/  LEA R60, R10, UR23, 0x2 ;  /* 0x000000170a3c7c11 */ /* 0x000fe2000f8e10ff */
[----:B------:R2:W-:Y:S01]  /*1110*/  STS [R65+0x400], R16 ;  /* 0x0004001041007388 */ /* 0x0005e20000000800 */
[----:B------:R-:W-:-:S03]  /*1120*/  IMAD R13, R42, 0xf, R13 ;  /* 0x0000000f2a0d7824 */ /* 0x000fc600078e020d */
[----:B------:R3:W-:Y:S04]  /*1130*/  STS [R64+0x480], R18 ;  /* 0x0004801240007388 */ /* 0x0007e80000000800 */
[----:B------:R-:W-:Y:S01]  /*1140*/  STS [R63+0x500], R20 ;  /* 0x000500143f007388 */ /* 0x000fe20000000800 */
[----:B------:R-:W-:-:S03]  /*1150*/  VIADD R6, R13, 0x2 ;  /* 0x000000020d067836 */ /* 0x000fc60000000000 */
[----:B------:R-:W-:Y:S01]  /*1160*/  STS [R62+0x580], R22 ;  /* 0x000580163e007388 */ /* 0x000fe20000000800 */
[----:B------:R-:W-:-:S03]  /*1170*/  IADD3 R4, PT, PT, R13, 0x1, RZ ;  /* 0x000000010d047810 */ /* 0x000fc60007ffe0ff */
[----:B------:R-:W-:Y:S01]  /*1180*/  STS [R61+0x600], R24 ;  /* 0x000600183d007388 */ /* 0x000fe20000000800 */
[----:B------:R-:W-:-:S03]  /*1190*/  IADD3 R8, PT, PT, R13, 0x3, RZ ;  /* 0x000000030d087810 */ /* 0x000fc60007ffe0ff */
[----:B------:R4:W-:Y:S01]  /*11a0*/  STS [R60+0x680], R26 ;  /* 0x0006801a3c007388 */ /* 0x0009e20000000800 */
[C---:B------:R-:W-:Y:S02]  /*11b0*/  IADD3 R10, PT, PT, R13.reuse, 0x4, RZ ;  /* 0x000000040d0a7810 */ /* 0x040fe40007ffe0ff */
[C---:B0-----:R-:W-:Y:S02]  /*11c0*/  IADD3 R12, PT, PT, R13.reuse, 0x5, RZ ;  /* 0x000000050d0c7810 */ /* 0x041fe40007ffe0ff */
[C---:B-1----:R-:W-:Y:S02]  /*11d0*/  IADD3 R14, PT, PT, R13.reuse, 0x6, RZ ;  /* 0x000000060d0e7810 */ /* 0x042fe40007ffe0ff */
[C---:B--2---:R-:W-:Y:S02]  /*11e0*/  IADD3 R16, PT, PT, R13.reuse, 0x7, RZ ;  /* 0x000000070d107810 */ /* 0x044fe40007ffe0ff */
[C---:B---3--:R-:W-:Y:S01]  /*11f0*/  IADD3 R18, PT, PT, R13.reuse, 0x8, RZ ;  /* 0x000000080d127810 */ /* 0x048fe20007ffe0ff */
[C---:B----4-:R-:W-:Y:S01]  /*1200*/  VIADD R26, R13.reuse, 0xc ;  /* 0x0000000c0d1a7836 */ /* 0x050fe20000000000 */
[----:B------:R-:W-:-:S02]  /*1210*/  IADD3 R20, PT, PT, R13, 0x9, RZ ;  /* 0x000000090d147810 */ /* 0x000fc40007ffe0ff */
        /* <DEDUP_REMOVED lines=57> */
[----:B------:R-:W-:Y:S01]  /*15b0*/  HFMA2 R20, -RZ, RZ, 0, 0 ;  /* 0x00000000ff147431 */ /* 0x000fe200000001ff */
[----:B------:R-:W-:-:S04]  /*15c0*/  CS2R R22, SRZ ;  /* 0x0000000000167805 */ /* 0x000fc8000001ff00 */
        /* <DEDUP_REMOVED lines=25> */
[----:B------:R-:W-:Y:S01]  /*1760*/  ISETP.NE.AND P0, PT, R29, RZ, PT ;  /* 0x000000ff1d00720c */ /* 0x000fe20003f05270 */
[----:B------:R-:W-:-:S02]  /*1770*/  HFMA2 R29, -RZ, RZ, 0, 0 ;  /* 0x00000000ff1d7431 */ /* 0x000fc400000001ff */
        /* <DEDUP_REMOVED lines=118> */
.L_x_288:
[----:B------:R-:W-:Y:S05]  /*1ee0*/  BSYNC.RECONVERGENT B0 ;  /* 0x0000000000007941 */ /* 0x000fea0003800200 */
.L_x_287:
        /* <DEDUP_REMOVED lines=34> */
.L_x_290:
[----:B------:R-:W-:Y:S05]  /*2110*/  BSYNC.RECONVERGENT B0 ;  /* 0x0000000000007941 */ /* 0x000fea0003800200 */
.L_x_289:
        /* <DEDUP_REMOVED lines=36> */
.L_x_292:
[----:B------:R-:W-:Y:S05]  /*2360*/  BSYNC.RECONVERGENT B0 ;  /* 0x0000000000007941 */ /* 0x000fea0003800200 */
.L_x_291:
        /* <DEDUP_REMOVED lines=34> */
.L_x_294:
[----:B------:R-:W-:Y:S05]  /*2590*/  BSYNC.RECONVERGENT B0 ;  /* 0x0000000000007941 */ /* 0x000fea0003800200 */
.L_x_293:
        /* <DEDUP_REMOVED lines=36> */
.L_x_296:
[----:B------:R-:W-:Y:S05]  /*27e0*/  BSYNC.RECONVERGENT B0 ;  /* 0x0000000000007941 */ /* 0x000fea0003800200 */
.L_x_295:
        /* <DEDUP_REMOVED lines=34> */
.L_x_298:
[----:B------:R-:W-:Y:S05]  /*2a10*/  BSYNC.RECONVERGENT B0 ;  /* 0x0000000000007941 */ /* 0x000fea0003800200 */
.L_x_297:
        /* <DEDUP_REMOVED lines=36> */
.L_x_300:
[----:B------:R-:W-:Y:S05]  /*2c60*/  BSYNC.RECONVERGENT B0 ;  /* 0x0000000000007941 */ /* 0x000fea0003800200 */
.L_x_299:
        /* <DEDUP_REMOVED lines=34> */
.L_x_302:
[----:B------:R-:W-:Y:S05]  /*2e90*/  BSYNC.RECONVERGENT B0 ;  /* 0x0000000000007941 */ /* 0x000fea0003800200 */
.L_x_301:
        /* <DEDUP_REMOVED lines=37> */
.L_x_304:
[----:B------:R-:W-:Y:S05]  /*30f0*/  BSYNC.RECONVERGENT B0 ;  /* 0x0000000000007941 */ /* 0x000fea0003800200 */
.L_x_303:
        /* <DEDUP_REMOVED lines=39> */
.L_x_306:
[----:B------:R-:W-:Y:S05]  /*3370*/  BSYNC.RECONVERGENT B0 ;  /* 0x0000000000007941 */ /* 0x000fea0003800200 */
.L_x_305:
        /* <DEDUP_REMOVED lines=45> */
.L_x_308:
[----:B------:R-:W-:Y:S05]  /*3650*/  BSYNC.RECONVERGENT B0 ;  /* 0x0000000000007941 */ /* 0x000fea0003800200 */
.L_x_307:
        /* <DEDUP_REMOVED lines=32> */
.L_x_310:
[----:B------:R-:W-:Y:S05]  /*3860*/  BSYNC.RECONVERGENT B0 ;  /* 0x0000000000007941 */ /* 0x000fea0003800200 */
.L_x_309:
        /* <DEDUP_REMOVED lines=12> */
[C---:B------:R-:W-:Y:S01]  /*3930*/  IMAD.IADD R3, R21.reuse, 0x1, -R2 ;  /* 0x0000000115037824 */ /* 0x040fe200078e0a02 */
[----:B------:R-:W-:Y:S02]  /*3940*/  I2FP.F32.S32 R2, R2 ;  /* 0x0000000200027245 */ /* 0x000fe40000201400 */
[----:B------:R-:W-:Y:S01]  /*3950*/  @P0 FSETP.NEU.FTZ.AND P2, PT, R21, RZ, PT ;  /* 0x000000ff1500020b */ /* 0x000fe20003f5d000 */
        /* <DEDUP_REMOVED lines=17> */
.L_x_312:
[----:B------:R-:W-:Y:S05]  /*3a70*/  BSYNC.RECONVERGENT B0 ;  /* 0x0000000000007941 */ /* 0x000fea0003800200 */
.L_x_311:
        /* <DEDUP_REMOVED lines=32> */
.L_x_314:
[----:B------:R-:W-:Y:S05]  /*3c80*/  BSYNC.RECONVERGENT B0 ;  /* 0x0000000000007941 */ /* 0x000fea0003800200 */
.L_x_313:
        /* <DEDUP_REMOVED lines=32> */
.L_x_316:
[----:B------:R-:W-:Y:S05]  /*3e90*/  BSYNC.RECONVERGENT B0 ;  /* 0x0000000000007941 */ /* 0x000fea0003800200 */
.L_x_315:
        /* <DEDUP_REMOVED lines=32> */
.L_x_318:
[----:B------:R-:W-:Y:S05]  /*40a0*/  BSYNC.RECONVERGENT B0 ;  /* 0x0000000000007941 */ /* 0x000fea0003800200 */
.L_x_317:
        /* <DEDUP_REMOVED lines=46> */
.L_x_325:
[----:B------:R-:W-:Y:S01]  /*4390*/  HFMA2 R3, -RZ, RZ, 0, 0 ;  /* 0x00000000ff037431 */ /* 0x000fe200000001ff */
[----:B0-----:R-:W-:Y:S01]  /*43a0*/  MOV R7, UR28 ;  /* 0x0000001c00077c02 */ /* 0x001fe20008000f00 */
[----:B------:R-:W-:Y:S01]  /*43b0*/  IMAD.U32 R5, RZ, RZ, UR29 ;  /* 0x0000001dff057e24 */ /* 0x000fe2000f8e00ff */
[----:B------:R-:W-:Y:S02]  /*43c0*/  MOV R2, R77 ;  /* 0x0000004d00027202 */ /* 0x000fe40000000f00 */
[----:B------:R-:W-:Y:S02]  /*43d0*/  CS2R R68, SRZ ;  /* 0x0000000000447805 */ /* 0x000fe4000001ff00 */
[C---:B------:R-:W-:Y:S02]  /*43e0*/  LOP3.LUT R31, R77.reuse, 0x20, RZ, 0xfc, !PT ;  /* 0x000000204d1f7812 */ /* 0x040fe400078efcff */
[----:B------:R-:W-:Y:S02]  /*43f0*/  CS2R R60, SRZ ;  /* 0x00000000003c7805 */ /* 0x000fe4000001ff00 */
[----:B------:R-:W-:Y:S01]  /*4400*/  LOP3.LUT R50, R77, 0x40, RZ, 0xfc, !PT ;  /* 0x000000404d327812 */ /* 0x000fe200078efcff */
[----:B------:R-:W-:Y:S01]  /*4410*/  HFMA2 R21, -RZ, RZ, 0, 0 ;  /* 0x00000000ff157431 */ /* 0x000fe200000001ff */
[----:B------:R-:W-:Y:S01]  /*4420*/  ISETP.GE.AND P4, PT, R31, UR26, PT ;  /* 0x0000001a1f007c0c */ /* 0x000fe2000bf86270 */
[----:B------:R-:W-:Y:S01]  /*4430*/  IMAD.WIDE.U32 R6, R7, UR7, R2 ;  /* 0x0000000707067c25 */ /* 0x000fe2000f8e0002 */
[----:B------:R-:W-:-:S02]  /*4440*/  LOP3.LUT R46, R77, 0x60, RZ, 0xfc, !PT ;  /* 0x000000604d2e7812 */ /* 0x000fc400078efcff */
[----:B------:R-:W-:Y:S02]  /*4450*/  CS2R R52, SRZ ;  /* 0x0000000000347805 */ /* 0x000fe4000001ff00 */
[----:B------:R-:W-:Y:S01]  /*4460*/  ISETP.GE.AND P5, PT, R50, UR26, PT ;  /* 0x0000001a32007c0c */ /* 0x000fe2000bfa6270 */
[----:B------:R-:W-:Y:S01]  /*4470*/  IMAD R5, R5, UR7, R7 ;  /* 0x0000000705057c24 */ /* 0x000fe2000f8e0207 */
[----:B------:R-:W-:Y:S01]  /*4480*/  LEA R4, P2, R6, UR19, 0x2 ;  /* 0x0000001306047c11 */ /* 0x000fe2000f8410ff */
[----:B------:R-:W-:Y:S01]  /*4490*/  HFMA2 R16, -RZ, RZ, 0, 0 ;  /* 0x00000000ff107431 */ /* 0x000fe200000001ff */
[----:B------:R-:W-:Y:S01]  /*44a0*/  ISETP.GE.AND P6, PT, R46, UR26, PT ;  /* 0x0000001a2e007c0c */ /* 0x000fe2000bfc6270 */
[----:B------:R-:W-:Y:S01]  /*44b0*/  HFMA2 R15, -RZ, RZ, 0, 0 ;  /* 0x00000000ff0f7431 */ /* 0x000fe200000001ff */
[----:B------:R-:W-:Y:S01]  /*44c0*/  LEA.HI.X R5, R6, UR21, R5, 0x2, P2 ;  /* 0x0000001506057c11 */ /* 0x000fe200090f1405 */
[----:B------:R-:W-:Y:S01]  /*44d0*/  IMAD.MOV.U32 R73, RZ, RZ, RZ ;  /* 0x000000ffff497224 */ /* 0x000fe200078e00ff */
[C---:B------:R-:W-:Y:S01]  /*44e0*/  LOP3.LUT R48, R77.reuse, 0x80, RZ, 0xfc, !PT ;  /* 0x000000804d307812 */ /* 0x040fe200078efcff */
[----:B------:R-:W-:Y:S01]  /*44f0*/  HFMA2 R9, -RZ, RZ, 0, 0 ;  /* 0x00000000ff097431 */ /* 0x000fe200000001ff */
[C---:B------:R-:W-:Y:S01]  /*4500*/  LOP3.LUT R44, R77.reuse, 0xa0, RZ, 0xfc, !PT ;  /* 0x000000a04d2c7812 */ /* 0x040fe200078efcff */
[----:B------:R-:W2:Y:S01]  /*4510*/  @!P4 LDG.E R68, desc[UR24][R4.64+0x80] ;  /* 0x000080180444c981 */ /* 0x000ea2000c1e1900 */
[----:B------:R-:W-:Y:S01]  /*4520*/  LOP3.LUT R41, R77, 0xc0, RZ, 0xfc, !PT ;  /* 0x000000c04d297812 */ /* 0x000fe200078efcff */
[----:B------:R-:W-:Y:S01]  /*4530*/  HFMA2 R42, -RZ, RZ, 0, 0 ;  /* 0x00000000ff2a7431 */ /* 0x000fe200000001ff */
[----:B------:R-:W-:Y:S01]  /*4540*/  MOV R28, RZ ;  /* 0x000000ff001c7202 */ /* 0x000fe20000000f00 */
[----:B------:R-:W-:Y:S01]  /*4550*/  HFMA2 R40, -RZ, RZ, 0, 0 ;  /* 0x00000000ff287431 */ /* 0x000fe200000001ff */
[----:B------:R-:W-:Y:S01]  /*4560*/  ISETP.GE.AND P2, PT, R48, UR26, PT ;  /* 0x0000001a30007c0c */ /* 0x000fe2000bf46270 */
[----:B------:R-:W5:Y:S01]  /*4570*/  @!P6 LDG.E R60, desc[UR24][R4.64+0x180] ;  /* 0x00018018043ce981 */ /* 0x000f62000c1e1900 */
[----:B------:R-:W-:-:S02]  /*4580*/  ISETP.GE.AND P3, PT, R44, UR26, PT ;  /* 0x0000001a2c007c0c */ /* 0x000fc4000bf66270 */
[----:B------:R-:W-:Y:S02]  /*4590*/  CS2R R62, SRZ ;  /* 0x00000000003e7805 */ /* 0x000fe4000001ff00 */
[----:B------:R-:W-:Y:S01]  /*45a0*/  ISETP.GE.AND P4, PT, R41, UR26, PT ;  /* 0x0000001a29007c0c */ /* 0x000fe2000bf86270 */
[----:B------:R-:W3:Y:S01]  /*45b0*/  @!P5 LDG.E R28, desc[UR24][R4.64+0x100] ;  /* 0x00010018041cd981 */ /* 0x000ee2000c1e1900 */
[C---:B------:R-:W-:Y:S02]  /*45c0*/  LOP3.LUT R43, R77.reuse, 0xe0, RZ, 0xfc, !PT ;  /* 0x000000e04d2b7812 */ /* 0x040fe400078efcff */
[----:B------:R-:W-:Y:S02]  /*45d0*/  CS2R R58, SRZ ;  /* 0x00000000003a7805 */ /* 0x000fe4000001ff00 */
[----:B------:R-:W-:Y:S02]  /*45e0*/  LOP3.LUT R39, R77, 0x100, RZ, 0xfc, !PT ;  /* 0x000001004d277812 */ /* 0x000fe400078efcff */
[----:B------:R-:W-:-:S02]  /*45f0*/  ISETP.GE.AND P5, PT, R43, UR26, PT ;  /* 0x0000001a2b007c0c */ /* 0x000fc4000bfa6270 */
[----:B------:R-:W-:Y:S01]  /*4600*/  ISETP.GE.AND P6, PT, R39, UR26, PT ;  /* 0x0000001a27007c0c */ /* 0x000fe2000bfc6270 */
[----:B------:R-:W4:Y:S01]  /*4610*/  @!P2 LDG.E R21, desc[UR24][R4.64+0x200] ;  /* 0x000200180415a981 */ /* 0x000f22000c1e1900 */
[----:B------:R-:W-:Y:S02]  /*4620*/  MOV R22, RZ ;  /* 0x000000ff00167202 */ /* 0x000fe40000000f00 */
[C---:B------:R-:W-:Y:S01]  /*4630*/  LOP3.LUT R37, R77.reuse, 0x120, RZ, 0xfc, !PT ;  /* 0x000001204d257812 */ /* 0x040fe200078efcff */
[----:B------:R-:W4:Y:S01]  /*4640*/  @!P3 LDG.E R53, desc[UR24][R4.64+0x280] ;  /* 0x000280180435b981 */ /* 0x000f22000c1e1900 */
[C---:B------:R-:W-:Y:S02]  /*4650*/  LOP3.LUT R38, R77.reuse, 0x140, RZ, 0xfc, !PT ;  /* 0x000001404d267812 */ /* 0x040fe400078efcff */
[----:B------:R-:W-:Y:S01]  /*4660*/  LOP3.LUT R35, R77, 0x160, RZ, 0xfc, !PT ;  /* 0x000001604d237812 */ /* 0x000fe200078efcff */
[----:B------:R-:W4:Y:S01]  /*4670*/  @!P4 LDG.E R22, desc[UR24][R4.64+0x300] ;  /* 0x000300180416c981 */ /* 0x000f22000c1e1900 */
[----:B------:R-:W-:-:S02]  /*4680*/  ISETP.GE.AND P2, PT, R37, UR26, PT ;  /* 0x0000001a25007c0c */ /* 0x000fc4000bf46270 */
[----:B------:R-:W-:Y:S01]  /*4690*/  MOV R36, RZ ;  /* 0x000000ff00247202 */ /* 0x000fe20000000f00 */
[----:B------:R-:W4:Y:S01]  /*46a0*/  @!P5 LDG.E R16, desc[UR24][R4.64+0x380] ;  /* 0x000380180410d981 */ /* 0x000f22000c1e1900 */
[----:B------:R-:W-:Y:S02]  /*46b0*/  ISETP.GE.AND P3, PT, R38, UR26, PT ;  /* 0x0000001a26007c0c */ /* 0x000fe4000bf66270 */
[----:B------:R-:W-:Y:S02]  /*46c0*/  ISETP.GE.AND P4, PT, R35, UR26, PT ;  /* 0x0000001a23007c0c */ /* 0x000fe4000bf86270 */
[C---:B------:R-:W-:Y:S01]  /*46d0*/  LOP3.LUT R34, R77.reuse, 0x180, RZ, 0xfc, !PT ;  /* 0x000001804d227812 */ /* 0x040fe200078efcff */
[----:B------:R-:W4:Y:S01]  /*46e0*/  @!P6 LDG.E R36, desc[UR24][R4.64+0x400] ;  /* 0x000400180424e981 */ /* 0x000f22000c1e1900 */
[----:B------:R-:W-:Y:S02]  /*46f0*/  LOP3.LUT R33, R77, 0x1a0, RZ, 0xfc, !PT ;  /* 0x000001a04d217812 */ /* 0x000fe400078efcff */
[----:B------:R-:W-:Y:S01]  /*4700*/  ISETP.GE.AND P5, PT, R34, UR26, PT ;  /* 0x0000001a22007c0c */ /* 0x000fe2000bfa6270 */
[----:B------:R-:W4:Y:S01]  /*4710*/  @!P2 LDG.E R15, desc[UR24][R4.64+0x480] ;  /* 0x00048018040fa981 */ /* 0x000f22000c1e1900 */
[----:B------:R-:W-:-:S02]  /*4720*/  MOV R32, RZ ;  /* 0x000000ff00207202 */ /* 0x000fc40000000f00 */
[----:B------:R-:W-:Y:S02]  /*4730*/  ISETP.GE.AND P6, PT, R33, UR26, PT ;  /* 0x0000001a21007c0c */ /* 0x000fe4000bfc6270 */
[C---:B------:R-:W-:Y:S01]  /*4740*/  LOP3.LUT R30, R77.reuse, 0x1c0, RZ, 0xfc, !PT ;  /* 0x000001c04d1e7812 */ /* 0x040fe200078efcff */
[----:B------:R-:W4:Y:S01]  /*4750*/  @!P4 LDG.E R73, desc[UR24][R4.64+0x580] ;  /* 0x000580180449c981 */ /* 0x000f22000c1e1900 */
[C---:B------:R-:W-:Y:S02]  /*4760*/  LOP3.LUT R10, R77.reuse, 0x1e0, RZ, 0xfc, !PT ;  /* 0x000001e04d0a7812 */ /* 0x040fe400078efcff */
[----:B------:R-:W-:Y:S01]  /*4770*/  LOP3.LUT R6, R77, 0x200, RZ, 0xfc, !PT ;  /* 0x000002004d067812 */ /* 0x000fe200078efcff */
[----:B------:R-:W4:Y:S01]  /*4780*/  @!P3 LDG.E R32, desc[UR24][R4.64+0x500] ;  /* 0x000500180420b981 */ /* 0x000f22000c1e1900 */
[----:B------:R-:W-:Y:S02]  /*4790*/  MOV R64, RZ ;  /* 0x000000ff00407202 */ /* 0x000fe40000000f00 */
[----:B------:R-:W-:Y:S01]  /*47a0*/  ISETP.GE.AND P2, PT, R30, UR26, PT ;  /* 0x0000001a1e007c0c */ /* 0x000fe2000bf46270 */
[----:B------:R-:W4:Y:S01]  /*47b0*/  @!P5 LDG.E R9, desc[UR24][R4.64+0x600] ;  /* 0x000600180409d981 */ /* 0x000f22000c1e1900 */
[----:B------:R-:W-:-:S02]  /*47c0*/  MOV R71, RZ ;  /* 0x000000ff00477202 */ /* 0x000fc40000000f00 */
[----:B------:R-:W-:Y:S01]  /*47d0*/  ISETP.GE.AND P3, PT, R10, UR26, PT ;  /* 0x0000001a0a007c0c */ /* 0x000fe2000bf66270 */
[----:B------:R-:W2:Y:S01]  /*47e0*/  @!P1 LDG.E R64, desc[UR24][R4.64] ;  /* 0x0000001804409981 */ /* 0x000ea2000c1e1900 */
[----:B------:R-:W-:Y:S02]  /*47f0*/  ISETP.GE.AND P4, PT, R6, UR26, PT ;  /* 0x0000001a06007c0c */ /* 0x000fe4000bf86270 */
[C---:B------:R-:W-:Y:S01]  /*4800*/  LOP3.LUT R7, R77.reuse, 0x220, RZ, 0xfc, !PT ;  /* 0x000002204d077812 */ /* 0x040fe200078efcff */
[----:B------:R-:W4:Y:S01]  /*4810*/  @!P6 LDG.E R71, desc[UR24][R4.64+0x680] ;  /* 0x000680180447e981 */ /* 0x000f22000c1e1900 */
[----:B------:R-:W-:Y:S02]  /*4820*/  LOP3.LUT R26, R77, 0x240, RZ, 0xfc, !PT ;  /* 0x000002404d1a7812 */ /* 0x000fe400078efcff */
[----:B------:R-:W-:Y:S01]  /*4830*/  ISETP.GE.AND P5, PT, R7, UR26, PT ;  /* 0x0000001a07007c0c */ /* 0x000fe2000bfa6270 */
[----:B------:R-:W4:Y:S01]  /*4840*/  @!P2 LDG.E R42, desc[UR24][R4.64+0x700] ;  /* 0x00070018042aa981 */ /* 0x000f22000c1e1900 */
[----:B------:R-:W-:-:S02]  /*4850*/  ISETP.GE.AND P6, PT, R26, UR26, PT ;  /* 0x0000001a1a007c0c */ /* 0x000fc4000bfc6270 */
[----:B------:R-:W-:Y:S01]  /*4860*/  MOV R67, RZ ;  /* 0x000000ff00437202 */ /* 0x000fe20000000f00 */
[----:B------:R-:W4:Y:S01]  /*4870*/  @!P3 LDG.E R69, desc[UR24][R4.64+0x780] ;  /* 0x000780180445b981 */ /* 0x000f22000c1e1900 */
[C---:B------:R-:W-:Y:S02]  /*4880*/  LOP3.LUT R29, R77.reuse, 0x260, RZ, 0xfc, !PT ;  /* 0x000002604d1d7812 */ /* 0x040fe400078efcff */
[C---:B------:R-:W-:Y:S02]  /*4890*/  LOP3.LUT R24, R77.reuse, 0x280, RZ, 0xfc, !PT ;  /* 0x000002804d187812 */ /* 0x040fe400078efcff */
[----:B------:R-:W-:Y:S01]  /*48a0*/  LOP3.LUT R25, R77, 0x2a0, RZ, 0xfc, !PT ;  /* 0x000002a04d197812 */ /* 0x000fe200078efcff */
[----:B------:R-:W4:Y:S01]  /*48b0*/  @!P4 LDG.E R67, desc[UR24][R4.64+0x800] ;  /* 0x000800180443c981 */ /* 0x000f22000c1e1900 */
[----:B------:R-:W-:Y:S02]  /*48c0*/  ISETP.GE.AND P2, PT, R29, UR26, PT ;  /* 0x0000001a1d007c0c */ /* 0x000fe4000bf46270 */
[----:B------:R-:W-:Y:S01]  /*48d0*/  ISETP.GE.AND P3, PT, R24, UR26, PT ;  /* 0x0000001a18007c0c */ /* 0x000fe2000bf66270 */
[----:B------:R-:W4:Y:S01]  /*48e0*/  @!P5 LDG.E R40, desc[UR24][R4.64+0x880] ;  /* 0x000880180428d981 */ /* 0x000f22000c1e1900 */
[----:B------:R-:W-:-:S02]  /*48f0*/  ISETP.GE.AND P4, PT, R25, UR26, PT ;  /* 0x0000001a19007c0c */ /* 0x000fc4000bf86270 */
[C---:B------:R-:W-:Y:S01]  /*4900*/  LOP3.LUT R23, R77.reuse, 0x2c0, RZ, 0xfc, !PT ;  /* 0x000002c04d177812 */ /* 0x040fe200078efcff */
[----:B------:R-:W4:Y:S01]  /*4910*/  @!P6 LDG.E R63, desc[UR24][R4.64+0x900] ;  /* 0x00090018043fe981 */ /* 0x000f22000c1e1900 */
[----:B------:R-:W-:Y:S02]  /*4920*/  LOP3.LUT R20, R77, 0x2e0, RZ, 0xfc, !PT ;  /* 0x000002e04d147812 */ /* 0x000fe400078efcff */
[----:B------:R-:W-:Y:S02]  /*4930*/  ISETP.GE.AND P5, PT, R23, UR26, PT ;  /* 0x0000001a17007c0c */ /* 0x000fe4000bfa6270 */
[----:B------:R-:W-:Y:S01]  /*4940*/  ISETP.GE.AND P6, PT, R20, UR26, PT ;  /* 0x0000001a14007c0c */ /* 0x000fe2000bfc6270 */
[----:B------:R-:W4:Y:S01]  /*4950*/  @!P2 LDG.E R59, desc[UR24][R4.64+0x980] ;  /* 0x00098018043ba981 */ /* 0x000f22000c1e1900 */
[C---:B------:R-:W-:Y:S02]  /*4960*/  LOP3.LUT R19, R77.reuse, 0x300, RZ, 0xfc, !PT ;  /* 0x000003004d137812 */ /* 0x040fe400078efcff */
[C---:B------:R-:W-:Y:S01]  /*4970*/  LOP3.LUT R17, R77.reuse, 0x320, RZ, 0xfc, !PT ;  /* 0x000003204d117812 */ /* 0x040fe200078efcff */
[----:B------:R-:W4:Y:S01]  /*4980*/  @!P3 LDG.E R61, desc[UR24][R4.64+0xa00] ;  /* 0x000a0018043db981 */ /* 0x000f22000c1e1900 */
[----:B------:R-:W-:-:S02]  /*4990*/  LOP3.LUT R18, R77, 0x340, RZ, 0xfc, !PT ;  /* 0x000003404d127812 */ /* 0x000fc400078efcff */
[----:B------:R-:W-:Y:S02]  /*49a0*/  CS2R R56, SRZ ;  /* 0x0000000000387805 */ /* 0x000fe4000001ff00 */
[----:B------:R-:W-:Y:S01]  /*49b0*/  ISETP.GE.AND P2, PT, R19, UR26, PT ;  /* 0x0000001a13007c0c */ /* 0x000fe2000bf46270 */
[----:B------:R-:W4:Y:S01]  /*49c0*/  @!P4 LDG.E R62, desc[UR24][R4.64+0xa80] ;  /* 0x000a8018043ec981 */ /* 0x000f22000c1e1900 */
[----:B------:R-:W-:Y:S02]  /*49d0*/  ISETP.GE.AND P3, PT, R17, UR26, PT ;  /* 0x0000001a11007c0c */ /* 0x000fe4000bf66270 */
[----:B------:R-:W-:Y:S01]  /*49e0*/  ISETP.GE.AND P4, PT, R18, UR26, PT ;  /* 0x0000001a12007c0c */ /* 0x000fe2000bf86270 */
[----:B------:R-:W-:Y:S01]  /*49f0*/  HFMA2 R51, -RZ, RZ, 0, 0 ;  /* 0x00000000ff337431 */ /* 0x000fe200000001ff */
[C---:B------:R-:W-:Y:S01]  /*4a00*/  LOP3.LUT R14, R77.reuse, 0x360, RZ, 0xfc, !PT ;  /* 0x000003604d0e7812 */ /* 0x040fe200078efcff */
[----:B------:R-:W4:Y:S01]  /*4a10*/  @!P5 LDG.E R58, desc[UR24][R4.64+0xb00] ;  /* 0x000b0018043ad981 */ /* 0x000f22000c1e1900 */
[----:B------:R-:W-:-:S02]  /*4a20*/  LOP3.LUT R11, R77, 0x380, RZ, 0xfc, !PT ;  /* 0x000003804d0b7812 */ /* 0x000fc400078efcff */
[----:B------:R-:W-:Y:S01]  /*4a30*/  ISETP.GE.AND P5, PT, R14, UR26, PT ;  /* 0x0000001a0e007c0c */ /* 0x000fe2000bfa6270 */
[----:B------:R-:W4:Y:S01]  /*4a40*/  @!P6 LDG.E R57, desc[UR24][R4.64+0xb80] ;  /* 0x000b80180439e981 */ /* 0x000f22000c1e1900 */
[----:B------:R-:W-:Y:S01]  /*4a50*/  ISETP.GE.AND P6, PT, R11, UR26, PT ;  /* 0x0000001a0b007c0c */ /* 0x000fe2000bfc6270 */
[----:B------:R-:W-:Y:S01]  /*4a60*/  HFMA2 R49, -RZ, RZ, 0, 0 ;  /* 0x00000000ff317431 */ /* 0x000fe200000001ff */
[----:B------:R-:W-:Y:S01]  /*4a70*/  MOV R47, RZ ;  /* 0x000000ff002f7202 */ /* 0x000fe20000000f00 */
[----:B------:R-:W4:Y:S01]  /*4a80*/  @!P2 LDG.E R56, desc[UR24][R4.64+0xc00] ;  /* 0x000c00180438a981 */ /* 0x000f22000c1e1900 */
[C---:B------:R-:W-:Y:S02]  /*4a90*/  LOP3.LUT R12, R77.reuse, 0x3a0, RZ, 0xfc, !PT ;  /* 0x000003a04d0c7812 */ /* 0x040fe400078efcff */
[----:B------:R-:W-:Y:S01]  /*4aa0*/  LOP3.LUT R13, R77, 0x3c0, RZ, 0xfc, !PT ;  /* 0x000003c04d0d7812 */ /* 0x000fe200078efcff */
[----:B------:R-:W4:Y:S01]  /*4ab0*/  @!P3 LDG.E R51, desc[UR24][R4.64+0xc80] ;  /* 0x000c80180433b981 */ /* 0x000f22000c1e1900 */
[----:B------:R-:W-:Y:S01]  /*4ac0*/  LOP3.LUT R8, R78, 0x3e0, RZ, 0xfc, !PT ;  /* 0x000003e04e087812 */ /* 0x000fe200078efcff */
[----:B------:R-:W-:Y:S01]  /*4ad0*/  IMAD.MOV.U32 R45, RZ, RZ, RZ ;  /* 0x000000ffff2d7224 */ /* 0x000fe200078e00ff */
[----:B------:R-:W-:Y:S01]  /*4ae0*/  ISETP.GE.AND P2, PT, R12, UR26, PT ;  /* 0x0000001a0c007c0c */ /* 0x000fe2000bf46270 */
[----:B------:R-:W4:Y:S01]  /*4af0*/  @!P4 LDG.E R47, desc[UR24][R4.64+0xd00] ;  /* 0x000d0018042fc981 */ /* 0x000f22000c1e1900 */
[----:B------:R-:W-:-:S02]  /*4b00*/  ISETP.GE.AND P3, PT, R13, UR26, PT ;  /* 0x0000001a0d007c0c */ /* 0x000fc4000bf66270 */
[----:B------:R-:W-:Y:S01]  /*4b10*/  ISETP.GE.AND P4, PT, R8, UR26, PT ;  /* 0x0000001a08007c0c */ /* 0x000fe2000bf86270 */
[----:B------:R-:W4:Y:S01]  /*4b20*/  @!P5 LDG.E R49, desc[UR24][R4.64+0xd80] ;  /* 0x000d80180431d981 */ /* 0x000f22000c1e1900 */
[----:B------:R-:W-:-:S03]  /*4b30*/  CS2R R54, SRZ ;  /* 0x0000000000367805 */ /* 0x000fc6000001ff00 */
[----:B------:R-:W4:Y:S04]  /*4b40*/  @!P6 LDG.E R45, desc[UR24][R4.64+0xe00] ;  /* 0x000e0018042de981 */ /* 0x000f28000c1e1900 */
[----:B------:R-:W4:Y:S04]  /*4b50*/  @!P2 LDG.E R55, desc[UR24][R4.64+0xe80] ;  /* 0x000e80180437a981 */ /* 0x000f28000c1e1900 */
[----:B------:R-:W4:Y:S04]  /*4b60*/  @!P3 LDG.E R52, desc[UR24][R4.64+0xf00] ;  /* 0x000f00180434b981 */ /* 0x000f28000c1e1900 */
[----:B------:R0:W4:Y:S01]  /*4b70*/  @!P4 LDG.E R54, desc[UR24][R4.64+0xf80] ;  /* 0x000f80180436c981 */ /* 0x000122000c1e1900 */
[----:B------:R-:W1:Y:S01]  /*4b80*/  S2R R161, SR_LANEID ;  /* 0x0000000000a17919 */ /* 0x000e620000000000 */
[----:B------:R-:W1:Y:S01]  /*4b90*/  S2UR UR12, SR_CgaCtaId ;  /* 0x00000000000c79c3 */ /* 0x000e620000008800 */
[----:B------:R-:W-:Y:S01]  /*4ba0*/  LOP3.LUT R27, R95, 0x3e0, RZ, 0xc0, !PT ;  /* 0x000003e05f1b7812 */ /* 0x000fe200078ec0ff */
[----:B------:R-:W-:Y:S01]  /*4bb0*/  USHF.L.U32 UR27, UR6, 0xc, URZ ;  /* 0x0000000c061b7899 */ /* 0x000fe200080006ff */
[----:B------:R-:W-:Y:S01]  /*4bc0*/  UMOV UR15, UR38 ;  /* 0x00000026000f7c82 */ /* 0x000fe20008000000 */
[----:B------:R-:W-:-:S02]  /*4bd0*/  MOV R65, UR36 ;  /* 0x0000002400417c02 */ /* 0x000fc40008000f00 */
[----:B------:R-:W-:Y:S01]  /*4be0*/  ULEA UR27, UR15, -UR27, 0x1 ;  /* 0x8000001b0f1b7291 */ /* 0x000fe2000f8e08ff */
[----:B------:R-:W-:Y:S01]  /*4bf0*/  MOV R75, UR37 ;  /* 0x00000025004b7c02 */ /* 0x000fe20008000f00 */
[----:B------:R-:W-:Y:S01]  /*4c00*/  UMOV UR23, 0x400 ;  /* 0x0000040000177882 */ /* 0x000fe20000000000 */
[----:B------:R-:W-:-:S03]  /*4c10*/  IMAD.WIDE.U32 R2, R65, UR7, R2 ;  /* 0x0000000741027c25 */ /* 0x000fc6000f8e0002 */
[----:B------:R-:W-:Y:S01]  /*4c20*/  ISETP.GE.AND P3, PT, R31, UR27, PT ;  /* 0x0000001b1f007c0c */ /* 0x000fe2000bf66270 */
[----:B------:R-:W-:Y:S01]  /*4c30*/  IMAD R3, R75, UR7, R3 ;  /* 0x000000074b037c24 */ /* 0x000fe2000f8e0203 */
[----:B0-----:R-:W-:Y:S02]  /*4c40*/  LEA R4, P4, R2, UR20, 0x2 ;  /* 0x0000001402047c11 */ /* 0x001fe4000f8810ff */
[----:B-1----:R-:W-:-:S05]  /*4c50*/  IADD3 R0, PT, PT, R27, R161, RZ ;  /* 0x000000a11b007210 */ /* 0x002fca0007ffe0ff */
[----:B------:R-:W-:Y:S01]  /*4c60*/  IMAD R70, R27, 0x1f, R0 ;  /* 0x0000001f1b467824 */ /* 0x000fe200078e0200 */
[----:B------:R-:W-:-:S04]  /*4c70*/  ULEA UR23, UR12, UR23, 0x18 ;  /* 0x000000170c177291 */ /* 0x000fc8000f8ec0ff */
[C---:B------:R-:W-:Y:S02]  /*4c80*/  IADD3 R31, PT, PT, R70.reuse, 0x20, RZ ;  /* 0x00000020461f7810 */ /* 0x040fe40007ffe0ff */
[C---:B------:R-:W-:Y:S02]  /*4c90*/  IADD3 R27, PT, PT, R70.reuse, 0x40, RZ ;  /* 0x00000040461b7810 */ /* 0x040fe40007ffe0ff */
[CC--:B------:R-:W-:Y:S02]  /*4ca0*/  LEA.HI.SX32 R74, R70.reuse, R70.reuse, 0x1b ;  /* 0x00000046464a7211 */ /* 0x0c0fe400078fdaff */
[-C--:B------:R-:W-:Y:S02]  /*4cb0*/  LEA.HI.SX32 R31, R31, R70.reuse, 0x1b ;  /* 0x000000461f1f7211 */ /* 0x080fe400078fdaff */
[C---:B------:R-:W-:Y:S02]  /*4cc0*/  IADD3 R148, PT, PT, R70.reuse, 0x60, RZ ;  /* 0x0000006046947810 */ /* 0x040fe40007ffe0ff */
[----:B------:R-:W-:Y:S01]  /*4cd0*/  LEA.HI.SX32 R27, R27, R70, 0x1b ;  /* 0x000000461b1b7211 */ /* 0x000fe200078fdaff */
[C---:B------:R-:W-:Y:S01]  /*4ce0*/  VIADD R141, R70.reuse, 0xe0 ;  /* 0x000000e0468d7836 */ /* 0x040fe20000000000 */
[----:B------:R-:W-:Y:S01]  /*4cf0*/  ISETP.GE.AND P2, PT, R77, UR27, PT ;  /* 0x0000001b4d007c0c */ /* 0x000fe2000bf46270 */
[----:B------:R-:W-:Y:S01]  /*4d00*/  VIADD R142, R70, 0x220 ;  /* 0x00000220468e7836 */ /* 0x000fe20000000000 */
[----:B------:R-:W-:Y:S01]  /*4d10*/  LEA.HI.X R5, R2, UR22, R3, 0x2, P4 ;  /* 0x0000001602057c11 */ /* 0x000fe2000a0f1403 */
[C---:B------:R-:W-:Y:S01]  /*4d20*/  VIADD R66, R70.reuse, 0x380 ;  /* 0x0000038046427836 */ /* 0x040fe20000000000 */
[----:B------:R-:W-:-:S02]  /*4d30*/  IADD3 R147, PT, PT, R70, 0x80, RZ ;  /* 0x0000008046937810 */ /* 0x000fc40007ffe0ff */
[----:B------:R-:W-:Y:S02]  /*4d40*/  LEA R74, R74, UR23, 0x2 ;  /* 0x000000174a4a7c11 */ /* 0x000fe4000f8e10ff */
        /* <DEDUP_REMOVED lines=23> */
[----:B------:R-:W-:Y:S02]  /*4ec0*/  IADD3 R2, PT, PT, R70, 0x3e0, RZ ;  /* 0x000003e046027810 */ /* 0x000fe40007ffe0ff */
[----:B------:R-:W-:Y:S02]  /*4ed0*/  LEA R31, R31, UR23, 0x2 ;  /* 0x000000171f1f7c11 */ /* 0x000fe4000f8e10ff */
[-C--:B------:R-:W-:Y:S02]  /*4ee0*/  LEA.HI.SX32 R148, R148, R70.reuse, 0x1b ;  /* 0x0000004694947211 */ /* 0x080fe400078fdaff */
[----:B------:R-:W-:Y:S02]  /*4ef0*/  LEA R27, R27, UR23, 0x2 ;  /* 0x000000171b1b7c11 */ /* 0x000fe4000f8e10ff */
        /* <DEDUP_REMOVED lines=32> */
[----:B------:R-:W-:Y:S01]  /*5100*/  LEA R146, R146, UR23, 0x2 ;  /* 0x0000001792927c11 */ /* 0x000fe2000f8e10ff */
[----:B------:R-:W-:Y:S01]  /*5110*/  UMOV UR12, UR8 ;  /* 0x00000008000c7c82 */ /* 0x000fe20008000000 */
[----:B------:R-:W-:Y:S01]  /*5120*/  LEA R140, R140, UR23, 0x2 ;  /* 0x000000178c8c7c11 */ /* 0x000fe2000f8e10ff */
[----:B------:R-:W-:Y:S01]  /*5130*/  UMOV UR13, UR14 ;  /* 0x0000000e000d7c82 */ /* 0x000fe20008000000 */
[----:B--2---:R0:W-:Y:S04]  /*5140*/  STS [R74], R64 ;  /* 0x000000404a007388 */ /* 0x0041e80000000800 */
[----:B------:R1:W-:Y:S04]  /*5150*/  STS [R31+0x80], R68 ;  /* 0x000080441f007388 */ /* 0x0003e80000000800 */
[----:B---3--:R2:W-:Y:S01]  /*5160*/  STS [R27+0x100], R28 ;  /* 0x0001001c1b007388 */ /* 0x0085e20000000800 */
[----:B0-----:R-:W-:-:S03]  /*5170*/  LEA R64, R143, UR23, 0x2 ;  /* 0x000000178f407c11 */ /* 0x001fc6000f8e10ff */
[----:B-----5:R0:W-:Y:S01]  /*5180*/  STS [R70+0x180], R60 ;  /* 0x0001803c46007388 */ /* 0x0201e20000000800 */
[----:B-1----:R-:W-:Y:S02]  /*5190*/  LEA R68, R145, UR23, 0x2 ;  /* 0x0000001791447c11 */ /* 0x002fe4000f8e10ff */
[----:B--2---:R-:W-:Y:S02]  /*51a0*/  LEA R28, R147, UR23, 0x2 ;  /* 0x00000017931c7c11 */ /* 0x004fe4000f8e10ff */
[----:B0-----:R-:W-:-:S03]  /*51b0*/  LEA R60, R141, UR23, 0x2 ;  /* 0x000000178d3c7c11 */ /* 0x001fc6000f8e10ff */
[----:B----4-:R0:W-:Y:S04]  /*51c0*/  STS [R28+0x200], R21 ;  /* 0x000200151c007388 */ /* 0x0101e80000000800 */
[----:B------:R1:W-:Y:S04]  /*51d0*/  STS [R68+0x280], R53 ;  /* 0x0002803544007388 */ /* 0x0003e80000000800 */
[----:B------:R2:W-:Y:S01]  /*51e0*/  STS [R64+0x300], R22 ;  /* 0x0003001640007388 */ /* 0x0005e20000000800 */
[----:B0-----:R-:W-:-:S03]  /*51f0*/  LEA R21, R139, UR23, 0x2 ;  /* 0x000000178b157c11 */ /* 0x001fc6000f8e10ff */
[----:B------:R0:W-:Y:S01]  /*5200*/  STS [R60+0x380], R16 ;  /* 0x000380103c007388 */ /* 0x0001e20000000800 */
[----:B-1----:R-:W-:-:S03]  /*5210*/  LEA R53, R137, UR23, 0x2 ;  /* 0x0000001789357c11 */ /* 0x002fc6000f8e10ff */
[----:B------:R1:W-:Y:S01]  /*5220*/  STS [R21+0x400], R36 ;  /* 0x0004002415007388 */ /* 0x0003e20000000800 */
[----:B--2---:R-:W-:Y:S02]  /*5230*/  LEA R22, R133, UR23, 0x2 ;  /* 0x0000001785167c11 */ /* 0x004fe4000f8e10ff */
[----:B0-----:R-:W-:Y:S01]  /*5240*/  LEA R16, R135, UR23, 0x2 ;  /* 0x0000001787107c11 */ /* 0x001fe2000f8e10ff */
[----:B------:R-:W-:Y:S01]  /*5250*/  STS [R53+0x480], R15 ;  /* 0x0004800f35007388 */ /* 0x000fe20000000800 */
[----:B-1----:R-:W-:-:S03]  /*5260*/  LEA R36, R131, UR23, 0x2 ;  /* 0x0000001783247c11 */ /* 0x002fc6000f8e10ff */
[----:B------:R0:W-:Y:S04]  /*5270*/  STS [R16+0x500], R32 ;  /* 0x0005002010007388 */ /* 0x0001e80000000800 */
[----:B------:R-:W-:Y:S04]  /*5280*/  STS [R22+0x580], R73 ;  /* 0x0005804916007388 */ /* 0x000fe80000000800 */
[----:B------:R1:W-:Y:S01]  /*5290*/  STS [R36+0x600], R9 ;  /* 0x0006000924007388 */ /* 0x0003e20000000800 */
[----:B0-----:R-:W-:Y:S02]  /*52a0*/  LEA R32, R129, UR23, 0x2 ;  /* 0x0000001781207c11 */ /* 0x001fe4000f8e10ff */
[----:B------:R-:W-:-:S02]  /*52b0*/  LEA R15, R76, UR23, 0x2 ;  /* 0x000000174c0f7c11 */ /* 0x000fc4000f8e10ff */
[----:B-1----:R-:W-:Y:S01]  /*52c0*/  LEA R9, R77, UR23, 0x2 ;  /* 0x000000174d097c11 */ /* 0x002fe2000f8e10ff */
[----:B------:R-:W-:Y:S04]  /*52d0*/  STS [R32+0x680], R71 ;  /* 0x0006804720007388 */ /* 0x000fe80000000800 */
[----:B------:R0:W-:Y:S04]  /*52e0*/  STS [R9+0x700], R42 ;  /* 0x0007002a09007388 */ /* 0x0001e80000000800 */
[----:B------:R-:W-:Y:S04]  /*52f0*/  STS [R128+0x780], R69 ;  /* 0x0007804580007388 */ /* 0x000fe80000000800 */
[----:B------:R-:W-:Y:S01]  /*5300*/  STS [R15+0x800], R67 ;  /* 0x000800430f007388 */ /* 0x000fe20000000800 */
[----:B0-----:R-:W-:-:S03]  /*5310*/  LEA R42, R75, UR23, 0x2 ;  /* 0x000000174b2a7c11 */ /* 0x001fc6000f8e10ff */
[----:B------:R0:W-:Y:S01]  /*5320*/  STS [R142+0x880], R40 ;  /* 0x000880288e007388 */ /* 0x0001e20000000800 */
[----:B------:R-:W-:Y:S01]  /*5330*/  LEA R138, R138, UR23, 0x2 ;  /* 0x000000178a8a7c11 */ /* 0x000fe2000f8e10ff */
[----:B------:R-:W-:Y:S01]  /*5340*/  UIMAD.WIDE.U32 UR12, UR7, UR34, UR12 ;  /* 0x00000022070c72a5 */ /* 0x000fe2000f8e000c */
[----:B------:R-:W-:Y:S01]  /*5350*/  LEA R136, R136, UR23, 0x2 ;  /* 0x0000001788887c11 */ /* 0x000fe2000f8e10ff */
[----:B------:R-:W-:Y:S01]  /*5360*/  STS [R144+0x900], R63 ;  /* 0x0009003f90007388 */ /* 0x000fe20000000800 */
[----:B------:R-:W-:Y:S02]  /*5370*/  LEA R134, R134, UR23, 0x2 ;  /* 0x0000001786867c11 */ /* 0x000fe4000f8e10ff */
[----:B0-----:R-:W-:Y:S01]  /*5380*/  LEA R40, R72, UR23, 0x2 ;  /* 0x0000001748287c11 */ /* 0x001fe2000f8e10ff */
[----:B------:R-:W-:Y:S01]  /*5390*/  STS [R146+0x980], R59 ;  /* 0x0009803b92007388 */ /* 0x000fe20000000800 */
[----:B------:R-:W-:-:S03]  /*53a0*/  UIMAD UR13, UR7, UR35, UR13 ;  /* 0x00000023070d72a4 */ /* 0x000fc6000f8e020d */
[----:B------:R-:W-:Y:S01]  /*53b0*/  STS [R42+0xa00], R61 ;  /* 0x000a003d2a007388 */ /* 0x000fe20000000800 */
[----:B------:R-:W-:-:S03]  /*53c0*/  ULEA UR39, UP0, UR12, UR32, 0x3 ;  /* 0x000000200c277291 */ /* 0x000fc6000f8018ff */
[----:B------:R-:W-:Y:S01]  /*53d0*/  STS [R40+0xa80], R62 ;  /* 0x000a803e28007388 */ /* 0x000fe20000000800 */
[----:B------:R-:W-:-:S03]  /*53e0*/  LEA R132, R132, UR23, 0x2 ;  /* 0x0000001784847c11 */ /* 0x000fc6000f8e10ff */
[----:B------:R-:W-:Y:S01]  /*53f0*/  STS [R140+0xb00], R58 ;  /* 0x000b003a8c007388 */ /* 0x000fe20000000800 */
[----:B------:R-:W-:-:S03]  /*5400*/  LEA R130, R130, UR23, 0x2 ;  /* 0x0000001782827c11 */ /* 0x000fc6000f8e10ff */
[----:B------:R-:W-:Y:S01]  /*5410*/  STS [R138+0xb80], R57 ;  /* 0x000b80398a007388 */ /* 0x000fe20000000800 */
[----:B------:R-:W-:-:S03]  /*5420*/  ULEA.HI.X UR12, UR12, UR33, UR13, 0x3, UP0 ;  /* 0x000000210c0c7291 */ /* 0x000fc600080f1c0d */
[----:B------:R-:W-:Y:S04]  /*5430*/  STS [R136+0xc00], R56 ;  /* 0x000c003888007388 */ /* 0x000fe80000000800 */
[----:B------:R0:W-:Y:S01]  /*5440*/  STS [R134+0xc80], R51 ;  /* 0x000c803386007388 */ /* 0x0001e20000000800 */
[----:B------:R-:W-:-:S03]  /*5450*/  HFMA2 R75, -RZ, RZ, 0, 0 ;  /* 0x00000000ff4b7431 */ /* 0x000fc600000001ff */
[----:B------:R1:W-:Y:S01]  /*5460*/  STS [R132+0xd00], R47 ;  /* 0x000d002f84007388 */ /* 0x0003e20000000800 */
[----:B0-----:R-:W-:-:S03]  /*5470*/  LEA R51, R66, UR23, 0x2 ;  /* 0x0000001742337c11 */ /* 0x001fc6000f8e10ff */
[----:B------:R0:W-:Y:S01]  /*5480*/  STS [R130+0xd80], R49 ;  /* 0x000d803182007388 */ /* 0x0001e20000000800 */
[----:B-1----:R-:W-:-:S03]  /*5490*/  LEA R47, R3, UR23, 0x2 ;  /* 0x00000017032f7c11 */ /* 0x002fc6000f8e10ff */
[----:B------:R1:W-:Y:S01]  /*54a0*/  STS [R51+0xe00], R45 ;  /* 0x000e002d33007388 */ /* 0x0003e20000000800 */
[----:B------:R-:W-:Y:S02]  /*54b0*/  MOV R3, UR12 ;  /* 0x0000000c00037c02 */ /* 0x000fe40008000f00 */
[----:B0-----:R-:W-:Y:S02]  /*54c0*/  LEA R49, R65, UR23, 0x2 ;  /* 0x0000001741317c11 */ /* 0x001fe4000f8e10ff */
[----:B-1----:R-:W-:Y:S02]  /*54d0*/  LEA R45, R2, UR23, 0x2 ;  /* 0x00000017022d7c11 */ /* 0x002fe4000f8e10ff */
[----:B------:R-:W-:Y:S01]  /*54e0*/  MOV R2, UR39 ;  /* 0x0000002700027c02 */ /* 0x000fe20008000f00 */
[----:B------:R-:W-:Y:S04]  /*54f0*/  STS [R49+0xe80], R55 ;  /* 0x000e803731007388 */ /* 0x000fe80000000800 */
[----:B------:R0:W-:Y:S04]  /*5500*/  STS [R47+0xf00], R52 ;  /* 0x000f00342f007388 */ /* 0x0001e80000000800 */
[----:B------:R-:W-:Y:S04]  /*5510*/  STS [R45+0xf80], R54 ;  /* 0x000f80362d007388 */ /* 0x000fe80000000800 */
[----:B------:R-:W2:Y:S01]  /*5520*/  LDG.E.64 R2, desc[UR24][R2.64] ;  /* 0x0000001802027981 */ /* 0x000ea2000c1e1b00 */
[----:B------:R-:W-:-:S03]  /*5530*/  NOP ;  /* 0x0000000000007918 */ /* 0x000fc60000000000 */
[----:B------:R-:W3:Y:S01]  /*5540*/  @!P2 LDG.E R75, desc[UR24][R4.64] ;  /* 0x00000018044ba981 */ /* 0x000ee2000c1e1900 */
[----:B------:R-:W-:Y:S02]  /*5550*/  ISETP.GE.AND P2, PT, R50, UR27, PT ;  /* 0x0000001b32007c0c */ /* 0x000fe4000bf46270 */
[----:B------:R-:W-:Y:S02]  /*5560*/  CS2R R72, SRZ ;  /* 0x0000000000487805 */ /* 0x000fe4000001ff00 */
[----:B------:R-:W-:Y:S02]  /*5570*/  MOV R71, RZ ;  /* 0x000000ff00477202 */ /* 0x000fe40000000f00 */
[----:B------:R-:W-:Y:S01]  /*5580*/  MOV R69, RZ ;  /* 0x000000ff00457202 */ /* 0x000fe20000000f00 */
[----:B------:R-:W-:Y:S01]  /*5590*/  HFMA2 R65, -RZ, RZ, 0, 0 ;  /* 0x00000000ff417431 */ /* 0x000fe200000001ff */
[----:B------:R-:W-:Y:S01]  /*55a0*/  MOV R63, RZ ;  /* 0x000000ff003f7202 */ /* 0x000fe20000000f00 */
[----:B------:R-:W4:Y:S04]  /*55b0*/  @!P3 LDG.E R73, desc[UR24][R4.64+0x80] ;  /* 0x000080180449b981 */ /* 0x000f28000c1e1900 */
[----:B------:R-:W5:Y:S01]  /*55c0*/  @!P2 LDG.E R72, desc[UR24][R4.64+0x100] ;  /* 0x000100180448a981 */ /* 0x000f62000c1e1900 */
[----:B------:R-:W-:-:S13]  /*55d0*/  ISETP.GE.AND P2, PT, R46, UR27, PT ;  /* 0x0000001b2e007c0c */ /* 0x000fda000bf46270 */
[----:B------:R-:W2:Y:S01]  /*55e0*/  @!P2 LDG.E R71, desc[UR24][R4.64+0x180] ;  /* 0x000180180447a981 */ /* 0x000ea2000c1e1900 */
[----:B------:R-:W-:-:S13]  /*55f0*/  ISETP.GE.AND P2, PT, R44, UR27, PT ;  /* 0x0000001b2c007c0c */ /* 0x000fda000bf46270 */
[----:B------:R-:W2:Y:S01]  /*5600*/  @!P2 LDG.E R69, desc[UR24][R4.64+0x280] ;  /* 0x000280180445a981 */ /* 0x000ea2000c1e1900 */
[----:B------:R-:W-:-:S13]  /*5610*/  ISETP.GE.AND P2, PT, R41, UR27, PT ;  /* 0x0000001b29007c0c */ /* 0x000fda000bf46270 */
[----:B------:R-:W2:Y:S01]  /*5620*/  @!P2 LDG.E R65, desc[UR24][R4.64+0x300] ;  /* 0x000300180441a981 */ /* 0x000ea2000c1e1900 */
[----:B------:R-:W-:Y:S02]  /*5630*/  ISETP.GE.AND P2, PT, R39, UR27, PT ;  /* 0x0000001b27007c0c */ /* 0x000fe4000bf46270 */
[----:B------:R-:W-:Y:S01]  /*5640*/  ISETP.GE.AND P3, PT, R48, UR27, PT ;  /* 0x0000001b30007c0c */ /* 0x000fe2000bf66270 */
[----:B------:R-:W-:Y:S01]  /*5650*/  HFMA2 R153, -RZ, RZ, 0, 0 ;  /* 0x00000000ff997431 */ /* 0x000fe200000001ff */
[----:B------:R-:W-:-:S09]  /*5660*/  CS2R R58, SRZ ;  /* 0x00000000003a7805 */ /* 0x000fd2000001ff00 */
[----:B------:R-:W2:Y:S01]  /*5670*/  @!P2 LDG.E R63, desc[UR24][R4.64+0x400] ;  /* 0x00040018043fa981 */ /* 0x000ea2000c1e1900 */
[----:B------:R-:W-:-:S03]  /*5680*/  ISETP.GE.AND P2, PT, R37, UR27, PT ;  /* 0x0000001b25007c0c */ /* 0x000fc6000bf46270 */
[----:B------:R-:W2:Y:S01]  /*5690*/  @!P3 LDG.E R153, desc[UR24][R4.64+0x200] ;  /* 0x000200180499b981 */ /* 0x000ea2000c1e1900 */
[----:B------:R-:W-:Y:S01]  /*56a0*/  ISETP.GE.AND P3, PT, R43, UR27, PT ;  /* 0x0000001b2b007c0c */ /* 0x000fe2000bf66270 */
[----:B------:R-:W-:-:S08]  /*56b0*/  IMAD.MOV.U32 R148, RZ, RZ, RZ ;  /* 0x000000ffff947224 */ /* 0x000fd000078e00ff */
[----:B------:R-:W2:Y:S01]  /*56c0*/  @!P2 LDG.E R59, desc[UR24][R4.64+0x480] ;  /* 0x00048018043ba981 */ /* 0x000ea2000c1e1900 */
[----:B------:R-:W-:Y:S02]  /*56d0*/  ISETP.GE.AND P2, PT, R35, UR27, PT ;  /* 0x0000001b23007c0c */ /* 0x000fe4000bf46270 */
[----:B0-----:R-:W-:Y:S01]  /*56e0*/  MOV R52, RZ ;  /* 0x000000ff00347202 */ /* 0x001fe20000000f00 */
[----:B------:R-:W2:Y:S01]  /*56f0*/  @!P3 LDG.E R148, desc[UR24][R4.64+0x380] ;  /* 0x000380180494b981 */ /* 0x000ea2000c1e1900 */
[----:B------:R-:W-:Y:S01]  /*5700*/  ISETP.GE.AND P3, PT, R38, UR27, PT ;  /* 0x0000001b26007c0c */ /* 0x000fe2000bf66270 */
[----:B------:R-:W0:Y:S01]  /*5710*/  S2R R155, SR_TID.X ;  /* 0x00000000009b7919 */ /* 0x000e220000002100 */
[----:B------:R-:W-:-:S07]  /*5720*/  HFMA2 R56, -RZ, RZ, 0, 0 ;  /* 0x00000000ff387431 */ /* 0x000fce00000001ff */
[----:B------:R-:W2:Y:S01]  /*5730*/  @!P2 LDG.E R52, desc[UR24][R4.64+0x580] ;  /* 0x000580180434a981 */ /* 0x000ea2000c1e1900 */
[----:B------:R-:W-:Y:S01]  /*5740*/  ISETP.GE.AND P2, PT, R34, UR27, PT ;  /* 0x0000001b22007c0c */ /* 0x000fe2000bf46270 */
[----:B------:R-:W-:Y:S02]  /*5750*/  HFMA2 R39, -RZ, RZ, 0, 0 ;  /* 0x00000000ff277431 */ /* 0x000fe400000001ff */
[----:B------:R-:W2:Y:S01]  /*5760*/  @!P3 LDG.E R56, desc[UR24][R4.64+0x500] ;  /* 0x000500180438b981 */ /* 0x000ea2000c1e1900 */
[----:B------:R-:W-:Y:S01]  /*5770*/  ISETP.GE.AND P3, PT, R33, UR27, PT ;  /* 0x0000001b21007c0c */ /* 0x000fe2000bf66270 */
[----:B------:R-:W-:Y:S01]  /*5780*/  HFMA2 R35, -RZ, RZ, 0, 0 ;  /* 0x00000000ff237431 */ /* 0x000fe200000001ff */
[----:B------:R-:W-:-:S07]  /*5790*/  MOV R77, RZ ;  /* 0x000000ff004d7202 */ /* 0x000fce0000000f00 */
[----:B------:R-:W2:Y:S01]  /*57a0*/  @!P2 LDG.E R39, desc[UR24][R4.64+0x600] ;  /* 0x000600180427a981 */ /* 0x000ea2000c1e1900 */
[----:B------:R-:W-:Y:S01]  /*57b0*/  ISETP.GE.AND P2, PT, R30, UR27, PT ;  /* 0x0000001b1e007c0c */ /* 0x000fe2000bf46270 */
[----:B------:R-:W-:Y:S02]  /*57c0*/  USHF.L.U32 UR12, UR6, 0xc, URZ ;  /* 0x0000000c060c7899 */ /* 0x000fe400080006ff */
[----:B------:R-:W2:Y:S02]  /*57d0*/  @!P3 LDG.E R77, desc[UR24][R4.64+0x680] ;  /* 0x00068018044db981 */ /* 0x000ea4000c1e1900 */
[----:B------:R-:W-:-:S06]  /*57e0*/  ULEA UR12, UR15, -UR12, 0x1 ;  /* 0x8000000c0f0c7291 */ /* 0x000fcc000f8e08ff */
[----:B------:R-:W-:Y:S02]  /*57f0*/  ISETP.GE.AND P6, PT, R29, UR12, PT ;  /* 0x0000000c1d007c0c */ /* 0x000fe4000bfc6270 */
[----:B------:R-:W2:Y:S01]  /*5800*/  @!P2 LDG.E R35, desc[UR24][R4.64+0x700] ;  /* 0x000700180423a981 */ /* 0x000ea2000c1e1900 */
[----:B0-----:R-:W-:Y:S02]  /*5810*/  @!P3 MOV R95, R155 ;  /* 0x0000009b005fb202 */ /* 0x001fe40000000f00 */
[----:B------:R-:W-:Y:S02]  /*5820*/  ISETP.GE.AND P5, PT, R26, UR12, PT ;  /* 0x0000000c1a007c0c */ /* 0x000fe4000bfa6270 */
[----:B------:R-:W-:Y:S02]  /*5830*/  @!P3 SHF.L.U32 R26, R95, 0x5, RZ ;  /* 0x000000055f1ab819 */ /* 0x000fe400000006ff */
[----:B------:R-:W-:Y:S02]  /*5840*/  MOV R145, RZ ;  /* 0x000000ff00917202 */ /* 0x000fe40000000f00 */
[----:B------:R-:W-:-:S02]  /*5850*/  @!P3 LOP3.LUT R78, R26, R95, RZ, 0xfc, !PT ;  /* 0x0000005f1a4eb212 */ /* 0x000fc400078efcff */
[----:B------:R-:W-:Y:S02]  /*5860*/  ISETP.GE.AND P3, PT, R24, UR12, PT ;  /* 0x0000000c18007c0c */ /* 0x000fe4000bf66270 */
[----:B------:R-:W2:Y:S01]  /*5870*/  @!P6 LDG.E R145, desc[UR24][R4.64+0x980] ;  /* 0x000980180491e981 */ /* 0x000ea2000c1e1900 */
[----:B------:R-:W-:Y:S01]  /*5880*/  ISETP.GE.AND P6, PT, R20, UR12, PT ;  /* 0x0000000c14007c0c */ /* 0x000fe2000bfc6270 */
[----:B------:R-:W-:Y:S02]  /*5890*/  IMAD.MOV.U32 R43, RZ, RZ, RZ ;  /* 0x000000ffff2b7224 */ /* 0x000fe400078e00ff */
[----:B------:R-:W-:-:S07]  /*58a0*/  HFMA2 R137, -RZ, RZ, 0, 0 ;  /* 0x00000000ff897431 */ /* 0x000fce00000001ff */
[----:B------:R-:W2:Y:S01]  /*58b0*/  @!P3 LDG.E R43, desc[UR24][R4.64+0xa00] ;  /* 0x000a0018042bb981 */ /* 0x000ea2000c1e1900 */
[----:B------:R-:W-:-:S03]  /*58c0*/  ISETP.GE.AND P3, PT, R19, UR12, PT ;  /* 0x0000000c13007c0c */ /* 0x000fc6000bf66270 */
[----:B------:R-:W2:Y:S01]  /*58d0*/  @!P6 LDG.E R137, desc[UR24][R4.64+0xb80] ;  /* 0x000b80180489e981 */ /* 0x000ea2000c1e1900 */
[----:B------:R-:W-:Y:S01]  /*58e0*/  ISETP.GE.AND P6, PT, R14, UR12, PT ;  /* 0x0000000c0e007c0c */ /* 0x000fe2000bfc6270 */
[----:B------:R-:W-:Y:S01]  /*58f0*/  HFMA2 R129, -RZ, RZ, 0, 0 ;  /* 0x00000000ff817431 */ /* 0x000fe200000001ff */
[----:B------:R-:W-:-:S07]  /*5900*/  MOV R135, RZ ;  /* 0x000000ff00877202 */ /* 0x000fce0000000f00 */
[----:B------:R-:W2:Y:S01]  /*5910*/  @!P3 LDG.E R135, desc[UR24][R4.64+0xc00] ;  /* 0x000c00180487b981 */ /* 0x000ea2000c1e1900 */
[----:B------:R-:W-:-:S03]  /*5920*/  ISETP.GE.AND P3, PT, R11, UR12, PT ;  /* 0x0000000c0b007c0c */ /* 0x000fc6000bf66270 */
[----:B------:R-:W2:Y:S01]  /*5930*/  @!P6 LDG.E R129, desc[UR24][R4.64+0xd80] ;  /* 0x000d80180481e981 */ /* 0x000ea2000c1e1900 */
[----:B------:R-:W-:Y:S02]  /*5940*/  ISETP.GE.AND P6, PT, R10, UR27, PT ;  /* 0x0000001b0a007c0c */ /* 0x000fe4000bfc6270 */
[----:B------:R-:W-:Y:S01]  /*5950*/  MOV R50, RZ ;  /* 0x000000ff00327202 */ /* 0x000fe20000000f00 */
[----:B------:R-:W-:-:S06]  /*5960*/  HFMA2 R10, -RZ, RZ, 0, 0 ;  /* 0x00000000ff0a7431 */ /* 0x000fcc00000001ff */
[----:B------:R-:W2:Y:S01]  /*5970*/  @!P3 LDG.E R50, desc[UR24][R4.64+0xe00] ;  /* 0x000e00180432b981 */ /* 0x000ea2000c1e1900 */
[----:B------:R-:W-:-:S03]  /*5980*/  ISETP.GE.AND P3, PT, R6, UR12, PT ;  /* 0x0000000c06007c0c */ /* 0x000fc6000bf66270 */
[----:B------:R-:W2:Y:S10]  /*5990*/  @!P6 LDG.E R58, desc[UR24][R4.64+0x780] ;  /* 0x00078018043ae981 */ /* 0x000eb4000c1e1900 */
[----:B------:R-:W2:Y:S01]  /*59a0*/  @!P3 LDG.E R10, desc[UR24][R4.64+0x800] ;  /* 0x00080018040ab981 */ /* 0x000ea2000c1e1900 */
[----:B------:R-:W-:Y:S01]  /*59b0*/  HFMA2 R41, -RZ, RZ, 0, 0 ;  /* 0x00000000ff297431 */ /* 0x000fe200000001ff */
[----:B------:R-:W-:Y:S01]  /*59c0*/  ISETP.GE.AND P4, PT, R25, UR12, PT ;  /* 0x0000000c19007c0c */ /* 0x000fe2000bf86270 */
[----:B------:R-:W-:-:S04]  /*59d0*/  HFMA2 R141, -RZ, RZ, 0, 0 ;  /* 0x00000000ff8d7431 */ /* 0x000fc800000001ff */
[----:B------:R-:W2:Y:S01]  /*59e0*/  @!P5 LDG.E R41, desc[UR24][R4.64+0x900] ;  /* 0x000900180429d981 */ /* 0x000ea2000c1e1900 */
[----:B------:R-:W-:Y:S02]  /*59f0*/  ISETP.GE.AND P5, PT, R23, UR12, PT ;  /* 0x0000000c17007c0c */ /* 0x000fe4000bfa6270 */
[----:B------:R-:W-:-:S05]  /*5a00*/  MOV R139, RZ ;  /* 0x000000ff008b7202 */ /* 0x000fca0000000f00 */
[----:B------:R-:W2:Y:S01]  /*5a10*/  @!P4 LDG.E R141, desc[UR24][R4.64+0xa80] ;  /* 0x000a8018048dc981 */ /* 0x000ea2000c1e1900 */
        /* <DEDUP_REMOVED lines=13> */
[----:B------:R-:W-:Y:S02]  /*5af0*/  IMAD.SHL.U32 R0, R0, 0x20, RZ ;  /* 0x0000002000007824 */ /* 0x000fe400078e00ff */
[----:B------:R-:W-:Y:S02]  /*5b00*/  HFMA2 R44, -RZ, RZ, 0, 0 ;  /* 0x00000000ff2c7431 */ /* 0x000fe400000001ff */
[----:B------:R-:W2:Y:S01]  /*5b10*/  @!P5 LDG.E R46, desc[UR24][R4.64+0xf00] ;  /* 0x000f0018042ed981 */ /* 0x000ea2000c1e1900 */
[----:B------:R-:W-:Y:S02]  /*5b20*/  ISETP.GE.AND P5, PT, R8, UR12, PT ;  /* 0x0000000c08007c0c */ /* 0x000fe4000bfa6270 */
[----:B------:R-:W-:Y:S02]  /*5b30*/  LEA.HI.SX32 R160, R0, R0, 0x1b ;  /* 0x0000000000a07211 */ /* 0x000fe400078fdaff */
[----:B------:R-:W-:-:S02]  /*5b40*/  MOV R143, RZ ;  /* 0x000000ff008f7202 */ /* 0x000fc40000000f00 */
[----:B------:R-:W-:-:S04]  /*5b50*/  LEA R160, R160, UR23, 0x2 ;  /* 0x00000017a0a07c11 */ /* 0x000fc8000f8e10ff */
[----:B------:R-:W2:Y:S04]  /*5b60*/  @!P4 LDG.E R143, desc[UR24][R4.64+0x880] ;  /* 0x00088018048fc981 */ /* 0x000ea8000c1e1900 */
[----:B------:R0:W2:Y:S04]  /*5b70*/  @!P5 LDG.E R44, desc[UR24][R4.64+0xf80] ;  /* 0x000f8018042cd981 */ /* 0x0000a8000c1e1900 */
[----:B------:R-:W-:Y:S04]  /*5b80*/  LDS R66, [R160] ;  /* 0x00000000a0427984 */ /* 0x000fe80000000800 */
[----:B------:R-:W1:Y:S04]  /*5b90*/  LDS R67, [R160+0x4] ;  /* 0x00000400a0437984 */ /* 0x000e680000000800 */
[----:B------:R-:W-:Y:S04]  /*5ba0*/  LDS R61, [R160+0x8] ;  /* 0x00000800a03d7984 */ /* 0x000fe80000000800 */
[----:B------:R-:W1:Y:S04]  /*5bb0*/  LDS R62, [R160+0xc] ;  /* 0x00000c00a03e7984 */ /* 0x000e680000000800 */
[----:B------:R-:W-:Y:S04]  /*5bc0*/  LDS R55, [R160+0x10] ;  /* 0x00001000a0377984 */ /* 0x000fe80000000800 */
[----:B------:R-:W1:Y:S04]  /*5bd0*/  LDS R57, [R160+0x14] ;  /* 0x00001400a0397984 */ /* 0x000e680000000800 */
[----:B------:R-:W-:Y:S04]  /*5be0*/  LDS R38, [R160+0x18] ;  /* 0x00001800a0267984 */ /* 0x000fe80000000800 */
[----:B------:R-:W1:Y:S04]  /*5bf0*/  LDS R54, [R160+0x1c] ;  /* 0x00001c00a0367984 */ /* 0x000e680000000800 */
[----:B------:R-:W1:Y:S04]  /*5c00*/  LDS R37, [R160+0x20] ;  /* 0x00002000a0257984 */ /* 0x000e680000000800 */
[----:B------:R-:W1:Y:S04]  /*5c10*/  LDS R34, [R160+0x24] ;  /* 0x00002400a0227984 */ /* 0x000e680000000800 */
[----:B------:R-:W1:Y:S04]  /*5c20*/  LDS R33, [R160+0x28] ;  /* 0x00002800a0217984 */ /* 0x000e680000000800 */
[----:B------:R-:W1:Y:S04]  /*5c30*/  LDS R30, [R160+0x2c] ;  /* 0x00002c00a01e7984 */ /* 0x000e680000000800 */
[----:B------:R-:W-:Y:S04]  /*5c40*/  LDS R24, [R160+0x30] ;  /* 0x00003000a0187984 */ /* 0x000fe80000000800 */
        /* <DEDUP_REMOVED lines=15> */
[----:B0-----:R-:W0:Y:S04]  /*5d40*/  LDS R4, [R160+0x70] ;  /* 0x00007000a0047984 */ /* 0x001e280000000800 */
[----:B------:R-:W0:Y:S04]  /*5d50*/  LDS R5, [R160+0x74] ;  /* 0x00007400a0057984 */ /* 0x000e280000000800 */
[----:B------:R-:W-:Y:S04]  /*5d60*/  LDS R147, [R160+0x78] ;  /* 0x00007800a0937984 */ /* 0x000fe80000000800 */
[----:B------:R-:W0:Y:S04]  /*5d70*/  LDS R0, [R160+0x7c] ;  /* 0x00007c00a0007984 */ /* 0x000e280000000800 */
[----:B---3--:R-:W-:Y:S04]  /*5d80*/  STS [R74+0x4200], R75 ;  /* 0x0042004b4a007388 */ /* 0x008fe80000000800 */
[----:B----4-:R-:W-:Y:S04]  /*5d90*/  STS [R31+0x4280], R73 ;  /* 0x004280491f007388 */ /* 0x010fe80000000800 */
[----:B-----5:R-:W-:Y:S04]  /*5da0*/  STS [R27+0x4300], R72 ;  /* 0x004300481b007388 */ /* 0x020fe80000000800 */
[----:B--2---:R-:W-:Y:S04]  /*5db0*/  STS [R70+0x4380], R71 ;  /* 0x0043804746007388 */ /* 0x004fe80000000800 */
[----:B------:R-:W-:Y:S04]  /*5dc0*/  STS [R28+0x4400], R153 ;  /* 0x004400991c007388 */ /* 0x000fe80000000800 */
[----:B------:R-:W-:Y:S04]  /*5dd0*/  STS [R68+0x4480], R69 ;  /* 0x0044804544007388 */ /* 0x000fe80000000800 */
[----:B------:R-:W-:Y:S04]  /*5de0*/  STS [R64+0x4500], R65 ;  /* 0x0045004140007388 */ /* 0x000fe80000000800 */
[----:B------:R2:W-:Y:S02]  /*5df0*/  STS [R60+0x4580], R148 ;  /* 0x004580943c007388 */ /* 0x0005e40000000800 */
[C---:B--2---:R-:W-:Y:S01]  /*5e00*/  FMUL.FTZ R60, R3.reuse, R122 ;  /* 0x0000007a033c7220 */ /* 0x044fe20000410000 */
[----:B------:R-:W-:-:S03]  /*5e10*/  FMUL.FTZ R148, R3, R121 ;  /* 0x0000007903947220 */ /* 0x000fc60000410000 */
[----:B------:R-:W-:Y:S01]  /*5e20*/  FMUL.RZ R60, R60, 0.15915493667125701904 ;  /* 0x3e22f9833c3c7820 */ /* 0x000fe2000040c000 */
[----:B------:R-:W-:Y:S01]  /*5e30*/  FMUL.RZ R148, R148, 0.15915493667125701904 ;  /* 0x3e22f98394947820 */ /* 0x000fe2000040c000 */
[----:B------:R2:W-:Y:S01]  /*5e40*/  STS [R21+0x4600], R63 ;  /* 0x0046003f15007388 */ /* 0x0005e20000000800 */
[----:B------:R-:W-:Y:S01]  /*5e50*/  FMUL.FTZ R2, R2, 1.4426950216293334961 ;  /* 0x3fb8aa3b02027820 */ /* 0x000fe20000410000 */
[----:B------:R-:W-:Y:S02]  /*5e60*/  MUFU.SIN R64, R60 ;  /* 0x0000003c00407308 */ /* 0x000fe40000000400 */
[----:B------:R3:W-:Y:S01]  /*5e70*/  STS [R53+0x4680], R59 ;  /* 0x0046803b35007388 */ /* 0x0007e20000000800 */
[----:B------:R-:W-:-:S05]  /*5e80*/  FMUL.FTZ R76, R3, R127 ;  /* 0x0000007f034c7220 */ /* 0x000fca0000410000 */
[----:B--2---:R-:W-:Y:S01]  /*5e90*/  MUFU.COS R63, R60 ;  /* 0x0000003c003f7308 */ /* 0x004fe20000000000 */
[----:B------:R-:W-:Y:S01]  /*5ea0*/  FMUL.FTZ R21, R2, R122 ;  /* 0x0000007a02157220 */ /* 0x000fe20000410000 */
[----:B------:R-:W-:-:S06]  /*5eb0*/  FMUL.RZ R76, R76, 0.15915493667125701904 ;  /* 0x3e22f9834c4c7820 */ /* 0x000fcc000040c000 */
[----:B------:R-:W-:Y:S01]  /*5ec0*/  MUFU.SIN R60, R148 ;  /* 0x00000094003c7308 */ /* 0x000fe20000000400 */
[C---:B------:R-:W-:Y:S01]  /*5ed0*/  FMUL.FTZ R31, R2.reuse, R127 ;  /* 0x0000007f021f7220 */ /* 0x040fe20000410000 */
[----:B------:R2:W-:Y:S06]  /*5ee0*/  STS [R16+0x4700], R56 ;  /* 0x0047003810007388 */ /* 0x0005ec0000000800 */
[----:B---3--:R3:W-:Y:S01]  /*5ef0*/  MUFU.COS R59, R148 ;  /* 0x00000094003b7308 */ /* 0x0087e20000000000 */
[C---:B------:R-:W-:Y:S01]  /*5f00*/  FMUL.FTZ R73, R3.reuse, R126 ;  /* 0x0000007e03497220 */ /* 0x040fe20000410000 */
[----:B------:R4:W-:Y:S01]  /*5f10*/  STS [R22+0x4780], R52 ;  /* 0x0047803416007388 */ /* 0x0009e20000000800 */
[----:B---3--:R-:W-:Y:S01]  /*5f20*/  FMUL.FTZ R148, R3, R119 ;  /* 0x0000007703947220 */ /* 0x008fe20000410000 */
[----:B--2---:R-:W-:-:S03]  /*5f30*/  FMUL.FTZ R16, R2, R121 ;  /* 0x0000007902107220 */ /* 0x004fc60000410000 */
[----:B------:R-:W-:Y:S01]  /*5f40*/  FMUL.RZ R148, R148, 0.15915493667125701904 ;  /* 0x3e22f98394947820 */ /* 0x000fe2000040c000 */
[----:B------:R-:W-:Y:S01]  /*5f50*/  STS [R36+0x4800], R39 ;  /* 0x0048002724007388 */ /* 0x000fe20000000800 */
[----:B------:R-:W2:Y:S01]  /*5f60*/  MUFU.EX2 R21, R21 ;  /* 0x0000001500157308 */ /* 0x000ea20000000800 */
[----:B------:R-:W-:Y:S01]  /*5f70*/  FMUL.RZ R73, R73, 0.15915493667125701904 ;  /* 0x3e22f98349497820 */ /* 0x000fe2000040c000 */
[----:B------:R-:W-:Y:S01]  /*5f80*/  FMUL.FTZ R27, R2, R126 ;  /* 0x0000007e021b7220 */ /* 0x000fe20000410000 */
[----:B------:R3:W-:Y:S05]  /*5f90*/  STS [R32+0x4880], R77 ;  /* 0x0048804d20007388 */ /* 0x0007ea0000000800 */
[----:B----4-:R-:W-:Y:S01]  /*5fa0*/  MUFU.SIN R52, R148 ;  /* 0x0000009400347308 */ /* 0x010fe20000000400 */
[----:B------:R4:W-:Y:S01]  /*5fb0*/  STS [R9+0x4900], R35 ;  /* 0x0049002309007388 */ /* 0x0009e20000000800 */
[C---:B------:R-:W-:Y:S01]  /*5fc0*/  FMUL.FTZ R53, R3.reuse, R120 ;  /* 0x0000007803357220 */ /* 0x040fe20000410000 */
[----:B---3--:R-:W-:-:S05]  /*5fd0*/  FMUL.FTZ R32, R3, R118 ;  /* 0x0000007603207220 */ /* 0x008fca0000410000 */
[----:B------:R3:W-:Y:S01]  /*5fe0*/  MUFU.COS R39, R148 ;  /* 0x0000009400277308 */ /* 0x0007e20000000000 */
[----:B------:R-:W-:Y:S01]  /*5ff0*/  FMUL.RZ R32, R32, 0.15915493667125701904 ;  /* 0x3e22f98320207820 */ /* 0x000fe2000040c000 */
[----:B----4-:R-:W-:-:S06]  /*6000*/  FMUL.FTZ R9, R2, R118 ;  /* 0x0000007602097220 */ /* 0x010fcc0000410000 */
[----:B------:R-:W-:Y:S01]  /*6010*/  MUFU.SIN R74, R76 ;  /* 0x0000004c004a7308 */ /* 0x000fe20000000400 */
[----:B---3--:R-:W-:Y:S01]  /*6020*/  FMUL.FTZ R148, R2, R119 ;  /* 0x0000007702947220 */ /* 0x008fe20000410000 */
[----:B------:R-:W-:-:S06]  /*6030*/  FMUL.FTZ R154, R3, R125 ;  /* 0x0000007d039a7220 */ /* 0x000fcc0000410000 */
[----:B------:R-:W-:Y:S01]  /*6040*/  MUFU.COS R76, R76 ;  /* 0x0000004c004c7308 */ /* 0x000fe20000000000 */
[----:B------:R-:W-:Y:S01]  /*6050*/  FMUL.RZ R53, R53, 0.15915493667125701904 ;  /* 0x3e22f98335357820 */ /* 0x000fe2000040c000 */
[----:B------:R-:W-:-:S06]  /*6060*/  FMUL.FTZ R22, R2, R120 ;  /* 0x0000007802167220 */ /* 0x000fcc0000410000 */
[----:B------:R-:W3:Y:S01]  /*6070*/  MUFU.EX2 R31, R31 ;  /* 0x0000001f001f7308 */ /* 0x000ee20000000800 */
[----:B------:R-:W-:-:S07]  /*6080*/  FMUL.FTZ R28, R2, R125 ;  /* 0x0000007d021c7220 */ /* 0x000fce0000410000 */
[----:B------:R-:W4:Y:S01]  /*6090*/  MUFU.EX2 R16, R16 ;  /* 0x0000001000107308 */ /* 0x000f220000000800 */
[----:B------:R-:W-:Y:S01]  /*60a0*/  FMUL.RZ R154, R154, 0.15915493667125701904 ;  /* 0x3e22f9839a9a7820 */ /* 0x000fe2000040c000 */
[----:B------:R-:W-:-:S06]  /*60b0*/  FMUL.FTZ R153, R3, R124 ;  /* 0x0000007c03997220 */ /* 0x000fcc0000410000 */
[----:B------:R-:W-:Y:S01]  /*60c0*/  MUFU.SIN R75, R73 ;  /* 0x00000049004b7308 */ /* 0x000fe20000000400 */
[----:B------:R-:W-:-:S07]  /*60d0*/  FMUL.FTZ R77, R3, R117 ;  /* 0x00000075034d7220 */ /* 0x000fce0000410000 */
[----:B------:R-:W5:Y:S08]  /*60e0*/  MUFU.EX2 R148, R148 ;  /* 0x0000009400947308 */ /* 0x000f700000000800 */
[----:B------:R-:W-:Y:S08]  /*60f0*/  MUFU.COS R73, R73 ;  /* 0x0000004900497308 */ /* 0x000ff00000000000 */
[----:B------:R-:W1:Y:S01]  /*6100*/  MUFU.EX2 R27, R27 ;  /* 0x0000001b001b7308 */ /* 0x000e620000000800 */
[----:B------:R-:W-:-:S07]  /*6110*/  FMUL.RZ R153, R153, 0.15915493667125701904 ;  /* 0x3e22f98399997820 */ /* 0x000fce000040c000 */
[----:B------:R-:W-:Y:S01]  /*6120*/  MUFU.SIN R36, R32 ;  /* 0x0000002000247308 */ /* 0x000fe20000000400 */
[----:B------:R-:W-:-:S07]  /*6130*/  FMUL.RZ R77, R77, 0.15915493667125701904 ;  /* 0x3e22f9834d4d7820 */ /* 0x000fce000040c000 */
[----:B------:R-:W-:Y:S08]  /*6140*/  MUFU.COS R35, R32 ;  /* 0x0000002000237308 */ /* 0x000ff00000000000 */
[----:B------:R-:W0:Y:S01]  /*6150*/  MUFU.EX2 R9, R9 ;  /* 0x0000000900097308 */ /* 0x000e220000000800 */
[C---:B--2---:R-:W-:Y:S01]  /*6160*/  FMUL.FTZ R63, R21.reuse, R63 ;  /* 0x0000003f153f7220 */ /* 0x044fe20000410000 */
[----:B------:R-:W-:Y:S01]  /*6170*/  FMUL.FTZ R64, R21, R64 ;  /* 0x0000004015407220 */ /* 0x000fe20000410000 */
[----:B------:R-:W-:-:S05]  /*6180*/  FMUL.FTZ R21, R2, R116 ;  /* 0x0000007402157220 */ /* 0x000fca0000410000 */
[----:B------:R-:W-:Y:S01]  /*6190*/  MUFU.SIN R56, R53 ;  /* 0x0000003500387308 */ /* 0x000fe20000000400 */
[C---:B---3--:R-:W-:Y:S01]  /*61a0*/  FMUL.FTZ R76, R31.reuse, R76 ;  /* 0x0000004c1f4c7220 */ /* 0x048fe20000410000 */
[----:B------:R-:W-:-:S06]  /*61b0*/  FMUL.FTZ R74, R31, R74 ;  /* 0x0000004a1f4a7220 */ /* 0x000fcc0000410000 */
[----:B------:R-:W-:Y:S01]  /*61c0*/  MUFU.COS R53, R53 ;  /* 0x0000003500357308 */ /* 0x000fe20000000000 */
[----:B----4-:R-:W-:-:S07]  /*61d0*/  FMUL.FTZ R59, R16, R59 ;  /* 0x0000003b103b7220 */ /* 0x010fce0000410000 */
[----:B------:R-:W2:Y:S01]  /*61e0*/  MUFU.EX2 R22, R22 ;  /* 0x0000001600167308 */ /* 0x000ea20000000800 */
[----:B------:R-:W-:-:S07]  /*61f0*/  FMUL.FTZ R60, R16, R60 ;  /* 0x0000003c103c7220 */ /* 0x000fce0000410000 */
[----:B------:R-:W-:Y:S01]  /*6200*/  MUFU.SIN R72, R154 ;  /* 0x0000009a00487308 */ /* 0x000fe20000000400 */
[----:B-----5:R-:W-:-:S07]  /*6210*/  FMUL.FTZ R39, R148, R39 ;  /* 0x0000002794277220 */ /* 0x020fce0000410000 */
[----:B------:R-:W-:Y:S01]  /*6220*/  MUFU.COS R71, R154 ;  /* 0x0000009a00477308 */ /* 0x000fe20000000000 */
[----:B------:R-:W-:-:S07]  /*6230*/  FMUL.FTZ R52, R148, R52 ;  /* 0x0000003494347220 */ /* 0x000fce0000410000 */
[----:B------:R-:W3:Y:S01]  /*6240*/  MUFU.EX2 R28, R28 ;  /* 0x0000001c001c7308 */ /* 0x000ee20000000800 */
[C---:B-1----:R-:W-:Y:S01]  /*6250*/  FMUL.FTZ R73, R27.reuse, R73 ;  /* 0x000000491b497220 */ /* 0x042fe20000410000 */
[----:B------:R-:W-:Y:S01]  /*6260*/  FMUL.FTZ R75, R27, R75 ;  /* 0x0000004b1b4b7220 */ /* 0x000fe20000410000 */
[----:B------:R-:W-:-:S05]  /*6270*/  @!P2 SHF.L.U32 R148, R95, 0x5, RZ ;  /* 0x000000055f94a819 */ /* 0x000fca00000006ff */
[----:B------:R-:W-:Y:S01]  /*6280*/  MUFU.SIN R70, R153 ;  /* 0x0000009900467308 */ /* 0x000fe20000000400 */
[----:B------:R-:W-:Y:S01]  /*6290*/  FMUL.FTZ R27, R3, R116 ;  /* 0x00000074031b7220 */ /* 0x000fe20000410000 */
[----:B0-----:R-:W-:-:S06]  /*62a0*/  FMUL.FTZ R35, R9, R35 ;  /* 0x0000002309237220 */ /* 0x001fcc0000410000 */
[----:B------:R0:W-:Y:S01]  /*62b0*/  MUFU.COS R69, R153 ;  /* 0x0000009900457308 */ /* 0x0001e20000000000 */
[----:B------:R-:W-:-:S07]  /*62c0*/  FMUL.FTZ R36, R9, R36 ;  /* 0x0000002409247220 */ /* 0x000fce0000410000 */
[----:B------:R-:W-:Y:S01]  /*62d0*/  MUFU.SIN R32, R77 ;  /* 0x0000004d00207308 */ /* 0x000fe20000000400 */
[----:B0-----:R-:W-:-:S07]  /*62e0*/  FMUL.FTZ R153, R3, R123 ;  /* 0x0000007b03997220 */ /* 0x001fce0000410000 */
[----:B------:R0:W-:Y:S01]  /*62f0*/  MUFU.COS R31, R77 ;  /* 0x0000004d001f7308 */ /* 0x0001e20000000000 */
[----:B------:R-:W-:Y:S01]  /*6300*/  FMUL.RZ R153, R153, 0.15915493667125701904 ;  /* 0x3e22f98399997820 */ /* 0x000fe2000040c000 */
[----:B------:R-:W-:-:S06]  /*6310*/  @!P6 SHF.L.U32 R9, R95, 0x5, RZ ;  /* 0x000000055f09e819 */ /* 0x000fcc00000006ff */
[----:B------:R1:W-:Y:S01]  /*6320*/  MUFU.EX2 R16, R21 ;  /* 0x0000001500107308 */ /* 0x0003e20000000800 */
[----:B0-----:R-:W-:Y:S01]  /*6330*/  FMUL.FTZ R77, R2, R117 ;  /* 0x00000075024d7220 */ /* 0x001fe20000410000 */
[----:B------:R-:W-:Y:S01]  /*6340*/  @!P2 LOP3.LUT R78, R148, R95, RZ, 0xfc, !PT ;  /* 0x0000005f944ea212 */ /* 0x000fe200078efcff */
[----:B------:R-:W-:Y:S01]  /*6350*/  FMUL.RZ R27, R27, 0.15915493667125701904 ;  /* 0x3e22f9831b1b7820 */ /* 0x000fe2000040c000 */
[----:B-1----:R-:W-:-:S04]  /*6360*/  FMUL.FTZ R21, R3, R115 ;  /* 0x0000007303157220 */ /* 0x002fc80000410000 */
[----:B------:R-:W0:Y:S01]  /*6370*/  MUFU.EX2 R77, R77 ;  /* 0x0000004d004d7308 */ /* 0x000e220000000800 */
[----:B------:R-:W-:Y:S01]  /*6380*/  FMUL.FTZ R148, R2, R115 ;  /* 0x0000007302947220 */ /* 0x000fe20000410000 */
[----:B------:R-:W-:Y:S01]  /*6390*/  FMUL.RZ R21, R21, 0.15915493667125701904 ;  /* 0x3e22f98315157820 */ /* 0x000fe2000040c000 */
[C---:B--2---:R-:W-:Y:S01]  /*63a0*/  FMUL.FTZ R53, R22.reuse, R53 ;  /* 0x0000003516357220 */ /* 0x044fe20000410000 */
[----:B------:R-:W-:-:S04]  /*63b0*/  FMUL.FTZ R56, R22, R56 ;  /* 0x0000003816387220 */ /* 0x000fc80000410000 */
[----:B------:R-:W-:Y:S01]  /*63c0*/  MUFU.SIN R68, R153 ;  /* 0x0000009900447308 */ /* 0x000fe20000000400 */
[----:B------:R-:W-:Y:S01]  /*63d0*/  @!P6 LOP3.LUT R78, R9, R95, RZ, 0xfc, !PT ;  /* 0x0000005f094ee212 */ /* 0x000fe200078efcff */
[C---:B---3--:R-:W-:Y:S01]  /*63e0*/  FMUL.FTZ R71, R28.reuse, R71 ;  /* 0x000000471c477220 */ /* 0x048fe20000410000 */
[----:B------:R-:W-:-:S05]  /*63f0*/  FMUL.FTZ R72, R28, R72 ;  /* 0x000000481c487220 */ /* 0x000fca0000410000 */
[----:B------:R1:W-:Y:S02]  /*6400*/  MUFU.COS R65, R153 ;  /* 0x0000009900417308 */ /* 0x0003e40000000000 */
[----:B-1----:R-:W-:-:S06]  /*6410*/  FMUL.FTZ R153, R2, R123 ;  /* 0x0000007b02997220 */ /* 0x002fcc0000410000 */
[----:B------:R-:W-:Y:S08]  /*6420*/  MUFU.SIN R22, R21 ;  /* 0x0000001500167308 */ /* 0x000ff00000000400 */
[----:B------:R-:W-:Y:S08]  /*6430*/  MUFU.COS R21, R21 ;  /* 0x0000001500157308 */ /* 0x000ff00000000000 */
[----:B------:R1:W2:Y:S08]  /*6440*/  MUFU.EX2 R9, R148 ;  /* 0x0000009400097308 */ /* 0x0002b00000000800 */
[----:B------:R-:W-:Y:S01]  /*6450*/  MUFU.SIN R28, R27 ;  /* 0x0000001b001c7308 */ /* 0x000fe20000000400 */
[----:B-1----:R-:W-:-:S07]  /*6460*/  @!P3 SHF.L.U32 R148, R95, 0x5, RZ ;  /* 0x000000055f94b819 */ /* 0x002fce00000006ff */
[----:B------:R-:W1:Y:S08]  /*6470*/  MUFU.COS R27, R27 ;  /* 0x0000001b001b7308 */ /* 0x000e700000000000 */
[----:B------:R-:W3:Y:S01]  /*6480*/  MUFU.EX2 R153, R153 ;  /* 0x0000009900997308 */ /* 0x000ee20000000800 */
[----:B------:R-:W-:Y:S01]  /*6490*/  FMUL.FTZ R154, R2, R124 ;  /* 0x0000007c029a7220 */ /* 0x000fe20000410000 */
[C---:B0-----:R-:W-:Y:S01]  /*64a0*/  FMUL.FTZ R31, R77.reuse, R31 ;  /* 0x0000001f4d1f7220 */ /* 0x041fe20000410000 */
[----:B------:R-:W-:Y:S01]  /*64b0*/  FMUL.FTZ R32, R77, R32 ;  /* 0x000000204d207220 */ /* 0x000fe20000410000 */
[----:B------:R-:W-:Y:S01]  /*64c0*/  FMUL.FTZ R77, R3, R114 ;  /* 0x00000072034d7220 */ /* 0x000fe20000410000 */
[----:B------:R-:W-:-:S02]  /*64d0*/  @!P3 LOP3.LUT R78, R148, R95, RZ, 0xfc, !PT ;  /* 0x0000005f944eb212 */ /* 0x000fc400078efcff */
[----:B------:R-:W-:Y:S01]  /*64e0*/  @!P4 SHF.L.U32 R148, R95, 0x5, RZ ;  /* 0x000000055f94c819 */ /* 0x000fe200000006ff */
[----:B------:R-:W-:Y:S01]  /*64f0*/  FMUL.RZ R77, R77, 0.15915493667125701904 ;  /* 0x3e22f9834d4d7820 */ /* 0x000fe2000040c000 */
[----:B------:R-:W0:Y:S01]  /*6500*/  MUFU.EX2 R154, R154 ;  /* 0x0000009a009a7308 */ /* 0x000e220000000800 */
[C---:B--2---:R-:W-:Y:S01]  /*6510*/  FMUL.FTZ R21, R9.reuse, R21 ;  /* 0x0000001509157220 */ /* 0x044fe20000410000 */
[----:B------:R-:W-:Y:S01]  /*6520*/  @!P4 LOP3.LUT R78, R148, R95, RZ, 0xfc, !PT ;  /* 0x0000005f944ec212 */ /* 0x000fe200078efcff */
[----:B------:R-:W-:Y:S01]  /*6530*/  FMUL.FTZ R22, R9, R22 ;  /* 0x0000001609167220 */ /* 0x000fe20000410000 */
[----:B------:R-:W-:Y:S01]  /*6540*/  SHF.L.U32 R9, R95, 0x5, RZ ;  /* 0x000000055f097819 */ /* 0x000fe200000006ff */
[C---:B-1----:R-:W-:Y:S01]  /*6550*/  FMUL.FTZ R27, R16.reuse, R27 ;  /* 0x0000001b101b7220 */ /* 0x042fe20000410000 */
[----:B------:R-:W-:Y:S01]  /*6560*/  FMUL.FTZ R28, R16, R28 ;  /* 0x0000001c101c7220 */ /* 0x000fe20000410000 */
[C---:B---3--:R-:W-:Y:S01]  /*6570*/  FMUL.FTZ R65, R153.reuse, R65 ;  /* 0x0000004199417220 */ /* 0x048fe20000410000 */
[----:B------:R-:W-:Y:S01]  /*6580*/  FMUL.FTZ R68, R153, R68 ;  /* 0x0000004499447220 */ /* 0x000fe20000410000 */
[----:B------:R-:W-:Y:S01]  /*6590*/  MUFU.SIN R16, R77 ;  /* 0x0000004d00107308 */ /* 0x000fe20000000400 */
[----:B------:R-:W-:Y:S01]  /*65a0*/  FMUL.FTZ R153, R2, R114 ;  /* 0x0000007202997220 */ /* 0x000fe20000410000 */
[----:B------:R1:W-:Y:S06]  /*65b0*/  STS [R128+0x4980], R58 ;  /* 0x0049803a80007388 */ /* 0x0003ec0000000800 */
[----:B------:R2:W-:Y:S02]  /*65c0*/  MUFU.COS R148, R77 ;  /* 0x0000004d00947308 */ /* 0x0005e40000000000 */
[----:B--2---:R-:W-:-:S02]  /*65d0*/  LOP3.LUT R77, R78, 0x7c1f, RZ, 0xc0, !PT ;  /* 0x00007c1f4e4d7812 */ /* 0x004fc400078ec0ff */
[----:B------:R-:W-:Y:S02]  /*65e0*/  LOP3.LUT R78, R9, R95, RZ, 0xfc, !PT ;  /* 0x0000005f094e7212 */ /* 0x000fe400078efcff */
[----:B------:R-:W-:Y:S02]  /*65f0*/  MOV R95, R155 ;  /* 0x0000009b005f7202 */ /* 0x000fe40000000f00 */
[----:B------:R2:W3:Y:S02]  /*6600*/  MUFU.EX2 R9, R153 ;  /* 0x0000009900097308 */ /* 0x0004e40000000800 */
[----:B-1----:R-:W-:Y:S01]  /*6610*/  SHF.L.U32 R128, R95, 0x4, RZ ;  /* 0x000000045f807819 */ /* 0x002fe200000006ff */
[----:B------:R-:W-:Y:S01]  /*6620*/  UIMAD UR12, UR6, -0x800, UR15 ;  /* 0xfffff800060c78a4 */ /* 0x000fe2000f8e020f */
[C---:B0-----:R-:W-:Y:S01]  /*6630*/  FMUL.FTZ R69, R154.reuse, R69 ;  /* 0x000000459a457220 */ /* 0x041fe20000410000 */
[----:B------:R-:W-:Y:S01]  /*6640*/  FMUL.FTZ R70, R154, R70 ;  /* 0x000000469a467220 */ /* 0x000fe20000410000 */
[----:B------:R-:W-:Y:S01]  /*6650*/  FMUL.FTZ R58, R2, R113 ;  /* 0x00000071023a7220 */ /* 0x000fe20000410000 */
[----:B--2---:R-:W-:-:S02]  /*6660*/  VIADD R153, R128, 0x1 ;  /* 0x0000000180997836 */ /* 0x004fc40000000000 */
[----:B------:R-:W-:Y:S01]  /*6670*/  FMUL.FTZ R154, R3, R113 ;  /* 0x00000071039a7220 */ /* 0x000fe20000410000 */
[----:B------:R0:W-:Y:S01]  /*6680*/  STS [R15+0x4a00], R10 ;  /* 0x004a000a0f007388 */ /* 0x0001e20000000800 */
[----:B------:R-:W-:Y:S02]  /*6690*/  ISETP.GE.U32.AND P3, PT, R128, UR12, PT ;  /* 0x0000000c80007c0c */ /* 0x000fe4000bf66070 */
[----:B------:R-:W-:Y:S02]  /*66a0*/  ISETP.GE.U32.AND P4, PT, R153, UR12, PT ;  /* 0x0000000c99007c0c */ /* 0x000fe4000bf86070 */
[----:B------:R-:W-:Y:S02]  /*66b0*/  FSEL R76, R76, 1, !P3 ;  /* 0x3f8000004c4c7808 */ /* 0x000fe40005800000 */
[----:B0-----:R-:W-:Y:S01]  /*66c0*/  IADD3 R15, PT, PT, R128, 0x2, RZ ;  /* 0x00000002800f7810 */ /* 0x001fe20007ffe0ff */
[----:B------:R0:W-:Y:S01]  /*66d0*/  MUFU.EX2 R10, R58 ;  /* 0x0000003a000a7308 */ /* 0x0001e20000000800 */
[----:B------:R-:W-:Y:S01]  /*66e0*/  FSEL R75, R75, RZ, !P4 ;  /* 0x000000ff4b4b7208 */ /* 0x000fe20006000000 */
[----:B---3--:R-:W-:Y:S01]  /*66f0*/  FMUL.FTZ R16, R9, R16 ;  /* 0x0000001009107220 */ /* 0x008fe20000410000 */
[----:B------:R-:W-:Y:S01]  /*6700*/  ISETP.GE.U32.AND P5, PT, R15, UR12, PT ;  /* 0x0000000c0f007c0c */ /* 0x000fe2000bfa6070 */
[----:B------:R-:W-:Y:S01]  /*6710*/  FMUL.FTZ R15, R9, R148 ;  /* 0x00000094090f7220 */ /* 0x000fe20000410000 */
[----:B0-----:R-:W-:Y:S01]  /*6720*/  FMUL.RZ R58, R154, 0.15915493667125701904 ;  /* 0x3e22f9839a3a7820 */ /* 0x001fe2000040c000 */
[----:B------:R-:W-:-:S03]  /*6730*/  FSEL R74, R74, RZ, !P3 ;  /* 0x000000ff4a4a7208 */ /* 0x000fc60005800000 */
[----:B------:R-:W0:Y:S01]  /*6740*/  MUFU.COS R9, R58 ;  /* 0x0000003a00097308 */ /* 0x000e220000000000 */
[----:B------:R-:W-:Y:S01]  /*6750*/  FSEL R73, R73, 1, !P4 ;  /* 0x3f80000049497808 */ /* 0x000fe20006000000 */
[----:B------:R-:W-:Y:S01]  /*6760*/  FMUL.FTZ R148, R76, R75 ;  /* 0x0000004b4c947220 */ /* 0x000fe20000410000 */
[----:B------:R-:W-:-:S05]  /*6770*/  IADD3 R154, PT, PT, R128, 0x3, RZ ;  /* 0x00000003809a7810 */ /* 0x000fca0007ffe0ff */
[----:B------:R1:W2:Y:S01]  /*6780*/  MUFU.SIN R153, R58 ;  /* 0x0000003a00997308 */ /* 0x0002a20000000400 */
[----:B------:R-:W-:Y:S01]  /*6790*/  FSEL R72, R72, RZ, !P5 ;  /* 0x000000ff48487208 */ /* 0x000fe20006800000 */
[----:B------:R-:W-:Y:S01]  /*67a0*/  FFMA.FTZ R148, R74, R73, R148 ;  /* 0x000000494a947223 */ /* 0x000fe20000010094 */
[----:B------:R-:W-:Y:S02]  /*67b0*/  ISETP.GE.U32.AND P6, PT, R154, UR12, PT ;  /* 0x0000000c9a007c0c */ /* 0x000fe4000bfc6070 */
[----:B------:R-:W-:Y:S01]  /*67c0*/  FSEL R71, R71, 1, !P5 ;  /* 0x3f80000047477808 */ /* 0x000fe20006800000 */
[----:B-1----:R-:W-:Y:S01]  /*67d0*/  FMUL.FTZ R58, R74, R75 ;  /* 0x0000004b4a3a7220 */ /* 0x002fe20000410000 */
[----:B------:R-:W-:-:S03]  /*67e0*/  FMUL.FTZ R155, R72, R148 ;  /* 0x00000094489b7220 */ /* 0x000fc60000410000 */
[----:B------:R-:W-:Y:S01]  /*67f0*/  FFMA.FTZ R58, R76, R73, -R58 ;  /* 0x000000494c3a7223 */ /* 0x000fe2000001083a */
[----:B------:R-:W-:-:S03]  /*6800*/  FSEL R70, R70, RZ, !P6 ;  /* 0x000000ff46467208 */ /* 0x000fc60007000000 */
[-C--:B------:R-:W-:Y:S01]  /*6810*/  FMUL.FTZ R154, R72, R58.reuse ;  /* 0x0000003a489a7220 */ /* 0x080fe20000410000 */
[C---:B------:R-:W-:Y:S01]  /*6820*/  FFMA.FTZ R58, R71.reuse, R58, -R155 ;  /* 0x0000003a473a7223 */ /* 0x040fe2000001089b */
[C---:B0-----:R-:W-:Y:S01]  /*6830*/  FMUL.FTZ R9, R10.reuse, R9 ;  /* 0x000000090a097220 */ /* 0x041fe20000410000 */
[----:B--2---:R-:W-:Y:S01]  /*6840*/  FMUL.FTZ R10, R10, R153 ;  /* 0x000000990a0a7220 */ /* 0x004fe20000410000 */
[----:B------:R-:W-:Y:S01]  /*6850*/  FFMA.FTZ R148, R71, R148, R154 ;  /* 0x0000009447947223 */ /* 0x000fe2000001009a */
[----:B------:R-:W-:Y:S01]  /*6860*/  FSEL R69, R69, 1, !P6 ;  /* 0x3f80000045457808 */ /* 0x000fe20007000000 */
[C---:B------:R-:W-:Y:S02]  /*6870*/  FMUL.FTZ R153, R70.reuse, R58 ;  /* 0x0000003a46997220 */ /* 0x040fe40000410000 */
[-C--:B------:R-:W-:Y:S02]  /*6880*/  FMUL.FTZ R154, R70, R148.reuse ;  /* 0x00000094469a7220 */ /* 0x080fe40000410000 */
[----:B------:R-:W-:Y:S01]  /*6890*/  FFMA.FTZ R148, R69, R148, R153 ;  /* 0x0000009445947223 */ /* 0x000fe20000010099 */
[----:B------:R-:W-:Y:S01]  /*68a0*/  IADD3 R153, PT, PT, R128, 0x4, RZ ;  /* 0x0000000480997810 */ /* 0x000fe20007ffe0ff */
[C---:B------:R-:W-:Y:S01]  /*68b0*/  FMUL.FTZ R67, R79.reuse, R67 ;  /* 0x000000434f437220 */ /* 0x040fe20000410000 */
[----:B------:R-:W-:-:S02]  /*68c0*/  FMUL.FTZ R66, R79, R66 ;  /* 0x000000424f427220 */ /* 0x000fc40000410000 */
[----:B------:R-:W-:Y:S01]  /*68d0*/  ISETP.GE.U32.AND P2, PT, R153, UR12, PT ;  /* 0x0000000c99007c0c */ /* 0x000fe2000bf46070 */
[----:B------:R-:W-:Y:S01]  /*68e0*/  FFMA.FTZ R58, R69, R58, -R154 ;  /* 0x0000003a453a7223 */ /* 0x000fe2000001089a */
[----:B------:R-:W-:Y:S02]  /*68f0*/  IADD3 R153, PT, PT, R128, 0x5, RZ ;  /* 0x0000000580997810 */ /* 0x000fe40007ffe0ff */
[----:B------:R-:W-:Y:S02]  /*6900*/  FSEL R68, R68, RZ, !P2 ;  /* 0x000000ff44447208 */ /* 0x000fe40005000000 */
[----:B------:R-:W-:Y:S02]  /*6910*/  FSEL R67, R67, RZ, !P3 ;  /* 0x000000ff43437208 */ /* 0x000fe40005800000 */
[----:B------:R-:W-:Y:S02]  /*6920*/  FSEL R66, R66, RZ, !P3 ;  /* 0x000000ff42427208 */ /* 0x000fe40005800000 */
[----:B------:R-:W-:Y:S01]  /*6930*/  ISETP.GE.U32.AND P3, PT, R153, UR12, PT ;  /* 0x0000000c99007c0c */ /* 0x000fe2000bf66070 */
[C---:B------:R-:W-:Y:S01]  /*6940*/  FMUL.FTZ R153, R68.reuse, R58 ;  /* 0x0000003a44997220 */ /* 0x040fe20000410000 */
[----:B------:R-:W-:Y:S01]  /*6950*/  FSEL R65, R65, 1, !P2 ;  /* 0x3f80000041417808 */ /* 0x000fe20005000000 */
[----:B------:R-:W-:Y:S01]  /*6960*/  FMUL.FTZ R154, R68, R148 ;  /* 0x00000094449a7220 */ /* 0x000fe20000410000 */
[C---:B------:R-:W-:Y:S01]  /*6970*/  FMUL.FTZ R62, R80.reuse, R62 ;  /* 0x0000003e503e7220 */ /* 0x040fe20000410000 */
[----:B------:R-:W-:Y:S01]  /*6980*/  FMUL.FTZ R61, R80, R61 ;  /* 0x0000003d503d7220 */ /* 0x000fe20000410000 */
[----:B------:R-:W-:Y:S01]  /*6990*/  FSEL R64, R64, RZ, !P3 ;  /* 0x000000ff40407208 */ /* 0x000fe20005800000 */
[C---:B------:R-:W-:Y:S01]  /*69a0*/  FFMA.FTZ R148, R65.reuse, R148, R153 ;  /* 0x0000009441947223 */ /* 0x040fe20000010099 */
[----:B------:R-:W-:Y:S01]  /*69b0*/  FFMA.FTZ R58, R65, R58, -R154 ;  /* 0x0000003a413a7223 */ /* 0x000fe2000001089a */
[----:B------:R-:W-:-:S02]  /*69c0*/  IADD3 R153, PT, PT, R128, 0x6, RZ ;  /* 0x0000000680997810 */ /* 0x000fc40007ffe0ff */
[----:B------:R-:W-:Y:S01]  /*69d0*/  FSEL R63, R63, 1, !P3 ;  /* 0x3f8000003f3f7808 */ /* 0x000fe20005800000 */
[----:B------:R-:W-:Y:S01]  /*69e0*/  FMUL.FTZ R155, R64, R58 ;  /* 0x0000003a409b7220 */ /* 0x000fe20000410000 */
[----:B------:R-:W-:Y:S02]  /*69f0*/  FSEL R62, R62, RZ, !P4 ;  /* 0x000000ff3e3e7208 */ /* 0x000fe40006000000 */
[----:B------:R-:W-:Y:S02]  /*6a00*/  FSEL R61, R61, RZ, !P4 ;  /* 0x000000ff3d3d7208 */ /* 0x000fe40006000000 */
[----:B------:R-:W-:Y:S01]  /*6a10*/  ISETP.GE.U32.AND P4, PT, R153, UR12, PT ;  /* 0x0000000c99007c0c */ /* 0x000fe2000bf86070 */
[-C--:B------:R-:W-:Y:S01]  /*6a20*/  FFMA.FTZ R155, R63, R148.reuse, R155 ;  /* 0x000000943f9b7223 */ /* 0x080fe2000001009b */
[----:B------:R-:W-:Y:S02]  /*6a30*/  FMUL.FTZ R148, R64, R148 ;  /* 0x0000009440947220 */ /* 0x000fe40000410000 */
[----:B------:R-:W-:Y:S01]  /*6a40*/  FSEL R60, R60, RZ, !P4 ;  /* 0x000000ff3c3c7208 */ /* 0x000fe20006000000 */
[----:B------:R-:W-:Y:S01]  /*6a50*/  FMUL.FTZ R3, R3, R112 ;  /* 0x0000007003037220 */ /* 0x000fe20000410000 */
[----:B------:R-:W-:Y:S01]  /*6a60*/  FSEL R59, R59, 1, !P4 ;  /* 0x3f8000003b3b7808 */ /* 0x000fe20006000000 */
[----:B------:R-:W-:-:S02]  /*6a70*/  FFMA.FTZ R58, R63, R58, -R148 ;  /* 0x0000003a3f3a7223 */ /* 0x000fc40000010894 */
[----:B------:R-:W-:Y:S01]  /*6a80*/  FMUL.FTZ R154, R60, R155 ;  /* 0x0000009b3c9a7220 */ /* 0x000fe20000410000 */
[----:B------:R-:W-:Y:S01]  /*6a90*/  FMUL.FTZ R153, R2, R112 ;  /* 0x0000007002997220 */ /* 0x000fe20000410000 */
[----:B------:R-:W-:Y:S01]  /*6aa0*/  FMUL.RZ R3, R3, 0.15915493667125701904 ;  /* 0x3e22f98303037820 */ /* 0x000fe2000040c000 */
[----:B------:R-:W-:Y:S01]  /*6ab0*/  FMUL.FTZ R57, R81, R57 ;  /* 0x0000003951397220 */ /* 0x000fe20000410000 */
[-C--:B------:R-:W-:Y:S01]  /*6ac0*/  FFMA.FTZ R154, R59, R58.reuse, -R154 ;  /* 0x0000003a3b9a7223 */ /* 0x080fe2000001089a */
[----:B------:R-:W-:Y:S01]  /*6ad0*/  FMUL.FTZ R58, R60, R58 ;  /* 0x0000003a3c3a7220 */ /* 0x000fe20000410000 */
[----:B------:R-:W-:Y:S01]  /*6ae0*/  FMUL.FTZ R148, R81, R55 ;  /* 0x0000003751947220 */ /* 0x000fe20000410000 */
[----:B------:R-:W-:Y:S01]  /*6af0*/  IADD3 R55, PT, PT, R128, 0x7, RZ ;  /* 0x0000000780377810 */ /* 0x000fe20007ffe0ff */
[----:B------:R-:W-:Y:S01]  /*6b00*/  MUFU.SIN R2, R3 ;  /* 0x0000000300027308 */ /* 0x000fe20000000400 */
[----:B------:R-:W-:Y:S01]  /*6b10*/  FFMA.FTZ R155, R59, R155, R58 ;  /* 0x0000009b3b9b7223 */ /* 0x000fe2000001003a */
[----:B------:R-:W-:-:S02]  /*6b20*/  FSEL R58, R57, RZ, !P5 ;  /* 0x000000ff393a7208 */ /* 0x000fc40006800000 */
[----:B------:R-:W-:Y:S01]  /*6b30*/  FSEL R57, R148, RZ, !P5 ;  /* 0x000000ff94397208 */ /* 0x000fe20006800000 */
[C---:B------:R-:W-:Y:S01]  /*6b40*/  FMUL.FTZ R54, R82.reuse, R54 ;  /* 0x0000003652367220 */ /* 0x040fe20000410000 */
[----:B------:R-:W-:Y:S02]  /*6b50*/  ISETP.GE.U32.AND P5, PT, R55, UR12, PT ;  /* 0x0000000c37007c0c */ /* 0x000fe4000bfa6070 */
[----:B------:R-:W-:Y:S01]  /*6b60*/  MUFU.EX2 R153, R153 ;  /* 0x0000009900997308 */ /* 0x000fe20000000800 */
[----:B------:R-:W-:Y:S01]  /*6b70*/  FMUL.FTZ R38, R82, R38 ;  /* 0x0000002652267220 */ /* 0x000fe20000410000 */
[----:B------:R-:W-:-:S06]  /*6b80*/  FSEL R56, R56, RZ, !P5 ;  /* 0x000000ff38387208 */ /* 0x000fcc0006800000 */
[----:B------:R-:W0:Y:S01]  /*6b90*/  MUFU.COS R3, R3 ;  /* 0x0000000300037308 */ /* 0x000e220000000000 */
[----:B------:R-:W-:Y:S02]  /*6ba0*/  IADD3 R148, PT, PT, R128, 0x8, RZ ;  /* 0x0000000880947810 */ /* 0x000fe40007ffe0ff */
[----:B------:R-:W-:Y:S02]  /*6bb0*/  FSEL R55, R54, RZ, !P6 ;  /* 0x000000ff36377208 */ /* 0x000fe40007000000 */
[----:B------:R-:W-:Y:S02]  /*6bc0*/  FSEL R54, R38, RZ, !P6 ;  /* 0x000000ff26367208 */ /* 0x000fe40007000000 */
[----:B------:R-:W-:Y:S01]  /*6bd0*/  ISETP.GE.U32.AND P6, PT, R148, UR12, PT ;  /* 0x0000000c94007c0c */ /* 0x000fe2000bfc6070 */
[C---:B------:R-:W-:Y:S01]  /*6be0*/  FMUL.FTZ R148, R56.reuse, R155 ;  /* 0x0000009b38947220 */ /* 0x040fe20000410000 */
[----:B------:R-:W-:Y:S01]  /*6bf0*/  FSEL R53, R53, 1, !P5 ;  /* 0x3f80000035357808 */ /* 0x000fe20006800000 */
[----:B------:R-:W-:Y:S01]  /*6c00*/  FMUL.FTZ R38, R56, R154 ;  /* 0x0000009a38267220 */ /* 0x000fe20000410000 */
[----:B------:R-:W-:-:S03]  /*6c10*/  FSEL R52, R52, RZ, !P6 ;  /* 0x000000ff34347208 */ /* 0x000fc60007000000 */
[C---:B------:R-:W-:Y:S01]  /*6c20*/  FFMA.FTZ R154, R53.reuse, R154, -R148 ;  /* 0x0000009a359a7223 */ /* 0x040fe20000010894 */
[----:B------:R-:W-:Y:S01]  /*6c30*/  FFMA.FTZ R155, R53, R155, R38 ;  /* 0x0000009b359b7223 */ /* 0x000fe20000010026 */
[----:B------:R-:W-:Y:S01]  /*6c40*/  FSEL R39, R39, 1, !P6 ;  /* 0x3f80000027277808 */ /* 0x000fe20007000000 */
[C---:B0-----:R-:W-:Y:S01]  /*6c50*/  FMUL.FTZ R3, R153.reuse, R3 ;  /* 0x0000000399037220 */ /* 0x041fe20000410000 */
[----:B------:R-:W-:Y:S01]  /*6c60*/  FMUL.FTZ R153, R153, R2 ;  /* 0x0000000299997220 */ /* 0x000fe20000410000 */
[C---:B------:R-:W-:Y:S01]  /*6c70*/  FMUL.FTZ R2, R52.reuse, R154 ;  /* 0x0000009a34027220 */ /* 0x040fe20000410000 */
[----:B------:R-:W-:-:S03]  /*6c80*/  FMUL.FTZ R38, R52, R155 ;  /* 0x0000009b34267220 */ /* 0x000fc60000410000 */
[----:B------:R-:W-:Y:S01]  /*6c90*/  FFMA.FTZ R155, R39, R155, R2 ;  /* 0x0000009b279b7223 */ /* 0x000fe20000010002 */
[-C--:B------:R-:W-:Y:S01]  /*6ca0*/  FMUL.FTZ R2, R67, R75.reuse ;  /* 0x0000004b43027220 */ /* 0x080fe20000410000 */
[----:B------:R-:W-:-:S03]  /*6cb0*/  FMUL.FTZ R148, R66, R75 ;  /* 0x0000004b42947220 */ /* 0x000fc60000410000 */
[-C--:B------:R-:W-:Y:S01]  /*6cc0*/  FFMA.FTZ R2, R66, R73.reuse, -R2 ;  /* 0x0000004942027223 */ /* 0x080fe20000010802 */
[----:B------:R-:W-:-:S03]  /*6cd0*/  FFMA.FTZ R148, R67, R73, R148 ;  /* 0x0000004943947223 */ /* 0x000fc60000010094 */
[----:B------:R-:W-:Y:S01]  /*6ce0*/  FADD.FTZ R2, R61, R2 ;  /* 0x000000023d027221 */ /* 0x000fe20000010000 */
[----:B------:R-:W-:Y:S01]  /*6cf0*/  FFMA.FTZ R154, R39, R154, -R38 ;  /* 0x0000009a279a7223 */ /* 0x000fe20000010826 */
[----:B------:R-:W-:Y:S02]  /*6d00*/  FADD.FTZ R148, R62, R148 ;  /* 0x000000943e947221 */ /* 0x000fe40000010000 */
[C---:B------:R-:W-:Y:S02]  /*6d10*/  FMUL.FTZ R38, R72.reuse, R2 ;  /* 0x0000000248267220 */ /* 0x040fe40000410000 */
[-C--:B------:R-:W-:Y:S01]  /*6d20*/  FMUL.FTZ R156, R72, R148.reuse ;  /* 0x00000094489c7220 */ /* 0x080fe20000410000 */
[----:B------:R-:W-:Y:S01]  /*6d30*/  FMUL.FTZ R37, R83, R37 ;  /* 0x0000002553257220 */ /* 0x000fe20000410000 */
[----:B------:R-:W-:Y:S01]  /*6d40*/  FFMA.FTZ R148, R71, R148, R38 ;  /* 0x0000009447947223 */ /* 0x000fe20000010026 */
[----:B------:R-:W-:Y:S01]  /*6d50*/  FMUL.FTZ R38, R83, R34 ;  /* 0x0000002253267220 */ /* 0x000fe20000410000 */
[----:B------:R-:W-:Y:S01]  /*6d60*/  IADD3 R34, PT, PT, R128, 0x9, RZ ;  /* 0x0000000980227810 */ /* 0x000fe20007ffe0ff */
[----:B------:R-:W-:Y:S01]  /*6d70*/  FFMA.FTZ R2, R71, R2, -R156 ;  /* 0x0000000247027223 */ /* 0x000fe2000001089c */
[----:B------:R-:W-:-:S02]  /*6d80*/  FSEL R37, R37, RZ, !P2 ;  /* 0x000000ff25257208 */ /* 0x000fc40005000000 */
[----:B------:R-:W-:Y:S02]  /*6d90*/  FSEL R38, R38, RZ, !P2 ;  /* 0x000000ff26267208 */ /* 0x000fe40005000000 */
[----:B------:R-:W-:Y:S01]  /*6da0*/  ISETP.GE.U32.AND P2, PT, R34, UR12, PT ;  /* 0x0000000c22007c0c */ /* 0x000fe2000bf46070 */
[----:B------:R-:W-:Y:S01]  /*6db0*/  FADD.FTZ R34, R58, R148 ;  /* 0x000000943a227221 */ /* 0x000fe20000010000 */
[----:B------:R-:W-:-:S03]  /*6dc0*/  FADD.FTZ R2, R57, R2 ;  /* 0x0000000239027221 */ /* 0x000fc60000010000 */
[----:B------:R-:W-:Y:S01]  /*6dd0*/  FMUL.FTZ R156, R70, R34 ;  /* 0x00000022469c7220 */ /* 0x000fe20000410000 */
[----:B------:R-:W-:Y:S01]  /*6de0*/  FSEL R36, R36, RZ, !P2 ;  /* 0x000000ff24247208 */ /* 0x000fe20005000000 */
[-C--:B------:R-:W-:Y:S02]  /*6df0*/  FMUL.FTZ R148, R70, R2.reuse ;  /* 0x0000000246947220 */ /* 0x080fe40000410000 */
[----:B------:R-:W-:Y:S01]  /*6e00*/  FFMA.FTZ R2, R69, R2, -R156 ;  /* 0x0000000245027223 */ /* 0x000fe2000001089c */
[----:B------:R-:W-:Y:S01]  /*6e10*/  FSEL R35, R35, 1, !P2 ;  /* 0x3f80000023237808 */ /* 0x000fe20005000000 */
[----:B------:R-:W-:Y:S01]  /*6e20*/  FFMA.FTZ R34, R69, R34, R148 ;  /* 0x0000002245227223 */ /* 0x000fe20000010094 */
[----:B------:R-:W-:Y:S01]  /*6e30*/  FMUL.FTZ R148, R36, R154 ;  /* 0x0000009a24947220 */ /* 0x000fe20000410000 */
[----:B------:R-:W-:Y:S01]  /*6e40*/  FADD.FTZ R2, R54, R2 ;  /* 0x0000000236027221 */ /* 0x000fe20000010000 */
[-C--:B------:R-:W-:Y:S01]  /*6e50*/  FMUL.FTZ R156, R36, R155.reuse ;  /* 0x0000009b249c7220 */ /* 0x080fe20000410000 */
[----:B------:R-:W-:Y:S01]  /*6e60*/  FADD.FTZ R34, R55, R34 ;  /* 0x0000002237227221 */ /* 0x000fe20000010000 */
[C---:B------:R-:W-:Y:S01]  /*6e70*/  FFMA.FTZ R155, R35.reuse, R155, R148 ;  /* 0x0000009b239b7223 */ /* 0x040fe20000010094 */
[C---:B------:R-:W-:Y:S01]  /*6e80*/  FMUL.FTZ R148, R68.reuse, R2 ;  /* 0x0000000244947220 */ /* 0x040fe20000410000 */
[----:B------:R-:W-:Y:S01]  /*6e90*/  FFMA.FTZ R154, R35, R154, -R156 ;  /* 0x0000009a239a7223 */ /* 0x000fe2000001089c */
[-C--:B------:R-:W-:Y:S01]  /*6ea0*/  FMUL.FTZ R156, R68, R34.reuse ;  /* 0x00000022449c7220 */ /* 0x080fe20000410000 */
[C---:B------:R-:W-:Y:S01]  /*6eb0*/  FMUL.FTZ R33, R84.reuse, R33 ;  /* 0x0000002154217220 */ /* 0x040fe20000410000 */
[C---:B------:R-:W-:Y:S01]  /*6ec0*/  FFMA.FTZ R148, R65.reuse, R34, R148 ;  /* 0x0000002241947223 */ /* 0x040fe20000010094 */
        /* <DEDUP_REMOVED lines=14> */
[C---:B------:R-:W-:Y:S01]  /*6fb0*/  FMUL.FTZ R148, R32.reuse, R154 ;  /* 0x0000009a20947220 */ /* 0x040fe20000410000 */
[----:B------:R-:W-:Y:S01]  /*6fc0*/  FADD.FTZ R2, R33, R2 ;  /* 0x0000000221027221 */ /* 0x000fe20000010000 */
[-C--:B------:R-:W-:Y:S01]  /*6fd0*/  FMUL.FTZ R156, R32, R155.reuse ;  /* 0x0000009b209c7220 */ /* 0x080fe20000410000 */
[----:B------:R-:W-:Y:S01]  /*6fe0*/  FADD.FTZ R30, R34, R30 ;  /* 0x0000001e221e7221 */ /* 0x000fe20000010000 */
[----:B------:R-:W-:Y:S01]  /*6ff0*/  FFMA.FTZ R155, R31, R155, R148 ;  /* 0x0000009b1f9b7223 */ /* 0x000fe20000010094 */
[C---:B------:R-:W-:Y:S01]  /*7000*/  FMUL.FTZ R148, R60.reuse, R2 ;  /* 0x000000023c947220 */ /* 0x040fe20000410000 */
[----:B------:R-:W-:Y:S01]  /*7010*/  FMUL.FTZ R29, R85, R29 ;  /* 0x0000001d551d7220 */ /* 0x000fe20000410000 */
[----:B------:R-:W-:Y:S01]  /*7020*/  FFMA.FTZ R154, R31, R154, -R156 ;  /* 0x0000009a1f9a7223 */ /* 0x000fe2000001089c */
[----:B------:R-:W-:Y:S01]  /*7030*/  FMUL.FTZ R24, R85, R24 ;  /* 0x0000001855187220 */ /* 0x000fe20000410000 */
[-C--:B------:R-:W-:Y:S01]  /*7040*/  FMUL.FTZ R156, R60, R30.reuse ;  /* 0x0000001e3c9c7220 */ /* 0x080fe20000410000 */
[----:B------:R-:W-:Y:S01]  /*7050*/  FFMA.FTZ R148, R59, R30, R148 ;  /* 0x0000001e3b947223 */ /* 0x000fe20000010094 */
[----:B------:R-:W-:-:S02]  /*7060*/  FSEL R30, R29, RZ, !P4 ;  /* 0x000000ff1d1e7208 */ /* 0x000fc40006000000 */
[----:B------:R-:W-:Y:S01]  /*7070*/  FFMA.FTZ R2, R59, R2, -R156 ;  /* 0x000000023b027223 */ /* 0x000fe2000001089c */
[----:B------:R-:W-:Y:S02]  /*7080*/  FSEL R29, R24, RZ, !P4 ;  /* 0x000000ff181d7208 */ /* 0x000fe40006000000 */
[----:B------:R-:W-:-:S03]  /*7090*/  IADD3 R156, PT, PT, R128, 0xb, RZ ;  /* 0x0000000b809c7810 */ /* 0x000fc60007ffe0ff */
[----:B------:R-:W-:Y:S01]  /*70a0*/  FADD.FTZ R24, R29, R2 ;  /* 0x000000021d187221 */ /* 0x000fe20000010000 */
[----:B------:R-:W-:Y:S01]  /*70b0*/  ISETP.GE.U32.AND P4, PT, R156, UR12, PT ;  /* 0x0000000c9c007c0c */ /* 0x000fe2000bf86070 */
[----:B------:R-:W-:Y:S01]  /*70c0*/  FADD.FTZ R148, R30, R148 ;  /* 0x000000941e947221 */ /* 0x000fe20000010000 */
[----:B------:R-:W-:Y:S01]  /*70d0*/  FMUL.FTZ R26, R86, R26 ;  /* 0x0000001a561a7220 */ /* 0x000fe20000410000 */
[----:B------:R-:W-:Y:S01]  /*70e0*/  FMUL.FTZ R2, R56, R24 ;  /* 0x0000001838027220 */ /* 0x000fe20000410000 */
[----:B------:R-:W-:Y:S01]  /*70f0*/  FSEL R28, R28, RZ, !P4 ;  /* 0x000000ff1c1c7208 */ /* 0x000fe20006000000 */
[----:B------:R-:W-:Y:S01]  /*7100*/  FMUL.FTZ R25, R86, R25 ;  /* 0x0000001956197220 */ /* 0x000fe20000410000 */
[-C--:B------:R-:W-:Y:S01]  /*7110*/  FMUL.FTZ R156, R56, R148.reuse ;  /* 0x00000094389c7220 */ /* 0x080fe20000410000 */
        /* <DEDUP_REMOVED lines=9> */
[----:B------:R-:W-:Y:S01]  /*71b0*/  FADD.FTZ R2, R25, R24 ;  /* 0x0000001819027221 */ /* 0x000fe20000010000 */
[----:B------:R-:W-:Y:S01]  /*71c0*/  FFMA.FTZ R154, R27, R154, -R156 ;  /* 0x0000009a1b9a7223 */ /* 0x000fe2000001089c */
[C---:B------:R-:W-:Y:S01]  /*71d0*/  FMUL.FTZ R23, R87.reuse, R23 ;  /* 0x0000001757177220 */ /* 0x040fe20000410000 */
[C---:B------:R-:W-:Y:S01]  /*71e0*/  FMUL.FTZ R156, R52.reuse, R148 ;  /* 0x00000094349c7220 */ /* 0x040fe20000410000 */
[----:B------:R-:W-:Y:S01]  /*71f0*/  FMUL.FTZ R24, R52, R2 ;  /* 0x0000000234187220 */ /* 0x000fe20000410000 */
[----:B------:R-:W-:Y:S02]  /*7200*/  FMUL.FTZ R18, R87, R18 ;  /* 0x0000001257127220 */ /* 0x000fe40000410000 */
[C---:B------:R-:W-:Y:S01]  /*7210*/  FFMA.FTZ R2, R39.reuse, R2, -R156 ;  /* 0x0000000227027223 */ /* 0x040fe2000001089c */
[----:B------:R-:W-:Y:S01]  /*7220*/  FFMA.FTZ R148, R39, R148, R24 ;  /* 0x0000009427947223 */ /* 0x000fe20000010018 */
[----:B------:R-:W-:Y:S01]  /*7230*/  FSEL R24, R23, RZ, !P6 ;  /* 0x000000ff17187208 */ /* 0x000fe20007000000 */
[----:B------:R-:W-:Y:S01]  /*7240*/  VIADD R156, R128, 0xc ;  /* 0x0000000c809c7836 */ /* 0x000fe20000000000 */
[----:B------:R-:W-:-:S04]  /*7250*/  FSEL R23, R18, RZ, !P6 ;  /* 0x000000ff12177208 */ /* 0x000fc80007000000 */
[----:B------:R-:W-:Y:S01]  /*7260*/  ISETP.GE.U32.AND P5, PT, R156, UR12, PT ;  /* 0x0000000c9c007c0c */ /* 0x000fe2000bfa6070 */
[----:B------:R-:W-:Y:S01]  /*7270*/  FADD.FTZ R18, R23, R2 ;  /* 0x0000000217127221 */ /* 0x000fe20000010000 */
[----:B------:R-:W-:Y:S01]  /*7280*/  FADD.FTZ R148, R24, R148 ;  /* 0x0000009418947221 */ /* 0x000fe20000010000 */
[----:B------:R-:W-:Y:S01]  /*7290*/  FMUL.FTZ R19, R88, R19 ;  /* 0x0000001358137220 */ /* 0x000fe20000410000 */
[----:B------:R-:W-:Y:S01]  /*72a0*/  FSEL R22, R22, RZ, !P5 ;  /* 0x000000ff16167208 */ /* 0x000fe20006800000 */
[----:B------:R-:W-:Y:S01]  /*72b0*/  FMUL.FTZ R2, R36, R18 ;  /* 0x0000001224027220 */ /* 0x000fe20000410000 */
[----:B------:R-:W-:Y:S01]  /*72c0*/  FMUL.FTZ R20, R88, R20 ;  /* 0x0000001458147220 */ /* 0x000fe20000410000 */
[-C--:B------:R-:W-:Y:S01]  /*72d0*/  FMUL.FTZ R156, R36, R148.reuse ;  /* 0x00000094249c7220 */ /* 0x080fe20000410000 */
[----:B------:R-:W-:Y:S01]  /*72e0*/  FSEL R21, R21, 1, !P5 ;  /* 0x3f80000015157808 */ /* 0x000fe20006800000 */
[----:B------:R-:W-:Y:S01]  /*72f0*/  FFMA.FTZ R2, R35, R148, R2 ;  /* 0x0000009423027223 */ /* 0x000fe20000010002 */
[----:B------:R-:W-:Y:S01]  /*7300*/  FSEL R19, R19, RZ, !P2 ;  /* 0x000000ff13137208 */ /* 0x000fe20005000000 */
[----:B------:R-:W-:Y:S01]  /*7310*/  FMUL.FTZ R148, R22, R154 ;  /* 0x0000009a16947220 */ /* 0x000fe20000410000 */
[----:B------:R-:W-:Y:S01]  /*7320*/  FSEL R20, R20, RZ, !P2 ;  /* 0x000000ff14147208 */ /* 0x000fe20005000000 */
[----:B------:R-:W-:Y:S01]  /*7330*/  FFMA.FTZ R18, R35, R18, -R156 ;  /* 0x0000001223127223 */ /* 0x000fe2000001089c */
[-C--:B------:R-:W-:Y:S01]  /*7340*/  FMUL.FTZ R156, R22, R155.reuse ;  /* 0x0000009b169c7220 */ /* 0x080fe20000410000 */
[----:B------:R-:W-:Y:S01]  /*7350*/  FFMA.FTZ R155, R21, R155, R148 ;  /* 0x0000009b159b7223 */ /* 0x000fe20000010094 */
[----:B------:R-:W-:Y:S01]  /*7360*/  FADD.FTZ R148, R19, R2 ;  /* 0x0000000213947221 */ /* 0x000fe20000010000 */
[----:B------:R-:W-:Y:S01]  /*7370*/  FADD.FTZ R2, R20, R18 ;  /* 0x0000001214027221 */ /* 0x000fe20000010000 */
[----:B------:R-:W-:Y:S01]  /*7380*/  FMUL.FTZ R17, R89, R17 ;  /* 0x0000001159117220 */ /* 0x000fe20000410000 */
[----:B------:R-:W-:Y:S01]  /*7390*/  FFMA.FTZ R154, R21, R154, -R156 ;  /* 0x0000009a159a7223 */ /* 0x000fe2000001089c */
[----:B------:R-:W-:Y:S01]  /*73a0*/  FMUL.FTZ R12, R89, R12 ;  /* 0x0000000c590c7220 */ /* 0x000fe20000410000 */
[C---:B------:R-:W-:Y:S01]  /*73b0*/  FMUL.FTZ R18, R32.reuse, R2 ;  /* 0x0000000220127220 */ /* 0x040fe20000410000 */
[----:B------:R-:W-:-:S03]  /*73c0*/  FMUL.FTZ R156, R32, R148 ;  /* 0x00000094209c7220 */ /* 0x000fc60000410000 */
[----:B------:R-:W-:Y:S01]  /*73d0*/  FFMA.FTZ R148, R31, R148, R18 ;  /* 0x000000941f947223 */ /* 0x000fe20000010012 */
[----:B------:R-:W-:Y:S01]  /*73e0*/  FSEL R18, R17, RZ, !P3 ;  /* 0x000000ff11127208 */ /* 0x000fe20005800000 */
        /* <DEDUP_REMOVED lines=21> */
[C---:B------:R-:W-:Y:S01]  /*7540*/  FMUL.FTZ R11, R91.reuse, R11 ;  /* 0x0000000b5b0b7220 */ /* 0x040fe20000410000 */
[----:B------:R-:W-:Y:S02]  /*7550*/  FMUL.FTZ R6, R91, R6 ;  /* 0x000000065b067220 */ /* 0x000fe40000410000 */
[C---:B------:R-:W-:Y:S01]  /*7560*/  FMUL.FTZ R12, R22.reuse, R2 ;  /* 0x00000002160c7220 */ /* 0x040fe20000410000 */
[----:B------:R-:W-:Y:S01]  /*7570*/  FFMA.FTZ R154, R15, R154, -R156 ;  /* 0x0000009a0f9a7223 */ /* 0x000fe2000001089c */
[-C--:B------:R-:W-:Y:S02]  /*7580*/  FMUL.FTZ R156, R22, R148.reuse ;  /* 0x00000094169c7220 */ /* 0x080fe40000410000 */
[----:B------:R-:W-:Y:S01]  /*7590*/  FFMA.FTZ R148, R21, R148, R12 ;  /* 0x0000009415947223 */ /* 0x000fe2000001000c */
[----:B------:R-:W-:Y:S01]  /*75a0*/  FSEL R12, R11, RZ, !P5 ;  /* 0x000000ff0b0c7208 */ /* 0x000fe20006800000 */
[----:B------:R-:W-:Y:S01]  /*75b0*/  FFMA.FTZ R2, R21, R2, -R156 ;  /* 0x0000000215027223 */ /* 0x000fe2000001089c */
[----:B------:R-:W-:-:S02]  /*75c0*/  FSEL R11, R6, RZ, !P5 ;  /* 0x000000ff060b7208 */ /* 0x000fc40006800000 */
[----:B------:R-:W-:Y:S01]  /*75d0*/  IADD3 R6, PT, PT, R128, 0xe, RZ ;  /* 0x0000000e80067810 */ /* 0x000fe20007ffe0ff */
[----:B------:R-:W-:Y:S02]  /*75e0*/  FADD.FTZ R148, R12, R148 ;  /* 0x000000940c947221 */ /* 0x000fe40000010000 */
[----:B------:R-:W-:Y:S01]  /*75f0*/  FADD.FTZ R2, R11, R2 ;  /* 0x000000020b027221 */ /* 0x000fe20000010000 */
[----:B------:R-:W-:Y:S01]  /*7600*/  ISETP.GE.U32.AND P3, PT, R6, UR12, PT ;  /* 0x0000000c06007c0c */ /* 0x000fe2000bf66070 */
[----:B------:R-:W-:Y:S02]  /*7610*/  FMUL.FTZ R8, R92, R8 ;  /* 0x000000085c087220 */ /* 0x000fe40000410000 */
[----:B------:R-:W-:Y:S01]  /*7620*/  FMUL.FTZ R6, R16, R2 ;  /* 0x0000000210067220 */ /* 0x000fe20000410000 */
[----:B------:R-:W-:Y:S01]  /*7630*/  FSEL R10, R10, RZ, !P3 ;  /* 0x000000ff0a0a7208 */ /* 0x000fe20005800000 */
[-C--:B------:R-:W-:Y:S01]  /*7640*/  FMUL.FTZ R156, R16, R148.reuse ;  /* 0x00000094109c7220 */ /* 0x080fe20000410000 */
[----:B------:R-:W-:Y:S01]  /*7650*/  FMUL.FTZ R7, R92, R7 ;  /* 0x000000075c077220 */ /* 0x000fe20000410000 */
[----:B------:R-:W-:Y:S01]  /*7660*/  FFMA.FTZ R6, R15, R148, R6 ;  /* 0x000000940f067223 */ /* 0x000fe20000010006 */
[----:B------:R-:W-:Y:S01]  /*7670*/  FSEL R9, R9, 1, !P3 ;  /* 0x3f80000009097808 */ /* 0x000fe20005800000 */
[----:B------:R-:W-:Y:S01]  /*7680*/  FMUL.FTZ R148, R10, R154 ;  /* 0x0000009a0a947220 */ /* 0x000fe20000410000 */
[----:B------:R-:W-:Y:S01]  /*7690*/  FSEL R8, R8, RZ, !P2 ;  /* 0x000000ff08087208 */ /* 0x000fe20005000000 */
[----:B------:R-:W-:Y:S01]  /*76a0*/  FFMA.FTZ R2, R15, R2, -R156 ;  /* 0x000000020f027223 */ /* 0x000fe2000001089c */
[-C--:B------:R-:W-:Y:S01]  /*76b0*/  FMUL.FTZ R156, R10, R155.reuse ;  /* 0x0000009b0a9c7220 */ /* 0x080fe20000410000 */
[----:B------:R-:W-:Y:S01]  /*76c0*/  FSEL R7, R7, RZ, !P2 ;  /* 0x000000ff07077208 */ /* 0x000fe20005000000 */
[----:B------:R-:W-:Y:S01]  /*76d0*/  FFMA.FTZ R155, R9, R155, R148 ;  /* 0x0000009b099b7223 */ /* 0x000fe20000010094 */
[----:B------:R-:W-:-:S03]  /*76e0*/  FADD.FTZ R148, R8, R2 ;  /* 0x0000000208947221 */ /* 0x000fc60000010000 */
[----:B------:R-:W-:Y:S01]  /*76f0*/  FADD.FTZ R6, R7, R6 ;  /* 0x0000000607067221 */ /* 0x000fe20000010000 */
[C---:B------:R-:W-:Y:S01]  /*7700*/  FMUL.FTZ R2, R10.reuse, R148 ;  /* 0x000000940a027220 */ /* 0x040fe20000410000 */
[----:B------:R-:W-:Y:S01]  /*7710*/  FFMA.FTZ R154, R9, R154, -R156 ;  /* 0x0000009a099a7223 */ /* 0x000fe2000001089c */
[----:B------:R-:W-:Y:S01]  /*7720*/  FMUL.FTZ R4, R93, R4 ;  /* 0x000000045d047220 */ /* 0x000fe20000410000 */
[-C--:B------:R-:W-:Y:S01]  /*7730*/  FMUL.FTZ R156, R10, R6.reuse ;  /* 0x000000060a9c7220 */ /* 0x080fe20000410000 */
[----:B------:R-:W-:Y:S01]  /*7740*/  FFMA.FTZ R2, R9, R6, R2 ;  /* 0x0000000609027223 */ /* 0x000fe20000010002 */
[----:B------:R-:W-:Y:S01]  /*7750*/  IADD3 R6, PT, PT, R128, 0xf, RZ ;  /* 0x0000000f80067810 */ /* 0x000fe20007ffe0ff */
[----:B------:R-:W-:Y:S01]  /*7760*/  FMUL.FTZ R5, R93, R5 ;  /* 0x000000055d057220 */ /* 0x000fe20000410000 */
[----:B------:R-:W-:Y:S02]  /*7770*/  FFMA.FTZ R148, R9, R148, -R156 ;  /* 0x0000009409947223 */ /* 0x000fe4000001089c */
[----:B------:R-:W-:-:S02]  /*7780*/  ISETP.GE.U32.AND P2, PT, R6, UR12, PT ;  /* 0x0000000c06007c0c */ /* 0x000fc4000bf46070 */
[----:B------:R-:W-:Y:S02]  /*7790*/  FSEL R6, R4, RZ, !P3 ;  /* 0x000000ff04067208 */ /* 0x000fe40005800000 */
[----:B------:R-:W-:Y:S02]  /*77a0*/  FSEL R5, R5, RZ, !P3 ;  /* 0x000000ff05057208 */ /* 0x000fe40005800000 */
[----:B------:R-:W-:Y:S01]  /*77b0*/  FSEL R4, R153, RZ, !P2 ;  /* 0x000000ff99047208 */ /* 0x000fe20005000000 */
[----:B------:R-:W-:Y:S01]  /*77c0*/  FADD.FTZ R148, R6, R148 ;  /* 0x0000009406947221 */ /* 0x000fe20000010000 */
[----:B------:R-:W-:Y:S01]  /*77d0*/  FSEL R3, R3, 1, !P2 ;  /* 0x3f80000003037808 */ /* 0x000fe20005000000 */
[----:B------:R-:W-:Y:S01]  /*77e0*/  FMUL.FTZ R0, R94, R0 ;  /* 0x000000005e007220 */ /* 0x000fe20000410000 */
[----:B------:R-:W-:Y:S01]  /*77f0*/  FADD.FTZ R2, R5, R2 ;  /* 0x0000000205027221 */ /* 0x000fe20000010000 */
[----:B------:R-:W-:Y:S01]  /*7800*/  FMUL.FTZ R157, R4, R148 ;  /* 0x00000094049d7220 */ /* 0x000fe20000410000 */
[----:B------:R-:W-:-:S02]  /*7810*/  FMUL.FTZ R147, R94, R147 ;  /* 0x000000935e937220 */ /* 0x000fc40000410000 */
[-C--:B------:R-:W-:Y:S01]  /*7820*/  FMUL.FTZ R153, R4, R2.reuse ;  /* 0x0000000204997220 */ /* 0x080fe20000410000 */
[----:B------:R-:W-:Y:S01]  /*7830*/  FFMA.FTZ R157, R3, R2, R157 ;  /* 0x00000002039d7223 */ /* 0x000fe2000001009d */
[----:B------:R-:W-:Y:S02]  /*7840*/  FSEL R2, R0, RZ, !P2 ;  /* 0x000000ff00027208 */ /* 0x000fe40005000000 */
[----:B------:R-:W-:Y:S01]  /*7850*/  FSEL R0, R147, RZ, !P2 ;  /* 0x000000ff93007208 */ /* 0x000fe20005000000 */
[----:B------:R-:W-:Y:S02]  /*7860*/  FFMA.FTZ R148, R3, R148, -R153 ;  /* 0x0000009403947223 */ /* 0x000fe40000010899 */
[----:B------:R-:W-:Y:S01]  /*7870*/  FADD.FTZ R157, R2, R157 ;  /* 0x0000009d029d7221 */ /* 0x000fe20000010000 */
[----:B------:R-:W-:Y:S01]  /*7880*/  FMUL.FTZ R147, R4, R154 ;  /* 0x0000009a04937220 */ /* 0x000fe20000410000 */
[----:B------:R-:W-:Y:S01]  /*7890*/  FADD.FTZ R156, R0, R148 ;  /* 0x00000094009c7221 */ /* 0x000fe20000010000 */
[----:B------:R-:W-:-:S02]  /*78a0*/  FMUL.FTZ R153, R4, R155 ;  /* 0x0000009b04997220 */ /* 0x000fc40000410000 */
[----:B------:R-:W0:Y:S01]  /*78b0*/  SHFL.UP PT, R159, R157, 0x1, RZ ;  /* 0x042000009d9f7989 */ /* 0x000e2200000e00ff */
[----:B------:R-:W-:-:S03]  /*78c0*/  FFMA.FTZ R155, R3, R155, R147 ;  /* 0x0000009b039b7223 */ /* 0x000fc60000010093 */
        /* <DEDUP_REMOVED lines=221> */
.L_x_321:
        /* <DEDUP_REMOVED lines=10> */
[-C--:B------:R-:W-:Y:S01]  /*8740*/  FFMA.FTZ R160, R49, R43.reuse, R160 ;  /* 0x0000002b31a07223 */ /* 0x080fe200000100a0 */
[----:B------:R-:W-:Y:S01]  /*8750*/  @!P2 MOV R154, R40 ;  /* 0x00000028009aa202 */ /* 0x000fe20000000f00 */
[----:B------:R-:W-:Y:S01]  /*8760*/  @!P2 IMAD.MOV.U32 R155, RZ, RZ, R41 ;  /* 0x000000ffff9ba224 */ /* 0x000fe200078e0029 */
[----:B------:R-:W-:Y:S01]  /*8770*/  @!P2 MOV R156, R42 ;  /* 0x0000002a009ca202 */ /* 0x000fe20000000f00 */
[----:B------:R-:W-:Y:S01]  /*8780*/  FADD.FTZ R47, R47, R160 ;  /* 0x000000a02f2f7221 */ /* 0x000fe20000010000 */
[----:B------:R-:W-:-:S07]  /*8790*/  @!P2 MOV R157, R43 ;  /* 0x0000002b009da202 */ /* 0x000fce0000000f00 */
.L_x_322:
[----:B------:R-:W-:Y:S05]  /*87a0*/  BSYNC.RECONVERGENT B0 ;  /* 0x0000000000007941 */ /* 0x000fea0003800200 */
.L_x_320:
        /* <DEDUP_REMOVED lines=119> */
.L_x_324:
[----:B------:R-:W-:Y:S05]  /*8f20*/  BSYNC.RECONVERGENT B0 ;  /* 0x0000000000007941 */ /* 0x000fea0003800200 */
.L_x_323:
        /* <DEDUP_REMOVED lines=56> */
.L_x_319:
        /* <DEDUP_REMOVED lines=202> */
[----:B------:R-:W-:Y:S02]  /*9f50*/  UIADD3 UR11, UP3, UPT, UR11, 0x2000, URZ ;  /* 0x000020000b0b7890 */ /* 0x000fe4000ff7e0ff */
[----:B------:R-:W-:Y:S02]  /*9f60*/  UIADD3.X UR22, UPT, UPT, URZ, UR22, URZ, UP1, !UPT ;  /* 0x00000016ff167290 */ /* 0x000fe40008ffe4ff */
        /* <DEDUP_REMOVED lines=145> */
[----:B------:R0:W-:Y:S01]  /*a880*/  STS [R75+0x38], R3 ;  /* 0x000038034b007388 */ /* 0x0001e20000000800 */
        /* <DEDUP_REMOVED lines=21> */
[----:B0-----:R-:W-:-:S04]  /*a9e0*/  IADD3 R3, P0, PT, R6, UR8, RZ ;  /* 0x0000000806037c10 */ /* 0x001fc8000ff1e0ff */
[----:B-1----:R-:W-:Y:S02]  /*a9f0*/  IADD3.X R10, PT, PT, RZ, UR15, RZ, P0, !PT ;  /* 0x0000000fff0a7c10 */ /* 0x002fe400087fe4ff */
        /* <DEDUP_REMOVED lines=37> */
.L_x_327:
        /* <DEDUP_REMOVED lines=11> */
.L_x_4951:


//--------------------- .text._Z25selective_scan_fwd_kernelI32Selective_Scan_fwd_kernel_traitsILi128ELi16ELi1ELb1ELb0ELb0ELb0EfN3c107complexIfEEEEv13SSMParamsBase --------------------------
	.section	.text._Z25selective_scan_fwd_kernelI32Selective_Scan_fwd_kernel_traitsILi128ELi16ELi1ELb1ELb0ELb0ELb0EfN3c107complexIfEEEEv13SSMParamsBase,"ax",@progbits
	.align	128
        .global         _Z25selective_scan_fwd_kernelI32Selective_Scan_fwd_kernel_traitsILi128ELi16ELi1ELb1ELb0ELb0ELb0EfN3c107complexIfEEEEv13SSMParamsBase
        .type           _Z25selective_scan_fwd_kernelI32Selective_Scan_fwd_kernel_traitsILi128ELi16ELi1ELb1ELb0ELb0ELb0EfN3c107complexIfEEEEv13SSMParamsBase,@function
        .size           _Z25selective_scan_fwd_kernelI32Selective_Scan_fwd_kernel_traitsILi128ELi16ELi1ELb1ELb0ELb0ELb0EfN3c107complexIfEEEEv13SSMParamsBase,(.L_x_4952 - _Z25selective_scan_fwd_kernelI32Selective_Scan_fwd_kernel_traitsILi128ELi16ELi1ELb1ELb0ELb0ELb0EfN3c107complexIfEEEEv13SSMParamsBase)
        .other          _Z25selective_scan_fwd_kernelI32Selective_Scan_fwd_kernel_traitsILi128ELi16ELi1ELb1ELb0ELb0ELb0EfN3c107complexIfEEEEv13SSMParamsBase,@"STO_CUDA_ENTRY STV_DEFAULT"
_Z25selective_scan_fwd_kernelI32Selective_Scan_fwd_kernel_traitsILi128ELi16ELi1ELb1ELb0ELb0ELb0EfN3c107complexIfEEEEv13SSMParamsBase:
.text._Z25selective_scan_fwd_kernelI32Selective_Scan_fwd_kernel_traitsILi128ELi16ELi1ELb1ELb0ELb0ELb0EfN3c107complexIfEEEEv13SSMParamsBase:
[----:B------:R-:W-:Y:S08]  /*0000*/  LDC R1, c[0x0][0x37c] ;  /* 0x0000df00ff017b82 */ /* 0x000ff00000000800 */
[----:B------:R-:W0:Y:S01]  /*0010*/  LDC.64 R2, c[0x0][0x458] ;  /* 0x00011600ff027b82 */ /* 0x000e220000000a00 */
[----:B------:R-:W1:Y:S01]  /*0020*/  S2R R74, SR_CTAID.Y ;  /* 0x00000000004a7919 */ /* 0x000e620000002600 */
[----:B------:R-:W2:Y:S01]  /*0030*/  LDCU.64 UR16, c[0x0][0x358] ;  /* 0x00006b00ff1077ac */ /* 0x000ea20008000a00 */
[----:B------:R-:W-:Y:S01]  /*0040*/  HFMA2 R73, -RZ, RZ, 0, 0 ;  /* 0x00000000ff497431 */ /* 0x000fe200000001ff */
[----:B------:R-:W-:Y:S01]  /*0050*/  MOV R71, RZ ;  /* 0x000000ff00477202 */ /* 0x000fe20000000f00 */
[----:B------:R-:W3:Y:S03]  /*0060*/  LDCU.128 UR8, c[0x0][0x3f0] ;  /* 0x00007e00ff0877ac */ /* 0x000ee60008000c00 */
[----:B------:R-:W4:Y:S01]  /*0070*/  LDC.64 R4, c[0x0][0x470] ;  /* 0x00011c00ff047b82 */ /* 0x000f220000000a00 */
[----:B------:R-:W3:Y:S07]  /*0080*/  LDCU.128 UR12, c[0x0][0x400] ;  /* 0x00008000ff0c77ac */ /* 0x000eee0008000c00 */
[----:B------:R-:W3:Y:S01]  /*0090*/  LDC R11, c[0x0][0x394] ;  /* 0x0000e500ff0b7b82 */ /* 0x000ee20000000800 */
[----:B0-----:R-:W-:-:S07]  /*00a0*/  ISETP.NE.U32.AND P0, PT, R2, RZ, PT ;  /* 0x000000ff0200720c */ /* 0x001fce0003f05070 */
[----:B------:R-:W0:Y:S01]  /*00b0*/  S2UR UR18, SR_CTAID.X ;  /* 0x00000000001279c3 */ /* 0x000e220000002500 */
[----:B------:R-:W-:Y:S02]  /*00c0*/  ISETP.NE.AND.EX P0, PT, R3, RZ, PT, P0 ;  /* 0x000000ff0300720c */ /* 0x000fe40003f05300 */
[----:B----4-:R-:W-:-:S05]  /*00d0*/  ISETP.NE.U32.AND P1, PT, R4, RZ, PT ;  /* 0x000000ff0400720c */ /* 0x010fca0003f25070 */
[----:B------:R-:W4:Y:S01]  /*00e0*/  LDC R9, c[0x0][0x384] ;  /* 0x0000e100ff097b82 */ /* 0x000f220000000800 */
[----:B------:R-:W-:-:S05]  /*00f0*/  ISETP.NE.AND.EX P1, PT, R5, RZ, PT, P1 ;  /* 0x000000ff0500720c */ /* 0x000fca0003f25310 */
[C---:B-1----:R-:W-:Y:S02]  /*0100*/  @P0 LEA R2, P2, R74.reuse, R2, 0x2 ;  /* 0x000000024a020211 */ /* 0x042fe400078410ff */
[----:B------:R-:W1:Y:S02]  /*0110*/  LDC.64 R60, c[0x0][0x460] ;  /* 0x00011800ff3c7b82 */ /* 0x000e640000000a00 */
[----:B------:R-:W-:-:S04]  /*0120*/  @P0 LEA.HI.X R3, R74, R3, RZ, 0x2, P2 ;  /* 0x000000034a030211 */ /* 0x000fc800010f14ff */
[C---:B------:R-:W-:Y:S02]  /*0130*/  @P1 LEA R4, P3, R74.reuse, R4, 0x2 ;  /* 0x000000044a041211 */ /* 0x040fe400078610ff */
[----:B------:R-:W1:Y:S01]  /*0140*/  LDC.64 R6, c[0x0][0x468] ;  /* 0x00011a00ff067b82 */ /* 0x000e620000000a00 */
[----:B--2---:R2:W5:Y:S01]  /*0150*/  @P0 LDG.E R73, desc[UR16][R2.64] ;  /* 0x0000001002490981 */ /* 0x004562000c1e1900 */
[----:B---3--:R-:W-:Y:S01]  /*0160*/  ISETP.GE.AND P0, PT, R11, 0x1, PT ;  /* 0x000000010b00780c */ /* 0x008fe20003f06270 */
[----:B0-----:R-:W-:Y:S01]  /*0170*/  UIMAD.WIDE.U32 UR4, UR18, UR8, URZ ;  /* 0x00000008120472a5 */ /* 0x001fe2000f8e00ff */
[----:B------:R-:W-:Y:S01]  /*0180*/  @P1 LEA.HI.X R5, R74, R5, RZ, 0x2, P3 ;  /* 0x000000054a051211 */ /* 0x000fe200018f14ff */
[----:B------:R-:W-:Y:S02]  /*0190*/  UIMAD.WIDE.U32 UR6, UR18, UR12, URZ ;  /* 0x0000000c120672a5 */ /* 0x000fe4000f8e00ff */
[----:B------:R-:W-:Y:S02]  /*01a0*/  UIMAD UR9, UR18, UR9, UR5 ;  /* 0x00000009120972a4 */ /* 0x000fe4000f8e0205 */
[----:B------:R0:W5:Y:S01]  /*01b0*/  @P1 LDG.E R71, desc[UR16][R4.64] ;  /* 0x0000001004471981 */ /* 0x000162000c1e1900 */
[----:B------:R-:W-:-:S03]  /*01c0*/  UIMAD UR8, UR18, UR13, UR7 ;  /* 0x0000000d120872a4 */ /* 0x000fc6000f8e0207 */
[----:B--2---:R-:W-:Y:S02]  /*01d0*/  MOV R3, UR9 ;  /* 0x0000000900037c02 */ /* 0x004fe40008000f00 */
[----:B0-----:R-:W-:Y:S02]  /*01e0*/  MOV R4, UR4 ;  /* 0x0000000400047c02 */ /* 0x001fe40008000f00 */
[----:B------:R-:W-:Y:S01]  /*01f0*/  MOV R5, UR5 ;  /* 0x0000000500057c02 */ /* 0x000fe20008000f00 */
[----:B------:R-:W-:Y:S06]  /*0200*/  @!P0 EXIT ;  /* 0x000000000000894d */ /* 0x000fec0003800000 */
[----:B------:R-:W0:Y:S01]  /*0210*/  S2R R72, SR_TID.X ;  /* 0x0000000000487919 */ /* 0x000e220000002100 */
[----:B------:R-:W2:Y:S01]  /*0220*/  S2UR UR5, SR_CgaCtaId ;  /* 0x00000000000579c3 */ /* 0x000ea20000008800 */
[----:B------:R-:W-:Y:S01]  /*0230*/  MOV R5, UR7 ;  /* 0x0000000700057c02 */ /* 0x000fe20008000f00 */
[----:B------:R-:W3:Y:S01]  /*0240*/  LDCU.64 UR12, c[0x0][0x3d8] ;  /* 0x00007b00ff0c77ac */ /* 0x000ee20008000a00 */
[----:B------:R-:W-:Y:S01]  /*0250*/  MOV R5, UR8 ;  /* 0x0000000800057c02 */ /* 0x000fe20008000f00 */
[----:B----4-:R-:W-:Y:S01]  /*0260*/  IMAD R0, R9, UR18, R74 ;  /* 0x0000001209007c24 */ /* 0x010fe2000f8e024a */
[----:B------:R-:W-:Y:S01]  /*0270*/  MOV R2, R4 ;  /* 0x0000000400027202 */ /* 0x000fe20000000f00 */
[----:B------:R-:W4:Y:S01]  /*0280*/  LDCU.64 UR20, c[0x0][0x3b8] ;  /* 0x00007700ff1477ac */ /* 0x000f220008000a00 */
[----:B------:R-:W-:Y:S01]  /*0290*/  MOV R4, UR6 ;  /* 0x0000000600047c02 */ /* 0x000fe20008000f00 */
[----:B------:R-:W0:Y:S01]  /*02a0*/  LDC.64 R12, c[0x0][0x450] ;  /* 0x00011400ff0c7b82 */ /* 0x000e220000000a00 */
[----:B------:R-:W-:Y:S01]  /*02b0*/  IMAD R0, R0, R11, RZ ;  /* 0x0000000b00007224 */ /* 0x000fe200078e02ff */
[----:B------:R-:W0:Y:S01]  /*02c0*/  LDCU.64 UR8, c[0x0][0x3a0] ;  /* 0x00007400ff0877ac */ /* 0x000e220008000a00 */
[C---:B------:R-:W-:Y:S01]  /*02d0*/  IMAD.WIDE.U32 R2, R74.reuse, UR10, R2 ;  /* 0x0000000a4a027c25 */ /* 0x040fe2000f8e0002 */
[----:B------:R-:W-:Y:S01]  /*02e0*/  MOV R62, RZ ;  /* 0x000000ff003e7202 */ /* 0x000fe20000000f00 */
[----:B------:R-:W0:Y:S02]  /*02f0*/  LDCU UR6, c[0x0][0x38c] ;  /* 0x00007180ff0677ac */ /* 0x000e240008000800 */
[----:B------:R-:W-:Y:S01]  /*0300*/  IMAD.WIDE.U32 R4, R74, UR14, R4 ;  /* 0x0000000e4a047c25 */ /* 0x000fe2000f8e0004 */
[----:B------:R-:W0:Y:S01]  /*0310*/  LDC.64 R14, c[0x0][0x448] ;  /* 0x00011200ff0e7b82 */ /* 0x000e220000000a00 */
[----:B-1----:R-:W-:Y:S01]  /*0320*/  LEA R60, P0, R2, R60, 0x2 ;  /* 0x0000003c023c7211 */ /* 0x002fe200078010ff */
[----:B------:R-:W-:Y:S01]  /*0330*/  UMOV UR4, 0x400 ;  /* 0x0000040000047882 */ /* 0x000fe20000000000 */
[----:B------:R-:W-:Y:S01]  /*0340*/  IMAD R59, R74, UR11, R3 ;  /* 0x0000000b4a3b7c24 */ /* 0x000fe2000f8e0203 */
[----:B------:R-:W-:Y:S01]  /*0350*/  LEA R58, P1, R4, R6, 0x2 ;  /* 0x00000006043a7211 */ /* 0x000fe200078210ff */
[----:B------:R-:W-:Y:S01]  /*0360*/  IMAD R57, R74, UR15, R5 ;  /* 0x0000000f4a397c24 */ /* 0x000fe2000f8e0205 */
[----:B------:R-:W1:Y:S02]  /*0370*/  LDCU.U8 UR7, c[0x0][0x39e] ;  /* 0x000073c0ff0777ac */ /* 0x000e640008000000 */
[----:B------:R-:W1:Y:S01]  /*0380*/  LDC.64 R16, c[0x0][0x440] ;  /* 0x00011000ff107b82 */ /* 0x000e620000000a00 */
[----:B------:R-:W-:Y:S01]  /*0390*/  LEA.HI.X R59, R2, R61, R59, 0x2, P0 ;  /* 0x0000003d023b7211 */ /* 0x000fe200000f143b */
[----:B---3--:R-:W-:Y:S01]  /*03a0*/  IMAD.WIDE.U32 R2, R74, UR12, RZ ;  /* 0x0000000c4a027c25 */ /* 0x008fe2000f8e00ff */
[----:B------:R-:W-:Y:S01]  /*03b0*/  LEA.HI.X R57, R4, R7, R57, 0x2, P1 ;  /* 0x0000000704397211 */ /* 0x000fe200008f1439 */
[----:B--2---:R-:W-:-:S02]  /*03c0*/  ULEA UR4, UR5, UR4, 0x18 ;  /* 0x0000000405047291 */ /* 0x004fc4000f8ec0ff */
[----:B----4-:R-:W-:Y:S01]  /*03d0*/  IMAD.WIDE.U32 R66, R74, UR20, RZ ;  /* 0x000000144a427c25 */ /* 0x010fe2000f8e00ff */
[----:B0-----:R-:W-:Y:S02]  /*03e0*/  SHF.L.U32 R61, R72, 0x2, RZ ;  /* 0x00000002483d7819 */ /* 0x001fe400000006ff */
[----:B------:R-:W-:Y:S01]  /*03f0*/  LEA R70, P0, R2, R12, 0x3 ;  /* 0x0000000c02467211 */ /* 0x000fe200078018ff */
[C---:B------:R-:W-:Y:S01]  /*0400*/  IMAD.WIDE.U32 R4, R74.reuse, UR8, RZ ;  /* 0x000000084a047c25 */ /* 0x040fe2000f8e00ff */
[----:B------:R-:W-:Y:S02]  /*0410*/  SHF.R.U32.HI R114, RZ, 0x5, R72 ;  /* 0x00000005ff727819 */ /* 0x000fe40000011648 */
[----:B------:R-:W-:Y:S01]  /*0420*/  LOP3.LUT R61, R61, 0xf80, RZ, 0xc0, !PT ;  /* 0x00000f803d3d7812 */ /* 0x000fe200078ec0ff */
[----:B------:R-:W-:Y:S01]  /*0430*/  IMAD R6, R74, UR13, R3 ;  /* 0x0000000d4a067c24 */ /* 0x000fe2000f8e0203 */
[----:B------:R-:W-:Y:S01]  /*0440*/  LOP3.LUT R115, R72, 0x1f, RZ, 0xc0, !PT ;  /* 0x0000001f48737812 */ /* 0x000fe200078ec0ff */
[----:B------:R-:W-:Y:S01]  /*0450*/  IMAD R3, R74, UR21, R67 ;  /* 0x000000154a037c24 */ /* 0x000fe2000f8e0243 */
[----:B------:R-:W-:Y:S01]  /*0460*/  LEA R69, P1, R66, R14, 0x3 ;  /* 0x0000000e42457211 */ /* 0x000fe200078218ff */
[----:B------:R-:W-:Y:S01]  /*0470*/  IMAD R65, R74, UR9, R5 ;  /* 0x000000094a417c24 */ /* 0x000fe2000f8e0205 */
[----:B------:R-:W-:Y:S01]  /*0480*/  LEA.HI.X R67, R2, R13, R6, 0x3, P0 ;  /* 0x0000000d02437211 */ /* 0x000fe200000f1c06 */
[----:B------:R-:W-:Y:S01]  /*0490*/  IMAD R64, R0, UR6, RZ ;  /* 0x0000000600407c24 */ /* 0x000fe2000f8e02ff */
[----:B------:R-:W-:-:S02]  /*04a0*/  LEA.HI.X R66, R66, R15, R3, 0x3, P1 ;  /* 0x0000000f42427211 */ /* 0x000fc400008f1c03 */
[----:B------:R-:W-:Y:S02]  /*04b0*/  LOP3.LUT R63, R72, 0x3e0, RZ, 0xc0, !PT ;  /* 0x000003e0483f7812 */ /* 0x000fe400078ec0ff */
[----:B-1----:R-:W-:Y:S02]  /*04c0*/  LEA R68, P2, R4, R16, 0x3 ;  /* 0x0000001004447211 */ /* 0x002fe400078418ff */
[----:B------:R-:W-:Y:S02]  /*04d0*/  LEA R56, R114, UR4, 0x4 ;  /* 0x0000000472387c11 */ /* 0x000fe4000f8e20ff */
[----:B------:R-:W-:Y:S02]  /*04e0*/  LEA.HI.X R65, R4, R17, R65, 0x3, P2 ;  /* 0x0000001104417211 */ /* 0x000fe400010f1c41 */
[----:B------:R-:W-:-:S07]  /*04f0*/  LOP3.LUT R55, R61, 0x1f, R72, 0xf8, !PT ;  /* 0x0000001f3d377812 */ /* 0x000fce00078ef848 */
.L_x_367:
[----:B------:R-:W-:Y:S01]  /*0500*/  BAR.SYNC.DEFER_BLOCKING 0x0 ;  /* 0x0000000000007b1d */ /* 0x000fe20000010000 */
[----:B0-----:R-:W-:Y:S02]  /*0510*/  MOV R2, R60 ;  /* 0x0000003c00027202 */ /* 0x001fe40000000f00 */
[----:B------:R-:W-:-:S05]  /*0520*/  MOV R3, R59 ;  /* 0x0000003b00037202 */ /* 0x000fca0000000f00 */
[----:B------:R-:W0:Y:S01]  /*0530*/  LDC R37, c[0x0][0x38c] ;  /* 0x0000e300ff257b82 */ /* 0x000e220000000800 */
[----:B------:R-:W-:-:S05]  /*0540*/  IMAD.WIDE.U32 R2, R55, 0x10, R2 ;  /* 0x0000001037027825 */ /* 0x000fca00078e0002 */
[----:B------:R-:W2:Y:S04]  /*0550*/  LDG.E.128 R4, desc[UR16][R2.64] ;  /* 0x0000001002047981 */ /* 0x000ea8000c1e1d00 */
[----:B------:R-:W3:Y:S04]  /*0560*/  LDG.E.128 R20, desc[UR16][R2.64+0x200] ;  /* 0x0002001002147981 */ /* 0x000ee8000c1e1d00 */
[----:B------:R-:W4:Y:S04]  /*0570*/  LDG.E.128 R24, desc[UR16][R2.64+0x400] ;  /* 0x0004001002187981 */ /* 0x000f28000c1e1d00 */
[----:B------:R1:W4:Y:S01]  /*0580*/  LDG.E.128 R28, desc[UR16][R2.64+0x600] ;  /* 0x00060010021c7981 */ /* 0x000322000c1e1d00 */
[----:B------:R-:W0:Y:S01]  /*0590*/  S2R R54, SR_LANEID ;  /* 0x0000000000367919 */ /* 0x000e220000000000 */
[----:B-1----:R-:W-:-:S02]  /*05a0*/  MOV R2, R58 ;  /* 0x0000003a00027202 */ /* 0x002fc40000000f00 */
[----:B------:R-:W-:-:S03]  /*05b0*/  MOV R3, R57 ;  /* 0x0000003900037202 */ /* 0x000fc60000000f00 */
[----:B------:R-:W-:Y:S01]  /*05c0*/  IMAD.WIDE.U32 R38, R55, 0x10, R2 ;  /* 0x0000001037267825 */ /* 0x000fe200078e0002 */
[-C--:B0-----:R-:W-:Y:S02]  /*05d0*/  IADD3 R53, PT, PT, R61, R54.reuse, RZ ;  /* 0x000000363d357210 */ /* 0x081fe40007ffe0ff */
[----:B------:R-:W-:Y:S02]  /*05e0*/  IADD3 R52, PT, PT, R63, R54, RZ ;  /* 0x000000363f347210 */ /* 0x000fe40007ffe0ff */
[----:B------:R-:W-:Y:S02]  /*05f0*/  LEA R53, R53, UR4, 0x4 ;  /* 0x0000000435357c11 */ /* 0x000fe4000f8e20ff */
[----:B------:R-:W-:-:S03]  /*0600*/  LEA R52, R52, UR4, 0x6 ;  /* 0x0000000434347c11 */ /* 0x000fc6000f8e30ff */
[----:B--2---:R-:W-:Y:S04]  /*0610*/  STS.128 [R53], R4 ;  /* 0x0000000435007388 */ /* 0x004fe80000000c00 */
[----:B---3--:R-:W-:Y:S04]  /*0620*/  STS.128 [R53+0x200], R20 ;  /* 0x0002001435007388 */ /* 0x008fe80000000c00 */
[----:B----4-:R-:W-:Y:S04]  /*0630*/  STS.128 [R53+0x400], R24 ;  /* 0x0004001835007388 */ /* 0x010fe80000000c00 */
[----:B------:R-:W-:Y:S01]  /*0640*/  STS.128 [R53+0x600], R28 ;  /* 0x0006001c35007388 */ /* 0x000fe20000000c00 */
[----:B------:R-:W-:-:S03]  /*0650*/  NOP ;  /* 0x0000000000007918 */ /* 0x000fc60000000000 */
[----:B------:R-:W-:Y:S04]  /*0660*/  LDS.128 R8, [R52] ;  /* 0x0000000034087984 */ /* 0x000fe80000000c00 */
[----:B------:R-:W-:Y:S04]  /*0670*/  LDS.128 R12, [R52+0x10] ;  /* 0x00001000340c7984 */ /* 0x000fe80000000c00 */
[----:B------:R-:W-:Y:S04]  /*0680*/  LDS.128 R16, [R52+0x20] ;  /* 0x0000200034107984 */ /* 0x000fe80000000c00 */
[----:B------:R-:W-:Y:S01]  /*0690*/  LDS.128 R20, [R52+0x30] ;  /* 0x0000300034147984 */ /* 0x000fe20000000c00 */
[----:B------:R-:W-:Y:S06]  /*06a0*/  BAR.SYNC.DEFER_BLOCKING 0x0 ;  /* 0x0000000000007b1d */ /* 0x000fec0000010000 */
[----:B------:R-:W2:Y:S04]  /*06b0*/  LDG.E.128 R40, desc[UR16][R38.64] ;  /* 0x0000001026287981 */ /* 0x000ea8000c1e1d00 */
[----:B------:R-:W3:Y:S04]  /*06c0*/  LDG.E.128 R44, desc[UR16][R38.64+0x200] ;  /* 0x00020010262c7981 */ /* 0x000ee8000c1e1d00 */
[----:B------:R-:W4:Y:S04]  /*06d0*/  LDG.E.128 R80, desc[UR16][R38.64+0x400] ;  /* 0x0004001026507981 */ /* 0x000f28000c1e1d00 */
[----:B------:R-:W4:Y:S01]  /*06e0*/  LDG.E.128 R84, desc[UR16][R38.64+0x600] ;  /* 0x0006001026547981 */ /* 0x000f22000c1e1d00 */
[----:B------:R-:W-:Y:S01]  /*06f0*/  BSSY.RECONVERGENT B0, `(.L_x_328) ;  /* 0x0000036000007945 */ /* 0x000fe20003800200 */
[----:B------:R-:W-:-:S02]  /*0700*/  ISETP.GE.AND P5, PT, R37, 0x1, PT ;  /* 0x000000012500780c */ /* 0x000fc40003fa6270 */
[----:B--2---:R-:W-:Y:S04]  /*0710*/  STS.128 [R53], R40 ;  /* 0x0000002835007388 */ /* 0x004fe80000000c00 */
[----:B---3--:R-:W-:Y:S04]  /*0720*/  STS.128 [R53+0x200], R44 ;  /* 0x0002002c35007388 */ /* 0x008fe80000000c00 */
[----:B----4-:R-:W-:Y:S04]  /*0730*/  STS.128 [R53+0x400], R80 ;  /* 0x0004005035007388 */ /* 0x010fe80000000c00 */
[----:B------:R-:W-:Y:S01]  /*0740*/  STS.128 [R53+0x600], R84 ;  /* 0x0006005435007388 */ /* 0x000fe20000000c00 */
[----:B------:R-:W-:-:S03]  /*0750*/  NOP ;  /* 0x0000000000007918 */ /* 0x000fc60000000000 */
[----:B------:R-:W0:Y:S04]  /*0760*/  LDS.128 R32, [R52] ;  /* 0x0000000034207984 */ /* 0x000e280000000c00 */
[----:B------:R-:W1:Y:S04]  /*0770*/  LDS.128 R28, [R52+0x10] ;  /* 0x00001000341c7984 */ /* 0x000e680000000c00 */
[----:B------:R2:W3:Y:S04]  /*0780*/  LDS.128 R24, [R52+0x20] ;  /* 0x0000200034187984 */ /* 0x0004e80000000c00 */
[----:B------:R2:W4:Y:S01]  /*0790*/  LDS.128 R4, [R52+0x30] ;  /* 0x0000300034047984 */ /* 0x0005220000000c00 */
[--C-:B0----5:R-:W-:Y:S01]  /*07a0*/  FADD.FTZ R51, R32, R71.reuse ;  /* 0x0000004720337221 */ /* 0x121fe20000010000 */
[--C-:B------:R-:W-:Y:S01]  /*07b0*/  FADD.FTZ R50, R33, R71.reuse ;  /* 0x0000004721327221 */ /* 0x100fe20000010000 */
[--C-:B------:R-:W-:Y:S01]  /*07c0*/  FADD.FTZ R49, R34, R71.reuse ;  /* 0x0000004722317221 */ /* 0x100fe20000010000 */
[--C-:B------:R-:W-:Y:S01]  /*07d0*/  FADD.FTZ R48, R35, R71.reuse ;  /* 0x0000004723307221 */ /* 0x100fe20000010000 */
[--C-:B-1----:R-:W-:Y:S01]  /*07e0*/  FADD.FTZ R79, R28, R71.reuse ;  /* 0x000000471c4f7221 */ /* 0x102fe20000010000 */
[----:B------:R-:W-:Y:S01]  /*07f0*/  FSETP.GTU.FTZ.AND P0, PT, R51, 20, PT ;  /* 0x41a000003300780b */ /* 0x000fe20003f1c000 */
[----:B------:R-:W-:Y:S01]  /*0800*/  FADD.FTZ R80, R29, R71 ;  /* 0x000000471d507221 */ /* 0x000fe20000010000 */
[----:B------:R-:W-:-:S02]  /*0810*/  FSETP.GTU.FTZ.AND P1, PT, R50, 20, PT ;  /* 0x41a000003200780b */ /* 0x000fc40003f3c000 */
[----:B------:R-:W-:Y:S02]  /*0820*/  ISETP.EQ.OR P0, PT, RZ, UR7, P0 ;  /* 0x00000007ff007c0c */ /* 0x000fe40008702670 */
[----:B------:R-:W-:Y:S02]  /*0830*/  FSETP.GTU.FTZ.AND P3, PT, R49, 20, PT ;  /* 0x41a000003100780b */ /* 0x000fe40003f7c000 */
[----:B------:R-:W-:Y:S02]  /*0840*/  FSETP.GTU.FTZ.AND P2, PT, R48, 20, PT ;  /* 0x41a000003000780b */ /* 0x000fe40003f5c000 */
[----:B------:R-:W-:-:S07]  /*0850*/  FSETP.GTU.FTZ.AND P4, PT, R79, 20, PT ;  /* 0x41a000004f00780b */ /* 0x000fce0003f9c000 */
[----:B--234-:R-:W-:Y:S06]  /*0860*/  @P0 BRA `(.L_x_329) ;  /* 0x0000000000780947 */ /* 0x01cfec0003800000 */
        /* <DEDUP_REMOVED lines=30> */
.L_x_329:
[----:B------:R-:W-:Y:S05]  /*0a50*/  BSYNC.RECONVERGENT B0 ;  /* 0x0000000000007941 */ /* 0x000fea0003800200 */
.L_x_328:
[----:B------:R-:W-:Y:S01]  /*0a60*/  ISETP.EQ.OR P1, PT, RZ, UR7, P1 ;  /* 0x00000007ff007c0c */ /* 0x000fe20008f22670 */
[----:B------:R-:W-:Y:S01]  /*0a70*/  BSSY.RECONVERGENT B0, `(.L_x_330) ;  /* 0x0000023000007945 */ /* 0x000fe20003800200 */
[----:B------:R-:W-:Y:S01]  /*0a80*/  FSETP.GTU.FTZ.AND P0, PT, R80, 20, PT ;  /* 0x41a000005000780b */ /* 0x000fe20003f1c000 */
[----:B------:R-:W-:Y:S01]  /*0a90*/  FADD.FTZ R81, R30, R71 ;  /* 0x000000471e517221 */ /* 0x000fe20000010000 */
        /* <DEDUP_REMOVED lines=32> */
.L_x_331:
[----:B------:R-:W-:Y:S05]  /*0ca0*/  BSYNC.RECONVERGENT B0 ;  /* 0x0000000000007941 */ /* 0x000fea0003800200 */
.L_x_330:
[----:B------:R-:W-:Y:S01]  /*0cb0*/  BSSY.RECONVERGENT B0, `(.L_x_332) ;  /* 0x0000022000007945 */ /* 0x000fe20003800200 */
[----:B------:R-:W-:Y:S01]  /*0cc0*/  FSETP.GTU.FTZ.AND P1, PT, R81, 20, PT ;  /* 0x41a000005100780b */ /* 0x000fe20003f3c000 */
[----:B------:R-:W-:Y:S02]  /*0cd0*/  FADD.FTZ R82, R31, R71 ;  /* 0x000000471f527221 */ /* 0x000fe40000010000 */
        /* <DEDUP_REMOVED lines=31> */
.L_x_333:
[----:B------:R-:W-:Y:S05]  /*0ed0*/  BSYNC.RECONVERGENT B0 ;  /* 0x0000000000007941 */ /* 0x000fea0003800200 */
.L_x_332:
        /* <DEDUP_REMOVED lines=36> */
.L_x_335:
[----:B------:R-:W-:Y:S05]  /*1120*/  BSYNC.RECONVERGENT B0 ;  /* 0x0000000000007941 */ /* 0x000fea0003800200 */
.L_x_334:
        /* <DEDUP_REMOVED lines=34> */
.L_x_337:
[----:B------:R-:W-:Y:S05]  /*1350*/  BSYNC.RECONVERGENT B0 ;  /* 0x0000000000007941 */ /* 0x000fea0003800200 */
.L_x_336:
        /* <DEDUP_REMOVED lines=36> */
.L_x_339:
[----:B------:R-:W-:Y:S05]  /*15a0*/  BSYNC.RECONVERGENT B0 ;  /* 0x0000000000007941 */ /* 0x000fea0003800200 */
.L_x_338:
        /* <DEDUP_REMOVED lines=34> */
.L_x_341:
[----:B------:R-:W-:Y:S05]  /*17d0*/  BSYNC.RECONVERGENT B0 ;  /* 0x0000000000007941 */ /* 0x000fea0003800200 */
.L_x_340:
        /* <DEDUP_REMOVED lines=36> */
.L_x_343:
[----:B------:R-:W-:Y:S05]  /*1a20*/  BSYNC.RECONVERGENT B0 ;  /* 0x0000000000007941 */ /* 0x000fea0003800200 */
.L_x_342:
        /* <DEDUP_REMOVED lines=34> */
.L_x_345:
[----:B------:R-:W-:Y:S05]  /*1c50*/  BSYNC.RECONVERGENT B0 ;  /* 0x0000000000007941 */ /* 0x000fea0003800200 */
.L_x_344:
[----:B------:R-:W-:Y:S01]  /*1c60*/  ISETP.EQ.OR P6, PT, RZ, UR7, P2 ;  /* 0x00000007ff007c0c */ /* 0x000fe200097c2670 */
[----:B------:R-:W-:Y:S01]  /*1c70*/  BSSY.RECONVERGENT B0, `(.L_x_346) ;  /* 0x0000026000007945 */ /* 0x000fe20003800200 */
[----:B------:R-:W-:Y:S01]  /*1c80*/  FSETP.GTU.FTZ.AND P3, PT, R88, 20, PT ;  /* 0x41a000005800780b */ /* 0x000fe20003f7c000 */
[--C-:B------:R-:W-:Y:S01]  /*1c90*/  FADD.FTZ R89, R6, R71.reuse ;  /* 0x0000004706597221 */ /* 0x100fe20000010000 */
[----:B------:R-:W-:Y:S01]  /*1ca0*/  ISETP.EQ.OR P2, PT, RZ, UR7, P1 ;  /* 0x00000007ff007c0c */ /* 0x000fe20008f42670 */
[----:B------:R-:W-:Y:S01]  /*1cb0*/  FADD.FTZ R90, R7, R71 ;  /* 0x00000047075a7221 */ /* 0x000fe20000010000 */
[-C--:B------:R-:W-:Y:S01]  /*1cc0*/  FMUL.FTZ R4, R8, R73.reuse ;  /* 0x0000004908047220 */ /* 0x080fe20000410000 */
[----:B------:R-:W-:-:S06]  /*1cd0*/  FMUL.FTZ R5, R9, R73 ;  /* 0x0000004909057220 */ /* 0x000fcc0000410000 */
        /* <DEDUP_REMOVED lines=31> */
.L_x_347:
[----:B------:R-:W-:Y:S05]  /*1ed0*/  BSYNC.RECONVERGENT B0 ;  /* 0x0000000000007941 */ /* 0x000fea0003800200 */
.L_x_346:
[----:B------:R-:W-:Y:S01]  /*1ee0*/  BSSY.RECONVERGENT B0, `(.L_x_348) ;  /* 0x0000027000007945 */ /* 0x000fe20003800200 */
[----:B------:R-:W-:Y:S01]  /*1ef0*/  FSETP.GTU.FTZ.AND P1, PT, R89, 20, PT ;  /* 0x41a000005900780b */ /* 0x000fe20003f3c000 */
[----:B------:R-:W-:Y:S01]  /*1f00*/  FMUL.FTZ R6, R10, R73 ;  /* 0x000000490a067220 */ /* 0x000fe20000410000 */
[----:B------:R-:W-:Y:S01]  /*1f10*/  FMUL.FTZ R91, R8, R51 ;  /* 0x00000033085b7220 */ /* 0x000fe20000410000 */
[----:B------:R-:W-:Y:S01]  /*1f20*/  FMUL.FTZ R92, R9, R50 ;  /* 0x00000032095c7220 */ /* 0x000fe20000410000 */
[----:B------:R-:W-:Y:S01]  /*1f30*/  FMUL.FTZ R94, R10, R49 ;  /* 0x000000310a5e7220 */ /* 0x000fe20000410000 */
[C---:B------:R-:W-:Y:S01]  /*1f40*/  FMUL.FTZ R93, R11.reuse, R48 ;  /* 0x000000300b5d7220 */ /* 0x040fe20000410000 */
[----:B------:R-:W-:Y:S01]  /*1f50*/  FMUL.FTZ R7, R11, R73 ;  /* 0x000000490b077220 */ /* 0x000fe20000410000 */
        /* <DEDUP_REMOVED lines=31> */
.L_x_349:
[----:B------:R-:W-:Y:S05]  /*2150*/  BSYNC.RECONVERGENT B0 ;  /* 0x0000000000007941 */ /* 0x000fea0003800200 */
.L_x_348:
[----:B------:R-:W-:Y:S01]  /*2160*/  ISETP.EQ.OR P0, PT, RZ, UR7, P0 ;  /* 0x00000007ff007c0c */ /* 0x000fe20008702670 */
[----:B------:R-:W-:Y:S01]  /*2170*/  BSSY.RECONVERGENT B0, `(.L_x_350) ;  /* 0x000002b000007945 */ /* 0x000fe20003800200 */
[----:B------:R-:W-:Y:S01]  /*2180*/  FSETP.GTU.FTZ.AND P2, PT, R90, 20, PT ;  /* 0x41a000005a00780b */ /* 0x000fe20003f5c000 */
[-C--:B------:R-:W-:Y:S01]  /*2190*/  FMUL.FTZ R8, R12, R73.reuse ;  /* 0x000000490c087220 */ /* 0x080fe20000410000 */
[----:B------:R-:W-:Y:S01]  /*21a0*/  ISETP.EQ.OR P4, PT, RZ, UR7, P4 ;  /* 0x00000007ff007c0c */ /* 0x000fe2000a782670 */
[CC--:B------:R-:W-:Y:S01]  /*21b0*/  FMUL.FTZ R9, R13.reuse, R73.reuse ;  /* 0x000000490d097220 */ /* 0x0c0fe20000410000 */
[----:B------:R-:W-:Y:S01]  /*21c0*/  ISETP.EQ.OR P3, PT, RZ, UR7, P3 ;  /* 0x00000007ff007c0c */ /* 0x000fe20009f62670 */
[----:B------:R-:W-:Y:S01]  /*21d0*/  FMUL.FTZ R10, R14, R73 ;  /* 0x000000490e0a7220 */ /* 0x000fe20000410000 */
[----:B------:R-:W-:Y:S01]  /*21e0*/  ISETP.EQ.OR P1, PT, RZ, UR7, P1 ;  /* 0x00000007ff007c0c */ /* 0x000fe20008f22670 */
[----:B------:R-:W-:Y:S01]  /*21f0*/  FMUL.FTZ R95, R12, R79 ;  /* 0x0000004f0c5f7220 */ /* 0x000fe20000410000 */
[----:B------:R-:W-:Y:S01]  /*2200*/  ISETP.EQ.OR P2, PT, RZ, UR7, P2 ;  /* 0x00000007ff007c0c */ /* 0x000fe20009742670 */
[----:B------:R-:W-:Y:S01]  /*2210*/  FMUL.FTZ R96, R13, R80 ;  /* 0x000000500d607220 */ /* 0x000fe20000410000 */
[----:B------:R-:W-:Y:S01]  /*2220*/  FMUL.FTZ R98, R14, R81 ;  /* 0x000000510e627220 */ /* 0x000fe20000410000 */
        /* <DEDUP_REMOVED lines=31> */
.L_x_351:
[----:B------:R-:W-:Y:S05]  /*2420*/  BSYNC.RECONVERGENT B0 ;  /* 0x0000000000007941 */ /* 0x000fea0003800200 */
.L_x_350:
        /* <DEDUP_REMOVED lines=32> */
.L_x_353:
[----:B------:R-:W-:Y:S05]  /*2630*/  BSYNC.RECONVERGENT B0 ;  /* 0x0000000000007941 */ /* 0x000fea0003800200 */
.L_x_352:
        /* <DEDUP_REMOVED lines=32> */
.L_x_355:
[----:B------:R-:W-:Y:S05]  /*2840*/  BSYNC.RECONVERGENT B0 ;  /* 0x0000000000007941 */ /* 0x000fea0003800200 */
.L_x_354:
        /* <DEDUP_REMOVED lines=32> */
.L_x_357:
[----:B------:R-:W-:Y:S05]  /*2a50*/  BSYNC.RECONVERGENT B0 ;  /* 0x0000000000007941 */ /* 0x000fea0003800200 */
.L_x_356:
        /* <DEDUP_REMOVED lines=32> */
.L_x_359:
[----:B------:R-:W-:Y:S05]  /*2c60*/  BSYNC.RECONVERGENT B0 ;  /* 0x0000000000007941 */ /* 0x000fea0003800200 */
.L_x_358:
[----:B------:R-:W-:Y:S01]  /*2c70*/  BAR.SYNC.DEFER_BLOCKING 0x0 ;  /* 0x0000000000007b1d */ /* 0x000fe20000010000 */
[C---:B------:R-:W-:Y:S01]  /*2c80*/  FMUL.FTZ R97, R15.reuse, R82 ;  /* 0x000000520f617220 */ /* 0x040fe20000410000 */
[-C--:B------:R-:W-:Y:S01]  /*2c90*/  FMUL.FTZ R11, R15, R73.reuse ;  /* 0x000000490f0b7220 */ /* 0x080fe20000410000 */
[-C--:B------:R-:W-:Y:S01]  /*2ca0*/  FMUL.FTZ R12, R16, R73.reuse ;  /* 0x00000049100c7220 */ /* 0x080fe20000410000 */
[CC--:B------:R-:W-:Y:S01]  /*2cb0*/  FMUL.FTZ R13, R17.reuse, R73.reuse ;  /* 0x00000049110d7220 */ /* 0x0c0fe20000410000 */
[----:B------:R-:W-:Y:S01]  /*2cc0*/  FMUL.FTZ R14, R18, R73 ;  /* 0x00000049120e7220 */ /* 0x000fe20000410000 */
[----:B------:R-:W-:Y:S01]  /*2cd0*/  FMUL.FTZ R99, R16, R83 ;  /* 0x0000005310637220 */ /* 0x000fe20000410000 */
[----:B------:R-:W-:Y:S01]  /*2ce0*/  FMUL.FTZ R100, R17, R84 ;  /* 0x0000005411647220 */ /* 0x000fe20000410000 */
[----:B------:R-:W-:Y:S01]  /*2cf0*/  FMUL.FTZ R102, R18, R85 ;  /* 0x0000005512667220 */ /* 0x000fe20000410000 */
[C---:B------:R-:W-:Y:S01]  /*2d00*/  FMUL.FTZ R101, R19.reuse, R86 ;  /* 0x0000005613657220 */ /* 0x040fe20000410000 */
[-C--:B------:R-:W-:Y:S01]  /*2d10*/  FMUL.FTZ R15, R19, R73.reuse ;  /* 0x00000049130f7220 */ /* 0x080fe20000410000 */
[-C--:B------:R-:W-:Y:S01]  /*2d20*/  FMUL.FTZ R16, R20, R73.reuse ;  /* 0x0000004914107220 */ /* 0x080fe20000410000 */
[-C--:B------:R-:W-:Y:S01]  /*2d30*/  FMUL.FTZ R17, R21, R73.reuse ;  /* 0x0000004915117220 */ /* 0x080fe20000410000 */
[-C--:B------:R-:W-:Y:S01]  /*2d40*/  FMUL.FTZ R18, R22, R73.reuse ;  /* 0x0000004916127220 */ /* 0x080fe20000410000 */
[----:B------:R-:W-:Y:S01]  /*2d50*/  FMUL.FTZ R19, R23, R73 ;  /* 0x0000004917137220 */ /* 0x000fe20000410000 */
[----:B------:R-:W-:Y:S01]  /*2d60*/  FMUL.FTZ R103, R20, R87 ;  /* 0x0000005714677220 */ /* 0x000fe20000410000 */
[----:B------:R-:W-:Y:S01]  /*2d70*/  FMUL.FTZ R104, R21, R88 ;  /* 0x0000005815687220 */ /* 0x000fe20000410000 */
[----:B------:R-:W-:Y:S01]  /*2d80*/  FMUL.FTZ R105, R22, R89 ;  /* 0x0000005916697220 */ /* 0x000fe20000410000 */
[----:B------:R-:W-:Y:S06]  /*2d90*/  @!P5 BRA `(.L_x_360) ;  /* 0x000000280060d947 */ /* 0x000fec0003800000 */
[----:B------:R-:W0:Y:S01]  /*2da0*/  LDC.64 R2, c[0x0][0x3e0] ;  /* 0x0000f800ff027b82 */ /* 0x000e220000000a00 */
[C---:B------:R-:W-:Y:S01]  /*2db0*/  ISETP.NE.AND P0, PT, R62.reuse, RZ, PT ;  /* 0x000000ff3e00720c */ /* 0x040fe20003f05270 */
[----:B------:R-:W-:Y:S01]  /*2dc0*/  FMUL.FTZ R116, R23, R90 ;  /* 0x0000005a17747220 */ /* 0x000fe20000410000 */
[----:B------:R-:W-:Y:S01]  /*2dd0*/  IMAD R113, R62, R37, RZ ;  /* 0x000000253e717224 */ /* 0x000fe200078e02ff */
[----:B------:R-:W-:Y:S01]  /*2de0*/  IADD3 R112, PT, PT, -R37, RZ, RZ ;  /* 0x000000ff25707210 */ /* 0x000fe20007ffe1ff */
[----:B------:R-:W-:Y:S01]  /*2df0*/  UIADD3 UR5, UPT, UPT, UR4, 0x2170, URZ ;  /* 0x0000217004057890 */ /* 0x000fe2000fffe0ff */
[----:B------:R-:W-:Y:S02]  /*2e00*/  MOV R111, R68 ;  /* 0x00000044006f7202 */ /* 0x000fe40000000f00 */
[----:B------:R-:W1:Y:S01]  /*2e10*/  LDC.64 R44, c[0x0][0x3c0] ;  /* 0x0000f000ff2c7b82 */ /* 0x000e620000000a00 */
[----:B------:R-:W-:Y:S02]  /*2e20*/  MOV R110, R65 ;  /* 0x00000041006e7202 */ /* 0x000fe40000000f00 */
[----:B------:R-:W-:-:S02]  /*2e30*/  MOV R109, R69 ;  /* 0x00000045006d7202 */ /* 0x000fc40000000f00 */
[----:B------:R-:W-:Y:S02]  /*2e40*/  ISETP.EQ.AND P0, PT, R115, RZ, P0 ;  /* 0x000000ff7300720c */ /* 0x000fe40000702270 */
[----:B------:R-:W-:Y:S01]  /*2e50*/  MOV R108, R66 ;  /* 0x00000042006c7202 */ /* 0x000fe20000000f00 */
[----:B------:R-:W2:Y:S01]  /*2e60*/  LDC.64 R46, c[0x0][0x3a8] ;  /* 0x0000ea00ff2e7b82 */ /* 0x000ea20000000a00 */
[----:B------:R-:W-:Y:S02]  /*2e70*/  MOV R107, R70 ;  /* 0x00000046006b7202 */ /* 0x000fe40000000f00 */
[----:B------:R-:W-:Y:S02]  /*2e80*/  MOV R106, R67 ;  /* 0x00000043006a7202 */ /* 0x000fe40000000f00 */
[----:B0-----:R-:W-:Y:S02]  /*2e90*/  SHF.L.U64.HI R3, R2, 0x3, R3 ;  /* 0x0000000302037819 */ /* 0x001fe40000010203 */
[----:B-1----:R-:W-:-:S02]  /*2ea0*/  SHF.L.U64.HI R45, R44, 0x3, R45 ;  /* 0x000000032c2d7819 */ /* 0x002fc4000001022d */
[----:B--2---:R-:W-:-:S07]  /*2eb0*/  SHF.L.U64.HI R47, R46, 0x3, R47 ;  /* 0x000000032e2f7819 */ /* 0x004fce000001022f */
.L_x_366:
[----:B------:R-:W-:Y:S02]  /*2ec0*/  MOV R20, R111 ;  /* 0x0000006f00147202 */ /* 0x000fe40000000f00 */
[----:B------:R-:W-:-:S06]  /*2ed0*/  MOV R21, R110 ;  /* 0x0000006e00157202 */ /* 0x000fcc0000000f00 */
[----:B------:R-:W2:Y:S01]  /*2ee0*/  LDG.E.64 R20, desc[UR16][R20.64] ;  /* 0x0000001014147981 */ /* 0x000ea2000c1e1b00 */
[----:B------:R-:W-:Y:S01]  /*2ef0*/  ISETP.GE.AND P1, PT, R54, 0x1, PT ;  /* 0x000000013600780c */ /* 0x000fe20003f26270 */
[----:B--2---:R-:W-:Y:S01]  /*2f00*/  FMUL.FTZ R22, R20, 1.4426950216293334961 ;  /* 0x3fb8aa3b14167820 */ /* 0x004fe20000410000 */
[C---:B------:R-:W-:Y:S01]  /*2f10*/  FMUL.FTZ R0, R21.reuse, R51 ;  /* 0x0000003315007220 */ /* 0x040fe20000410000 */
[C---:B------:R-:W-:Y:S01]  /*2f20*/  FMUL.FTZ R20, R21.reuse, R49 ;  /* 0x0000003115147220 */ /* 0x040fe20000410000 */
[-C--:B------:R-:W-:Y:S01]  /*2f30*/  FMUL.FTZ R23, R21, R50.reuse ;  /* 0x0000003215177220 */ /* 0x080fe20000410000 */
[----:B------:R-:W-:Y:S01]  /*2f40*/  FMUL.FTZ R37, R22, R50 ;  /* 0x0000003216257220 */ /* 0x000fe20000410000 */
[----:B------:R-:W-:Y:S01]  /*2f50*/  FMUL.RZ R24, R0, 0.15915493667125701904 ;  /* 0x3e22f98300187820 */ /* 0x000fe2000040c000 */
[----:B------:R-:W-:Y:S01]  /*2f60*/  FMUL.RZ R25, R20, 0.15915493667125701904 ;  /* 0x3e22f98314197820 */ /* 0x000fe2000040c000 */
[----:B------:R-:W-:Y:S01]  /*2f70*/  FMUL.RZ R23, R23, 0.15915493667125701904 ;  /* 0x3e22f98317177820 */ /* 0x000fe2000040c000 */
[C---:B------:R-:W-:Y:S01]  /*2f80*/  FMUL.FTZ R20, R21.reuse, R48 ;  /* 0x0000003015147220 */ /* 0x040fe20000410000 */
[C---:B------:R-:W-:Y:S01]  /*2f90*/  FMUL.FTZ R0, R22.reuse, R51 ;  /* 0x0000003316007220 */ /* 0x040fe20000410000 */
[----:B------:R-:W-:Y:S01]  /*2fa0*/  MUFU.SIN R123, R24 ;  /* 0x00000018007b7308 */ /* 0x000fe20000000400 */
[C---:B------:R-:W-:Y:S01]  /*2fb0*/  FMUL.FTZ R35, R22.reuse, R79 ;  /* 0x0000004f16237220 */ /* 0x040fe20000410000 */
[C---:B------:R-:W-:Y:S01]  /*2fc0*/  FMUL.FTZ R40, R22.reuse, R49 ;  /* 0x0000003116287220 */ /* 0x040fe20000410000 */
[C---:B------:R-:W-:Y:S01]  /*2fd0*/  FMUL.FTZ R32, R22.reuse, R80 ;  /* 0x0000005016207220 */ /* 0x040fe20000410000 */
[C---:B------:R-:W-:Y:S01]  /*2fe0*/  FMUL.FTZ R38, R22.reuse, R48 ;  /* 0x0000003016267220 */ /* 0x040fe20000410000 */
[C---:B------:R-:W-:Y:S01]  /*2ff0*/  FMUL.FTZ R30, R22.reuse, R81 ;  /* 0x00000051161e7220 */ /* 0x040fe20000410000 */
[C---:B------:R-:W-:Y:S01]  /*3000*/  FMUL.FTZ R146, R22.reuse, R89 ;  /* 0x0000005916927220 */ /* 0x040fe20000410000 */
[----:B------:R-:W-:Y:S01]  /*3010*/  FMUL.FTZ R147, R22, R90 ;  /* 0x0000005a16937220 */ /* 0x000fe20000410000 */
[----:B------:R0:W-:Y:S08]  /*3020*/  MUFU.COS R39, R24 ;  /* 0x0000001800277308 */ /* 0x0001f00000000000 */
[----:B------:R-:W-:Y:S01]  /*3030*/  MUFU.SIN R122, R23 ;  /* 0x00000017007a7308 */ /* 0x000fe20000000400 */
[----:B0-----:R-:W-:Y:S01]  /*3040*/  FMUL.RZ R24, R20, 0.15915493667125701904 ;  /* 0x3e22f98314187820 */ /* 0x001fe2000040c000 */
[----:B------:R-:W-:-:S06]  /*3050*/  FMUL.FTZ R20, R21, R79 ;  /* 0x0000004f15147220 */ /* 0x000fcc0000410000 */
[----:B------:R-:W0:Y:S08]  /*3060*/  MUFU.EX2 R37, R37 ;  /* 0x0000002500257308 */ /* 0x000e300000000800 */
[----:B------:R-:W1:Y:S08]  /*3070*/  MUFU.EX2 R0, R0 ;  /* 0x0000000000007308 */ /* 0x000e700000000800 */
[----:B------:R2:W3:Y:S01]  /*3080*/  MUFU.COS R36, R23 ;  /* 0x0000001700247308 */ /* 0x0004e20000000000 */
[----:B0-----:R-:W-:-:S07]  /*3090*/  FMUL.FTZ R122, R37, R122 ;  /* 0x0000007a257a7220 */ /* 0x001fce0000410000 */
[----:B------:R-:W-:Y:S01]  /*30a0*/  MUFU.EX2 R35, R35 ;  /* 0x0000002300237308 */ /* 0x000fe20000000800 */
[----:B--2---:R-:W-:Y:S01]  /*30b0*/  FMUL.RZ R23, R20, 0.15915493667125701904 ;  /* 0x3e22f98314177820 */ /* 0x004fe2000040c000 */
[----:B------:R-:W-:Y:S01]  /*30c0*/  FMUL.FTZ R20, R21, R80 ;  /* 0x0000005015147220 */ /* 0x000fe20000410000 */
[C---:B-1----:R-:W-:Y:S01]  /*30d0*/  FMUL.FTZ R124, R0.reuse, R39 ;  /* 0x00000027007c7220 */ /* 0x042fe20000410000 */
[----:B------:R-:W-:Y:S01]  /*30e0*/  FMUL.FTZ R123, R0, R123 ;  /* 0x0000007b007b7220 */ /* 0x000fe20000410000 */
[----:B------:R-:W-:-:S03]  /*30f0*/  FMUL.FTZ R0, R91, R122 ;  /* 0x0000007a5b007220 */ /* 0x000fc60000410000 */
[----:B------:R-:W0:Y:S01]  /*3100*/  MUFU.SIN R126, R23 ;  /* 0x00000017007e7308 */ /* 0x000e220000000400 */
[----:B---3--:R-:W-:Y:S01]  /*3110*/  FMUL.FTZ R121, R37, R36 ;  /* 0x0000002425797220 */ /* 0x008fe20000410000 */
[----:B------:R-:W-:Y:S01]  /*3120*/  FMUL.FTZ R36, RZ, R122 ;  /* 0x0000007aff247220 */ /* 0x000fe20000410000 */
[----:B------:R-:W-:Y:S02]  /*3130*/  FMUL.FTZ R37, R22, R88 ;  /* 0x0000005816257220 */ /* 0x000fe40000410000 */
[----:B------:R-:W-:-:S03]  /*3140*/  FFMA.FTZ R0, RZ, R121, R0 ;  /* 0x00000079ff007223 */ /* 0x000fc60000010000 */
[----:B------:R1:W2:Y:S08]  /*3150*/  MUFU.COS R34, R23 ;  /* 0x0000001700227308 */ /* 0x0002b00000000000 */
[----:B------:R-:W-:Y:S01]  /*3160*/  MUFU.SIN R119, R25 ;  /* 0x0000001900777308 */ /* 0x000fe20000000400 */
[----:B-1----:R-:W-:Y:S01]  /*3170*/  FMUL.FTZ R23, R21, R83 ;  /* 0x0000005315177220 */ /* 0x002fe20000410000 */
[----:B0-----:R-:W-:-:S03]  /*3180*/  FMUL.FTZ R126, R35, R126 ;  /* 0x0000007e237e7220 */ /* 0x001fc60000410000 */
[----:B------:R-:W-:Y:S01]  /*3190*/  FMUL.RZ R28, R23, 0.15915493667125701904 ;  /* 0x3e22f983171c7820 */ /* 0x000fe2000040c000 */
[----:B------:R-:W-:Y:S02]  /*31a0*/  FMUL.FTZ R23, R21, R84 ;  /* 0x0000005415177220 */ /* 0x000fe40000410000 */
[----:B------:R0:W-:Y:S01]  /*31b0*/  MUFU.COS R120, R25 ;  /* 0x0000001900787308 */ /* 0x0001e20000000000 */
[----:B--2---:R-:W-:Y:S01]  /*31c0*/  FMUL.FTZ R127, R35, R34 ;  /* 0x00000022237f7220 */ /* 0x004fe20000410000 */
[----:B------:R-:W-:Y:S01]  /*31d0*/  FMUL.RZ R29, R23, 0.15915493667125701904 ;  /* 0x3e22f983171d7820 */ /* 0x000fe2000040c000 */
[----:B------:R-:W-:Y:S01]  /*31e0*/  FFMA.FTZ R35, R91, R121, -R36 ;  /* 0x000000795b237223 */ /* 0x000fe20000010824 */
[----:B------:R-:W-:Y:S01]  /*31f0*/  FADD.FTZ R34, RZ, R0 ;  /* 0x00000000ff227221 */ /* 0x000fe20000010000 */
[----:B------:R-:W-:Y:S02]  /*3200*/  FMUL.FTZ R23, R22, R84 ;  /* 0x0000005416177220 */ /* 0x000fe40000410000 */
[----:B------:R-:W-:Y:S01]  /*3210*/  FADD.FTZ R35, R92, R35 ;  /* 0x000000235c237221 */ /* 0x000fe20000010000 */
[----:B------:R-:W1:Y:S01]  /*3220*/  MUFU.EX2 R40, R40 ;  /* 0x0000002800287308 */ /* 0x000e620000000800 */
[----:B0-----:R-:W-:Y:S01]  /*3230*/  FMUL.RZ R25, R20, 0.15915493667125701904 ;  /* 0x3e22f98314197820 */ /* 0x001fe2000040c000 */
[----:B------:R-:W-:-:S06]  /*3240*/  FMUL.FTZ R20, R21, R81 ;  /* 0x0000005115147220 */ /* 0x000fcc0000410000 */
[----:B------:R-:W-:Y:S08]  /*3250*/  MUFU.SIN R117, R24 ;  /* 0x0000001800757308 */ /* 0x000ff00000000400 */
[----:B------:R0:W-:Y:S01]  /*3260*/  MUFU.COS R41, R24 ;  /* 0x0000001800297308 */ /* 0x0001e20000000000 */
[C---:B-1----:R-:W-:Y:S01]  /*3270*/  FMUL.FTZ R119, R40.reuse, R119 ;  /* 0x0000007728777220 */ /* 0x042fe20000410000 */
[----:B------:R-:W-:-:S03]  /*3280*/  FMUL.FTZ R120, R40, R120 ;  /* 0x0000007828787220 */ /* 0x000fc60000410000 */
[----:B------:R-:W-:-:S03]  /*3290*/  FMUL.FTZ R39, R119, R34 ;  /* 0x0000002277277220 */ /* 0x000fc60000410000 */
[----:B------:R-:W-:Y:S01]  /*32a0*/  MUFU.SIN R31, R25 ;  /* 0x00000019001f7308 */ /* 0x000fe20000000400 */
[----:B0-----:R-:W-:Y:S01]  /*32b0*/  FMUL.RZ R24, R20, 0.15915493667125701904 ;  /* 0x3e22f98314187820 */ /* 0x001fe2000040c000 */
[----:B------:R-:W-:Y:S01]  /*32c0*/  FMUL.FTZ R20, R21, R82 ;  /* 0x0000005215147220 */ /* 0x000fe20000410000 */
[----:B------:R-:W-:-:S03]  /*32d0*/  FFMA.FTZ R39, R120, R35, -R39 ;  /* 0x0000002378277223 */ /* 0x000fc60000010827 */
[----:B------:R-:W-:Y:S01]  /*32e0*/  FMUL.RZ R26, R20, 0.15915493667125701904 ;  /* 0x3e22f983141a7820 */ /* 0x000fe2000040c000 */
[----:B------:R-:W-:Y:S01]  /*32f0*/  FMUL.FTZ R20, R22, R82 ;  /* 0x0000005216147220 */ /* 0x000fe20000410000 */
[----:B------:R-:W0:Y:S01]  /*3300*/  MUFU.EX2 R32, R32 ;  /* 0x0000002000207308 */ /* 0x000e220000000800 */
[----:B------:R-:W-:-:S07]  /*3310*/  FADD.FTZ R39, R94, R39 ;  /* 0x000000275e277221 */ /* 0x000fce0000010000 */
[----:B------:R-:W1:Y:S08]  /*3320*/  MUFU.EX2 R38, R38 ;  /* 0x0000002600267308 */ /* 0x000e700000000800 */
[----:B------:R-:W2:Y:S01]  /*3330*/  MUFU.COS R125, R25 ;  /* 0x00000019007d7308 */ /* 0x000ea20000000000 */
[----:B0-----:R-:W-:Y:S01]  /*3340*/  FMUL.FTZ R0, R32, R31 ;  /* 0x0000001f20007220 */ /* 0x001fe20000410000 */
[----:B------:R-:W-:-:S04]  /*3350*/  FMUL.FTZ R31, R119, R35 ;  /* 0x00000023771f7220 */ /* 0x000fc80000410000 */
[----:B------:R-:W-:Y:S02]  /*3360*/  FFMA.FTZ R31, R120, R34, R31 ;  /* 0x00000022781f7223 */ /* 0x000fe4000001001f */
[----:B------:R-:W-:Y:S01]  /*3370*/  MUFU.SIN R131, R26 ;  /* 0x0000001a00837308 */ /* 0x000fe20000000400 */
[----:B-1----:R-:W-:-:S07]  /*3380*/  FMUL.FTZ R117, R38, R117 ;  /* 0x0000007526757220 */ /* 0x002fce0000410000 */
[----:B------:R0:W-:Y:S01]  /*3390*/  MUFU.COS R27, R26 ;  /* 0x0000001a001b7308 */ /* 0x0001e20000000000 */
[----:B--2---:R-:W-:-:S07]  /*33a0*/  FMUL.FTZ R125, R32, R125 ;  /* 0x0000007d207d7220 */ /* 0x004fce0000410000 */
[----:B------:R-:W-:Y:S01]  /*33b0*/  MUFU.COS R33, R24 ;  /* 0x0000001800217308 */ /* 0x000fe20000000000 */
[----:B0-----:R-:W-:-:S04]  /*33c0*/  FMUL.FTZ R26, R21, R85 ;  /* 0x00000055151a7220 */ /* 0x001fc80000410000 */
[----:B------:R-:W-:Y:S01]  /*33d0*/  FMUL.RZ R42, R26, 0.15915493667125701904 ;  /* 0x3e22f9831a2a7820 */ /* 0x000fe2000040c000 */
[-C--:B------:R-:W-:Y:S02]  /*33e0*/  FMUL.FTZ R26, R21, R86.reuse ;  /* 0x00000056151a7220 */ /* 0x080fe40000410000 */
[----:B------:R-:W0:Y:S02]  /*33f0*/  MUFU.EX2 R30, R30 ;  /* 0x0000001e001e7308 */ /* 0x000e240000000800 */
[----:B------:R-:W-:Y:S01]  /*3400*/  FMUL.RZ R43, R26, 0.15915493667125701904 ;  /* 0x3e22f9831a2b7820 */ /* 0x000fe2000040c000 */
[----:B------:R-:W-:-:S05]  /*3410*/  FMUL.FTZ R26, R22, R86 ;  /* 0x00000056161a7220 */ /* 0x000fca0000410000 */
[----:B------:R1:W2:Y:S08]  /*3420*/  MUFU.SIN R129, R24 ;  /* 0x0000001800817308 */ /* 0x0002b00000000400 */
[----:B------:R-:W-:Y:S01]  /*3430*/  MUFU.SIN R138, R29 ;  /* 0x0000001d008a7308 */ /* 0x000fe20000000400 */
[----:B-1----:R-:W-:Y:S01]  /*3440*/  FMUL.FTZ R24, R22, R83 ;  /* 0x0000005316187220 */ /* 0x002fe20000410000 */
[----:B0-----:R-:W-:Y:S01]  /*3450*/  FMUL.FTZ R130, R30, R33 ;  /* 0x000000211e827220 */ /* 0x001fe20000410000 */
[----:B------:R-:W-:-:S05]  /*3460*/  FMUL.FTZ R33, R117, R39 ;  /* 0x0000002775217220 */ /* 0x000fca0000410000 */
[----:B------:R0:W-:Y:S01]  /*3470*/  MUFU.COS R132, R29 ;  /* 0x0000001d00847308 */ /* 0x0001e20000000000 */
[----:B--2---:R-:W-:-:S07]  /*3480*/  FMUL.FTZ R129, R30, R129 ;  /* 0x000000811e817220 */ /* 0x004fce0000410000 */
[----:B------:R-:W-:Y:S01]  /*3490*/  MUFU.SIN R133, R28 ;  /* 0x0000001c00857308 */ /* 0x000fe20000000400 */
[----:B0-----:R-:W-:-:S04]  /*34a0*/  FMUL.FTZ R29, R21, R87 ;  /* 0x00000057151d7220 */ /* 0x001fc80000410000 */
[----:B------:R-:W-:Y:S01]  /*34b0*/  FMUL.RZ R118, R29, 0.15915493667125701904 ;  /* 0x3e22f9831d767820 */ /* 0x000fe2000040c000 */
[C---:B------:R-:W-:Y:S02]  /*34c0*/  FMUL.FTZ R29, R22.reuse, R87 ;  /* 0x00000057161d7220 */ /* 0x040fe40000410000 */
[----:B------:R0:W-:Y:S08]  /*34d0*/  MUFU.COS R25, R28 ;  /* 0x0000001c00197308 */ /* 0x0001f00000000000 */
[----:B------:R-:W1:Y:S01]  /*34e0*/  MUFU.EX2 R20, R20 ;  /* 0x0000001400147308 */ /* 0x000e620000000800 */
[----:B0-----:R-:W-:Y:S01]  /*34f0*/  FMUL.FTZ R28, R22, R85 ;  /* 0x00000055161c7220 */ /* 0x001fe20000410000 */
[----:B------:R-:W-:-:S04]  /*3500*/  FMUL.FTZ R22, R21, R89 ;  /* 0x0000005915167220 */ /* 0x000fc80000410000 */
[----:B------:R-:W-:Y:S01]  /*3510*/  FMUL.RZ R32, R22, 0.15915493667125701904 ;  /* 0x3e22f98316207820 */ /* 0x000fe2000040c000 */
[----:B------:R-:W-:Y:S01]  /*3520*/  FADD.FTZ R22, RZ, R31 ;  /* 0x0000001fff167221 */ /* 0x000fe20000010000 */
[----:B------:R-:W-:Y:S03]  /*3530*/  MUFU.SIN R141, R118 ;  /* 0x00000076008d7308 */ /* 0x000fe60000000400 */
[----:B------:R-:W-:-:S05]  /*3540*/  FMUL.FTZ R30, R117, R22 ;  /* 0x00000016751e7220 */ /* 0x000fca0000410000 */
[----:B------:R0:W-:Y:S01]  /*3550*/  MUFU.COS R140, R118 ;  /* 0x00000076008c7308 */ /* 0x0001e20000000000 */
[C---:B-1----:R-:W-:Y:S01]  /*3560*/  FMUL.FTZ R128, R20.reuse, R27 ;  /* 0x0000001b14807220 */ /* 0x042fe20000410000 */
[----:B------:R-:W-:-:S06]  /*3570*/  FMUL.FTZ R131, R20, R131 ;  /* 0x0000008314837220 */ /* 0x000fcc0000410000 */
[----:B------:R-:W-:Y:S01]  /*3580*/  MUFU.SIN R136, R42 ;  /* 0x0000002a00887308 */ /* 0x000fe20000000400 */
[----:B0-----:R-:W-:-:S04]  /*3590*/  FMUL.FTZ R118, R38, R41 ;  /* 0x0000002926767220 */ /* 0x001fc80000410000 */
[C---:B------:R-:W-:Y:S01]  /*35a0*/  FFMA.FTZ R33, R118.reuse, R22, R33 ;  /* 0x0000001676217223 */ /* 0x040fe20000010021 */
[----:B------:R-:W-:Y:S02]  /*35b0*/  FFMA.FTZ R30, R118, R39, -R30 ;  /* 0x00000027761e7223 */ /* 0x000fe4000001081e */
[----:B------:R0:W-:Y:S01]  /*35c0*/  MUFU.COS R137, R42 ;  /* 0x0000002a00897308 */ /* 0x0001e20000000000 */
[----:B------:R-:W-:Y:S01]  /*35d0*/  FADD.FTZ R33, RZ, R33 ;  /* 0x00000021ff217221 */ /* 0x000fe20000010000 */
[----:B------:R-:W-:-:S03]  /*35e0*/  FADD.FTZ R30, R93, R30 ;  /* 0x0000001e5d1e7221 */ /* 0x000fc60000010000 */
[CC--:B------:R-:W-:Y:S01]  /*35f0*/  FMUL.FTZ R20, R126.reuse, R33.reuse ;  /* 0x000000217e147220 */ /* 0x0c0fe20000410000 */
[----:B------:R-:W-:Y:S02]  /*3600*/  FMUL.FTZ R22, R126, R30 ;  /* 0x0000001e7e167220 */ /* 0x000fe40000410000 */
[----:B------:R-:W1:Y:S01]  /*3610*/  MUFU.EX2 R28, R28 ;  /* 0x0000001c001c7308 */ /* 0x000e620000000800 */
[----:B0-----:R-:W-:Y:S01]  /*3620*/  FMUL.FTZ R42, R21, R88 ;  /* 0x00000058152a7220 */ /* 0x001fe20000410000 */
[----:B------:R-:W-:Y:S01]  /*3630*/  FFMA.FTZ R30, R127, R30, -R20 ;  /* 0x0000001e7f1e7223 */ /* 0x000fe20000010814 */
[----:B------:R-:W-:Y:S01]  /*3640*/  FMUL.FTZ R21, R21, R90 ;  /* 0x0000005a15157220 */ /* 0x000fe20000410000 */
[----:B------:R-:W-:Y:S01]  /*3650*/  FFMA.FTZ R22, R127, R33, R22 ;  /* 0x000000217f167223 */ /* 0x000fe20000010016 */
[----:B------:R-:W-:Y:S01]  /*3660*/  FMUL.RZ R42, R42, 0.15915493667125701904 ;  /* 0x3e22f9832a2a7820 */ /* 0x000fe2000040c000 */
[----:B------:R-:W-:Y:S01]  /*3670*/  FADD.FTZ R30, R95, R30 ;  /* 0x0000001e5f1e7221 */ /* 0x000fe20000010000 */
[----:B------:R-:W-:Y:S01]  /*3680*/  FMUL.RZ R27, R21, 0.15915493667125701904 ;  /* 0x3e22f983151b7820 */ /* 0x000fe2000040c000 */
[----:B------:R-:W0:Y:S01]  /*3690*/  MUFU.EX2 R24, R24 ;  /* 0x0000001800187308 */ /* 0x000e220000000800 */
[----:B------:R-:W-:-:S07]  /*36a0*/  FADD.FTZ R21, RZ, R22 ;  /* 0x00000016ff157221 */ /* 0x000fce0000010000 */
[----:B------:R-:W2:Y:S01]  /*36b0*/  MUFU.EX2 R23, R23 ;  /* 0x0000001700177308 */ /* 0x000ea20000000800 */
[C---:B-1----:R-:W-:Y:S01]  /*36c0*/  FMUL.FTZ R137, R28.reuse, R137 ;  /* 0x000000891c897220 */ /* 0x042fe20000410000 */
[----:B------:R-:W-:Y:S01]  /*36d0*/  FMUL.FTZ R136, R28, R136 ;  /* 0x000000881c887220 */ /* 0x000fe20000410000 */
[----:B------:R-:W-:-:S04]  /*36e0*/  FMUL.FTZ R28, R0, R30 ;  /* 0x0000001e001c7220 */ /* 0x000fc80000410000 */
[----:B------:R-:W-:Y:S01]  /*36f0*/  FFMA.FTZ R28, R125, R21, R28 ;  /* 0x000000157d1c7223 */ /* 0x000fe2000001001c */
[----:B------:R-:W-:Y:S01]  /*3700*/  MUFU.EX2 R147, R147 ;  /* 0x0000009300937308 */ /* 0x000fe20000000800 */
[C---:B0-----:R-:W-:Y:S01]  /*3710*/  FMUL.FTZ R134, R24.reuse, R25 ;  /* 0x0000001918867220 */ /* 0x041fe20000410000 */
[----:B------:R-:W-:Y:S01]  /*3720*/  FMUL.FTZ R133, R24, R133 ;  /* 0x0000008518857220 */ /* 0x000fe20000410000 */
[----:B------:R-:W-:Y:S01]  /*3730*/  FMUL.FTZ R24, R0, R21 ;  /* 0x0000001500187220 */ /* 0x000fe20000410000 */
[----:B------:R-:W-:-:S04]  /*3740*/  FADD.FTZ R28, RZ, R28 ;  /* 0x0000001cff1c7221 */ /* 0x000fc80000010000 */
[----:B------:R-:W0:Y:S01]  /*3750*/  MUFU.COS R22, R27 ;  /* 0x0000001b00167308 */ /* 0x000e220000000000 */
[C---:B--2---:R-:W-:Y:S01]  /*3760*/  FMUL.FTZ R132, R23.reuse, R132 ;  /* 0x0000008417847220 */ /* 0x044fe20000410000 */
[----:B------:R-:W-:Y:S01]  /*3770*/  FMUL.FTZ R138, R23, R138 ;  /* 0x0000008a178a7220 */ /* 0x000fe20000410000 */
[----:B------:R-:W-:Y:S01]  /*3780*/  FFMA.FTZ R23, R125, R30, -R24 ;  /* 0x0000001e7d177223 */ /* 0x000fe20000010818 */
[----:B------:R-:W-:-:S03]  /*3790*/  FMUL.FTZ R24, R129, R28 ;  /* 0x0000001c81187220 */ /* 0x000fc60000410000 */
[----:B------:R-:W-:Y:S01]  /*37a0*/  FADD.FTZ R23, R96, R23 ;  /* 0x0000001760177221 */ /* 0x000fe20000010000 */
[----:B------:R1:W2:Y:S03]  /*37b0*/  MUFU.SIN R20, R27 ;  /* 0x0000001b00147308 */ /* 0x0002a60000000400 */
[-C--:B------:R-:W-:Y:S01]  /*37c0*/  FMUL.FTZ R21, R129, R23.reuse ;  /* 0x0000001781157220 */ /* 0x080fe20000410000 */
[----:B------:R-:W-:-:S03]  /*37d0*/  FFMA.FTZ R23, R130, R23, -R24 ;  /* 0x0000001782177223 */ /* 0x000fc60000010818 */
[----:B------:R-:W-:Y:S01]  /*37e0*/  FFMA.FTZ R21, R130, R28, R21 ;  /* 0x0000001c82157223 */ /* 0x000fe20000010015 */
[----:B------:R-:W3:Y:S01]  /*37f0*/  MUFU.EX2 R29, R29 ;  /* 0x0000001d001d7308 */ /* 0x000ee20000000800 */
[----:B------:R-:W-:Y:S01]  /*3800*/  FADD.FTZ R23, R98, R23 ;  /* 0x0000001762177221 */ /* 0x000fe20000010000 */
[----:B0-----:R-:W-:Y:S01]  /*3810*/  FMUL.FTZ R145, R147, R22 ;  /* 0x0000001693917220 */ /* 0x001fe20000410000 */
[----:B------:R-:W-:Y:S01]  /*3820*/  FADD.FTZ R22, RZ, R21 ;  /* 0x00000015ff167221 */ /* 0x000fe20000010000 */
[----:B------:R-:W-:Y:S01]  /*3830*/  FMUL.FTZ R21, R123, R122 ;  /* 0x0000007a7b157220 */ /* 0x000fe20000410000 */
[C---:B-1----:R-:W-:Y:S02]  /*3840*/  FMUL.FTZ R27, R131.reuse, R23 ;  /* 0x00000017831b7220 */ /* 0x042fe40000410000 */
[----:B------:R-:W-:Y:S01]  /*3850*/  FMUL.FTZ R25, R131, R22 ;  /* 0x0000001683197220 */ /* 0x000fe20000410000 */
[----:B------:R-:W-:Y:S01]  /*3860*/  MUFU.EX2 R146, R146 ;  /* 0x0000009200927308 */ /* 0x000fe20000000800 */
[----:B--2---:R-:W-:Y:S01]  /*3870*/  FMUL.FTZ R147, R147, R20 ;  /* 0x0000001493937220 */ /* 0x004fe20000410000 */
[C---:B------:R-:W-:Y:S01]  /*3880*/  FMUL.FTZ R20, R124.reuse, R122 ;  /* 0x0000007a7c147220 */ /* 0x040fe20000410000 */
[----:B------:R-:W-:Y:S01]  /*3890*/  FFMA.FTZ R21, R124, R121, -R21 ;  /* 0x000000797c157223 */ /* 0x000fe20000010815 */
[C---:B------:R-:W-:Y:S01]  /*38a0*/  FFMA.FTZ R27, R128.reuse, R22, R27 ;  /* 0x00000016801b7223 */ /* 0x040fe2000001001b */
[----:B------:R-:W-:Y:S01]  /*38b0*/  FFMA.FTZ R24, R128, R23, -R25 ;  /* 0x0000001780187223 */ /* 0x000fe20000010819 */
[----:B------:R-:W-:Y:S01]  /*38c0*/  FFMA.FTZ R20, R123, R121, R20 ;  /* 0x000000797b147223 */ /* 0x000fe20000010014 */
[----:B------:R-:W-:Y:S01]  /*38d0*/  FMUL.FTZ R25, R119, R21 ;  /* 0x0000001577197220 */ /* 0x000fe20000410000 */
[----:B------:R-:W0:Y:S01]  /*38e0*/  MUFU.COS R143, R32 ;  /* 0x00000020008f7308 */ /* 0x000e220000000000 */
[----:B------:R-:W-:Y:S01]  /*38f0*/  FADD.FTZ R27, RZ, R27 ;  /* 0x0000001bff1b7221 */ /* 0x000fe20000010000 */
[C---:B---3--:R-:W-:Y:S01]  /*3900*/  FMUL.FTZ R140, R29.reuse, R140 ;  /* 0x0000008c1d8c7220 */ /* 0x048fe20000410000 */
[----:B------:R-:W-:Y:S01]  /*3910*/  FMUL.FTZ R141, R29, R141 ;  /* 0x0000008d1d8d7220 */ /* 0x000fe20000410000 */
[-C--:B------:R-:W-:Y:S01]  /*3920*/  FMUL.FTZ R23, R119, R20.reuse ;  /* 0x0000001477177220 */ /* 0x080fe20000410000 */
[----:B------:R-:W-:Y:S01]  /*3930*/  FADD.FTZ R24, R97, R24 ;  /* 0x0000001861187221 */ /* 0x000fe20000010000 */
[C---:B------:R-:W-:Y:S01]  /*3940*/  FFMA.FTZ R25, R120.reuse, R20, R25 ;  /* 0x0000001478197223 */ /* 0x040fe20000010019 */
[----:B------:R-:W-:Y:S01]  /*3950*/  FMUL.FTZ R29, R133, R27 ;  /* 0x0000001b851d7220 */ /* 0x000fe20000410000 */
[----:B------:R-:W1:Y:S01]  /*3960*/  MUFU.SIN R31, R32 ;  /* 0x00000020001f7308 */ /* 0x000e620000000400 */
[----:B------:R-:W-:Y:S01]  /*3970*/  FFMA.FTZ R23, R120, R21, -R23 ;  /* 0x0000001578177223 */ /* 0x000fe20000010817 */
[----:B------:R-:W-:-:S03]  /*3980*/  FMUL.FTZ R20, R117, R25 ;  /* 0x0000001975147220 */ /* 0x000fc60000410000 */
[-C--:B------:R-:W-:Y:S01]  /*3990*/  FMUL.FTZ R21, R117, R23.reuse ;  /* 0x0000001775157220 */ /* 0x080fe20000410000 */
[----:B------:R-:W-:Y:S02]  /*39a0*/  FFMA.FTZ R20, R118, R23, -R20 ;  /* 0x0000001776147223 */ /* 0x000fe40000010814 */
[----:B------:R-:W-:Y:S01]  /*39b0*/  MUFU.SIN R139, R43 ;  /* 0x0000002b008b7308 */ /* 0x000fe20000000400 */
[----:B0-----:R-:W-:Y:S01]  /*39c0*/  FMUL.FTZ R143, R146, R143 ;  /* 0x0000008f928f7220 */ /* 0x001fe20000410000 */
[----:B------:R-:W-:-:S04]  /*39d0*/  FFMA.FTZ R21, R118, R25, R21 ;  /* 0x0000001976157223 */ /* 0x000fc80000010015 */
[----:B------:R-:W-:Y:S02]  /*39e0*/  FMUL.FTZ R22, R126, R21 ;  /* 0x000000157e167220 */ /* 0x000fe40000410000 */
[----:B------:R-:W-:Y:S01]  /*39f0*/  MUFU.COS R135, R43 ;  /* 0x0000002b00877308 */ /* 0x000fe20000000000 */
[----:B-1----:R-:W-:Y:S01]  /*3a00*/  FMUL.FTZ R146, R146, R31 ;  /* 0x0000001f92927220 */ /* 0x002fe20000410000 */
[-C--:B------:R-:W-:Y:S01]  /*3a10*/  FMUL.FTZ R31, R133, R24.reuse ;  /* 0x00000018851f7220 */ /* 0x080fe20000410000 */
[----:B------:R-:W-:-:S03]  /*3a20*/  FFMA.FTZ R24, R134, R24, -R29 ;  /* 0x0000001886187223 */ /* 0x000fc6000001081d */
[----:B------:R-:W-:Y:S01]  /*3a30*/  FFMA.FTZ R31, R134, R27, R31 ;  /* 0x0000001b861f7223 */ /* 0x000fe2000001001f */
[----:B------:R-:W-:Y:S01]  /*3a40*/  FADD.FTZ R23, R99, R24 ;  /* 0x0000001863177221 */ /* 0x000fe20000010000 */
[----:B------:R-:W0:Y:S01]  /*3a50*/  MUFU.EX2 R26, R26 ;  /* 0x0000001a001a7308 */ /* 0x000e220000000800 */
[----:B------:R-:W-:Y:S01]  /*3a60*/  FFMA.FTZ R24, R127, R20, -R22 ;  /* 0x000000147f187223 */ /* 0x000fe20000010816 */
[----:B------:R-:W-:Y:S01]  /*3a70*/  FADD.FTZ R31, RZ, R31 ;  /* 0x0000001fff1f7221 */ /* 0x000fe20000010000 */
[C---:B------:R-:W-:Y:S01]  /*3a80*/  FMUL.FTZ R28, R138.reuse, R23 ;  /* 0x000000178a1c7220 */ /* 0x040fe20000410000 */
[----:B------:R-:W-:Y:S02]  /*3a90*/  MOV R22, R109 ;  /* 0x0000006d00167202 */ /* 0x000fe40000000f00 */
[-C--:B------:R-:W-:Y:S01]  /*3aa0*/  FMUL.FTZ R25, R138, R31.reuse ;  /* 0x0000001f8a197220 */ /* 0x080fe20000410000 */
[C---:B------:R-:W-:Y:S01]  /*3ab0*/  FFMA.FTZ R28, R132.reuse, R31, R28 ;  /* 0x0000001f841c7223 */ /* 0x040fe2000001001c */
[----:B------:R-:W-:Y:S02]  /*3ac0*/  MUFU.SIN R144, R42 ;  /* 0x0000002a00907308 */ /* 0x000fe40000000400 */
[----:B------:R-:W-:-:S06]  /*3ad0*/  FFMA.FTZ R27, R132, R23, -R25 ;  /* 0x00000017841b7223 */ /* 0x000fcc0000010819 */
[----:B------:R1:W-:Y:S01]  /*3ae0*/  MUFU.COS R142, R42 ;  /* 0x0000002a008e7308 */ /* 0x0003e20000000000 */
[C---:B0-----:R-:W-:Y:S01]  /*3af0*/  FMUL.FTZ R135, R26.reuse, R135 ;  /* 0x000000871a877220 */ /* 0x041fe20000410000 */
[----:B------:R-:W-:Y:S01]  /*3b00*/  FMUL.FTZ R139, R26, R139 ;  /* 0x0000008b1a8b7220 */ /* 0x000fe20000410000 */
[----:B------:R-:W-:Y:S01]  /*3b10*/  FMUL.FTZ R26, R126, R20 ;  /* 0x000000147e1a7220 */ /* 0x000fe20000410000 */
[----:B------:R-:W-:Y:S01]  /*3b20*/  FADD.FTZ R29, RZ, R28 ;  /* 0x0000001cff1d7221 */ /* 0x000fe20000010000 */
[----:B------:R-:W-:Y:S01]  /*3b30*/  FADD.FTZ R27, R100, R27 ;  /* 0x0000001b641b7221 */ /* 0x000fe20000010000 */
[----:B------:R-:W-:Y:S01]  /*3b40*/  MOV R20, R107 ;  /* 0x0000006b00147202 */ /* 0x000fe20000000f00 */
[----:B------:R-:W-:Y:S01]  /*3b50*/  FFMA.FTZ R26, R127, R21, R26 ;  /* 0x000000157f1a7223 */ /* 0x000fe2000001001a */
[----:B------:R-:W-:Y:S01]  /*3b60*/  FMUL.FTZ R28, R0, R24 ;  /* 0x00000018001c7220 */ /* 0x000fe20000410000 */
[----:B------:R-:W-:Y:S01]  /*3b70*/  FMUL.FTZ R30, R136, R29 ;  /* 0x0000001d881e7220 */ /* 0x000fe20000410000 */
[----:B------:R-:W-:Y:S01]  /*3b80*/  MOV R21, R106 ;  /* 0x0000006a00157202 */ /* 0x000fe20000000f00 */
[----:B------:R-:W-:Y:S01]  /*3b90*/  FMUL.FTZ R25, R0, R26 ;  /* 0x0000001a00197220 */ /* 0x000fe20000410000 */
[----:B------:R-:W-:Y:S01]  /*3ba0*/  MOV R23, R108 ;  /* 0x0000006c00177202 */ /* 0x000fe20000000f00 */
[C---:B------:R-:W-:Y:S01]  /*3bb0*/  FFMA.FTZ R28, R125.reuse, R26, R28 ;  /* 0x0000001a7d1c7223 */ /* 0x040fe2000001001c */
[----:B------:R-:W0:Y:S01]  /*3bc0*/  MUFU.EX2 R37, R37 ;  /* 0x0000002500257308 */ /* 0x000e220000000800 */
[----:B------:R-:W-:Y:S01]  /*3bd0*/  FFMA.FTZ R25, R125, R24, -R25 ;  /* 0x000000187d197223 */ /* 0x000fe20000010819 */
[-C--:B------:R-:W-:Y:S01]  /*3be0*/  FMUL.FTZ R24, R136, R27.reuse ;  /* 0x0000001b88187220 */ /* 0x080fe20000410000 */
[C---:B------:R-:W-:Y:S01]  /*3bf0*/  FFMA.FTZ R27, R137.reuse, R27, -R30 ;  /* 0x0000001b891b7223 */ /* 0x040fe2000001081e */
[----:B-1----:R1:W2:Y:S02]  /*3c00*/  LDG.E.64 R42, desc[UR16][R20.64] ;  /* 0x00000010142a7981 */ /* 0x0022a4000c1e1b00 */
[----:B------:R-:W-:-:S02]  /*3c10*/  FFMA.FTZ R24, R137, R29, R24 ;  /* 0x0000001d89187223 */ /* 0x000fc40000010018 */
[----:B------:R3:W2:Y:S02]  /*3c20*/  LDG.E.64 R40, desc[UR16][R22.64] ;  /* 0x0000001016287981 */ /* 0x0006a4000c1e1b00 */
[----:B------:R-:W-:Y:S01]  /*3c30*/  FADD.FTZ R24, RZ, R24 ;  /* 0x00000018ff187221 */ /* 0x000fe20000010000 */
[-C--:B-1----:R-:W-:Y:S01]  /*3c40*/  FMUL.FTZ R21, R129, R25.reuse ;  /* 0x0000001981157220 */ /* 0x082fe20000410000 */
[----:B0-----:R-:W-:Y:S01]  /*3c50*/  FMUL.FTZ R144, R37, R144 ;  /* 0x0000009025907220 */ /* 0x001fe20000410000 */
[-C--:B---3--:R-:W-:Y:S01]  /*3c60*/  FMUL.FTZ R23, R129, R28.reuse ;  /* 0x0000001c81177220 */ /* 0x088fe20000410000 */
[----:B------:R-:W-:Y:S01]  /*3c70*/  FADD.FTZ R22, R102, R27 ;  /* 0x0000001b66167221 */ /* 0x000fe20000010000 */
[C---:B------:R-:W-:Y:S01]  /*3c80*/  FFMA.FTZ R21, R130.reuse, R28, R21 ;  /* 0x0000001c82157223 */ /* 0x040fe20000010015 */
[----:B------:R-:W-:Y:S01]  /*3c90*/  FMUL.FTZ R142, R37, R142 ;  /* 0x0000008e258e7220 */ /* 0x000fe20000410000 */
[----:B------:R-:W-:Y:S01]  /*3ca0*/  FFMA.FTZ R23, R130, R25, -R23 ;  /* 0x0000001982177223 */ /* 0x000fe20000010817 */
[----:B------:R-:W-:Y:S01]  /*3cb0*/  FMUL.FTZ R26, R139, R22 ;  /* 0x000000168b1a7220 */ /* 0x000fe20000410000 */
[----:B------:R-:W-:Y:S01]  /*3cc0*/  FMUL.FTZ R20, R131, R21 ;  /* 0x0000001583147220 */ /* 0x000fe20000410000 */
[-C--:B------:R-:W-:Y:S01]  /*3cd0*/  FMUL.FTZ R27, R139, R24.reuse ;  /* 0x000000188b1b7220 */ /* 0x080fe20000410000 */
[-C--:B------:R-:W-:Y:S01]  /*3ce0*/  FMUL.FTZ R25, R131, R23.reuse ;  /* 0x0000001783197220 */ /* 0x080fe20000410000 */
[C---:B------:R-:W-:Y:S01]  /*3cf0*/  FFMA.FTZ R26, R135.reuse, R24, R26 ;  /* 0x00000018871a7223 */ /* 0x040fe2000001001a */
[C---:B------:R-:W-:Y:S01]  /*3d00*/  FFMA.FTZ R20, R128.reuse, R23, -R20 ;  /* 0x0000001780147223 */ /* 0x040fe20000010814 */
[----:B------:R-:W-:Y:S01]  /*3d10*/  FFMA.FTZ R24, R135, R22, -R27 ;  /* 0x0000001687187223 */ /* 0x000fe2000001081b */
[----:B------:R-:W-:Y:S01]  /*3d20*/  FFMA.FTZ R25, R128, R21, R25 ;  /* 0x0000001580197223 */ /* 0x000fe20000010019 */
[----:B------:R-:W-:Y:S01]  /*3d30*/  FADD.FTZ R26, RZ, R26 ;  /* 0x0000001aff1a7221 */ /* 0x000fe20000010000 */
[----:B------:R-:W-:Y:S01]  /*3d40*/  FMUL.FTZ R22, R133, R20 ;  /* 0x0000001485167220 */ /* 0x000fe20000410000 */
[----:B------:R-:W-:Y:S01]  /*3d50*/  FADD.FTZ R24, R101, R24 ;  /* 0x0000001865187221 */ /* 0x000fe20000010000 */
[-C--:B------:R-:W-:Y:S01]  /*3d60*/  FMUL.FTZ R21, R133, R25.reuse ;  /* 0x0000001985157220 */ /* 0x080fe20000410000 */
[C---:B------:R-:W-:Y:S01]  /*3d70*/  FMUL.FTZ R23, R141.reuse, R26 ;  /* 0x0000001a8d177220 */ /* 0x040fe20000410000 */
[C---:B------:R-:W-:Y:S01]  /*3d80*/  FFMA.FTZ R25, R134.reuse, R25, R22 ;  /* 0x0000001986197223 */ /* 0x040fe20000010016 */
[----:B------:R-:W-:Y:S01]  /*3d90*/  FMUL.FTZ R27, R141, R24 ;  /* 0x000000188d1b7220 */ /* 0x000fe20000410000 */
[----:B------:R-:W-:Y:S01]  /*3da0*/  FFMA.FTZ R21, R134, R20, -R21 ;  /* 0x0000001486157223 */ /* 0x000fe20000010815 */
[----:B------:R-:W-:Y:S01]  /*3db0*/  FFMA.FTZ R24, R140, R24, -R23 ;  /* 0x000000188c187223 */ /* 0x000fe20000010817 */
[----:B------:R-:W-:Y:S01]  /*3dc0*/  FMUL.FTZ R20, R138, R25 ;  /* 0x000000198a147220 */ /* 0x000fe20000410000 */
[----:B------:R-:W-:Y:S01]  /*3dd0*/  FFMA.FTZ R27, R140, R26, R27 ;  /* 0x0000001a8c1b7223 */ /* 0x000fe2000001001b */
[-C--:B------:R-:W-:Y:S01]  /*3de0*/  FMUL.FTZ R23, R138, R21.reuse ;  /* 0x000000158a177220 */ /* 0x080fe20000410000 */
[----:B------:R-:W-:Y:S01]  /*3df0*/  FADD.FTZ R29, R103, R24 ;  /* 0x00000018671d7221 */ /* 0x000fe20000010000 */
[C---:B------:R-:W-:Y:S01]  /*3e00*/  FFMA.FTZ R20, R132.reuse, R21, -R20 ;  /* 0x0000001584147223 */ /* 0x040fe20000010814 */
[----:B------:R-:W-:Y:S01]  /*3e10*/  FADD.FTZ R27, RZ, R27 ;  /* 0x0000001bff1b7221 */ /* 0x000fe20000010000 */
[----:B------:R-:W-:Y:S01]  /*3e20*/  FFMA.FTZ R23, R132, R25, R23 ;  /* 0x0000001984177223 */ /* 0x000fe20000010017 */
[----:B------:R-:W-:Y:S01]  /*3e30*/  FMUL.FTZ R21, R144, R29 ;  /* 0x0000001d90157220 */ /* 0x000fe20000410000 */
[-C--:B------:R-:W-:Y:S01]  /*3e40*/  FMUL.FTZ R24, R136, R20.reuse ;  /* 0x0000001488187220 */ /* 0x080fe20000410000 */
[----:B------:R-:W-:Y:S01]  /*3e50*/  FMUL.FTZ R26, R144, R27 ;  /* 0x0000001b901a7220 */ /* 0x000fe20000410000 */
[----:B------:R-:W-:Y:S01]  /*3e60*/  FMUL.FTZ R22, R136, R23 ;  /* 0x0000001788167220 */ /* 0x000fe20000410000 */
[C---:B------:R-:W-:Y:S01]  /*3e70*/  FFMA.FTZ R21, R142.reuse, R27, R21 ;  /* 0x0000001b8e157223 */ /* 0x040fe20000010015 */
[C---:B------:R-:W-:Y:S01]  /*3e80*/  FFMA.FTZ R24, R137.reuse, R23, R24 ;  /* 0x0000001789187223 */ /* 0x040fe20000010018 */
[----:B------:R-:W-:Y:S01]  /*3e90*/  FFMA.FTZ R29, R142, R29, -R26 ;  /* 0x0000001d8e1d7223 */ /* 0x000fe2000001081a */
[----:B------:R-:W-:Y:S01]  /*3ea0*/  FFMA.FTZ R22, R137, R20, -R22 ;  /* 0x0000001489167223 */ /* 0x000fe20000010816 */
[----:B------:R-:W-:Y:S01]  /*3eb0*/  FADD.FTZ R26, RZ, R21 ;  /* 0x00000015ff1a7221 */ /* 0x000fe20000010000 */
[C---:B------:R-:W-:Y:S01]  /*3ec0*/  FMUL.FTZ R21, R139.reuse, R24 ;  /* 0x000000188b157220 */ /* 0x040fe20000410000 */
[----:B------:R-:W-:Y:S01]  /*3ed0*/  FADD.FTZ R29, R104, R29 ;  /* 0x0000001d681d7221 */ /* 0x000fe20000010000 */
[----:B------:R-:W-:Y:S01]  /*3ee0*/  FMUL.FTZ R20, R139, R22 ;  /* 0x000000168b147220 */ /* 0x000fe20000410000 */
[C---:B------:R-:W-:Y:S01]  /*3ef0*/  FMUL.FTZ R28, R146.reuse, R26 ;  /* 0x0000001a921c7220 */ /* 0x040fe20000410000 */
[C---:B------:R-:W-:Y:S01]  /*3f00*/  FFMA.FTZ R21, R135.reuse, R22, -R21 ;  /* 0x0000001687157223 */ /* 0x040fe20000010815 */
[-C--:B------:R-:W-:Y:S01]  /*3f10*/  FMUL.FTZ R27, R146, R29.reuse ;  /* 0x0000001d921b7220 */ /* 0x080fe20000410000 */
[----:B------:R-:W-:Y:S01]  /*3f20*/  FFMA.FTZ R20, R135, R24, R20 ;  /* 0x0000001887147223 */ /* 0x000fe20000010014 */
[----:B------:R-:W-:Y:S01]  /*3f30*/  FFMA.FTZ R28, R143, R29, -R28 ;  /* 0x0000001d8f1c7223 */ /* 0x000fe2000001081c */
[-C--:B------:R-:W-:Y:S01]  /*3f40*/  FMUL.FTZ R25, R141, R21.reuse ;  /* 0x000000158d197220 */ /* 0x080fe20000410000 */
[----:B------:R-:W-:Y:S01]  /*3f50*/  FFMA.FTZ R27, R143, R26, R27 ;  /* 0x0000001a8f1b7223 */ /* 0x000fe2000001001b */
[-C--:B------:R-:W-:Y:S01]  /*3f60*/  FMUL.FTZ R23, R141, R20.reuse ;  /* 0x000000148d177220 */ /* 0x080fe20000410000 */
[----:B------:R-:W-:Y:S01]  /*3f70*/  FADD.FTZ R28, R105, R28 ;  /* 0x0000001c691c7221 */ /* 0x000fe20000010000 */
[C---:B------:R-:W-:Y:S01]  /*3f80*/  FFMA.FTZ R25, R140.reuse, R20, R25 ;  /* 0x000000148c197223 */ /* 0x040fe20000010019 */
[----:B------:R-:W-:Y:S01]  /*3f90*/  FADD.FTZ R20, RZ, R27 ;  /* 0x0000001bff147221 */ /* 0x000fe20000010000 */
[----:B------:R-:W-:Y:S01]  /*3fa0*/  FFMA.FTZ R23, R140, R21, -R23 ;  /* 0x000000158c177223 */ /* 0x000fe20000010817 */
[----:B------:R-:W-:-:S02]  /*3fb0*/  FMUL.FTZ R22, R147, R28 ;  /* 0x0000001c93167220 */ /* 0x000fc40000410000 */
[-C--:B------:R-:W-:Y:S01]  /*3fc0*/  FMUL.FTZ R27, R147, R20.reuse ;  /* 0x00000014931b7220 */ /* 0x080fe20000410000 */
[----:B------:R-:W-:Y:S01]  /*3fd0*/  FMUL.FTZ R21, R144, R23 ;  /* 0x0000001790157220 */ /* 0x000fe20000410000 */
[C---:B------:R-:W-:Y:S02]  /*3fe0*/  FFMA.FTZ R22, R145.reuse, R20, R22 ;  /* 0x0000001491167223 */ /* 0x040fe40000010016 */
[----:B------:R-:W-:Y:S01]  /*3ff0*/  FFMA.FTZ R27, R145, R28, -R27 ;  /* 0x0000001c911b7223 */ /* 0x000fe2000001081b */
[-C--:B------:R-:W-:Y:S01]  /*4000*/  FFMA.FTZ R21, R142, R25.reuse, R21 ;  /* 0x000000198e157223 */ /* 0x080fe20000010015 */
[----:B------:R-:W-:Y:S01]  /*4010*/  FADD.FTZ R150, RZ, R22 ;  /* 0x00000016ff967221 */ /* 0x000fe20000010000 */
[----:B------:R-:W-:Y:S01]  /*4020*/  FMUL.FTZ R25, R144, R25 ;  /* 0x0000001990197220 */ /* 0x000fe20000410000 */
[----:B------:R-:W-:Y:S01]  /*4030*/  FADD.FTZ R151, R116, R27 ;  /* 0x0000001b74977221 */ /* 0x000fe20000010000 */
[----:B------:R-:W-:Y:S02]  /*4040*/  FMUL.FTZ R20, R146, R21 ;  /* 0x0000001592147220 */ /* 0x000fe40000410000 */
[----:B------:R-:W-:Y:S01]  /*4050*/  FFMA.FTZ R25, R142, R23, -R25 ;  /* 0x000000178e197223 */ /* 0x000fe20000010819 */
[----:B------:R-:W0:Y:S03]  /*4060*/  SHFL.UP PT, R24, R150, 0x1, RZ ;  /* 0x0420000096187989 */ /* 0x000e2600000e00ff */
[-C--:B------:R-:W-:Y:S01]  /*4070*/  FFMA.FTZ R20, R143, R25.reuse, -R20 ;  /* 0x000000198f147223 */ /* 0x080fe20000010814 */
[----:B------:R-:W-:Y:S01]  /*4080*/  FMUL.FTZ R22, R146, R25 ;  /* 0x0000001992167220 */ /* 0x000fe20000410000 */
[----:B------:R-:W1:Y:S02]  /*4090*/  SHFL.UP PT, R23, R151, 0x1, RZ ;  /* 0x0420000097177989 */ /* 0x000e6400000e00ff */
[----:B------:R-:W-:Y:S01]  /*40a0*/  FMUL.FTZ R152, R147, R20 ;  /* 0x0000001493987220 */ /* 0x000fe20000410000 */
[----:B------:R-:W-:-:S04]  /*40b0*/  FFMA.FTZ R22, R143, R21, R22 ;  /* 0x000000158f167223 */ /* 0x000fc80000010016 */
[-C--:B------:R-:W-:Y:S01]  /*40c0*/  FFMA.FTZ R152, R145, R22.reuse, R152 ;  /* 0x0000001691987223 */ /* 0x080fe20000010098 */
[----:B------:R-:W-:-:S04]  /*40d0*/  FMUL.FTZ R149, R147, R22 ;  /* 0x0000001693957220 */ /* 0x000fc80000410000 */
[----:B------:R-:W-:Y:S01]  /*40e0*/  FFMA.FTZ R149, R145, R20, -R149 ;  /* 0x0000001491957223 */ /* 0x000fe20000010895 */
[----:B------:R-:W3:Y:S04]  /*40f0*/  SHFL.UP PT, R21, R152, 0x1, RZ ;  /* 0x0420000098157989 */ /* 0x000ee800000e00ff */
[----:B------:R-:W4:Y:S01]  /*4100*/  SHFL.UP PT, R20, R149, 0x1, RZ ;  /* 0x0420000095147989 */ /* 0x000f2200000e00ff */
[-C--:B0-----:R-:W-:Y:S01]  /*4110*/  FMUL.FTZ R25, R149, R24.reuse ;  /* 0x0000001895197220 */ /* 0x081fe20000410000 */
[----:B------:R-:W-:-:S03]  /*4120*/  FMUL.FTZ R24, R152, R24 ;  /* 0x0000001898187220 */ /* 0x000fc60000410000 */
[-C--:B-1----:R-:W-:Y:S01]  /*4130*/  FFMA.FTZ R25, R152, R23.reuse, R25 ;  /* 0x0000001798197223 */ /* 0x082fe20000010019 */
[----:B------:R-:W-:-:S03]  /*4140*/  FFMA.FTZ R24, R149, R23, -R24 ;  /* 0x0000001795187223 */ /* 0x000fc60000010818 */
[----:B------:R-:W-:Y:S01]  /*4150*/  @P1 FADD.FTZ R150, R150, R25 ;  /* 0x0000001996961221 */ /* 0x000fe20000010000 */
[----:B------:R-:W-:-:S04]  /*4160*/  @P1 FADD.FTZ R151, R151, R24 ;  /* 0x0000001897971221 */ /* 0x000fc80000010000 */
[----:B------:R-:W0:Y:S04]  /*4170*/  SHFL.UP PT, R25, R150, 0x2, RZ ;  /* 0x0440000096197989 */ /* 0x000e2800000e00ff */
[----:B------:R-:W1:Y:S01]  /*4180*/  SHFL.UP PT, R24, R151, 0x2, RZ ;  /* 0x0440000097187989 */ /* 0x000e6200000e00ff */
[-C--:B---3--:R-:W-:Y:S01]  /*4190*/  FMUL.FTZ R23, R149, R21.reuse ;  /* 0x0000001595177220 */ /* 0x088fe20000410000 */
[----:B------:R-:W-:-:S03]  /*41a0*/  FMUL.FTZ R22, R152, R21 ;  /* 0x0000001598167220 */ /* 0x000fc60000410000 */
[-C--:B----4-:R-:W-:Y:S01]  /*41b0*/  @P1 FFMA.FTZ R152, R152, R20.reuse, R23 ;  /* 0x0000001498981223 */ /* 0x090fe20000010017 */
[----:B------:R-:W-:-:S04]  /*41c0*/  @P1 FFMA.FTZ R149, R149, R20, -R22 ;  /* 0x0000001495951223 */ /* 0x000fc80000010816 */
[----:B------:R-:W3:Y:S01]  /*41d0*/  SHFL.UP PT, R21, R152, 0x2, RZ ;  /* 0x0440000098157989 */ /* 0x000ee200000e00ff */
[----:B------:R-:W-:-:S03]  /*41e0*/  ISETP.GE.AND P1, PT, R54, 0x2, PT ;  /* 0x000000023600780c */ /* 0x000fc60003f26270 */
[----:B------:R-:W4:Y:S01]  /*41f0*/  SHFL.UP PT, R20, R149, 0x2, RZ ;  /* 0x0440000095147989 */ /* 0x000f2200000e00ff */
[-C--:B0-----:R-:W-:Y:S01]  /*4200*/  FMUL.FTZ R23, R149, R25.reuse ;  /* 0x0000001995177220 */ /* 0x081fe20000410000 */
[----:B------:R-:W-:-:S03]  /*4210*/  FMUL.FTZ R22, R152, R25 ;  /* 0x0000001998167220 */ /* 0x000fc60000410000 */
[-C--:B-1----:R-:W-:Y:S01]  /*4220*/  FFMA.FTZ R23, R152, R24.reuse, R23 ;  /* 0x0000001898177223 */ /* 0x082fe20000010017 */
[----:B------:R-:W-:-:S04]  /*4230*/  FFMA.FTZ R22, R149, R24, -R22 ;  /* 0x0000001895167223 */ /* 0x000fc80000010816 */
[----:B------:R-:W-:Y:S01]  /*4240*/  @P1 FADD.FTZ R150, R150, R23 ;  /* 0x0000001796961221 */ /* 0x000fe20000010000 */
[----:B------:R-:W-:-:S04]  /*4250*/  @P1 FADD.FTZ R151, R151, R22 ;  /* 0x0000001697971221 */ /* 0x000fc80000010000 */
[----:B------:R-:W0:Y:S01]  /*4260*/  SHFL.UP PT, R25, R150, 0x4, RZ ;  /* 0x0480000096197989 */ /* 0x000e2200000e00ff */
[CC--:B---3--:R-:W-:Y:S01]  /*4270*/  FMUL.FTZ R23, R149.reuse, R21.reuse ;  /* 0x0000001595177220 */ /* 0x0c8fe20000410000 */
[C---:B------:R-:W-:Y:S02]  /*4280*/  FMUL.FTZ R22, R152.reuse, R21 ;  /* 0x0000001598167220 */ /* 0x040fe40000410000 */
[----:B------:R-:W1:Y:S01]  /*4290*/  SHFL.UP PT, R24, R151, 0x4, RZ ;  /* 0x0480000097187989 */ /* 0x000e6200000e00ff */
[-C--:B----4-:R-:W-:Y:S01]  /*42a0*/  @P1 FFMA.FTZ R152, R152, R20.reuse, R23 ;  /* 0x0000001498981223 */ /* 0x090fe20000010017 */
[----:B------:R-:W-:-:S04]  /*42b0*/  @P1 FFMA.FTZ R149, R149, R20, -R22 ;  /* 0x0000001495951223 */ /* 0x000fc80000010816 */
        /* <DEDUP_REMOVED lines=9> */
[----:B------:R-:W-:Y:S01]  /*4350*/  @P1 FADD.FTZ R151, R151, R22 ;  /* 0x0000001697971221 */ /* 0x000fe20000010000 */
[C---:B------:R-:W-:Y:S02]  /*4360*/  FMUL.FTZ R22, R152.reuse, R21 ;  /* 0x0000001598167220 */ /* 0x040fe40000410000 */
[----:B------:R-:W0:Y:S01]  /*4370*/  SHFL.UP PT, R24, R150, 0x8, RZ ;  /* 0x0500000096187989 */ /* 0x000e2200000e00ff */
[-C--:B----4-:R-:W-:Y:S01]  /*4380*/  @P1 FFMA.FTZ R152, R152, R20.reuse, R23 ;  /* 0x0000001498981223 */ /* 0x090fe20000010017 */
[----:B------:R-:W-:Y:S02]  /*4390*/  @P1 FFMA.FTZ R149, R149, R20, -R22 ;  /* 0x0000001495951223 */ /* 0x000fe40000010816 */
[----:B------:R-:W1:Y:S04]  /*43a0*/  SHFL.UP PT, R23, R151, 0x8, RZ ;  /* 0x0500000097177989 */ /* 0x000e6800000e00ff */
[----:B------:R-:W3:Y:S04]  /*43b0*/  SHFL.UP PT, R21, R152, 0x8, RZ ;  /* 0x0500000098157989 */ /* 0x000ee800000e00ff */
[----:B------:R-:W4:Y:S01]  /*43c0*/  SHFL.UP PT, R20, R149, 0x8, RZ ;  /* 0x0500000095147989 */ /* 0x000f2200000e00ff */
[----:B------:R-:W-:Y:S01]  /*43d0*/  ISETP.GE.AND P1, PT, R54, 0x8, PT ;  /* 0x000000083600780c */ /* 0x000fe20003f26270 */
[----:B0-----:R-:W-:-:S04]  /*43e0*/  FMUL.FTZ R25, R149, R24 ;  /* 0x0000001895197220 */ /* 0x001fc80000410000 */
[C---:B-1----:R-:W-:Y:S01]  /*43f0*/  FFMA.FTZ R27, R152.reuse, R23, R25 ;  /* 0x00000017981b7223 */ /* 0x042fe20000010019 */
[C---:B------:R-:W-:Y:S01]  /*4400*/  FMUL.FTZ R24, R152.reuse, R24 ;  /* 0x0000001898187220 */ /* 0x040fe20000410000 */
[-C--:B---3--:R-:W-:Y:S01]  /*4410*/  FMUL.FTZ R25, R149, R21.reuse ;  /* 0x0000001595197220 */ /* 0x088fe20000410000 */
[----:B------:R-:W-:-:S05]  /*4420*/  FMUL.FTZ R22, R152, R21 ;  /* 0x0000001598167220 */ /* 0x000fca0000410000 */
[-C--:B----4-:R-:W-:Y:S01]  /*4430*/  @P1 FFMA.FTZ R152, R152, R20.reuse, R25 ;  /* 0x0000001498981223 */ /* 0x090fe20000010019 */
[C---:B------:R-:W-:Y:S01]  /*4440*/  FFMA.FTZ R24, R149.reuse, R23, -R24 ;  /* 0x0000001795187223 */ /* 0x040fe20000010818 */
[----:B------:R-:W-:Y:S01]  /*4450*/  @P1 FADD.FTZ R150, R150, R27 ;  /* 0x0000001b96961221 */ /* 0x000fe20000010000 */
[----:B------:R-:W-:Y:S02]  /*4460*/  @P1 FFMA.FTZ R149, R149, R20, -R22 ;  /* 0x0000001495951223 */ /* 0x000fe40000010816 */
[----:B------:R-:W0:Y:S01]  /*4470*/  SHFL.UP PT, R20, R152, 0x10, RZ ;  /* 0x0600000098147989 */ /* 0x000e2200000e00ff */
[----:B------:R-:W-:-:S03]  /*4480*/  @P1 FADD.FTZ R151, R151, R24 ;  /* 0x0000001897971221 */ /* 0x000fc60000010000 */
[----:B------:R-:W1:Y:S04]  /*4490*/  SHFL.UP PT, R23, R150, 0x10, RZ ;  /* 0x0600000096177989 */ /* 0x000e6800000e00ff */
[----:B------:R-:W3:Y:S04]  /*44a0*/  SHFL.UP PT, R25, R149, 0x10, RZ ;  /* 0x0600000095197989 */ /* 0x000ee800000e00ff */
[----:B------:R-:W4:Y:S01]  /*44b0*/  SHFL.UP PT, R21, R151, 0x10, RZ ;  /* 0x0600000097157989 */ /* 0x000f2200000e00ff */
[----:B------:R-:W-:Y:S01]  /*44c0*/  ISETP.NE.AND P1, PT, R54, 0x1f, PT ;  /* 0x0000001f3600780c */ /* 0x000fe20003f25270 */
[----:B------:R-:W5:Y:S01]  /*44d0*/  S2UR UR6, SR_CgaCtaId ;  /* 0x00000000000679c3 */ /* 0x000f620000008800 */
[CC--:B0-----:R-:W-:Y:S01]  /*44e0*/  FMUL.FTZ R24, R152.reuse, R20.reuse ;  /* 0x0000001498187220 */ /* 0x0c1fe20000410000 */
[C---:B------:R-:W-:Y:S01]  /*44f0*/  FMUL.FTZ R20, R149.reuse, R20 ;  /* 0x0000001495147220 */ /* 0x040fe20000410000 */
[CC--:B-1----:R-:W-:Y:S01]  /*4500*/  FMUL.FTZ R22, R152.reuse, R23.reuse ;  /* 0x0000001798167220 */ /* 0x0c2fe20000410000 */
[C---:B------:R-:W-:Y:S01]  /*4510*/  FMUL.FTZ R23, R149.reuse, R23 ;  /* 0x0000001795177220 */ /* 0x040fe20000410000 */
[-C--:B---3--:R-:W-:Y:S01]  /*4520*/  FFMA.FTZ R24, R149, R25.reuse, -R24 ;  /* 0x0000001995187223 */ /* 0x088fe20000010818 */
[----:B------:R-:W-:Y:S01]  /*4530*/  FFMA.FTZ R25, R152, R25, R20 ;  /* 0x0000001998197223 */ /* 0x000fe20000010014 */
[----:B------:R-:W-:-:S02]  /*4540*/  HFMA2 R20, -RZ, RZ, 1.875, 0 ;  /* 0x3f800000ff147431 */ /* 0x000fc400000001ff */
[-C--:B----4-:R-:W-:Y:S01]  /*4550*/  FFMA.FTZ R26, R149, R21.reuse, -R22 ;  /* 0x00000015951a7223 */ /* 0x090fe20000010816 */
[----:B------:R-:W-:Y:S01]  /*4560*/  FFMA.FTZ R27, R152, R21, R23 ;  /* 0x00000015981b7223 */ /* 0x000fe20000010017 */
[----:B------:R-:W-:Y:S02]  /*4570*/  CS2R R22, SRZ ;  /* 0x0000000000167805 */ /* 0x000fe4000001ff00 */
[----:B------:R-:W-:Y:S01]  /*4580*/  MOV R21, RZ ;  /* 0x000000ff00157202 */ /* 0x000fe20000000f00 */
[----:B------:R-:W-:Y:S01]  /*4590*/  FADD.FTZ R26, R151, R26 ;  /* 0x0000001a971a7221 */ /* 0x000fe20000010000 */
[----:B------:R-:W-:-:S04]  /*45a0*/  FADD.FTZ R27, R150, R27 ;  /* 0x0000001b961b7221 */ /* 0x000fc80000010000 */
[----:B------:R-:W-:Y:S04]  /*45b0*/  @P0 LDS.128 R20, [UR5] ;  /* 0x00000005ff140984 */ /* 0x000fe80008000c00 */
[----:B------:R0:W-:Y:S01]  /*45c0*/  @!P1 STS.128 [R56+0x2110], R24 ;  /* 0x0021101838009388 */ /* 0x0001e20000000c00 */
[----:B------:R-:W-:Y:S02]  /*45d0*/  UMOV UR4, 0x400 ;  /* 0x0000040000047882 */ /* 0x000fe40000000000 */
[----:B-----5:R-:W-:Y:S01]  /*45e0*/  ULEA UR4, UR6, UR4, 0x18 ;  /* 0x0000000406047291 */ /* 0x020fe2000f8ec0ff */
[----:B------:R-:W-:Y:S01]  /*45f0*/  BAR.SYNC.DEFER_BLOCKING 0x0 ;  /* 0x0000000000007b1d */ /* 0x000fe20000010000 */
[----:B------:R-:W-:-:S07]  /*4600*/  ISETP.GE.AND P1, PT, R54, 0x10, PT ;  /* 0x000000103600780c */ /* 0x000fce0003f26270 */
[----:B------:R-:W1:Y:S04]  /*4610*/  LDS.128 R28, [UR4+0x2110] ;  /* 0x00211004ff1c7984 */ /* 0x000e680008000c00 */
[----:B------:R-:W3:Y:S04]  /*4620*/  LDS.128 R32, [UR4+0x2120] ;  /* 0x00212004ff207984 */ /* 0x000ee80008000c00 */
[----:B------:R-:W4:Y:S01]  /*4630*/  LDS.128 R36, [UR4+0x2130] ;  /* 0x00213004ff247984 */ /* 0x000f220008000c00 */
[-C--:B--2---:R-:W-:Y:S01]  /*4640*/  FMUL.FTZ R155, R41, R43.reuse ;  /* 0x0000002b299b7220 */ /* 0x084fe20000410000 */
[----:B------:R-:W-:Y:S01]  /*4650*/  FMUL.FTZ R154, R40, R43 ;  /* 0x0000002b289a7220 */ /* 0x000fe20000410000 */
[----:B------:R-:W-:-:S02]  /*4660*/  FSEL R153, R149, R24, !P1 ;  /* 0x0000001895997208 */ /* 0x000fc40004800000 */
[-C--:B------:R-:W-:Y:S01]  /*4670*/  FFMA.FTZ R148, R40, R42.reuse, -R155 ;  /* 0x0000002a28947223 */ /* 0x080fe2000001089b */
[----:B------:R-:W-:Y:S02]  /*4680*/  FFMA.FTZ R149, R41, R42, R154 ;  /* 0x0000002a29957223 */ /* 0x000fe4000001009a */
[----:B------:R-:W2:Y:S01]  /*4690*/  LDS.128 R40, [UR4+0x2140] ;  /* 0x00214004ff287984 */ /* 0x000ea20008000c00 */
[----:B------:R-:W-:Y:S02]  /*46a0*/  ISETP.NE.AND P2, PT, R114, 0x1, PT ;  /* 0x000000017200780c */ /* 0x000fe40003f45270 */
[----:B0-----:R-:W-:Y:S02]  /*46b0*/  FSEL R26, R151, R26, !P1 ;  /* 0x0000001a971a7208 */ /* 0x001fe40004800000 */
[----:B------:R-:W-:Y:S02]  /*46c0*/  FSEL R25, R152, R25, !P1 ;  /* 0x0000001998197208 */ /* 0x000fe40004800000 */
[----:B------:R-:W-:-:S02]  /*46d0*/  FSEL R27, R150, R27, !P1 ;  /* 0x0000001b961b7208 */ /* 0x000fc40004800000 */
[----:B------:R-:W-:Y:S02]  /*46e0*/  ISETP.NE.AND P1, PT, R114, 0x2, PT ;  /* 0x000000027200780c */ /* 0x000fe40003f25270 */
[C---:B-1----:R-:W-:Y:S01]  /*46f0*/  FSEL R76, R29.reuse, R76, !P2 ;  /* 0x0000004c1d4c7208 */ /* 0x042fe20005000000 */
[CC--:B---3--:R-:W-:Y:S01]  /*4700*/  FMUL.FTZ R24, R28.reuse, R33.reuse ;  /* 0x000000211c187220 */ /* 0x0c8fe20000410000 */
[C---:B------:R-:W-:Y:S01]  /*4710*/  FMUL.FTZ R151, R29.reuse, R33 ;  /* 0x000000211d977220 */ /* 0x040fe20000410000 */
[C---:B------:R-:W-:Y:S02]  /*4720*/  FSEL R75, R28.reuse, R75, !P2 ;  /* 0x0000004b1c4b7208 */ /* 0x040fe40005000000 */
[-C--:B------:R-:W-:Y:S01]  /*4730*/  FFMA.FTZ R29, R29, R32.reuse, R24 ;  /* 0x000000201d1d7223 */ /* 0x080fe20000010018 */
[----:B------:R-:W-:Y:S01]  /*4740*/  FFMA.FTZ R28, R28, R32, -R151 ;  /* 0x000000201c1c7223 */ /* 0x000fe20000010897 */
[-C--:B------:R-:W-:Y:S01]  /*4750*/  FMUL.FTZ R24, R30, R33.reuse ;  /* 0x000000211e187220 */ /* 0x080fe20000410000 */
[C---:B------:R-:W-:Y:S01]  /*4760*/  FMUL.FTZ R151, R31.reuse, R33 ;  /* 0x000000211f977220 */ /* 0x040fe20000410000 */
[----:B------:R-:W-:-:S02]  /*4770*/  FSEL R78, R31, R78, !P2 ;  /* 0x0000004e1f4e7208 */ /* 0x000fc40005000000 */
[-C--:B------:R-:W-:Y:S01]  /*4780*/  FFMA.FTZ R24, R31, R32.reuse, R24 ;  /* 0x000000201f187223 */ /* 0x080fe20000010018 */
[----:B------:R-:W-:Y:S01]  /*4790*/  FFMA.FTZ R151, R30, R32, -R151 ;  /* 0x000000201e977223 */ /* 0x000fe20000010897 */
[----:B----4-:R-:W-:Y:S02]  /*47a0*/  FMUL.FTZ R31, R29, R37 ;  /* 0x000000251d1f7220 */ /* 0x010fe40000410000 */
[----:B------:R-:W-:Y:S01]  /*47b0*/  FADD.FTZ R35, R35, R24 ;  /* 0x0000001823237221 */ /* 0x000fe20000010000 */
[----:B------:R-:W-:Y:S01]  /*47c0*/  FADD.FTZ R34, R34, R151 ;  /* 0x0000009722227221 */ /* 0x000fe20000010000 */
[----:B------:R-:W-:Y:S01]  /*47d0*/  FSEL R77, R30, R77, !P2 ;  /* 0x0000004d1e4d7208 */ /* 0x000fe20005000000 */
[C---:B------:R-:W-:Y:S01]  /*47e0*/  FFMA.FTZ R24, R28.reuse, R36, -R31 ;  /* 0x000000241c187223 */ /* 0x040fe2000001081f */
[C---:B------:R-:W-:Y:S01]  /*47f0*/  FSEL R75, R28.reuse, R75, !P1 ;  /* 0x0000004b1c4b7208 */ /* 0x040fe20004800000 */
[-C--:B------:R-:W-:Y:S01]  /*4800*/  FMUL.FTZ R30, R28, R37.reuse ;  /* 0x000000251c1e7220 */ /* 0x080fe20000410000 */
[-C--:B------:R-:W-:Y:S01]  /*4810*/  FMUL.FTZ R31, R35, R37.reuse ;  /* 0x00000025231f7220 */ /* 0x080fe20000410000 */
[C---:B------:R-:W-:Y:S01]  /*4820*/  FMUL.FTZ R28, R34.reuse, R37 ;  /* 0x00000025221c7220 */ /* 0x040fe20000410000 */
[C---:B------:R-:W-:Y:S01]  /*4830*/  FSEL R76, R29.reuse, R76, !P1 ;  /* 0x0000004c1d4c7208 */ /* 0x040fe20004800000 */
[-C--:B------:R-:W-:Y:S01]  /*4840*/  FFMA.FTZ R29, R29, R36.reuse, R30 ;  /* 0x000000241d1d7223 */ /* 0x080fe2000001001e */
[-C--:B------:R-:W-:Y:S01]  /*4850*/  FFMA.FTZ R31, R34, R36.reuse, -R31 ;  /* 0x00000024221f7223 */ /* 0x080fe2000001081f */
[----:B------:R-:W-:Y:S01]  /*4860*/  FFMA.FTZ R36, R35, R36, R28 ;  /* 0x0000002423247223 */ /* 0x000fe2000001001c */
[----:B------:R-:W-:-:S02]  /*4870*/  ISETP.GE.U32.AND P2, PT, R72, 0x20, PT ;  /* 0x000000204800780c */ /* 0x000fc40003f46070 */
[----:B------:R-:W-:Y:S01]  /*4880*/  FADD.FTZ R38, R38, R31 ;  /* 0x0000001f26267221 */ /* 0x000fe20000010000 */
[----:B------:R-:W-:Y:S01]  /*4890*/  FADD.FTZ R39, R39, R36 ;  /* 0x0000002427277221 */ /* 0x000fe20000010000 */
[----:B------:R-:W-:Y:S01]  /*48a0*/  FSEL R77, R34, R77, !P1 ;  /* 0x0000004d224d7208 */ /* 0x000fe20004800000 */
[-C--:B--2---:R-:W-:Y:S01]  /*48b0*/  FMUL.FTZ R33, R29, R41.reuse ;  /* 0x000000291d217220 */ /* 0x084fe20000410000 */
[----:B------:R-:W-:Y:S01]  /*48c0*/  FSEL R78, R35, R78, !P1 ;  /* 0x0000004e234e7208 */ /* 0x000fe20004800000 */
[CC--:B------:R-:W-:Y:S01]  /*48d0*/  FMUL.FTZ R31, R39.reuse, R41.reuse ;  /* 0x00000029271f7220 */ /* 0x0c0fe20000410000 */
[----:B------:R-:W-:Y:S01]  /*48e0*/  ISETP.NE.AND P1, PT, R114, 0x3, PT ;  /* 0x000000037200780c */ /* 0x000fe20003f25270 */
[----:B------:R-:W-:Y:S01]  /*48f0*/  FMUL.FTZ R30, R38, R41 ;  /* 0x00000029261e7220 */ /* 0x000fe20000410000 */
[-C--:B------:R-:W-:Y:S01]  /*4900*/  FFMA.FTZ R33, R24, R40.reuse, -R33 ;  /* 0x0000002818217223 */ /* 0x080fe20000010821 */
[-C--:B------:R-:W-:Y:S01]  /*4910*/  FFMA.FTZ R31, R38, R40.reuse, -R31 ;  /* 0x00000028261f7223 */ /* 0x080fe2000001081f */
[C---:B------:R-:W-:Y:S01]  /*4920*/  FSEL R75, R24.reuse, R75, !P1 ;  /* 0x0000004b184b7208 */ /* 0x040fe20004800000 */
[----:B------:R-:W-:Y:S01]  /*4930*/  FMUL.FTZ R24, R24, R41 ;  /* 0x0000002918187220 */ /* 0x000fe20000410000 */
[----:B------:R-:W-:Y:S01]  /*4940*/  FFMA.FTZ R30, R39, R40, R30 ;  /* 0x00000028271e7223 */ /* 0x000fe2000001001e */
[----:B------:R-:W0:Y:S01]  /*4950*/  SHFL.UP PT, R153, R153, 0x1, RZ ;  /* 0x0420000099997989 */ /* 0x000e2200000e00ff */
[----:B------:R-:W-:Y:S03]  /*4960*/  BSSY.RECONVERGENT B0, `(.L_x_361) ;  /* 0x000002b000007945 */ /* 0x000fe60003800200 */
[----:B------:R1:W2:Y:S01]  /*4970*/  SHFL.UP PT, R28, R25, 0x1, RZ ;  /* 0x04200000191c7989 */ /* 0x0002a200000e00ff */
[----:B------:R-:W-:-:S03]  /*4980*/  FSEL R77, R38, R77, !P1 ;  /* 0x0000004d264d7208 */ /* 0x000fc60004800000 */
[----:B------:R-:W3:Y:S01]  /*4990*/  SHFL.UP PT, R26, R26, 0x1, RZ ;  /* 0x042000001a1a7989 */ /* 0x000ee200000e00ff */
[----:B------:R-:W-:-:S03]  /*49a0*/  FSEL R78, R39, R78, !P1 ;  /* 0x0000004e274e7208 */ /* 0x000fc60004800000 */
[----:B------:R-:W4:Y:S01]  /*49b0*/  SHFL.UP PT, R27, R27, 0x1, RZ ;  /* 0x042000001b1b7989 */ /* 0x000f2200000e00ff */
[C---:B------:R-:W-:Y:S01]  /*49c0*/  FSEL R76, R29.reuse, R76, !P1 ;  /* 0x0000004c1d4c7208 */ /* 0x040fe20004800000 */
[----:B------:R-:W-:Y:S01]  /*49d0*/  FFMA.FTZ R24, R29, R40, R24 ;  /* 0x000000281d187223 */ /* 0x000fe20000010018 */
[----:B------:R-:W-:Y:S01]  /*49e0*/  FADD.FTZ R31, R42, R31 ;  /* 0x0000001f2a1f7221 */ /* 0x000fe20000010000 */
[----:B------:R-:W-:Y:S01]  /*49f0*/  FADD.FTZ R30, R43, R30 ;  /* 0x0000001e2b1e7221 */ /* 0x000fe20000010000 */
[----:B-1----:R-:W-:Y:S06]  /*4a00*/  @!P2 BRA `(.L_x_362) ;  /* 0x000000000040a947 */ /* 0x002fec0003800000 */
[C---:B--2---:R-:W-:Y:S01]  /*4a10*/  FMUL.FTZ R32, R28.reuse, R77 ;  /* 0x0000004d1c207220 */ /* 0x044fe20000410000 */
[C---:B------:R-:W-:Y:S01]  /*4a20*/  FMUL.FTZ R30, R28.reuse, R78 ;  /* 0x0000004e1c1e7220 */ /* 0x040fe20000410000 */
[C---:B------:R-:W-:Y:S01]  /*4a30*/  FMUL.FTZ R24, R28.reuse, R76 ;  /* 0x0000004c1c187220 */ /* 0x040fe20000410000 */
[----:B------:R-:W-:Y:S01]  /*4a40*/  FMUL.FTZ R25, R28, R75 ;  /* 0x0000004b1c197220 */ /* 0x000fe20000410000 */
[C---:B0-----:R-:W-:Y:S01]  /*4a50*/  FFMA.FTZ R32, R153.reuse, R78, R32 ;  /* 0x0000004e99207223 */ /* 0x041fe20000010020 */
[C---:B------:R-:W-:Y:S01]  /*4a60*/  FFMA.FTZ R29, R153.reuse, R77, -R30 ;  /* 0x0000004d991d7223 */ /* 0x040fe2000001081e */
[C---:B------:R-:W-:Y:S01]  /*4a70*/  FFMA.FTZ R24, R153.reuse, R75, -R24 ;  /* 0x0000004b99187223 */ /* 0x040fe20000010818 */
[----:B------:R-:W-:Y:S01]  /*4a80*/  FFMA.FTZ R25, R153, R76, R25 ;  /* 0x0000004c99197223 */ /* 0x000fe20000010019 */
[----:B----4-:R-:W-:Y:S01]  /*4a90*/  FADD.FTZ R27, R27, R32 ;  /* 0x000000201b1b7221 */ /* 0x010fe20000010000 */
[----:B---3--:R-:W-:Y:S01]  /*4aa0*/  FADD.FTZ R26, R26, R29 ;  /* 0x0000001d1a1a7221 */ /* 0x008fe20000010000 */
[----:B------:R-:W-:-:S04]  /*4ab0*/  ISETP.NE.AND P1, PT, R54, RZ, PT ;  /* 0x000000ff3600720c */ /* 0x000fc80003f25270 */
[----:B------:R-:W-:Y:S02]  /*4ac0*/  FSEL R153, R75, R24, !P1 ;  /* 0x000000184b997208 */ /* 0x000fe40004800000 */
[----:B------:R-:W-:Y:S02]  /*4ad0*/  FSEL R28, R76, R25, !P1 ;  /* 0x000000194c1c7208 */ /* 0x000fe40004800000 */
[----:B------:R-:W-:Y:S02]  /*4ae0*/  FSEL R26, R77, R26, !P1 ;  /* 0x0000001a4d1a7208 */ /* 0x000fe40004800000 */
[----:B------:R-:W-:Y:S01]  /*4af0*/  FSEL R27, R78, R27, !P1 ;  /* 0x0000001b4e1b7208 */ /* 0x000fe20004800000 */
[----:B------:R-:W-:Y:S06]  /*4b00*/  BRA `(.L_x_363) ;  /* 0x0000000000407947 */ /* 0x000fec0003800000 */
.L_x_362:
[----:B------:R-:W-:Y:S01]  /*4b10*/  ISETP.NE.AND P1, PT, R54, RZ, PT ;  /* 0x000000ff3600720c */ /* 0x000fe20003f25270 */
[C---:B------:R-:W-:Y:S01]  /*4b20*/  FMUL.FTZ R34, R24.reuse, R23 ;  /* 0x0000001718227220 */ /* 0x040fe20000410000 */
[C---:B------:R-:W-:Y:S01]  /*4b30*/  FMUL.FTZ R36, R24.reuse, R22 ;  /* 0x0000001618247220 */ /* 0x040fe20000410000 */
[C---:B------:R-:W-:Y:S01]  /*4b40*/  FMUL.FTZ R32, R24.reuse, R21 ;  /* 0x0000001518207220 */ /* 0x040fe20000410000 */
[----:B------:R-:W-:Y:S01]  /*4b50*/  FMUL.FTZ R24, R24, R20 ;  /* 0x0000001418187220 */ /* 0x000fe20000410000 */
[C---:B------:R-:W-:Y:S01]  /*4b60*/  FFMA.FTZ R34, R33.reuse, R22, -R34 ;  /* 0x0000001621227223 */ /* 0x040fe20000010822 */
[----:B------:R-:W-:-:S07]  /*4b70*/  FFMA.FTZ R25, R33, R23, R36 ;  /* 0x0000001721197223 */ /* 0x000fce0000010024 */
[----:B------:R1:W-:Y:S01]  /*4b80*/  @!P1 STS.128 [UR4+0x2160], R20 ;  /* 0x00216014ff009988 */ /* 0x0003e20008000c04 */
[----:B---3--:R-:W-:Y:S02]  /*4b90*/  @!P1 MOV R26, R22 ;  /* 0x00000016001a9202 */ /* 0x008fe40000000f00 */
[-C--:B0-----:R-:W-:Y:S02]  /*4ba0*/  @!P1 MOV R153, R20.reuse ;  /* 0x0000001400999202 */ /* 0x081fe40000000f00 */
[----:B--2---:R-:W-:Y:S02]  /*4bb0*/  @!P1 MOV R28, R21 ;  /* 0x00000015001c9202 */ /* 0x004fe40000000f00 */
[----:B----4-:R-:W-:Y:S01]  /*4bc0*/  @!P1 MOV R27, R23 ;  /* 0x00000017001b9202 */ /* 0x010fe20000000f00 */
[C---:B-1----:R-:W-:Y:S01]  /*4bd0*/  FFMA.FTZ R20, R33.reuse, R20, -R32 ;  /* 0x0000001421147223 */ /* 0x042fe20000010820 */
[----:B------:R-:W-:Y:S01]  /*4be0*/  FFMA.FTZ R21, R33, R21, R24 ;  /* 0x0000001521157223 */ /* 0x000fe20000010018 */
[----:B------:R-:W-:Y:S01]  /*4bf0*/  FADD.FTZ R22, R31, R34 ;  /* 0x000000221f167221 */ /* 0x000fe20000010000 */
[----:B------:R-:W-:-:S07]  /*4c00*/  FADD.FTZ R23, R30, R25 ;  /* 0x000000191e177221 */ /* 0x000fce0000010000 */
.L_x_363:
[----:B------:R-:W-:Y:S05]  /*4c10*/  BSYNC.RECONVERGENT B0 ;  /* 0x0000000000007941 */ /* 0x000fea0003800200 */
.L_x_361:
        /* <DEDUP_REMOVED lines=107> */
[----:B------:R-:W0:Y:S01]  /*52d0*/  LDC.64 R24, c[0x0][0x480] ;  /* 0x00012000ff187b82 */ /* 0x000e220000000a00 */
[----:B------:R-:W-:Y:S01]  /*52e0*/  SHF.R.S32.HI R131, RZ, 0x1f, R113 ;  /* 0x0000001fff837819 */ /* 0x000fe20000011471 */
[----:B------:R1:W-:Y:S01]  /*52f0*/  STS.128 [UR5], R20 ;  /* 0x00000014ff007988 */ /* 0x0003e20008000c05 */
[----:B------:R-:W-:-:S04]  /*5300*/  IADD3 R128, P1, PT, R64, R113, RZ ;  /* 0x0000007140807210 */ /* 0x000fc80007f3e0ff */
[----:B------:R-:W-:Y:S02]  /*5310*/  LEA.HI.X.SX32 R131, R64, R131, 0x1, P1 ;  /* 0x0000008340837211 */ /* 0x000fe400008f0eff */
[----:B0-----:R-:W-:-:S04]  /*5320*/  LEA R24, P1, R128, R24, 0x4 ;  /* 0x0000001880187211 */ /* 0x001fc800078220ff */
[----:B------:R-:W-:-:S05]  /*5330*/  LEA.HI.X R25, R128, R25, R131, 0x4, P1 ;  /* 0x0000001980197211 */ /* 0x000fca00008f2483 */
[----:B------:R1:W-:Y:S04]  /*5340*/  STG.E.128 desc[UR16][R24.64], R20 ;  /* 0x0000001418007986 */ /* 0x0003e8000c101d10 */
.L_x_365:
[----:B------:R-:W-:Y:S05]  /*5350*/  BSYNC.RECONVERGENT B0 ;  /* 0x0000000000007941 */ /* 0x000fea0003800200 */
.L_x_364:
[----:B------:R-:W-:Y:S01]  /*5360*/  IADD3 R112, PT, PT, R112, 0x1, RZ ;  /* 0x0000000170707810 */ /* 0x000fe20007ffe0ff */
[C---:B-1----:R-:W-:Y:S01]  /*5370*/  FMUL.FTZ R21, R149.reuse, R26 ;  /* 0x0000001a95157220 */ /* 0x042fe20000410000 */
[----:B------:R-:W-:Y:S01]  /*5380*/  FADD.FTZ R20, RZ, R147 ;  /* 0x00000093ff147221 */ /* 0x000fe20000010000 */
[C---:B------:R-:W-:Y:S01]  /*5390*/  FMUL.FTZ R28, R149.reuse, R28 ;  /* 0x0000001c951c7220 */ /* 0x040fe20000410000 */
[----:B------:R-:W-:Y:S01]  /*53a0*/  ISETP.NE.AND P1, PT, R112, RZ, PT ;  /* 0x000000ff7000720c */ /* 0x000fe20003f25270 */
[C---:B------:R-:W-:Y:S01]  /*53b0*/  FFMA.FTZ R21, R148.reuse, R27, -R21 ;  /* 0x0000001b94157223 */ /* 0x040fe20000010815 */
[C---:B------:R-:W-:Y:S01]  /*53c0*/  FMUL.FTZ R30, R149.reuse, R30 ;  /* 0x0000001e951e7220 */ /* 0x040fe20000410000 */
        /* <DEDUP_REMOVED lines=12> */
[----:B------:R-:W-:Y:S01]  /*5490*/  FMUL.FTZ R20, R149, R20 ;  /* 0x0000001495147220 */ /* 0x000fe20000410000 */
[C---:B------:R-:W-:Y:S01]  /*54a0*/  FFMA.FTZ R28, R148.reuse, R29, -R28 ;  /* 0x0000001d941c7223 */ /* 0x040fe2000001081c */
        /* <DEDUP_REMOVED lines=13> */
[----:B------:R-:W-:Y:S01]  /*5580*/  FFMA.FTZ R20, R148, R129, -R20 ;  /* 0x0000008194147223 */ /* 0x000fe20000010814 */
[----:B------:R-:W-:Y:S01]  /*5590*/  LEA R107, P2, R2, R107, 0x3 ;  /* 0x0000006b026b7211 */ /* 0x000fe200078418ff */
[----:B------:R-:W-:Y:S01]  /*55a0*/  UIADD3 UR5, UPT, UPT, UR5, 0x10, URZ ;  /* 0x0000001005057890 */ /* 0x000fe2000fffe0ff */
[----:B------:R-:W-:Y:S01]  /*55b0*/  LEA R109, P3, R44, R109, 0x3 ;  /* 0x0000006d2c6d7211 */ /* 0x000fe200078618ff */
[----:B------:R-:W-:Y:S01]  /*55c0*/  FFMA.FTZ R4, R21, 2, R4 ;  /* 0x4000000015047823 */ /* 0x000fe20000010004 */
[----:B------:R-:W-:Y:S01]  /*55d0*/  LEA R111, P4, R46, R111, 0x3 ;  /* 0x0000006f2e6f7211 */ /* 0x000fe200078818ff */
        /* <DEDUP_REMOVED lines=15> */
[----:B------:R-:W-:-:S02]  /*56d0*/  IADD3 R113, PT, PT, R113, 0x1, RZ ;  /* 0x0000000171717810 */ /* 0x000fc40007ffe0ff */
[----:B------:R-:W-:Y:S02]  /*56e0*/  IADD3.X R106, PT, PT, R106, R3, RZ, P2, !PT ;  /* 0x000000036a6a7210 */ /* 0x000fe400017fe4ff */
[----:B------:R-:W-:Y:S02]  /*56f0*/  IADD3.X R108, PT, PT, R108, R45, RZ, P3, !PT ;  /* 0x0000002d6c6c7210 */ /* 0x000fe40001ffe4ff */
[----:B------:R-:W-:Y:S01]  /*5700*/  IADD3.X R110, PT, PT, R110, R47, RZ, P4, !PT ;  /* 0x0000002f6e6e7210 */ /* 0x000fe200027fe4ff */
[----:B------:R-:W-:Y:S06]  /*5710*/  @P1 BRA `(.L_x_366) ;  /* 0xffffffd400e81947 */ /* 0x000fec000383ffff */
.L_x_360:
[----:B------:R-:W-:Y:S01]  /*5720*/  BAR.SYNC.DEFER_BLOCKING 0x0 ;  /* 0x0000000000007b1d */ /* 0x000fe20000010000 */
[----:B------:R-:W-:Y:S01]  /*5730*/  HFMA2 R3, -RZ, RZ, 0, 0 ;  /* 0x00000000ff037431 */ /* 0x000fe200000001ff */
[C---:B------:R-:W-:Y:S02]  /*5740*/  SHF.L.U32 R2, R62.reuse, 0xb, RZ ;  /* 0x0000000b3e027819 */ /* 0x040fe400000006ff */
[----:B------:R-:W-:-:S04]  /*5750*/  IADD3 R62, PT, PT, R62, 0x1, RZ ;  /* 0x000000013e3e7810 */ /* 0x000fc80007ffe0ff */
[----:B------:R-:W0:Y:S01]  /*5760*/  LDC.64 R36, c[0x0][0x420] ;  /* 0x00010800ff247b82 */ /* 0x000e220000000a00 */
[----:B------:R-:W1:Y:S01]  /*5770*/  LDCU UR5, c[0x0][0x394] ;  /* 0x00007280ff0577ac */ /* 0x000e620008000800 */
[----:B------:R-:W-:Y:S02]  /*5780*/  IADD3 R58, P1, PT, R58, 0x2000, RZ ;  /* 0x000020003a3a7810 */ /* 0x000fe40007f3e0ff */
[----:B------:R-:W-:Y:S02]  /*5790*/  IADD3 R60, P2, PT, R60, 0x2000, RZ ;  /* 0x000020003c3c7810 */ /* 0x000fe40007f5e0ff */
[----:B------:R-:W-:Y:S02]  /*57a0*/  IADD3.X R57, PT, PT, RZ, R57, RZ, P1, !PT ;  /* 0x00000039ff397210 */ /* 0x000fe40000ffe4ff */
[----:B------:R-:W2:Y:S01]  /*57b0*/  LDC.64 R38, c[0x0][0x428] ;  /* 0x00010a00ff267b82 */ /* 0x000ea20000000a00 */
[----:B------:R-:W-:-:S07]  /*57c0*/  IADD3.X R59, PT, PT, RZ, R59, RZ, P2, !PT ;  /* 0x0000003bff3b7210 */ /* 0x000fce00017fe4ff */
[----:B------:R-:W3:Y:S01]  /*57d0*/  LDC.64 R40, c[0x0][0x478] ;  /* 0x00011e00ff287b82 */ /* 0x000ee20000000a00 */
[----:B------:R3:W-:Y:S04]  /*57e0*/  STS.128 [R52], R4 ;  /* 0x0000000434007388 */ /* 0x0007e80000000c00 */
[----:B------:R-:W-:Y:S01]  /*57f0*/  STS.128 [R52+0x10], R8 ;  /* 0x0000100834007388 */ /* 0x000fe20000000c00 */
[----:B0-----:R-:W-:-:S03]  /*5800*/  IMAD.WIDE.U32 R2, R36, UR18, R2 ;  /* 0x0000001224027c25 */ /* 0x001fc6000f8e0002 */
[----:B------:R-:W-:Y:S01]  /*5810*/  STS.128 [R52+0x20], R12 ;  /* 0x0000200c34007388 */ /* 0x000fe20000000c00 */
[----:B------:R-:W-:-:S03]  /*5820*/  IMAD R3, R37, UR18, R3 ;  /* 0x0000001225037c24 */ /* 0x000fc6000f8e0203 */
[----:B------:R-:W-:Y:S01]  /*5830*/  STS.128 [R52+0x30], R16 ;  /* 0x0000301034007388 */ /* 0x000fe20000000c00 */
[----:B------:R-:W-:-:S03]  /*5840*/  NOP ;  /* 0x0000000000007918 */ /* 0x000fc60000000000 */
[----:B------:R-:W0:Y:S01]  /*5850*/  LDS.128 R20, [R53] ;  /* 0x0000000035147984 */ /* 0x000e220000000c00 */
[----:B--2---:R-:W-:-:S03]  /*5860*/  IMAD.WIDE.U32 R2, R74, R38, R2 ;  /* 0x000000264a027225 */ /* 0x004fc600078e0002 */
[----:B------:R-:W2:Y:S01]  /*5870*/  LDS.128 R24, [R53+0x200] ;  /* 0x0002000035187984 */ /* 0x000ea20000000c00 */
[----:B------:R-:W-:Y:S01]  /*5880*/  IMAD R0, R74, R39, R3 ;  /* 0x000000274a007224 */ /* 0x000fe200078e0203 */
[C---:B---3--:R-:W-:Y:S02]  /*5890*/  LEA R4, P0, R2.reuse, R40, 0x2 ;  /* 0x0000002802047211 */ /* 0x048fe400078010ff */
[----:B------:R-:W3:Y:S02]  /*58a0*/  LDS.128 R28, [R53+0x400] ;  /* 0x00040000351c7984 */ /* 0x000ee40000000c00 */
[----:B------:R-:W-:Y:S02]  /*58b0*/  LEA.HI.X R5, R2, R41, R0, 0x2, P0 ;  /* 0x0000002902057211 */ /* 0x000fe400000f1400 */
[----:B------:R-:W4:Y:S01]  /*58c0*/  LDS.128 R32, [R53+0x600] ;  /* 0x0006000035207984 */ /* 0x000f220000000c00 */
[----:B-1----:R-:W-:Y:S01]  /*58d0*/  ISETP.GE.AND P0, PT, R62, UR5, PT ;  /* 0x000000053e007c0c */ /* 0x002fe2000bf06270 */
[----:B------:R-:W-:-:S05]  /*58e0*/  IMAD.WIDE.U32 R2, R55, 0x10, R4 ;  /* 0x0000001037027825 */ /* 0x000fca00078e0004 */
[----:B0-----:R0:W-:Y:S04]  /*58f0*/  STG.E.128 desc[UR16][R2.64], R20 ;  /* 0x0000001402007986 */ /* 0x0011e8000c101d10 */
[----:B--2---:R0:W-:Y:S04]  /*5900*/  STG.E.128 desc[UR16][R2.64+0x200], R24 ;  /* 0x0002001802007986 */ /* 0x0041e8000c101d10 */
[----:B---3--:R0:W-:Y:S04]  /*5910*/  STG.E.128 desc[UR16][R2.64+0x400], R28 ;  /* 0x0004001c02007986 */ /* 0x0081e8000c101d10 */
[----:B----4-:R0:W-:Y:S01]  /*5920*/  STG.E.128 desc[UR16][R2.64+0x600], R32 ;  /* 0x0006002002007986 */ /* 0x0101e2000c101d10 */
[----:B------:R-:W-:Y:S05]  /*5930*/  @!P0 BRA `(.L_x_367) ;  /* 0xffffffa800f08947 */ /* 0x000fea000383ffff */
[----:B------:R-:W-:Y:S05]  /*5940*/  EXIT ;  /* 0x000000000000794d */ /* 0x000fea0003800000 */
.L_x_368:
        /* <DEDUP_REMOVED lines=11> */
.L_x_4952:


//--------------------- .text._Z25selective_scan_fwd_kernelI32Selective_Scan_fwd_kernel_traitsILi128ELi16ELi1ELb1ELb0ELb0ELb1EfN3c107complexIfEEEEv13SSMParamsBase --------------------------
	.section	.text._Z25selective_scan_fwd_kernelI32Selective_Scan_fwd_kernel_traitsILi128ELi16ELi1ELb1ELb0ELb0ELb1EfN3c107complexIfEEEEv13SSMParamsBase,"ax",@progbits
	.align	128
        .global         _Z25selective_scan_fwd_kernelI32Selective_Scan_fwd_kernel_traitsILi128ELi16ELi1ELb1ELb0ELb0ELb1EfN3c107complexIfEEEEv13SSMParamsBase
        .type           _Z25selective_scan_fwd_kernelI32Selective_Scan_fwd_kernel_traitsILi128ELi16ELi1ELb1ELb0ELb0ELb1EfN3c107complexIfEEEEv13SSMParamsBase,@function
        .size           _Z25selective_scan_fwd_kernelI32Selective_Scan_fwd_kernel_traitsILi128ELi16ELi1ELb1ELb0ELb0ELb1EfN3c107complexIfEEEEv13SSMParamsBase,(.L_x_4953 - _Z25selective_scan_fwd_kernelI32Selective_Scan_fwd_kernel_traitsILi128ELi16ELi1ELb1ELb0ELb0ELb1EfN3c107complexIfEEEEv13SSMParamsBase)
        .other          _Z25selective_scan_fwd_kernelI32Selective_Scan_fwd_kernel_traitsILi128ELi16ELi1ELb1ELb0ELb0ELb1EfN3c107complexIfEEEEv13SSMParamsBase,@"STO_CUDA_ENTRY STV_DEFAULT"
_Z25selective_scan_fwd_kernelI32Selective_Scan_fwd_kernel_traitsILi128ELi16ELi1ELb1ELb0ELb0ELb1EfN3c107complexIfEEEEv13SSMParamsBase:
.text._Z25selective_scan_fwd_kernelI32Selective_Scan_fwd_kernel_traitsILi128ELi16ELi1ELb1ELb0ELb0ELb1EfN3c107complexIfEEEEv13SSMParamsBase:
        /* <DEDUP_REMOVED lines=80> */
.L_x_408:
[----:B------:R-:W-:Y:S01]  /*0500*/  BAR.SYNC.DEFER_BLOCKING 0x0 ;  /* 0x0000000000007b1d */ /* 0x000fe20000010000 */
[----:B0-----:R-:W-:Y:S02]  /*0510*/  MOV R2, R60 ;  /* 0x0000003c00027202 */ /* 0x001fe40000000f00 */
[----:B------:R-:W-:-:S03]  /*0520*/  MOV R3, R59 ;  /* 0x0000003b00037202 */ /* 0x000fc60000000f00 */
[----:B------:R-:W0:Y:S01]  /*0530*/  S2R R54, SR_LANEID ;  /* 0x0000000000367919 */ /* 0x000e220000000000 */
[----:B------:R-:W-:Y:S01]  /*0540*/  IMAD.WIDE.U32 R2, R55, 0x10, R2 ;  /* 0x0000001037027825 */ /* 0x000fe200078e0002 */
[----:B------:R-:W1:Y:S01]  /*0550*/  S2UR UR5, SR_CgaCtaId ;  /* 0x00000000000579c3 */ /* 0x000e620000008800 */
[----:B------:R-:W-:-:S07]  /*0560*/  UMOV UR4, 0x400 ;  /* 0x0000040000047882 */ /* 0x000fce0000000000 */
[----:B------:R-:W2:Y:S01]  /*0570*/  LDC R37, c[0x0][0x38c] ;  /* 0x0000e300ff257b82 */ /* 0x000ea20000000800 */
[----:B------:R-:W3:Y:S04]  /*0580*/  LDG.E.128 R4, desc[UR16][R2.64] ;  /* 0x0000001002047981 */ /* 0x000ee8000c1e1d00 */
[----:B------:R-:W4:Y:S04]  /*0590*/  LDG.E.128 R20, desc[UR16][R2.64+0x200] ;  /* 0x0002001002147981 */ /* 0x000f28000c1e1d00 */
[----:B------:R-:W2:Y:S04]  /*05a0*/  LDG.E.128 R24, desc[UR16][R2.64+0x400] ;  /* 0x0004001002187981 */ /* 0x000ea8000c1e1d00 */
[----:B------:R0:W2:Y:S01]  /*05b0*/  LDG.E.128 R28, desc[UR16][R2.64+0x600] ;  /* 0x00060010021c7981 */ /* 0x0000a2000c1e1d00 */
[----:B-1----:R-:W-:Y:S01]  /*05c0*/  ULEA UR4, UR5, UR4, 0x18 ;  /* 0x0000000405047291 */ /* 0x002fe2000f8ec0ff */
[----:B0-----:R-:W-:-:S02]  /*05d0*/  IADD3 R53, PT, PT, R61, R54, RZ ;  /* 0x000000363d357210 */ /* 0x001fc40007ffe0ff */
[----:B------:R-:W-:-:S03]  /*05e0*/  IADD3 R52, PT, PT, R63, R54, RZ ;  /* 0x000000363f347210 */ /* 0x000fc60007ffe0ff */
[----:B------:R-:W-:Y:S02]  /*05f0*/  LEA R53, R53, UR4, 0x4 ;  /* 0x0000000435357c11 */ /* 0x000fe4000f8e20ff */
[----:B------:R-:W-:Y:S02]  /*0600*/  LEA R52, R52, UR4, 0x6 ;  /* 0x0000000434347c11 */ /* 0x000fe4000f8e30ff */
[----:B------:R-:W-:Y:S02]  /*0610*/  MOV R2, R58 ;  /* 0x0000003a00027202 */ /* 0x000fe40000000f00 */
[----:B------:R-:W-:-:S03]  /*0620*/  MOV R3, R57 ;  /* 0x0000003900037202 */ /* 0x000fc60000000f00 */
[----:B------:R-:W-:Y:S01]  /*0630*/  IMAD.WIDE.U32 R2, R55, 0x10, R2 ;  /* 0x0000001037027825 */ /* 0x000fe200078e0002 */
[----:B---3--:R-:W-:Y:S04]  /*0640*/  STS.128 [R53], R4 ;  /* 0x0000000435007388 */ /* 0x008fe80000000c00 */
[----:B----4-:R-:W-:Y:S04]  /*0650*/  STS.128 [R53+0x200], R20 ;  /* 0x0002001435007388 */ /* 0x010fe80000000c00 */
[----:B--2---:R-:W-:Y:S04]  /*0660*/  STS.128 [R53+0x400], R24 ;  /* 0x0004001835007388 */ /* 0x004fe80000000c00 */
        /* <DEDUP_REMOVED lines=65> */
.L_x_370:
[----:B------:R-:W-:Y:S05]  /*0a80*/  BSYNC.RECONVERGENT B0 ;  /* 0x0000000000007941 */ /* 0x000fea0003800200 */
.L_x_369:
        /* <DEDUP_REMOVED lines=36> */
.L_x_372:
[----:B------:R-:W-:Y:S05]  /*0cd0*/  BSYNC.RECONVERGENT B0 ;  /* 0x0000000000007941 */ /* 0x000fea0003800200 */
.L_x_371:
        /* <DEDUP_REMOVED lines=34> */
.L_x_374:
[----:B------:R-:W-:Y:S05]  /*0f00*/  BSYNC.RECONVERGENT B0 ;  /* 0x0000000000007941 */ /* 0x000fea0003800200 */
.L_x_373:
        /* <DEDUP_REMOVED lines=36> */
.L_x_376:
[----:B------:R-:W-:Y:S05]  /*1150*/  BSYNC.RECONVERGENT B0 ;  /* 0x0000000000007941 */ /* 0x000fea0003800200 */
.L_x_375:
        /* <DEDUP_REMOVED lines=34> */
.L_x_378:
[----:B------:R-:W-:Y:S05]  /*1380*/  BSYNC.RECONVERGENT B0 ;  /* 0x0000000000007941 */ /* 0x000fea0003800200 */
.L_x_377:
        /* <DEDUP_REMOVED lines=36> */
.L_x_380:
[----:B------:R-:W-:Y:S05]  /*15d0*/  BSYNC.RECONVERGENT B0 ;  /* 0x0000000000007941 */ /* 0x000fea0003800200 */
.L_x_379:
        /* <DEDUP_REMOVED lines=34> */
.L_x_382:
[----:B------:R-:W-:Y:S05]  /*1800*/  BSYNC.RECONVERGENT B0 ;  /* 0x0000000000007941 */ /* 0x000fea0003800200 */
.L_x_381:
        /* <DEDUP_REMOVED lines=36> */
.L_x_384:
[----:B------:R-:W-:Y:S05]  /*1a50*/  BSYNC.RECONVERGENT B0 ;  /* 0x0000000000007941 */ /* 0x000fea0003800200 */
.L_x_383:
        /* <DEDUP_REMOVED lines=34> */
.L_x_386:
[----:B------:R-:W-:Y:S05]  /*1c80*/  BSYNC.RECONVERGENT B0 ;  /* 0x0000000000007941 */ /* 0x000fea0003800200 */
.L_x_385:
        /* <DEDUP_REMOVED lines=39> */
.L_x_388:
[----:B------:R-:W-:Y:S05]  /*1f00*/  BSYNC.RECONVERGENT B0 ;  /* 0x0000000000007941 */ /* 0x000fea0003800200 */
.L_x_387:
        /* <DEDUP_REMOVED lines=39> */
.L_x_390:
[----:B------:R-:W-:Y:S05]  /*2180*/  BSYNC.RECONVERGENT B0 ;  /* 0x0000000000007941 */ /* 0x000fea0003800200 */
.L_x_389:
        /* <DEDUP_REMOVED lines=44> */
.L_x_392:
[----:B------:R-:W-:Y:S05]  /*2450*/  BSYNC.RECONVERGENT B0 ;  /* 0x0000000000007941 */ /* 0x000fea0003800200 */
.L_x_391:
        /* <DEDUP_REMOVED lines=32> */
.L_x_394:
[----:B------:R-:W-:Y:S05]  /*2660*/  BSYNC.RECONVERGENT B0 ;  /* 0x0000000000007941 */ /* 0x000fea0003800200 */
.L_x_393:
        /* <DEDUP_REMOVED lines=32> */
.L_x_396:
[----:B------:R-:W-:Y:S05]  /*2870*/  BSYNC.RECONVERGENT B0 ;  /* 0x0000000000007941 */ /* 0x000fea0003800200 */
.L_x_395:
        /* <DEDUP_REMOVED lines=32> */
.L_x_398:
[----:B------:R-:W-:Y:S05]  /*2a80*/  BSYNC.RECONVERGENT B0 ;  /* 0x0000000000007941 */ /* 0x000fea0003800200 */
.L_x_397:
        /* <DEDUP_REMOVED lines=32> */
.L_x_400:
[----:B------:R-:W-:Y:S05]  /*2c90*/  BSYNC.RECONVERGENT B0 ;  /* 0x0000000000007941 */ /* 0x000fea0003800200 */
.L_x_399:
        /* <DEDUP_REMOVED lines=37> */
.L_x_407:
        /* <DEDUP_REMOVED lines=453> */
.L_x_403:
        /* <DEDUP_REMOVED lines=16> */
.L_x_404:
[----:B------:R-:W-:Y:S05]  /*4c40*/  BSYNC.RECONVERGENT B0 ;  /* 0x0000000000007941 */ /* 0x000fea0003800200 */
.L_x_402:
        /* <DEDUP_REMOVED lines=115> */
.L_x_406:
[----:B------:R-:W-:Y:S05]  /*5380*/  BSYNC.RECONVERGENT B0 ;  /* 0x0000000000007941 */ /* 0x000fea0003800200 */
.L_x_405:
        /* <DEDUP_REMOVED lines=60> */
.L_x_401:
[----:B------:R-:W-:Y:S01]  /*5750*/  BAR.SYNC.DEFER_BLOCKING 0x0 ;  /* 0x0000000000007b1d */ /* 0x000fe20000010000 */
[----:B------:R-:W-:Y:S01]  /*5760*/  HFMA2 R3, -RZ, RZ, 0, 0 ;  /* 0x00000000ff037431 */ /* 0x000fe200000001ff */
[----:B------:R-:W-:-:S06]  /*5770*/  SHF.L.U32 R2, R62, 0xb, RZ ;  /* 0x0000000b3e027819 */ /* 0x000fcc00000006ff */
[----:B------:R-:W0:Y:S01]  /*5780*/  LDC.64 R38, c[0x0][0x420] ;  /* 0x00010800ff267b82 */ /* 0x000e220000000a00 */
[----:B------:R-:W1:Y:S07]  /*5790*/  LDCU UR4, c[0x0][0x394] ;  /* 0x00007280ff0477ac */ /* 0x000e6e0008000800 */
[----:B------:R-:W2:Y:S08]  /*57a0*/  LDC.64 R42, c[0x0][0x428] ;  /* 0x00010a00ff2a7b82 */ /* 0x000eb00000000a00 */
[----:B------:R-:W3:Y:S01]  /*57b0*/  LDC.64 R44, c[0x0][0x478] ;  /* 0x00011e00ff2c7b82 */ /* 0x000ee20000000a00 */
[----:B------:R-:W-:Y:S04]  /*57c0*/  STS.128 [R52], R4 ;  /* 0x0000000434007388 */ /* 0x000fe80000000c00 */
[----:B------:R-:W-:Y:S01]  /*57d0*/  STS.128 [R52+0x10], R8 ;  /* 0x0000100834007388 */ /* 0x000fe20000000c00 */
[----:B0-----:R-:W-:-:S02]  /*57e0*/  IMAD.WIDE.U32 R36, R38, UR18, R2 ;  /* 0x0000001226247c25 */ /* 0x001fc4000f8e0002 */
[----:B------:R-:W0:Y:S01]  /*57f0*/  LDC.64 R46, c[0x0][0x410] ;  /* 0x00010400ff2e7b82 */ /* 0x000e220000000a00 */
[----:B------:R-:W-:Y:S01]  /*5800*/  STS.128 [R52+0x20], R12 ;  /* 0x0000200c34007388 */ /* 0x000fe20000000c00 */
[----:B------:R-:W-:-:S03]  /*5810*/  IMAD R37, R39, UR18, R37 ;  /* 0x0000001227257c24 */ /* 0x000fc6000f8e0225 */
[----:B------:R-:W-:Y:S01]  /*5820*/  STS.128 [R52+0x30], R16 ;  /* 0x0000301034007388 */ /* 0x000fe20000000c00 */
[----:B------:R-:W-:-:S03]  /*5830*/  NOP ;  /* 0x0000000000007918 */ /* 0x000fc60000000000 */
[----:B------:R-:W4:Y:S01]  /*5840*/  LDS.128 R32, [R53] ;  /* 0x0000000035207984 */ /* 0x000f220000000c00 */
[C---:B--2---:R-:W-:Y:S01]  /*5850*/  IMAD.WIDE.U32 R36, R74.reuse, R42, R36 ;  /* 0x0000002a4a247225 */ /* 0x044fe200078e0024 */
[----:B------:R-:W2:Y:S02]  /*5860*/  LDC.64 R48, c[0x0][0x418] ;  /* 0x00010600ff307b82 */ /* 0x000ea40000000a00 */
[----:B------:R-:W5:Y:S01]  /*5870*/  LDS.128 R28, [R53+0x200] ;  /* 0x00020000351c7984 */ /* 0x000f620000000c00 */
[----:B------:R-:W-:Y:S01]  /*5880*/  IMAD R0, R74, R43, R37 ;  /* 0x0000002b4a007224 */ /* 0x000fe200078e0225 */
[C---:B---3--:R-:W-:Y:S02]  /*5890*/  LEA R38, P0, R36.reuse, R44, 0x2 ;  /* 0x0000002c24267211 */ /* 0x048fe400078010ff */
[----:B------:R-:W3:Y:S02]  /*58a0*/  LDS.128 R24, [R53+0x400] ;  /* 0x0004000035187984 */ /* 0x000ee40000000c00 */
[----:B------:R-:W1:Y:S01]  /*58b0*/  LDC.64 R50, c[0x0][0x488] ;  /* 0x00012200ff327b82 */ /* 0x000e620000000a00 */
[----:B------:R-:W-:Y:S01]  /*58c0*/  LEA.HI.X R39, R36, R45, R0, 0x2, P0 ;  /* 0x0000002d24277211 */ /* 0x000fe200000f1400 */
[----:B------:R-:W3:Y:S01]  /*58d0*/  LDS.128 R20, [R53+0x600] ;  /* 0x0006000035147984 */ /* 0x000ee20000000c00 */
[----:B0-----:R-:W-:-:S04]  /*58e0*/  IMAD.WIDE.U32 R40, R46, UR18, R2 ;  /* 0x000000122e287c25 */ /* 0x001fc8000f8e0002 */
[----:B------:R-:W-:-:S04]  /*58f0*/  IMAD.WIDE.U32 R36, R55, 0x10, R38 ;  /* 0x0000001037247825 */ /* 0x000fc800078e0026 */
[----:B------:R-:W-:Y:S02]  /*5900*/  IMAD R41, R47, UR18, R41 ;  /* 0x000000122f297c24 */ /* 0x000fe4000f8e0229 */
[----:B--2---:R-:W-:-:S04]  /*5910*/  IMAD.WIDE.U32 R40, R74, R48, R40 ;  /* 0x000000304a287225 */ /* 0x004fc800078e0028 */
[----:B------:R-:W-:Y:S01]  /*5920*/  IMAD R0, R74, R49, R41 ;  /* 0x000000314a007224 */ /* 0x000fe200078e0229 */
[----:B-1----:R-:W-:-:S04]  /*5930*/  LEA R42, P0, R40, R50, 0x2 ;  /* 0x00000032282a7211 */ /* 0x002fc800078010ff */
[----:B------:R-:W-:Y:S01]  /*5940*/  LEA.HI.X R43, R40, R51, R0, 0x2, P0 ;  /* 0x00000033282b7211 */ /* 0x000fe200000f1400 */
[----:B----4-:R-:W-:Y:S02]  /*5950*/  STG.E.128 desc[UR16][R36.64], R32 ;  /* 0x0000002024007986 */ /* 0x010fe4000c101d10 */
[----:B------:R-:W-:Y:S02]  /*5960*/  IMAD.WIDE.U32 R38, R55, 0x10, R42 ;  /* 0x0000001037267825 */ /* 0x000fe400078e002a */
[----:B-----5:R-:W-:Y:S04]  /*5970*/  STG.E.128 desc[UR16][R36.64+0x200], R28 ;  /* 0x0002001c24007986 */ /* 0x020fe8000c101d10 */
[----:B---3--:R-:W-:Y:S04]  /*5980*/  STG.E.128 desc[UR16][R36.64+0x400], R24 ;  /* 0x0004001824007986 */ /* 0x008fe8000c101d10 */
[----:B------:R-:W-:Y:S01]  /*5990*/  STG.E.128 desc[UR16][R36.64+0x600], R20 ;  /* 0x0006001424007986 */ /* 0x000fe2000c101d10 */
[----:B------:R-:W-:Y:S06]  /*59a0*/  BAR.SYNC.DEFER_BLOCKING 0x0 ;  /* 0x0000000000007b1d */ /* 0x000fec0000010000 */
[----:B------:R-:W2:Y:S04]  /*59b0*/  LDG.E.128 R40, desc[UR16][R38.64] ;  /* 0x0000001026287981 */ /* 0x000ea8000c1e1d00 */
[----:B------:R-:W3:Y:S04]  /*59c0*/  LDG.E.128 R44, desc[UR16][R38.64+0x200] ;  /* 0x00020010262c7981 */ /* 0x000ee8000c1e1d00 */
[----:B------:R-:W4:Y:S04]  /*59d0*/  LDG.E.128 R48, desc[UR16][R38.64+0x400] ;  /* 0x0004001026307981 */ /* 0x000f28000c1e1d00 */
[----:B------:R-:W5:Y:S01]  /*59e0*/  LDG.E.128 R80, desc[UR16][R38.64+0x600] ;  /* 0x0006001026507981 */ /* 0x000f62000c1e1d00 */
[----:B------:R-:W-:-:S02]  /*59f0*/  IADD3 R62, PT, PT, R62, 0x1, RZ ;  /* 0x000000013e3e7810 */ /* 0x000fc40007ffe0ff */
[----:B------:R-:W-:Y:S02]  /*5a00*/  IADD3 R58, P1, PT, R58, 0x2000, RZ ;  /* 0x000020003a3a7810 */ /* 0x000fe40007f3e0ff */
[----:B------:R-:W-:Y:S02]  /*5a10*/  IADD3 R60, P2, PT, R60, 0x2000, RZ ;  /* 0x000020003c3c7810 */ /* 0x000fe40007f5e0ff */
[----:B------:R-:W-:Y:S02]  /*5a20*/  IADD3.X R57, PT, PT, RZ, R57, RZ, P1, !PT ;  /* 0x00000039ff397210 */ /* 0x000fe40000ffe4ff */
[----:B------:R-:W-:Y:S01]  /*5a30*/  IADD3.X R59, PT, PT, RZ, R59, RZ, P2, !PT ;  /* 0x0000003bff3b7210 */ /* 0x000fe200017fe4ff */
[----:B--2---:R-:W-:Y:S04]  /*5a40*/  STS.128 [R53], R40 ;  /* 0x0000002835007388 */ /* 0x004fe80000000c00 */
[----:B---3--:R-:W-:Y:S04]  /*5a50*/  STS.128 [R53+0x200], R44 ;  /* 0x0002002c35007388 */ /* 0x008fe80000000c00 */
[----:B----4-:R-:W-:Y:S04]  /*5a60*/  STS.128 [R53+0x400], R48 ;  /* 0x0004003035007388 */ /* 0x010fe80000000c00 */
[----:B-----5:R-:W-:Y:S01]  /*5a70*/  STS.128 [R53+0x600], R80 ;  /* 0x0006005035007388 */ /* 0x020fe20000000c00 */
[----:B------:R-:W-:-:S03]  /*5a80*/  NOP ;  /* 0x0000000000007918 */ /* 0x000fc60000000000 */
[----:B------:R-:W0:Y:S04]  /*5a90*/  LDS.128 R32, [R52] ;  /* 0x0000000034207984 */ /* 0x000e280000000c00 */
[----:B------:R-:W1:Y:S04]  /*5aa0*/  LDS.128 R28, [R52+0x10] ;  /* 0x00001000341c7984 */ /* 0x000e680000000c00 */
[----:B------:R-:W2:Y:S04]  /*5ab0*/  LDS.128 R20, [R52+0x20] ;  /* 0x0000200034147984 */ /* 0x000ea80000000c00 */
[----:B------:R-:W3:Y:S01]  /*5ac0*/  LDS.128 R24, [R52+0x30] ;  /* 0x0000300034187984 */ /* 0x000ee20000000c00 */
[----:B0-----:R-:W-:Y:S01]  /*5ad0*/  FMUL.FTZ R36, R33, -1.4426950216293334961 ;  /* 0xbfb8aa3b21247820 */ /* 0x001fe20000410000 */
[----:B------:R-:W-:Y:S01]  /*5ae0*/  FMUL.FTZ R37, R34, -1.4426950216293334961 ;  /* 0xbfb8aa3b22257820 */ /* 0x000fe20000410000 */
[----:B------:R-:W-:Y:S01]  /*5af0*/  FMUL.FTZ R0, R32, -1.4426950216293334961 ;  /* 0xbfb8aa3b20007820 */ /* 0x000fe20000410000 */
[----:B------:R-:W-:Y:S01]  /*5b00*/  FMUL.FTZ R38, R35, -1.4426950216293334961 ;  /* 0xbfb8aa3b23267820 */ /* 0x000fe20000410000 */
[----:B-1----:R-:W-:Y:S01]  /*5b10*/  FMUL.FTZ R40, R29, -1.4426950216293334961 ;  /* 0xbfb8aa3b1d287820 */ /* 0x002fe20000410000 */
[----:B------:R-:W-:Y:S01]  /*5b20*/  FMUL.FTZ R41, R30, -1.4426950216293334961 ;  /* 0xbfb8aa3b1e297820 */ /* 0x000fe20000410000 */
[----:B------:R-:W0:Y:S01]  /*5b30*/  MUFU.EX2 R36, R36 ;  /* 0x0000002400247308 */ /* 0x000e220000000800 */
[----:B------:R-:W-:Y:S01]  /*5b40*/  FMUL.FTZ R39, R28, -1.4426950216293334961 ;  /* 0xbfb8aa3b1c277820 */ /* 0x000fe20000410000 */
[----:B--2---:R-:W-:Y:S01]  /*5b50*/  FMUL.FTZ R43, R20, -1.4426950216293334961 ;  /* 0xbfb8aa3b142b7820 */ /* 0x004fe20000410000 */
[----:B------:R-:W-:Y:S01]  /*5b60*/  FMUL.FTZ R44, R21, -1.4426950216293334961 ;  /* 0xbfb8aa3b152c7820 */ /* 0x000fe20000410000 */
[----:B------:R-:W-:Y:S01]  /*5b70*/  FMUL.FTZ R45, R22, -1.4426950216293334961 ;  /* 0xbfb8aa3b162d7820 */ /* 0x000fe20000410000 */
[----:B------:R-:W-:Y:S01]  /*5b80*/  FMUL.FTZ R46, R23, -1.4426950216293334961 ;  /* 0xbfb8aa3b172e7820 */ /* 0x000fe20000410000 */
[----:B------:R-:W-:Y:S01]  /*5b90*/  FMUL.FTZ R42, R31, -1.4426950216293334961 ;  /* 0xbfb8aa3b1f2a7820 */ /* 0x000fe20000410000 */
[----:B---3--:R-:W-:Y:S01]  /*5ba0*/  FMUL.FTZ R47, R24, -1.4426950216293334961 ;  /* 0xbfb8aa3b182f7820 */ /* 0x008fe20000410000 */
[----:B------:R-:W1:Y:S01]  /*5bb0*/  MUFU.EX2 R40, R40 ;  /* 0x0000002800287308 */ /* 0x000e620000000800 */
[----:B------:R-:W-:Y:S01]  /*5bc0*/  FMUL.FTZ R48, R25, -1.4426950216293334961 ;  /* 0xbfb8aa3b19307820 */ /* 0x000fe20000410000 */
[----:B------:R-:W-:Y:S01]  /*5bd0*/  FMUL.FTZ R49, R26, -1.4426950216293334961 ;  /* 0xbfb8aa3b1a317820 */ /* 0x000fe20000410000 */
[----:B------:R-:W-:-:S05]  /*5be0*/  FMUL.FTZ R50, R27, -1.4426950216293334961 ;  /* 0xbfb8aa3b1b327820 */ /* 0x000fca0000410000 */
        /* <DEDUP_REMOVED lines=28> */
[----:B------:R-:W1:Y:S01]  /*5db0*/  MUFU.RCP R36, R36 ;  /* 0x0000002400247308 */ /* 0x000e620000001000 */
[----:B--2---:R-:W-:-:S07]  /*5dc0*/  FADD.FTZ R49, R49, 1 ;  /* 0x3f80000031317421 */ /* 0x004fce0000010000 */
[----:B------:R-:W-:Y:S01]  /*5dd0*/  MUFU.RCP R40, R40 ;  /* 0x0000002800287308 */ /* 0x000fe20000001000 */
[----:B0-----:R-:W-:-:S07]  /*5de0*/  FADD.FTZ R50, R50, 1 ;  /* 0x3f80000032327421 */ /* 0x001fce0000010000 */
[----:B------:R-:W-:Y:S08]  /*5df0*/  MUFU.RCP R41, R41 ;  /* 0x0000002900297308 */ /* 0x000ff00000001000 */
[----:B------:R-:W0:Y:S08]  /*5e00*/  MUFU.RCP R79, R37 ;  /* 0x00000025004f7308 */ /* 0x000e300000001000 */
[----:B------:R1:W2:Y:S08]  /*5e10*/  MUFU.RCP R51, R0 ;  /* 0x0000000000337308 */ /* 0x0002b00000001000 */
[----:B------:R-:W3:Y:S01]  /*5e20*/  MUFU.RCP R43, R43 ;  /* 0x0000002b002b7308 */ /* 0x000ee20000001000 */
[----:B-1----:R-:W-:Y:S01]  /*5e30*/  FMUL.FTZ R0, R33, R36 ;  /* 0x0000002421007220 */ /* 0x002fe20000410000 */
[----:B0-----:R-:W-:-:S03]  /*5e40*/  FMUL.FTZ R33, R34, R79 ;  /* 0x0000004f22217220 */ /* 0x001fc60000410000 */
[----:B------:R-:W-:Y:S01]  /*5e50*/  FMUL.FTZ R5, R0, R5 ;  /* 0x0000000500057220 */ /* 0x000fe20000410000 */
[----:B------:R-:W-:Y:S01]  /*5e60*/  FMUL.FTZ R0, R29, R40 ;  /* 0x000000281d007220 */ /* 0x000fe20000410000 */
[----:B------:R-:W-:Y:S01]  /*5e70*/  FMUL.FTZ R29, R30, R41 ;  /* 0x000000291e1d7220 */ /* 0x000fe20000410000 */
[----:B------:R-:W0:Y:S01]  /*5e80*/  MUFU.RCP R44, R44 ;  /* 0x0000002c002c7308 */ /* 0x000e220000001000 */
[----:B--2---:R-:W-:Y:S01]  /*5e90*/  FMUL.FTZ R37, R32, R51 ;  /* 0x0000003320257220 */ /* 0x004fe20000410000 */
[----:B------:R-:W-:Y:S01]  /*5ea0*/  FMUL.FTZ R9, R0, R9 ;  /* 0x0000000900097220 */ /* 0x000fe20000410000 */
[----:B------:R-:W-:Y:S01]  /*5eb0*/  FMUL.FTZ R10, R29, R10 ;  /* 0x0000000a1d0a7220 */ /* 0x000fe20000410000 */
[----:B------:R-:W-:Y:S01]  /*5ec0*/  FMUL.FTZ R6, R33, R6 ;  /* 0x0000000621067220 */ /* 0x000fe20000410000 */
[----:B------:R-:W-:Y:S01]  /*5ed0*/  FMUL.FTZ R4, R37, R4 ;  /* 0x0000000425047220 */ /* 0x000fe20000410000 */
[----:B------:R-:W1:Y:S02]  /*5ee0*/  LDC.64 R40, c[0x0][0x490] ;  /* 0x00012400ff287b82 */ /* 0x000e640000000a00 */
[----:B------:R-:W2:Y:S01]  /*5ef0*/  MUFU.RCP R45, R45 ;  /* 0x0000002d002d7308 */ /* 0x000ea20000001000 */
[----:B---3--:R-:W-:-:S04]  /*5f00*/  FMUL.FTZ R29, R20, R43 ;  /* 0x0000002b141d7220 */ /* 0x008fc80000410000 */
[----:B------:R-:W-:Y:S01]  /*5f10*/  FMUL.FTZ R12, R29, R12 ;  /* 0x0000000c1d0c7220 */ /* 0x000fe20000410000 */
[----:B------:R-:W3:Y:S02]  /*5f20*/  LDC.64 R36, c[0x0][0x430] ;  /* 0x00010c00ff247b82 */ /* 0x000ee40000000a00 */
[----:B------:R-:W4:Y:S01]  /*5f30*/  MUFU.RCP R46, R46 ;  /* 0x0000002e002e7308 */ /* 0x000f220000001000 */
[----:B0-----:R-:W-:-:S04]  /*5f40*/  FMUL.FTZ R0, R21, R44 ;  /* 0x0000002c15007220 */ /* 0x001fc80000410000 */
[----:B------:R-:W-:-:S03]  /*5f50*/  FMUL.FTZ R13, R0, R13 ;  /* 0x0000000d000d7220 */ /* 0x000fc60000410000 */
[----:B------:R-:W0:Y:S01]  /*5f60*/  MUFU.RCP R39, R39 ;  /* 0x0000002700277308 */ /* 0x000e220000001000 */
[----:B--2---:R-:W-:-:S04]  /*5f70*/  FMUL.FTZ R21, R22, R45 ;  /* 0x0000002d16157220 */ /* 0x004fc80000410000 */
[----:B------:R-:W-:-:S03]  /*5f80*/  FMUL.FTZ R14, R21, R14 ;  /* 0x0000000e150e7220 */ /* 0x000fc60000410000 */
[----:B------:R-:W2:Y:S01]  /*5f90*/  MUFU.RCP R42, R42 ;  /* 0x0000002a002a7308 */ /* 0x000ea20000001000 */
[----:B----4-:R-:W-:-:S04]  /*5fa0*/  FMUL.FTZ R20, R23, R46 ;  /* 0x0000002e17147220 */ /* 0x010fc80000410000 */
[----:B------:R-:W-:Y:S01]  /*5fb0*/  FMUL.FTZ R15, R20, R15 ;  /* 0x0000000f140f7220 */ /* 0x000fe20000410000 */
[----:B------:R-:W-:Y:S01]  /*5fc0*/  BAR.SYNC.DEFER_BLOCKING 0x0 ;  /* 0x0000000000007b1d */ /* 0x000fe20000010000 */
[----:B---3--:R-:W-:-:S04]  /*5fd0*/  IMAD.WIDE.U32 R2, R36, UR18, R2 ;  /* 0x0000001224027c25 */ /* 0x008fc8000f8e0002 */
[----:B0-----:R-:W-:Y:S01]  /*5fe0*/  FMUL.FTZ R33, R28, R39 ;  /* 0x000000271c217220 */ /* 0x001fe20000410000 */
[----:B------:R-:W-:Y:S01]  /*5ff0*/  IMAD R3, R37, UR18, R3 ;  /* 0x0000001225037c24 */ /* 0x000fe2000f8e0203 */
[----:B------:R-:W0:Y:S02]  /*6000*/  MUFU.RCP R38, R38 ;  /* 0x0000002600267308 */ /* 0x000e240000001000 */
[----:B------:R-:W-:Y:S01]  /*6010*/  FMUL.FTZ R8, R33, R8 ;  /* 0x0000000821087220 */ /* 0x000fe20000410000 */
[----:B--2---:R-:W-:-:S05]  /*6020*/  FMUL.FTZ R28, R31, R42 ;  /* 0x0000002a1f1c7220 */ /* 0x004fca0000410000 */
[----:B------:R-:W2:Y:S01]  /*6030*/  MUFU.RCP R47, R47 ;  /* 0x0000002f002f7308 */ /* 0x000ea20000001000 */
[----:B------:R-:W-:-:S07]  /*6040*/  FMUL.FTZ R11, R28, R11 ;  /* 0x0000000b1c0b7220 */ /* 0x000fce0000410000 */
[----:B------:R-:W3:Y:S01]  /*6050*/  MUFU.RCP R48, R48 ;  /* 0x0000003000307308 */ /* 0x000ee20000001000 */
[----:B0-----:R-:W-:Y:S01]  /*6060*/  FMUL.FTZ R32, R35, R38 ;  /* 0x0000002623207220 */ /* 0x001fe20000410000 */
[----:B------:R-:W-:Y:S01]  /*6070*/  STS.128 [R52+0x10], R8 ;  /* 0x0000100834007388 */ /* 0x000fe20000000c00 */
[----:B------:R-:W0:Y:S02]  /*6080*/  LDC.64 R38, c[0x0][0x438] ;  /* 0x00010e00ff267b82 */ /* 0x000e240000000a00 */
[----:B------:R-:W-:Y:S01]  /*6090*/  FMUL.FTZ R7, R32, R7 ;  /* 0x0000000720077220 */ /* 0x000fe20000410000 */
[----:B------:R-:W-:Y:S02]  /*60a0*/  STS.128 [R52+0x20], R12 ;  /* 0x0000200c34007388 */ /* 0x000fe40000000c00 */
[----:B------:R-:W4:Y:S01]  /*60b0*/  MUFU.RCP R49, R49 ;  /* 0x0000003100317308 */ /* 0x000f220000001000 */
[----:B--2---:R-:W-:Y:S01]  /*60c0*/  FMUL.FTZ R21, R24, R47 ;  /* 0x0000002f18157220 */ /* 0x004fe20000410000 */
[----:B------:R1:W-:Y:S03]  /*60d0*/  STS.128 [R52], R4 ;  /* 0x0000000434007388 */ /* 0x0003e60000000c00 */
[----:B------:R-:W-:-:S03]  /*60e0*/  FMUL.FTZ R28, R21, R16 ;  /* 0x00000010151c7220 */ /* 0x000fc60000410000 */
[----:B------:R-:W2:Y:S01]  /*60f0*/  MUFU.RCP R50, R50 ;  /* 0x0000003200327308 */ /* 0x000ea20000001000 */
[----:B---3--:R-:W-:-:S04]  /*6100*/  FMUL.FTZ R0, R25, R48 ;  /* 0x0000003019007220 */ /* 0x008fc80000410000 */
[----:B------:R-:W-:Y:S01]  /*6110*/  FMUL.FTZ R29, R0, R17 ;  /* 0x00000011001d7220 */ /* 0x000fe20000410000 */
[----:B----4-:R-:W-:Y:S01]  /*6120*/  FMUL.FTZ R23, R26, R49 ;  /* 0x000000311a177220 */ /* 0x010fe20000410000 */
[----:B0-----:R-:W-:-:S04]  /*6130*/  IMAD.WIDE.U32 R2, R74, R38, R2 ;  /* 0x000000264a027225 */ /* 0x001fc800078e0002 */
[----:B------:R-:W-:Y:S01]  /*6140*/  FMUL.FTZ R30, R23, R18 ;  /* 0x00000012171e7220 */ /* 0x000fe20000410000 */
[----:B------:R-:W-:Y:S01]  /*6150*/  IMAD R0, R74, R39, R3 ;  /* 0x000000274a007224 */ /* 0x000fe200078e0203 */
[----:B-1----:R-:W-:Y:S01]  /*6160*/  LEA R4, P0, R2, R40, 0x2 ;  /* 0x0000002802047211 */ /* 0x002fe200078010ff */
[----:B--2---:R-:W-:-:S03]  /*6170*/  FMUL.FTZ R20, R27, R50 ;  /* 0x000000321b147220 */ /* 0x004fc60000410000 */
[----:B------:R-:W-:Y:S01]  /*6180*/  LEA.HI.X R5, R2, R41, R0, 0x2, P0 ;  /* 0x0000002902057211 */ /* 0x000fe200000f1400 */
[----:B------:R-:W-:Y:S01]  /*6190*/  FMUL.FTZ R31, R20, R19 ;  /* 0x00000013141f7220 */ /* 0x000fe20000410000 */
[----:B------:R-:W-:Y:S01]  /*61a0*/  ISETP.GE.AND P0, PT, R62, UR4, PT ;  /* 0x000000043e007c0c */ /* 0x000fe2000bf06270 */
[----:B------:R-:W-:-:S03]  /*61b0*/  IMAD.WIDE.U32 R2, R55, 0x10, R4 ;  /* 0x0000001037027825 */ /* 0x000fc600078e0004 */
[----:B------:R-:W-:Y:S01]  /*61c0*/  STS.128 [R52+0x30], R28 ;  /* 0x0000301c34007388 */ /* 0x000fe20000000c00 */
[----:B------:R-:W-:-:S03]  /*61d0*/  NOP ;  /* 0x0000000000007918 */ /* 0x000fc60000000000 */
[----:B------:R-:W0:Y:S04]  /*61e0*/  LDS.128 R16, [R53] ;  /* 0x0000000035107984 */ /* 0x000e280000000c00 */
[----:B------:R-:W1:Y:S04]  /*61f0*/  LDS.128 R20, [R53+0x200] ;  /* 0x0002000035147984 */ /* 0x000e680000000c00 */
[----:B------:R-:W2:Y:S04]  /*6200*/  LDS.128 R24, [R53+0x400] ;  /* 0x0004000035187984 */ /* 0x000ea80000000c00 */
[----:B------:R-:W3:Y:S04]  /*6210*/  LDS.128 R32, [R53+0x600] ;  /* 0x0006000035207984 */ /* 0x000ee80000000c00 */
[----:B0-----:R0:W-:Y:S04]  /*6220*/  STG.E.128 desc[UR16][R2.64], R16 ;  /* 0x0000001002007986 */ /* 0x0011e8000c101d10 */
[----:B-1----:R0:W-:Y:S04]  /*6230*/  STG.E.128 desc[UR16][R2.64+0x200], R20 ;  /* 0x0002001402007986 */ /* 0x0021e8000c101d10 */
[----:B--2---:R0:W-:Y:S04]  /*6240*/  STG.E.128 desc[UR16][R2.64+0x400], R24 ;  /* 0x0004001802007986 */ /* 0x0041e8000c101d10 */
[----:B---3--:R0:W-:Y:S01]  /*6250*/  STG.E.128 desc[UR16][R2.64+0x600], R32 ;  /* 0x0006002002007986 */ /* 0x0081e2000c101d10 */
[----:B------:R-:W-:Y:S05]  /*6260*/  @!P0 BRA `(.L_x_408) ;  /* 0xffffffa000a48947 */ /* 0x000fea000383ffff */
[----:B------:R-:W-:Y:S05]  /*6270*/  EXIT ;  /* 0x000000000000794d */ /* 0x000fea0003800000 */
.L_x_409:
        /* <DEDUP_REMOVED lines=16> */
.L_x_4953:


//--------------------- .text._Z25selective_scan_fwd_kernelI32Selective_Scan_fwd_kernel_traitsILi128ELi16ELi1ELb1ELb0ELb1ELb0EfN3c107complexIfEEEEv13SSMParamsBase --------------------------
	.section	.text._Z25selective_scan_fwd_kernelI32Selective_Scan_fwd_kernel_traitsILi128ELi16ELi1ELb1ELb0ELb1ELb0EfN3c107complexIfEEEEv13SSMParamsBase,"ax",@progbits
	.align	128
        .global         _Z25selective_scan_fwd_kernelI32Selective_Scan_fwd_kernel_traitsILi128ELi16ELi1ELb1ELb0ELb1ELb0EfN3c107complexIfEEEEv13SSMParamsBase
        .type           _Z25selective_scan_fwd_kernelI32Selective_Scan_fwd_kernel_traitsILi128ELi16ELi1ELb1ELb0ELb1ELb0EfN3c107complexIfEEEEv13SSMParamsBase,@function
        .size           _Z25selective_scan_fwd_kernelI32Selective_Scan_fwd_kernel_traitsILi128ELi16ELi1ELb1ELb0ELb1ELb0EfN3c107complexIfEEEEv13SSMParamsBase,(.L_x_4954 - _Z25selective_scan_fwd_kernelI32Selective_Scan_fwd_kernel_traitsILi128ELi16ELi1ELb1ELb0ELb1ELb0EfN3c107complexIfEEEEv13SSMParamsBase)
        .other          _Z25selective_scan_fwd_kernelI32Selective_Scan_fwd_kernel_traitsILi128ELi16ELi1ELb1ELb0ELb1ELb0EfN3c107complexIfEEEEv13SSMParamsBase,@"STO_CUDA_ENTRY STV_DEFAULT"
_Z25selective_scan_fwd_kernelI32Selective_Scan_fwd_kernel_traitsILi128ELi16ELi1ELb1ELb0ELb1ELb0EfN3c107complexIfEEEEv13SSMParamsBase:
.text._Z25selective_scan_fwd_kernelI32Selective_Scan_fwd_kernel_traitsILi128ELi16ELi1ELb1ELb0ELb1ELb0EfN3c107complexIfEEEEv13SSMParamsBase:
[----:B------:R-:W-:Y:S01]  /*0000*/  LDC R1, c[0x0][0x37c] ;  /* 0x0000df00ff017b82 */ /* 0x000fe20000000800 */
[----:B------:R-:W0:Y:S07]  /*0010*/  LDCU UR25, c[0x0][0x398] ;  /* 0x00007300ff1977ac */ /* 0x000e2e0008000800 */
[----:B------:R-:W1:Y:S01]  /*0020*/  S2UR UR23, SR_CTAID.Y ;  /* 0x00000000001779c3 */ /* 0x000e620000002600 */
[----:B------:R-:W2:Y:S01]  /*0030*/  LDCU.128 UR4, c[0x0][0x450] ;  /* 0x00008a00ff0477ac */ /* 0x000ea20008000c00 */
[----:B------:R-:W3:Y:S01]  /*0040*/  LDCU.64 UR8, c[0x0][0x470] ;  /* 0x00008e00ff0877ac */ /* 0x000ee20008000a00 */
[----:B------:R-:W4:Y:S05]  /*0050*/  LDCU.64 UR20, c[0x0][0x358] ;  /* 0x00006b00ff1477ac */ /* 0x000f2a0008000a00 */
[----:B------:R-:W4:Y:S01]  /*0060*/  S2UR UR24, SR_CTAID.X ;  /* 0x00000000001879c3 */ /* 0x000f220000002500 */
[----:B------:R-:W4:Y:S01]  /*0070*/  LDCU.128 UR36, c[0x0][0x400] ;  /* 0x00008000ff2477ac */ /* 0x000f220008000c00 */
[----:B0-----:R-:W-:Y:S01]  /*0080*/  MOV R0, UR25 ;  /* 0x0000001900007c02 */ /* 0x001fe20008000f00 */
[----:B------:R-:W0:Y:S03]  /*0090*/  LDCU UR22, c[0x0][0x394] ;  /* 0x00007280ff1677ac */ /* 0x000e260008000800 */
[----:B------:R-:W-:Y:S01]  /*00a0*/  IABS R9, R0 ;  /* 0x0000000000097213 */ /* 0x000fe20000000000 */
[----:B--2---:R-:W-:-:S03]  /*00b0*/  UISETP.NE.U32.AND UP0, UPT, UR6, URZ, UPT ;  /* 0x000000ff0600728c */ /* 0x004fc6000bf05070 */
[----:B------:R-:W2:Y:S01]  /*00c0*/  I2F.RP R0, R9 ;  /* 0x0000000900007306 */ /* 0x000ea20000209400 */
[----:B---3--:R-:W-:Y:S02]  /*00d0*/  UISETP.NE.U32.AND UP1, UPT, UR8, URZ, UPT ;  /* 0x000000ff0800728c */ /* 0x008fe4000bf25070 */
[----:B------:R-:W-:Y:S02]  /*00e0*/  UISETP.NE.AND.EX UP0, UPT, UR7, URZ, UPT, UP0 ;  /* 0x000000ff0700728c */ /* 0x000fe4000bf05300 */
[----:B------:R-:W-:Y:S01]  /*00f0*/  UISETP.NE.AND.EX UP1, UPT, UR9, URZ, UPT, UP1 ;  /* 0x000000ff0900728c */ /* 0x000fe2000bf25310 */
[----:B------:R-:W3:Y:S03]  /*0100*/  LDCU.128 UR16, c[0x0][0x3f0] ;  /* 0x00007e00ff1077ac */ /* 0x000ee60008000c00 */
[----:B------:R-:W-:Y:S02]  /*0110*/  PLOP3.LUT P1, PT, PT, PT, UP0, 0x80, 0x8 ;  /* 0x000000000008781c */ /* 0x000fe40003f2f008 */
[----:B------:R-:W-:Y:S01]  /*0120*/  PLOP3.LUT P2, PT, PT, PT, UP1, 0x80, 0x8 ;  /* 0x000000000008781c */ /* 0x000fe20003f4f018 */
[----:B------:R-:W3:Y:S01]  /*0130*/  LDCU.64 UR26, c[0x0][0x3d0] ;  /* 0x00007a00ff1a77ac */ /* 0x000ee20008000a00 */
[----:B--2---:R-:W2:Y:S01]  /*0140*/  MUFU.RCP R0, R0 ;  /* 0x0000000000007308 */ /* 0x004ea20000001000 */
[----:B-1----:R-:W-:-:S02]  /*0150*/  @UP0 ULEA UR6, UP2, UR23, UR6, 0x2 ;  /* 0x0000000617060291 */ /* 0x002fc4000f8410ff */
[----:B------:R-:W-:Y:S02]  /*0160*/  @UP1 ULEA UR8, UP3, UR23, UR8, 0x2 ;  /* 0x0000000817081291 */ /* 0x000fe4000f8610ff */
[----:B------:R-:W-:Y:S02]  /*0170*/  @UP0 ULEA.HI.X UR7, UR23, UR7, URZ, 0x2, UP2 ;  /* 0x0000000717070291 */ /* 0x000fe400090f14ff */
[----:B------:R-:W-:Y:S01]  /*0180*/  MOV R2, UR6 ;  /* 0x0000000600027c02 */ /* 0x000fe20008000f00 */
[----:B------:R-:W-:Y:S01]  /*0190*/  @UP1 ULEA.HI.X UR9, UR23, UR9, URZ, 0x2, UP3 ;  /* 0x0000000917091291 */ /* 0x000fe200098f14ff */
[----:B------:R-:W-:Y:S01]  /*01a0*/  MOV R4, UR8 ;  /* 0x0000000800047c02 */ /* 0x000fe20008000f00 */
[----:B------:R-:W1:Y:S01]  /*01b0*/  LDCU.64 UR30, c[0x0][0x3e8] ;  /* 0x00007d00ff1e77ac */ /* 0x000e620008000a00 */
[----:B------:R-:W-:-:S03]  /*01c0*/  MOV R3, UR7 ;  /* 0x0000000700037c02 */ /* 0x000fc60008000f00 */
[----:B------:R-:W-:Y:S02]  /*01d0*/  MOV R5, UR9 ;  /* 0x0000000900057c02 */ /* 0x000fe40008000f00 */
[----:B----4-:R-:W5:Y:S01]  /*01e0*/  @P1 LDG.E R2, desc[UR20][R2.64] ;  /* 0x0000001402021981 */ /* 0x010f62000c1e1900 */
[----:B--2---:R-:W-:-:S03]  /*01f0*/  IADD3 R6, PT, PT, R0, 0xffffffe, RZ ;  /* 0x0ffffffe00067810 */ /* 0x004fc60007ffe0ff */
[----:B------:R2:W5:Y:S01]  /*0200*/  @P2 LDG.E R4, desc[UR20][R4.64] ;  /* 0x0000001404042981 */ /* 0x000562000c1e1900 */
[----:B------:R4:W1:Y:S01]  /*0210*/  F2I.FTZ.U32.TRUNC.NTZ R7, R6 ;  /* 0x0000000600077305 */ /* 0x000862000021f000 */
[----:B0-----:R-:W-:Y:S02]  /*0220*/  UISETP.GE.AND UP0, UPT, UR22, 0x1, UPT ;  /* 0x000000011600788c */ /* 0x001fe4000bf06270 */
[----:B---3--:R-:W-:Y:S01]  /*0230*/  UIMAD.WIDE.U32 UR14, UR24, UR26, URZ ;  /* 0x0000001a180e72a5 */ /* 0x008fe2000f8e00ff */
[----:B----4-:R-:W-:Y:S01]  /*0240*/  HFMA2 R6, -RZ, RZ, 0, 0 ;  /* 0x00000000ff067431 */ /* 0x010fe200000001ff */
[----:B--2---:R-:W-:-:S04]  /*0250*/  IABS R5, UR23 ;  /* 0x0000001700057c13 */ /* 0x004fc80008000000 */
[----:B------:R-:W-:Y:S02]  /*0260*/  R2UR UR8, R5 ;  /* 0x00000000050872ca */ /* 0x000fe400000e0000 */
[----:B-1----:R-:W-:Y:S02]  /*0270*/  R2UR UR7, R7 ;  /* 0x00000000070772ca */ /* 0x002fe400000e0000 */
[----:B------:R-:W-:Y:S02]  /*0280*/  IADD3 R8, PT, PT, RZ, -R7, RZ ;  /* 0x80000007ff087210 */ /* 0x000fe40007ffe0ff */
[----:B------:R-:W-:-:S03]  /*0290*/  R2UR UR6, R6 ;  /* 0x00000000060672ca */ /* 0x000fc600000e0000 */
[----:B------:R-:W-:-:S10]  /*02a0*/  IMAD R3, R8, R9, RZ ;  /* 0x0000000908037224 */ /* 0x000fd400078e02ff */
[----:B------:R-:W-:-:S05]  /*02b0*/  IMAD.HI.U32 R3, R7, R3, UR6 ;  /* 0x0000000607037e27 */ /* 0x000fca000f8e0003 */
[----:B------:R-:W-:-:S13]  /*02c0*/  R2UR UR6, R3 ;  /* 0x00000000030672ca */ /* 0x000fda00000e0000 */
[----:B------:R-:W-:-:S07]  /*02d0*/  UIMAD.WIDE.U32 UR6, UR6, UR8, URZ ;  /* 0x00000008060672a5 */ /* 0x000fce000f8e00ff */
[----:B------:R-:W-:Y:S01]  /*02e0*/  UMOV UR10, UR7 ;  /* 0x00000007000a7c82 */ /* 0x000fe20008000000 */
[----:B------:R-:W-:Y:S01]  /*02f0*/  UIMAD.WIDE.U32 UR6, UR24, UR16, URZ ;  /* 0x00000010180672a5 */ /* 0x000fe2000f8e00ff */
[----:B------:R-:W-:-:S03]  /*0300*/  IADD3 R0, PT, PT, RZ, -UR10, RZ ;  /* 0x8000000aff007c10 */ /* 0x000fc6000fffe0ff */
[----:B------:R-:W-:Y:S02]  /*0310*/  UIMAD UR7, UR24, UR17, UR7 ;  /* 0x00000011180772a4 */ /* 0x000fe4000f8e0207 */
[C---:B------:R-:W-:Y:S01]  /*0320*/  IMAD R0, R9.reuse, R0, UR8 ;  /* 0x0000000809007e24 */ /* 0x040fe2000f8e0200 */
[----:B------:R-:W-:Y:S02]  /*0330*/  UIMAD.WIDE.U32 UR8, UR24, UR36, URZ ;  /* 0x00000024180872a5 */ /* 0x000fe4000f8e00ff */
[----:B------:R-:W-:Y:S02]  /*0340*/  UIMAD.WIDE.U32 UR6, UR23, UR18, UR6 ;  /* 0x00000012170672a5 */ /* 0x000fe4000f8e0006 */
[----:B------:R-:W-:Y:S01]  /*0350*/  ISETP.GT.U32.AND P0, PT, R9, R0, PT ;  /* 0x000000000900720c */ /* 0x000fe20003f04070 */
[----:B------:R-:W-:Y:S02]  /*0360*/  UIMAD UR9, UR24, UR37, UR9 ;  /* 0x00000025180972a4 */ /* 0x000fe4000f8e0209 */
[----:B------:R-:W-:-:S02]  /*0370*/  UIMAD UR18, UR23, UR19, UR7 ;  /* 0x00000013171272a4 */ /* 0x000fc4000f8e0207 */
[----:B------:R-:W-:Y:S02]  /*0380*/  UIMAD.WIDE.U32 UR12, UR23, UR38, UR8 ;  /* 0x00000026170c72a5 */ /* 0x000fe4000f8e0008 */
[----:B------:R-:W-:Y:S02]  /*0390*/  ULOP3.LUT UR8, UR23, UR25, URZ, 0x3c, !UPT ;  /* 0x0000001917087292 */ /* 0x000fe4000f8e3cff */
[----:B------:R-:W-:Y:S02]  /*03a0*/  UIMAD UR39, UR23, UR39, UR13 ;  /* 0x00000027172772a4 */ /* 0x000fe4000f8e020d */
[----:B------:R-:W-:Y:S02]  /*03b0*/  UIMAD UR17, UR24, UR27, UR15 ;  /* 0x0000001b181172a4 */ /* 0x000fe4000f8e020f */
[----:B------:R-:W-:Y:S01]  /*03c0*/  VOTEU.ANY UP2, P0 ;  /* 0x0000000000ff7886 */ /* 0x000fe20000040100 */
[----:B------:R-:W-:-:S04]  /*03d0*/  PLOP3.LUT P0, PT, PT, PT, UP2, 0x80, 0x8 ;  /* 0x000000000008781c */ /* 0x000fc80003f0f028 */
[----:B------:R-:W-:Y:S02]  /*03e0*/  @!UP2 UIADD3 UR10, UPT, UPT, UR10, 0x1, URZ ;  /* 0x000000010a0aa890 */ /* 0x000fe4000fffe0ff */
[----:B------:R-:W-:-:S07]  /*03f0*/  UISETP.GE.AND UP2, UPT, UR8, URZ, UPT ;  /* 0x000000ff0800728c */ /* 0x000fce000bf46270 */
[----:B------:R-:W-:-:S04]  /*0400*/  @!P0 IADD3 R0, PT, PT, R0, -R9, RZ ;  /* 0x8000000900008210 */ /* 0x000fc80007ffe0ff */
[----:B------:R-:W-:-:S13]  /*0410*/  ISETP.GE.U32.AND P0, PT, R0, R9, PT ;  /* 0x000000090000720c */ /* 0x000fda0003f06070 */
[----:B------:R-:W-:Y:S01]  /*0420*/  VOTEU.ANY UP1, P0 ;  /* 0x0000000000ff7886 */ /* 0x000fe20000020100 */
[----:B------:R-:W-:-:S04]  /*0430*/  PLOP3.LUT P0, PT, PT, PT, UP0, 0x80, 0x8 ;  /* 0x000000000008781c */ /* 0x000fc80003f0f008 */
[----:B------:R-:W-:Y:S02]  /*0440*/  @UP1 UIADD3 UR10, UPT, UPT, UR10, 0x1, URZ ;  /* 0x000000010a0a1890 */ /* 0x000fe4000fffe0ff */
[----:B------:R-:W-:-:S05]  /*0450*/  UISETP.NE.AND UP1, UPT, UR25, URZ, UPT ;  /* 0x000000ff1900728c */ /* 0x000fca000bf25270 */
[----:B------:R-:W-:Y:S02]  /*0460*/  UMOV UR16, UR10 ;  /* 0x0000000a00107c82 */ /* 0x000fe40008000000 */
[----:B------:R-:W-:Y:S02]  /*0470*/  @!UP2 UIADD3 UR16, UPT, UPT, -UR16, URZ, URZ ;  /* 0x000000ff1010a290 */ /* 0x000fe4000fffe1ff */
[----:B------:R-:W0:Y:S02]  /*0480*/  LDCU.128 UR8, c[0x0][0x460] ;  /* 0x00008c00ff0877ac */ /* 0x000e240008000c00 */
[----:B------:R-:W-:Y:S01]  /*0490*/  @!UP1 ULOP3.LUT UR16, URZ, UR25, URZ, 0x33, !UPT ;  /* 0x00000019ff109292 */ /* 0x000fe2000f8e33ff */
[----:B0-----:R-:W-:Y:S11]  /*04a0*/  @!P0 EXIT ;  /* 0x000000000000894d */ /* 0x001ff60003800000 */
[----:B------:R-:W-:Y:S01]  /*04b0*/  USHF.R.S32.HI UR7, URZ, 0x1f, UR16 ;  /* 0x0000001fff077899 */ /* 0x000fe20008011410 */
[----:B------:R-:W0:Y:S01]  /*04c0*/  S2R R97, SR_TID.X ;  /* 0x0000000000617919 */ /* 0x000e220000002100 */
[----:B------:R-:W1:Y:S02]  /*04d0*/  LDCU UR19, c[0x0][0x384] ;  /* 0x00007080ff1377ac */ /* 0x000e640008000800 */
[----:B------:R-:W-:Y:S01]  /*04e0*/  UIMAD UR7, UR7, UR30, URZ ;  /* 0x0000001e070772a4 */ /* 0x000fe2000f8e02ff */
[----:B------:R-:W-:Y:S01]  /*04f0*/  UMOV UR15, UR17 ;  /* 0x00000011000f7c82 */ /* 0x000fe20008000000 */
[----:B------:R-:W2:Y:S02]  /*0500*/  LDCU.64 UR26, c[0x0][0x3a0] ;  /* 0x00007400ff1a77ac */ /* 0x000ea40008000a00 */
[----:B------:R-:W-:Y:S02]  /*0510*/  UIMAD UR38, UR16, UR31, UR7 ;  /* 0x0000001f102672a4 */ /* 0x000fe4000f8e0207 */
[----:B------:R-:W-:-:S02]  /*0520*/  ULEA UR7, UP0, UR6, UR8, 0x2 ;  /* 0x0000000806077291 */ /* 0x000fc4000f8010ff */
[----:B------:R-:W-:Y:S02]  /*0530*/  UIMAD.WIDE.U32 UR14, UR16, UR30, UR14 ;  /* 0x0000001e100e72a5 */ /* 0x000fe4000f8e000e */
[----:B------:R-:W-:Y:S02]  /*0540*/  ULEA.HI.X UR17, UR6, UR9, UR18, 0x2, UP0 ;  /* 0x0000000906117291 */ /* 0x000fe400080f1412 */
[----:B------:R-:W-:Y:S02]  /*0550*/  ULEA UR25, UP0, UR14, UR4, 0x2 ;  /* 0x000000040e197291 */ /* 0x000fe4000f8010ff */
[----:B------:R-:W-:Y:S01]  /*0560*/  UIADD3 UR38, UPT, UPT, UR15, UR38, URZ ;  /* 0x000000260f267290 */ /* 0x000fe2000fffe0ff */
[----:B------:R-:W3:Y:S03]  /*0570*/  LDCU.64 UR28, c[0x0][0x3b8] ;  /* 0x00007700ff1c77ac */ /* 0x000ee60008000a00 */
[----:B------:R-:W-:-:S02]  /*0580*/  ULEA.HI.X UR38, UR14, UR5, UR38, 0x2, UP0 ;  /* 0x000000050e267291 */ /* 0x000fc400080f1426 */
[----:B-1----:R-:W-:Y:S02]  /*0590*/  UIMAD UR5, UR24, UR19, UR23 ;  /* 0x00000013180572a4 */ /* 0x002fe4000f8e0217 */
[----:B------:R-:W-:Y:S01]  /*05a0*/  ULEA UR16, UP1, UR12, UR10, 0x2 ;  /* 0x0000000a0c107291 */ /* 0x000fe2000f8210ff */
[C---:B0-----:R-:W-:Y:S01]  /*05b0*/  SHF.L.U32 R0, R97.reuse, 0x2, RZ ;  /* 0x0000000261007819 */ /* 0x041fe200000006ff */
[----:B------:R-:W0:Y:S01]  /*05c0*/  LDCU UR30, c[0x0][0x38c] ;  /* 0x00007180ff1e77ac */ /* 0x000e220008000800 */
[C---:B------:R-:W-:Y:S02]  /*05d0*/  LOP3.LUT R96, R97.reuse, 0x3e0, RZ, 0xc0, !PT ;  /* 0x000003e061607812 */ /* 0x040fe400078ec0ff */
[----:B------:R-:W-:Y:S01]  /*05e0*/  LOP3.LUT R48, R97, 0x1f, RZ, 0xc0, !PT ;  /* 0x0000001f61307812 */ /* 0x000fe200078ec0ff */
[----:B------:R-:W-:Y:S01]  /*05f0*/  ULEA.HI.X UR39, UR12, UR11, UR39, 0x2, UP1 ;  /* 0x0000000b0c277291 */ /* 0x000fe200088f1427 */
[----:B------:R-:W-:Y:S01]  /*0600*/  LOP3.LUT R7, R0, 0xf80, RZ, 0xc0, !PT ;  /* 0x00000f8000077812 */ /* 0x000fe200078ec0ff */
[----:B------:R-:W-:Y:S01]  /*0610*/  UIMAD UR12, UR5, UR22, URZ ;  /* 0x00000016050c72a4 */ /* 0x000fe2000f8e02ff */
[----:B------:R-:W-:-:S02]  /*0620*/  UMOV UR4, URZ ;  /* 0x000000ff00047c82 */ /* 0x000fc40008000000 */
[----:B------:R-:W-:Y:S01]  /*0630*/  UMOV UR5, URZ ;  /* 0x000000ff00057c82 */ /* 0x000fe20008000000 */
[----:B-----5:R-:W-:Y:S01]  /*0640*/  @P1 R2UR UR4, R2 ;  /* 0x00000000020412ca */ /* 0x020fe200000e0000 */
[----:B--2---:R-:W-:Y:S01]  /*0650*/  UIMAD.WIDE.U32 UR8, UR23, UR26, URZ ;  /* 0x0000001a170872a5 */ /* 0x004fe2000f8e00ff */
[----:B------:R-:W-:Y:S01]  /*0660*/  @P2 R2UR UR5, R4 ;  /* 0x00000000040522ca */ /* 0x000fe200000e0000 */
[----:B---3--:R-:W-:Y:S02]  /*0670*/  UIMAD.WIDE.U32 UR10, UR23, UR28, URZ ;  /* 0x0000001c170a72a5 */ /* 0x008fe4000f8e00ff */
[----:B------:R-:W-:Y:S02]  /*0680*/  UIMAD UR13, UR23, UR27, UR9 ;  /* 0x0000001b170d72a4 */ /* 0x000fe4000f8e0209 */
[----:B------:R-:W-:Y:S02]  /*0690*/  UIMAD UR15, UR23, UR29, UR11 ;  /* 0x0000001d170f72a4 */ /* 0x000fe4000f8e020b */
[----:B0-----:R-:W-:Y:S01]  /*06a0*/  UIMAD UR12, UR12, UR30, URZ ;  /* 0x0000001e0c0c72a4 */ /* 0x001fe2000f8e02ff */
[----:B------:R-:W-:Y:S01]  /*06b0*/  UMOV UR14, UR7 ;  /* 0x00000007000e7c82 */ /* 0x000fe20008000000 */
[----:B------:R-:W-:-:S10]  /*06c0*/  UMOV UR6, URZ ;  /* 0x000000ff00067c82 */ /* 0x000fd40008000000 */
.L_x_449:
[----:B------:R-:W-:Y:S01]  /*06d0*/  BAR.SYNC.DEFER_BLOCKING 0x0 ;  /* 0x0000000000007b1d */ /* 0x000fe20000010000 */
[----:B0-----:R-:W-:Y:S02]  /*06e0*/  MOV R2, UR14 ;  /* 0x0000000e00027c02 */ /* 0x001fe40008000f00 */
[----:B------:R-:W-:Y:S02]  /*06f0*/  MOV R3, UR17 ;  /* 0x0000001100037c02 */ /* 0x000fe40008000f00 */
[----:B------:R-:W-:-:S05]  /*0700*/  LOP3.LUT R5, R7, R48, RZ, 0xfc, !PT ;  /* 0x0000003007057212 */ /* 0x000fca00078efcff */
[----:B------:R-:W-:-:S05]  /*0710*/  IMAD.WIDE.U32 R2, R5, 0x10, R2 ;  /* 0x0000001005027825 */ /* 0x000fca00078e0002 */
[----:B------:R-:W2:Y:S04]  /*0720*/  LDG.E.128 R8, desc[UR20][R2.64] ;  /* 0x0000001402087981 */ /* 0x000ea8000c1e1d00 */
[----:B------:R-:W3:Y:S04]  /*0730*/  LDG.E.128 R12, desc[UR20][R2.64+0x200] ;  /* 0x00020014020c7981 */ /* 0x000ee8000c1e1d00 */
[----:B------:R-:W4:Y:S04]  /*0740*/  LDG.E.128 R20, desc[UR20][R2.64+0x400] ;  /* 0x0004001402147981 */ /* 0x000f28000c1e1d00 */
[----:B------:R-:W5:Y:S01]  /*0750*/  LDG.E.128 R32, desc[UR20][R2.64+0x600] ;  /* 0x0006001402207981 */ /* 0x000f62000c1e1d00 */
[----:B------:R-:W0:Y:S01]  /*0760*/  S2UR UR22, SR_CgaCtaId ;  /* 0x00000000001679c3 */ /* 0x000e220000008800 */
[----:B------:R-:W-:Y:S01]  /*0770*/  UMOV UR7, 0x400 ;  /* 0x0000040000077882 */ /* 0x000fe20000000000 */
[----:B------:R-:W-:Y:S01]  /*0780*/  MOV R16, UR16 ;  /* 0x0000001000107c02 */ /* 0x000fe20008000f00 */
[----:B------:R-:W1:Y:S01]  /*0790*/  S2R R27, SR_LANEID ;  /* 0x00000000001b7919 */ /* 0x000e620000000000 */
[----:B------:R-:W-:-:S03]  /*07a0*/  MOV R17, UR39 ;  /* 0x0000002700117c02 */ /* 0x000fc60008000f00 */
[----:B------:R-:W-:Y:S01]  /*07b0*/  IMAD.WIDE.U32 R16, R5, 0x10, R16 ;  /* 0x0000001005107825 */ /* 0x000fe200078e0010 */
[----:B0-----:R-:W-:Y:S01]  /*07c0*/  ULEA UR22, UR22, UR7, 0x18 ;  /* 0x0000000716167291 */ /* 0x001fe2000f8ec0ff */
[-C--:B-1----:R-:W-:Y:S02]  /*07d0*/  IADD3 R26, PT, PT, R7, R27.reuse, RZ ;  /* 0x0000001b071a7210 */ /* 0x082fe40007ffe0ff */
[----:B------:R-:W-:-:S03]  /*07e0*/  IADD3 R49, PT, PT, R96, R27, RZ ;  /* 0x0000001b60317210 */ /* 0x000fc60007ffe0ff */
[----:B------:R-:W-:Y:S02]  /*07f0*/  LEA R26, R26, UR22, 0x4 ;  /* 0x000000161a1a7c11 */ /* 0x000fe4000f8e20ff */
[----:B------:R-:W-:-:S03]  /*0800*/  LEA R25, R49, UR22, 0x6 ;  /* 0x0000001631197c11 */ /* 0x000fc6000f8e30ff */
[----:B--2---:R-:W-:Y:S04]  /*0810*/  STS.128 [R26], R8 ;  /* 0x000000081a007388 */ /* 0x004fe80000000c00 */
[----:B---3--:R-:W-:Y:S04]  /*0820*/  STS.128 [R26+0x200], R12 ;  /* 0x0002000c1a007388 */ /* 0x008fe80000000c00 */
[----:B----4-:R-:W-:Y:S04]  /*0830*/  STS.128 [R26+0x400], R20 ;  /* 0x000400141a007388 */ /* 0x010fe80000000c00 */
[----:B-----5:R0:W-:Y:S01]  /*0840*/  STS.128 [R26+0x600], R32 ;  /* 0x000600201a007388 */ /* 0x0201e20000000c00 */
        /* <DEDUP_REMOVED lines=9> */
[----:B0-----:R-:W5:Y:S01]  /*08e0*/  LDG.E.128 R32, desc[UR20][R16.64+0x600] ;  /* 0x0006001410207981 */ /* 0x001f62000c1e1d00 */
[----:B------:R-:W0:Y:S01]  /*08f0*/  LDCU.U8 UR7, c[0x0][0x39e] ;  /* 0x000073c0ff0777ac */ /* 0x000e220008000000 */
[----:B------:R-:W-:Y:S02]  /*0900*/  BSSY.RECONVERGENT B0, `(.L_x_410) ;  /* 0x0000038000007945 */ /* 0x000fe40003800200 */
[----:B--2---:R-:W-:Y:S04]  /*0910*/  STS.128 [R26], R52 ;  /* 0x000000341a007388 */ /* 0x004fe80000000c00 */
[----:B---3--:R-:W-:Y:S04]  /*0920*/  STS.128 [R26+0x200], R56 ;  /* 0x000200381a007388 */ /* 0x008fe80000000c00 */
[----:B----4-:R-:W-:Y:S04]  /*0930*/  STS.128 [R26+0x400], R60 ;  /* 0x0004003c1a007388 */ /* 0x010fe80000000c00 */
[----:B-----5:R-:W-:Y:S01]  /*0940*/  STS.128 [R26+0x600], R32 ;  /* 0x000600201a007388 */ /* 0x020fe20000000c00 */
[----:B------:R-:W-:-:S03]  /*0950*/  NOP ;  /* 0x0000000000007918 */ /* 0x000fc60000000000 */
[----:B------:R-:W1:Y:S04]  /*0960*/  LDS.128 R64, [R25] ;  /* 0x0000000019407984 */ /* 0x000e680000000c00 */
[----:B------:R-:W2:Y:S04]  /*0970*/  LDS.128 R12, [R25+0x10] ;  /* 0x00001000190c7984 */ /* 0x000ea80000000c00 */
[----:B------:R3:W4:Y:S04]  /*0980*/  LDS.128 R8, [R25+0x20] ;  /* 0x0000200019087984 */ /* 0x0007280000000c00 */
[----:B------:R3:W3:Y:S01]  /*0990*/  LDS.128 R4, [R25+0x30] ;  /* 0x0000300019047984 */ /* 0x0006e20000000c00 */
[----:B-1----:R-:W-:Y:S01]  /*09a0*/  FADD.FTZ R23, R64, UR5 ;  /* 0x0000000540177e21 */ /* 0x002fe20008010000 */
[----:B------:R-:W-:Y:S01]  /*09b0*/  FADD.FTZ R24, R65, UR5 ;  /* 0x0000000541187e21 */ /* 0x000fe20008010000 */
[----:B------:R-:W-:Y:S01]  /*09c0*/  FADD.FTZ R21, R66, UR5 ;  /* 0x0000000542157e21 */ /* 0x000fe20008010000 */
[----:B------:R-:W-:Y:S01]  /*09d0*/  FADD.FTZ R22, R67, UR5 ;  /* 0x0000000543167e21 */ /* 0x000fe20008010000 */
[----:B--2---:R-:W-:Y:S01]  /*09e0*/  FADD.FTZ R19, R12, UR5 ;  /* 0x000000050c137e21 */ /* 0x004fe20008010000 */
[----:B------:R-:W-:Y:S01]  /*09f0*/  FSETP.GTU.FTZ.AND P0, PT, R23, 20, PT ;  /* 0x41a000001700780b */ /* 0x000fe20003f1c000 */
[----:B------:R-:W-:Y:S01]  /*0a00*/  FADD.FTZ R20, R13, UR5 ;  /* 0x000000050d147e21 */ /* 0x000fe20008010000 */
[----:B------:R-:W-:Y:S01]  /*0a10*/  FSETP.GTU.FTZ.AND P1, PT, R24, 20, PT ;  /* 0x41a000001800780b */ /* 0x000fe20003f3c000 */
[----:B------:R-:W-:Y:S01]  /*0a20*/  FADD.FTZ R17, R14, UR5 ;  /* 0x000000050e117e21 */ /* 0x000fe20008010000 */
[----:B0-----:R-:W-:-:S02]  /*0a30*/  ISETP.EQ.OR P0, PT, RZ, UR7, P0 ;  /* 0x00000007ff007c0c */ /* 0x001fc40008702670 */
[----:B------:R-:W-:Y:S02]  /*0a40*/  FSETP.GTU.FTZ.AND P5, PT, R21, 20, PT ;  /* 0x41a000001500780b */ /* 0x000fe40003fbc000 */
[----:B------:R-:W-:Y:S02]  /*0a50*/  FSETP.GTU.FTZ.AND P4, PT, R22, 20, PT ;  /* 0x41a000001600780b */ /* 0x000fe40003f9c000 */
[----:B------:R-:W-:Y:S02]  /*0a60*/  FSETP.GTU.FTZ.AND P2, PT, R19, 20, PT ;  /* 0x41a000001300780b */ /* 0x000fe40003f5c000 */
[----:B------:R-:W-:Y:S02]  /*0a70*/  FSETP.GTU.FTZ.AND P3, PT, R20, 20, PT ;  /* 0x41a000001400780b */ /* 0x000fe40003f7c000 */
[----:B------:R-:W-:-:S03]  /*0a80*/  ISETP.EQ.OR P1, PT, RZ, UR7, P1 ;  /* 0x00000007ff007c0c */ /* 0x000fc60008f22670 */
[----:B---34-:R-:W-:Y:S10]  /*0a90*/  @P0 BRA `(.L_x_411) ;  /* 0x0000000000780947 */ /* 0x018ff40003800000 */
        /* <DEDUP_REMOVED lines=30> */
.L_x_411:
[----:B------:R-:W-:Y:S05]  /*0c80*/  BSYNC.RECONVERGENT B0 ;  /* 0x0000000000007941 */ /* 0x000fea0003800200 */
.L_x_410:
        /* <DEDUP_REMOVED lines=34> */
.L_x_413:
[----:B------:R-:W-:Y:S05]  /*0eb0*/  BSYNC.RECONVERGENT B0 ;  /* 0x0000000000007941 */ /* 0x000fea0003800200 */
.L_x_412:
        /* <DEDUP_REMOVED lines=36> */
.L_x_415:
[----:B------:R-:W-:Y:S05]  /*1100*/  BSYNC.RECONVERGENT B0 ;  /* 0x0000000000007941 */ /* 0x000fea0003800200 */
.L_x_414:
        /* <DEDUP_REMOVED lines=34> */
.L_x_417:
[----:B------:R-:W-:Y:S05]  /*1330*/  BSYNC.RECONVERGENT B0 ;  /* 0x0000000000007941 */ /* 0x000fea0003800200 */
.L_x_416:
        /* <DEDUP_REMOVED lines=36> */
.L_x_419:
[----:B------:R-:W-:Y:S05]  /*1580*/  BSYNC.RECONVERGENT B0 ;  /* 0x0000000000007941 */ /* 0x000fea0003800200 */
.L_x_418:
        /* <DEDUP_REMOVED lines=34> */
.L_x_421:
[----:B------:R-:W-:Y:S05]  /*17b0*/  BSYNC.RECONVERGENT B0 ;  /* 0x0000000000007941 */ /* 0x000fea0003800200 */
.L_x_420:
        /* <DEDUP_REMOVED lines=36> */
.L_x_423:
[----:B------:R-:W-:Y:S05]  /*1a00*/  BSYNC.RECONVERGENT B0 ;  /* 0x0000000000007941 */ /* 0x000fea0003800200 */
.L_x_422:
        /* <DEDUP_REMOVED lines=34> */
.L_x_425:
[----:B------:R-:W-:Y:S05]  /*1c30*/  BSYNC.RECONVERGENT B0 ;  /* 0x0000000000007941 */ /* 0x000fea0003800200 */
.L_x_424:
        /* <DEDUP_REMOVED lines=36> */
.L_x_427:
[----:B------:R-:W-:Y:S05]  /*1e80*/  BSYNC.RECONVERGENT B0 ;  /* 0x0000000000007941 */ /* 0x000fea0003800200 */
.L_x_426:
[----:B------:R-:W-:Y:S01]  /*1e90*/  BSSY.RECONVERGENT B0, `(.L_x_428) ;  /* 0x0000025000007945 */ /* 0x000fe20003800200 */
[----:B------:R-:W-:Y:S01]  /*1ea0*/  FSETP.GTU.FTZ.AND P4, PT, R9, 20, PT ;  /* 0x41a000000900780b */ /* 0x000fe20003f9c000 */
[----:B------:R-:W-:Y:S01]  /*1eb0*/  FADD.FTZ R10, R7, UR5 ;  /* 0x00000005070a7e21 */ /* 0x000fe20008010000 */
[----:B------:R-:W-:Y:S01]  /*1ec0*/  FMUL.FTZ R32, R36, UR4 ;  /* 0x0000000424207c20 */ /* 0x000fe20008410000 */
[----:B------:R-:W-:Y:S01]  /*1ed0*/  FMUL.FTZ R33, R37, UR4 ;  /* 0x0000000425217c20 */ /* 0x000fe20008410000 */
[----:B------:R-:W-:Y:S01]  /*1ee0*/  FMUL.FTZ R34, R38, UR4 ;  /* 0x0000000426227c20 */ /* 0x000fe20008410000 */
[----:B------:R-:W-:Y:S08]  /*1ef0*/  @P5 BRA `(.L_x_429) ;  /* 0x0000000000785947 */ /* 0x000ff00003800000 */
        /* <DEDUP_REMOVED lines=30> */
.L_x_429:
[----:B------:R-:W-:Y:S05]  /*20e0*/  BSYNC.RECONVERGENT B0 ;  /* 0x0000000000007941 */ /* 0x000fea0003800200 */
.L_x_428:
[----:B------:R-:W-:Y:S01]  /*20f0*/  ISETP.EQ.OR P3, PT, RZ, UR7, P3 ;  /* 0x00000007ff007c0c */ /* 0x000fe20009f62670 */
[----:B------:R-:W-:Y:S01]  /*2100*/  BSSY.RECONVERGENT B0, `(.L_x_430) ;  /* 0x000002e000007945 */ /* 0x000fe20003800200 */
[----:B------:R-:W-:Y:S01]  /*2110*/  FSETP.GTU.FTZ.AND P5, PT, R10, 20, PT ;  /* 0x41a000000a00780b */ /* 0x000fe20003fbc000 */
[----:B------:R-:W-:Y:S01]  /*2120*/  FMUL.FTZ R8, R36, R23 ;  /* 0x0000001724087220 */ /* 0x000fe20000410000 */
[----:B------:R-:W-:Y:S01]  /*2130*/  FMUL.FTZ R7, R37, R24 ;  /* 0x0000001825077220 */ /* 0x000fe20000410000 */
[----:B------:R-:W-:Y:S01]  /*2140*/  FMUL.FTZ R6, R38, R21 ;  /* 0x0000001526067220 */ /* 0x000fe20000410000 */
[----:B------:R-:W-:Y:S01]  /*2150*/  ISETP.EQ.OR P2, PT, RZ, UR7, P2 ;  /* 0x00000007ff007c0c */ /* 0x000fe20009742670 */
[C---:B------:R-:W-:Y:S01]  /*2160*/  FMUL.FTZ R5, R39.reuse, R22 ;  /* 0x0000001627057220 */ /* 0x040fe20000410000 */
        /* <DEDUP_REMOVED lines=39> */
.L_x_431:
[----:B------:R-:W-:Y:S05]  /*23e0*/  BSYNC.RECONVERGENT B0 ;  /* 0x0000000000007941 */ /* 0x000fea0003800200 */
.L_x_430:
        /* <DEDUP_REMOVED lines=32> */
.L_x_433:
[----:B------:R-:W-:Y:S05]  /*25f0*/  BSYNC.RECONVERGENT B0 ;  /* 0x0000000000007941 */ /* 0x000fea0003800200 */
.L_x_432:
        /* <DEDUP_REMOVED lines=32> */
.L_x_435:
[----:B------:R-:W-:Y:S05]  /*2800*/  BSYNC.RECONVERGENT B0 ;  /* 0x0000000000007941 */ /* 0x000fea0003800200 */
.L_x_434:
        /* <DEDUP_REMOVED lines=32> */
.L_x_437:
[----:B------:R-:W-:Y:S05]  /*2a10*/  BSYNC.RECONVERGENT B0 ;  /* 0x0000000000007941 */ /* 0x000fea0003800200 */
.L_x_436:
        /* <DEDUP_REMOVED lines=32> */
.L_x_439:
[----:B------:R-:W-:Y:S05]  /*2c20*/  BSYNC.RECONVERGENT B0 ;  /* 0x0000000000007941 */ /* 0x000fea0003800200 */
.L_x_438:
        /* <DEDUP_REMOVED lines=32> */
.L_x_441:
[----:B------:R-:W-:Y:S05]  /*2e30*/  BSYNC.RECONVERGENT B0 ;  /* 0x0000000000007941 */ /* 0x000fea0003800200 */
.L_x_440:
[----:B------:R-:W0:Y:S01]  /*2e40*/  LDCU UR7, c[0x0][0x38c] ;  /* 0x00007180ff0777ac */ /* 0x000e220008000800 */
[----:B------:R-:W-:Y:S01]  /*2e50*/  FMUL.FTZ R4, R40, R19 ;  /* 0x0000001328047220 */ /* 0x000fe20000410000 */
[----:B------:R-:W-:Y:S01]  /*2e60*/  FMUL.FTZ R3, R41, R20 ;  /* 0x0000001429037220 */ /* 0x000fe20000410000 */
[----:B------:R-:W-:Y:S01]  /*2e70*/  FMUL.FTZ R2, R42, R17 ;  /* 0x000000112a027220 */ /* 0x000fe20000410000 */
[C---:B------:R-:W-:Y:S01]  /*2e80*/  FMUL.FTZ R0, R43.reuse, R18 ;  /* 0x000000122b007220 */ /* 0x040fe20000410000 */
[----:B------:R-:W-:Y:S01]  /*2e90*/  FMUL.FTZ R39, R43, UR4 ;  /* 0x000000042b277c20 */ /* 0x000fe20008410000 */
[----:B------:R-:W-:Y:S01]  /*2ea0*/  FMUL.FTZ R40, R44, UR4 ;  /* 0x000000042c287c20 */ /* 0x000fe20008410000 */
[C---:B------:R-:W-:Y:S01]  /*2eb0*/  FMUL.FTZ R41, R45.reuse, UR4 ;  /* 0x000000042d297c20 */ /* 0x040fe20008410000 */
[----:B------:R-:W-:Y:S01]  /*2ec0*/  FMUL.FTZ R42, R46, UR4 ;  /* 0x000000042e2a7c20 */ /* 0x000fe20008410000 */
[----:B------:R-:W-:Y:S01]  /*2ed0*/  FMUL.FTZ R102, R44, R15 ;  /* 0x0000000f2c667220 */ /* 0x000fe20000410000 */
[----:B------:R-:W-:Y:S01]  /*2ee0*/  FMUL.FTZ R103, R45, R16 ;  /* 0x000000102d677220 */ /* 0x000fe20000410000 */
[----:B------:R-:W-:Y:S01]  /*2ef0*/  FMUL.FTZ R105, R46, R13 ;  /* 0x0000000d2e697220 */ /* 0x000fe20000410000 */
[C---:B------:R-:W-:Y:S01]  /*2f00*/  FMUL.FTZ R104, R47.reuse, R14 ;  /* 0x0000000e2f687220 */ /* 0x040fe20000410000 */
[----:B------:R-:W-:Y:S01]  /*2f10*/  FMUL.FTZ R43, R47, UR4 ;  /* 0x000000042f2b7c20 */ /* 0x000fe20008410000 */
[----:B------:R-:W-:Y:S01]  /*2f20*/  FMUL.FTZ R44, R28, UR4 ;  /* 0x000000041c2c7c20 */ /* 0x000fe20008410000 */
[----:B------:R-:W-:Y:S01]  /*2f30*/  FMUL.FTZ R45, R29, UR4 ;  /* 0x000000041d2d7c20 */ /* 0x000fe20008410000 */
[----:B------:R-:W-:Y:S01]  /*2f40*/  FMUL.FTZ R46, R30, UR4 ;  /* 0x000000041e2e7c20 */ /* 0x000fe20008410000 */
[----:B------:R-:W-:Y:S01]  /*2f50*/  FMUL.FTZ R47, R31, UR4 ;  /* 0x000000041f2f7c20 */ /* 0x000fe20008410000 */
[----:B0-----:R-:W-:Y:S01]  /*2f60*/  UISETP.GE.AND UP0, UPT, UR7, 0x1, UPT ;  /* 0x000000010700788c */ /* 0x001fe2000bf06270 */
[----:B------:R-:W-:Y:S01]  /*2f70*/  FMUL.FTZ R106, R28, R11 ;  /* 0x0000000b1c6a7220 */ /* 0x000fe20000410000 */
[----:B------:R-:W-:Y:S01]  /*2f80*/  FMUL.FTZ R107, R29, R12 ;  /* 0x0000000c1d6b7220 */ /* 0x000fe20000410000 */
[----:B------:R-:W-:Y:S01]  /*2f90*/  FMUL.FTZ R108, R30, R9 ;  /* 0x000000091e6c7220 */ /* 0x000fe20000410000 */
[----:B------:R-:W-:Y:S06]  /*2fa0*/  BAR.SYNC.DEFER_BLOCKING 0x0 ;  /* 0x0000000000007b1d */ /* 0x000fec0000010000 */
[----:B------:R-:W-:Y:S05]  /*2fb0*/  BRA.U !UP0, `(.L_x_442) ;  /* 0x0000003108607547 */ /* 0x000fea000b800000 */
[----:B------:R-:W-:Y:S01]  /*2fc0*/  SHF.L.U32 R28, R97, 0x2, RZ ;  /* 0x00000002611c7819 */ /* 0x000fe200000006ff */
[----:B------:R-:W-:Y:S01]  /*2fd0*/  FMUL.FTZ R109, R31, R10 ;  /* 0x0000000a1f6d7220 */ /* 0x000fe20000410000 */
[----:B------:R-:W-:Y:S01]  /*2fe0*/  ISETP.NE.AND P0, PT, RZ, UR6, PT ;  /* 0x00000006ff007c0c */ /* 0x000fe2000bf05270 */
[----:B------:R-:W0:Y:S01]  /*2ff0*/  LDCU UR44, c[0x0][0x38c] ;  /* 0x00007180ff2c77ac */ /* 0x000e220008000800 */
[----:B------:R-:W-:Y:S02]  /*3000*/  LOP3.LUT R30, R28, 0xf80, RZ, 0xc0, !PT ;  /* 0x00000f801c1e7812 */ /* 0x000fe400078ec0ff */
[----:B------:R-:W-:Y:S01]  /*3010*/  ISETP.EQ.AND P0, PT, R48, RZ, P0 ;  /* 0x000000ff3000720c */ /* 0x000fe20000702270 */
[----:B------:R-:W1:Y:S01]  /*3020*/  LDCU.64 UR26, c[0x0][0x3e0] ;  /* 0x00007c00ff1a77ac */ /* 0x000e620008000a00 */
[----:B------:R-:W-:Y:S02]  /*3030*/  IADD3 R29, PT, PT, R30, R27, R30 ;  /* 0x0000001b1e1d7210 */ /* 0x000fe40007ffe01e */
[----:B------:R-:W-:Y:S01]  /*3040*/  SHF.L.U32 R49, R49, 0x3, RZ ;  /* 0x0000000331317819 */ /* 0x000fe200000006ff */
[----:B------:R-:W2:Y:S01]  /*3050*/  LDCU.64 UR28, c[0x0][0x440] ;  /* 0x00008800ff1c77ac */ /* 0x000ea20008000a00 */
[----:B------:R-:W-:-:S02]  /*3060*/  SHF.L.U32 R28, R97, 0x3, RZ ;  /* 0x00000003611c7819 */ /* 0x000fc400000006ff */
[C---:B------:R-:W-:Y:S01]  /*3070*/  IADD3 R30, PT, PT, R29.reuse, 0x20, RZ ;  /* 0x000000201d1e7810 */ /* 0x040fe20007ffe0ff */
[----:B------:R-:W3:Y:S01]  /*3080*/  LDCU.64 UR30, c[0x0][0x3a8] ;  /* 0x00007500ff1e77ac */ /* 0x000ee20008000a00 */
[C---:B------:R-:W-:Y:S02]  /*3090*/  IADD3 R48, PT, PT, R29.reuse, 0x40, RZ ;  /* 0x000000401d307810 */ /* 0x040fe40007ffe0ff */
[C---:B------:R-:W-:Y:S01]  /*30a0*/  IADD3 R50, PT, PT, R29.reuse, 0x60, RZ ;  /* 0x000000601d327810 */ /* 0x040fe20007ffe0ff */
[----:B------:R-:W4:Y:S01]  /*30b0*/  LDCU.64 UR32, c[0x0][0x3c0] ;  /* 0x00007800ff2077ac */ /* 0x000f220008000a00 */
[C---:B------:R-:W-:Y:S02]  /*30c0*/  IADD3 R52, PT, PT, R29.reuse, 0x80, RZ ;  /* 0x000000801d347810 */ /* 0x040fe40007ffe0ff */
[C---:B------:R-:W-:Y:S01]  /*30d0*/  IADD3 R54, PT, PT, R29.reuse, 0xa0, RZ ;  /* 0x000000a01d367810 */ /* 0x040fe20007ffe0ff */
[----:B------:R-:W0:Y:S01]  /*30e0*/  LDCU.64 UR34, c[0x0][0x448] ;  /* 0x00008900ff2277ac */ /* 0x000e220008000a00 */
[----:B------:R-:W-:-:S02]  /*30f0*/  IADD3 R56, PT, PT, R29, 0xc0, RZ ;  /* 0x000000c01d387810 */ /* 0x000fc40007ffe0ff */
[----:B------:R-:W-:Y:S01]  /*3100*/  IADD3 R58, PT, PT, R29, 0xe0, RZ ;  /* 0x000000e01d3a7810 */ /* 0x000fe20007ffe0ff */
[----:B------:R-:W0:Y:S01]  /*3110*/  LDCU.64 UR36, c[0x0][0x480] ;  /* 0x00009000ff2477ac */ /* 0x000e220008000a00 */
[----:B------:R-:W-:Y:S02]  /*3120*/  LEA.HI.SX32 R110, R49, R49, 0x1b ;  /* 0x00000031316e7211 */ /* 0x000fe400078fdaff */
[----:B------:R-:W-:Y:S01]  /*3130*/  LOP3.LUT R28, R28, 0x1f00, RZ, 0xc0, !PT ;  /* 0x00001f001c1c7812 */ /* 0x000fe200078ec0ff */
[----:B------:R-:W-:Y:S01]  /*3140*/  UMOV UR7, URZ ;  /* 0x000000ff00077c82 */ /* 0x000fe20008000000 */
[-C--:B------:R-:W-:Y:S02]  /*3150*/  LEA.HI.SX32 R30, R30, R29.reuse, 0x1b ;  /* 0x0000001d1e1e7211 */ /* 0x080fe400078fdaff */
[-C--:B------:R-:W-:Y:S02]  /*3160*/  LEA.HI.SX32 R48, R48, R29.reuse, 0x1b ;  /* 0x0000001d30307211 */ /* 0x080fe400078fdaff */
[----:B------:R-:W-:-:S02]  /*3170*/  LEA.HI.SX32 R50, R50, R29, 0x1b ;  /* 0x0000001d32327211 */ /* 0x000fc400078fdaff */
[-C--:B------:R-:W-:Y:S02]  /*3180*/  LEA.HI.SX32 R52, R52, R29.reuse, 0x1b ;  /* 0x0000001d34347211 */ /* 0x080fe400078fdaff */
[-C--:B------:R-:W-:Y:S02]  /*3190*/  LEA.HI.SX32 R54, R54, R29.reuse, 0x1b ;  /* 0x0000001d36367211 */ /* 0x080fe400078fdaff */
[-C--:B------:R-:W-:Y:S02]  /*31a0*/  LEA.HI.SX32 R56, R56, R29.reuse, 0x1b ;  /* 0x0000001d38387211 */ /* 0x080fe400078fdaff */
[-C--:B------:R-:W-:Y:S02]  /*31b0*/  LEA.HI.SX32 R58, R58, R29.reuse, 0x1b ;  /* 0x0000001d3a3a7211 */ /* 0x080fe400078fdaff */
[----:B------:R-:W-:Y:S02]  /*31c0*/  LEA.HI.SX32 R126, R29, R29, 0x1b ;  /* 0x0000001d1d7e7211 */ /* 0x000fe400078fdaff */
[----:B------:R-:W-:-:S02]  /*31d0*/  LOP3.LUT R96, R97, 0x3e0, RZ, 0xc0, !PT ;  /* 0x000003e061607812 */ /* 0x000fc400078ec0ff */
[----:B------:R-:W-:Y:S02]  /*31e0*/  LEA R110, R110, UR22, 0x4 ;  /* 0x000000166e6e7c11 */ /* 0x000fe4000f8e20ff */
[----:B------:R-:W-:Y:S02]  /*31f0*/  LOP3.LUT R127, R28, 0x1f, R97, 0xf8, !PT ;  /* 0x0000001f1c7f7812 */ /* 0x000fe400078ef861 */
[----:B------:R-:W-:Y:S02]  /*3200*/  LEA R126, R126, UR22, 0x4 ;  /* 0x000000167e7e7c11 */ /* 0x000fe4000f8e20ff */
[----:B------:R-:W-:Y:S02]  /*3210*/  LEA R111, R30, UR22, 0x4 ;  /* 0x000000161e6f7c11 */ /* 0x000fe4000f8e20ff */
[----:B------:R-:W-:Y:S02]  /*3220*/  LEA R112, R48, UR22, 0x4 ;  /* 0x0000001630707c11 */ /* 0x000fe4000f8e20ff */
[----:B------:R-:W-:-:S02]  /*3230*/  LEA R113, R50, UR22, 0x4 ;  /* 0x0000001632717c11 */ /* 0x000fc4000f8e20ff */
[----:B------:R-:W-:Y:S02]  /*3240*/  LEA R114, R52, UR22, 0x4 ;  /* 0x0000001634727c11 */ /* 0x000fe4000f8e20ff */
[----:B------:R-:W-:Y:S02]  /*3250*/  LEA R115, R54, UR22, 0x4 ;  /* 0x0000001636737c11 */ /* 0x000fe4000f8e20ff */
[----:B------:R-:W-:Y:S02]  /*3260*/  LEA R118, R56, UR22, 0x4 ;  /* 0x0000001638767c11 */ /* 0x000fe4000f8e20ff */
[----:B01234-:R-:W-:-:S07]  /*3270*/  LEA R119, R58, UR22, 0x4 ;  /* 0x000000163a777c11 */ /* 0x01ffce000f8e20ff */
.L_x_448:
[----:B------:R-:W-:Y:S01]  /*3280*/  UMOV UR18, UR8 ;  /* 0x0000000800127c82 */ /* 0x000fe20008000000 */
[----:B------:R-:W-:Y:S02]  /*3290*/  UMOV UR19, UR13 ;  /* 0x0000000d00137c82 */ /* 0x000fe40008000000 */
[----:B------:R-:W-:-:S04]  /*32a0*/  UIMAD.WIDE.U32 UR18, UR7, UR30, UR18 ;  /* 0x0000001e071272a5 */ /* 0x000fc8000f8e0012 */
[----:B------:R-:W-:Y:S02]  /*32b0*/  UIMAD UR19, UR7, UR31, UR19 ;  /* 0x0000001f071372a4 */ /* 0x000fe4000f8e0213 */
[----:B------:R-:W-:-:S04]  /*32c0*/  ULEA UR40, UP0, UR18, UR28, 0x3 ;  /* 0x0000001c12287291 */ /* 0x000fc8000f8018ff */
[----:B------:R-:W-:Y:S02]  /*32d0*/  ULEA.HI.X UR18, UR18, UR29, UR19, 0x3, UP0 ;  /* 0x0000001d12127291 */ /* 0x000fe400080f1c13 */
[----:B------:R-:W-:-:S04]  /*32e0*/  MOV R76, UR40 ;  /* 0x00000028004c7c02 */ /* 0x000fc80008000f00 */
[----:B------:R-:W-:-:S06]  /*32f0*/  MOV R77, UR18 ;  /* 0x00000012004d7c02 */ /* 0x000fcc0008000f00 */
[----:B------:R-:W2:Y:S01]  /*3300*/  LDG.E.64 R76, desc[UR20][R76.64] ;  /* 0x000000144c4c7981 */ /* 0x000ea2000c1e1b00 */
[----:B------:R-:W-:-:S04]  /*3310*/  UIMAD.WIDE.U32 UR18, UR7, UR26, URZ ;  /* 0x0000001a071272a5 */ /* 0x000fc8000f8e00ff */
[----:B------:R-:W-:Y:S02]  /*3320*/  UIMAD UR19, UR7, UR27, UR19 ;  /* 0x0000001b071372a4 */ /* 0x000fe4000f8e0213 */
[----:B------:R-:W-:-:S04]  /*3330*/  ULEA UR40, UP0, UR18, UR25, 0x2 ;  /* 0x0000001912287291 */ /* 0x000fc8000f8010ff */
[----:B------:R-:W-:Y:S02]  /*3340*/  ULEA.HI.X UR18, UR18, UR38, UR19, 0x2, UP0 ;  /* 0x0000002612127291 */ /* 0x000fe400080f1413 */
[----:B------:R-:W-:-:S04]  /*3350*/  MOV R78, UR40 ;  /* 0x00000028004e7c02 */ /* 0x000fc80008000f00 */
[----:B------:R-:W-:-:S03]  /*3360*/  MOV R79, UR18 ;  /* 0x00000012004f7c02 */ /* 0x000fc60008000f00 */
[----:B------:R-:W-:-:S05]  /*3370*/  IMAD.WIDE.U32 R78, R127, 0x10, R78 ;  /* 0x000000107f4e7825 */ /* 0x000fca00078e004e */
[----:B------:R-:W3:Y:S04]  /*3380*/  LDG.E.128 R28, desc[UR20][R78.64] ;  /* 0x000000144e1c7981 */ /* 0x000ee8000c1e1d00 */
[----:B------:R-:W4:Y:S04]  /*3390*/  LDG.E.128 R48, desc[UR20][R78.64+0x200] ;  /* 0x000200144e307981 */ /* 0x000f28000c1e1d00 */
[----:B------:R-:W5:Y:S04]  /*33a0*/  LDG.E.128 R52, desc[UR20][R78.64+0x400] ;  /* 0x000400144e347981 */ /* 0x000f68000c1e1d00 */
[----:B------:R-:W5:Y:S04]  /*33b0*/  LDG.E.128 R56, desc[UR20][R78.64+0x600] ;  /* 0x000600144e387981 */ /* 0x000f68000c1e1d00 */
[----:B------:R-:W5:Y:S04]  /*33c0*/  LDG.E.128 R60, desc[UR20][R78.64+0x800] ;  /* 0x000800144e3c7981 */ /* 0x000f68000c1e1d00 */
[----:B------:R-:W5:Y:S04]  /*33d0*/  LDG.E.128 R64, desc[UR20][R78.64+0xa00] ;  /* 0x000a00144e407981 */ /* 0x000f68000c1e1d00 */
[----:B------:R-:W5:Y:S04]  /*33e0*/  LDG.E.128 R68, desc[UR20][R78.64+0xc00] ;  /* 0x000c00144e447981 */ /* 0x000f68000c1e1d00 */
[----:B------:R0:W5:Y:S01]  /*33f0*/  LDG.E.128 R72, desc[UR20][R78.64+0xe00] ;  /* 0x000e00144e487981 */ /* 0x000162000c1e1d00 */
[----:B------:R-:W-:Y:S01]  /*3400*/  UMOV UR18, UR10 ;  /* 0x0000000a00127c82 */ /* 0x000fe20008000000 */
[----:B------:R-:W-:-:S02]  /*3410*/  UMOV UR19, UR15 ;  /* 0x0000000f00137c82 */ /* 0x000fc40008000000 */
[----:B------:R-:W-:-:S04]  /*3420*/  UIMAD.WIDE.U32 UR18, UR7, UR32, UR18 ;  /* 0x00000020071272a5 */ /* 0x000fc8000f8e0012 */
[----:B------:R-:W-:Y:S02]  /*3430*/  UIMAD UR19, UR7, UR33, UR19 ;  /* 0x00000021071372a4 */ /* 0x000fe4000f8e0213 */
[----:B------:R-:W-:-:S04]  /*3440*/  ULEA UR40, UP0, UR18, UR34, 0x3 ;  /* 0x0000002212287291 */ /* 0x000fc8000f8018ff */
[----:B------:R-:W-:Y:S01]  /*3450*/  ULEA.HI.X UR18, UR18, UR35, UR19, 0x3, UP0 ;  /* 0x0000002312127291 */ /* 0x000fe200080f1c13 */
[C---:B--2---:R-:W-:Y:S01]  /*3460*/  FMUL.FTZ R80, R77.reuse, R23 ;  /* 0x000000174d507220 */ /* 0x044fe20000410000 */
[C---:B0-----:R-:W-:Y:S01]  /*3470*/  FMUL.FTZ R78, R77.reuse, R21 ;  /* 0x000000154d4e7220 */ /* 0x041fe20000410000 */
[----:B------:R-:W-:Y:S02]  /*3480*/  FMUL.FTZ R76, R76, 1.4426950216293334961 ;  /* 0x3fb8aa3b4c4c7820 */ /* 0x000fe40000410000 */
[----:B------:R-:W-:Y:S01]  /*3490*/  FMUL.RZ R81, R80, 0.15915493667125701904 ;  /* 0x3e22f98350517820 */ /* 0x000fe2000040c000 */
[----:B------:R-:W-:Y:S01]  /*34a0*/  FMUL.RZ R79, R78, 0.15915493667125701904 ;  /* 0x3e22f9834e4f7820 */ /* 0x000fe2000040c000 */
[C---:B------:R-:W-:Y:S01]  /*34b0*/  FMUL.FTZ R80, R77.reuse, R24 ;  /* 0x000000184d507220 */ /* 0x040fe20000410000 */
[----:B------:R-:W-:Y:S01]  /*34c0*/  FMUL.FTZ R78, R77, R22 ;  /* 0x000000164d4e7220 */ /* 0x000fe20000410000 */
[----:B------:R-:W-:Y:S01]  /*34d0*/  MUFU.SIN R134, R81 ;  /* 0x0000005100867308 */ /* 0x000fe20000000400 */
[----:B------:R-:W-:Y:S01]  /*34e0*/  FMUL.FTZ R82, R76, R24 ;  /* 0x000000184c527220 */ /* 0x000fe20000410000 */
[----:B------:R-:W-:Y:S01]  /*34f0*/  FMUL.RZ R80, R80, 0.15915493667125701904 ;  /* 0x3e22f98350507820 */ /* 0x000fe2000040c000 */
[C---:B------:R-:W-:Y:S01]  /*3500*/  FMUL.FTZ R92, R76.reuse, R20 ;  /* 0x000000144c5c7220 */ /* 0x040fe20000410000 */
[C---:B------:R-:W-:Y:S01]  /*3510*/  FMUL.FTZ R131, R76.reuse, R23 ;  /* 0x000000174c837220 */ /* 0x040fe20000410000 */
[C---:B------:R-:W-:Y:S01]  /*3520*/  FMUL.FTZ R95, R76.reuse, R22 ;  /* 0x000000164c5f7220 */ /* 0x040fe20000410000 */
[C---:B------:R-:W-:Y:S01]  /*3530*/  FMUL.FTZ R116, R76.reuse, R21 ;  /* 0x000000154c747220 */ /* 0x040fe20000410000 */
[C---:B------:R-:W-:Y:S01]  /*3540*/  FMUL.FTZ R117, R76.reuse, R19 ;  /* 0x000000134c757220 */ /* 0x040fe20000410000 */
[----:B------:R0:W-:Y:S01]  /*3550*/  MUFU.COS R136, R81 ;  /* 0x0000005100887308 */ /* 0x0001e20000000000 */
[C---:B------:R-:W-:Y:S01]  /*3560*/  FMUL.FTZ R91, R76.reuse, R17 ;  /* 0x000000114c5b7220 */ /* 0x040fe20000410000 */
[C---:B------:R-:W-:Y:S01]  /*3570*/  FMUL.FTZ R90, R76.reuse, R18 ;  /* 0x000000124c5a7220 */ /* 0x040fe20000410000 */
[C---:B------:R-:W-:Y:S01]  /*3580*/  FMUL.FTZ R87, R76.reuse, R15 ;  /* 0x0000000f4c577220 */ /* 0x040fe20000410000 */
[C---:B------:R-:W-:Y:S01]  /*3590*/  FMUL.FTZ R85, R76.reuse, R16 ;  /* 0x000000104c557220 */ /* 0x040fe20000410000 */
[C---:B------:R-:W-:Y:S01]  /*35a0*/  FMUL.FTZ R83, R76.reuse, R13 ;  /* 0x0000000d4c537220 */ /* 0x040fe20000410000 */
[----:B------:R-:W-:-:S02]  /*35b0*/  FMUL.FTZ R140, R76, R9 ;  /* 0x000000094c8c7220 */ /* 0x000fc40000410000 */
[----:B------:R-:W-:Y:S01]  /*35c0*/  MUFU.SIN R135, R80 ;  /* 0x0000005000877308 */ /* 0x000fe20000000400 */
[----:B0-----:R-:W-:Y:S01]  /*35d0*/  FMUL.RZ R81, R78, 0.15915493667125701904 ;  /* 0x3e22f9834e517820 */ /* 0x001fe2000040c000 */
[C---:B------:R-:W-:Y:S01]  /*35e0*/  FMUL.FTZ R78, R77.reuse, R19 ;  /* 0x000000134d4e7220 */ /* 0x040fe20000410000 */
[----:B---3--:R0:W-:Y:S04]  /*35f0*/  STS.128 [R126], R28 ;  /* 0x0000001c7e007388 */ /* 0x0081e80000000c00 */
[----:B----4-:R1:W-:Y:S01]  /*3600*/  STS.128 [R111+0x200], R48 ;  /* 0x000200306f007388 */ /* 0x0103e20000000c00 */
[----:B------:R2:W-:Y:S03]  /*3610*/  MUFU.COS R137, R80 ;  /* 0x0000005000897308 */ /* 0x0005e60000000000 */
[----:B-----5:R3:W-:Y:S04]  /*3620*/  STS.128 [R112+0x400], R52 ;  /* 0x0004003470007388 */ /* 0x0207e80000000c00 */
[----:B------:R-:W-:Y:S01]  /*3630*/  STS.128 [R113+0x600], R56 ;  /* 0x0006003871007388 */ /* 0x000fe20000000c00 */
[----:B------:R-:W-:Y:S01]  /*3640*/  MUFU.SIN R132, R79 ;  /* 0x0000004f00847308 */ /* 0x000fe20000000400 */
[----:B--2---:R-:W-:Y:S01]  /*3650*/  FMUL.RZ R80, R78, 0.15915493667125701904 ;  /* 0x3e22f9834e507820 */ /* 0x004fe2000040c000 */
[C---:B------:R-:W-:Y:S01]  /*3660*/  FMUL.FTZ R78, R77.reuse, R20 ;  /* 0x000000144d4e7220 */ /* 0x040fe20000410000 */
[----:B------:R-:W-:Y:S04]  /*3670*/  STS.128 [R114+0x800], R60 ;  /* 0x0008003c72007388 */ /* 0x000fe80000000c00 */
[----:B------:R-:W-:Y:S01]  /*3680*/  STS.128 [R115+0xa00], R64 ;  /* 0x000a004073007388 */ /* 0x000fe20000000c00 */
[----:B------:R2:W-:Y:S03]  /*3690*/  MUFU.COS R133, R79 ;  /* 0x0000004f00857308 */ /* 0x0005e60000000000 */
[----:B------:R-:W-:Y:S04]  /*36a0*/  STS.128 [R118+0xc00], R68 ;  /* 0x000c004476007388 */ /* 0x000fe80000000c00 */
[----:B------:R-:W-:Y:S01]  /*36b0*/  STS.128 [R119+0xe00], R72 ;  /* 0x000e004877007388 */ /* 0x000fe20000000c00 */
[----:B------:R-:W-:Y:S01]  /*36c0*/  MUFU.SIN R130, R81 ;  /* 0x0000005100827308 */ /* 0x000fe20000000400 */
[----:B--2---:R-:W-:Y:S01]  /*36d0*/  FMUL.RZ R79, R78, 0.15915493667125701904 ;  /* 0x3e22f9834e4f7820 */ /* 0x004fe2000040c000 */
[----:B------:R-:W-:Y:S01]  /*36e0*/  FMUL.FTZ R78, R77, R17 ;  /* 0x000000114d4e7220 */ /* 0x000fe20000410000 */
[----:B------:R-:W-:-:S05]  /*36f0*/  NOP ;  /* 0x0000000000007918 */ /* 0x000fca0000000000 */
[----:B------:R2:W-:Y:S01]  /*3700*/  MUFU.COS R94, R81 ;  /* 0x00000051005e7308 */ /* 0x0005e20000000000 */
[----:B------:R-:W-:Y:S01]  /*3710*/  ISETP.GE.AND P1, PT, R27, 0x1, PT ;  /* 0x000000011b00780c */ /* 0x000fe20003f26270 */
[----:B------:R-:W-:Y:S01]  /*3720*/  VOTEU.ANY UP0, P0 ;  /* 0x0000000000ff7886 */ /* 0x000fe20000000100 */
[----:B------:R-:W-:Y:S01]  /*3730*/  UMOV UR19, 0x400 ;  /* 0x0000040000137882 */ /* 0x000fe20000000000 */
[----:B------:R-:W-:Y:S04]  /*3740*/  LDS.128 R56, [R110+0x10] ;  /* 0x000010006e387984 */ /* 0x000fe80000000c00 */
[----:B------:R-:W-:Y:S01]  /*3750*/  MUFU.SIN R128, R80 ;  /* 0x0000005000807308 */ /* 0x000fe20000000400 */
[----:B--2---:R-:W-:Y:S01]  /*3760*/  FMUL.RZ R81, R78, 0.15915493667125701904 ;  /* 0x3e22f9834e517820 */ /* 0x004fe2000040c000 */
[C---:B------:R-:W-:Y:S01]  /*3770*/  FMUL.FTZ R78, R77.reuse, R18 ;  /* 0x000000124d4e7220 */ /* 0x040fe20000410000 */
[----:B------:R-:W-:Y:S04]  /*3780*/  LDS.128 R60, [R110+0x20] ;  /* 0x000020006e3c7984 */ /* 0x000fe80000000c00 */
[----:B------:R-:W-:Y:S01]  /*3790*/  LDS.128 R64, [R110+0x30] ;  /* 0x000030006e407984 */ /* 0x000fe20000000c00 */
[----:B------:R2:W-:Y:S03]  /*37a0*/  MUFU.COS R129, R80 ;  /* 0x0000005000817308 */ /* 0x0005e60000000000 */
[----:B------:R-:W-:Y:S04]  /*37b0*/  LDS.128 R68, [R110+0x40] ;  /* 0x000040006e447984 */ /* 0x000fe80000000c00 */
[----:B------:R-:W-:Y:S01]  /*37c0*/  LDS.128 R72, [R110+0x50] ;  /* 0x000050006e487984 */ /* 0x000fe20000000c00 */
[----:B------:R-:W-:Y:S01]  /*37d0*/  MUFU.SIN R121, R79 ;  /* 0x0000004f00797308 */ /* 0x000fe20000000400 */
[----:B--2---:R-:W-:Y:S01]  /*37e0*/  FMUL.RZ R80, R78, 0.15915493667125701904 ;  /* 0x3e22f9834e507820 */ /* 0x004fe2000040c000 */
[----:B------:R-:W-:-:S06]  /*37f0*/  FMUL.FTZ R78, R77, R15 ;  /* 0x0000000f4d4e7220 */ /* 0x000fcc0000410000 */
[----:B------:R2:W-:Y:S08]  /*3800*/  MUFU.COS R93, R79 ;  /* 0x0000004f005d7308 */ /* 0x0005f00000000000 */
[----:B------:R-:W-:Y:S01]  /*3810*/  MUFU.SIN R123, R81 ;  /* 0x00000051007b7308 */ /* 0x000fe20000000400 */
[----:B--2---:R-:W-:Y:S01]  /*3820*/  FMUL.RZ R79, R78, 0.15915493667125701904 ;  /* 0x3e22f9834e4f7820 */ /* 0x004fe2000040c000 */
[----:B------:R-:W-:-:S06]  /*3830*/  FMUL.FTZ R78, R77, R16 ;  /* 0x000000104d4e7220 */ /* 0x000fcc0000410000 */
[----:B------:R2:W-:Y:S08]  /*3840*/  MUFU.COS R122, R81 ;  /* 0x00000051007a7308 */ /* 0x0005f00000000000 */
[----:B------:R-:W4:Y:S01]  /*3850*/  MUFU.EX2 R82, R82 ;  /* 0x0000005200527308 */ /* 0x000f220000000800 */
[----:B--2---:R-:W-:Y:S01]  /*3860*/  FMUL.RZ R81, R78, 0.15915493667125701904 ;  /* 0x3e22f9834e517820 */ /* 0x004fe2000040c000 */
[----:B------:R-:W-:-:S04]  /*3870*/  FMUL.FTZ R78, R77, R13 ;  /* 0x0000000d4d4e7220 */ /* 0x000fc80000410000 */
[----:B------:R-:W-:Y:S01]  /*3880*/  FMUL.RZ R120, R78, 0.15915493667125701904 ;  /* 0x3e22f9834e787820 */ /* 0x000fe2000040c000 */
[C---:B------:R-:W-:Y:S01]  /*3890*/  FMUL.FTZ R78, R77.reuse, R14 ;  /* 0x0000000e4d4e7220 */ /* 0x040fe20000410000 */
[----:B------:R-:W2:Y:S03]  /*38a0*/  MUFU.EX2 R92, R92 ;  /* 0x0000005c005c7308 */ /* 0x000ea60000000800 */
[----:B------:R-:W-:Y:S01]  /*38b0*/  FMUL.RZ R124, R78, 0.15915493667125701904 ;  /* 0x3e22f9834e7c7820 */ /* 0x000fe2000040c000 */
[----:B------:R-:W-:-:S04]  /*38c0*/  FMUL.FTZ R78, R77, R11 ;  /* 0x0000000b4d4e7220 */ /* 0x000fc80000410000 */
[----:B------:R-:W5:Y:S01]  /*38d0*/  MUFU.EX2 R131, R131 ;  /* 0x0000008300837308 */ /* 0x000f620000000800 */
[----:B------:R-:W-:Y:S01]  /*38e0*/  FMUL.RZ R138, R78, 0.15915493667125701904 ;  /* 0x3e22f9834e8a7820 */ /* 0x000fe2000040c000 */
[C---:B----4-:R-:W-:Y:S01]  /*38f0*/  FMUL.FTZ R135, R82.reuse, R135 ;  /* 0x0000008752877220 */ /* 0x050fe20000410000 */
[----:B------:R-:W-:-:S05]  /*3900*/  FMUL.FTZ R137, R82, R137 ;  /* 0x0000008952897220 */ /* 0x000fca0000410000 */
[----:B------:R-:W4:Y:S01]  /*3910*/  MUFU.EX2 R95, R95 ;  /* 0x0000005f005f7308 */ /* 0x000f220000000800 */
[----:B--2---:R-:W-:-:S07]  /*3920*/  FMUL.FTZ R121, R92, R121 ;  /* 0x000000795c797220 */ /* 0x004fce0000410000 */
[----:B------:R-:W2:Y:S01]  /*3930*/  MUFU.EX2 R116, R116 ;  /* 0x0000007400747308 */ /* 0x000ea20000000800 */
[C---:B-----5:R-:W-:Y:S01]  /*3940*/  FMUL.FTZ R136, R131.reuse, R136 ;  /* 0x0000008883887220 */ /* 0x060fe20000410000 */
[----:B------:R-:W-:-:S06]  /*3950*/  FMUL.FTZ R134, R131, R134 ;  /* 0x0000008683867220 */ /* 0x000fcc0000410000 */
[----:B------:R-:W-:Y:S01]  /*3960*/  MUFU.SIN R148, R120 ;  /* 0x0000007800947308 */ /* 0x000fe20000000400 */
[C---:B----4-:R-:W-:Y:S01]  /*3970*/  FMUL.FTZ R131, R95.reuse, R94 ;  /* 0x0000005e5f837220 */ /* 0x050fe20000410000 */
[----:B------:R-:W-:-:S06]  /*3980*/  FMUL.FTZ R130, R95, R130 ;  /* 0x000000825f827220 */ /* 0x000fcc0000410000 */
[----:B------:R4:W-:Y:S01]  /*3990*/  MUFU.COS R84, R120 ;  /* 0x0000007800547308 */ /* 0x0009e20000000000 */
[C---:B--2---:R-:W-:Y:S01]  /*39a0*/  FMUL.FTZ R132, R116.reuse, R132 ;  /* 0x0000008474847220 */ /* 0x044fe20000410000 */
[----:B------:R-:W-:Y:S01]  /*39b0*/  FMUL.FTZ R133, R116, R133 ;  /* 0x0000008574857220 */ /* 0x000fe20000410000 */
[----:B------:R-:W-:-:S05]  /*39c0*/  MOV R116, UR40 ;  /* 0x0000002800747c02 */ /* 0x000fca0008000f00 */
[----:B------:R-:W-:Y:S01]  /*39d0*/  MUFU.SIN R125, R80 ;  /* 0x00000050007d7308 */ /* 0x000fe20000000400 */
[----:B----4-:R-:W-:-:S04]  /*39e0*/  FMUL.FTZ R120, R77, R12 ;  /* 0x0000000c4d787220 */ /* 0x010fc80000410000 */
[----:B------:R-:W-:-:S03]  /*39f0*/  FMUL.RZ R120, R120, 0.15915493667125701904 ;  /* 0x3e22f98378787820 */ /* 0x000fc6000040c000 */
[----:B------:R-:W-:Y:S08]  /*3a00*/  MUFU.COS R89, R80 ;  /* 0x0000005000597308 */ /* 0x000ff00000000000 */
[----:B------:R-:W-:Y:S08]  /*3a10*/  MUFU.SIN R152, R79 ;  /* 0x0000004f00987308 */ /* 0x000ff00000000400 */
[----:B------:R2:W-:Y:S08]  /*3a20*/  MUFU.COS R88, R79 ;  /* 0x0000004f00587308 */ /* 0x0005f00000000000 */
[----:B------:R-:W-:Y:S01]  /*3a30*/  MUFU.SIN R150, R81 ;  /* 0x0000005100967308 */ /* 0x000fe20000000400 */
[----:B--2---:R-:W-:-:S07]  /*3a40*/  FMUL.FTZ R79, R76, R11 ;  /* 0x0000000b4c4f7220 */ /* 0x004fce0000410000 */
        /* <DEDUP_REMOVED lines=8> */
[----:B--2---:R-:W-:Y:S01]  /*3ad0*/  FMUL.FTZ R138, R76, R10 ;  /* 0x0000000a4c8a7220 */ /* 0x004fe20000410000 */
[----:B------:R-:W-:-:S04]  /*3ae0*/  FMUL.FTZ R76, R8, R135 ;  /* 0x00000087084c7220 */ /* 0x000fc80000410000 */
[----:B------:R-:W-:Y:S02]  /*3af0*/  FFMA.FTZ R76, RZ, R137, R76 ;  /* 0x00000089ff4c7223 */ /* 0x000fe4000001004c */
[----:B------:R2:W-:Y:S02]  /*3b00*/  MUFU.COS R143, R120 ;  /* 0x00000078008f7308 */ /* 0x0005e40000000000 */
[----:B------:R-:W-:-:S06]  /*3b10*/  FADD.FTZ R76, RZ, R76 ;  /* 0x0000004cff4c7221 */ /* 0x000fcc0000010000 */
[----:B------:R-:W4:Y:S01]  /*3b20*/  MUFU.EX2 R90, R90 ;  /* 0x0000005a005a7308 */ /* 0x000f220000000800 */
[----:B--2---:R-:W-:Y:S01]  /*3b30*/  FMUL.FTZ R120, R92, R93 ;  /* 0x0000005d5c787220 */ /* 0x004fe20000410000 */
[----:B------:R-:W-:Y:S01]  /*3b40*/  FMUL.FTZ R93, RZ, R135 ;  /* 0x00000087ff5d7220 */ /* 0x000fe20000410000 */
[C---:B------:R-:W-:Y:S01]  /*3b50*/  FMUL.FTZ R92, R77.reuse, R9 ;  /* 0x000000094d5c7220 */ /* 0x040fe20000410000 */
[----:B------:R-:W-:Y:S02]  /*3b60*/  FMUL.FTZ R77, R77, R10 ;  /* 0x0000000a4d4d7220 */ /* 0x000fe40000410000 */
[----:B------:R-:W-:Y:S01]  /*3b70*/  FFMA.FTZ R94, R8, R137, -R93 ;  /* 0x00000089085e7223 */ /* 0x000fe2000001085d */
[----:B------:R-:W-:Y:S01]  /*3b80*/  FMUL.FTZ R93, R132, R76 ;  /* 0x0000004c845d7220 */ /* 0x000fe20000410000 */
[----:B------:R-:W-:Y:S01]  /*3b90*/  FMUL.RZ R95, R92, 0.15915493667125701904 ;  /* 0x3e22f9835c5f7820 */ /* 0x000fe2000040c000 */
[----:B------:R-:W2:Y:S01]  /*3ba0*/  MUFU.EX2 R117, R117 ;  /* 0x0000007500757308 */ /* 0x000ea20000000800 */
[----:B------:R-:W-:-:S04]  /*3bb0*/  FADD.FTZ R94, R7, R94 ;  /* 0x0000005e075e7221 */ /* 0x000fc80000010000 */
[-C--:B------:R-:W-:Y:S01]  /*3bc0*/  FMUL.FTZ R92, R132, R94.reuse ;  /* 0x0000005e845c7220 */ /* 0x080fe20000410000 */
[C---:B------:R-:W-:Y:S02]  /*3bd0*/  FFMA.FTZ R93, R133.reuse, R94, -R93 ;  /* 0x0000005e855d7223 */ /* 0x040fe4000001085d */
[----:B------:R-:W5:Y:S01]  /*3be0*/  MUFU.EX2 R83, R83 ;  /* 0x0000005300537308 */ /* 0x000f620000000800 */
[----:B------:R-:W-:Y:S01]  /*3bf0*/  FFMA.FTZ R92, R133, R76, R92 ;  /* 0x0000004c855c7223 */ /* 0x000fe2000001005c */
[----:B------:R-:W-:Y:S01]  /*3c00*/  FADD.FTZ R93, R6, R93 ;  /* 0x0000005d065d7221 */ /* 0x000fe20000010000 */
[----:B----4-:R-:W-:Y:S02]  /*3c10*/  FMUL.FTZ R125, R90, R125 ;  /* 0x0000007d5a7d7220 */ /* 0x010fe40000410000 */
[----:B------:R-:W-:-:S03]  /*3c20*/  FADD.FTZ R92, RZ, R92 ;  /* 0x0000005cff5c7221 */ /* 0x000fc60000010000 */
[----:B------:R-:W4:Y:S01]  /*3c30*/  MUFU.EX2 R85, R85 ;  /* 0x0000005500557308 */ /* 0x000f220000000800 */
[----:B------:R-:W-:Y:S01]  /*3c40*/  FMUL.FTZ R76, R130, R92 ;  /* 0x0000005c824c7220 */ /* 0x000fe20000410000 */
[C---:B--2---:R-:W-:Y:S01]  /*3c50*/  FMUL.FTZ R128, R117.reuse, R128 ;  /* 0x0000008075807220 */ /* 0x044fe20000410000 */
[----:B------:R-:W-:Y:S01]  /*3c60*/  FMUL.FTZ R129, R117, R129 ;  /* 0x0000008175817220 */ /* 0x000fe20000410000 */
[----:B------:R-:W-:Y:S01]  /*3c70*/  MOV R117, UR18 ;  /* 0x0000001200757c02 */ /* 0x000fe20008000f00 */
[----:B------:R-:W-:-:S03]  /*3c80*/  FFMA.FTZ R76, R131, R93, -R76 ;  /* 0x0000005d834c7223 */ /* 0x000fc6000001084c */
[----:B------:R-:W2:Y:S01]  /*3c90*/  MUFU.EX2 R81, R81 ;  /* 0x0000005100517308 */ /* 0x000ea20000000800 */
[----:B-----5:R-:W-:Y:S01]  /*3ca0*/  FMUL.FTZ R149, R83, R84 ;  /* 0x0000005453957220 */ /* 0x020fe20000410000 */
[----:B------:R-:W-:Y:S01]  /*3cb0*/  FADD.FTZ R76, R5, R76 ;  /* 0x0000004c054c7221 */ /* 0x000fe20000010000 */
[----:B------:R-:W-:Y:S01]  /*3cc0*/  FMUL.FTZ R148, R83, R148 ;  /* 0x0000009453947220 */ /* 0x000fe20000410000 */
[----:B------:R-:W5:Y:S04]  /*3cd0*/  LDG.E.64 R116, desc[UR20][R116.64] ;  /* 0x0000001474747981 */ /* 0x000f68000c1e1b00 */
[----:B------:R0:W1:Y:S01]  /*3ce0*/  MUFU.EX2 R82, R124 ;  /* 0x0000007c00527308 */ /* 0x0000620000000800 */
[C---:B----4-:R-:W-:Y:S01]  /*3cf0*/  FMUL.FTZ R151, R85.reuse, R86 ;  /* 0x0000005655977220 */ /* 0x050fe20000410000 */
[----:B------:R-:W-:Y:S01]  /*3d00*/  FMUL.FTZ R86, R128, R76 ;  /* 0x0000004c80567220 */ /* 0x000fe20000410000 */
[----:B------:R-:W-:-:S05]  /*3d10*/  FMUL.FTZ R150, R85, R150 ;  /* 0x0000009655967220 */ /* 0x000fca0000410000 */
[----:B------:R-:W4:Y:S01]  /*3d20*/  MUFU.EX2 R79, R79 ;  /* 0x0000004f004f7308 */ /* 0x000f220000000800 */
[----:B0-----:R-:W-:Y:S01]  /*3d30*/  FMUL.FTZ R124, R90, R89 ;  /* 0x000000595a7c7220 */ /* 0x001fe20000410000 */
[----:B------:R-:W-:Y:S01]  /*3d40*/  FMUL.FTZ R89, R130, R93 ;  /* 0x0000005d82597220 */ /* 0x000fe20000410000 */
[----:B------:R-:W-:Y:S01]  /*3d50*/  FMUL.RZ R90, R77, 0.15915493667125701904 ;  /* 0x3e22f9834d5a7820 */ /* 0x000fe2000040c000 */
[C---:B--2---:R-:W-:Y:S01]  /*3d60*/  FMUL.FTZ R147, R81.reuse, R80 ;  /* 0x0000005051937220 */ /* 0x044fe20000410000 */
[----:B------:R-:W-:Y:S01]  /*3d70*/  FMUL.FTZ R146, R81, R146 ;  /* 0x0000009251927220 */ /* 0x000fe20000410000 */
[----:B------:R-:W-:Y:S02]  /*3d80*/  FFMA.FTZ R89, R131, R92, R89 ;  /* 0x0000005c83597223 */ /* 0x000fe40000010059 */
[----:B------:R-:W0:Y:S01]  /*3d90*/  MUFU.EX2 R91, R91 ;  /* 0x0000005b005b7308 */ /* 0x000e220000000800 */
[C---:B-1----:R-:W-:Y:S01]  /*3da0*/  FMUL.FTZ R143, R82.reuse, R143 ;  /* 0x0000008f528f7220 */ /* 0x042fe20000410000 */
[----:B------:R-:W-:Y:S01]  /*3db0*/  FADD.FTZ R89, RZ, R89 ;  /* 0x00000059ff597221 */ /* 0x000fe20000010000 */
[----:B------:R-:W-:-:S03]  /*3dc0*/  FMUL.FTZ R142, R82, R142 ;  /* 0x0000008e528e7220 */ /* 0x000fc60000410000 */
[-C--:B------:R-:W-:Y:S01]  /*3dd0*/  FMUL.FTZ R84, R128, R89.reuse ;  /* 0x0000005980547220 */ /* 0x080fe20000410000 */
[----:B------:R-:W-:Y:S01]  /*3de0*/  FFMA.FTZ R86, R129, R89, R86 ;  /* 0x0000005981567223 */ /* 0x000fe20000010056 */
[----:B------:R-:W-:Y:S01]  /*3df0*/  MUFU.EX2 R138, R138 ;  /* 0x0000008a008a7308 */ /* 0x000fe20000000800 */
[----:B----4-:R-:W-:Y:S01]  /*3e00*/  FMUL.FTZ R145, R79, R78 ;  /* 0x0000004e4f917220 */ /* 0x010fe20000410000 */
[----:B------:R-:W-:Y:S01]  /*3e10*/  FFMA.FTZ R81, R129, R76, -R84 ;  /* 0x0000004c81517223 */ /* 0x000fe20000010854 */
[----:B------:R-:W-:Y:S01]  /*3e20*/  FMUL.FTZ R144, R79, R144 ;  /* 0x000000904f907220 */ /* 0x000fe20000410000 */
[----:B------:R-:W-:Y:S02]  /*3e30*/  FADD.FTZ R86, RZ, R86 ;  /* 0x00000056ff567221 */ /* 0x000fe40000010000 */
[----:B------:R-:W-:Y:S02]  /*3e40*/  FADD.FTZ R81, R4, R81 ;  /* 0x0000005104517221 */ /* 0x000fe40000010000 */
[----:B------:R-:W1:Y:S01]  /*3e50*/  MUFU.COS R139, R90 ;  /* 0x0000005a008b7308 */ /* 0x000e620000000000 */
[C---:B------:R-:W-:Y:S01]  /*3e60*/  FMUL.FTZ R76, R121.reuse, R86 ;  /* 0x00000056794c7220 */ /* 0x040fe20000410000 */
[----:B------:R-:W-:Y:S01]  /*3e70*/  FMUL.FTZ R79, R121, R81 ;  /* 0x00000051794f7220 */ /* 0x000fe20000410000 */
[C---:B0-----:R-:W-:Y:S01]  /*3e80*/  FMUL.FTZ R123, R91.reuse, R123 ;  /* 0x0000007b5b7b7220 */ /* 0x041fe20000410000 */
[----:B------:R-:W-:Y:S01]  /*3e90*/  FMUL.FTZ R122, R91, R122 ;  /* 0x0000007a5b7a7220 */ /* 0x000fe20000410000 */
[C---:B------:R-:W-:Y:S01]  /*3ea0*/  FFMA.FTZ R76, R120.reuse, R81, -R76 ;  /* 0x00000051784c7223 */ /* 0x040fe2000001084c */
[----:B------:R-:W-:-:S02]  /*3eb0*/  FFMA.FTZ R79, R120, R86, R79 ;  /* 0x00000056784f7223 */ /* 0x000fc4000001004f */
[----:B------:R-:W0:Y:S01]  /*3ec0*/  MUFU.SIN R77, R90 ;  /* 0x0000005a004d7308 */ /* 0x000e220000000400 */
[----:B------:R-:W-:Y:S01]  /*3ed0*/  FADD.FTZ R76, R3, R76 ;  /* 0x0000004c034c7221 */ /* 0x000fe20000010000 */
[----:B------:R-:W-:Y:S01]  /*3ee0*/  FADD.FTZ R80, RZ, R79 ;  /* 0x0000004fff507221 */ /* 0x000fe20000010000 */
[----:B------:R-:W-:Y:S02]  /*3ef0*/  FMUL.FTZ R79, R136, R135 ;  /* 0x00000087884f7220 */ /* 0x000fe40000410000 */
[C---:B------:R-:W-:Y:S01]  /*3f00*/  FMUL.FTZ R83, R123.reuse, R76 ;  /* 0x0000004c7b537220 */ /* 0x040fe20000410000 */
[----:B------:R-:W-:Y:S01]  /*3f10*/  FMUL.FTZ R81, R123, R80 ;  /* 0x000000507b517220 */ /* 0x000fe20000410000 */
[----:B------:R-:W-:Y:S01]  /*3f20*/  FFMA.FTZ R79, R134, R137, R79 ;  /* 0x00000089864f7223 */ /* 0x000fe2000001004f */
[----:B------:R-:W2:Y:S01]  /*3f30*/  MUFU.EX2 R87, R87 ;  /* 0x0000005700577308 */ /* 0x000ea20000000800 */
[----:B-1----:R-:W-:Y:S01]  /*3f40*/  FMUL.FTZ R139, R138, R139 ;  /* 0x0000008b8a8b7220 */ /* 0x002fe20000410000 */
[C---:B------:R-:W-:Y:S01]  /*3f50*/  FFMA.FTZ R81, R122.reuse, R76, -R81 ;  /* 0x0000004c7a517223 */ /* 0x040fe20000010851 */
[----:B------:R-:W-:Y:S01]  /*3f60*/  FFMA.FTZ R83, R122, R80, R83 ;  /* 0x000000507a537223 */ /* 0x000fe20000010053 */
[----:B------:R-:W-:-:S02]  /*3f70*/  FMUL.FTZ R76, R132, R79 ;  /* 0x0000004f844c7220 */ /* 0x000fc40000410000 */
[----:B------:R-:W-:Y:S01]  /*3f80*/  FADD.FTZ R81, R2, R81 ;  /* 0x0000005102517221 */ /* 0x000fe20000010000 */
[----:B------:R-:W-:Y:S01]  /*3f90*/  FADD.FTZ R83, RZ, R83 ;  /* 0x00000053ff537221 */ /* 0x000fe20000010000 */
[----:B------:R-:W-:Y:S01]  /*3fa0*/  MUFU.EX2 R140, R140 ;  /* 0x0000008c008c7308 */ /* 0x000fe20000000800 */
[----:B0-----:R-:W-:Y:S01]  /*3fb0*/  FMUL.FTZ R138, R138, R77 ;  /* 0x0000004d8a8a7220 */ /* 0x001fe20000410000 */
[----:B------:R-:W-:Y:S01]  /*3fc0*/  FMUL.FTZ R77, R134, R135 ;  /* 0x00000087864d7220 */ /* 0x000fe20000410000 */
[----:B------:R-:W-:-:S03]  /*3fd0*/  FMUL.FTZ R82, R125, R83 ;  /* 0x000000537d527220 */ /* 0x000fc60000410000 */
[----:B------:R-:W-:Y:S02]  /*3fe0*/  FFMA.FTZ R77, R136, R137, -R77 ;  /* 0x00000089884d7223 */ /* 0x000fe4000001084d */
[----:B------:R-:W0:Y:S01]  /*3ff0*/  MUFU.COS R141, R95 ;  /* 0x0000005f008d7308 */ /* 0x000e220000000000 */
[----:B--2---:R-:W-:Y:S01]  /*4000*/  FMUL.FTZ R152, R87, R152 ;  /* 0x0000009857987220 */ /* 0x004fe20000410000 */
[-C--:B------:R-:W-:Y:S01]  /*4010*/  FMUL.FTZ R78, R132, R77.reuse ;  /* 0x0000004d844e7220 */ /* 0x080fe20000410000 */
[----:B------:R-:W-:Y:S01]  /*4020*/  FFMA.FTZ R76, R133, R77, -R76 ;  /* 0x0000004d854c7223 */ /* 0x000fe2000001084c */
[----:B------:R-:W-:Y:S02]  /*4030*/  FMUL.FTZ R153, R87, R88 ;  /* 0x0000005857997220 */ /* 0x000fe40000410000 */
[----:B------:R-:W-:Y:S01]  /*4040*/  FFMA.FTZ R78, R133, R79, R78 ;  /* 0x0000004f854e7223 */ /* 0x000fe2000001004e */
[-C--:B------:R-:W-:Y:S01]  /*4050*/  FMUL.FTZ R79, R125, R81.reuse ;  /* 0x000000517d4f7220 */ /* 0x080fe20000410000 */
[----:B------:R-:W-:Y:S01]  /*4060*/  FMUL.FTZ R77, R130, R76 ;  /* 0x0000004c824d7220 */ /* 0x000fe20000410000 */
[----:B------:R-:W-:Y:S01]  /*4070*/  FFMA.FTZ R81, R124, R81, -R82 ;  /* 0x000000517c517223 */ /* 0x000fe20000010852 */
[-C--:B------:R-:W-:Y:S01]  /*4080*/  FMUL.FTZ R80, R130, R78.reuse ;  /* 0x0000004e82507220 */ /* 0x080fe20000410000 */
[----:B------:R-:W-:Y:S01]  /*4090*/  FFMA.FTZ R79, R124, R83, R79 ;  /* 0x000000537c4f7223 */ /* 0x000fe2000001004f */
[C---:B------:R-:W-:Y:S01]  /*40a0*/  FFMA.FTZ R77, R131.reuse, R78, R77 ;  /* 0x0000004e834d7223 */ /* 0x040fe2000001004d */
[----:B------:R-:W-:Y:S01]  /*40b0*/  FADD.FTZ R81, R0, R81 ;  /* 0x0000005100517221 */ /* 0x000fe20000010000 */
[----:B------:R-:W-:Y:S01]  /*40c0*/  FFMA.FTZ R80, R131, R76, -R80 ;  /* 0x0000004c83507223 */ /* 0x000fe20000010850 */
[----:B------:R-:W-:Y:S01]  /*40d0*/  FADD.FTZ R78, RZ, R79 ;  /* 0x0000004fff4e7221 */ /* 0x000fe20000010000 */
[----:B------:R-:W-:Y:S01]  /*40e0*/  FMUL.FTZ R79, R128, R77 ;  /* 0x0000004d804f7220 */ /* 0x000fe20000410000 */
[----:B------:R-:W-:Y:S01]  /*40f0*/  FMUL.FTZ R83, R152, R81 ;  /* 0x0000005198537220 */ /* 0x000fe20000410000 */
[----:B------:R-:W-:Y:S01]  /*4100*/  FMUL.FTZ R76, R128, R80 ;  /* 0x00000050804c7220 */ /* 0x000fe20000410000 */
[----:B------:R-:W-:Y:S01]  /*4110*/  FMUL.FTZ R82, R152, R78 ;  /* 0x0000004e98527220 */ /* 0x000fe20000410000 */
[----:B------:R-:W-:Y:S01]  /*4120*/  FFMA.FTZ R79, R129, R80, -R79 ;  /* 0x00000050814f7223 */ /* 0x000fe2000001084f */
[----:B------:R-:W-:Y:S01]  /*4130*/  FFMA.FTZ R83, R153, R78, R83 ;  /* 0x0000004e99537223 */ /* 0x000fe20000010053 */
[----:B------:R-:W-:Y:S01]  /*4140*/  FFMA.FTZ R76, R129, R77, R76 ;  /* 0x0000004d814c7223 */ /* 0x000fe2000001004c */
[----:B------:R-:W-:Y:S01]  /*4150*/  FFMA.FTZ R81, R153, R81, -R82 ;  /* 0x0000005199517223 */ /* 0x000fe20000010852 */
[----:B------:R-:W1:Y:S01]  /*4160*/  MUFU.SIN R91, R95 ;  /* 0x0000005f005b7308 */ /* 0x000e620000000400 */
[----:B------:R-:W-:Y:S01]  /*4170*/  FADD.FTZ R83, RZ, R83 ;  /* 0x00000053ff537221 */ /* 0x000fe20000010000 */
[C---:B------:R-:W-:Y:S01]  /*4180*/  FMUL.FTZ R77, R121.reuse, R76 ;  /* 0x0000004c794d7220 */ /* 0x040fe20000410000 */
[----:B------:R-:W-:Y:S01]  /*4190*/  FADD.FTZ R81, R102, R81 ;  /* 0x0000005166517221 */ /* 0x000fe20000010000 */
[----:B0-----:R-:W-:Y:S01]  /*41a0*/  FMUL.FTZ R141, R140, R141 ;  /* 0x0000008d8c8d7220 */ /* 0x001fe20000410000 */
[----:B------:R-:W-:Y:S01]  /*41b0*/  FMUL.FTZ R78, R150, R83 ;  /* 0x00000053964e7220 */ /* 0x000fe20000410000 */
[----:B------:R-:W-:Y:S01]  /*41c0*/  FFMA.FTZ R77, R120, R79, -R77 ;  /* 0x0000004f784d7223 */ /* 0x000fe2000001084d */
[----:B------:R-:W-:Y:S01]  /*41d0*/  FMUL.FTZ R80, R150, R81 ;  /* 0x0000005196507220 */ /* 0x000fe20000410000 */
[----:B------:R-:W-:Y:S01]  /*41e0*/  FMUL.FTZ R79, R121, R79 ;  /* 0x0000004f794f7220 */ /* 0x000fe20000410000 */
[----:B------:R-:W-:-:S02]  /*41f0*/  FFMA.FTZ R78, R151, R81, -R78 ;  /* 0x00000051974e7223 */ /* 0x000fc4000001084e */
[----:B------:R-:W-:Y:S01]  /*4200*/  FFMA.FTZ R80, R151, R83, R80 ;  /* 0x0000005397507223 */ /* 0x000fe20000010050 */
[----:B------:R-:W-:Y:S01]  /*4210*/  FFMA.FTZ R79, R120, R76, R79 ;  /* 0x0000004c784f7223 */ /* 0x000fe2000001004f */
[----:B------:R-:W-:Y:S02]  /*4220*/  FADD.FTZ R78, R103, R78 ;  /* 0x0000004e674e7221 */ /* 0x000fe40000010000 */
[----:B------:R-:W-:Y:S01]  /*4230*/  FADD.FTZ R80, RZ, R80 ;  /* 0x00000050ff507221 */ /* 0x000fe20000010000 */
[----:B-1----:R-:W-:-:S03]  /*4240*/  FMUL.FTZ R140, R140, R91 ;  /* 0x0000005b8c8c7220 */ /* 0x002fc60000410000 */
[----:B------:R-:W-:-:S04]  /*4250*/  FMUL.FTZ R28, R148, R80 ;  /* 0x00000050941c7220 */ /* 0x000fc80000410000 */
[-C--:B------:R-:W-:Y:S01]  /*4260*/  FFMA.FTZ R30, R149, R78.reuse, -R28 ;  /* 0x0000004e951e7223 */ /* 0x080fe2000001081c */
[----:B------:R-:W-:Y:S01]  /*4270*/  FMUL.FTZ R78, R148, R78 ;  /* 0x0000004e944e7220 */ /* 0x000fe20000410000 */
[C---:B------:R-:W-:Y:S01]  /*4280*/  FMUL.FTZ R29, R123.reuse, R79 ;  /* 0x0000004f7b1d7220 */ /* 0x040fe20000410000 */
[-C--:B------:R-:W-:Y:S01]  /*4290*/  FMUL.FTZ R28, R123, R77.reuse ;  /* 0x0000004d7b1c7220 */ /* 0x080fe20000410000 */
[----:B------:R-:W-:Y:S01]  /*42a0*/  FADD.FTZ R48, R105, R30 ;  /* 0x0000001e69307221 */ /* 0x000fe20000010000 */
[----:B------:R-:W-:Y:S01]  /*42b0*/  FFMA.FTZ R78, R149, R80, R78 ;  /* 0x00000050954e7223 */ /* 0x000fe2000001004e */
[C---:B------:R-:W-:Y:S01]  /*42c0*/  FFMA.FTZ R29, R122.reuse, R77, -R29 ;  /* 0x0000004d7a1d7223 */ /* 0x040fe2000001081d */
[----:B------:R-:W-:Y:S01]  /*42d0*/  FFMA.FTZ R28, R122, R79, R28 ;  /* 0x0000004f7a1c7223 */ /* 0x000fe2000001001c */
[C---:B------:R-:W-:Y:S01]  /*42e0*/  FMUL.FTZ R50, R146.reuse, R48 ;  /* 0x0000003092327220 */ /* 0x040fe20000410000 */
[----:B------:R-:W-:Y:S01]  /*42f0*/  FADD.FTZ R78, RZ, R78 ;  /* 0x0000004eff4e7221 */ /* 0x000fe20000010000 */
[CC--:B------:R-:W-:Y:S01]  /*4300*/  FMUL.FTZ R31, R125.reuse, R29.reuse ;  /* 0x0000001d7d1f7220 */ /* 0x0c0fe20000410000 */
[----:B------:R-:W-:Y:S01]  /*4310*/  FMUL.FTZ R30, R125, R28 ;  /* 0x0000001c7d1e7220 */ /* 0x000fe20000410000 */
[----:B------:R-:W0:Y:S01]  /*4320*/  S2UR UR40, SR_CgaCtaId ;  /* 0x00000000002879c3 */ /* 0x000e220000008800 */
[-C--:B------:R-:W-:Y:S01]  /*4330*/  FMUL.FTZ R49, R146, R78.reuse ;  /* 0x0000004e92317220 */ /* 0x080fe20000410000 */
[C---:B------:R-:W-:Y:S01]  /*4340*/  FFMA.FTZ R50, R147.reuse, R78, R50 ;  /* 0x0000004e93327223 */ /* 0x040fe20000010032 */
[C---:B------:R-:W-:Y:S01]  /*4350*/  FFMA.FTZ R31, R124.reuse, R28, R31 ;  /* 0x0000001c7c1f7223 */ /* 0x040fe2000001001f */
[----:B------:R-:W-:Y:S01]  /*4360*/  FFMA.FTZ R30, R124, R29, -R30 ;  /* 0x0000001d7c1e7223 */ /* 0x000fe2000001081e */
[----:B------:R-:W-:Y:S01]  /*4370*/  FFMA.FTZ R49, R147, R48, -R49 ;  /* 0x0000003093317223 */ /* 0x000fe20000010831 */
[----:B------:R-:W-:Y:S01]  /*4380*/  FADD.FTZ R50, RZ, R50 ;  /* 0x00000032ff327221 */ /* 0x000fe20000010000 */
[CC--:B------:R-:W-:Y:S01]  /*4390*/  FMUL.FTZ R28, R152.reuse, R31.reuse ;  /* 0x0000001f981c7220 */ /* 0x0c0fe20000410000 */
[----:B------:R-:W-:Y:S01]  /*43a0*/  FMUL.FTZ R48, R152, R30 ;  /* 0x0000001e98307220 */ /* 0x000fe20000410000 */
[----:B------:R-:W-:Y:S01]  /*43b0*/  FADD.FTZ R49, R104, R49 ;  /* 0x0000003168317221 */ /* 0x000fe20000010000 */
[C---:B---3--:R-:W-:Y:S01]  /*43c0*/  FMUL.FTZ R52, R144.reuse, R50 ;  /* 0x0000003290347220 */ /* 0x048fe20000410000 */
[C---:B------:R-:W-:Y:S01]  /*43d0*/  FFMA.FTZ R28, R153.reuse, R30, -R28 ;  /* 0x0000001e991c7223 */ /* 0x040fe2000001081c */
[----:B------:R-:W-:Y:S01]  /*43e0*/  FFMA.FTZ R48, R153, R31, R48 ;  /* 0x0000001f99307223 */ /* 0x000fe20000010030 */
[-C--:B------:R-:W-:Y:S01]  /*43f0*/  FMUL.FTZ R31, R144, R49.reuse ;  /* 0x00000031901f7220 */ /* 0x080fe20000410000 */
[C---:B------:R-:W-:Y:S01]  /*4400*/  FFMA.FTZ R49, R145.reuse, R49, -R52 ;  /* 0x0000003191317223 */ /* 0x040fe20000010834 */
[----:B------:R-:W-:Y:S01]  /*4410*/  FMUL.FTZ R30, R150, R28 ;  /* 0x0000001c961e7220 */ /* 0x000fe20000410000 */
[----:B------:R-:W-:Y:S01]  /*4420*/  @UP0 ULEA UR18, UR7, UR22, 0x4 ;  /* 0x0000001607120291 */ /* 0x000fe2000f8e20ff */
[----:B------:R-:W-:Y:S01]  /*4430*/  FFMA.FTZ R31, R145, R50, R31 ;  /* 0x00000032911f7223 */ /* 0x000fe2000001001f */
[----:B------:R-:W-:Y:S01]  /*4440*/  FADD.FTZ R49, R106, R49 ;  /* 0x000000316a317221 */ /* 0x000fe20000010000 */
[-C--:B------:R-:W-:Y:S01]  /*4450*/  FMUL.FTZ R29, R150, R48.reuse ;  /* 0x00000030961d7220 */ /* 0x080fe20000410000 */
[C---:B------:R-:W-:Y:S01]  /*4460*/  FFMA.FTZ R30, R151.reuse, R48, R30 ;  /* 0x00000030971e7223 */ /* 0x040fe2000001001e */
[----:B------:R-:W-:Y:S01]  /*4470*/  FADD.FTZ R48, RZ, R31 ;  /* 0x0000001fff307221 */ /* 0x000fe20000010000 */
[----:B------:R-:W-:Y:S01]  /*4480*/  FMUL.FTZ R52, R142, R49 ;  /* 0x000000318e347220 */ /* 0x000fe20000410000 */
[----:B------:R-:W-:Y:S01]  /*4490*/  FFMA.FTZ R29, R151, R28, -R29 ;  /* 0x0000001c971d7223 */ /* 0x000fe2000001081d */
[----:B------:R-:W-:Y:S01]  /*44a0*/  FMUL.FTZ R28, R148, R30 ;  /* 0x0000001e941c7220 */ /* 0x000fe20000410000 */
[-C--:B------:R-:W-:Y:S01]  /*44b0*/  FMUL.FTZ R50, R142, R48.reuse ;  /* 0x000000308e327220 */ /* 0x080fe20000410000 */
[----:B------:R-:W-:Y:S01]  /*44c0*/  FFMA.FTZ R52, R143, R48, R52 ;  /* 0x000000308f347223 */ /* 0x000fe20000010034 */
[-C--:B------:R-:W-:Y:S01]  /*44d0*/  FMUL.FTZ R31, R148, R29.reuse ;  /* 0x0000001d941f7220 */ /* 0x080fe20000410000 */
[----:B------:R-:W-:Y:S01]  /*44e0*/  FFMA.FTZ R28, R149, R29, -R28 ;  /* 0x0000001d951c7223 */ /* 0x000fe2000001081c */
[----:B------:R-:W-:Y:S01]  /*44f0*/  FFMA.FTZ R50, R143, R49, -R50 ;  /* 0x000000318f327223 */ /* 0x000fe20000010832 */
[----:B------:R-:W-:Y:S01]  /*4500*/  FADD.FTZ R52, RZ, R52 ;  /* 0x00000034ff347221 */ /* 0x000fe20000010000 */
[----:B------:R-:W-:Y:S01]  /*4510*/  FFMA.FTZ R31, R149, R30, R31 ;  /* 0x0000001e951f7223 */ /* 0x000fe2000001001f */
[----:B------:R-:W-:Y:S01]  /*4520*/  FMUL.FTZ R30, R146, R28 ;  /* 0x0000001c921e7220 */ /* 0x000fe20000410000 */
[----:B------:R-:W-:Y:S01]  /*4530*/  FADD.FTZ R50, R107, R50 ;  /* 0x000000326b327221 */ /* 0x000fe20000010000 */
[----:B------:R-:W-:Y:S01]  /*4540*/  FMUL.FTZ R48, R140, R52 ;  /* 0x000000348c307220 */ /* 0x000fe20000410000 */
[-C--:B------:R-:W-:Y:S01]  /*4550*/  FMUL.FTZ R29, R146, R31.reuse ;  /* 0x0000001f921d7220 */ /* 0x080fe20000410000 */
[----:B------:R-:W-:Y:S01]  /*4560*/  FFMA.FTZ R30, R147, R31, R30 ;  /* 0x0000001f931e7223 */ /* 0x000fe2000001001e */
[-C--:B------:R-:W-:Y:S01]  /*4570*/  FMUL.FTZ R51, R140, R50.reuse ;  /* 0x000000328c337220 */ /* 0x080fe20000410000 */
[----:B------:R-:W-:Y:S01]  /*4580*/  FFMA.FTZ R49, R141, R50, -R48 ;  /* 0x000000328d317223 */ /* 0x000fe20000010830 */
[----:B------:R-:W-:Y:S01]  /*4590*/  FFMA.FTZ R29, R147, R28, -R29 ;  /* 0x0000001c931d7223 */ /* 0x000fe2000001081d */
[----:B------:R-:W-:Y:S01]  /*45a0*/  FMUL.FTZ R28, R144, R30 ;  /* 0x0000001e901c7220 */ /* 0x000fe20000410000 */
[----:B------:R-:W-:Y:S01]  /*45b0*/  FFMA.FTZ R51, R141, R52, R51 ;  /* 0x000000348d337223 */ /* 0x000fe20000010033 */
[----:B------:R-:W-:Y:S01]  /*45c0*/  FADD.FTZ R49, R108, R49 ;  /* 0x000000316c317221 */ /* 0x000fe20000010000 */
[-C--:B------:R-:W-:Y:S01]  /*45d0*/  FMUL.FTZ R31, R144, R29.reuse ;  /* 0x0000001d901f7220 */ /* 0x080fe20000410000 */
[C---:B------:R-:W-:Y:S01]  /*45e0*/  FFMA.FTZ R28, R145.reuse, R29, -R28 ;  /* 0x0000001d911c7223 */ /* 0x040fe2000001081c */
[----:B------:R-:W-:Y:S01]  /*45f0*/  FADD.FTZ R51, RZ, R51 ;  /* 0x00000033ff337221 */ /* 0x000fe20000010000 */
[----:B------:R-:W-:Y:S01]  /*4600*/  FMUL.FTZ R50, R138, R49 ;  /* 0x000000318a327220 */ /* 0x000fe20000410000 */
[----:B------:R-:W-:Y:S01]  /*4610*/  FFMA.FTZ R31, R145, R30, R31 ;  /* 0x0000001e911f7223 */ /* 0x000fe2000001001f */
[-C--:B------:R-:W-:Y:S01]  /*4620*/  FMUL.FTZ R30, R142, R28.reuse ;  /* 0x0000001c8e1e7220 */ /* 0x080fe20000410000 */
[-C--:B------:R-:W-:Y:S01]  /*4630*/  FMUL.FTZ R48, R138, R51.reuse ;  /* 0x000000338a307220 */ /* 0x080fe20000410000 */
[----:B------:R-:W-:Y:S01]  /*4640*/  FFMA.FTZ R50, R139, R51, R50 ;  /* 0x000000338b327223 */ /* 0x000fe20000010032 */
[----:B0-----:R-:W-:Y:S01]  /*4650*/  ULEA UR22, UR40, UR19, 0x18 ;  /* 0x0000001328167291 */ /* 0x001fe2000f8ec0ff */
[----:B------:R-:W-:Y:S01]  /*4660*/  FFMA.FTZ R29, R143, R31, R30 ;  /* 0x0000001f8f1d7223 */ /* 0x000fe2000001001e */
[----:B------:R-:W-:Y:S01]  /*4670*/  FFMA.FTZ R48, R139, R49, -R48 ;  /* 0x000000318b307223 */ /* 0x000fe20000010830 */
[----:B------:R-:W-:Y:S01]  /*4680*/  FADD.FTZ R158, RZ, R50 ;  /* 0x00000032ff9e7221 */ /* 0x000fe20000010000 */
[----:B------:R-:W-:Y:S01]  /*4690*/  FMUL.FTZ R30, R142, R31 ;  /* 0x0000001f8e1e7220 */ /* 0x000fe20000410000 */
[----:B------:R-:W-:Y:S01]  /*46a0*/  SHF.R.U32.HI R90, RZ, 0x5, R97 ;  /* 0x00000005ff5a7819 */ /* 0x000fe20000011661 */
[----:B------:R-:W-:Y:S01]  /*46b0*/  FADD.FTZ R157, R109, R48 ;  /* 0x000000306d9d7221 */ /* 0x000fe20000010000 */
[----:B------:R-:W-:Y:S01]  /*46c0*/  LDS.128 R52, [R110] ;  /* 0x000000006e347984 */ /* 0x000fe20000000c00 */
[----:B------:R-:W-:Y:S01]  /*46d0*/  FFMA.FTZ R30, R143, R28, -R30 ;  /* 0x0000001c8f1e7223 */ /* 0x000fe2000001081e */
[----:B------:R-:W-:-:S02]  /*46e0*/  FMUL.FTZ R28, R140, R29 ;  /* 0x0000001d8c1c7220 */ /* 0x000fc40000410000 */
[----:B------:R-:W0:Y:S02]  /*46f0*/  SHFL.UP PT, R48, R158, 0x1, RZ ;  /* 0x042000009e307989 */ /* 0x000e2400000e00ff */
[CC--:B------:R-:W-:Y:S02]  /*4700*/  FFMA.FTZ R28, R141.reuse, R30.reuse, -R28 ;  /* 0x0000001e8d1c7223 */ /* 0x0c0fe4000001081c */
[----:B------:R-:W1:Y:S01]  /*4710*/  SHFL.UP PT, R31, R157, 0x1, RZ ;  /* 0x042000009d1f7989 */ /* 0x000e6200000e00ff */
[----:B------:R-:W-:Y:S01]  /*4720*/  FMUL.FTZ R30, R140, R30 ;  /* 0x0000001e8c1e7220 */ /* 0x000fe20000410000 */
[----:B------:R-:W-:Y:S02]  /*4730*/  FMUL.FTZ R88, R138, R28 ;  /* 0x0000001c8a587220 */ /* 0x000fe40000410000 */
[----:B------:R-:W-:Y:S01]  /*4740*/  LDS.128 R76, [R110+0x60] ;  /* 0x000060006e4c7984 */ /* 0x000fe20000000c00 */
[----:B------:R-:W-:-:S03]  /*4750*/  FFMA.FTZ R30, R141, R29, R30 ;  /* 0x0000001d8d1e7223 */ /* 0x000fc6000001001e */
[----:B------:R-:W-:Y:S01]  /*4760*/  LDS.128 R80, [R110+0x70] ;  /* 0x000070006e507984 */ /* 0x000fe20000000c00 */
[-C--:B------:R-:W-:Y:S01]  /*4770*/  FFMA.FTZ R88, R139, R30.reuse, R88 ;  /* 0x0000001e8b587223 */ /* 0x080fe20000010058 */
[----:B------:R-:W-:-:S04]  /*4780*/  FMUL.FTZ R89, R138, R30 ;  /* 0x0000001e8a597220 */ /* 0x000fc80000410000 */
[----:B------:R-:W-:Y:S01]  /*4790*/  FFMA.FTZ R89, R139, R28, -R89 ;  /* 0x0000001c8b597223 */ /* 0x000fe20000010859 */
[----:B------:R-:W2:Y:S04]  /*47a0*/  SHFL.UP PT, R29, R88, 0x1, RZ ;  /* 0x04200000581d7989 */ /* 0x000ea800000e00ff */
[----:B------:R-:W3:Y:S01]  /*47b0*/  SHFL.UP PT, R28, R89, 0x1, RZ ;  /* 0x04200000591c7989 */ /* 0x000ee200000e00ff */
        /* <DEDUP_REMOVED lines=8> */
[-C--:B--2---:R-:W-:Y:S01]  /*4840*/  FMUL.FTZ R31, R89, R29.reuse ;  /* 0x0000001d591f7220 */ /* 0x084fe20000410000 */
[----:B------:R-:W-:-:S03]  /*4850*/  FMUL.FTZ R30, R88, R29 ;  /* 0x0000001d581e7220 */ /* 0x000fc60000410000 */
[-C--:B---3--:R-:W-:Y:S01]  /*4860*/  @P1 FFMA.FTZ R88, R88, R28.reuse, R31 ;  /* 0x0000001c58581223 */ /* 0x088fe2000001001f */
[----:B------:R-:W-:-:S04]  /*4870*/  @P1 FFMA.FTZ R89, R89, R28, -R30 ;  /* 0x0000001c59591223 */ /* 0x000fc8000001081e */
        /* <DEDUP_REMOVED lines=8> */
[----:B------:R-:W-:-:S04]  /*4900*/  @P1 FADD.FTZ R157, R157, R30 ;  /* 0x0000001e9d9d1221 */ /* 0x000fc80000010000 */
[----:B------:R-:W0:Y:S01]  /*4910*/  SHFL.UP PT, R49, R158, 0x4, RZ ;  /* 0x048000009e317989 */ /* 0x000e2200000e00ff */
[CC--:B--2---:R-:W-:Y:S01]  /*4920*/  FMUL.FTZ R31, R89.reuse, R29.reuse ;  /* 0x0000001d591f7220 */ /* 0x0c4fe20000410000 */
[C---:B------:R-:W-:Y:S02]  /*4930*/  FMUL.FTZ R30, R88.reuse, R29 ;  /* 0x0000001d581e7220 */ /* 0x040fe40000410000 */
[----:B------:R-:W1:Y:S01]  /*4940*/  SHFL.UP PT, R48, R157, 0x4, RZ ;  /* 0x048000009d307989 */ /* 0x000e6200000e00ff */
        /* <DEDUP_REMOVED lines=10> */
[----:B------:R-:W-:Y:S01]  /*49f0*/  @P1 FADD.FTZ R157, R157, R30 ;  /* 0x0000001e9d9d1221 */ /* 0x000fe20000010000 */
[----:B--2---:R-:W-:-:S03]  /*4a00*/  FMUL.FTZ R31, R89, R29 ;  /* 0x0000001d591f7220 */ /* 0x004fc60000410000 */
[----:B------:R-:W0:Y:S01]  /*4a10*/  SHFL.UP PT, R48, R158, 0x8, RZ ;  /* 0x050000009e307989 */ /* 0x000e2200000e00ff */
[C---:B------:R-:W-:Y:S01]  /*4a20*/  FMUL.FTZ R30, R88.reuse, R29 ;  /* 0x0000001d581e7220 */ /* 0x040fe20000410000 */
[-C--:B---3--:R-:W-:Y:S02]  /*4a30*/  @P1 FFMA.FTZ R88, R88, R28.reuse, R31 ;  /* 0x0000001c58581223 */ /* 0x088fe4000001001f */
[----:B------:R-:W1:Y:S01]  /*4a40*/  SHFL.UP PT, R31, R157, 0x8, RZ ;  /* 0x050000009d1f7989 */ /* 0x000e6200000e00ff */
[----:B------:R-:W-:-:S03]  /*4a50*/  @P1 FFMA.FTZ R89, R89, R28, -R30 ;  /* 0x0000001c59591223 */ /* 0x000fc6000001081e */
[----:B------:R-:W2:Y:S04]  /*4a60*/  SHFL.UP PT, R29, R88, 0x8, RZ ;  /* 0x05000000581d7989 */ /* 0x000ea800000e00ff */
[----:B------:R-:W3:Y:S01]  /*4a70*/  SHFL.UP PT, R28, R89, 0x8, RZ ;  /* 0x05000000591c7989 */ /* 0x000ee200000e00ff */
[----:B------:R-:W-:Y:S01]  /*4a80*/  ISETP.GE.AND P1, PT, R27, 0x8, PT ;  /* 0x000000081b00780c */ /* 0x000fe20003f26270 */
[-C--:B0-----:R-:W-:Y:S01]  /*4a90*/  FMUL.FTZ R49, R89, R48.reuse ;  /* 0x0000003059317220 */ /* 0x081fe20000410000 */
[----:B------:R-:W-:-:S03]  /*4aa0*/  FMUL.FTZ R48, R88, R48 ;  /* 0x0000003058307220 */ /* 0x000fc60000410000 */
[-C--:B-1----:R-:W-:Y:S01]  /*4ab0*/  FFMA.FTZ R51, R88, R31.reuse, R49 ;  /* 0x0000001f58337223 */ /* 0x082fe20000010031 */
[C---:B------:R-:W-:Y:S01]  /*4ac0*/  FFMA.FTZ R48, R89.reuse, R31, -R48 ;  /* 0x0000001f59307223 */ /* 0x040fe20000010830 */
[----:B--2---:R-:W-:-:S06]  /*4ad0*/  FMUL.FTZ R49, R89, R29 ;  /* 0x0000001d59317220 */ /* 0x004fcc0000410000 */
[----:B------:R-:W-:Y:S01]  /*4ae0*/  @P1 FADD.FTZ R158, R158, R51 ;  /* 0x000000339e9e1221 */ /* 0x000fe20000010000 */
[C---:B------:R-:W-:Y:S01]  /*4af0*/  FMUL.FTZ R30, R88.reuse, R29 ;  /* 0x0000001d581e7220 */ /* 0x040fe20000410000 */
[----:B------:R-:W-:Y:S01]  /*4b00*/  @P1 FADD.FTZ R157, R157, R48 ;  /* 0x000000309d9d1221 */ /* 0x000fe20000010000 */
[-C--:B---3--:R-:W-:Y:S02]  /*4b10*/  @P1 FFMA.FTZ R88, R88, R28.reuse, R49 ;  /* 0x0000001c58581223 */ /* 0x088fe40000010031 */
[----:B------:R-:W0:Y:S01]  /*4b20*/  SHFL.UP PT, R31, R158, 0x10, RZ ;  /* 0x060000009e1f7989 */ /* 0x000e2200000e00ff */
[----:B------:R-:W-:-:S03]  /*4b30*/  @P1 FFMA.FTZ R89, R89, R28, -R30 ;  /* 0x0000001c59591223 */ /* 0x000fc6000001081e */
[----:B------:R-:W1:Y:S04]  /*4b40*/  SHFL.UP PT, R28, R88, 0x10, RZ ;  /* 0x06000000581c7989 */ /* 0x000e6800000e00ff */
[----:B------:R-:W2:Y:S04]  /*4b50*/  SHFL.UP PT, R29, R157, 0x10, RZ ;  /* 0x060000009d1d7989 */ /* 0x000ea800000e00ff */
[----:B------:R-:W3:Y:S01]  /*4b60*/  SHFL.UP PT, R93, R89, 0x10, RZ ;  /* 0x06000000595d7989 */ /* 0x000ee200000e00ff */
[----:B------:R-:W-:Y:S01]  /*4b70*/  ISETP.NE.AND P1, PT, R27, 0x1f, PT ;  /* 0x0000001f1b00780c */ /* 0x000fe20003f25270 */
[----:B------:R-:W-:Y:S01]  /*4b80*/  HFMA2 R48, -RZ, RZ, 1.875, 0 ;  /* 0x3f800000ff307431 */ /* 0x000fe200000001ff */
[----:B------:R-:W-:-:S02]  /*4b90*/  CS2R R50, SRZ ;  /* 0x0000000000327805 */ /* 0x000fc4000001ff00 */
[----:B------:R-:W-:Y:S01]  /*4ba0*/  MOV R49, RZ ;  /* 0x000000ff00317202 */ /* 0x000fe20000000f00 */
[CC--:B0-----:R-:W-:Y:S01]  /*4bb0*/  FMUL.FTZ R30, R88.reuse, R31.reuse ;  /* 0x0000001f581e7220 */ /* 0x0c1fe20000410000 */
[C---:B------:R-:W-:Y:S01]  /*4bc0*/  FMUL.FTZ R31, R89.reuse, R31 ;  /* 0x0000001f591f7220 */ /* 0x040fe20000410000 */
[-C--:B-1----:R-:W-:Y:S01]  /*4bd0*/  FMUL.FTZ R92, R88, R28.reuse ;  /* 0x0000001c585c7220 */ /* 0x082fe20000410000 */
[----:B------:R-:W-:-:S05]  /*4be0*/  FMUL.FTZ R28, R89, R28 ;  /* 0x0000001c591c7220 */ /* 0x000fca0000410000 */
[----:B------:R-:W-:Y:S01]  /*4bf0*/  @!P1 LEA R156, R90, UR22, 0x4 ;  /* 0x000000165a9c9c11 */ /* 0x000fe2000f8e20ff */
[----:B------:R-:W-:Y:S01]  /*4c00*/  @P0 LDS.128 R48, [UR18+0x4260] ;  /* 0x00426012ff300984 */ /* 0x000fe20008000c00 */
[CC--:B--2---:R-:W-:Y:S01]  /*4c10*/  FFMA.FTZ R30, R89.reuse, R29.reuse, -R30 ;  /* 0x0000001d591e7223 */ /* 0x0c4fe2000001081e */
[C---:B------:R-:W-:Y:S01]  /*4c20*/  FFMA.FTZ R31, R88.reuse, R29, R31 ;  /* 0x0000001d581f7223 */ /* 0x040fe2000001001f */
[-C--:B---3--:R-:W-:Y:S01]  /*4c30*/  FFMA.FTZ R92, R89, R93.reuse, -R92 ;  /* 0x0000005d595c7223 */ /* 0x088fe2000001085c */
[----:B------:R-:W-:Y:S01]  /*4c40*/  FFMA.FTZ R93, R88, R93, R28 ;  /* 0x0000005d585d7223 */ /* 0x000fe2000001001c */
[----:B------:R-:W-:Y:S01]  /*4c50*/  FADD.FTZ R94, R157, R30 ;  /* 0x0000001e9d5e7221 */ /* 0x000fe20000010000 */
[----:B------:R-:W-:-:S05]  /*4c60*/  FADD.FTZ R95, R158, R31 ;  /* 0x0000001f9e5f7221 */ /* 0x000fca0000010000 */
[----:B------:R0:W-:Y:S01]  /*4c70*/  @!P1 STS.128 [R156+0x4200], R92 ;  /* 0x0042005c9c009388 */ /* 0x0001e20000000c00 */
[----:B------:R-:W-:Y:S06]  /*4c80*/  BAR.SYNC.DEFER_BLOCKING 0x0 ;  /* 0x0000000000007b1d */ /* 0x000fec0000010000 */
[----:B------:R-:W1:Y:S04]  /*4c90*/  LDS.128 R28, [UR22+0x4200] ;  /* 0x00420016ff1c7984 */ /* 0x000e680008000c00 */
[----:B------:R-:W2:Y:S01]  /*4ca0*/  LDS.128 R84, [UR22+0x4210] ;  /* 0x00421016ff547984 */ /* 0x000ea20008000c00 */
[----:B------:R-:W-:-:S02]  /*4cb0*/  ISETP.GE.AND P1, PT, R27, 0x10, PT ;  /* 0x000000101b00780c */ /* 0x000fc40003f26270 */
[C---:B------:R-:W-:Y:S02]  /*4cc0*/  ISETP.NE.AND P2, PT, R90.reuse, 0x3, PT ;  /* 0x000000035a00780c */ /* 0x040fe40003f45270 */
[C---:B------:R-:W-:Y:S02]  /*4cd0*/  ISETP.NE.AND P3, PT, R90.reuse, 0x2, PT ;  /* 0x000000025a00780c */ /* 0x040fe40003f65270 */
[----:B------:R-:W-:Y:S02]  /*4ce0*/  ISETP.NE.AND P4, PT, R90, 0x1, PT ;  /* 0x000000015a00780c */ /* 0x000fe40003f85270 */
[----:B------:R-:W-:Y:S02]  /*4cf0*/  FSEL R154, R89, R92, !P1 ;  /* 0x0000005c599a7208 */ /* 0x000fe40004800000 */
[----:B------:R-:W-:Y:S02]  /*4d00*/  FSEL R155, R88, R93, !P1 ;  /* 0x0000005d589b7208 */ /* 0x000fe40004800000 */
[----:B------:R-:W3:Y:S01]  /*4d10*/  LDS.128 R88, [UR22+0x4220] ;  /* 0x00422016ff587984 */ /* 0x000ee20008000c00 */
[----:B-----5:R-:W-:-:S02]  /*4d20*/  R2UR UR42, R116 ;  /* 0x00000000742a72ca */ /* 0x020fc400000e0000 */
[----:B0-----:R-:W-:Y:S02]  /*4d30*/  FSEL R156, R157, R94, !P1 ;  /* 0x0000005e9d9c7208 */ /* 0x001fe40004800000 */
[----:B------:R-:W-:Y:S02]  /*4d40*/  FSEL R157, R158, R95, !P1 ;  /* 0x0000005f9e9d7208 */ /* 0x000fe40004800000 */
[----:B-1----:R-:W-:Y:S01]  /*4d50*/  FSEL R116, R28, R99, !P4 ;  /* 0x000000631c747208 */ /* 0x002fe20006000000 */
[----:B--2---:R-:W-:-:S04]  /*4d60*/  FMUL.FTZ R93, R29, R85 ;  /* 0x000000551d5d7220 */ /* 0x004fc80000410000 */
[C---:B------:R-:W-:Y:S02]  /*4d70*/  FFMA.FTZ R99, R28.reuse, R84, -R93 ;  /* 0x000000541c637223 */ /* 0x040fe4000001085d */
[----:B------:R-:W0:Y:S01]  /*4d80*/  LDS.128 R92, [UR22+0x4230] ;  /* 0x00423016ff5c7984 */ /* 0x000e220008000c00 */
[-C--:B------:R-:W-:Y:S01]  /*4d90*/  FMUL.FTZ R28, R28, R85.reuse ;  /* 0x000000551c1c7220 */ /* 0x080fe20000410000 */
[----:B------:R-:W-:Y:S02]  /*4da0*/  FSEL R98, R29, R98, !P4 ;  /* 0x000000621d627208 */ /* 0x000fe40006000000 */
[----:B------:R-:W-:Y:S01]  /*4db0*/  R2UR UR43, R117 ;  /* 0x00000000752b72ca */ /* 0x000fe200000e0000 */
[----:B------:R-:W-:Y:S01]  /*4dc0*/  FFMA.FTZ R29, R29, R84, R28 ;  /* 0x000000541d1d7223 */ /* 0x000fe2000001001c */
[-C--:B------:R-:W-:Y:S01]  /*4dd0*/  FMUL.FTZ R117, R31, R85.reuse ;  /* 0x000000551f757220 */ /* 0x080fe20000410000 */
[C---:B------:R-:W-:Y:S01]  /*4de0*/  FMUL.FTZ R28, R30.reuse, R85 ;  /* 0x000000551e1c7220 */ /* 0x040fe20000410000 */
[----:B------:R-:W-:-:S02]  /*4df0*/  FSEL R101, R30, R101, !P4 ;  /* 0x000000651e657208 */ /* 0x000fc40006000000 */
[-C--:B------:R-:W-:Y:S01]  /*4e00*/  FFMA.FTZ R117, R30, R84.reuse, -R117 ;  /* 0x000000541e757223 */ /* 0x080fe20000010875 */
[----:B------:R-:W-:Y:S01]  /*4e10*/  FFMA.FTZ R28, R31, R84, R28 ;  /* 0x000000541f1c7223 */ /* 0x000fe2000001001c */
[-C--:B---3--:R-:W-:Y:S02]  /*4e20*/  FMUL.FTZ R30, R99, R89.reuse ;  /* 0x00000059631e7220 */ /* 0x088fe40000410000 */
[----:B------:R-:W-:Y:S01]  /*4e30*/  FADD.FTZ R86, R86, R117 ;  /* 0x0000007556567221 */ /* 0x000fe20000010000 */
[----:B------:R-:W-:Y:S01]  /*4e40*/  FADD.FTZ R87, R87, R28 ;  /* 0x0000001c57577221 */ /* 0x000fe20000010000 */
[CC--:B------:R-:W-:Y:S01]  /*4e50*/  FMUL.FTZ R28, R29.reuse, R89.reuse ;  /* 0x000000591d1c7220 */ /* 0x0c0fe20000410000 */
[C---:B------:R-:W-:Y:S01]  /*4e60*/  FSEL R98, R29.reuse, R98, !P3 ;  /* 0x000000621d627208 */ /* 0x040fe20005800000 */
[----:B------:R-:W-:Y:S01]  /*4e70*/  FFMA.FTZ R29, R29, R88, R30 ;  /* 0x000000581d1d7223 */ /* 0x000fe2000001001e */
[-C--:B------:R-:W-:Y:S01]  /*4e80*/  FMUL.FTZ R85, R87, R89.reuse ;  /* 0x0000005957557220 */ /* 0x080fe20000410000 */
[----:B------:R-:W-:Y:S01]  /*4e90*/  FMUL.FTZ R30, R86, R89 ;  /* 0x00000059561e7220 */ /* 0x000fe20000410000 */
[----:B------:R-:W-:-:S02]  /*4ea0*/  ISETP.GE.U32.AND P1, PT, R97, 0x20, PT ;  /* 0x000000206100780c */ /* 0x000fc40003f26070 */
[-C--:B------:R-:W-:Y:S01]  /*4eb0*/  FFMA.FTZ R89, R86, R88.reuse, -R85 ;  /* 0x0000005856597223 */ /* 0x080fe20000010855 */
[----:B------:R-:W-:Y:S01]  /*4ec0*/  FFMA.FTZ R30, R87, R88, R30 ;  /* 0x00000058571e7223 */ /* 0x000fe2000001001e */
[----:B------:R-:W-:Y:S01]  /*4ed0*/  FSEL R100, R31, R100, !P4 ;  /* 0x000000641f647208 */ /* 0x000fe20006000000 */
[C---:B------:R-:W-:Y:S01]  /*4ee0*/  FFMA.FTZ R28, R99.reuse, R88, -R28 ;  /* 0x00000058631c7223 */ /* 0x040fe2000001081c */
[----:B------:R-:W-:Y:S01]  /*4ef0*/  FSEL R31, R99, R116, !P3 ;  /* 0x00000074631f7208 */ /* 0x000fe20005800000 */
[----:B------:R-:W-:Y:S01]  /*4f00*/  FADD.FTZ R91, R91, R30 ;  /* 0x0000001e5b5b7221 */ /* 0x000fe20000010000 */
[----:B------:R-:W-:Y:S01]  /*4f10*/  FADD.FTZ R90, R90, R89 ;  /* 0x000000595a5a7221 */ /* 0x000fe20000010000 */
[----:B------:R-:W-:Y:S02]  /*4f20*/  FSEL R100, R87, R100, !P3 ;  /* 0x0000006457647208 */ /* 0x000fe40005800000 */
[----:B------:R-:W-:Y:S01]  /*4f30*/  FSEL R99, R28, R31, !P2 ;  /* 0x0000001f1c637208 */ /* 0x000fe20005000000 */
[----:B------:R-:W1:Y:S01]  /*4f40*/  SHFL.UP PT, R154, R154, 0x1, RZ ;  /* 0x042000009a9a7989 */ /* 0x000e6200000e00ff */
[----:B------:R-:W-:Y:S01]  /*4f50*/  FSEL R101, R86, R101, !P3 ;  /* 0x0000006556657208 */ /* 0x000fe20005800000 */
[-C--:B0-----:R-:W-:Y:S01]  /*4f60*/  FMUL.FTZ R87, R29, R93.reuse ;  /* 0x0000005d1d577220 */ /* 0x081fe20000410000 */
[-C--:B------:R-:W-:Y:S01]  /*4f70*/  FMUL.FTZ R31, R91, R93.reuse ;  /* 0x0000005d5b1f7220 */ /* 0x080fe20000410000 */
[----:B------:R-:W-:-:S02]  /*4f80*/  FMUL.FTZ R84, R90, R93 ;  /* 0x0000005d5a547220 */ /* 0x000fc40000410000 */
[CC--:B------:R-:W-:Y:S01]  /*4f90*/  FFMA.FTZ R30, R28.reuse, R92.reuse, -R87 ;  /* 0x0000005c1c1e7223 */ /* 0x0c0fe20000010857 */
[----:B------:R-:W-:Y:S01]  /*4fa0*/  FMUL.FTZ R28, R28, R93 ;  /* 0x0000005d1c1c7220 */ /* 0x000fe20000410000 */
[CC--:B------:R-:W-:Y:S01]  /*4fb0*/  FFMA.FTZ R31, R90.reuse, R92.reuse, -R31 ;  /* 0x0000005c5a1f7223 */ /* 0x0c0fe2000001081f */
[----:B------:R-:W-:Y:S01]  /*4fc0*/  FFMA.FTZ R84, R91, R92, R84 ;  /* 0x0000005c5b547223 */ /* 0x000fe20000010054 */
[----:B------:R-:W0:Y:S01]  /*4fd0*/  SHFL.UP PT, R155, R155, 0x1, RZ ;  /* 0x042000009b9b7989 */ /* 0x000e2200000e00ff */
[----:B------:R-:W-:Y:S03]  /*4fe0*/  BSSY.RECONVERGENT B0, `(.L_x_443) ;  /* 0x000002a000007945 */ /* 0x000fe60003800200 */
[----:B------:R2:W3:Y:S01]  /*4ff0*/  SHFL.UP PT, R85, R156, 0x1, RZ ;  /* 0x042000009c557989 */ /* 0x0004e200000e00ff */
[----:B------:R-:W-:-:S03]  /*5000*/  FSEL R101, R90, R101, !P2 ;  /* 0x000000655a657208 */ /* 0x000fc60005000000 */
[----:B------:R-:W4:Y:S01]  /*5010*/  SHFL.UP PT, R157, R157, 0x1, RZ ;  /* 0x042000009d9d7989 */ /* 0x000f2200000e00ff */
[----:B------:R-:W-:Y:S01]  /*5020*/  FSEL R100, R91, R100, !P2 ;  /* 0x000000645b647208 */ /* 0x000fe20005000000 */
[C---:B------:R-:W-:Y:S01]  /*5030*/  FFMA.FTZ R28, R29.reuse, R92, R28 ;  /* 0x0000005c1d1c7223 */ /* 0x040fe2000001001c */
[----:B------:R-:W-:Y:S01]  /*5040*/  FSEL R98, R29, R98, !P2 ;  /* 0x000000621d627208 */ /* 0x000fe20005000000 */
[----:B------:R-:W-:Y:S01]  /*5050*/  FADD.FTZ R31, R94, R31 ;  /* 0x0000001f5e1f7221 */ /* 0x000fe20000010000 */
[----:B------:R-:W-:Y:S01]  /*5060*/  FADD.FTZ R84, R95, R84 ;  /* 0x000000545f547221 */ /* 0x000fe20000010000 */
[----:B-12---:R-:W-:Y:S06]  /*5070*/  @!P1 BRA `(.L_x_444) ;  /* 0x0000000000409947 */ /* 0x006fec0003800000 */
[C---:B0-----:R-:W-:Y:S01]  /*5080*/  FMUL.FTZ R29, R155.reuse, R101 ;  /* 0x000000659b1d7220 */ /* 0x041fe20000410000 */
[C---:B------:R-:W-:Y:S01]  /*5090*/  FMUL.FTZ R30, R155.reuse, R100 ;  /* 0x000000649b1e7220 */ /* 0x040fe20000410000 */
[C---:B------:R-:W-:Y:S01]  /*50a0*/  FMUL.FTZ R28, R155.reuse, R98 ;  /* 0x000000629b1c7220 */ /* 0x040fe20000410000 */
[----:B------:R-:W-:Y:S01]  /*50b0*/  FMUL.FTZ R155, R155, R99 ;  /* 0x000000639b9b7220 */ /* 0x000fe20000410000 */
[C---:B------:R-:W-:Y:S01]  /*50c0*/  FFMA.FTZ R84, R154.reuse, R100, R29 ;  /* 0x000000649a547223 */ /* 0x040fe2000001001d */
        /* <DEDUP_REMOVED lines=11> */
.L_x_444:
[----:B------:R-:W-:Y:S01]  /*5180*/  ISETP.NE.AND P1, PT, R27, RZ, PT ;  /* 0x000000ff1b00720c */ /* 0x000fe20003f25270 */
[C---:B------:R-:W-:Y:S01]  /*5190*/  FMUL.FTZ R29, R28.reuse, R49 ;  /* 0x000000311c1d7220 */ /* 0x040fe20000410000 */
[C---:B------:R-:W-:Y:S01]  /*51a0*/  FMUL.FTZ R87, R28.reuse, R51 ;  /* 0x000000331c577220 */ /* 0x040fe20000410000 */
[C---:B------:R-:W-:Y:S01]  /*51b0*/  FMUL.FTZ R88, R28.reuse, R50 ;  /* 0x000000321c587220 */ /* 0x040fe20000410000 */
[----:B------:R-:W-:Y:S02]  /*51c0*/  FMUL.FTZ R28, R28, R48 ;  /* 0x000000301c1c7220 */ /* 0x000fe40000410000 */
[----:B------:R-:W-:-:S07]  /*51d0*/  FFMA.FTZ R86, R30, R50, -R87 ;  /* 0x000000321e567223 */ /* 0x000fce0000010857 */
[----:B------:R1:W-:Y:S01]  /*51e0*/  @!P1 STS.128 [UR22+0x4250], R48 ;  /* 0x00425030ff009988 */ /* 0x0003e20008000c16 */
[----:B------:R-:W-:Y:S02]  /*51f0*/  @!P1 MOV R154, R48 ;  /* 0x00000030009a9202 */ /* 0x000fe40000000f00 */
[----:B---3--:R-:W-:Y:S02]  /*5200*/  @!P1 MOV R85, R50 ;  /* 0x0000003200559202 */ /* 0x008fe40000000f00 */
[----:B0-----:R-:W-:Y:S02]  /*5210*/  @!P1 MOV R155, R49 ;  /* 0x00000031009b9202 */ /* 0x001fe40000000f00 */
[-C--:B----4-:R-:W-:Y:S01]  /*5220*/  @!P1 MOV R157, R51.reuse ;  /* 0x00000033009d9202 */ /* 0x090fe20000000f00 */
[C---:B-1----:R-:W-:Y:S01]  /*5230*/  FFMA.FTZ R48, R30.reuse, R48, -R29 ;  /* 0x000000301e307223 */ /* 0x042fe2000001081d */
[C---:B------:R-:W-:Y:S01]  /*5240*/  FFMA.FTZ R29, R30.reuse, R51, R88 ;  /* 0x000000331e1d7223 */ /* 0x040fe20000010058 */
[----:B------:R-:W-:Y:S01]  /*5250*/  FFMA.FTZ R49, R30, R49, R28 ;  /* 0x000000311e317223 */ /* 0x000fe2000001001c */
[----:B------:R-:W-:-:S02]  /*5260*/  FADD.FTZ R50, R31, R86 ;  /* 0x000000561f327221 */ /* 0x000fc40000010000 */
[----:B------:R-:W-:-:S07]  /*5270*/  FADD.FTZ R51, R84, R29 ;  /* 0x0000001d54337221 */ /* 0x000fce0000010000 */
.L_x_445:
[----:B------:R-:W-:Y:S05]  /*5280*/  BSYNC.RECONVERGENT B0 ;  /* 0x0000000000007941 */ /* 0x000fea0003800200 */
.L_x_443:
        /* <DEDUP_REMOVED lines=118> */
.L_x_447:
[----:B------:R-:W-:Y:S05]  /*59f0*/  BSYNC.RECONVERGENT B0 ;  /* 0x0000000000007941 */ /* 0x000fea0003800200 */
.L_x_446:
[----:B0-----:R-:W-:Y:S01]  /*5a00*/  FMUL.FTZ R49, R55, UR43 ;  /* 0x0000002b37317c20 */ /* 0x001fe20008410000 */
[----:B------:R-:W-:Y:S01]  /*5a10*/  FMUL.FTZ R51, R59, UR43 ;  /* 0x0000002b3b337c20 */ /* 0x000fe20008410000 */
[----:B------:R-:W-:Y:S01]  /*5a20*/  FMUL.FTZ R55, R55, UR42 ;  /* 0x0000002a37377c20 */ /* 0x000fe20008410000 */
[----:B------:R-:W-:Y:S01]  /*5a30*/  FMUL.FTZ R59, R59, UR42 ;  /* 0x0000002a3b3b7c20 */ /* 0x000fe20008410000 */
[----:B------:R-:W-:Y:S01]  /*5a40*/  FFMA.FTZ R28, R54, UR42, -R49 ;  /* 0x0000002a361c7c23 */ /* 0x000fe20008010831 */
[C---:B------:R-:W-:Y:S01]  /*5a50*/  FMUL.FTZ R49, R57.reuse, UR43 ;  /* 0x0000002b39317c20 */ /* 0x040fe20008410000 */
[----:B------:R-:W-:Y:S01]  /*5a60*/  FMUL.FTZ R57, R57, UR42 ;  /* 0x0000002a39397c20 */ /* 0x000fe20008410000 */
[----:B------:R-:W-:Y:S01]  /*5a70*/  FFMA.FTZ R51, R58, UR42, -R51 ;  /* 0x0000002a3a337c23 */ /* 0x000fe20008010833 */
[----:B------:R-:W-:Y:S01]  /*5a80*/  FFMA.FTZ R54, R54, UR43, R55 ;  /* 0x0000002b36367c23 */ /* 0x000fe20008010037 */
[C---:B------:R-:W-:Y:S01]  /*5a90*/  FFMA.FTZ R49, R56.reuse, UR42, -R49 ;  /* 0x0000002a38317c23 */ /* 0x040fe20008010831 */
[----:B------:R-:W-:Y:S01]  /*5aa0*/  FFMA.FTZ R56, R56, UR43, R57 ;  /* 0x0000002b38387c23 */ /* 0x000fe20008010039 */
[----:B------:R-:W-:Y:S01]  /*5ab0*/  FFMA.FTZ R58, R58, UR43, R59 ;  /* 0x0000002b3a3a7c23 */ /* 0x000fe2000801003b */
        /* <DEDUP_REMOVED lines=9> */
[----:B------:R-:W-:Y:S01]  /*5b50*/  FFMA.FTZ R60, R60, UR43, R61 ;  /* 0x0000002b3c3c7c23 */ /* 0x000fe2000801003d */
        /* <DEDUP_REMOVED lines=34> */
[----:B------:R-:W-:Y:S01]  /*5d80*/  UIADD3 UR7, UPT, UPT, UR7, 0x1, URZ ;  /* 0x0000000107077890 */ /* 0x000fe2000fffe0ff */
[----:B------:R-:W-:Y:S01]  /*5d90*/  FFMA.FTZ R73, R78, UR42, -R73 ;  /* 0x0000002a4e497c23 */ /* 0x000fe20008010849 */
[----:B------:R-:W-:Y:S01]  /*5da0*/  FFMA.FTZ R53, R52, UR43, R53 ;  /* 0x0000002b34357c23 */ /* 0x000fe20008010035 */
[----:B------:R-:W-:Y:S01]  /*5db0*/  FFMA.FTZ R78, R78, UR43, R79 ;  /* 0x0000002b4e4e7c23 */ /* 0x000fe2000801004f */
[----:B------:R-:W-:Y:S01]  /*5dc0*/  FFMA.FTZ R81, R80, UR43, R81 ;  /* 0x0000002b50517c23 */ /* 0x000fe20008010051 */
[----:B------:R-:W-:Y:S01]  /*5dd0*/  FFMA.FTZ R83, R82, UR43, R83 ;  /* 0x0000002b52537c23 */ /* 0x000fe20008010053 */
[----:B------:R-:W-:Y:S01]  /*5de0*/  FADD.FTZ R50, RZ, R139 ;  /* 0x0000008bff327221 */ /* 0x000fe20000010000 */
[----:B------:R-:W-:Y:S01]  /*5df0*/  UISETP.GE.AND UP0, UPT, UR7, UR44, UPT ;  /* 0x0000002c0700728c */ /* 0x000fe2000bf06270 */
[----:B------:R-:W-:Y:S01]  /*5e00*/  FFMA.FTZ R29, R52, UR42, -R29 ;  /* 0x0000002a341d7c23 */ /* 0x000fe2000801081d */
[----:B------:R-:W-:Y:S01]  /*5e10*/  FFMA.FTZ R48, R80, UR42, -R75 ;  /* 0x0000002a50307c23 */ /* 0x000fe2000801084b */
[----:B------:R-:W-:Y:S01]  /*5e20*/  FFMA.FTZ R77, R82, UR42, -R77 ;  /* 0x0000002a524d7c23 */ /* 0x000fe2000801084d */
        /* <DEDUP_REMOVED lines=49> */
.L_x_442:
[----:B------:R-:W-:Y:S01]  /*6140*/  BAR.SYNC.DEFER_BLOCKING 0x0 ;  /* 0x0000000000007b1d */ /* 0x000fe20000010000 */
[----:B------:R-:W-:Y:S01]  /*6150*/  USHF.L.U32 UR7, UR6, 0xb, URZ ;  /* 0x0000000b06077899 */ /* 0x000fe200080006ff */
[----:B------:R-:W-:Y:S01]  /*6160*/  HFMA2 R3, -RZ, RZ, 0, 0 ;  /* 0x00000000ff037431 */ /* 0x000fe200000001ff */
[----:B------:R-:W-:Y:S01]  /*6170*/  LOP3.LUT R48, R97, 0x1f, RZ, 0xc0, !PT ;  /* 0x0000001f61307812 */ /* 0x000fe200078ec0ff */
[----:B------:R-:W-:-:S04]  /*6180*/  UIADD3 UR25, UP0, UPT, UR25, 0x4000, URZ ;  /* 0x0000400019197890 */ /* 0x000fc8000ff1e0ff */
[----:B------:R-:W0:Y:S01]  /*6190*/  LDC.64 R4, c[0x0][0x420] ;  /* 0x00010800ff047b82 */ /* 0x000e220000000a00 */
[----:B------:R-:W-:Y:S01]  /*61a0*/  MOV R2, UR7 ;  /* 0x0000000700027c02 */ /* 0x000fe20008000f00 */
[----:B------:R-:W-:Y:S02]  /*61b0*/  UIADD3 UR6, UPT, UPT, UR6, 0x1, URZ ;  /* 0x0000000106067890 */ /* 0x000fe4000fffe0ff */
[----:B------:R-:W-:Y:S01]  /*61c0*/  UIADD3.X UR38, UPT, UPT, URZ, UR38, URZ, UP0, !UPT ;  /* 0x00000026ff267290 */ /* 0x000fe200087fe4ff */
[----:B------:R-:W1:Y:S03]  /*61d0*/  LDCU UR7, c[0x0][0x394] ;  /* 0x00007280ff0777ac */ /* 0x000e660008000800 */
[----:B------:R-:W2:Y:S01]  /*61e0*/  LDC.64 R6, c[0x0][0x428] ;  /* 0x00010a00ff067b82 */ /* 0x000ea20000000a00 */
[----:B------:R-:W-:Y:S02]  /*61f0*/  UIADD3 UR16, UP1, UPT, UR16, 0x2000, URZ ;  /* 0x0000200010107890 */ /* 0x000fe4000ff3e0ff */
[----:B------:R-:W-:-:S02]  /*6200*/  UIADD3 UR14, UP2, UPT, UR14, 0x2000, URZ ;  /* 0x000020000e0e7890 */ /* 0x000fc4000ff5e0ff */
[----:B------:R-:W-:-:S03]  /*6210*/  UIADD3.X UR39, UPT, UPT, URZ, UR39, URZ, UP1, !UPT ;  /* 0x00000027ff277290 */ /* 0x000fc60008ffe4ff */
[----:B------:R-:W3:Y:S01]  /*6220*/  LDC.64 R28, c[0x0][0x478] ;  /* 0x00011e00ff1c7b82 */ /* 0x000ee20000000a00 */
[----:B------:R-:W-:Y:S01]  /*6230*/  UIADD3.X UR17, UPT, UPT, URZ, UR17, URZ, UP2, !UPT ;  /* 0x00000011ff117290 */ /* 0x000fe200097fe4ff */
[----:B------:R-:W-:Y:S04]  /*6240*/  STS.128 [R25], R32 ;  /* 0x0000002019007388 */ /* 0x000fe80000000c00 */
[----:B------:R-:W-:Y:S01]  /*6250*/  STS.128 [R25+0x10], R36 ;  /* 0x0000102419007388 */ /* 0x000fe20000000c00 */
[----:B0-----:R-:W-:Y:S01]  /*6260*/  IMAD.WIDE.U32 R2, R4, UR24, R2 ;  /* 0x0000001804027c25 */ /* 0x001fe2000f8e0002 */
[----:B-1----:R-:W-:Y:S02]  /*6270*/  UISETP.GE.AND UP0, UPT, UR6, UR7, UPT ;  /* 0x000000070600728c */ /* 0x002fe4000bf06270 */
[----:B------:R-:W-:Y:S01]  /*6280*/  STS.128 [R25+0x20], R40 ;  /* 0x0000202819007388 */ /* 0x000fe20000000c00 */
[----:B------:R-:W-:Y:S01]  /*6290*/  IMAD R3, R5, UR24, R3 ;  /* 0x0000001805037c24 */ /* 0x000fe2000f8e0203 */
[----:B------:R-:W-:-:S02]  /*62a0*/  SHF.L.U32 R5, R97, 0x2, RZ ;  /* 0x0000000261057819 */ /* 0x000fc400000006ff */
[----:B------:R-:W-:Y:S01]  /*62b0*/  STS.128 [R25+0x30], R44 ;  /* 0x0000302c19007388 */ /* 0x000fe20000000c00 */
[----:B------:R-:W-:-:S03]  /*62c0*/  NOP ;  /* 0x0000000000007918 */ /* 0x000fc60000000000 */
[----:B------:R-:W0:Y:S01]  /*62d0*/  LDS.128 R8, [R26] ;  /* 0x000000001a087984 */ /* 0x000e220000000c00 */
[----:B--2---:R-:W-:-:S03]  /*62e0*/  IMAD.WIDE.U32 R2, R6, UR23, R2 ;  /* 0x0000001706027c25 */ /* 0x004fc6000f8e0002 */
[----:B------:R-:W1:Y:S01]  /*62f0*/  LDS.128 R12, [R26+0x200] ;  /* 0x000200001a0c7984 */ /* 0x000e620000000c00 */
[----:B------:R-:W-:Y:S01]  /*6300*/  IMAD R0, R7, UR23, R3 ;  /* 0x0000001707007c24 */ /* 0x000fe2000f8e0203 */
[C---:B---3--:R-:W-:Y:S02]  /*6310*/  LEA R4, P0, R2.reuse, R28, 0x2 ;  /* 0x0000001c02047211 */ /* 0x048fe400078010ff */
[----:B------:R-:W2:Y:S01]  /*6320*/  LDS.128 R16, [R26+0x400] ;  /* 0x000400001a107984 */ /* 0x000ea20000000c00 */
[----:B------:R-:W-:Y:S02]  /*6330*/  LOP3.LUT R7, R5, 0xf80, RZ, 0xc0, !PT ;  /* 0x00000f8005077812 */ /* 0x000fe400078ec0ff */
[----:B------:R-:W-:Y:S01]  /*6340*/  LEA.HI.X R5, R2, R29, R0, 0x2, P0 ;  /* 0x0000001d02057211 */ /* 0x000fe200000f1400 */
[----:B------:R-:W3:Y:S01]  /*6350*/  LDS.128 R20, [R26+0x600] ;  /* 0x000600001a147984 */ /* 0x000ee20000000c00 */
[----:B------:R-:W-:-:S05]  /*6360*/  LOP3.LUT R3, R7, R48, RZ, 0xfc, !PT ;  /* 0x0000003007037212 */ /* 0x000fca00078efcff */
[----:B------:R-:W-:-:S05]  /*6370*/  IMAD.WIDE.U32 R2, R3, 0x10, R4 ;  /* 0x0000001003027825 */ /* 0x000fca00078e0004 */
[----:B0-----:R0:W-:Y:S04]  /*6380*/  STG.E.128 desc[UR20][R2.64], R8 ;  /* 0x0000000802007986 */ /* 0x0011e8000c101d14 */
[----:B-1----:R0:W-:Y:S04]  /*6390*/  STG.E.128 desc[UR20][R2.64+0x200], R12 ;  /* 0x0002000c02007986 */ /* 0x0021e8000c101d14 */
[----:B--2---:R0:W-:Y:S04]  /*63a0*/  STG.E.128 desc[UR20][R2.64+0x400], R16 ;  /* 0x0004001002007986 */ /* 0x0041e8000c101d14 */
[----:B---3--:R0:W-:Y:S01]  /*63b0*/  STG.E.128 desc[UR20][R2.64+0x600], R20 ;  /* 0x0006001402007986 */ /* 0x0081e2000c101d14 */
[----:B------:R-:W-:Y:S05]  /*63c0*/  BRA.U !UP0, `(.L_x_449) ;  /* 0xffffffa108c07547 */ /* 0x000fea000b83ffff */
[----:B------:R-:W-:Y:S05]  /*63d0*/  EXIT ;  /* 0x000000000000794d */ /* 0x000fea0003800000 */
.L_x_450:
        /* <DEDUP_REMOVED lines=10> */
.L_x_4954:


//--------------------- .text._Z25selective_scan_fwd_kernelI32Selective_Scan_fwd_kernel_traitsILi128ELi16ELi1ELb1ELb0ELb1ELb1EfN3c107complexIfEEEEv13SSMParamsBase --------------------------
	.section	.text._Z25selective_scan_fwd_kernelI32Selective_Scan_fwd_kernel_traitsILi128ELi16ELi1ELb1ELb0ELb1ELb1EfN3c107complexIfEEEEv13SSMParamsBase,"ax",@progbits
	.align	128
        .global         _Z25selective_scan_fwd_kernelI32Selective_Scan_fwd_kernel_traitsILi128ELi16ELi1ELb1ELb0ELb1ELb1EfN3c107complexIfEEEEv13SSMParamsBase
        .type           _Z25selective_scan_fwd_kernelI32Selective_Scan_fwd_kernel_traitsILi128ELi16ELi1ELb1ELb0ELb1ELb1EfN3c107complexIfEEEEv13SSMParamsBase,@function
        .size           _Z25selective_scan_fwd_kernelI32Selective_Scan_fwd_kernel_traitsILi128ELi16ELi1ELb1ELb0ELb1ELb1EfN3c107complexIfEEEEv13SSMParamsBase,(.L_x_4955 - _Z25selective_scan_fwd_kernelI32Selective_Scan_fwd_kernel_traitsILi128ELi16ELi1ELb1ELb0ELb1ELb1EfN3c107complexIfEEEEv13SSMParamsBase)
        .other          _Z25selective_scan_fwd_kernelI32Selective_Scan_fwd_kernel_traitsILi128ELi16ELi1ELb1ELb0ELb1ELb1EfN3c107complexIfEEEEv13SSMParamsBase,@"STO_CUDA_ENTRY STV_DEFAULT"
_Z25selective_scan_fwd_kernelI32Selective_Scan_fwd_kernel_traitsILi128ELi16ELi1ELb1ELb0ELb1ELb1EfN3c107complexIfEEEEv13SSMParamsBase:
.text._Z25selective_scan_fwd_kernelI32Selective_Scan_fwd_kernel_traitsILi128ELi16ELi1ELb1ELb0ELb1ELb1EfN3c107complexIfEEEEv13SSMParamsBase:
        /* <DEDUP_REMOVED lines=109> */
.L_x_490:
        /* <DEDUP_REMOVED lines=22> */
[----:B----4-:R0:W-:Y:S04]  /*0830*/  STS.128 [R26+0x400], R32 ;  /* 0x000400201a007388 */ /* 0x0101e80000000c00 */
        /* <DEDUP_REMOVED lines=9> */
[----:B0-----:R-:W4:Y:S04]  /*08d0*/  LDG.E.128 R32, desc[UR22][R16.64+0x400] ;  /* 0x0004001610207981 */ /* 0x001f28000c1e1d00 */
[----:B-1----:R-:W5:Y:S01]  /*08e0*/  LDG.E.128 R52, desc[UR22][R16.64+0x600] ;  /* 0x0006001610347981 */ /* 0x002f62000c1e1d00 */
        /* <DEDUP_REMOVED lines=57> */
.L_x_452:
[----:B------:R-:W-:Y:S05]  /*0c80*/  BSYNC.RECONVERGENT B0 ;  /* 0x0000000000007941 */ /* 0x000fea0003800200 */
.L_x_451:
        /* <DEDUP_REMOVED lines=34> */
.L_x_454:
[----:B------:R-:W-:Y:S05]  /*0eb0*/  BSYNC.RECONVERGENT B0 ;  /* 0x0000000000007941 */ /* 0x000fea0003800200 */
.L_x_453:
        /* <DEDUP_REMOVED lines=36> */
.L_x_456:
[----:B------:R-:W-:Y:S05]  /*1100*/  BSYNC.RECONVERGENT B0 ;  /* 0x0000000000007941 */ /* 0x000fea0003800200 */
.L_x_455:
        /* <DEDUP_REMOVED lines=34> */
.L_x_458:
[----:B------:R-:W-:Y:S05]  /*1330*/  BSYNC.RECONVERGENT B0 ;  /* 0x0000000000007941 */ /* 0x000fea0003800200 */
.L_x_457:
        /* <DEDUP_REMOVED lines=36> */
.L_x_460:
[----:B------:R-:W-:Y:S05]  /*1580*/  BSYNC.RECONVERGENT B0 ;  /* 0x0000000000007941 */ /* 0x000fea0003800200 */
.L_x_459:
        /* <DEDUP_REMOVED lines=34> */
.L_x_462:
[----:B------:R-:W-:Y:S05]  /*17b0*/  BSYNC.RECONVERGENT B0 ;  /* 0x0000000000007941 */ /* 0x000fea0003800200 */
.L_x_461:
        /* <DEDUP_REMOVED lines=36> */
.L_x_464:
[----:B------:R-:W-:Y:S05]  /*1a00*/  BSYNC.RECONVERGENT B0 ;  /* 0x0000000000007941 */ /* 0x000fea0003800200 */
.L_x_463:
        /* <DEDUP_REMOVED lines=34> */
.L_x_466:
[----:B------:R-:W-:Y:S05]  /*1c30*/  BSYNC.RECONVERGENT B0 ;  /* 0x0000000000007941 */ /* 0x000fea0003800200 */
.L_x_465:
        /* <DEDUP_REMOVED lines=36> */
.L_x_468:
[----:B------:R-:W-:Y:S05]  /*1e80*/  BSYNC.RECONVERGENT B0 ;  /* 0x0000000000007941 */ /* 0x000fea0003800200 */
.L_x_467:
        /* <DEDUP_REMOVED lines=37> */
.L_x_470:
[----:B------:R-:W-:Y:S05]  /*20e0*/  BSYNC.RECONVERGENT B0 ;  /* 0x0000000000007941 */ /* 0x000fea0003800200 */
.L_x_469:
        /* <DEDUP_REMOVED lines=47> */
.L_x_472:
[----:B------:R-:W-:Y:S05]  /*23e0*/  BSYNC.RECONVERGENT B0 ;  /* 0x0000000000007941 */ /* 0x000fea0003800200 */
.L_x_471:
        /* <DEDUP_REMOVED lines=32> */
.L_x_474:
[----:B------:R-:W-:Y:S05]  /*25f0*/  BSYNC.RECONVERGENT B0 ;  /* 0x0000000000007941 */ /* 0x000fea0003800200 */
.L_x_473:
        /* <DEDUP_REMOVED lines=32> */
.L_x_476:
[----:B------:R-:W-:Y:S05]  /*2800*/  BSYNC.RECONVERGENT B0 ;  /* 0x0000000000007941 */ /* 0x000fea0003800200 */
.L_x_475:
        /* <DEDUP_REMOVED lines=32> */
.L_x_478:
[----:B------:R-:W-:Y:S05]  /*2a10*/  BSYNC.RECONVERGENT B0 ;  /* 0x0000000000007941 */ /* 0x000fea0003800200 */
.L_x_477:
        /* <DEDUP_REMOVED lines=32> */
.L_x_480:
[----:B------:R-:W-:Y:S05]  /*2c20*/  BSYNC.RECONVERGENT B0 ;  /* 0x0000000000007941 */ /* 0x000fea0003800200 */
.L_x_479:
        /* <DEDUP_REMOVED lines=32> */
.L_x_482:
[----:B------:R-:W-:Y:S05]  /*2e30*/  BSYNC.RECONVERGENT B0 ;  /* 0x0000000000007941 */ /* 0x000fea0003800200 */
.L_x_481:
        /* <DEDUP_REMOVED lines=29> */
[----:B------:R-:W-:Y:S01]  /*3010*/  SHF.L.U32 R28, R97, 0x3, RZ ;  /* 0x00000003611c7819 */ /* 0x000fe200000006ff */
[----:B------:R-:W1:Y:S01]  /*3020*/  LDCU.64 UR26, c[0x0][0x3e0] ;  /* 0x00007c00ff1a77ac */ /* 0x000e620008000a00 */
[----:B------:R-:W-:Y:S02]  /*3030*/  IADD3 R29, PT, PT, R30, R27, R30 ;  /* 0x0000001b1e1d7210 */ /* 0x000fe40007ffe01e */
[----:B------:R-:W-:Y:S01]  /*3040*/  ISETP.EQ.AND P0, PT, R48, RZ, P0 ;  /* 0x000000ff3000720c */ /* 0x000fe20000702270 */
        /* <DEDUP_REMOVED lines=13> */
[----:B------:R-:W-:Y:S02]  /*3120*/  LOP3.LUT R28, R28, 0x1f00, RZ, 0xc0, !PT ;  /* 0x00001f001c1c7812 */ /* 0x000fe400078ec0ff */
[----:B------:R-:W-:Y:S02]  /*3130*/  LEA.HI.SX32 R110, R49, R49, 0x1b ;  /* 0x00000031316e7211 */ /* 0x000fe400078fdaff */
        /* <DEDUP_REMOVED lines=9> */
[----:B------:R-:W-:Y:S02]  /*31d0*/  LOP3.LUT R127, R28, 0x1f, R97, 0xf8, !PT ;  /* 0x0000001f1c7f7812 */ /* 0x000fe400078ef861 */
        /* <DEDUP_REMOVED lines=8> */
[----:B------:R-:W-:Y:S01]  /*3260*/  LEA R119, R58, UR7, 0x4 ;  /* 0x000000073a777c11 */ /* 0x000fe2000f8e20ff */
[----:B01234-:R-:W-:-:S06]  /*3270*/  UMOV UR7, URZ ;  /* 0x000000ff00077c82 */ /* 0x01ffcc0008000000 */
.L_x_489:
        /* <DEDUP_REMOVED lines=31> */
[CC--:B0-----:R-:W-:Y:S01]  /*3470*/  FMUL.FTZ R78, R77.reuse, R21.reuse ;  /* 0x000000154d4e7220 */ /* 0x0c1fe20000410000 */
[----:B------:R-:W-:Y:S01]  /*3480*/  FMUL.FTZ R86, R76, 1.4426950216293334961 ;  /* 0x3fb8aa3b4c567820 */ /* 0x000fe20000410000 */
[C---:B------:R-:W-:Y:S01]  /*3490*/  FMUL.FTZ R76, R77.reuse, R24 ;  /* 0x000000184d4c7220 */ /* 0x040fe20000410000 */
[----:B------:R-:W-:Y:S01]  /*34a0*/  FMUL.RZ R80, R80, 0.15915493667125701904 ;  /* 0x3e22f98350507820 */ /* 0x000fe2000040c000 */
[----:B------:R-:W-:Y:S01]  /*34b0*/  FMUL.RZ R79, R78, 0.15915493667125701904 ;  /* 0x3e22f9834e4f7820 */ /* 0x000fe2000040c000 */
[----:B------:R-:W-:Y:S01]  /*34c0*/  FMUL.FTZ R78, R77, R22 ;  /* 0x000000164d4e7220 */ /* 0x000fe20000410000 */
[----:B------:R-:W-:Y:S01]  /*34d0*/  FMUL.RZ R81, R76, 0.15915493667125701904 ;  /* 0x3e22f9834c517820 */ /* 0x000fe2000040c000 */
[----:B------:R-:W-:Y:S01]  /*34e0*/  MUFU.SIN R134, R80 ;  /* 0x0000005000867308 */ /* 0x000fe20000000400 */
[C---:B------:R-:W-:Y:S01]  /*34f0*/  FMUL.FTZ R76, R86.reuse, R24 ;  /* 0x00000018564c7220 */ /* 0x040fe20000410000 */
[C---:B------:R-:W-:Y:S01]  /*3500*/  FMUL.FTZ R116, R86.reuse, R21 ;  /* 0x0000001556747220 */ /* 0x040fe20000410000 */
        /* <DEDUP_REMOVED lines=10> */
[----:B------:R-:W-:-:S03]  /*35b0*/  FMUL.FTZ R140, R86, R9 ;  /* 0x00000009568c7220 */ /* 0x000fc60000410000 */
        /* <DEDUP_REMOVED lines=21> */
[C---:B------:R-:W-:Y:S02]  /*3710*/  ISETP.GE.AND P1, PT, R27.reuse, 0x1, PT ;  /* 0x000000011b00780c */ /* 0x040fe40003f26270 */
[----:B------:R-:W-:Y:S01]  /*3720*/  ISETP.NE.AND P2, PT, R27, 0x1f, PT ;  /* 0x0000001f1b00780c */ /* 0x000fe20003f45270 */
[----:B------:R-:W-:Y:S01]  /*3730*/  UMOV UR19, 0x400 ;  /* 0x0000040000137882 */ /* 0x000fe20000000000 */
[----:B------:R-:W-:Y:S01]  /*3740*/  VOTEU.ANY UP0, P0 ;  /* 0x0000000000ff7886 */ /* 0x000fe20000000100 */
[----:B------:R-:W-:Y:S02]  /*3750*/  LDS.128 R56, [R110+0x10] ;  /* 0x000010006e387984 */ /* 0x000fe40000000c00 */
        /* <DEDUP_REMOVED lines=8> */
[----:B------:R-:W4:Y:S01]  /*37e0*/  MUFU.EX2 R76, R76 ;  /* 0x0000004c004c7308 */ /* 0x000f220000000800 */
[----:B--2---:R-:W-:Y:S01]  /*37f0*/  FMUL.RZ R81, R78, 0.15915493667125701904 ;  /* 0x3e22f9834e517820 */ /* 0x004fe2000040c000 */
[----:B------:R-:W-:-:S06]  /*3800*/  FMUL.FTZ R78, R77, R15 ;  /* 0x0000000f4d4e7220 */ /* 0x000fcc0000410000 */
[----:B------:R-:W-:Y:S08]  /*3810*/  MUFU.SIN R121, R79 ;  /* 0x0000004f00797308 */ /* 0x000ff00000000400 */
[----:B------:R2:W-:Y:S01]  /*3820*/  MUFU.COS R91, R79 ;  /* 0x0000004f005b7308 */ /* 0x0005e20000000000 */
[C---:B----4-:R-:W-:Y:S01]  /*3830*/  FMUL.FTZ R135, R76.reuse, R135 ;  /* 0x000000874c877220 */ /* 0x050fe20000410000 */
[----:B------:R-:W-:-:S03]  /*3840*/  FMUL.FTZ R137, R76, R137 ;  /* 0x000000894c897220 */ /* 0x000fc60000410000 */
[-C--:B------:R-:W-:Y:S01]  /*3850*/  FMUL.FTZ R131, RZ, R135.reuse ;  /* 0x00000087ff837220 */ /* 0x080fe20000410000 */
[----:B------:R-:W-:Y:S02]  /*3860*/  FMUL.FTZ R76, R8, R135 ;  /* 0x00000087084c7220 */ /* 0x000fe40000410000 */
        /* <DEDUP_REMOVED lines=12> */
[----:B------:R-:W-:Y:S01]  /*3930*/  MUFU.SIN R148, R120 ;  /* 0x0000007800947308 */ /* 0x000fe20000000400 */
[C---:B----4-:R-:W-:Y:S01]  /*3940*/  FMUL.FTZ R132, R116.reuse, R132 ;  /* 0x0000008474847220 */ /* 0x050fe20000410000 */
[----:B------:R-:W-:Y:S01]  /*3950*/  FMUL.FTZ R133, R116, R133 ;  /* 0x0000008574857220 */ /* 0x000fe20000410000 */
[----:B------:R-:W-:-:S05]  /*3960*/  FMUL.RZ R138, R78, 0.15915493667125701904 ;  /* 0x3e22f9834e8a7820 */ /* 0x000fca000040c000 */
[----:B------:R4:W-:Y:S01]  /*3970*/  MUFU.COS R82, R120 ;  /* 0x0000007800527308 */ /* 0x0009e20000000000 */
[C---:B--2---:R-:W-:Y:S01]  /*3980*/  FMUL.FTZ R129, R93.reuse, R129 ;  /* 0x000000815d817220 */ /* 0x044fe20000410000 */
[----:B------:R-:W-:-:S06]  /*3990*/  FMUL.FTZ R128, R93, R128 ;  /* 0x000000805d807220 */ /* 0x000fcc0000410000 */
[----:B------:R-:W-:Y:S01]  /*39a0*/  MUFU.SIN R150, R80 ;  /* 0x0000005000967308 */ /* 0x000fe20000000400 */
[----:B----4-:R-:W-:-:S04]  /*39b0*/  FMUL.FTZ R120, R77, R12 ;  /* 0x0000000c4d787220 */ /* 0x010fc80000410000 */
[----:B------:R-:W-:Y:S01]  /*39c0*/  FMUL.RZ R139, R120, 0.15915493667125701904 ;  /* 0x3e22f983788b7820 */ /* 0x000fe2000040c000 */
[----:B------:R-:W-:Y:S02]  /*39d0*/  FFMA.FTZ R120, R8, R137, -R131 ;  /* 0x0000008908787223 */ /* 0x000fe40000010883 */
[----:B------:R-:W-:Y:S02]  /*39e0*/  MUFU.COS R84, R80 ;  /* 0x0000005000547308 */ /* 0x000fe40000000000 */
[----:B------:R-:W-:-:S04]  /*39f0*/  FADD.FTZ R120, R7, R120 ;  /* 0x0000007807787221 */ /* 0x000fc80000010000 */
[----:B------:R-:W-:Y:S02]  /*3a00*/  FMUL.FTZ R116, R132, R120 ;  /* 0x0000007884747220 */ /* 0x000fe40000410000 */
[----:B------:R-:W-:Y:S08]  /*3a10*/  MUFU.SIN R146, R124 ;  /* 0x0000007c00927308 */ /* 0x000ff00000000400 */
[----:B------:R2:W-:Y:S08]  /*3a20*/  MUFU.COS R80, R124 ;  /* 0x0000007c00507308 */ /* 0x0005f00000000000 */
[----:B------:R-:W4:Y:S01]  /*3a30*/  MUFU.EX2 R95, R95 ;  /* 0x0000005f005f7308 */ /* 0x000f220000000800 */
[----:B--2---:R-:W-:-:S04]  /*3a40*/  FFMA.FTZ R124, RZ, R137, R76 ;  /* 0x00000089ff7c7223 */ /* 0x004fc8000001004c */
[----:B------:R-:W-:-:S03]  /*3a50*/  FADD.FTZ R124, RZ, R124 ;  /* 0x0000007cff7c7221 */ /* 0x000fc60000010000 */
[----:B------:R-:W2:Y:S01]  /*3a60*/  MUFU.EX2 R90, R90 ;  /* 0x0000005a005a7308 */ /* 0x000ea20000000800 */
[-C--:B------:R-:W-:Y:S01]  /*3a70*/  FFMA.FTZ R116, R133, R124.reuse, R116 ;  /* 0x0000007c85747223 */ /* 0x080fe20000010074 */
[----:B------:R-:W-:-:S03]  /*3a80*/  FMUL.FTZ R124, R132, R124 ;  /* 0x0000007c847c7220 */ /* 0x000fc60000410000 */
[----:B------:R-:W-:Y:S01]  /*3a90*/  FADD.FTZ R116, RZ, R116 ;  /* 0x00000074ff747221 */ /* 0x000fe20000010000 */
[----:B------:R-:W-:Y:S02]  /*3aa0*/  FFMA.FTZ R93, R133, R120, -R124 ;  /* 0x00000078855d7223 */ /* 0x000fe4000001087c */
[----:B------:R-:W5:Y:S01]  /*3ab0*/  MUFU.EX2 R117, R117 ;  /* 0x0000007500757308 */ /* 0x000f620000000800 */
[C---:B----4-:R-:W-:Y:S01]  /*3ac0*/  FMUL.FTZ R130, R95.reuse, R130 ;  /* 0x000000825f827220 */ /* 0x050fe20000410000 */
[----:B------:R-:W-:Y:S01]  /*3ad0*/  FADD.FTZ R93, R6, R93 ;  /* 0x0000005d065d7221 */ /* 0x000fe20000010000 */
[----:B------:R-:W-:Y:S02]  /*3ae0*/  FMUL.FTZ R131, R95, R94 ;  /* 0x0000005e5f837220 */ /* 0x000fe40000410000 */
[----:B------:R-:W-:-:S03]  /*3af0*/  FMUL.FTZ R94, R130, R116 ;  /* 0x00000074825e7220 */ /* 0x000fc60000410000 */
[----:B------:R-:W-:Y:S01]  /*3b00*/  MUFU.COS R89, R81 ;  /* 0x0000005100597308 */ /* 0x000fe20000000000 */
[----:B--2---:R-:W-:Y:S01]  /*3b10*/  FMUL.FTZ R120, R90, R91 ;  /* 0x0000005b5a787220 */ /* 0x004fe20000410000 */
[-C--:B------:R-:W-:Y:S01]  /*3b20*/  FMUL.FTZ R91, R130, R93.reuse ;  /* 0x0000005d825b7220 */ /* 0x080fe20000410000 */
[C---:B------:R-:W-:Y:S01]  /*3b30*/  FFMA.FTZ R94, R131.reuse, R93, -R94 ;  /* 0x0000005d835e7223 */ /* 0x040fe2000001085e */
[----:B------:R-:W-:Y:S02]  /*3b40*/  FMUL.FTZ R121, R90, R121 ;  /* 0x000000795a797220 */ /* 0x000fe40000410000 */
[----:B------:R-:W-:Y:S01]  /*3b50*/  FFMA.FTZ R116, R131, R116, R91 ;  /* 0x0000007483747223 */ /* 0x000fe2000001005b */
[----:B------:R-:W-:Y:S01]  /*3b60*/  FADD.FTZ R94, R5, R94 ;  /* 0x0000005e055e7221 */ /* 0x000fe20000010000 */
[----:B------:R-:W2:Y:S01]  /*3b70*/  MUFU.EX2 R88, R88 ;  /* 0x0000005800587308 */ /* 0x000ea20000000800 */
[C---:B-----5:R-:W-:Y:S01]  /*3b80*/  FMUL.FTZ R136, R117.reuse, R136 ;  /* 0x0000008875887220 */ /* 0x060fe20000410000 */
[----:B------:R-:W-:Y:S01]  /*3b90*/  FMUL.FTZ R134, R117, R134 ;  /* 0x0000008675867220 */ /* 0x000fe20000410000 */
[----:B------:R-:W-:Y:S01]  /*3ba0*/  FMUL.FTZ R117, R86, R12 ;  /* 0x0000000c56757220 */ /* 0x000fe20000410000 */
[----:B------:R-:W-:-:S04]  /*3bb0*/  FADD.FTZ R116, RZ, R116 ;  /* 0x00000074ff747221 */ /* 0x000fc80000010000 */
[----:B------:R4:W5:Y:S08]  /*3bc0*/  MUFU.SIN R125, R81 ;  /* 0x00000051007d7308 */ /* 0x0009700000000400 */
[----:B------:R-:W-:Y:S01]  /*3bd0*/  MUFU.SIN R152, R79 ;  /* 0x0000004f00987308 */ /* 0x000fe20000000400 */
[----:B----4-:R-:W-:Y:S01]  /*3be0*/  FMUL.FTZ R81, R86, R14 ;  /* 0x0000000e56517220 */ /* 0x010fe20000410000 */
[----:B--2---:R-:W-:Y:S01]  /*3bf0*/  FMUL.FTZ R124, R88, R89 ;  /* 0x00000059587c7220 */ /* 0x004fe20000410000 */
[----:B------:R-:W-:-:S04]  /*3c00*/  FMUL.FTZ R89, R128, R116 ;  /* 0x0000007480597220 */ /* 0x000fc80000410000 */
[----:B------:R-:W-:Y:S01]  /*3c10*/  FFMA.FTZ R89, R129, R94, -R89 ;  /* 0x0000005e81597223 */ /* 0x000fe20000010859 */
[----:B------:R2:W-:Y:S01]  /*3c20*/  MUFU.COS R153, R79 ;  /* 0x0000004f00997308 */ /* 0x0005e20000000000 */
[----:B-----5:R-:W-:Y:S02]  /*3c30*/  FMUL.FTZ R125, R88, R125 ;  /* 0x0000007d587d7220 */ /* 0x020fe40000410000 */
[----:B------:R-:W-:-:S04]  /*3c40*/  FADD.FTZ R89, R4, R89 ;  /* 0x0000005904597221 */ /* 0x000fc80000010000 */
[----:B------:R-:W-:Y:S01]  /*3c50*/  FMUL.FTZ R93, R121, R89 ;  /* 0x00000059795d7220 */ /* 0x000fe20000410000 */
[----:B------:R-:W-:Y:S01]  /*3c60*/  MUFU.SIN R144, R138 ;  /* 0x0000008a00907308 */ /* 0x000fe20000000400 */
[----:B--2---:R-:W-:-:S07]  /*3c70*/  FMUL.FTZ R79, R86, R11 ;  /* 0x0000000b564f7220 */ /* 0x004fce0000410000 */
[----:B------:R2:W-:Y:S08]  /*3c80*/  MUFU.COS R78, R138 ;  /* 0x0000008a004e7308 */ /* 0x0005f00000000000 */
[----:B------:R-:W4:Y:S01]  /*3c90*/  MUFU.EX2 R87, R87 ;  /* 0x0000005700577308 */ /* 0x000f220000000800 */
[-C--:B--2---:R-:W-:Y:S01]  /*3ca0*/  FMUL.FTZ R138, R86, R10.reuse ;  /* 0x0000000a568a7220 */ /* 0x084fe20000410000 */
[C---:B------:R-:W-:Y:S01]  /*3cb0*/  FMUL.FTZ R86, R77.reuse, R9 ;  /* 0x000000094d567220 */ /* 0x040fe20000410000 */
[----:B------:R-:W-:-:S03]  /*3cc0*/  FMUL.FTZ R77, R77, R10 ;  /* 0x0000000a4d4d7220 */ /* 0x000fc60000410000 */
[----:B------:R-:W-:Y:S01]  /*3cd0*/  FMUL.RZ R90, R86, 0.15915493667125701904 ;  /* 0x3e22f983565a7820 */ /* 0x000fe2000040c000 */
[----:B------:R-:W-:Y:S01]  /*3ce0*/  FMUL.FTZ R86, R128, R94 ;  /* 0x0000005e80567220 */ /* 0x000fe20000410000 */
[----:B------:R-:W2:Y:S01]  /*3cf0*/  MUFU.EX2 R85, R85 ;  /* 0x0000005500557308 */ /* 0x000ea20000000800 */
[----:B------:R-:W-:Y:S02]  /*3d00*/  FMUL.RZ R88, R77, 0.15915493667125701904 ;  /* 0x3e22f9834d587820 */ /* 0x000fe4000040c000 */
[----:B------:R-:W-:Y:S01]  /*3d10*/  FFMA.FTZ R86, R129, R116, R86 ;  /* 0x0000007481567223 */ /* 0x000fe20000010056 */
[----:B------:R-:W-:-:S03]  /*3d20*/  MOV R116, UR21 ;  /* 0x0000001500747c02 */ /* 0x000fc60008000f00 */
[----:B------:R-:W-:Y:S01]  /*3d30*/  FADD.FTZ R86, RZ, R86 ;  /* 0x00000056ff567221 */ /* 0x000fe20000010000 */
[----:B------:R-:W5:Y:S01]  /*3d40*/  MUFU.EX2 R92, R92 ;  /* 0x0000005c005c7308 */ /* 0x000f620000000800 */
[C---:B----4-:R-:W-:Y:S01]  /*3d50*/  FMUL.FTZ R153, R87.reuse, R153 ;  /* 0x0000009957997220 */ /* 0x050fe20000410000 */
[----:B------:R-:W-:Y:S01]  /*3d60*/  FMUL.FTZ R152, R87, R152 ;  /* 0x0000009857987220 */ /* 0x000fe20000410000 */
[-C--:B------:R-:W-:Y:S01]  /*3d70*/  FMUL.FTZ R87, R121, R86.reuse ;  /* 0x0000005679577220 */ /* 0x080fe20000410000 */
[----:B------:R-:W-:-:S04]  /*3d80*/  FFMA.FTZ R93, R120, R86, R93 ;  /* 0x00000056785d7223 */ /* 0x000fc8000001005d */
[----:B------:R-:W4:Y:S01]  /*3d90*/  MUFU.EX2 R81, R81 ;  /* 0x0000005100517308 */ /* 0x000f220000000800 */
[C---:B--2---:R-:W-:Y:S01]  /*3da0*/  FMUL.FTZ R151, R85.reuse, R84 ;  /* 0x0000005455977220 */ /* 0x044fe20000410000 */
[----:B------:R-:W-:Y:S01]  /*3db0*/  FFMA.FTZ R84, R120, R89, -R87 ;  /* 0x0000005978547223 */ /* 0x000fe20000010857 */
[----:B------:R-:W-:Y:S01]  /*3dc0*/  FADD.FTZ R93, RZ, R93 ;  /* 0x0000005dff5d7221 */ /* 0x000fe20000010000 */
[----:B------:R-:W-:Y:S02]  /*3dd0*/  FMUL.FTZ R150, R85, R150 ;  /* 0x0000009655967220 */ /* 0x000fe40000410000 */
[----:B------:R-:W-:Y:S02]  /*3de0*/  FADD.FTZ R84, R3, R84 ;  /* 0x0000005403547221 */ /* 0x000fe40000010000 */
[----:B------:R-:W2:Y:S01]  /*3df0*/  MUFU.EX2 R83, R83 ;  /* 0x0000005300537308 */ /* 0x000ea20000000800 */
[C---:B-----5:R-:W-:Y:S01]  /*3e00*/  FMUL.FTZ R123, R92.reuse, R123 ;  /* 0x0000007b5c7b7220 */ /* 0x060fe20000410000 */
[----:B------:R-:W-:-:S06]  /*3e10*/  FMUL.FTZ R122, R92, R122 ;  /* 0x0000007a5c7a7220 */ /* 0x000fcc0000410000 */
[----:B------:R-:W-:Y:S01]  /*3e20*/  MUFU.SIN R142, R139 ;  /* 0x0000008b008e7308 */ /* 0x000fe20000000400 */
[C---:B----4-:R-:W-:Y:S01]  /*3e30*/  FMUL.FTZ R147, R81.reuse, R80 ;  /* 0x0000005051937220 */ /* 0x050fe20000410000 */
[----:B------:R-:W-:Y:S01]  /*3e40*/  FMUL.FTZ R146, R81, R146 ;  /* 0x0000009251927220 */ /* 0x000fe20000410000 */
[----:B------:R-:W-:-:S04]  /*3e50*/  FMUL.FTZ R81, R123, R93 ;  /* 0x0000005d7b517220 */ /* 0x000fc80000410000 */
[----:B------:R-:W-:Y:S01]  /*3e60*/  FFMA.FTZ R81, R122, R84, -R81 ;  /* 0x000000547a517223 */ /* 0x000fe20000010851 */
[----:B------:R-:W-:Y:S01]  /*3e70*/  MUFU.COS R143, R139 ;  /* 0x0000008b008f7308 */ /* 0x000fe20000000000 */
[C---:B--2---:R-:W-:Y:S01]  /*3e80*/  FMUL.FTZ R149, R83.reuse, R82 ;  /* 0x0000005253957220 */ /* 0x044fe20000410000 */
[----:B------:R-:W-:Y:S01]  /*3e90*/  FMUL.FTZ R148, R83, R148 ;  /* 0x0000009453947220 */ /* 0x000fe20000410000 */
[----:B------:R-:W-:Y:S01]  /*3ea0*/  FMUL.FTZ R83, R123, R84 ;  /* 0x000000547b537220 */ /* 0x000fe20000410000 */
[----:B------:R-:W-:-:S03]  /*3eb0*/  FADD.FTZ R81, R2, R81 ;  /* 0x0000005102517221 */ /* 0x000fc60000010000 */
[----:B------:R-:W-:Y:S01]  /*3ec0*/  FFMA.FTZ R83, R122, R93, R83 ;  /* 0x0000005d7a537223 */ /* 0x000fe20000010053 */
[----:B------:R2:W4:Y:S03]  /*3ed0*/  MUFU.EX2 R76, R117 ;  /* 0x00000075004c7308 */ /* 0x0005260000000800 */
[----:B------:R-:W-:-:S05]  /*3ee0*/  FADD.FTZ R83, RZ, R83 ;  /* 0x00000053ff537221 */ /* 0x000fca0000010000 */
[----:B------:R-:W5:Y:S01]  /*3ef0*/  MUFU.EX2 R79, R79 ;  /* 0x0000004f004f7308 */ /* 0x000f620000000800 */
[----:B--2---:R-:W-:-:S06]  /*3f00*/  MOV R117, UR20 ;  /* 0x0000001400757c02 */ /* 0x004fcc0008000f00 */
[----:B------:R-:W2:Y:S01]  /*3f10*/  LDG.E.64 R116, desc[UR22][R116.64] ;  /* 0x0000001674747981 */ /* 0x000ea2000c1e1b00 */
[----:B------:R-:W-:Y:S01]  /*3f20*/  MUFU.EX2 R138, R138 ;  /* 0x0000008a008a7308 */ /* 0x000fe20000000800 */
[C---:B----4-:R-:W-:Y:S01]  /*3f30*/  FMUL.FTZ R143, R76.reuse, R143 ;  /* 0x0000008f4c8f7220 */ /* 0x050fe20000410000 */
[----:B------:R-:W-:Y:S01]  /*3f40*/  FMUL.FTZ R142, R76, R142 ;  /* 0x0000008e4c8e7220 */ /* 0x000fe20000410000 */
[----:B------:R-:W-:-:S04]  /*3f50*/  FMUL.FTZ R76, R125, R81 ;  /* 0x000000517d4c7220 */ /* 0x000fc80000410000 */
[-C--:B------:R-:W-:Y:S01]  /*3f60*/  FFMA.FTZ R76, R124, R83.reuse, R76 ;  /* 0x000000537c4c7223 */ /* 0x080fe2000001004c */
[----:B------:R-:W4:Y:S01]  /*3f70*/  MUFU.COS R139, R88 ;  /* 0x00000058008b7308 */ /* 0x000f220000000000 */
[C---:B-----5:R-:W-:Y:S01]  /*3f80*/  FMUL.FTZ R145, R79.reuse, R78 ;  /* 0x0000004e4f917220 */ /* 0x060fe20000410000 */
[----:B------:R-:W-:Y:S01]  /*3f90*/  FMUL.FTZ R144, R79, R144 ;  /* 0x000000904f907220 */ /* 0x000fe20000410000 */
[----:B------:R-:W-:Y:S01]  /*3fa0*/  FMUL.FTZ R79, R125, R83 ;  /* 0x000000537d4f7220 */ /* 0x000fe20000410000 */
[----:B------:R-:W-:-:S03]  /*3fb0*/  FADD.FTZ R80, RZ, R76 ;  /* 0x0000004cff507221 */ /* 0x000fc60000010000 */
[----:B------:R-:W-:Y:S01]  /*3fc0*/  FFMA.FTZ R81, R124, R81, -R79 ;  /* 0x000000517c517223 */ /* 0x000fe2000001084f */
[----:B------:R-:W5:Y:S01]  /*3fd0*/  MUFU.SIN R77, R88 ;  /* 0x00000058004d7308 */ /* 0x000f620000000400 */
[----:B------:R-:W-:Y:S01]  /*3fe0*/  FMUL.FTZ R79, R136, R135 ;  /* 0x00000087884f7220 */ /* 0x000fe20000410000 */
[-C--:B------:R-:W-:Y:S01]  /*3ff0*/  FMUL.FTZ R82, R152, R80.reuse ;  /* 0x0000005098527220 */ /* 0x080fe20000410000 */
[----:B------:R-:W-:Y:S02]  /*4000*/  FADD.FTZ R81, R0, R81 ;  /* 0x0000005100517221 */ /* 0x000fe40000010000 */
[----:B------:R-:W-:Y:S02]  /*4010*/  FFMA.FTZ R79, R134, R137, R79 ;  /* 0x00000089864f7223 */ /* 0x000fe4000001004f */
[-C--:B------:R-:W-:Y:S01]  /*4020*/  FMUL.FTZ R84, R152, R81.reuse ;  /* 0x0000005198547220 */ /* 0x080fe20000410000 */
[C---:B------:R-:W-:Y:S01]  /*4030*/  FFMA.FTZ R81, R153.reuse, R81, -R82 ;  /* 0x0000005199517223 */ /* 0x040fe20000010852 */
[----:B----4-:R-:W-:Y:S01]  /*4040*/  FMUL.FTZ R139, R138, R139 ;  /* 0x0000008b8a8b7220 */ /* 0x010fe20000410000 */
[----:B------:R-:W-:Y:S01]  /*4050*/  FMUL.FTZ R76, R132, R79 ;  /* 0x0000004f844c7220 */ /* 0x000fe20000410000 */
[----:B------:R-:W-:Y:S01]  /*4060*/  FFMA.FTZ R84, R153, R80, R84 ;  /* 0x0000005099547223 */ /* 0x000fe20000010054 */
[----:B------:R-:W-:Y:S01]  /*4070*/  FADD.FTZ R81, R102, R81 ;  /* 0x0000005166517221 */ /* 0x000fe20000010000 */
[----:B------:R-:W-:Y:S02]  /*4080*/  MUFU.EX2 R140, R140 ;  /* 0x0000008c008c7308 */ /* 0x000fe40000000800 */
[----:B------:R-:W-:Y:S01]  /*4090*/  FADD.FTZ R84, RZ, R84 ;  /* 0x00000054ff547221 */ /* 0x000fe20000010000 */
[----:B-----5:R-:W-:Y:S01]  /*40a0*/  FMUL.FTZ R138, R138, R77 ;  /* 0x0000004d8a8a7220 */ /* 0x020fe20000410000 */
[----:B------:R-:W-:-:S02]  /*40b0*/  FMUL.FTZ R77, R134, R135 ;  /* 0x00000087864d7220 */ /* 0x000fc40000410000 */
[----:B------:R-:W-:Y:S02]  /*40c0*/  FMUL.FTZ R82, R150, R84 ;  /* 0x0000005496527220 */ /* 0x000fe40000410000 */
[----:B------:R-:W4:Y:S01]  /*40d0*/  MUFU.COS R141, R90 ;  /* 0x0000005a008d7308 */ /* 0x000f220000000000 */
[----:B------:R-:W-:Y:S01]  /*40e0*/  FFMA.FTZ R77, R136, R137, -R77 ;  /* 0x00000089884d7223 */ /* 0x000fe2000001084d */
[----:B------:R-:W-:-:S03]  /*40f0*/  FFMA.FTZ R82, R151, R81, -R82 ;  /* 0x0000005197527223 */ /* 0x000fc60000010852 */
[-C--:B------:R-:W-:Y:S01]  /*4100*/  FMUL.FTZ R78, R132, R77.reuse ;  /* 0x0000004d844e7220 */ /* 0x080fe20000410000 */
[----:B------:R-:W-:Y:S01]  /*4110*/  FFMA.FTZ R76, R133, R77, -R76 ;  /* 0x0000004d854c7223 */ /* 0x000fe2000001084c */
[----:B------:R-:W-:Y:S01]  /*4120*/  FADD.FTZ R82, R103, R82 ;  /* 0x0000005267527221 */ /* 0x000fe20000010000 */
[----:B------:R-:W5:Y:S01]  /*4130*/  MUFU.SIN R91, R90 ;  /* 0x0000005a005b7308 */ /* 0x000f620000000400 */
[----:B------:R-:W-:Y:S01]  /*4140*/  FFMA.FTZ R78, R133, R79, R78 ;  /* 0x0000004f854e7223 */ /* 0x000fe2000001004e */
[----:B------:R-:W-:Y:S01]  /*4150*/  FMUL.FTZ R80, R130, R76 ;  /* 0x0000004c82507220 */ /* 0x000fe20000410000 */
[----:B------:R-:W-:Y:S01]  /*4160*/  FMUL.FTZ R79, R150, R81 ;  /* 0x00000051964f7220 */ /* 0x000fe20000410000 */
[----:B------:R-:W-:Y:S01]  /*4170*/  FMUL.FTZ R86, R148, R82 ;  /* 0x0000005294567220 */ /* 0x000fe20000410000 */
[-C--:B------:R-:W-:Y:S01]  /*4180*/  FMUL.FTZ R77, R130, R78.reuse ;  /* 0x0000004e824d7220 */ /* 0x080fe20000410000 */
[----:B------:R-:W-:Y:S01]  /*4190*/  FFMA.FTZ R80, R131, R78, R80 ;  /* 0x0000004e83507223 */ /* 0x000fe20000010050 */
[----:B------:R-:W-:-:S02]  /*41a0*/  FFMA.FTZ R79, R151, R84, R79 ;  /* 0x00000054974f7223 */ /* 0x000fc4000001004f */
[----:B------:R-:W-:Y:S01]  /*41b0*/  FFMA.FTZ R77, R131, R76, -R77 ;  /* 0x0000004c834d7223 */ /* 0x000fe2000001084d */
[-C--:B------:R-:W-:Y:S01]  /*41c0*/  FMUL.FTZ R76, R128, R80.reuse ;  /* 0x00000050804c7220 */ /* 0x080fe20000410000 */
[----:B------:R-:W-:Y:S01]  /*41d0*/  FADD.FTZ R79, RZ, R79 ;  /* 0x0000004fff4f7221 */ /* 0x000fe20000010000 */
[----:B----4-:R-:W-:Y:S01]  /*41e0*/  FMUL.FTZ R141, R140, R141 ;  /* 0x0000008d8c8d7220 */ /* 0x010fe20000410000 */
[-C--:B------:R-:W-:Y:S01]  /*41f0*/  FMUL.FTZ R78, R128, R77.reuse ;  /* 0x0000004d804e7220 */ /* 0x080fe20000410000 */
[----:B------:R-:W-:Y:S01]  /*4200*/  FFMA.FTZ R76, R129, R77, -R76 ;  /* 0x0000004d814c7223 */ /* 0x000fe2000001084c */
[-C--:B------:R-:W-:Y:S01]  /*4210*/  FMUL.FTZ R84, R148, R79.reuse ;  /* 0x0000004f94547220 */ /* 0x080fe20000410000 */
[----:B------:R-:W-:Y:S01]  /*4220*/  FFMA.FTZ R86, R149, R79, R86 ;  /* 0x0000004f95567223 */ /* 0x000fe20000010056 */
[----:B------:R-:W-:Y:S01]  /*4230*/  FFMA.FTZ R78, R129, R80, R78 ;  /* 0x00000050814e7223 */ /* 0x000fe2000001004e */
[----:B------:R-:W-:Y:S01]  /*4240*/  FMUL.FTZ R77, R121, R76 ;  /* 0x0000004c794d7220 */ /* 0x000fe20000410000 */
[----:B------:R-:W-:Y:S01]  /*4250*/  FFMA.FTZ R84, R149, R82, -R84 ;  /* 0x0000005295547223 */ /* 0x000fe20000010854 */
[----:B-----5:R-:W-:Y:S01]  /*4260*/  FMUL.FTZ R140, R140, R91 ;  /* 0x0000005b8c8c7220 */ /* 0x020fe20000410000 */
[-C--:B0-----:R-:W-:Y:S01]  /*4270*/  FMUL.FTZ R29, R121, R78.reuse ;  /* 0x0000004e791d7220 */ /* 0x081fe20000410000 */
[C---:B------:R-:W-:Y:S01]  /*4280*/  FFMA.FTZ R77, R120.reuse, R78, R77 ;  /* 0x0000004e784d7223 */ /* 0x040fe2000001004d */
[----:B------:R-:W-:Y:S01]  /*4290*/  FADD.FTZ R84, R105, R84 ;  /* 0x0000005469547221 */ /* 0x000fe20000010000 */
[----:B------:R-:W-:Y:S01]  /*42a0*/  FADD.FTZ R86, RZ, R86 ;  /* 0x00000056ff567221 */ /* 0x000fe20000010000 */
[----:B------:R-:W-:Y:S01]  /*42b0*/  FFMA.FTZ R29, R120, R76, -R29 ;  /* 0x0000004c781d7223 */ /* 0x000fe2000001081d */
[C---:B------:R-:W-:Y:S01]  /*42c0*/  FMUL.FTZ R31, R123.reuse, R77 ;  /* 0x0000004d7b1f7220 */ /* 0x040fe20000410000 */
[C---:B------:R-:W-:Y:S01]  /*42d0*/  FMUL.FTZ R30, R146.reuse, R84 ;  /* 0x00000054921e7220 */ /* 0x040fe20000410000 */
[-C--:B-1----:R-:W-:Y:S01]  /*42e0*/  FMUL.FTZ R49, R146, R86.reuse ;  /* 0x0000005692317220 */ /* 0x082fe20000410000 */
[-C--:B------:R-:W-:Y:S01]  /*42f0*/  FMUL.FTZ R28, R123, R29.reuse ;  /* 0x0000001d7b1c7220 */ /* 0x080fe20000410000 */
[C---:B------:R-:W-:Y:S01]  /*4300*/  FFMA.FTZ R31, R122.reuse, R29, -R31 ;  /* 0x0000001d7a1f7223 */ /* 0x040fe2000001081f */
[C---:B------:R-:W-:Y:S01]  /*4310*/  FFMA.FTZ R30, R147.reuse, R86, R30 ;  /* 0x00000056931e7223 */ /* 0x040fe2000001001e */
[----:B------:R-:W-:Y:S01]  /*4320*/  FFMA.FTZ R49, R147, R84, -R49 ;  /* 0x0000005493317223 */ /* 0x000fe20000010831 */
[----:B------:R-:W-:Y:S01]  /*4330*/  FFMA.FTZ R28, R122, R77, R28 ;  /* 0x0000004d7a1c7223 */ /* 0x000fe2000001001c */
[CC--:B------:R-:W-:Y:S01]  /*4340*/  FMUL.FTZ R29, R125.reuse, R31.reuse ;  /* 0x0000001f7d1d7220 */ /* 0x0c0fe20000410000 */
[----:B------:R-:W-:Y:S01]  /*4350*/  FADD.FTZ R50, RZ, R30 ;  /* 0x0000001eff327221 */ /* 0x000fe20000010000 */
[----:B------:R-:W-:Y:S01]  /*4360*/  FADD.FTZ R49, R104, R49 ;  /* 0x0000003168317221 */ /* 0x000fe20000010000 */
[-C--:B------:R-:W-:Y:S01]  /*4370*/  FMUL.FTZ R30, R125, R28.reuse ;  /* 0x0000001c7d1e7220 */ /* 0x080fe20000410000 */
[----:B------:R-:W-:Y:S01]  /*4380*/  FFMA.FTZ R29, R124, R28, R29 ;  /* 0x0000001c7c1d7223 */ /* 0x000fe2000001001d */
[----:B------:R-:W-:Y:S01]  /*4390*/  FMUL.FTZ R48, R144, R50 ;  /* 0x0000003290307220 */ /* 0x000fe20000410000 */
[----:B------:R-:W0:Y:S01]  /*43a0*/  S2UR UR20, SR_CgaCtaId ;  /* 0x00000000001479c3 */ /* 0x000e220000008800 */
[----:B------:R-:W-:Y:S01]  /*43b0*/  FFMA.FTZ R30, R124, R31, -R30 ;  /* 0x0000001f7c1e7223 */ /* 0x000fe2000001081e */
[----:B------:R-:W-:Y:S01]  /*43c0*/  FMUL.FTZ R31, R144, R49 ;  /* 0x00000031901f7220 */ /* 0x000fe20000410000 */
[C---:B------:R-:W-:Y:S01]  /*43d0*/  FMUL.FTZ R28, R152.reuse, R29 ;  /* 0x0000001d981c7220 */ /* 0x040fe20000410000 */
[C---:B------:R-:W-:Y:S01]  /*43e0*/  FFMA.FTZ R49, R145.reuse, R49, -R48 ;  /* 0x0000003191317223 */ /* 0x040fe20000010830 */
[----:B------:R-:W-:Y:S01]  /*43f0*/  FMUL.FTZ R48, R152, R30 ;  /* 0x0000001e98307220 */ /* 0x000fe20000410000 */
[----:B------:R-:W-:Y:S01]  /*4400*/  FFMA.FTZ R31, R145, R50, R31 ;  /* 0x00000032911f7223 */ /* 0x000fe2000001001f */
[C---:B------:R-:W-:Y:S01]  /*4410*/  FFMA.FTZ R28, R153.reuse, R30, -R28 ;  /* 0x0000001e991c7223 */ /* 0x040fe2000001081c */
[----:B------:R-:W-:Y:S01]  /*4420*/  FADD.FTZ R49, R106, R49 ;  /* 0x000000316a317221 */ /* 0x000fe20000010000 */
[----:B------:R-:W-:Y:S01]  /*4430*/  FFMA.FTZ R48, R153, R29, R48 ;  /* 0x0000001d99307223 */ /* 0x000fe20000010030 */
[----:B------:R-:W-:Y:S01]  /*4440*/  FADD.FTZ R31, RZ, R31 ;  /* 0x0000001fff1f7221 */ /* 0x000fe20000010000 */
[----:B------:R-:W-:Y:S01]  /*4450*/  FMUL.FTZ R30, R150, R28 ;  /* 0x0000001c961e7220 */ /* 0x000fe20000410000 */
[----:B---3--:R-:W-:Y:S01]  /*4460*/  FMUL.FTZ R52, R142, R49 ;  /* 0x000000318e347220 */ /* 0x008fe20000410000 */
[-C--:B------:R-:W-:Y:S01]  /*4470*/  FMUL.FTZ R29, R150, R48.reuse ;  /* 0x00000030961d7220 */ /* 0x080fe20000410000 */
[-C--:B------:R-:W-:Y:S01]  /*4480*/  FMUL.FTZ R50, R142, R31.reuse ;  /* 0x0000001f8e327220 */ /* 0x080fe20000410000 */
[----:B------:R-:W-:Y:S01]  /*4490*/  FFMA.FTZ R30, R151, R48, R30 ;  /* 0x00000030971e7223 */ /* 0x000fe2000001001e */
[----:B------:R-:W-:Y:S01]  /*44a0*/  FFMA.FTZ R52, R143, R31, R52 ;  /* 0x0000001f8f347223 */ /* 0x000fe20000010034 */
[----:B------:R-:W-:Y:S01]  /*44b0*/  FFMA.FTZ R29, R151, R28, -R29 ;  /* 0x0000001c971d7223 */ /* 0x000fe2000001081d */
[----:B------:R-:W-:Y:S01]  /*44c0*/  FFMA.FTZ R50, R143, R49, -R50 ;  /* 0x000000318f327223 */ /* 0x000fe20000010832 */
[C---:B------:R-:W-:Y:S01]  /*44d0*/  FMUL.FTZ R28, R148.reuse, R30 ;  /* 0x0000001e941c7220 */ /* 0x040fe20000410000 */
[----:B------:R-:W-:Y:S01]  /*44e0*/  FADD.FTZ R52, RZ, R52 ;  /* 0x00000034ff347221 */ /* 0x000fe20000010000 */
[-C--:B------:R-:W-:Y:S01]  /*44f0*/  FMUL.FTZ R31, R148, R29.reuse ;  /* 0x0000001d941f7220 */ /* 0x080fe20000410000 */
[----:B------:R-:W-:Y:S01]  /*4500*/  FADD.FTZ R50, R107, R50 ;  /* 0x000000326b327221 */ /* 0x000fe20000010000 */
[C---:B------:R-:W-:Y:S01]  /*4510*/  FFMA.FTZ R28, R149.reuse, R29, -R28 ;  /* 0x0000001d951c7223 */ /* 0x040fe2000001081c */
[C---:B------:R-:W-:Y:S01]  /*4520*/  FMUL.FTZ R48, R140.reuse, R52 ;  /* 0x000000348c307220 */ /* 0x040fe20000410000 */
[----:B------:R-:W-:Y:S01]  /*4530*/  FFMA.FTZ R31, R149, R30, R31 ;  /* 0x0000001e951f7223 */ /* 0x000fe2000001001f */
[----:B------:R-:W-:Y:S01]  /*4540*/  FMUL.FTZ R51, R140, R50 ;  /* 0x000000328c337220 */ /* 0x000fe20000410000 */
[C---:B------:R-:W-:Y:S01]  /*4550*/  FMUL.FTZ R30, R146.reuse, R28 ;  /* 0x0000001c921e7220 */ /* 0x040fe20000410000 */
[C---:B------:R-:W-:Y:S01]  /*4560*/  FFMA.FTZ R49, R141.reuse, R50, -R48 ;  /* 0x000000328d317223 */ /* 0x040fe20000010830 */
[-C--:B------:R-:W-:Y:S01]  /*4570*/  FMUL.FTZ R29, R146, R31.reuse ;  /* 0x0000001f921d7220 */ /* 0x080fe20000410000 */
[----:B------:R-:W-:Y:S01]  /*4580*/  FFMA.FTZ R51, R141, R52, R51 ;  /* 0x000000348d337223 */ /* 0x000fe20000010033 */
[C---:B------:R-:W-:Y:S01]  /*4590*/  FFMA.FTZ R30, R147.reuse, R31, R30 ;  /* 0x0000001f931e7223 */ /* 0x040fe2000001001e */
[----:B------:R-:W-:Y:S01]  /*45a0*/  FADD.FTZ R49, R108, R49 ;  /* 0x000000316c317221 */ /* 0x000fe20000010000 */
[----:B------:R-:W-:Y:S01]  /*45b0*/  FFMA.FTZ R29, R147, R28, -R29 ;  /* 0x0000001c931d7223 */ /* 0x000fe2000001081d */
[----:B------:R-:W-:Y:S01]  /*45c0*/  FADD.FTZ R51, RZ, R51 ;  /* 0x00000033ff337221 */ /* 0x000fe20000010000 */
[-C--:B------:R-:W-:Y:S01]  /*45d0*/  FMUL.FTZ R28, R144, R30.reuse ;  /* 0x0000001e901c7220 */ /* 0x080fe20000410000 */
[----:B------:R-:W-:Y:S01]  /*45e0*/  FMUL.FTZ R50, R138, R49 ;  /* 0x000000318a327220 */ /* 0x000fe20000410000 */
[----:B------:R-:W-:Y:S01]  /*45f0*/  FMUL.FTZ R31, R144, R29 ;  /* 0x0000001d901f7220 */ /* 0x000fe20000410000 */
[----:B------:R-:W-:Y:S01]  /*4600*/  FMUL.FTZ R48, R138, R51 ;  /* 0x000000338a307220 */ /* 0x000fe20000410000 */
[----:B------:R-:W-:Y:S01]  /*4610*/  FFMA.FTZ R28, R145, R29, -R28 ;  /* 0x0000001d911c7223 */ /* 0x000fe2000001081c */
[----:B------:R-:W-:Y:S01]  /*4620*/  FFMA.FTZ R50, R139, R51, R50 ;  /* 0x000000338b327223 */ /* 0x000fe20000010032 */
[----:B------:R-:W-:Y:S01]  /*4630*/  FFMA.FTZ R31, R145, R30, R31 ;  /* 0x0000001e911f7223 */ /* 0x000fe2000001001f */
[----:B------:R-:W-:Y:S01]  /*4640*/  FFMA.FTZ R48, R139, R49, -R48 ;  /* 0x000000318b307223 */ /* 0x000fe20000010830 */
[CC--:B------:R-:W-:Y:S01]  /*4650*/  FMUL.FTZ R30, R142.reuse, R28.reuse ;  /* 0x0000001c8e1e7220 */ /* 0x0c0fe20000410000 */
[----:B------:R-:W-:Y:S01]  /*4660*/  FADD.FTZ R158, RZ, R50 ;  /* 0x00000032ff9e7221 */ /* 0x000fe20000010000 */
[-C--:B------:R-:W-:Y:S01]  /*4670*/  FMUL.FTZ R29, R142, R31.reuse ;  /* 0x0000001f8e1d7220 */ /* 0x080fe20000410000 */
[----:B------:R-:W-:Y:S01]  /*4680*/  FADD.FTZ R157, R109, R48 ;  /* 0x000000306d9d7221 */ /* 0x000fe20000010000 */
[C---:B------:R-:W-:Y:S01]  /*4690*/  FFMA.FTZ R30, R143.reuse, R31, R30 ;  /* 0x0000001f8f1e7223 */ /* 0x040fe2000001001e */
[----:B------:R-:W-:Y:S01]  /*46a0*/  SHF.R.U32.HI R90, RZ, 0x5, R97 ;  /* 0x00000005ff5a7819 */ /* 0x000fe20000011661 */
[----:B------:R-:W1:Y:S01]  /*46b0*/  SHFL.UP PT, R49, R158, 0x1, RZ ;  /* 0x042000009e317989 */ /* 0x000e6200000e00ff */
[----:B------:R-:W-:Y:S01]  /*46c0*/  FFMA.FTZ R29, R143, R28, -R29 ;  /* 0x0000001c8f1d7223 */ /* 0x000fe2000001081d */
[----:B------:R-:W-:-:S02]  /*46d0*/  FMUL.FTZ R28, R140, R30 ;  /* 0x0000001e8c1c7220 */ /* 0x000fc40000410000 */
[----:B------:R-:W3:Y:S01]  /*46e0*/  SHFL.UP PT, R48, R157, 0x1, RZ ;  /* 0x042000009d307989 */ /* 0x000ee200000e00ff */
[-C--:B------:R-:W-:Y:S01]  /*46f0*/  FMUL.FTZ R31, R140, R29.reuse ;  /* 0x0000001d8c1f7220 */ /* 0x080fe20000410000 */
[C---:B------:R-:W-:Y:S02]  /*4700*/  FFMA.FTZ R28, R141.reuse, R29, -R28 ;  /* 0x0000001d8d1c7223 */ /* 0x040fe4000001081c */
[----:B------:R-:W-:Y:S01]  /*4710*/  LDS.128 R76, [R110+0x60] ;  /* 0x000060006e4c7984 */ /* 0x000fe20000000c00 */
[----:B------:R-:W-:Y:S01]  /*4720*/  FFMA.FTZ R31, R141, R30, R31 ;  /* 0x0000001e8d1f7223 */ /* 0x000fe2000001001f */
[C---:B------:R-:W-:Y:S02]  /*4730*/  FMUL.FTZ R88, R138.reuse, R28 ;  /* 0x0000001c8a587220 */ /* 0x040fe40000410000 */
[----:B------:R-:W-:Y:S01]  /*4740*/  LDS.128 R80, [R110+0x70] ;  /* 0x000070006e507984 */ /* 0x000fe20000000c00 */
[-C--:B------:R-:W-:Y:S01]  /*4750*/  FMUL.FTZ R89, R138, R31.reuse ;  /* 0x0000001f8a597220 */ /* 0x080fe20000410000 */
[----:B------:R-:W-:-:S03]  /*4760*/  FFMA.FTZ R88, R139, R31, R88 ;  /* 0x0000001f8b587223 */ /* 0x000fc60000010058 */
[----:B------:R-:W-:Y:S02]  /*4770*/  FFMA.FTZ R89, R139, R28, -R89 ;  /* 0x0000001c8b597223 */ /* 0x000fe40000010859 */
[----:B------:R-:W4:Y:S04]  /*4780*/  SHFL.UP PT, R29, R88, 0x1, RZ ;  /* 0x04200000581d7989 */ /* 0x000f2800000e00ff */
[----:B------:R-:W5:Y:S01]  /*4790*/  SHFL.UP PT, R28, R89, 0x1, RZ ;  /* 0x04200000591c7989 */ /* 0x000f6200000e00ff */
[-C--:B-1----:R-:W-:Y:S01]  /*47a0*/  FMUL.FTZ R31, R89, R49.reuse ;  /* 0x00000031591f7220 */ /* 0x082fe20000410000 */
[----:B------:R-:W-:-:S03]  /*47b0*/  FMUL.FTZ R30, R88, R49 ;  /* 0x00000031581e7220 */ /* 0x000fc60000410000 */
[-C--:B---3--:R-:W-:Y:S01]  /*47c0*/  FFMA.FTZ R31, R88, R48.reuse, R31 ;  /* 0x00000030581f7223 */ /* 0x088fe2000001001f */
[----:B------:R-:W-:-:S03]  /*47d0*/  FFMA.FTZ R30, R89, R48, -R30 ;  /* 0x00000030591e7223 */ /* 0x000fc6000001081e */
[----:B------:R-:W-:Y:S01]  /*47e0*/  @P1 FADD.FTZ R158, R158, R31 ;  /* 0x0000001f9e9e1221 */ /* 0x000fe20000010000 */
[----:B------:R-:W-:-:S04]  /*47f0*/  @P1 FADD.FTZ R157, R157, R30 ;  /* 0x0000001e9d9d1221 */ /* 0x000fc80000010000 */
[----:B------:R-:W1:Y:S04]  /*4800*/  SHFL.UP PT, R49, R158, 0x2, RZ ;  /* 0x044000009e317989 */ /* 0x000e6800000e00ff */
[----:B------:R-:W3:Y:S01]  /*4810*/  SHFL.UP PT, R48, R157, 0x2, RZ ;  /* 0x044000009d307989 */ /* 0x000ee200000e00ff */
[-C--:B----4-:R-:W-:Y:S01]  /*4820*/  FMUL.FTZ R31, R89, R29.reuse ;  /* 0x0000001d591f7220 */ /* 0x090fe20000410000 */
[----:B------:R-:W-:-:S03]  /*4830*/  FMUL.FTZ R30, R88, R29 ;  /* 0x0000001d581e7220 */ /* 0x000fc60000410000 */
[-C--:B-----5:R-:W-:Y:S01]  /*4840*/  @P1 FFMA.FTZ R88, R88, R28.reuse, R31 ;  /* 0x0000001c58581223 */ /* 0x0a0fe2000001001f */
[----:B------:R-:W-:-:S04]  /*4850*/  @P1 FFMA.FTZ R89, R89, R28, -R30 ;  /* 0x0000001c59591223 */ /* 0x000fc8000001081e */
[----:B------:R-:W4:Y:S01]  /*4860*/  SHFL.UP PT, R29, R88, 0x2, RZ ;  /* 0x04400000581d7989 */ /* 0x000f2200000e00ff */
[----:B------:R-:W-:-:S03]  /*4870*/  ISETP.GE.AND P1, PT, R27, 0x2, PT ;  /* 0x000000021b00780c */ /* 0x000fc60003f26270 */
[----:B------:R-:W5:Y:S01]  /*4880*/  SHFL.UP PT, R28, R89, 0x2, RZ ;  /* 0x04400000591c7989 */ /* 0x000f6200000e00ff */
[-C--:B-1----:R-:W-:Y:S01]  /*4890*/  FMUL.FTZ R31, R89, R49.reuse ;  /* 0x00000031591f7220 */ /* 0x082fe20000410000 */
[----:B------:R-:W-:-:S03]  /*48a0*/  FMUL.FTZ R30, R88, R49 ;  /* 0x00000031581e7220 */ /* 0x000fc60000410000 */
[-C--:B---3--:R-:W-:Y:S01]  /*48b0*/  FFMA.FTZ R31, R88, R48.reuse, R31 ;  /* 0x00000030581f7223 */ /* 0x088fe2000001001f */
[----:B------:R-:W-:-:S04]  /*48c0*/  FFMA.FTZ R30, R89, R48, -R30 ;  /* 0x00000030591e7223 */ /* 0x000fc8000001081e */
[----:B------:R-:W-:Y:S01]  /*48d0*/  @P1 FADD.FTZ R158, R158, R31 ;  /* 0x0000001f9e9e1221 */ /* 0x000fe20000010000 */
[----:B------:R-:W-:-:S04]  /*48e0*/  @P1 FADD.FTZ R157, R157, R30 ;  /* 0x0000001e9d9d1221 */ /* 0x000fc80000010000 */
[----:B------:R-:W1:Y:S01]  /*48f0*/  SHFL.UP PT, R49, R158, 0x4, RZ ;  /* 0x048000009e317989 */ /* 0x000e6200000e00ff */
[CC--:B----4-:R-:W-:Y:S01]  /*4900*/  FMUL.FTZ R31, R89.reuse, R29.reuse ;  /* 0x0000001d591f7220 */ /* 0x0d0fe20000410000 */
[C---:B------:R-:W-:Y:S02]  /*4910*/  FMUL.FTZ R30, R88.reuse, R29 ;  /* 0x0000001d581e7220 */ /* 0x040fe40000410000 */
[----:B------:R-:W3:Y:S01]  /*4920*/  SHFL.UP PT, R48, R157, 0x4, RZ ;  /* 0x048000009d307989 */ /* 0x000ee200000e00ff */
[-C--:B-----5:R-:W-:Y:S01]  /*4930*/  @P1 FFMA.FTZ R88, R88, R28.reuse, R31 ;  /* 0x0000001c58581223 */ /* 0x0a0fe2000001001f */
[----:B------:R-:W-:-:S04]  /*4940*/  @P1 FFMA.FTZ R89, R89, R28, -R30 ;  /* 0x0000001c59591223 */ /* 0x000fc8000001081e */
[----:B------:R-:W4:Y:S04]  /*4950*/  SHFL.UP PT, R29, R88, 0x4, RZ ;  /* 0x04800000581d7989 */ /* 0x000f2800000e00ff */
[----:B------:R-:W5:Y:S01]  /*4960*/  SHFL.UP PT, R28, R89, 0x4, RZ ;  /* 0x04800000591c7989 */ /* 0x000f6200000e00ff */
[----:B------:R-:W-:Y:S01]  /*4970*/  ISETP.GE.AND P1, PT, R27, 0x4, PT ;  /* 0x000000041b00780c */ /* 0x000fe20003f26270 */
[-C--:B-1----:R-:W-:Y:S01]  /*4980*/  FMUL.FTZ R31, R89, R49.reuse ;  /* 0x00000031591f7220 */ /* 0x082fe20000410000 */
[----:B------:R-:W-:-:S03]  /*4990*/  FMUL.FTZ R30, R88, R49 ;  /* 0x00000031581e7220 */ /* 0x000fc60000410000 */
[-C--:B---3--:R-:W-:Y:S01]  /*49a0*/  FFMA.FTZ R31, R88, R48.reuse, R31 ;  /* 0x00000030581f7223 */ /* 0x088fe2000001001f */
[----:B------:R-:W-:-:S07]  /*49b0*/  FFMA.FTZ R30, R89, R48, -R30 ;  /* 0x00000030591e7223 */ /* 0x000fce000001081e */
[----:B------:R-:W-:Y:S01]  /*49c0*/  @P1 FADD.FTZ R158, R158, R31 ;  /* 0x0000001f9e9e1221 */ /* 0x000fe20000010000 */
[----:B------:R-:W-:Y:S01]  /*49d0*/  @P1 FADD.FTZ R157, R157, R30 ;  /* 0x0000001e9d9d1221 */ /* 0x000fe20000010000 */
[-C--:B----4-:R-:W-:Y:S01]  /*49e0*/  FMUL.FTZ R31, R89, R29.reuse ;  /* 0x0000001d591f7220 */ /* 0x090fe20000410000 */
[C---:B------:R-:W-:Y:S02]  /*49f0*/  FMUL.FTZ R30, R88.reuse, R29 ;  /* 0x0000001d581e7220 */ /* 0x040fe40000410000 */
[----:B------:R-:W1:Y:S01]  /*4a00*/  SHFL.UP PT, R48, R158, 0x8, RZ ;  /* 0x050000009e307989 */ /* 0x000e6200000e00ff */
[----:B-----5:R-:W-:-:S03]  /*4a10*/  @P1 FFMA.FTZ R88, R88, R28, R31 ;  /* 0x0000001c58581223 */ /* 0x020fc6000001001f */
[----:B------:R-:W3:Y:S01]  /*4a20*/  SHFL.UP PT, R31, R157, 0x8, RZ ;  /* 0x050000009d1f7989 */ /* 0x000ee200000e00ff */
[----:B------:R-:W-:-:S03]  /*4a30*/  @P1 FFMA.FTZ R89, R89, R28, -R30 ;  /* 0x0000001c59591223 */ /* 0x000fc6000001081e */
[----:B------:R-:W4:Y:S04]  /*4a40*/  SHFL.UP PT, R29, R88, 0x8, RZ ;  /* 0x05000000581d7989 */ /* 0x000f2800000e00ff */
[----:B------:R-:W5:Y:S01]  /*4a50*/  SHFL.UP PT, R28, R89, 0x8, RZ ;  /* 0x05000000591c7989 */ /* 0x000f6200000e00ff */
[----:B------:R-:W-:Y:S01]  /*4a60*/  ISETP.GE.AND P1, PT, R27, 0x8, PT ;  /* 0x000000081b00780c */ /* 0x000fe20003f26270 */
[----:B------:R-:W0:Y:S01]  /*4a70*/  @!P2 S2R R51, SR_CgaCtaId ;  /* 0x000000000033a919 */ /* 0x000e220000008800 */
[-C--:B-1----:R-:W-:Y:S01]  /*4a80*/  FMUL.FTZ R49, R89, R48.reuse ;  /* 0x0000003059317220 */ /* 0x082fe20000410000 */
[----:B------:R-:W-:-:S03]  /*4a90*/  FMUL.FTZ R48, R88, R48 ;  /* 0x0000003058307220 */ /* 0x000fc60000410000 */
[-C--:B---3--:R-:W-:Y:S01]  /*4aa0*/  FFMA.FTZ R49, R88, R31.reuse, R49 ;  /* 0x0000001f58317223 */ /* 0x088fe20000010031 */
[C---:B------:R-:W-:Y:S01]  /*4ab0*/  FFMA.FTZ R48, R89.reuse, R31, -R48 ;  /* 0x0000001f59307223 */ /* 0x040fe20000010830 */
[----:B----4-:R-:W-:-:S05]  /*4ac0*/  FMUL.FTZ R31, R89, R29 ;  /* 0x0000001d591f7220 */ /* 0x010fca0000410000 */
[----:B------:R-:W-:Y:S01]  /*4ad0*/  @P1 FADD.FTZ R158, R158, R49 ;  /* 0x000000319e9e1221 */ /* 0x000fe20000010000 */
[C---:B------:R-:W-:Y:S01]  /*4ae0*/  FMUL.FTZ R30, R88.reuse, R29 ;  /* 0x0000001d581e7220 */ /* 0x040fe20000410000 */
[----:B------:R-:W-:Y:S01]  /*4af0*/  @P1 FADD.FTZ R157, R157, R48 ;  /* 0x000000309d9d1221 */ /* 0x000fe20000010000 */
[-C--:B-----5:R-:W-:Y:S02]  /*4b00*/  @P1 FFMA.FTZ R88, R88, R28.reuse, R31 ;  /* 0x0000001c58581223 */ /* 0x0a0fe4000001001f */
[----:B------:R-:W1:Y:S01]  /*4b10*/  SHFL.UP PT, R31, R158, 0x10, RZ ;  /* 0x060000009e1f7989 */ /* 0x000e6200000e00ff */
[----:B------:R-:W-:-:S03]  /*4b20*/  @P1 FFMA.FTZ R89, R89, R28, -R30 ;  /* 0x0000001c59591223 */ /* 0x000fc6000001081e */
[----:B------:R-:W3:Y:S04]  /*4b30*/  SHFL.UP PT, R28, R88, 0x10, RZ ;  /* 0x06000000581c7989 */ /* 0x000ee800000e00ff */
[----:B------:R-:W4:Y:S04]  /*4b40*/  SHFL.UP PT, R29, R157, 0x10, RZ ;  /* 0x060000009d1d7989 */ /* 0x000f2800000e00ff */
[----:B------:R-:W5:Y:S01]  /*4b50*/  SHFL.UP PT, R93, R89, 0x10, RZ ;  /* 0x06000000595d7989 */ /* 0x000f6200000e00ff */
[----:B------:R-:W-:Y:S01]  /*4b60*/  @!P2 MOV R30, 0x400 ;  /* 0x00000400001ea802 */ /* 0x000fe20000000f00 */
[----:B0-----:R-:W-:-:S03]  /*4b70*/  ULEA UR21, UR20, UR19, 0x18 ;  /* 0x0000001314157291 */ /* 0x001fc6000f8ec0ff */
[----:B------:R-:W-:Y:S01]  /*4b80*/  @!P2 LEA R53, R51, R30, 0x18 ;  /* 0x0000001e3335a211 */ /* 0x000fe200078ec0ff */
[----:B------:R-:W-:Y:S01]  /*4b90*/  HFMA2 R48, -RZ, RZ, 1.875, 0 ;  /* 0x3f800000ff307431 */ /* 0x000fe200000001ff */
[----:B------:R-:W-:Y:S01]  /*4ba0*/  @UP0 ULEA UR19, UR7, UR21, 0x4 ;  /* 0x0000001507130291 */ /* 0x000fe2000f8e20ff */
[CC--:B-1----:R-:W-:Y:S01]  /*4bb0*/  FMUL.FTZ R30, R88.reuse, R31.reuse ;  /* 0x0000001f581e7220 */ /* 0x0c2fe20000410000 */
[C---:B------:R-:W-:Y:S01]  /*4bc0*/  FMUL.FTZ R31, R89.reuse, R31 ;  /* 0x0000001f591f7220 */ /* 0x040fe20000410000 */
[CC--:B---3--:R-:W-:Y:S01]  /*4bd0*/  FMUL.FTZ R92, R88.reuse, R28.reuse ;  /* 0x0000001c585c7220 */ /* 0x0c8fe20000410000 */
[C---:B------:R-:W-:Y:S01]  /*4be0*/  FMUL.FTZ R28, R89.reuse, R28 ;  /* 0x0000001c591c7220 */ /* 0x040fe20000410000 */
[----:B------:R-:W-:Y:S01]  /*4bf0*/  CS2R R50, SRZ ;  /* 0x0000000000327805 */ /* 0x000fe2000001ff00 */
[CC--:B----4-:R-:W-:Y:S01]  /*4c00*/  FFMA.FTZ R30, R89.reuse, R29.reuse, -R30 ;  /* 0x0000001d591e7223 */ /* 0x0d0fe2000001081e */
[C---:B------:R-:W-:Y:S01]  /*4c10*/  FFMA.FTZ R31, R88.reuse, R29, R31 ;  /* 0x0000001d581f7223 */ /* 0x040fe2000001001f */
[----:B------:R-:W-:Y:S01]  /*4c20*/  MOV R49, RZ ;  /* 0x000000ff00317202 */ /* 0x000fe20000000f00 */
[-C--:B-----5:R-:W-:Y:S01]  /*4c30*/  FFMA.FTZ R92, R89, R93.reuse, -R92 ;  /* 0x0000005d595c7223 */ /* 0x0a0fe2000001085c */
[----:B------:R-:W-:Y:S01]  /*4c40*/  FFMA.FTZ R93, R88, R93, R28 ;  /* 0x0000005d585d7223 */ /* 0x000fe2000001001c */
[----:B------:R-:W-:Y:S01]  /*4c50*/  @!P2 LEA R156, R90, R53, 0x4 ;  /* 0x000000355a9ca211 */ /* 0x000fe200078e20ff */
[----:B------:R-:W-:Y:S01]  /*4c60*/  FADD.FTZ R94, R157, R30 ;  /* 0x0000001e9d5e7221 */ /* 0x000fe20000010000 */
[----:B------:R-:W-:Y:S01]  /*4c70*/  FADD.FTZ R95, R158, R31 ;  /* 0x0000001f9e5f7221 */ /* 0x000fe20000010000 */
[----:B------:R-:W-:Y:S04]  /*4c80*/  @P0 LDS.128 R48, [UR19+0x4260] ;  /* 0x00426013ff300984 */ /* 0x000fe80008000c00 */
[----:B------:R-:W-:Y:S04]  /*4c90*/  LDS.128 R52, [R110] ;  /* 0x000000006e347984 */ /* 0x000fe80000000c00 */
[----:B------:R0:W-:Y:S01]  /*4ca0*/  @!P2 STS.128 [R156+0x4200], R92 ;  /* 0x0042005c9c00a388 */ /* 0x0001e20000000c00 */
[----:B------:R-:W-:Y:S06]  /*4cb0*/  BAR.SYNC.DEFER_BLOCKING 0x0 ;  /* 0x0000000000007b1d */ /* 0x000fec0000010000 */
[----:B------:R-:W1:Y:S04]  /*4cc0*/  LDS.128 R28, [UR21+0x4200] ;  /* 0x00420015ff1c7984 */ /* 0x000e680008000c00 */
[----:B------:R-:W3:Y:S01]  /*4cd0*/  LDS.128 R84, [UR21+0x4210] ;  /* 0x00421015ff547984 */ /* 0x000ee20008000c00 */
[----:B------:R-:W-:-:S02]  /*4ce0*/  ISETP.GE.AND P1, PT, R27, 0x10, PT ;  /* 0x000000101b00780c */ /* 0x000fc40003f26270 */
[C---:B------:R-:W-:Y:S02]  /*4cf0*/  ISETP.NE.AND P2, PT, R90.reuse, 0x3, PT ;  /* 0x000000035a00780c */ /* 0x040fe40003f45270 */
[C---:B------:R-:W-:Y:S02]  /*4d00*/  ISETP.NE.AND P3, PT, R90.reuse, 0x2, PT ;  /* 0x000000025a00780c */ /* 0x040fe40003f65270 */
[----:B------:R-:W-:Y:S02]  /*4d10*/  ISETP.NE.AND P4, PT, R90, 0x1, PT ;  /* 0x000000015a00780c */ /* 0x000fe40003f85270 */
[----:B------:R-:W-:Y:S02]  /*4d20*/  FSEL R154, R89, R92, !P1 ;  /* 0x0000005c599a7208 */ /* 0x000fe40004800000 */
[----:B------:R-:W-:Y:S02]  /*4d30*/  FSEL R155, R88, R93, !P1 ;  /* 0x0000005d589b7208 */ /* 0x000fe40004800000 */
[----:B------:R-:W4:Y:S01]  /*4d40*/  LDS.128 R88, [UR21+0x4220] ;  /* 0x00422015ff587984 */ /* 0x000f220008000c00 */
[----:B--2---:R-:W-:-:S02]  /*4d50*/  R2UR UR42, R116 ;  /* 0x00000000742a72ca */ /* 0x004fc400000e0000 */
[----:B0-----:R-:W-:Y:S02]  /*4d60*/  FSEL R156, R157, R94, !P1 ;  /* 0x0000005e9d9c7208 */ /* 0x001fe40004800000 */
[----:B------:R-:W-:Y:S02]  /*4d70*/  FSEL R157, R158, R95, !P1 ;  /* 0x0000005f9e9d7208 */ /* 0x000fe40004800000 */
[----:B-1----:R-:W-:Y:S01]  /*4d80*/  FSEL R116, R28, R99, !P4 ;  /* 0x000000631c747208 */ /* 0x002fe20006000000 */
[----:B---3--:R-:W-:-:S04]  /*4d90*/  FMUL.FTZ R93, R29, R85 ;  /* 0x000000551d5d7220 */ /* 0x008fc80000410000 */
        /* <DEDUP_REMOVED lines=11> */
[-C--:B----4-:R-:W-:Y:S02]  /*4e50*/  FMUL.FTZ R30, R99, R89.reuse ;  /* 0x00000059631e7220 */ /* 0x090fe40000410000 */
        /* <DEDUP_REMOVED lines=53> */
.L_x_485:
        /* <DEDUP_REMOVED lines=16> */
.L_x_486:
[----:B------:R-:W-:Y:S05]  /*52b0*/  BSYNC.RECONVERGENT B0 ;  /* 0x0000000000007941 */ /* 0x000fea0003800200 */
.L_x_484:
        /* <DEDUP_REMOVED lines=118> */
.L_x_488:
[----:B------:R-:W-:Y:S05]  /*5a20*/  BSYNC.RECONVERGENT B0 ;  /* 0x0000000000007941 */ /* 0x000fea0003800200 */
.L_x_487:
        /* <DEDUP_REMOVED lines=116> */
.L_x_483:
[----:B------:R-:W-:Y:S01]  /*6170*/  BAR.SYNC.DEFER_BLOCKING 0x0 ;  /* 0x0000000000007b1d */ /* 0x000fe20000010000 */
[----:B------:R-:W-:Y:S01]  /*6180*/  USHF.L.U32 UR7, UR6, 0xb, URZ ;  /* 0x0000000b06077899 */ /* 0x000fe200080006ff */
[----:B------:R-:W-:Y:S01]  /*6190*/  HFMA2 R3, -RZ, RZ, 0, 0 ;  /* 0x00000000ff037431 */ /* 0x000fe200000001ff */
[C---:B------:R-:W-:Y:S02]  /*61a0*/  SHF.L.U32 R21, R97.reuse, 0x2, RZ ;  /* 0x0000000261157819 */ /* 0x040fe400000006ff */
[----:B------:R-:W-:-:S03]  /*61b0*/  LOP3.LUT R48, R97, 0x1f, RZ, 0xc0, !PT ;  /* 0x0000001f61307812 */ /* 0x000fc600078ec0ff */
[----:B------:R-:W0:Y:S01]  /*61c0*/  LDC.64 R8, c[0x0][0x420] ;  /* 0x00010800ff087b82 */ /* 0x000e220000000a00 */
[----:B------:R-:W-:Y:S02]  /*61d0*/  MOV R2, UR7 ;  /* 0x0000000700027c02 */ /* 0x000fe40008000f00 */
[----:B------:R-:W-:Y:S01]  /*61e0*/  LOP3.LUT R21, R21, 0xf80, RZ, 0xc0, !PT ;  /* 0x00000f8015157812 */ /* 0x000fe200078ec0ff */
[----:B------:R-:W1:Y:S04]  /*61f0*/  LDCU UR7, c[0x0][0x394] ;  /* 0x00007280ff0777ac */ /* 0x000e680008000800 */
[----:B------:R-:W2:Y:S08]  /*6200*/  LDC.64 R14, c[0x0][0x410] ;  /* 0x00010400ff0e7b82 */ /* 0x000eb00000000a00 */
[----:B------:R-:W3:Y:S01]  /*6210*/  LDC.64 R10, c[0x0][0x428] ;  /* 0x00010a00ff0a7b82 */ /* 0x000ee20000000a00 */
[----:B------:R-:W-:Y:S04]  /*6220*/  STS.128 [R25], R32 ;  /* 0x0000002019007388 */ /* 0x000fe80000000c00 */
[----:B------:R-:W-:Y:S03]  /*6230*/  STS.128 [R25+0x10], R36 ;  /* 0x0000102419007388 */ /* 0x000fe60000000c00 */
[----:B------:R-:W4:Y:S01]  /*6240*/  LDC.64 R12, c[0x0][0x478] ;  /* 0x00011e00ff0c7b82 */ /* 0x000f220000000a00 */
[----:B0-----:R-:W-:Y:S01]  /*6250*/  IMAD.WIDE.U32 R4, R8, UR25, R2 ;  /* 0x0000001908047c25 */ /* 0x001fe2000f8e0002 */
[----:B------:R-:W-:Y:S03]  /*6260*/  STS.128 [R25+0x20], R40 ;  /* 0x0000202819007388 */ /* 0x000fe60000000c00 */
[----:B------:R-:W-:Y:S01]  /*6270*/  IMAD R5, R9, UR25, R5 ;  /* 0x0000001909057c24 */ /* 0x000fe2000f8e0205 */
[----:B------:R-:W-:Y:S01]  /*6280*/  STS.128 [R25+0x30], R44 ;  /* 0x0000302c19007388 */ /* 0x000fe20000000c00 */
[----:B------:R-:W-:-:S03]  /*6290*/  NOP ;  /* 0x0000000000007918 */ /* 0x000fc60000000000 */
[----:B------:R-:W0:Y:S01]  /*62a0*/  LDS.128 R16, [R26] ;  /* 0x000000001a107984 */ /* 0x000e220000000c00 */
[----:B--2---:R-:W-:Y:S01]  /*62b0*/  IMAD.WIDE.U32 R6, R14, UR25, R2 ;  /* 0x000000190e067c25 */ /* 0x004fe2000f8e0002 */
[----:B------:R-:W2:Y:S02]  /*62c0*/  LDC.64 R22, c[0x0][0x418] ;  /* 0x00010600ff167b82 */ /* 0x000ea40000000a00 */
[----:B------:R-:W5:Y:S01]  /*62d0*/  LDS.128 R28, [R26+0x200] ;  /* 0x000200001a1c7984 */ /* 0x000f620000000c00 */
[----:B---3--:R-:W-:Y:S01]  /*62e0*/  IMAD.WIDE.U32 R4, R10, UR24, R4 ;  /* 0x000000180a047c25 */ /* 0x008fe2000f8e0004 */
[----:B------:R-:W-:Y:S02]  /*62f0*/  MOV R8, R6 ;  /* 0x0000000600087202 */ /* 0x000fe40000000f00 */
[----:B------:R-:W3:Y:S01]  /*6300*/  LDS.128 R52, [R26+0x400] ;  /* 0x000400001a347984 */ /* 0x000ee20000000c00 */
[----:B------:R-:W-:Y:S01]  /*6310*/  IMAD R0, R11, UR24, R5 ;  /* 0x000000180b007c24 */ /* 0x000fe2000f8e0205 */
[----:B------:R-:W1:Y:S01]  /*6320*/  LDC.64 R50, c[0x0][0x488] ;  /* 0x00012200ff327b82 */ /* 0x000e620000000a00 */
[----:B----4-:R-:W-:Y:S01]  /*6330*/  LEA R6, P0, R4, R12, 0x2 ;  /* 0x0000000c04067211 */ /* 0x010fe200078010ff */
[----:B------:R-:W4:Y:S01]  /*6340*/  LDS.128 R56, [R26+0x600] ;  /* 0x000600001a387984 */ /* 0x000f220000000c00 */
[----:B------:R-:W-:-:S02]  /*6350*/  IMAD R9, R15, UR25, R7 ;  /* 0x000000190f097c24 */ /* 0x000fc4000f8e0207 */
[----:B------:R-:W-:Y:S02]  /*6360*/  LEA.HI.X R7, R4, R13, R0, 0x2, P0 ;  /* 0x0000000d04077211 */ /* 0x000fe400000f1400 */
[----:B------:R-:W-:-:S05]  /*6370*/  LOP3.LUT R0, R21, R48, RZ, 0xfc, !PT ;  /* 0x0000003015007212 */ /* 0x000fca00078efcff */
[----:B------:R-:W-:-:S04]  /*6380*/  IMAD.WIDE.U32 R4, R0, 0x10, R6 ;  /* 0x0000001000047825 */ /* 0x000fc800078e0006 */
[----:B--2---:R-:W-:-:S04]  /*6390*/  IMAD.WIDE.U32 R8, R22, UR24, R8 ;  /* 0x0000001816087c25 */ /* 0x004fc8000f8e0008 */
[----:B------:R-:W-:Y:S01]  /*63a0*/  IMAD R9, R23, UR24, R9 ;  /* 0x0000001817097c24 */ /* 0x000fe2000f8e0209 */
[----:B-1----:R-:W-:-:S04]  /*63b0*/  LEA R12, P0, R8, R50, 0x2 ;  /* 0x00000032080c7211 */ /* 0x002fc800078010ff */
[----:B------:R-:W-:Y:S01]  /*63c0*/  LEA.HI.X R13, R8, R51, R9, 0x2, P0 ;  /* 0x00000033080d7211 */ /* 0x000fe200000f1409 */
[----:B0-----:R-:W-:Y:S02]  /*63d0*/  STG.E.128 desc[UR22][R4.64], R16 ;  /* 0x0000001004007986 */ /* 0x001fe4000c101d16 */
[----:B------:R-:W-:Y:S02]  /*63e0*/  IMAD.WIDE.U32 R12, R0, 0x10, R12 ;  /* 0x00000010000c7825 */ /* 0x000fe400078e000c */
[----:B-----5:R-:W-:Y:S04]  /*63f0*/  STG.E.128 desc[UR22][R4.64+0x200], R28 ;  /* 0x0002001c04007986 */ /* 0x020fe8000c101d16 */
[----:B---3--:R-:W-:Y:S04]  /*6400*/  STG.E.128 desc[UR22][R4.64+0x400], R52 ;  /* 0x0004003404007986 */ /* 0x008fe8000c101d16 */
[----:B----4-:R-:W-:Y:S01]  /*6410*/  STG.E.128 desc[UR22][R4.64+0x600], R56 ;  /* 0x0006003804007986 */ /* 0x010fe2000c101d16 */
[----:B------:R-:W-:Y:S06]  /*6420*/  BAR.SYNC.DEFER_BLOCKING 0x0 ;  /* 0x0000000000007b1d */ /* 0x000fec0000010000 */
[----:B------:R-:W2:Y:S04]  /*6430*/  LDG.E.128 R60, desc[UR22][R12.64] ;  /* 0x000000160c3c7981 */ /* 0x000ea8000c1e1d00 */
[----:B------:R-:W3:Y:S04]  /*6440*/  LDG.E.128 R64, desc[UR22][R12.64+0x200] ;  /* 0x000200160c407981 */ /* 0x000ee8000c1e1d00 */
[----:B------:R-:W4:Y:S04]  /*6450*/  LDG.E.128 R68, desc[UR22][R12.64+0x400] ;  /* 0x000400160c447981 */ /* 0x000f28000c1e1d00 */
[----:B------:R-:W5:Y:S01]  /*6460*/  LDG.E.128 R72, desc[UR22][R12.64+0x600] ;  /* 0x000600160c487981 */ /* 0x000f62000c1e1d00 */
[----:B------:R-:W-:-:S02]  /*6470*/  UIADD3 UR38, UP0, UPT, UR38, 0x4000, URZ ;  /* 0x0000400026267890 */ /* 0x000fc4000ff1e0ff */
[----:B------:R-:W-:Y:S02]  /*6480*/  UIADD3 UR6, UPT, UPT, UR6, 0x1, URZ ;  /* 0x0000000106067890 */ /* 0x000fe4000fffe0ff */
[----:B------:R-:W-:Y:S02]  /*6490*/  UIADD3.X UR39, UPT, UPT, URZ, UR39, URZ, UP0, !UPT ;  /* 0x00000027ff277290 */ /* 0x000fe400087fe4ff */
[----:B------:R-:W-:Y:S02]  /*64a0*/  UISETP.GE.AND UP0, UPT, UR6, UR7, UPT ;  /* 0x000000070600728c */ /* 0x000fe4000bf06270 */
[----:B------:R-:W-:Y:S02]  /*64b0*/  UIADD3 UR16, UP1, UPT, UR16, 0x2000, URZ ;  /* 0x0000200010107890 */ /* 0x000fe4000ff3e0ff */
[----:B------:R-:W-:Y:S02]  /*64c0*/  UIADD3 UR14, UP2, UPT, UR14, 0x2000, URZ ;  /* 0x000020000e0e7890 */ /* 0x000fe4000ff5e0ff */
[----:B------:R-:W-:-:S02]  /*64d0*/  UIADD3.X UR18, UPT, UPT, URZ, UR18, URZ, UP1, !UPT ;  /* 0x00000012ff127290 */ /* 0x000fc40008ffe4ff */
[----:B------:R-:W-:Y:S01]  /*64e0*/  UIADD3.X UR17, UPT, UPT, URZ, UR17, URZ, UP2, !UPT ;  /* 0x00000011ff117290 */ /* 0x000fe200097fe4ff */
        /* <DEDUP_REMOVED lines=21> */
[----:B---3--:R-:W-:Y:S01]  /*6640*/  FMUL.FTZ R52, R12, -1.4426950216293334961 ;  /* 0xbfb8aa3b0c347820 */ /* 0x008fe20000410000 */
[----:B------:R-:W-:Y:S01]  /*6650*/  FMUL.FTZ R53, R13, -1.4426950216293334961 ;  /* 0xbfb8aa3b0d357820 */ /* 0x000fe20000410000 */
        /* <DEDUP_REMOVED lines=24> */
[----:B------:R-:W-:Y:S01]  /*67e0*/  MUFU.RCP R57, R20 ;  /* 0x0000001400397308 */ /* 0x000fe20000001000 */
[----:B-1----:R-:W-:-:S07]  /*67f0*/  FADD.FTZ R52, R52, 1 ;  /* 0x3f80000034347421 */ /* 0x002fce0000010000 */
[----:B------:R-:W0:Y:S01]  /*6800*/  MUFU.EX2 R51, R51 ;  /* 0x0000003300337308 */ /* 0x000e220000000800 */
[----:B--2---:R-:W-:-:S07]  /*6810*/  FADD.FTZ R53, R53, 1 ;  /* 0x3f80000035357421 */ /* 0x004fce0000010000 */
[----:B------:R-:W1:Y:S08]  /*6820*/  MUFU.RCP R22, R22 ;  /* 0x0000001600167308 */ /* 0x000e700000001000 */
[----:B------:R2:W3:Y:S01]  /*6830*/  MUFU.RCP R59, R23 ;  /* 0x00000017003b7308 */ /* 0x0004e20000001000 */
[----:B0-----:R-:W-:-:S07]  /*6840*/  FADD.FTZ R51, R51, 1 ;  /* 0x3f80000033337421 */ /* 0x001fce0000010000 */
[----:B------:R-:W0:Y:S01]  /*6850*/  MUFU.EX2 R30, R30 ;  /* 0x0000001e001e7308 */ /* 0x000e220000000800 */
[----:B--2---:R-:W-:Y:S01]  /*6860*/  FMUL.FTZ R23, R16, R57 ;  /* 0x0000003910177220 */ /* 0x004fe20000410000 */
[----:B-1----:R-:W-:-:S03]  /*6870*/  FMUL.FTZ R16, R17, R22 ;  /* 0x0000001611107220 */ /* 0x002fc60000410000 */
[----:B------:R-:W-:Y:S01]  /*6880*/  FMUL.FTZ R32, R23, R32 ;  /* 0x0000002017207220 */ /* 0x000fe20000410000 */
[----:B------:R-:W-:Y:S01]  /*6890*/  FMUL.FTZ R33, R16, R33 ;  /* 0x0000002110217220 */ /* 0x000fe20000410000 */
[----:B------:R-:W1:Y:S01]  /*68a0*/  LDC.64 R22, c[0x0][0x490] ;  /* 0x00012400ff167b82 */ /* 0x000e620000000a00 */
[----:B------:R-:W2:Y:S01]  /*68b0*/  MUFU.EX2 R54, R54 ;  /* 0x0000003600367308 */ /* 0x000ea20000000800 */
[----:B---3--:R-:W-:-:S04]  /*68c0*/  FMUL.FTZ R17, R18, R59 ;  /* 0x0000003b12117220 */ /* 0x008fc80000410000 */
[----:B------:R-:W-:-:S03]  /*68d0*/  FMUL.FTZ R34, R17, R34 ;  /* 0x0000002211227220 */ /* 0x000fc60000410000 */
[----:B------:R-:W3:Y:S01]  /*68e0*/  MUFU.EX2 R55, R55 ;  /* 0x0000003700377308 */ /* 0x000ee20000000800 */
[----:B0-----:R-:W-:-:S07]  /*68f0*/  FADD.FTZ R30, R30, 1 ;  /* 0x3f8000001e1e7421 */ /* 0x001fce0000010000 */
[----:B------:R-:W0:Y:S01]  /*6900*/  MUFU.RCP R27, R27 ;  /* 0x0000001b001b7308 */ /* 0x000e220000001000 */
[----:B--2---:R-:W-:-:S07]  /*6910*/  FADD.FTZ R54, R54, 1 ;  /* 0x3f80000036367421 */ /* 0x004fce0000010000 */
[----:B------:R-:W2:Y:S01]  /*6920*/  MUFU.RCP R28, R28 ;  /* 0x0000001c001c7308 */ /* 0x000ea20000001000 */
[----:B---3--:R-:W-:-:S07]  /*6930*/  FADD.FTZ R55, R55, 1 ;  /* 0x3f80000037377421 */ /* 0x008fce0000010000 */
[----:B------:R-:W3:Y:S01]  /*6940*/  MUFU.RCP R24, R24 ;  /* 0x0000001800187308 */ /* 0x000ee20000001000 */
[----:B0-----:R-:W-:-:S04]  /*6950*/  FMUL.FTZ R17, R8, R27 ;  /* 0x0000001b08117220 */ /* 0x001fc80000410000 */
[----:B------:R-:W-:-:S03]  /*6960*/  FMUL.FTZ R36, R17, R36 ;  /* 0x0000002411247220 */ /* 0x000fc60000410000 */
[----:B------:R-:W0:Y:S01]  /*6970*/  MUFU.RCP R29, R29 ;  /* 0x0000001d001d7308 */ /* 0x000e220000001000 */
[----:B--2---:R-:W-:-:S04]  /*6980*/  FMUL.FTZ R8, R9, R28 ;  /* 0x0000001c09087220 */ /* 0x004fc80000410000 */
[----:B------:R-:W-:-:S03]  /*6990*/  FMUL.FTZ R37, R8, R37 ;  /* 0x0000002508257220 */ /* 0x000fc60000410000 */
[----:B------:R-:W2:Y:S01]  /*69a0*/  MUFU.RCP R31, R31 ;  /* 0x0000001f001f7308 */ /* 0x000ea20000001000 */
[----:B---3--:R-:W-:-:S04]  /*69b0*/  FMUL.FTZ R18, R19, R24 ;  /* 0x0000001813127220 */ /* 0x008fc80000410000 */
[----:B------:R-:W-:Y:S01]  /*69c0*/  FMUL.FTZ R35, R18, R35 ;  /* 0x0000002312237220 */ /* 0x000fe20000410000 */
[----:B------:R-:W-:Y:S01]  /*69d0*/  BAR.SYNC.DEFER_BLOCKING 0x0 ;  /* 0x0000000000007b1d */ /* 0x000fe20000010000 */
[----:B0-----:R-:W-:-:S05]  /*69e0*/  FMUL.FTZ R9, R10, R29 ;  /* 0x0000001d0a097220 */ /* 0x001fca0000410000 */
[----:B------:R-:W0:Y:S01]  /*69f0*/  MUFU.RCP R20, R49 ;  /* 0x0000003100147308 */ /* 0x000e220000001000 */
[----:B------:R-:W-:Y:S01]  /*6a00*/  FMUL.FTZ R38, R9, R38 ;  /* 0x0000002609267220 */ /* 0x000fe20000410000 */
[----:B--2---:R-:W-:-:S06]  /*6a10*/  FMUL.FTZ R9, R4, R31 ;  /* 0x0000001f04097220 */ /* 0x004fcc0000410000 */
[----:B------:R-:W2:Y:S01]  /*6a20*/  MUFU.RCP R61, R50 ;  /* 0x00000032003d7308 */ /* 0x000ea20000001000 */
[----:B------:R-:W-:-:S07]  /*6a30*/  FMUL.FTZ R40, R9, R40 ;  /* 0x0000002809287220 */ /* 0x000fce0000410000 */
[----:B------:R-:W3:Y:S01]  /*6a40*/  MUFU.RCP R63, R52 ;  /* 0x00000034003f7308 */ /* 0x000ee20000001000 */
[----:B0-----:R-:W-:Y:S01]  /*6a50*/  FMUL.FTZ R4, R5, R20 ;  /* 0x0000001405047220 */ /* 0x001fe20000410000 */
[----:B------:R-:W-:Y:S03]  /*6a60*/  STS.128 [R25], R32 ;  /* 0x0000002019007388 */ /* 0x000fe60000000c00 */
[----:B------:R-:W-:-:S03]  /*6a70*/  FMUL.FTZ R41, R4, R41 ;  /* 0x0000002904297220 */ /* 0x000fc60000410000 */
[----:B------:R-:W0:Y:S01]  /*6a80*/  MUFU.RCP R58, R53 ;  /* 0x00000035003a7308 */ /* 0x000e220000001000 */
[----:B--2---:R-:W-:-:S04]  /*6a90*/  FMUL.FTZ R5, R6, R61 ;  /* 0x0000003d06057220 */ /* 0x004fc80000410000 */
[----:B------:R-:W-:-:S03]  /*6aa0*/  FMUL.FTZ R42, R5, R42 ;  /* 0x0000002a052a7220 */ /* 0x000fc60000410000 */
[----:B------:R-:W2:Y:S01]  /*6ab0*/  MUFU.RCP R56, R51 ;  /* 0x0000003300387308 */ /* 0x000ea20000001000 */
[----:B---3--:R-:W-:-:S04]  /*6ac0*/  FMUL.FTZ R5, R12, R63 ;  /* 0x0000003f0c057220 */ /* 0x008fc80000410000 */
[----:B------:R-:W-:-:S03]  /*6ad0*/  FMUL.FTZ R44, R5, R44 ;  /* 0x0000002c052c7220 */ /* 0x000fc60000410000 */
[----:B------:R-:W3:Y:S01]  /*6ae0*/  MUFU.RCP R30, R30 ;  /* 0x0000001e001e7308 */ /* 0x000ee20000001000 */
[----:B0-----:R-:W-:-:S04]  /*6af0*/  FMUL.FTZ R4, R13, R58 ;  /* 0x0000003a0d047220 */ /* 0x001fc80000410000 */
[----:B------:R-:W-:Y:S02]  /*6b00*/  FMUL.FTZ R45, R4, R45 ;  /* 0x0000002d042d7220 */ /* 0x000fe40000410000 */
[----:B------:R-:W0:Y:S01]  /*6b10*/  LDC.64 R4, c[0x0][0x430] ;  /* 0x00010c00ff047b82 */ /* 0x000e220000000a00 */
[----:B------:R-:W4:Y:S01]  /*6b20*/  MUFU.RCP R19, R54 ;  /* 0x0000003600137308 */ /* 0x000f220000001000 */
[----:B--2---:R-:W-:-:S04]  /*6b30*/  FMUL.FTZ R6, R7, R56 ;  /* 0x0000003807067220 */ /* 0x004fc80000410000 */
[----:B------:R-:W-:-:S03]  /*6b40*/  FMUL.FTZ R43, R6, R43 ;  /* 0x0000002b062b7220 */ /* 0x000fc60000410000 */
[----:B------:R-:W2:Y:S01]  /*6b50*/  MUFU.RCP R16, R55 ;  /* 0x0000003700107308 */ /* 0x000ea20000001000 */
[----:B---3--:R-:W-:Y:S01]  /*6b60*/  FMUL.FTZ R10, R11, R30 ;  /* 0x0000001e0b0a7220 */ /* 0x008fe20000410000 */
[----:B------:R-:W-:Y:S03]  /*6b70*/  STS.128 [R25+0x20], R40 ;  /* 0x0000202819007388 */ /* 0x000fe60000000c00 */
[----:B------:R-:W-:Y:S01]  /*6b80*/  FMUL.FTZ R39, R10, R39 ;  /* 0x000000270a277220 */ /* 0x000fe20000410000 */
[----:B----4-:R-:W-:-:S04]  /*6b90*/  FMUL.FTZ R7, R14, R19 ;  /* 0x000000130e077220 */ /* 0x010fc80000410000 */
[----:B------:R-:W-:Y:S01]  /*6ba0*/  STS.128 [R25+0x10], R36 ;  /* 0x0000102419007388 */ /* 0x000fe20000000c00 */
[----:B------:R-:W-:Y:S01]  /*6bb0*/  FMUL.FTZ R46, R7, R46 ;  /* 0x0000002e072e7220 */ /* 0x000fe20000410000 */
[----:B0-----:R-:W-:-:S04]  /*6bc0*/  IMAD.WIDE.U32 R2, R4, UR25, R2 ;  /* 0x0000001904027c25 */ /* 0x001fc8000f8e0002 */
[----:B--2---:R-:W-:Y:S01]  /*6bd0*/  FMUL.FTZ R6, R15, R16 ;  /* 0x000000100f067220 */ /* 0x004fe20000410000 */
[----:B------:R-:W-:-:S03]  /*6be0*/  IMAD R3, R5, UR25, R3 ;  /* 0x0000001905037c24 */ /* 0x000fc6000f8e0203 */
[----:B------:R-:W-:Y:S02]  /*6bf0*/  FMUL.FTZ R47, R6, R47 ;  /* 0x0000002f062f7220 */ /* 0x000fe40000410000 */
[----:B------:R-:W0:Y:S03]  /*6c00*/  LDC.64 R6, c[0x0][0x438] ;  /* 0x00010e00ff067b82 */ /* 0x000e260000000a00 */
[----:B------:R-:W-:Y:S01]  /*6c10*/  STS.128 [R25+0x30], R44 ;  /* 0x0000302c19007388 */ /* 0x000fe20000000c00 */
[----:B------:R-:W-:-:S03]  /*6c20*/  NOP ;  /* 0x0000000000007918 */ /* 0x000fc60000000000 */
[----:B------:R-:W2:Y:S04]  /*6c30*/  LDS.128 R8, [R26] ;  /* 0x000000001a087984 */ /* 0x000ea80000000c00 */
[----:B------:R-:W3:Y:S04]  /*6c40*/  LDS.128 R12, [R26+0x200] ;  /* 0x000200001a0c7984 */ /* 0x000ee80000000c00 */
[----:B------:R-:W4:Y:S04]  /*6c50*/  LDS.128 R16, [R26+0x400] ;  /* 0x000400001a107984 */ /* 0x000f280000000c00 */
[----:B------:R-:W5:Y:S01]  /*6c60*/  LDS.128 R28, [R26+0x600] ;  /* 0x000600001a1c7984 */ /* 0x000f620000000c00 */
[----:B0-----:R-:W-:-:S04]  /*6c70*/  IMAD.WIDE.U32 R2, R6, UR24, R2 ;  /* 0x0000001806027c25 */ /* 0x001fc8000f8e0002 */
[----:B------:R-:W-:Y:S01]  /*6c80*/  IMAD R3, R7, UR24, R3 ;  /* 0x0000001807037c24 */ /* 0x000fe2000f8e0203 */
[----:B-1----:R-:W-:-:S04]  /*6c90*/  LEA R4, P0, R2, R22, 0x2 ;  /* 0x0000001602047211 */ /* 0x002fc800078010ff */
[----:B------:R-:W-:-:S03]  /*6ca0*/  LEA.HI.X R5, R2, R23, R3, 0x2, P0 ;  /* 0x0000001702057211 */ /* 0x000fc600000f1403 */
[----:B------:R-:W-:-:S05]  /*6cb0*/  IMAD.WIDE.U32 R2, R0, 0x10, R4 ;  /* 0x0000001000027825 */ /* 0x000fca00078e0004 */
[----:B--2---:R0:W-:Y:S04]  /*6cc0*/  STG.E.128 desc[UR22][R2.64], R8 ;  /* 0x0000000802007986 */ /* 0x0041e8000c101d16 */
[----:B---3--:R0:W-:Y:S04]  /*6cd0*/  STG.E.128 desc[UR22][R2.64+0x200], R12 ;  /* 0x0002000c02007986 */ /* 0x0081e8000c101d16 */
[----:B----4-:R0:W-:Y:S04]  /*6ce0*/  STG.E.128 desc[UR22][R2.64+0x400], R16 ;  /* 0x0004001002007986 */ /* 0x0101e8000c101d16 */
[----:B-----5:R0:W-:Y:S01]  /*6cf0*/  STG.E.128 desc[UR22][R2.64+0x600], R28 ;  /* 0x0006001c02007986 */ /* 0x0201e2000c101d16 */
[----:B------:R-:W-:Y:S05]  /*6d00*/  BRA.U !UP0, `(.L_x_490) ;  /* 0xffffff9908707547 */ /* 0x000fea000b83ffff */
[----:B------:R-:W-:Y:S05]  /*6d10*/  EXIT ;  /* 0x000000000000794d */ /* 0x000fea0003800000 */
.L_x_491:
        /* <DEDUP_REMOVED lines=14> */
.L_x_4955:


//--------------------- .text._Z25selective_scan_fwd_kernelI32Selective_Scan_fwd_kernel_traitsILi128ELi16ELi1ELb1ELb1ELb0ELb0EfN3c107complexIfEEEEv13SSMParamsBase --------------------------
	.section	.text._Z25selective_scan_fwd_kernelI32Selective_Scan_fwd_kernel_traitsILi128ELi16ELi1ELb1ELb1ELb0ELb0EfN3c107complexIfEEEEv13SSMParamsBase,"ax",@progbits
	.align	128
        .global         _Z25selective_scan_fwd_kernelI32Selective_Scan_fwd_kernel_traitsILi128ELi16ELi1ELb1ELb1ELb0ELb0EfN3c107complexIfEEEEv13SSMParamsBase
        .type           _Z25selective_scan_fwd_kernelI32Selective_Scan_fwd_kernel_traitsILi128ELi16ELi1ELb1ELb1ELb0ELb0EfN3c107complexIfEEEEv13SSMParamsBase,@function
        .size           _Z25selective_scan_fwd_kernelI32Selective_Scan_fwd_kernel_traitsILi128ELi16ELi1ELb1ELb1ELb0ELb0EfN3c107complexIfEEEEv13SSMParamsBase,(.L_x_4956 - _Z25selective_scan_fwd_kernelI32Selective_Scan_fwd_kernel_traitsILi128ELi16ELi1ELb1ELb1ELb0ELb0EfN3c107complexIfEEEEv13SSMParamsBase)
        .other          _Z25selective_scan_fwd_kernelI32Selective_Scan_fwd_kernel_traitsILi128ELi16ELi1ELb1ELb1ELb0ELb0EfN3c107complexIfEEEEv13SSMParamsBase,@"STO_CUDA_ENTRY STV_DEFAULT"
_Z25selective_scan_fwd_kernelI32Selective_Scan_fwd_kernel_traitsILi128ELi16ELi1ELb1ELb1ELb0ELb0EfN3c107complexIfEEEEv13SSMParamsBase:
.text._Z25selective_scan_fwd_kernelI32Selective_Scan_fwd_kernel_traitsILi128ELi16ELi1ELb1ELb1ELb0ELb0EfN3c107complexIfEEEEv13SSMParamsBase:
[----:B------:R-:W-:Y:S08]  /*0000*/  LDC R1, c[0x0][0x37c] ;  /* 0x0000df00ff017b82 */ /* 0x000ff00000000800 */
[----:B------:R-:W0:Y:S01]  /*0010*/  LDC R8, c[0x0][0x398] ;  /* 0x0000e600ff087b82 */ /* 0x000e220000000800 */
[----:B------:R-:W1:Y:S01]  /*0020*/  LDCU.64 UR4, c[0x0][0x458] ;  /* 0x00008b00ff0477ac */ /* 0x000e620008000a00 */
[----:B------:R-:W-:Y:S01]  /*0030*/  HFMA2 R26, -RZ, RZ, 0, 0 ;  /* 0x00000000ff1a7431 */ /* 0x000fe200000001ff */
[----:B------:R-:W-:Y:S01]  /*0040*/  MOV R25, RZ ;  /* 0x000000ff00197202 */ /* 0x000fe20000000f00 */
[----:B------:R-:W2:Y:S04]  /*0050*/  LDCU.64 UR6, c[0x0][0x470] ;  /* 0x00008e00ff0677ac */ /* 0x000ea80008000a00 */
[----:B------:R-:W3:Y:S01]  /*0060*/  S2UR UR26, SR_CTAID.Y ;  /* 0x00000000001a79c3 */ /* 0x000ee20000002600 */
[----:B------:R-:W4:Y:S01]  /*0070*/  LDCU.64 UR20, c[0x0][0x358] ;  /* 0x00006b00ff1477ac */ /* 0x000f220008000a00 */
[----:B------:R-:W4:Y:S06]  /*0080*/  LDCU.128 UR12, c[0x0][0x400] ;  /* 0x00008000ff0c77ac */ /* 0x000f2c0008000c00 */
[----:B------:R-:W4:Y:S01]  /*0090*/  S2UR UR27, SR_CTAID.X ;  /* 0x00000000001b79c3 */ /* 0x000f220000002500 */
[----:B------:R-:W4:Y:S01]  /*00a0*/  LDCU.128 UR8, c[0x0][0x3f0] ;  /* 0x00007e00ff0877ac */ /* 0x000f220008000c00 */
[----:B-1----:R-:W-:-:S02]  /*00b0*/  UISETP.NE.U32.AND UP0, UPT, UR4, URZ, UPT ;  /* 0x000000ff0400728c */ /* 0x002fc4000bf05070 */
[----:B--2---:R-:W-:Y:S01]  /*00c0*/  UISETP.NE.U32.AND UP1, UPT, UR6, URZ, UPT ;  /* 0x000000ff0600728c */ /* 0x004fe2000bf25070 */
[----:B0-----:R-:W-:Y:S01]  /*00d0*/  IABS R9, R8 ;  /* 0x0000000800097213 */ /* 0x001fe20000000000 */
[----:B------:R-:W-:Y:S02]  /*00e0*/  UISETP.NE.AND.EX UP0, UPT, UR5, URZ, UPT, UP0 ;  /* 0x000000ff0500728c */ /* 0x000fe4000bf05300 */
[----:B------:R-:W0:Y:S01]  /*00f0*/  LDC R23, c[0x0][0x394] ;  /* 0x0000e500ff177b82 */ /* 0x000e220000000800 */
[----:B------:R-:W-:Y:S01]  /*0100*/  UISETP.NE.AND.EX UP1, UPT, UR7, URZ, UPT, UP1 ;  /* 0x000000ff0700728c */ /* 0x000fe2000bf25310 */
[----:B------:R-:W1:Y:S01]  /*0110*/  I2F.RP R0, R9 ;  /* 0x0000000900007306 */ /* 0x000e620000209400 */
[----:B------:R-:W2:Y:S01]  /*0120*/  LDCU.64 UR16, c[0x0][0x3b0] ;  /* 0x00007600ff1077ac */ /* 0x000ea20008000a00 */
[----:B------:R-:W-:-:S03]  /*0130*/  PLOP3.LUT P0, PT, PT, PT, UP0, 0x80, 0x8 ;  /* 0x000000000008781c */ /* 0x000fc60003f0f008 */
[----:B------:R-:W-:Y:S01]  /*0140*/  PLOP3.LUT P1, PT, PT, PT, UP1, 0x80, 0x8 ;  /* 0x000000000008781c */ /* 0x000fe20003f2f018 */
[----:B------:R-:W0:Y:S01]  /*0150*/  LDCU UR28, c[0x0][0x38c] ;  /* 0x00007180ff1c77ac */ /* 0x000e220008000800 */
[----:B---3--:R-:W-:-:S03]  /*0160*/  @UP0 ULEA UR4, UP2, UR26, UR4, 0x2 ;  /* 0x000000041a040291 */ /* 0x008fc6000f8410ff */
[----:B------:R-:W-:Y:S02]  /*0170*/  @UP1 ULEA UR6, UP3, UR26, UR6, 0x2 ;  /* 0x000000061a061291 */ /* 0x000fe4000f8610ff */
[----:B------:R-:W-:Y:S01]  /*0180*/  @UP0 ULEA.HI.X UR5, UR26, UR5, URZ, 0x2, UP2 ;  /* 0x000000051a050291 */ /* 0x000fe200090f14ff */
[----:B-1----:R-:W1:Y:S01]  /*0190*/  MUFU.RCP R0, R0 ;  /* 0x0000000000007308 */ /* 0x002e620000001000 */
[----:B------:R-:W-:Y:S01]  /*01a0*/  MOV R2, UR4 ;  /* 0x0000000400027c02 */ /* 0x000fe20008000f00 */
[----:B------:R-:W-:Y:S01]  /*01b0*/  @UP1 ULEA.HI.X UR7, UR26, UR7, URZ, 0x2, UP3 ;  /* 0x000000071a071291 */ /* 0x000fe200098f14ff */
[----:B------:R-:W-:Y:S02]  /*01c0*/  MOV R4, UR6 ;  /* 0x0000000600047c02 */ /* 0x000fe40008000f00 */
[----:B------:R-:W-:-:S03]  /*01d0*/  MOV R3, UR5 ;  /* 0x0000000500037c02 */ /* 0x000fc60008000f00 */
[----:B------:R-:W-:Y:S02]  /*01e0*/  MOV R5, UR7 ;  /* 0x0000000700057c02 */ /* 0x000fe40008000f00 */
[----:B----4-:R3:W5:Y:S04]  /*01f0*/  @P0 LDG.E R26, desc[UR20][R2.64] ;  /* 0x00000014021a0981 */ /* 0x010768000c1e1900 */
[----:B------:R4:W5:Y:S01]  /*0200*/  @P1 LDG.E R25, desc[UR20][R4.64] ;  /* 0x0000001404191981 */ /* 0x000962000c1e1900 */
[----:B------:R-:W-:Y:S01]  /*0210*/  UIMAD.WIDE.U32 UR6, UR27, UR12, URZ ;  /* 0x0000000c1b0672a5 */ /* 0x000fe2000f8e00ff */
[----:B0-----:R-:W-:Y:S01]  /*0220*/  ISETP.GE.AND P2, PT, R23, 0x1, PT ;  /* 0x000000011700780c */ /* 0x001fe20003f46270 */
[----:B------:R-:W-:Y:S01]  /*0230*/  UIMAD.WIDE.U32 UR4, UR27, UR8, URZ ;  /* 0x000000081b0472a5 */ /* 0x000fe2000f8e00ff */
[----:B-1----:R-:W-:Y:S01]  /*0240*/  IADD3 R6, PT, PT, R0, 0xffffffe, RZ ;  /* 0x0ffffffe00067810 */ /* 0x002fe20007ffe0ff */
[----:B------:R-:W-:Y:S01]  /*0250*/  UIMAD UR7, UR27, UR13, UR7 ;  /* 0x0000000d1b0772a4 */ /* 0x000fe2000f8e0207 */
[----:B---3--:R-:W-:Y:S01]  /*0260*/  IABS R2, UR26 ;  /* 0x0000001a00027c13 */ /* 0x008fe20008000000 */
[----:B------:R-:W-:Y:S01]  /*0270*/  UIMAD UR5, UR27, UR9, UR5 ;  /* 0x000000091b0572a4 */ /* 0x000fe2000f8e0205 */
[----:B------:R0:W1:Y:S01]  /*0280*/  F2I.FTZ.U32.TRUNC.NTZ R7, R6 ;  /* 0x0000000600077305 */ /* 0x000062000021f000 */
[----:B------:R-:W-:Y:S01]  /*0290*/  UIMAD.WIDE.U32 UR6, UR26, UR14, UR6 ;  /* 0x0000000e1a0672a5 */ /* 0x000fe2000f8e0006 */
[----:B----4-:R-:W3:Y:S01]  /*02a0*/  LDC.64 R4, c[0x0][0x3c8] ;  /* 0x0000f200ff047b82 */ /* 0x010ee20000000a00 */
[----:B--2---:R-:W-:-:S02]  /*02b0*/  UIMAD.WIDE.U32 UR8, UR27, UR16, URZ ;  /* 0x000000101b0872a5 */ /* 0x004fc4000f8e00ff */
[----:B------:R-:W-:Y:S02]  /*02c0*/  UIMAD.WIDE.U32 UR4, UR26, UR10, UR4 ;  /* 0x0000000a1a0472a5 */ /* 0x000fe4000f8e0004 */
[----:B------:R-:W-:Y:S01]  /*02d0*/  UIMAD UR12, UR26, UR15, UR7 ;  /* 0x0000000f1a0c72a4 */ /* 0x000fe2000f8e0207 */
[----:B0-----:R-:W-:Y:S01]  /*02e0*/  HFMA2 R6, -RZ, RZ, 0, 0 ;  /* 0x00000000ff067431 */ /* 0x001fe200000001ff */
[----:B------:R-:W-:Y:S02]  /*02f0*/  UIMAD UR10, UR27, UR17, UR9 ;  /* 0x000000111b0a72a4 */ /* 0x000fe4000f8e0209 */
[----:B------:R-:W-:Y:S01]  /*0300*/  UIMAD UR14, UR26, UR11, UR5 ;  /* 0x0000000b1a0e72a4 */ /* 0x000fe2000f8e0205 */
[----:B------:R-:W0:Y:S01]  /*0310*/  LDCU UR15, c[0x0][0x384] ;  /* 0x00007080ff0f77ac */ /* 0x000e220008000800 */
[----:B-1----:R-:W-:Y:S01]  /*0320*/  IADD3 R10, PT, PT, RZ, -R7, RZ ;  /* 0x80000007ff0a7210 */ /* 0x002fe20007ffe0ff */
[----:B------:R-:W1:Y:S04]  /*0330*/  LDCU.128 UR16, c[0x0][0x460] ;  /* 0x00008c00ff1077ac */ /* 0x000e680008000c00 */
[----:B------:R-:W-:-:S02]  /*0340*/  IMAD R3, R10, R9, RZ ;  /* 0x000000090a037224 */ /* 0x000fc400078e02ff */
[----:B------:R-:W2:Y:S02]  /*0350*/  LDC.64 R10, c[0x0][0x448] ;  /* 0x00011200ff0a7b82 */ /* 0x000ea40000000a00 */
[----:B------:R-:W-:-:S06]  /*0360*/  IMAD.HI.U32 R7, R7, R3, R6 ;  /* 0x0000000307077227 */ /* 0x000fcc00078e0006 */
[----:B------:R-:W-:-:S05]  /*0370*/  IMAD.HI.U32 R7, R7, R2, RZ ;  /* 0x0000000207077227 */ /* 0x000fca00078e00ff */
[----:B------:R-:W-:-:S05]  /*0380*/  IADD3 R0, PT, PT, -R7, RZ, RZ ;  /* 0x000000ff07007210 */ /* 0x000fca0007ffe1ff */
[----:B------:R-:W-:-:S05]  /*0390*/  IMAD R0, R9, R0, R2 ;  /* 0x0000000009007224 */ /* 0x000fca00078e0202 */
[----:B------:R-:W-:-:S13]  /*03a0*/  ISETP.GT.U32.AND P1, PT, R9, R0, PT ;  /* 0x000000000900720c */ /* 0x000fda0003f24070 */
[-C--:B------:R-:W-:Y:S02]  /*03b0*/  @!P1 IADD3 R0, PT, PT, R0, -R9.reuse, RZ ;  /* 0x8000000900009210 */ /* 0x080fe40007ffe0ff */
[----:B------:R-:W-:Y:S02]  /*03c0*/  @!P1 IADD3 R7, PT, PT, R7, 0x1, RZ ;  /* 0x0000000107079810 */ /* 0x000fe40007ffe0ff */
[----:B------:R-:W-:Y:S02]  /*03d0*/  ISETP.GE.U32.AND P0, PT, R0, R9, PT ;  /* 0x000000090000720c */ /* 0x000fe40003f06070 */
[----:B------:R-:W-:-:S04]  /*03e0*/  LOP3.LUT R0, R8, UR26, RZ, 0x3c, !PT ;  /* 0x0000001a08007c12 */ /* 0x000fc8000f8e3cff */
[----:B------:R-:W-:-:S07]  /*03f0*/  ISETP.GE.AND P1, PT, R0, RZ, PT ;  /* 0x000000ff0000720c */ /* 0x000fce0003f26270 */
[----:B------:R-:W-:Y:S02]  /*0400*/  @P0 IADD3 R7, PT, PT, R7, 0x1, RZ ;  /* 0x0000000107070810 */ /* 0x000fe40007ffe0ff */
[----:B------:R-:W-:Y:S01]  /*0410*/  ISETP.NE.AND P0, PT, R8, RZ, PT ;  /* 0x000000ff0800720c */ /* 0x000fe20003f05270 */
[----:B0123--:R-:W-:-:S12]  /*0420*/  @!P2 EXIT ;  /* 0x000000000000a94d */ /* 0x00ffd80003800000 */
[----:B------:R-:W0:Y:S01]  /*0430*/  S2R R24, SR_TID.X ;  /* 0x0000000000187919 */ /* 0x000e220000002100 */
[----:B------:R-:W-:Y:S01]  /*0440*/  @!P1 IADD3 R7, PT, PT, -R7, RZ, RZ ;  /* 0x000000ff07079210 */ /* 0x000fe20007ffe1ff */
[----:B------:R-:W1:Y:S01]  /*0450*/  LDCU.64 UR22, c[0x0][0x3a0] ;  /* 0x00007400ff1677ac */ /* 0x000e620008000a00 */
[----:B------:R-:W-:Y:S01]  /*0460*/  @!P0 LOP3.LUT R7, RZ, R8, RZ, 0x33, !PT ;  /* 0x00000008ff078212 */ /* 0x000fe200078e33ff */
[----:B------:R-:W2:Y:S03]  /*0470*/  LDCU.64 UR24, c[0x0][0x3d8] ;  /* 0x00007b00ff1877ac */ /* 0x000ea60008000a00 */
[----:B------:R-:W-:Y:S01]  /*0480*/  SHF.R.S32.HI R3, RZ, 0x1f, R7 ;  /* 0x0000001fff037819 */ /* 0x000fe20000011407 */
[----:B------:R-:W-:-:S04]  /*0490*/  ULEA UR13, UP0, UR4, UR16, 0x2 ;  /* 0x00000010040d7291 */ /* 0x000fc8000f8010ff */
[-C--:B------:R-:W-:Y:S01]  /*04a0*/  IMAD R0, R3, R4.reuse, RZ ;  /* 0x0000000403007224 */ /* 0x080fe200078e02ff */
[----:B------:R-:W-:Y:S01]  /*04b0*/  UMOV UR9, UR10 ;  /* 0x0000000a00097c82 */ /* 0x000fe20008000000 */
[----:B------:R-:W-:Y:S01]  /*04c0*/  ULEA.HI.X UR14, UR4, UR17, UR14, 0x2, UP0 ;  /* 0x00000011040e7291 */ /* 0x000fe200080f140e */
[C---:B------:R-:W-:Y:S01]  /*04d0*/  IMAD.WIDE.U32 R2, R7.reuse, R4, UR8 ;  /* 0x0000000807027e25 */ /* 0x040fe2000f8e0004 */
[----:B------:R-:W-:Y:S02]  /*04e0*/  UIMAD UR4, UR27, UR15, UR26 ;  /* 0x0000000f1b0472a4 */ /* 0x000fe4000f8e021a */
[----:B------:R-:W-:Y:S01]  /*04f0*/  ULEA UR11, UP1, UR6, UR18, 0x2 ;  /* 0x00000012060b7291 */ /* 0x000fe2000f8210ff */
[----:B------:R-:W-:Y:S01]  /*0500*/  IMAD R7, R7, R5, R0 ;  /* 0x0000000507077224 */ /* 0x000fe200078e0200 */
[C---:B------:R-:W-:Y:S02]  /*0510*/  LEA R21, P0, R2.reuse, R10, 0x2 ;  /* 0x0000000a02157211 */ /* 0x040fe400078010ff */
[----:B------:R-:W-:Y:S01]  /*0520*/  IMAD R23, R23, UR4, RZ ;  /* 0x0000000417177c24 */ /* 0x000fe2000f8e02ff */
[----:B------:R-:W-:Y:S01]  /*0530*/  ULEA.HI.X UR12, UR6, UR19, UR12, 0x2, UP1 ;  /* 0x00000013060c7291 */ /* 0x000fe200088f140c */
[----:B------:R-:W-:Y:S01]  /*0540*/  IADD3 R20, PT, PT, R3, R7, RZ ;  /* 0x0000000703147210 */ /* 0x000fe20007ffe0ff */
[----:B-1----:R-:W-:Y:S01]  /*0550*/  UIMAD.WIDE.U32 UR6, UR26, UR22, URZ ;  /* 0x000000161a0672a5 */ /* 0x002fe2000f8e00ff */
[----:B------:R-:W-:Y:S01]  /*0560*/  IMAD R23, R23, UR28, RZ ;  /* 0x0000001c17177c24 */ /* 0x000fe2000f8e02ff */
[----:B--2---:R-:W-:Y:S01]  /*0570*/  UIMAD.WIDE.U32 UR8, UR26, UR24, URZ ;  /* 0x000000181a0872a5 */ /* 0x004fe2000f8e00ff */
[----:B------:R-:W-:Y:S01]  /*0580*/  LEA.HI.X R20, R2, R11, R20, 0x2, P0 ;  /* 0x0000000b02147211 */ /* 0x000fe200000f1414 */
[----:B------:R-:W-:-:S02]  /*0590*/  UIMAD UR16, UR26, UR23, UR7 ;  /* 0x000000171a1072a4 */ /* 0x000fc4000f8e0207 */
[----:B------:R-:W-:Y:S01]  /*05a0*/  UIMAD UR15, UR26, UR25, UR9 ;  /* 0x000000191a0f72a4 */ /* 0x000fe2000f8e0209 */
[C---:B0-----:R-:W-:Y:S01]  /*05b0*/  SHF.L.U32 R0, R24.reuse, 0x2, RZ ;  /* 0x0000000218007819 */ /* 0x041fe200000006ff */
[----:B------:R-:W-:Y:S01]  /*05c0*/  UMOV UR4, URZ ;  /* 0x000000ff00047c82 */ /* 0x000fe20008000000 */
[----:B------:R-:W-:Y:S02]  /*05d0*/  SHF.R.U32.HI R22, RZ, 0x5, R24 ;  /* 0x00000005ff167819 */ /* 0x000fe40000011618 */
[C---:B------:R-:W-:Y:S02]  /*05e0*/  LOP3.LUT R88, R24.reuse, 0x3e0, RZ, 0xc0, !PT ;  /* 0x000003e018587812 */ /* 0x040fe400078ec0ff */
[----:B------:R-:W-:Y:S02]  /*05f0*/  LOP3.LUT R64, R24, 0x1f, RZ, 0xc0, !PT ;  /* 0x0000001f18407812 */ /* 0x000fe400078ec0ff */
[----:B------:R-:W-:-:S07]  /*0600*/  LOP3.LUT R7, R0, 0xf80, RZ, 0xc0, !PT ;  /* 0x00000f8000077812 */ /* 0x000fce00078ec0ff */
.L_x_531:
        /* <DEDUP_REMOVED lines=8> */
[----:B------:R-:W4:Y:S01]  /*0690*/  LDG.E.128 R40, desc[UR20][R2.64+0x600] ;  /* 0x0006001402287981 */ /* 0x000f22000c1e1d00 */
        /* <DEDUP_REMOVED lines=14> */
[----:B------:R0:W-:Y:S01]  /*0780*/  STS.128 [R18+0x600], R40 ;  /* 0x0006002812007388 */ /* 0x0001e20000000c00 */
        /* <DEDUP_REMOVED lines=9> */
[----:B0-----:R-:W4:Y:S01]  /*0820*/  LDG.E.128 R40, desc[UR20][R8.64+0x600] ;  /* 0x0006001408287981 */ /* 0x001f22000c1e1d00 */
[----:B------:R-:W0:Y:S01]  /*0830*/  LDCU.U8 UR5, c[0x0][0x39e] ;  /* 0x000073c0ff0577ac */ /* 0x000e220008000000 */
[----:B------:R-:W-:Y:S02]  /*0840*/  BSSY.RECONVERGENT B0, `(.L_x_492) ;  /* 0x0000038000007945 */ /* 0x000fe40003800200 */
[----:B--2---:R-:W-:Y:S04]  /*0850*/  STS.128 [R18], R44 ;  /* 0x0000002c12007388 */ /* 0x004fe80000000c00 */
[----:B---3--:R-:W-:Y:S04]  /*0860*/  STS.128 [R18+0x200], R68 ;  /* 0x0002004412007388 */ /* 0x008fe80000000c00 */
[----:B----4-:R-:W-:Y:S04]  /*0870*/  STS.128 [R18+0x400], R72 ;  /* 0x0004004812007388 */ /* 0x010fe80000000c00 */
[----:B------:R-:W-:Y:S01]  /*0880*/  STS.128 [R18+0x600], R40 ;  /* 0x0006002812007388 */ /* 0x000fe20000000c00 */
[----:B------:R-:W-:-:S03]  /*0890*/  NOP ;  /* 0x0000000000007918 */ /* 0x000fc60000000000 */
[----:B------:R-:W1:Y:S04]  /*08a0*/  LDS.128 R76, [R17] ;  /* 0x00000000114c7984 */ /* 0x000e680000000c00 */
[----:B------:R-:W2:Y:S04]  /*08b0*/  LDS.128 R4, [R17+0x10] ;  /* 0x0000100011047984 */ /* 0x000ea80000000c00 */
[----:B------:R3:W4:Y:S04]  /*08c0*/  LDS.128 R36, [R17+0x20] ;  /* 0x0000200011247984 */ /* 0x0007280000000c00 */
[----:B------:R3:W3:Y:S01]  /*08d0*/  LDS.128 R32, [R17+0x30] ;  /* 0x0000300011207984 */ /* 0x0006e20000000c00 */
[--C-:B-1---5:R-:W-:Y:S01]  /*08e0*/  FADD.FTZ R15, R76, R25.reuse ;  /* 0x000000194c0f7221 */ /* 0x122fe20000010000 */
[--C-:B------:R-:W-:Y:S01]  /*08f0*/  FADD.FTZ R16, R77, R25.reuse ;  /* 0x000000194d107221 */ /* 0x100fe20000010000 */
[--C-:B------:R-:W-:Y:S01]  /*0900*/  FADD.FTZ R13, R78, R25.reuse ;  /* 0x000000194e0d7221 */ /* 0x100fe20000010000 */
[--C-:B------:R-:W-:Y:S01]  /*0910*/  FADD.FTZ R14, R79, R25.reuse ;  /* 0x000000194f0e7221 */ /* 0x100fe20000010000 */
[--C-:B--2---:R-:W-:Y:S01]  /*0920*/  FADD.FTZ R11, R4, R25.reuse ;  /* 0x00000019040b7221 */ /* 0x104fe20000010000 */
[----:B------:R-:W-:Y:S01]  /*0930*/  FSETP.GTU.FTZ.AND P0, PT, R15, 20, PT ;  /* 0x41a000000f00780b */ /* 0x000fe20003f1c000 */
[--C-:B------:R-:W-:Y:S01]  /*0940*/  FADD.FTZ R12, R5, R25.reuse ;  /* 0x00000019050c7221 */ /* 0x100fe20000010000 */
[----:B------:R-:W-:Y:S01]  /*0950*/  FSETP.GTU.FTZ.AND P1, PT, R16, 20, PT ;  /* 0x41a000001000780b */ /* 0x000fe20003f3c000 */
[----:B------:R-:W-:Y:S01]  /*0960*/  FADD.FTZ R9, R6, R25 ;  /* 0x0000001906097221 */ /* 0x000fe20000010000 */
        /* <DEDUP_REMOVED lines=37> */
.L_x_493:
[----:B------:R-:W-:Y:S05]  /*0bc0*/  BSYNC.RECONVERGENT B0 ;  /* 0x0000000000007941 */ /* 0x000fea0003800200 */
.L_x_492:
        /* <DEDUP_REMOVED lines=34> */
.L_x_495:
[----:B------:R-:W-:Y:S05]  /*0df0*/  BSYNC.RECONVERGENT B0 ;  /* 0x0000000000007941 */ /* 0x000fea0003800200 */
.L_x_494:
        /* <DEDUP_REMOVED lines=36> */
.L_x_497:
[----:B------:R-:W-:Y:S05]  /*1040*/  BSYNC.RECONVERGENT B0 ;  /* 0x0000000000007941 */ /* 0x000fea0003800200 */
.L_x_496:
        /* <DEDUP_REMOVED lines=34> */
.L_x_499:
[----:B------:R-:W-:Y:S05]  /*1270*/  BSYNC.RECONVERGENT B0 ;  /* 0x0000000000007941 */ /* 0x000fea0003800200 */
.L_x_498:
        /* <DEDUP_REMOVED lines=36> */
.L_x_501:
[----:B------:R-:W-:Y:S05]  /*14c0*/  BSYNC.RECONVERGENT B0 ;  /* 0x0000000000007941 */ /* 0x000fea0003800200 */
.L_x_500:
        /* <DEDUP_REMOVED lines=34> */
.L_x_503:
[----:B------:R-:W-:Y:S05]  /*16f0*/  BSYNC.RECONVERGENT B0 ;  /* 0x0000000000007941 */ /* 0x000fea0003800200 */
.L_x_502:
        /* <DEDUP_REMOVED lines=36> */
.L_x_505:
[----:B------:R-:W-:Y:S05]  /*1940*/  BSYNC.RECONVERGENT B0 ;  /* 0x0000000000007941 */ /* 0x000fea0003800200 */
.L_x_504:
        /* <DEDUP_REMOVED lines=34> */
.L_x_507:
[----:B------:R-:W-:Y:S05]  /*1b70*/  BSYNC.RECONVERGENT B0 ;  /* 0x0000000000007941 */ /* 0x000fea0003800200 */
.L_x_506:
        /* <DEDUP_REMOVED lines=36> */
.L_x_509:
[----:B------:R-:W-:Y:S05]  /*1dc0*/  BSYNC.RECONVERGENT B0 ;  /* 0x0000000000007941 */ /* 0x000fea0003800200 */
.L_x_508:
        /* <DEDUP_REMOVED lines=34> */
.L_x_511:
[----:B------:R-:W-:Y:S05]  /*1ff0*/  BSYNC.RECONVERGENT B0 ;  /* 0x0000000000007941 */ /* 0x000fea0003800200 */
.L_x_510:
        /* <DEDUP_REMOVED lines=39> */
.L_x_513:
[----:B------:R-:W-:Y:S05]  /*2270*/  BSYNC.RECONVERGENT B0 ;  /* 0x0000000000007941 */ /* 0x000fea0003800200 */
.L_x_512:
        /* <DEDUP_REMOVED lines=32> */
.L_x_515:
[----:B------:R-:W-:Y:S05]  /*2480*/  BSYNC.RECONVERGENT B0 ;  /* 0x0000000000007941 */ /* 0x000fea0003800200 */
.L_x_514:
        /* <DEDUP_REMOVED lines=32> */
.L_x_517:
[----:B------:R-:W-:Y:S05]  /*2690*/  BSYNC.RECONVERGENT B0 ;  /* 0x0000000000007941 */ /* 0x000fea0003800200 */
.L_x_516:
        /* <DEDUP_REMOVED lines=32> */
.L_x_519:
[----:B------:R-:W-:Y:S05]  /*28a0*/  BSYNC.RECONVERGENT B0 ;  /* 0x0000000000007941 */ /* 0x000fea0003800200 */
.L_x_518:
        /* <DEDUP_REMOVED lines=32> */
.L_x_521:
[----:B------:R-:W-:Y:S05]  /*2ab0*/  BSYNC.RECONVERGENT B0 ;  /* 0x0000000000007941 */ /* 0x000fea0003800200 */
.L_x_520:
        /* <DEDUP_REMOVED lines=32> */
.L_x_523:
[----:B------:R-:W-:Y:S05]  /*2cc0*/  BSYNC.RECONVERGENT B0 ;  /* 0x0000000000007941 */ /* 0x000fea0003800200 */
.L_x_522:
[----:B------:R-:W0:Y:S01]  /*2cd0*/  LDCU UR5, c[0x0][0x38c] ;  /* 0x00007180ff0577ac */ /* 0x000e220008000800 */
[-C--:B------:R-:W-:Y:S01]  /*2ce0*/  FMUL.FTZ R44, R60, R26.reuse ;  /* 0x0000001a3c2c7220 */ /* 0x080fe20000410000 */
        /* <DEDUP_REMOVED lines=14> */
[----:B------:R-:W-:Y:S01]  /*2dd0*/  FMUL.FTZ R35, R51, R26 ;  /* 0x0000001a33237220 */ /* 0x000fe20000410000 */
[----:B0-----:R-:W-:Y:S01]  /*2de0*/  UISETP.GE.AND UP0, UPT, UR5, 0x1, UPT ;  /* 0x000000010500788c */ /* 0x001fe2000bf06270 */
[----:B------:R-:W-:Y:S08]  /*2df0*/  BAR.SYNC.DEFER_BLOCKING 0x0 ;  /* 0x0000000000007b1d */ /* 0x000ff00000010000 */
[----:B------:R-:W-:Y:S05]  /*2e00*/  BRA.U !UP0, `(.L_x_524) ;  /* 0x0000003108047547 */ /* 0x000fea000b800000 */
[----:B------:R-:W-:Y:S01]  /*2e10*/  ISETP.NE.AND P0, PT, RZ, UR4, PT ;  /* 0x00000004ff007c0c */ /* 0x000fe2000bf05270 */
[----:B------:R-:W-:Y:S02]  /*2e20*/  HFMA2 R95, -RZ, RZ, 0, 0 ;  /* 0x00000000ff5f7431 */ /* 0x000fe400000001ff */
        /* <DEDUP_REMOVED lines=17> */
[----:B------:R-:W0:Y:S01]  /*2f40*/  LDCU UR5, c[0x0][0x38c] ;  /* 0x00007180ff0577ac */ /* 0x000e220008000800 */
[----:B------:R-:W1:Y:S01]  /*2f50*/  LDCU.64 UR22, c[0x0][0x3c0] ;  /* 0x00007800ff1677ac */ /* 0x000e620008000a00 */
[----:B------:R-:W2:Y:S01]  /*2f60*/  LDCU.64 UR18, c[0x0][0x3a8] ;  /* 0x00007500ff1277ac */ /* 0x000ea20008000a00 */
[----:B------:R-:W3:Y:S03]  /*2f70*/  LDCU.64 UR24, c[0x0][0x3e0] ;  /* 0x00007c00ff1877ac */ /* 0x000ee60008000a00 */
.L_x_530:
[----:B------:R-:W4:Y:S01]  /*2f80*/  LDC.64 R96, c[0x0][0x440] ;  /* 0x00011000ff607b82 */ /* 0x000f220000000a00 */
[----:B------:R-:W-:Y:S02]  /*2f90*/  MOV R50, UR6 ;  /* 0x0000000600327c02 */ /* 0x000fe40008000f00 */
[----:B------:R-:W-:Y:S02]  /*2fa0*/  MOV R49, UR16 ;  /* 0x0000001000317c02 */ /* 0x000fe40008000f00 */
[----:B------:R-:W-:Y:S02]  /*2fb0*/  MOV R48, R50 ;  /* 0x0000003200307202 */ /* 0x000fe40000000f00 */
[----:B------:R-:W-:-:S03]  /*2fc0*/  MOV R51, UR7 ;  /* 0x0000000700337c02 */ /* 0x000fc60008000f00 */
[----:B--2---:R-:W-:-:S04]  /*2fd0*/  IMAD.WIDE.U32 R48, R95, UR18, R48 ;  /* 0x000000125f307c25 */ /* 0x004fc8000f8e0030 */
[----:B------:R-:W-:Y:S01]  /*2fe0*/  IMAD R49, R95, UR19, R49 ;  /* 0x000000135f317c24 */ /* 0x000fe2000f8e0231 */
[----:B----4-:R-:W-:-:S04]  /*2ff0*/  LEA R96, P1, R48, R96, 0x3 ;  /* 0x0000006030607211 */ /* 0x010fc800078218ff */
[----:B------:R-:W-:-:S06]  /*3000*/  LEA.HI.X R97, R48, R97, R49, 0x3, P1 ;  /* 0x0000006130617211 */ /* 0x000fcc00008f1c31 */
[----:B------:R-:W2:Y:S01]  /*3010*/  LDG.E.64 R96, desc[UR20][R96.64] ;  /* 0x0000001460607981 */ /* 0x000ea2000c1e1b00 */
[----:B-1----:R-:W-:Y:S01]  /*3020*/  IMAD.WIDE.U32 R48, R95, UR22, RZ ;  /* 0x000000165f307c25 */ /* 0x002fe2000f8e00ff */
[----:B------:R-:W-:-:S03]  /*3030*/  SHF.L.U32 R50, R24, 0x3, RZ ;  /* 0x0000000318327819 */ /* 0x000fc600000006ff */
[----:B------:R-:W-:Y:S01]  /*3040*/  IMAD R51, R95, UR23, R49 ;  /* 0x000000175f337c24 */ /* 0x000fe2000f8e0231 */
[----:B------:R-:W-:Y:S02]  /*3050*/  LEA R104, P1, R48, R21, 0x2 ;  /* 0x0000001530687211 */ /* 0x000fe400078210ff */
[----:B------:R-:W-:Y:S02]  /*3060*/  LOP3.LUT R49, R50, 0x1f00, RZ, 0xc0, !PT ;  /* 0x00001f0032317812 */ /* 0x000fe400078ec0ff */
[----:B------:R-:W-:Y:S02]  /*3070*/  LEA.HI.X R105, R48, R20, R51, 0x2, P1 ;  /* 0x0000001430697211 */ /* 0x000fe400008f1433 */
[----:B------:R-:W-:-:S05]  /*3080*/  LOP3.LUT R49, R49, 0x1f, R24, 0xf8, !PT ;  /* 0x0000001f31317812 */ /* 0x000fca00078ef818 */
[----:B------:R-:W-:-:S05]  /*3090*/  IMAD.WIDE.U32 R104, R49, 0x10, R104 ;  /* 0x0000001031687825 */ /* 0x000fca00078e0068 */
[----:B------:R-:W4:Y:S04]  /*30a0*/  LDG.E.128 R48, desc[UR20][R104.64] ;  /* 0x0000001468307981 */ /* 0x000f28000c1e1d00 */
[----:B------:R-:W3:Y:S04]  /*30b0*/  LDG.E.128 R52, desc[UR20][R104.64+0x200] ;  /* 0x0002001468347981 */ /* 0x000ee8000c1e1d00 */
[----:B------:R-:W3:Y:S04]  /*30c0*/  LDG.E.128 R56, desc[UR20][R104.64+0x400] ;  /* 0x0004001468387981 */ /* 0x000ee8000c1e1d00 */
[----:B------:R-:W3:Y:S04]  /*30d0*/  LDG.E.128 R60, desc[UR20][R104.64+0x600] ;  /* 0x00060014683c7981 */ /* 0x000ee8000c1e1d00 */
[----:B------:R-:W3:Y:S04]  /*30e0*/  LDG.E.128 R64, desc[UR20][R104.64+0x800] ;  /* 0x0008001468407981 */ /* 0x000ee8000c1e1d00 */
[----:B------:R-:W3:Y:S04]  /*30f0*/  LDG.E.128 R68, desc[UR20][R104.64+0xa00] ;  /* 0x000a001468447981 */ /* 0x000ee8000c1e1d00 */
[----:B------:R-:W3:Y:S04]  /*3100*/  LDG.E.128 R72, desc[UR20][R104.64+0xc00] ;  /* 0x000c001468487981 */ /* 0x000ee8000c1e1d00 */
[----:B------:R1:W3:Y:S01]  /*3110*/  LDG.E.128 R76, desc[UR20][R104.64+0xe00] ;  /* 0x000e0014684c7981 */ /* 0x0002e2000c1e1d00 */
[----:B------:R-:W-:Y:S01]  /*3120*/  SHF.L.U32 R113, R24, 0x2, RZ ;  /* 0x0000000218717819 */ /* 0x000fe200000006ff */
[----:B------:R-:W0:Y:S01]  /*3130*/  S2R R117, SR_CgaCtaId ;  /* 0x0000000000757919 */ /* 0x000e220000008800 */
[C---:B--2---:R-:W-:Y:S01]  /*3140*/  FMUL.FTZ R88, R97.reuse, R15 ;  /* 0x0000000f61587220 */ /* 0x044fe20000410000 */
[----:B------:R-:W-:Y:S01]  /*3150*/  FMUL.FTZ R133, R96, 1.4426950216293334961 ;  /* 0x3fb8aa3b60857820 */ /* 0x000fe20000410000 */
[C---:B------:R-:W-:Y:S01]  /*3160*/  FMUL.FTZ R122, R97.reuse, R6 ;  /* 0x00000006617a7220 */ /* 0x040fe20000410000 */
[C---:B------:R-:W-:Y:S01]  /*3170*/  FMUL.FTZ R118, R97.reuse, R5 ;  /* 0x0000000561767220 */ /* 0x040fe20000410000 */
[----:B------:R-:W-:Y:S01]  /*3180*/  FMUL.RZ R99, R88, 0.15915493667125701904 ;  /* 0x3e22f98358637820 */ /* 0x000fe2000040c000 */
[-C--:B------:R-:W-:Y:S01]  /*3190*/  FMUL.FTZ R88, R97, R16.reuse ;  /* 0x0000001061587220 */ /* 0x080fe20000410000 */
[C---:B------:R-:W-:Y:S01]  /*31a0*/  FMUL.FTZ R101, R133.reuse, R16 ;  /* 0x0000001085657220 */ /* 0x040fe20000410000 */
[----:B------:R-:W-:Y:S01]  /*31b0*/  FMUL.FTZ R106, R133, R10 ;  /* 0x0000000a856a7220 */ /* 0x000fe20000410000 */
[----:B------:R-:W-:Y:S01]  /*31c0*/  MUFU.SIN R103, R99 ;  /* 0x0000006300677308 */ /* 0x000fe20000000400 */
[----:B------:R-:W-:Y:S01]  /*31d0*/  FMUL.RZ R96, R88, 0.15915493667125701904 ;  /* 0x3e22f98358607820 */ /* 0x000fe2000040c000 */
[----:B------:R-:W-:Y:S01]  /*31e0*/  FMUL.FTZ R88, R97, R13 ;  /* 0x0000000d61587220 */ /* 0x000fe20000410000 */
[C---:B------:R-:W-:Y:S01]  /*31f0*/  FMUL.FTZ R123, R133.reuse, R12 ;  /* 0x0000000c857b7220 */ /* 0x040fe20000410000 */
[C---:B------:R-:W-:Y:S01]  /*3200*/  FMUL.FTZ R110, R133.reuse, R9 ;  /* 0x00000009856e7220 */ /* 0x040fe20000410000 */
[----:B------:R-:W-:Y:S01]  /*3210*/  FMUL.FTZ R130, R133, R13 ;  /* 0x0000000d85827220 */ /* 0x000fe20000410000 */
[----:B-1----:R-:W-:Y:S01]  /*3220*/  FMUL.RZ R104, R88, 0.15915493667125701904 ;  /* 0x3e22f98358687820 */ /* 0x002fe2000040c000 */
[-C--:B------:R-:W-:Y:S01]  /*3230*/  FMUL.FTZ R88, R97, R14.reuse ;  /* 0x0000000e61587220 */ /* 0x080fe20000410000 */
[----:B------:R-:W-:Y:S01]  /*3240*/  MUFU.SIN R100, R96 ;  /* 0x0000006000647308 */ /* 0x000fe20000000400 */
[C---:B------:R-:W-:Y:S01]  /*3250*/  FMUL.FTZ R129, R133.reuse, R14 ;  /* 0x0000000e85817220 */ /* 0x040fe20000410000 */
[----:B------:R-:W-:Y:S01]  /*3260*/  FMUL.FTZ R114, R133, R8 ;  /* 0x0000000885727220 */ /* 0x000fe20000410000 */
[----:B------:R-:W-:Y:S01]  /*3270*/  FMUL.RZ R105, R88, 0.15915493667125701904 ;  /* 0x3e22f98358697820 */ /* 0x000fe2000040c000 */
[-C--:B------:R-:W-:Y:S01]  /*3280*/  FMUL.FTZ R88, R97, R11.reuse ;  /* 0x0000000b61587220 */ /* 0x080fe20000410000 */
[----:B------:R-:W-:Y:S01]  /*3290*/  FMUL.RZ R134, R118, 0.15915493667125701904 ;  /* 0x3e22f98376867820 */ /* 0x000fe2000040c000 */
[C---:B------:R-:W-:Y:S01]  /*32a0*/  FMUL.FTZ R124, R133.reuse, R11 ;  /* 0x0000000b857c7220 */ /* 0x040fe20000410000 */
[----:B------:R-:W-:Y:S01]  /*32b0*/  FMUL.FTZ R132, R133, R15 ;  /* 0x0000000f85847220 */ /* 0x000fe20000410000 */
[----:B------:R1:W-:Y:S08]  /*32c0*/  MUFU.COS R102, R96 ;  /* 0x0000006000667308 */ /* 0x0003f00000000000 */
[----:B------:R-:W-:Y:S01]  /*32d0*/  MUFU.COS R135, R99 ;  /* 0x0000006300877308 */ /* 0x000fe20000000000 */
[----:B-1----:R-:W-:Y:S01]  /*32e0*/  FMUL.RZ R96, R88, 0.15915493667125701904 ;  /* 0x3e22f98358607820 */ /* 0x002fe2000040c000 */
[----:B------:R-:W-:-:S06]  /*32f0*/  FMUL.FTZ R88, R97, R12 ;  /* 0x0000000c61587220 */ /* 0x000fcc0000410000 */
[----:B------:R-:W-:Y:S08]  /*3300*/  MUFU.SIN R99, R104 ;  /* 0x0000006800637308 */ /* 0x000ff00000000400 */
[----:B------:R1:W-:Y:S08]  /*3310*/  MUFU.COS R131, R104 ;  /* 0x0000006800837308 */ /* 0x0003f00000000000 */
[----:B------:R-:W-:Y:S01]  /*3320*/  MUFU.SIN R125, R96 ;  /* 0x00000060007d7308 */ /* 0x000fe20000000400 */
[----:B-1----:R-:W-:Y:S01]  /*3330*/  FMUL.RZ R104, R88, 0.15915493667125701904 ;  /* 0x3e22f98358687820 */ /* 0x002fe2000040c000 */
[----:B------:R-:W-:-:S04]  /*3340*/  FMUL.FTZ R88, R97, R9 ;  /* 0x0000000961587220 */ /* 0x000fc80000410000 */
[----:B------:R-:W-:Y:S01]  /*3350*/  FMUL.RZ R108, R88, 0.15915493667125701904 ;  /* 0x3e22f983586c7820 */ /* 0x000fe2000040c000 */
[C---:B------:R-:W-:Y:S01]  /*3360*/  FMUL.FTZ R88, R97.reuse, R10 ;  /* 0x0000000a61587220 */ /* 0x040fe20000410000 */
[----:B------:R1:W-:Y:S08]  /*3370*/  MUFU.COS R127, R96 ;  /* 0x00000060007f7308 */ /* 0x0003f00000000000 */
[----:B------:R-:W-:Y:S01]  /*3380*/  MUFU.SIN R112, R104 ;  /* 0x0000006800707308 */ /* 0x000fe20000000400 */
[----:B-1----:R-:W-:Y:S01]  /*3390*/  FMUL.RZ R96, R88, 0.15915493667125701904 ;  /* 0x3e22f98358607820 */ /* 0x002fe2000040c000 */
[----:B------:R-:W-:-:S06]  /*33a0*/  FMUL.FTZ R88, R97, R7 ;  /* 0x0000000761587220 */ /* 0x000fcc0000410000 */
[----:B------:R1:W-:Y:S08]  /*33b0*/  MUFU.COS R116, R104 ;  /* 0x0000006800747308 */ /* 0x0003f00000000000 */
[----:B------:R-:W-:Y:S01]  /*33c0*/  MUFU.SIN R126, R105 ;  /* 0x00000069007e7308 */ /* 0x000fe20000000400 */
[----:B-1----:R-:W-:Y:S01]  /*33d0*/  FMUL.RZ R104, R88, 0.15915493667125701904 ;  /* 0x3e22f98358687820 */ /* 0x002fe2000040c000 */
[----:B------:R-:W-:-:S04]  /*33e0*/  FMUL.FTZ R88, R97, R8 ;  /* 0x0000000861587220 */ /* 0x000fc80000410000 */
[----:B------:R-:W-:Y:S01]  /*33f0*/  FMUL.RZ R120, R88, 0.15915493667125701904 ;  /* 0x3e22f98358787820 */ /* 0x000fe2000040c000 */
[----:B------:R-:W-:Y:S01]  /*3400*/  LOP3.LUT R88, R113, 0xf80, RZ, 0xc0, !PT ;  /* 0x00000f8071587812 */ /* 0x000fe200078ec0ff */
[----:B------:R-:W-:Y:S03]  /*3410*/  MUFU.COS R128, R105 ;  /* 0x0000006900807308 */ /* 0x000fe60000000000 */
[----:B------:R-:W-:-:S04]  /*3420*/  IADD3 R88, PT, PT, R88, R19, R88 ;  /* 0x0000001358587210 */ /* 0x000fc80007ffe058 */
[C---:B------:R-:W-:Y:S01]  /*3430*/  IADD3 R137, PT, PT, R88.reuse, 0x20, RZ ;  /* 0x0000002058897810 */ /* 0x040fe20007ffe0ff */
[----:B------:R-:W-:Y:S01]  /*3440*/  MUFU.SIN R105, R96 ;  /* 0x0000006000697308 */ /* 0x000fe20000000400 */
[C---:B------:R-:W-:Y:S02]  /*3450*/  IADD3 R139, PT, PT, R88.reuse, 0x40, RZ ;  /* 0x00000040588b7810 */ /* 0x040fe40007ffe0ff */
[C---:B------:R-:W-:Y:S02]  /*3460*/  IADD3 R141, PT, PT, R88.reuse, 0x60, RZ ;  /* 0x00000060588d7810 */ /* 0x040fe40007ffe0ff */
[C---:B------:R-:W-:Y:S02]  /*3470*/  IADD3 R143, PT, PT, R88.reuse, 0x80, RZ ;  /* 0x00000080588f7810 */ /* 0x040fe40007ffe0ff */
[C---:B------:R-:W-:Y:S01]  /*3480*/  IADD3 R145, PT, PT, R88.reuse, 0xa0, RZ ;  /* 0x000000a058917810 */ /* 0x040fe20007ffe0ff */
[----:B------:R1:W-:Y:S01]  /*3490*/  MUFU.COS R107, R96 ;  /* 0x00000060006b7308 */ /* 0x0003e20000000000 */
[----:B------:R-:W-:-:S02]  /*34a0*/  IADD3 R147, PT, PT, R88, 0xc0, RZ ;  /* 0x000000c058937810 */ /* 0x000fc40007ffe0ff */
[C---:B------:R-:W-:Y:S02]  /*34b0*/  IADD3 R149, PT, PT, R88.reuse, 0xe0, RZ ;  /* 0x000000e058957810 */ /* 0x040fe40007ffe0ff */
[-C--:B------:R-:W-:Y:S02]  /*34c0*/  LEA.HI.SX32 R113, R88, R88.reuse, 0x1b ;  /* 0x0000005858717211 */ /* 0x080fe400078fdaff */
[-C--:B------:R-:W-:Y:S01]  /*34d0*/  LEA.HI.SX32 R137, R137, R88.reuse, 0x1b ;  /* 0x0000005889897211 */ /* 0x080fe200078fdaff */
[----:B------:R-:W-:Y:S01]  /*34e0*/  MUFU.SIN R109, R104 ;  /* 0x00000068006d7308 */ /* 0x000fe20000000400 */
[----:B-1----:R-:W-:Y:S02]  /*34f0*/  MOV R96, 0x400 ;  /* 0x0000040000607802 */ /* 0x002fe40000000f00 */
[----:B------:R-:W-:Y:S02]  /*3500*/  LEA.HI.SX32 R139, R139, R88, 0x1b ;  /* 0x000000588b8b7211 */ /* 0x000fe400078fdaff */
[----:B0-----:R-:W-:-:S02]  /*3510*/  LEA R96, R117, R96, 0x18 ;  /* 0x0000006075607211 */ /* 0x001fc400078ec0ff */
[-C--:B------:R-:W-:Y:S01]  /*3520*/  LEA.HI.SX32 R141, R141, R88.reuse, 0x1b ;  /* 0x000000588d8d7211 */ /* 0x080fe200078fdaff */
[----:B------:R0:W-:Y:S01]  /*3530*/  MUFU.COS R119, R104 ;  /* 0x0000006800777308 */ /* 0x0001e20000000000 */
[-C--:B------:R-:W-:Y:S02]  /*3540*/  LEA.HI.SX32 R143, R143, R88.reuse, 0x1b ;  /* 0x000000588f8f7211 */ /* 0x080fe400078fdaff */
[-C--:B------:R-:W-:Y:S02]  /*3550*/  LEA.HI.SX32 R145, R145, R88.reuse, 0x1b ;  /* 0x0000005891917211 */ /* 0x080fe400078fdaff */
[-C--:B------:R-:W-:Y:S02]  /*3560*/  LEA.HI.SX32 R147, R147, R88.reuse, 0x1b ;  /* 0x0000005893937211 */ /* 0x080fe400078fdaff */
[----:B------:R-:W-:Y:S01]  /*3570*/  LEA.HI.SX32 R149, R149, R88, 0x1b ;  /* 0x0000005895957211 */ /* 0x000fe200078fdaff */
[----:B------:R-:W1:Y:S01]  /*3580*/  MUFU.EX2 R101, R101 ;  /* 0x0000006500657308 */ /* 0x000e620000000800 */
[----:B------:R-:W-:-:S02]  /*3590*/  LOP3.LUT R88, R24, 0x3e0, RZ, 0xc0, !PT ;  /* 0x000003e018587812 */ /* 0x000fc400078ec0ff */
[-C--:B0-----:R-:W-:Y:S02]  /*35a0*/  LEA R104, R113, R96.reuse, 0x4 ;  /* 0x0000006071687211 */ /* 0x081fe400078e20ff */
[----:B------:R-:W-:Y:S02]  /*35b0*/  IADD3 R136, PT, PT, R88, R19, RZ ;  /* 0x0000001358887210 */ /* 0x000fe40007ffe0ff */
[-C--:B------:R-:W-:Y:S01]  /*35c0*/  LEA R137, R137, R96.reuse, 0x4 ;  /* 0x0000006089897211 */ /* 0x080fe200078e20ff */
[----:B----4-:R0:W-:Y:S01]  /*35d0*/  STS.128 [R104], R48 ;  /* 0x0000003068007388 */ /* 0x0101e20000000c00 */
[-C--:B------:R-:W-:Y:S01]  /*35e0*/  LEA R139, R139, R96.reuse, 0x4 ;  /* 0x000000608b8b7211 */ /* 0x080fe200078e20ff */
[----:B------:R-:W2:Y:S01]  /*35f0*/  MUFU.EX2 R106, R106 ;  /* 0x0000006a006a7308 */ /* 0x000ea20000000800 */
[-C--:B------:R-:W-:Y:S01]  /*3600*/  LEA R141, R141, R96.reuse, 0x4 ;  /* 0x000000608d8d7211 */ /* 0x080fe200078e20ff */
[----:B---3--:R3:W-:Y:S01]  /*3610*/  STS.128 [R137+0x200], R52 ;  /* 0x0002003489007388 */ /* 0x0087e20000000c00 */
[----:B------:R-:W-:-:S02]  /*3620*/  LEA R143, R143, R96, 0x4 ;  /* 0x000000608f8f7211 */ /* 0x000fc400078e20ff */
[-C--:B------:R-:W-:Y:S01]  /*3630*/  LEA R145, R145, R96.reuse, 0x4 ;  /* 0x0000006091917211 */ /* 0x080fe200078e20ff */
[----:B------:R4:W-:Y:S01]  /*3640*/  STS.128 [R139+0x400], R56 ;  /* 0x000400388b007388 */ /* 0x0009e20000000c00 */
[-C--:B------:R-:W-:Y:S01]  /*3650*/  LEA R147, R147, R96.reuse, 0x4 ;  /* 0x0000006093937211 */ /* 0x080fe200078e20ff */
[----:B------:R-:W2:Y:S01]  /*3660*/  MUFU.EX2 R123, R123 ;  /* 0x0000007b007b7308 */ /* 0x000ea20000000800 */
[----:B------:R-:W-:Y:S01]  /*3670*/  LEA R149, R149, R96, 0x4 ;  /* 0x0000006095957211 */ /* 0x000fe200078e20ff */
[----:B------:R2:W-:Y:S01]  /*3680*/  STS.128 [R141+0x600], R60 ;  /* 0x0006003c8d007388 */ /* 0x0005e20000000c00 */
[C---:B-1----:R-:W-:Y:S01]  /*3690*/  FMUL.FTZ R102, R101.reuse, R102 ;  /* 0x0000006665667220 */ /* 0x042fe20000410000 */
[----:B------:R-:W-:Y:S01]  /*36a0*/  FMUL.FTZ R101, R101, R100 ;  /* 0x0000006465657220 */ /* 0x000fe20000410000 */
[----:B0-----:R-:W-:Y:S01]  /*36b0*/  SHF.L.U32 R48, R136, 0x3, RZ ;  /* 0x0000000388307819 */ /* 0x001fe200000006ff */
[----:B------:R0:W-:Y:S02]  /*36c0*/  STS.128 [R143+0x800], R64 ;  /* 0x000800408f007388 */ /* 0x0001e40000000c00 */
[----:B------:R-:W-:Y:S01]  /*36d0*/  MUFU.SIN R111, R108 ;  /* 0x0000006c006f7308 */ /* 0x000fe20000000400 */
[----:B------:R-:W-:Y:S01]  /*36e0*/  LEA.HI.SX32 R49, R48, R48, 0x1b ;  /* 0x0000003030317211 */ /* 0x000fe200078fdaff */
[----:B------:R1:W-:Y:S01]  /*36f0*/  STS.128 [R145+0xa00], R68 ;  /* 0x000a004491007388 */ /* 0x0003e20000000c00 */
[----:B---3--:R-:W-:Y:S01]  /*3700*/  FMUL.FTZ R52, R97, R3 ;  /* 0x0000000361347220 */ /* 0x008fe20000410000 */
[----:B------:R-:W-:Y:S01]  /*3710*/  FMUL.RZ R54, R122, 0.15915493667125701904 ;  /* 0x3e22f9837a367820 */ /* 0x000fe2000040c000 */
[----:B------:R-:W-:Y:S01]  /*3720*/  MOV R53, UR9 ;  /* 0x0000000900357c02 */ /* 0x000fe20008000f00 */
[----:B------:R3:W-:Y:S02]  /*3730*/  STS.128 [R147+0xc00], R72 ;  /* 0x000c004893007388 */ /* 0x0007e40000000c00 */
[----:B------:R-:W3:Y:S01]  /*3740*/  MUFU.EX2 R110, R110 ;  /* 0x0000006e006e7308 */ /* 0x000ee20000000800 */
[----:B----4-:R-:W-:Y:S01]  /*3750*/  FMUL.FTZ R59, R133, R6 ;  /* 0x00000006853b7220 */ /* 0x010fe20000410000 */
[----:B--2---:R-:W-:Y:S01]  /*3760*/  LEA R62, R49, R96, 0x4 ;  /* 0x00000060313e7211 */ /* 0x004fe200078e20ff */
[----:B------:R-:W-:Y:S01]  /*3770*/  STS.128 [R149+0xe00], R76 ;  /* 0x000e004c95007388 */ /* 0x000fe20000000c00 */
[----:B------:R-:W-:-:S03]  /*3780*/  NOP ;  /* 0x0000000000007918 */ /* 0x000fc60000000000 */
[----:B------:R-:W2:Y:S01]  /*3790*/  LDS.128 R48, [R62] ;  /* 0x000000003e307984 */ /* 0x000ea20000000c00 */
[----:B0-----:R-:W-:Y:S01]  /*37a0*/  FMUL.RZ R65, R52, 0.15915493667125701904 ;  /* 0x3e22f98334417820 */ /* 0x001fe2000040c000 */
[----:B------:R-:W-:Y:S01]  /*37b0*/  MOV R52, UR8 ;  /* 0x0000000800347c02 */ /* 0x000fe20008000f00 */
[----:B------:R-:W-:Y:S01]  /*37c0*/  MUFU.SIN R122, R54 ;  /* 0x00000036007a7308 */ /* 0x000fe20000000400 */
[C---:B-1----:R-:W-:Y:S01]  /*37d0*/  FMUL.FTZ R69, R106.reuse, R107 ;  /* 0x0000006b6a457220 */ /* 0x042fe20000410000 */
[----:B------:R-:W-:Y:S01]  /*37e0*/  FMUL.FTZ R68, R106, R105 ;  /* 0x000000696a447220 */ /* 0x000fe20000410000 */
[----:B------:R-:W-:Y:S01]  /*37f0*/  MOV R60, R52 ;  /* 0x00000034003c7202 */ /* 0x000fe20000000f00 */
[----:B---3--:R-:W-:Y:S01]  /*3800*/  FMUL.FTZ R72, R123, R112 ;  /* 0x000000707b487220 */ /* 0x008fe20000410000 */
[----:B------:R-:W-:Y:S01]  /*3810*/  FMUL.FTZ R70, R110, R111 ;  /* 0x0000006f6e467220 */ /* 0x000fe20000410000 */
[----:B------:R-:W-:Y:S01]  /*3820*/  FMUL.FTZ R63, R133, R3 ;  /* 0x00000003853f7220 */ /* 0x000fe20000410000 */
[----:B------:R-:W-:Y:S01]  /*3830*/  FMUL.FTZ R73, R123, R116 ;  /* 0x000000747b497220 */ /* 0x000fe20000410000 */
[----:B------:R0:W-:Y:S01]  /*3840*/  MUFU.COS R58, R54 ;  /* 0x00000036003a7308 */ /* 0x0001e20000000000 */
[----:B------:R-:W-:Y:S01]  /*3850*/  FMUL.FTZ R64, R97, R4 ;  /* 0x0000000461407220 */ /* 0x000fe20000410000 */
[----:B------:R-:W-:Y:S01]  /*3860*/  FMUL.FTZ R137, R133, R0 ;  /* 0x0000000085897220 */ /* 0x000fe20000410000 */
[----:B------:R-:W-:-:S02]  /*3870*/  MOV R61, UR15 ;  /* 0x0000000f003d7c02 */ /* 0x000fc40008000f00 */
[----:B------:R-:W-:-:S03]  /*3880*/  FMUL.RZ R67, R64, 0.15915493667125701904 ;  /* 0x3e22f98340437820 */ /* 0x000fc6000040c000 */
[----:B------:R1:W3:Y:S01]  /*3890*/  MUFU.COS R121, R108 ;  /* 0x0000006c00797308 */ /* 0x0002e20000000000 */
[----:B0-----:R-:W0:Y:S01]  /*38a0*/  LDS.128 R52, [R62+0x10] ;  /* 0x000010003e347984 */ /* 0x001e220000000c00 */
[----:B------:R-:W-:-:S06]  /*38b0*/  IMAD.WIDE.U32 R60, R95, UR24, R60 ;  /* 0x000000185f3c7c25 */ /* 0x000fcc000f8e003c */
[----:B------:R-:W4:Y:S01]  /*38c0*/  MUFU.EX2 R130, R130 ;  /* 0x0000008200827308 */ /* 0x000f220000000800 */
[----:B-1----:R-:W-:-:S07]  /*38d0*/  FMUL.FTZ R108, R133, R7 ;  /* 0x00000007856c7220 */ /* 0x002fce0000410000 */
[----:B------:R-:W1:Y:S01]  /*38e0*/  MUFU.EX2 R108, R108 ;  /* 0x0000006c006c7308 */ /* 0x000e620000000800 */
[----:B---3--:R-:W-:Y:S01]  /*38f0*/  FMUL.FTZ R71, R110, R121 ;  /* 0x000000796e477220 */ /* 0x008fe20000410000 */
[C---:B--2---:R-:W-:Y:S01]  /*3900*/  FMUL.FTZ R105, R98.reuse, R48 ;  /* 0x0000003062697220 */ /* 0x044fe20000410000 */
[----:B------:R-:W-:Y:S01]  /*3910*/  FMUL.FTZ R106, R98, R49 ;  /* 0x00000031626a7220 */ /* 0x000fe20000410000 */
[----:B------:R-:W-:-:S04]  /*3920*/  FMUL.FTZ R107, R94, R50 ;  /* 0x000000325e6b7220 */ /* 0x000fc80000410000 */
[----:B------:R-:W-:Y:S01]  /*3930*/  MUFU.SIN R115, R120 ;  /* 0x0000007800737308 */ /* 0x000fe20000000400 */
[CC--:B------:R-:W-:Y:S01]  /*3940*/  FMUL.FTZ R49, R105.reuse, R101.reuse ;  /* 0x0000006569317220 */ /* 0x0c0fe20000410000 */
[----:B------:R-:W-:Y:S01]  /*3950*/  FMUL.FTZ R48, R106, R101 ;  /* 0x000000656a307220 */ /* 0x000fe20000410000 */
[----:B------:R-:W-:Y:S01]  /*3960*/  FMUL.FTZ R111, R94, R51 ;  /* 0x000000335e6f7220 */ /* 0x000fe20000410000 */
[----:B----4-:R-:W-:Y:S01]  /*3970*/  FMUL.FTZ R99, R130, R99 ;  /* 0x0000006382637220 */ /* 0x010fe20000410000 */
[-C--:B------:R-:W-:Y:S01]  /*3980*/  FFMA.FTZ R112, R106, R102.reuse, R49 ;  /* 0x000000666a707223 */ /* 0x080fe20000010031 */
[----:B------:R-:W-:Y:S01]  /*3990*/  FFMA.FTZ R78, R105, R102, -R48 ;  /* 0x00000066694e7223 */ /* 0x000fe20000010830 */
[----:B------:R-:W-:Y:S01]  /*39a0*/  FMUL.FTZ R100, R130, R131 ;  /* 0x0000008382647220 */ /* 0x000fe20000410000 */
[----:B------:R2:W-:Y:S01]  /*39b0*/  MUFU.COS R117, R120 ;  /* 0x0000007800757308 */ /* 0x0005e20000000000 */
[----:B------:R-:W3:Y:S01]  /*39c0*/  LDS.128 R48, [R62+0x20] ;  /* 0x000020003e307984 */ /* 0x000ee20000000c00 */
[----:B------:R-:W-:Y:S01]  /*39d0*/  FADD.FTZ R112, R111, R112 ;  /* 0x000000706f707221 */ /* 0x000fe20000010000 */
[----:B------:R-:W-:Y:S01]  /*39e0*/  FADD.FTZ R79, R107, R78 ;  /* 0x0000004e6b4f7221 */ /* 0x000fe20000010000 */
[C---:B-1----:R-:W-:Y:S01]  /*39f0*/  FMUL.FTZ R110, R108.reuse, R119 ;  /* 0x000000776c6e7220 */ /* 0x042fe20000410000 */
[----:B------:R-:W-:Y:S01]  /*3a00*/  FMUL.FTZ R109, R108, R109 ;  /* 0x0000006d6c6d7220 */ /* 0x000fe20000410000 */
[CC--:B------:R-:W-:Y:S01]  /*3a10*/  FMUL.FTZ R119, R99.reuse, R112.reuse ;  /* 0x0000007063777220 */ /* 0x0c0fe20000410000 */
[----:B------:R-:W-:Y:S01]  /*3a20*/  FMUL.FTZ R121, R99, R79 ;  /* 0x0000004f63797220 */ /* 0x000fe20000410000 */
[----:B------:R-:W1:Y:S01]  /*3a30*/  MUFU.EX2 R129, R129 ;  /* 0x0000008100817308 */ /* 0x000e620000000800 */
[----:B--2---:R-:W-:Y:S01]  /*3a40*/  FMUL.FTZ R120, R133, R5 ;  /* 0x0000000585787220 */ /* 0x004fe20000410000 */
[C---:B------:R-:W-:Y:S01]  /*3a50*/  FFMA.FTZ R119, R100.reuse, R79, -R119 ;  /* 0x0000004f64777223 */ /* 0x040fe20000010877 */
[----:B------:R-:W-:Y:S01]  /*3a60*/  FFMA.FTZ R121, R100, R112, R121 ;  /* 0x0000007064797223 */ /* 0x000fe20000010079 */
[C---:B0-----:R-:W-:Y:S01]  /*3a70*/  FMUL.FTZ R116, R93.reuse, R52 ;  /* 0x000000345d747220 */ /* 0x041fe20000410000 */
[----:B------:R-:W-:Y:S01]  /*3a80*/  FMUL.FTZ R112, R93, R53 ;  /* 0x000000355d707220 */ /* 0x000fe20000410000 */
[C---:B------:R-:W-:Y:S01]  /*3a90*/  FMUL.FTZ R78, R97.reuse, R2 ;  /* 0x00000002614e7220 */ /* 0x040fe20000410000 */
[----:B------:R-:W-:Y:S01]  /*3aa0*/  FMUL.FTZ R97, R97, R0 ;  /* 0x0000000061617220 */ /* 0x000fe20000410000 */
[----:B------:R-:W0:Y:S01]  /*3ab0*/  MUFU.EX2 R114, R114 ;  /* 0x0000007200727308 */ /* 0x000e220000000800 */
[----:B------:R-:W-:Y:S01]  /*3ac0*/  FADD.FTZ R119, R116, R119 ;  /* 0x0000007774777221 */ /* 0x000fe20000010000 */
[----:B------:R-:W-:Y:S01]  /*3ad0*/  FADD.FTZ R121, R112, R121 ;  /* 0x0000007970797221 */ /* 0x000fe20000010000 */
[----:B------:R-:W-:-:S05]  /*3ae0*/  FMUL.RZ R79, R97, 0.15915493667125701904 ;  /* 0x3e22f983614f7820 */ /* 0x000fca000040c000 */
[----:B------:R-:W-:Y:S01]  /*3af0*/  MUFU.SIN R113, R134 ;  /* 0x0000008600717308 */ /* 0x000fe20000000400 */
[C---:B-1----:R-:W-:Y:S01]  /*3b00*/  FMUL.FTZ R76, R129.reuse, R126 ;  /* 0x0000007e814c7220 */ /* 0x042fe20000410000 */
[----:B------:R-:W-:Y:S01]  /*3b10*/  FMUL.FTZ R77, R129, R128 ;  /* 0x00000080814d7220 */ /* 0x000fe20000410000 */
[----:B------:R-:W-:Y:S02]  /*3b20*/  FMUL.RZ R126, R78, 0.15915493667125701904 ;  /* 0x3e22f9834e7e7820 */ /* 0x000fe4000040c000 */
[----:B------:R-:W-:-:S03]  /*3b30*/  FMUL.FTZ R52, R76, R121 ;  /* 0x000000794c347220 */ /* 0x000fc60000410000 */
[----:B------:R-:W-:Y:S01]  /*3b40*/  MUFU.COS R118, R134 ;  /* 0x0000008600767308 */ /* 0x000fe20000000000 */
[C---:B0-----:R-:W-:Y:S01]  /*3b50*/  FMUL.FTZ R108, R114.reuse, R117 ;  /* 0x00000075726c7220 */ /* 0x041fe20000410000 */
[----:B------:R-:W-:Y:S01]  /*3b60*/  FMUL.FTZ R115, R114, R115 ;  /* 0x0000007372737220 */ /* 0x000fe20000410000 */
[----:B------:R-:W-:-:S05]  /*3b70*/  FMUL.FTZ R117, R92, R54 ;  /* 0x000000365c757220 */ /* 0x000fca0000410000 */
[----:B------:R-:W0:Y:S01]  /*3b80*/  MUFU.EX2 R120, R120 ;  /* 0x0000007800787308 */ /* 0x000e220000000800 */
[C---:B---3--:R-:W-:Y:S01]  /*3b90*/  FMUL.FTZ R129, R90.reuse, R50 ;  /* 0x000000325a817220 */ /* 0x048fe20000410000 */
[----:B------:R-:W-:-:S06]  /*3ba0*/  FMUL.FTZ R130, R90, R51 ;  /* 0x000000335a827220 */ /* 0x000fcc0000410000 */
[----:B------:R-:W1:Y:S08]  /*3bb0*/  MUFU.EX2 R124, R124 ;  /* 0x0000007c007c7308 */ /* 0x000e700000000800 */
[----:B------:R-:W2:Y:S01]  /*3bc0*/  MUFU.EX2 R59, R59 ;  /* 0x0000003b003b7308 */ /* 0x000ea20000000800 */
[C---:B0-----:R-:W-:Y:S01]  /*3bd0*/  FMUL.FTZ R114, R120.reuse, R118 ;  /* 0x0000007678727220 */ /* 0x041fe20000410000 */
[----:B------:R-:W-:Y:S01]  /*3be0*/  FMUL.FTZ R113, R120, R113 ;  /* 0x0000007178717220 */ /* 0x000fe20000410000 */
[-C--:B------:R-:W-:Y:S01]  /*3bf0*/  FMUL.FTZ R120, R76, R119.reuse ;  /* 0x000000774c787220 */ /* 0x080fe20000410000 */
[----:B------:R-:W-:-:S03]  /*3c00*/  FFMA.FTZ R118, R77, R119, -R52 ;  /* 0x000000774d767223 */ /* 0x000fc60000010834 */
[----:B------:R-:W-:Y:S01]  /*3c10*/  FFMA.FTZ R121, R77, R121, R120 ;  /* 0x000000794d797223 */ /* 0x000fe20000010078 */
[----:B------:R-:W-:Y:S01]  /*3c20*/  MUFU.SIN R56, R65 ;  /* 0x0000004100387308 */ /* 0x000fe20000000400 */
[C---:B-1----:R-:W-:Y:S01]  /*3c30*/  FMUL.FTZ R75, R124.reuse, R127 ;  /* 0x0000007f7c4b7220 */ /* 0x042fe20000410000 */
[----:B------:R-:W-:Y:S01]  /*3c40*/  FMUL.FTZ R74, R124, R125 ;  /* 0x0000007d7c4a7220 */ /* 0x000fe20000410000 */
[----:B------:R-:W-:Y:S01]  /*3c50*/  FMUL.FTZ R124, R92, R55 ;  /* 0x000000375c7c7220 */ /* 0x000fe20000410000 */
[----:B------:R-:W-:Y:S01]  /*3c60*/  FMUL.FTZ R125, R91, R49 ;  /* 0x000000315b7d7220 */ /* 0x000fe20000410000 */
[----:B------:R-:W0:Y:S03]  /*3c70*/  LDS.128 R52, [R62+0x30] ;  /* 0x000030003e347984 */ /* 0x000e260000000c00 */
[----:B------:R-:W1:Y:S01]  /*3c80*/  MUFU.EX2 R63, R63 ;  /* 0x0000003f003f7308 */ /* 0x000e620000000800 */
[C---:B--2---:R-:W-:Y:S01]  /*3c90*/  FMUL.FTZ R123, R59.reuse, R58 ;  /* 0x0000003a3b7b7220 */ /* 0x044fe20000410000 */
[----:B------:R-:W-:Y:S01]  /*3ca0*/  FMUL.FTZ R122, R59, R122 ;  /* 0x0000007a3b7a7220 */ /* 0x000fe20000410000 */
[----:B------:R-:W-:Y:S01]  /*3cb0*/  FADD.FTZ R59, R124, R121 ;  /* 0x000000797c3b7221 */ /* 0x000fe20000010000 */
[----:B------:R-:W-:-:S04]  /*3cc0*/  FADD.FTZ R58, R117, R118 ;  /* 0x00000076753a7221 */ /* 0x000fc80000010000 */
[----:B------:R2:W3:Y:S01]  /*3cd0*/  MUFU.COS R57, R65 ;  /* 0x0000004100397308 */ /* 0x0004e20000000000 */
[----:B------:R-:W-:-:S07]  /*3ce0*/  FMUL.FTZ R128, R74, R58 ;  /* 0x0000003a4a807220 */ /* 0x000fce0000410000 */
[----:B------:R-:W4:Y:S01]  /*3cf0*/  MUFU.EX2 R132, R132 ;  /* 0x0000008400847308 */ /* 0x000f220000000800 */
[----:B-1----:R-:W-:Y:S01]  /*3d00*/  FMUL.FTZ R120, R63, R56 ;  /* 0x000000383f787220 */ /* 0x002fe20000410000 */
[----:B------:R-:W-:Y:S01]  /*3d10*/  FMUL.FTZ R56, R74, R59 ;  /* 0x0000003b4a387220 */ /* 0x000fe20000410000 */
[----:B--2---:R-:W-:-:S05]  /*3d20*/  FMUL.FTZ R65, R133, R4 ;  /* 0x0000000485417220 */ /* 0x004fca0000410000 */
[----:B------:R-:W-:Y:S01]  /*3d30*/  MUFU.SIN R64, R67 ;  /* 0x0000004300407308 */ /* 0x000fe20000000400 */
[----:B---3--:R-:W-:Y:S01]  /*3d40*/  FMUL.FTZ R121, R63, R57 ;  /* 0x000000393f797220 */ /* 0x008fe20000410000 */
[C---:B------:R-:W-:Y:S01]  /*3d50*/  FFMA.FTZ R57, R75.reuse, R58, -R56 ;  /* 0x0000003a4b397223 */ /* 0x040fe20000010838 */
[----:B------:R-:W-:Y:S01]  /*3d60*/  FFMA.FTZ R56, R75, R59, R128 ;  /* 0x0000003b4b387223 */ /* 0x000fe20000010080 */
[----:B------:R-:W-:-:S03]  /*3d70*/  FMUL.FTZ R128, R91, R48 ;  /* 0x000000305b807220 */ /* 0x000fc60000410000 */
[----:B------:R-:W-:Y:S01]  /*3d80*/  FADD.FTZ R56, R125, R56 ;  /* 0x000000387d387221 */ /* 0x000fe20000010000 */
[----:B------:R-:W1:Y:S01]  /*3d90*/  MUFU.EX2 R65, R65 ;  /* 0x0000004100417308 */ /* 0x000e620000000800 */
[C---:B----4-:R-:W-:Y:S01]  /*3da0*/  FMUL.FTZ R104, R132.reuse, R135 ;  /* 0x0000008784687220 */ /* 0x050fe20000410000 */
[----:B------:R-:W-:Y:S01]  /*3db0*/  FMUL.FTZ R103, R132, R103 ;  /* 0x0000006784677220 */ /* 0x000fe20000410000 */
[----:B------:R-:W-:Y:S01]  /*3dc0*/  FADD.FTZ R57, R128, R57 ;  /* 0x0000003980397221 */ /* 0x000fe20000010000 */
[----:B------:R-:W-:Y:S01]  /*3dd0*/  FMUL.FTZ R50, R72, R56 ;  /* 0x0000003848327220 */ /* 0x000fe20000410000 */
[-C--:B------:R-:W-:Y:S01]  /*3de0*/  FMUL.FTZ R48, R104, R101.reuse ;  /* 0x0000006568307220 */ /* 0x080fe20000410000 */
[----:B------:R-:W-:Y:S01]  /*3df0*/  FMUL.FTZ R49, R103, R101 ;  /* 0x0000006567317220 */ /* 0x000fe20000410000 */
[-C--:B------:R-:W-:Y:S01]  /*3e00*/  FMUL.FTZ R51, R72, R57.reuse ;  /* 0x0000003948337220 */ /* 0x080fe20000410000 */
[----:B------:R2:W3:Y:S01]  /*3e10*/  MUFU.COS R66, R67 ;  /* 0x0000004300427308 */ /* 0x0004e20000000000 */
[----:B------:R-:W-:Y:S01]  /*3e20*/  FFMA.FTZ R58, R73, R57, -R50 ;  /* 0x00000039493a7223 */ /* 0x000fe20000010832 */
[----:B------:R-:W-:Y:S01]  /*3e30*/  FFMA.FTZ R57, R103, R102, R48 ;  /* 0x0000006667397223 */ /* 0x000fe20000010030 */
[----:B------:R-:W-:Y:S01]  /*3e40*/  FFMA.FTZ R59, R73, R56, R51 ;  /* 0x00000038493b7223 */ /* 0x000fe20000010033 */
[----:B------:R-:W-:Y:S01]  /*3e50*/  FFMA.FTZ R56, R104, R102, -R49 ;  /* 0x0000006668387223 */ /* 0x000fe20000010831 */
[----:B------:R-:W-:Y:S01]  /*3e60*/  FADD.FTZ R63, R129, R58 ;  /* 0x0000003a813f7221 */ /* 0x000fe20000010000 */
[----:B------:R-:W4:Y:S01]  /*3e70*/  LDS.128 R48, [R62+0x40] ;  /* 0x000040003e307984 */ /* 0x000f220000000c00 */
[----:B0-----:R-:W-:Y:S01]  /*3e80*/  FMUL.FTZ R131, R89, R53 ;  /* 0x0000003559837220 */ /* 0x001fe20000410000 */
[----:B------:R-:W-:Y:S01]  /*3e90*/  FMUL.FTZ R58, R99, R56 ;  /* 0x00000038633a7220 */ /* 0x000fe20000410000 */
[----:B-1----:R-:W-:Y:S01]  /*3ea0*/  FMUL.FTZ R118, R65, R64 ;  /* 0x0000004041767220 */ /* 0x002fe20000410000 */
[----:B------:R-:W-:Y:S01]  /*3eb0*/  FADD.FTZ R64, R130, R59 ;  /* 0x0000003b82407221 */ /* 0x000fe20000010000 */
[-C--:B------:R-:W-:Y:S01]  /*3ec0*/  FMUL.FTZ R59, R99, R57.reuse ;  /* 0x00000039633b7220 */ /* 0x080fe20000410000 */
[----:B--2---:R-:W-:Y:S01]  /*3ed0*/  FMUL.FTZ R67, R133, R2 ;  /* 0x0000000285437220 */ /* 0x004fe20000410000 */
[----:B------:R-:W-:Y:S01]  /*3ee0*/  FMUL.FTZ R132, R89, R52 ;  /* 0x0000003459847220 */ /* 0x000fe20000410000 */
[C---:B------:R-:W-:Y:S01]  /*3ef0*/  FFMA.FTZ R58, R100.reuse, R57, R58 ;  /* 0x00000039643a7223 */ /* 0x040fe2000001003a */
[----:B------:R-:W-:Y:S01]  /*3f00*/  FFMA.FTZ R59, R100, R56, -R59 ;  /* 0x00000038643b7223 */ /* 0x000fe2000001083b */
[----:B------:R-:W-:Y:S01]  /*3f10*/  MUFU.COS R78, R126 ;  /* 0x0000007e004e7308 */ /* 0x000fe20000000000 */
[----:B---3--:R-:W-:Y:S01]  /*3f20*/  FMUL.FTZ R119, R65, R66 ;  /* 0x0000004241777220 */ /* 0x008fe20000410000 */
[C---:B------:R-:W-:Y:S01]  /*3f30*/  FMUL.FTZ R66, R70.reuse, R64 ;  /* 0x0000004046427220 */ /* 0x040fe20000410000 */
[----:B------:R-:W-:Y:S01]  /*3f40*/  FMUL.FTZ R65, R70, R63 ;  /* 0x0000003f46417220 */ /* 0x000fe20000410000 */
[C---:B------:R-:W-:Y:S01]  /*3f50*/  FMUL.FTZ R53, R76.reuse, R59 ;  /* 0x0000003b4c357220 */ /* 0x040fe20000410000 */
[----:B------:R-:W-:Y:S01]  /*3f60*/  FMUL.FTZ R56, R76, R58 ;  /* 0x0000003a4c387220 */ /* 0x000fe20000410000 */
[C---:B------:R-:W-:Y:S01]  /*3f70*/  FFMA.FTZ R63, R71.reuse, R63, -R66 ;  /* 0x0000003f473f7223 */ /* 0x040fe20000010842 */
[----:B------:R-:W-:Y:S01]  /*3f80*/  FFMA.FTZ R64, R71, R64, R65 ;  /* 0x0000004047407223 */ /* 0x000fe20000010041 */
[----:B------:R-:W0:Y:S01]  /*3f90*/  MUFU.EX2 R67, R67 ;  /* 0x0000004300437308 */ /* 0x000e220000000800 */
[----:B------:R-:W-:Y:S01]  /*3fa0*/  FFMA.FTZ R58, R77, R58, R53 ;  /* 0x0000003a4d3a7223 */ /* 0x000fe20000010035 */
[----:B------:R-:W-:Y:S01]  /*3fb0*/  FADD.FTZ R63, R132, R63 ;  /* 0x0000003f843f7221 */ /* 0x000fe20000010000 */
[----:B------:R-:W-:Y:S01]  /*3fc0*/  FADD.FTZ R64, R131, R64 ;  /* 0x0000004083407221 */ /* 0x000fe20000010000 */
[C---:B------:R-:W-:Y:S01]  /*3fd0*/  FMUL.FTZ R135, R87.reuse, R55 ;  /* 0x0000003757877220 */ /* 0x040fe20000410000 */
[----:B------:R-:W-:Y:S01]  /*3fe0*/  FMUL.FTZ R134, R87, R54 ;  /* 0x0000003657867220 */ /* 0x000fe20000410000 */
[C---:B------:R-:W-:Y:S01]  /*3ff0*/  FMUL.FTZ R53, R68.reuse, R63 ;  /* 0x0000003f44357220 */ /* 0x040fe20000410000 */
[-C--:B------:R-:W-:Y:S01]  /*4000*/  FMUL.FTZ R52, R68, R64.reuse ;  /* 0x0000004044347220 */ /* 0x080fe20000410000 */
[----:B------:R-:W1:Y:S01]  /*4010*/  MUFU.SIN R126, R126 ;  /* 0x0000007e007e7308 */ /* 0x000e620000000400 */
[----:B------:R-:W-:Y:S01]  /*4020*/  FFMA.FTZ R56, R77, R59, -R56 ;  /* 0x0000003b4d387223 */ /* 0x000fe20000010838 */
[C---:B------:R-:W-:Y:S01]  /*4030*/  FFMA.FTZ R66, R69.reuse, R64, R53 ;  /* 0x0000004045427223 */ /* 0x040fe20000010035 */
[----:B------:R-:W-:-:S02]  /*4040*/  FFMA.FTZ R63, R69, R63, -R52 ;  /* 0x0000003f453f7223 */ /* 0x000fc40000010834 */
[----:B------:R-:W2:Y:S01]  /*4050*/  LDS.128 R52, [R62+0x50] ;  /* 0x000050003e347984 */ /* 0x000ea20000000c00 */
[----:B------:R-:W-:Y:S01]  /*4060*/  FADD.FTZ R66, R135, R66 ;  /* 0x0000004287427221 */ /* 0x000fe20000010000 */
[----:B------:R-:W-:Y:S01]  /*4070*/  FADD.FTZ R63, R134, R63 ;  /* 0x0000003f863f7221 */ /* 0x000fe20000010000 */
[C---:B------:R-:W-:Y:S01]  /*4080*/  FMUL.FTZ R64, R74.reuse, R56 ;  /* 0x000000384a407220 */ /* 0x040fe20000410000 */
[----:B0-----:R-:W-:Y:S01]  /*4090*/  FMUL.FTZ R127, R67, R78 ;  /* 0x0000004e437f7220 */ /* 0x001fe20000410000 */
[----:B------:R-:W-:Y:S01]  /*40a0*/  FMUL.FTZ R57, R109, R66 ;  /* 0x000000426d397220 */ /* 0x000fe20000410000 */
[----:B------:R-:W-:Y:S01]  /*40b0*/  MUFU.EX2 R137, R137 ;  /* 0x0000008900897308 */ /* 0x000fe20000000800 */
[-C--:B------:R-:W-:Y:S01]  /*40c0*/  FFMA.FTZ R64, R75, R58.reuse, R64 ;  /* 0x0000003a4b407223 */ /* 0x080fe20000010040 */
[----:B------:R-:W-:Y:S01]  /*40d0*/  FMUL.FTZ R58, R74, R58 ;  /* 0x0000003a4a3a7220 */ /* 0x000fe20000410000 */
[-C--:B------:R-:W-:Y:S01]  /*40e0*/  FFMA.FTZ R78, R110, R63.reuse, -R57 ;  /* 0x0000003f6e4e7223 */ /* 0x080fe20000010839 */
[----:B------:R-:W-:Y:S01]  /*40f0*/  FMUL.FTZ R57, R109, R63 ;  /* 0x0000003f6d397220 */ /* 0x000fe20000410000 */
[C---:B----4-:R-:W-:Y:S01]  /*4100*/  FMUL.FTZ R97, R86.reuse, R48 ;  /* 0x0000003056617220 */ /* 0x050fe20000410000 */
[----:B------:R-:W-:Y:S01]  /*4110*/  FMUL.FTZ R133, R86, R49 ;  /* 0x0000003156857220 */ /* 0x000fe20000410000 */
[----:B-1----:R-:W-:Y:S01]  /*4120*/  FMUL.FTZ R126, R67, R126 ;  /* 0x0000007e437e7220 */ /* 0x002fe20000410000 */
[----:B------:R-:W-:Y:S01]  /*4130*/  FFMA.FTZ R66, R110, R66, R57 ;  /* 0x000000426e427223 */ /* 0x000fe20000010039 */
[----:B------:R-:W-:Y:S01]  /*4140*/  FADD.FTZ R49, R97, R78 ;  /* 0x0000004e61317221 */ /* 0x000fe20000010000 */
[----:B------:R-:W0:Y:S01]  /*4150*/  MUFU.COS R138, R79 ;  /* 0x0000004f008a7308 */ /* 0x000e220000000000 */
[----:B------:R-:W-:Y:S01]  /*4160*/  FFMA.FTZ R58, R75, R56, -R58 ;  /* 0x000000384b3a7223 */ /* 0x000fe2000001083a */
[C---:B------:R-:W-:Y:S01]  /*4170*/  FMUL.FTZ R56, R72.reuse, R64 ;  /* 0x0000004048387220 */ /* 0x040fe20000410000 */
[----:B------:R-:W-:Y:S01]  /*4180*/  FADD.FTZ R65, R133, R66 ;  /* 0x0000004285417221 */ /* 0x000fe20000010000 */
[----:B------:R-:W-:Y:S01]  /*4190*/  FMUL.FTZ R67, R115, R49 ;  /* 0x0000003173437220 */ /* 0x000fe20000410000 */
[----:B------:R-:W-:Y:S01]  /*41a0*/  FMUL.FTZ R139, R85, R50 ;  /* 0x00000032558b7220 */ /* 0x000fe20000410000 */
[-C--:B------:R-:W-:Y:S01]  /*41b0*/  FFMA.FTZ R63, R73, R58.reuse, -R56 ;  /* 0x0000003a493f7223 */ /* 0x080fe20000010838 */
[----:B------:R-:W-:Y:S01]  /*41c0*/  FMUL.FTZ R58, R72, R58 ;  /* 0x0000003a483a7220 */ /* 0x000fe20000410000 */
[----:B------:R-:W1:Y:S01]  /*41d0*/  MUFU.SIN R48, R79 ;  /* 0x0000004f00307308 */ /* 0x000e620000000400 */
[CC--:B------:R-:W-:Y:S01]  /*41e0*/  FFMA.FTZ R67, R108.reuse, R65.reuse, R67 ;  /* 0x000000416c437223 */ /* 0x0c0fe20000010043 */
[----:B------:R-:W-:Y:S01]  /*41f0*/  FMUL.FTZ R65, R115, R65 ;  /* 0x0000004173417220 */ /* 0x000fe20000410000 */
[----:B------:R-:W-:Y:S01]  /*4200*/  FFMA.FTZ R64, R73, R64, R58 ;  /* 0x0000004049407223 */ /* 0x000fe2000001003a */
[----:B------:R-:W-:Y:S01]  /*4210*/  FMUL.FTZ R136, R85, R51 ;  /* 0x0000003355887220 */ /* 0x000fe20000410000 */
[----:B------:R-:W3:Y:S01]  /*4220*/  LDS.128 R56, [R62+0x60] ;  /* 0x000060003e387984 */ /* 0x000ee20000000c00 */
[----:B------:R-:W-:Y:S01]  /*4230*/  FFMA.FTZ R50, R108, R49, -R65 ;  /* 0x000000316c327223 */ /* 0x000fe20000010841 */
[----:B------:R-:W-:Y:S01]  /*4240*/  FMUL.FTZ R78, R70, R63 ;  /* 0x0000003f464e7220 */ /* 0x000fe20000410000 */
[----:B------:R-:W-:Y:S01]  /*4250*/  FADD.FTZ R67, R136, R67 ;  /* 0x0000004388437221 */ /* 0x000fe20000010000 */
[----:B0-----:R-:W-:Y:S01]  /*4260*/  FMUL.FTZ R138, R137, R138 ;  /* 0x0000008a898a7220 */ /* 0x001fe20000410000 */
[----:B------:R-:W-:Y:S01]  /*4270*/  FADD.FTZ R49, R139, R50 ;  /* 0x000000328b317221 */ /* 0x000fe20000010000 */
[-C--:B------:R-:W-:Y:S01]  /*4280*/  FMUL.FTZ R66, R70, R64.reuse ;  /* 0x0000004046427220 */ /* 0x080fe20000410000 */
[----:B------:R-:W-:Y:S01]  /*4290*/  FFMA.FTZ R78, R71, R64, R78 ;  /* 0x00000040474e7223 */ /* 0x000fe2000001004e */
[----:B------:R-:W-:-:S02]  /*42a0*/  FMUL.FTZ R51, R113, R67 ;  /* 0x0000004371337220 */ /* 0x000fc40000410000 */
[----:B------:R-:W-:Y:S01]  /*42b0*/  FFMA.FTZ R66, R71, R63, -R66 ;  /* 0x0000003f47427223 */ /* 0x000fe20000010842 */
[----:B------:R-:W-:Y:S01]  /*42c0*/  FMUL.FTZ R50, R68, R78 ;  /* 0x0000004e44327220 */ /* 0x000fe20000410000 */
[----:B-1----:R-:W-:Y:S01]  /*42d0*/  FMUL.FTZ R137, R137, R48 ;  /* 0x0000003089897220 */ /* 0x002fe20000410000 */
[----:B------:R-:W-:Y:S01]  /*42e0*/  FMUL.FTZ R48, R113, R49 ;  /* 0x0000003171307220 */ /* 0x000fe20000410000 */
[----:B--2---:R-:W-:Y:S01]  /*42f0*/  FMUL.FTZ R141, R84, R53 ;  /* 0x00000035548d7220 */ /* 0x004fe20000410000 */
[----:B------:R-:W-:Y:S01]  /*4300*/  FFMA.FTZ R51, R114, R49, -R51 ;  /* 0x0000003172337223 */ /* 0x000fe20000010833 */
[----:B------:R-:W-:Y:S01]  /*4310*/  FMUL.FTZ R140, R84, R52 ;  /* 0x00000034548c7220 */ /* 0x000fe20000410000 */
[----:B------:R-:W-:Y:S01]  /*4320*/  FFMA.FTZ R48, R114, R67, R48 ;  /* 0x0000004372307223 */ /* 0x000fe20000010030 */
[-C--:B------:R-:W-:Y:S01]  /*4330*/  FFMA.FTZ R63, R69, R66.reuse, -R50 ;  /* 0x00000042453f7223 */ /* 0x080fe20000010832 */
[----:B------:R-:W-:Y:S01]  /*4340*/  FMUL.FTZ R66, R68, R66 ;  /* 0x0000004244427220 */ /* 0x000fe20000410000 */
[----:B------:R-:W-:Y:S01]  /*4350*/  FADD.FTZ R51, R140, R51 ;  /* 0x000000338c337221 */ /* 0x000fe20000010000 */
[----:B------:R-:W-:Y:S01]  /*4360*/  FADD.FTZ R48, R141, R48 ;  /* 0x000000308d307221 */ /* 0x000fe20000010000 */
[----:B------:R-:W-:Y:S01]  /*4370*/  FMUL.FTZ R142, R83, R54 ;  /* 0x00000036538e7220 */ /* 0x000fe20000410000 */
[----:B------:R-:W-:Y:S01]  /*4380*/  FMUL.FTZ R49, R109, R63 ;  /* 0x0000003f6d317220 */ /* 0x000fe20000410000 */
[----:B------:R-:W-:Y:S01]  /*4390*/  FFMA.FTZ R66, R69, R78, R66 ;  /* 0x0000004e45427223 */ /* 0x000fe20000010042 */
[C---:B------:R-:W-:Y:S01]  /*43a0*/  FMUL.FTZ R50, R122.reuse, R48 ;  /* 0x000000307a327220 */ /* 0x040fe20000410000 */
[----:B------:R-:W-:Y:S01]  /*43b0*/  FMUL.FTZ R54, R122, R51 ;  /* 0x000000337a367220 */ /* 0x000fe20000410000 */
[----:B------:R-:W-:Y:S01]  /*43c0*/  FMUL.FTZ R143, R83, R55 ;  /* 0x00000037538f7220 */ /* 0x000fe20000410000 */
[C---:B------:R-:W-:Y:S01]  /*43d0*/  FFMA.FTZ R52, R110.reuse, R66, R49 ;  /* 0x000000426e347223 */ /* 0x040fe20000010031 */
[C---:B------:R-:W-:Y:S01]  /*43e0*/  FFMA.FTZ R65, R123.reuse, R51, -R50 ;  /* 0x000000337b417223 */ /* 0x040fe20000010832 */
[----:B------:R-:W-:Y:S01]  /*43f0*/  FFMA.FTZ R54, R123, R48, R54 ;  /* 0x000000307b367223 */ /* 0x000fe20000010036 */
[----:B------:R-:W-:Y:S01]  /*4400*/  FMUL.FTZ R53, R109, R66 ;  /* 0x000000426d357220 */ /* 0x000fe20000410000 */
[----:B------:R0:W1:Y:S01]  /*4410*/  LDS.128 R48, [R62+0x70] ;  /* 0x000070003e307984 */ /* 0x0000620000000c00 */
[----:B------:R-:W-:Y:S01]  /*4420*/  FMUL.FTZ R55, R115, R52 ;  /* 0x0000003473377220 */ /* 0x000fe20000410000 */
[----:B------:R-:W-:Y:S01]  /*4430*/  FADD.FTZ R54, R143, R54 ;  /* 0x000000368f367221 */ /* 0x000fe20000010000 */
[----:B------:R-:W-:Y:S01]  /*4440*/  FFMA.FTZ R53, R110, R63, -R53 ;  /* 0x0000003f6e357223 */ /* 0x000fe20000010835 */
[----:B------:R-:W-:-:S02]  /*4450*/  FADD.FTZ R65, R142, R65 ;  /* 0x000000418e417221 */ /* 0x000fc40000010000 */
[----:B------:R-:W-:Y:S01]  /*4460*/  FMUL.FTZ R64, R120, R54 ;  /* 0x0000003678407220 */ /* 0x000fe20000410000 */
[-C--:B------:R-:W-:Y:S01]  /*4470*/  FMUL.FTZ R63, R115, R53.reuse ;  /* 0x00000035733f7220 */ /* 0x080fe20000410000 */
[----:B------:R-:W-:Y:S01]  /*4480*/  FFMA.FTZ R55, R108, R53, -R55 ;  /* 0x000000356c377223 */ /* 0x000fe20000010837 */
[-C--:B------:R-:W-:Y:S01]  /*4490*/  FMUL.FTZ R53, R120, R65.reuse ;  /* 0x0000004178357220 */ /* 0x080fe20000410000 */
[C---:B------:R-:W-:Y:S01]  /*44a0*/  FFMA.FTZ R65, R121.reuse, R65, -R64 ;  /* 0x0000004179417223 */ /* 0x040fe20000010840 */
[C---:B---3--:R-:W-:Y:S01]  /*44b0*/  FMUL.FTZ R144, R82.reuse, R56 ;  /* 0x0000003852907220 */ /* 0x048fe20000410000 */
[----:B------:R-:W-:Y:S01]  /*44c0*/  FMUL.FTZ R145, R82, R57 ;  /* 0x0000003952917220 */ /* 0x000fe20000410000 */
[----:B------:R-:W-:Y:S01]  /*44d0*/  FFMA.FTZ R54, R121, R54, R53 ;  /* 0x0000003679367223 */ /* 0x000fe20000010035 */
[----:B------:R-:W-:Y:S01]  /*44e0*/  FFMA.FTZ R63, R108, R52, R63 ;  /* 0x000000346c3f7223 */ /* 0x000fe2000001003f */
[----:B------:R-:W-:Y:S01]  /*44f0*/  FADD.FTZ R65, R144, R65 ;  /* 0x0000004190417221 */ /* 0x000fe20000010000 */
[----:B------:R-:W-:Y:S01]  /*4500*/  FMUL.FTZ R52, R113, R55 ;  /* 0x0000003771347220 */ /* 0x000fe20000410000 */
[----:B------:R-:W-:Y:S01]  /*4510*/  FADD.FTZ R54, R145, R54 ;  /* 0x0000003691367221 */ /* 0x000fe20000010000 */
[----:B------:R-:W-:Y:S01]  /*4520*/  FMUL.FTZ R53, R113, R63 ;  /* 0x0000003f71357220 */ /* 0x000fe20000410000 */
[C---:B0-----:R-:W-:Y:S01]  /*4530*/  FMUL.FTZ R62, R118.reuse, R65 ;  /* 0x00000041763e7220 */ /* 0x041fe20000410000 */
[----:B------:R-:W-:Y:S01]  /*4540*/  FMUL.FTZ R146, R81, R59 ;  /* 0x0000003b51927220 */ /* 0x000fe20000410000 */
[-C--:B------:R-:W-:Y:S01]  /*4550*/  FMUL.FTZ R56, R118, R54.reuse ;  /* 0x0000003676387220 */ /* 0x080fe20000410000 */
[C---:B------:R-:W-:Y:S01]  /*4560*/  FFMA.FTZ R55, R114.reuse, R55, -R53 ;  /* 0x0000003772377223 */ /* 0x040fe20000010835 */
[----:B------:R-:W-:Y:S01]  /*4570*/  FFMA.FTZ R57, R119, R54, R62 ;  /* 0x0000003677397223 */ /* 0x000fe2000001003e */
[----:B------:R-:W-:Y:S01]  /*4580*/  FFMA.FTZ R63, R114, R63, R52 ;  /* 0x0000003f723f7223 */ /* 0x000fe20000010034 */
[----:B------:R-:W-:Y:S01]  /*4590*/  FMUL.FTZ R147, R81, R58 ;  /* 0x0000003a51937220 */ /* 0x000fe20000410000 */
[----:B------:R-:W0:Y:S01]  /*45a0*/  LDC.64 R52, c[0x0][0x450] ;  /* 0x00011400ff347b82 */ /* 0x000e220000000a00 */
[----:B------:R-:W-:Y:S01]  /*45b0*/  FFMA.FTZ R58, R119, R65, -R56 ;  /* 0x00000041773a7223 */ /* 0x000fe20000010838 */
[----:B------:R-:W-:Y:S01]  /*45c0*/  FADD.FTZ R57, R146, R57 ;  /* 0x0000003992397221 */ /* 0x000fe20000010000 */
[C---:B------:R-:W-:Y:S01]  /*45d0*/  FMUL.FTZ R54, R122.reuse, R63 ;  /* 0x0000003f7a367220 */ /* 0x040fe20000410000 */
[----:B------:R-:W-:Y:S01]  /*45e0*/  FMUL.FTZ R56, R122, R55 ;  /* 0x000000377a387220 */ /* 0x000fe20000410000 */
[----:B------:R-:W-:Y:S01]  /*45f0*/  FADD.FTZ R58, R147, R58 ;  /* 0x0000003a933a7221 */ /* 0x000fe20000010000 */
[C---:B------:R-:W-:Y:S01]  /*4600*/  FMUL.FTZ R62, R126.reuse, R57 ;  /* 0x000000397e3e7220 */ /* 0x040fe20000410000 */
[C---:B------:R-:W-:Y:S01]  /*4610*/  FFMA.FTZ R54, R123.reuse, R55, -R54 ;  /* 0x000000377b367223 */ /* 0x040fe20000010836 */
[----:B------:R-:W-:Y:S01]  /*4620*/  FFMA.FTZ R56, R123, R63, R56 ;  /* 0x0000003f7b387223 */ /* 0x000fe20000010038 */
[-C--:B------:R-:W-:Y:S01]  /*4630*/  FMUL.FTZ R64, R126, R58.reuse ;  /* 0x0000003a7e407220 */ /* 0x080fe20000410000 */
[----:B------:R-:W-:-:S02]  /*4640*/  FFMA.FTZ R55, R127, R58, -R62 ;  /* 0x0000003a7f377223 */ /* 0x000fc4000001083e */
[----:B------:R-:W-:Y:S01]  /*4650*/  FMUL.FTZ R58, R120, R56 ;  /* 0x00000038783a7220 */ /* 0x000fe20000410000 */
[----:B------:R-:W-:Y:S01]  /*4660*/  FFMA.FTZ R64, R127, R57, R64 ;  /* 0x000000397f407223 */ /* 0x000fe20000010040 */
[C---:B-1----:R-:W-:Y:S01]  /*4670*/  FMUL.FTZ R148, R80.reuse, R48 ;  /* 0x0000003050947220 */ /* 0x042fe20000410000 */
[----:B------:R-:W-:Y:S01]  /*4680*/  FMUL.FTZ R149, R80, R49 ;  /* 0x0000003150957220 */ /* 0x000fe20000410000 */
[-C--:B------:R-:W-:Y:S01]  /*4690*/  FFMA.FTZ R58, R121, R54.reuse, -R58 ;  /* 0x00000036793a7223 */ /* 0x080fe2000001083a */
[----:B------:R-:W-:Y:S01]  /*46a0*/  FMUL.FTZ R54, R120, R54 ;  /* 0x0000003678367220 */ /* 0x000fe20000410000 */
[----:B------:R-:W-:Y:S01]  /*46b0*/  FADD.FTZ R55, R148, R55 ;  /* 0x0000003794377221 */ /* 0x000fe20000010000 */
[----:B------:R-:W-:Y:S01]  /*46c0*/  FADD.FTZ R64, R149, R64 ;  /* 0x0000004095407221 */ /* 0x000fe20000010000 */
[----:B------:R-:W-:Y:S01]  /*46d0*/  FMUL.FTZ R150, R31, R51 ;  /* 0x000000331f967220 */ /* 0x000fe20000410000 */
[----:B------:R-:W-:Y:S01]  /*46e0*/  FFMA.FTZ R54, R121, R56, R54 ;  /* 0x0000003879367223 */ /* 0x000fe20000010036 */
[-C--:B------:R-:W-:Y:S01]  /*46f0*/  FMUL.FTZ R49, R137, R55.reuse ;  /* 0x0000003789317220 */ /* 0x080fe20000410000 */
[----:B------:R-:W-:Y:S01]  /*4700*/  FMUL.FTZ R48, R118, R58 ;  /* 0x0000003a76307220 */ /* 0x000fe20000410000 */
[----:B------:R-:W-:Y:S01]  /*4710*/  IMAD R57, R95, UR25, R61 ;  /* 0x000000195f397c24 */ /* 0x000fe2000f8e023d */
[----:B0-----:R-:W-:Y:S01]  /*4720*/  LEA R78, P1, R60, R52, 0x3 ;  /* 0x000000343c4e7211 */ /* 0x001fe200078218ff */
[-C--:B------:R-:W-:Y:S01]  /*4730*/  FFMA.FTZ R51, R138, R64.reuse, R49 ;  /* 0x000000408a337223 */ /* 0x080fe20000010031 */
[----:B------:R-:W-:Y:S01]  /*4740*/  FMUL.FTZ R49, R137, R64 ;  /* 0x0000004089317220 */ /* 0x000fe20000410000 */
[----:B------:R-:W-:Y:S01]  /*4750*/  FFMA.FTZ R48, R119, R54, R48 ;  /* 0x0000003677307223 */ /* 0x000fe20000010030 */
[----:B------:R-:W-:Y:S01]  /*4760*/  FMUL.FTZ R151, R31, R50 ;  /* 0x000000321f977220 */ /* 0x000fe20000410000 */
[----:B------:R-:W-:Y:S01]  /*4770*/  FADD.FTZ R156, R150, R51 ;  /* 0x00000033969c7221 */ /* 0x000fe20000010000 */
[----:B------:R-:W-:Y:S01]  /*4780*/  FFMA.FTZ R52, R138, R55, -R49 ;  /* 0x000000378a347223 */ /* 0x000fe20000010831 */
[----:B------:R-:W-:Y:S01]  /*4790*/  FMUL.FTZ R54, R118, R54 ;  /* 0x0000003676367220 */ /* 0x000fe20000410000 */
[----:B------:R-:W-:Y:S01]  /*47a0*/  LEA.HI.X R79, R60, R53, R57, 0x3, P1 ;  /* 0x000000353c4f7211 */ /* 0x000fe200008f1c39 */
[C---:B------:R-:W-:Y:S01]  /*47b0*/  FMUL.FTZ R50, R126.reuse, R48 ;  /* 0x000000307e327220 */ /* 0x040fe20000410000 */
[----:B------:R-:W-:Y:S01]  /*47c0*/  FADD.FTZ R155, R151, R52 ;  /* 0x00000034979b7221 */ /* 0x000fe20000010000 */
[----:B------:R-:W-:Y:S01]  /*47d0*/  FFMA.FTZ R54, R119, R58, -R54 ;  /* 0x0000003a77367223 */ /* 0x000fe20000010836 */
[----:B------:R-:W0:Y:S03]  /*47e0*/  SHFL.UP PT, R53, R156, 0x1, RZ ;  /* 0x042000009c357989 */ /* 0x000e2600000e00ff */
[-C--:B------:R-:W-:Y:S01]  /*47f0*/  FFMA.FTZ R50, R127, R54.reuse, -R50 ;  /* 0x000000367f327223 */ /* 0x080fe20000010832 */
[----:B------:R-:W-:Y:S01]  /*4800*/  FMUL.FTZ R49, R126, R54 ;  /* 0x000000367e317220 */ /* 0x000fe20000410000 */
[----:B------:R-:W1:Y:S02]  /*4810*/  SHFL.UP PT, R52, R155, 0x1, RZ ;  /* 0x042000009b347989 */ /* 0x000e6400000e00ff */
[----:B------:R-:W-:Y:S01]  /*4820*/  FMUL.FTZ R51, R137, R50 ;  /* 0x0000003289337220 */ /* 0x000fe20000410000 */
[----:B------:R-:W-:Y:S01]  /*4830*/  FFMA.FTZ R49, R127, R48, R49 ;  /* 0x000000307f317223 */ /* 0x000fe20000010031 */
[----:B------:R-:W-:Y:S01]  /*4840*/  ISETP.GE.AND P1, PT, R19, 0x1, PT ;  /* 0x000000011300780c */ /* 0x000fe20003f26270 */
[----:B------:R-:W5:Y:S01]  /*4850*/  LDG.E.64 R78, desc[UR20][R78.64] ;  /* 0x000000144e4e7981 */ /* 0x000f62000c1e1b00 */
[----:B------:R-:W-:Y:S01]  /*4860*/  @P0 LEA R157, R95, R96, 0x4 ;  /* 0x000000605f9d0211 */ /* 0x000fe200078e20ff */
[-C--:B------:R-:W-:Y:S01]  /*4870*/  FFMA.FTZ R154, R138, R49.reuse, R51 ;  /* 0x000000318a9a7223 */ /* 0x080fe20000010033 */
[----:B------:R-:W-:Y:S01]  /*4880*/  FMUL.FTZ R49, R137, R49 ;  /* 0x0000003189317220 */ /* 0x000fe20000410000 */
[----:B------:R-:W-:Y:S01]  /*4890*/  ISETP.GE.U32.AND P2, PT, R24, 0x20, PT ;  /* 0x000000201800780c */ /* 0x000fe20003f46070 */
[----:B------:R-:W-:Y:S02]  /*48a0*/  BSSY.RECONVERGENT B0, `(.L_x_525) ;  /* 0x00000ac000007945 */ /* 0x000fe40003800200 */
[----:B------:R-:W-:-:S02]  /*48b0*/  FFMA.FTZ R153, R138, R50, -R49 ;  /* 0x000000328a997223 */ /* 0x000fc40000010831 */
        /* <DEDUP_REMOVED lines=13> */
[----:B------:R-:W-:Y:S01]  /*4990*/  @P1 FFMA.FTZ R153, R153, R48, -R50 ;  /* 0x0000003099991223 */ /* 0x000fe20000010832 */
[----:B------:R-:W-:-:S03]  /*49a0*/  ISETP.GE.AND P1, PT, R19, 0x2, PT ;  /* 0x000000021300780c */ /* 0x000fc60003f26270 */
        /* <DEDUP_REMOVED lines=26> */
[-C--:B---3--:R-:W-:Y:S01]  /*4b50*/  @P1 FFMA.FTZ R154, R154, R48.reuse, R51 ;  /* 0x000000309a9a1223 */ /* 0x088fe20000010033 */
[----:B------:R-:W-:Y:S01]  /*4b60*/  @P1 FFMA.FTZ R153, R153, R48, -R50 ;  /* 0x0000003099991223 */ /* 0x000fe20000010832 */
[----:B------:R-:W-:Y:S01]  /*4b70*/  ISETP.GE.AND P1, PT, R19, 0x8, PT ;  /* 0x000000081300780c */ /* 0x000fe20003f26270 */
[----:B------:R-:W1:Y:S04]  /*4b80*/  SHFL.UP PT, R51, R155, 0x8, RZ ;  /* 0x050000009b337989 */ /* 0x000e6800000e00ff */
[----:B------:R-:W2:Y:S04]  /*4b90*/  SHFL.UP PT, R49, R154, 0x8, RZ ;  /* 0x050000009a317989 */ /* 0x000ea800000e00ff */
[----:B------:R-:W3:Y:S01]  /*4ba0*/  SHFL.UP PT, R48, R153, 0x8, RZ ;  /* 0x0500000099307989 */ /* 0x000ee200000e00ff */
[-C--:B0-----:R-:W-:Y:S01]  /*4bb0*/  FMUL.FTZ R53, R153, R52.reuse ;  /* 0x0000003499357220 */ /* 0x081fe20000410000 */
[----:B------:R-:W-:-:S03]  /*4bc0*/  FMUL.FTZ R52, R154, R52 ;  /* 0x000000349a347220 */ /* 0x000fc60000410000 */
[-C--:B-1----:R-:W-:Y:S01]  /*4bd0*/  FFMA.FTZ R55, R154, R51.reuse, R53 ;  /* 0x000000339a377223 */ /* 0x082fe20000010035 */
[C---:B------:R-:W-:Y:S01]  /*4be0*/  FFMA.FTZ R52, R153.reuse, R51, -R52 ;  /* 0x0000003399347223 */ /* 0x040fe20000010834 */
[-C--:B--2---:R-:W-:Y:S02]  /*4bf0*/  FMUL.FTZ R53, R153, R49.reuse ;  /* 0x0000003199357220 */ /* 0x084fe40000410000 */
[----:B------:R-:W-:Y:S01]  /*4c00*/  @P1 FADD.FTZ R156, R156, R55 ;  /* 0x000000379c9c1221 */ /* 0x000fe20000010000 */
[C---:B------:R-:W-:Y:S01]  /*4c10*/  FMUL.FTZ R50, R154.reuse, R49 ;  /* 0x000000319a327220 */ /* 0x040fe20000410000 */
[----:B------:R-:W-:Y:S01]  /*4c20*/  @P1 FADD.FTZ R155, R155, R52 ;  /* 0x000000349b9b1221 */ /* 0x000fe20000010000 */
[-C--:B---3--:R-:W-:Y:S01]  /*4c30*/  @P1 FFMA.FTZ R154, R154, R48.reuse, R53 ;  /* 0x000000309a9a1223 */ /* 0x088fe20000010035 */
[----:B------:R-:W-:Y:S01]  /*4c40*/  MOV R52, 0x3f800000 ;  /* 0x3f80000000347802 */ /* 0x000fe20000000f00 */
[----:B------:R-:W0:Y:S01]  /*4c50*/  SHFL.UP PT, R51, R156, 0x10, RZ ;  /* 0x060000009c337989 */ /* 0x000e2200000e00ff */
[----:B------:R-:W-:Y:S01]  /*4c60*/  @P1 FFMA.FTZ R153, R153, R48, -R50 ;  /* 0x0000003099991223 */ /* 0x000fe20000010832 */
[----:B------:R-:W-:-:S02]  /*4c70*/  ISETP.NE.AND P1, PT, R19, 0x1f, PT ;  /* 0x0000001f1300780c */ /* 0x000fc40003f25270 */
[----:B------:R-:W-:Y:S01]  /*4c80*/  CS2R R54, SRZ ;  /* 0x0000000000367805 */ /* 0x000fe2000001ff00 */
[----:B------:R-:W1:Y:S01]  /*4c90*/  SHFL.UP PT, R48, R154, 0x10, RZ ;  /* 0x060000009a307989 */ /* 0x000e6200000e00ff */
[----:B------:R-:W-:-:S03]  /*4ca0*/  MOV R53, RZ ;  /* 0x000000ff00357202 */ /* 0x000fc60000000f00 */
[----:B------:R-:W2:Y:S04]  /*4cb0*/  SHFL.UP PT, R49, R155, 0x10, RZ ;  /* 0x060000009b317989 */ /* 0x000ea800000e00ff */
[----:B------:R-:W3:Y:S02]  /*4cc0*/  SHFL.UP PT, R65, R153, 0x10, RZ ;  /* 0x0600000099417989 */ /* 0x000ee400000e00ff */
[----:B------:R-:W-:Y:S02]  /*4cd0*/  @!P1 LEA R158, R22, R96, 0x4 ;  /* 0x00000060169e9211 */ /* 0x000fe400078e20ff */
[----:B------:R-:W-:Y:S01]  /*4ce0*/  @P0 LDS.128 R52, [R157+0x4260] ;  /* 0x004260009d340984 */ /* 0x000fe20000000c00 */
[CC--:B0-----:R-:W-:Y:S01]  /*4cf0*/  FMUL.FTZ R50, R154.reuse, R51.reuse ;  /* 0x000000339a327220 */ /* 0x0c1fe20000410000 */
[C---:B------:R-:W-:Y:S01]  /*4d00*/  FMUL.FTZ R51, R153.reuse, R51 ;  /* 0x0000003399337220 */ /* 0x040fe20000410000 */
[CC--:B-1----:R-:W-:Y:S01]  /*4d10*/  FMUL.FTZ R64, R154.reuse, R48.reuse ;  /* 0x000000309a407220 */ /* 0x0c2fe20000410000 */
[C---:B------:R-:W-:Y:S01]  /*4d20*/  FMUL.FTZ R48, R153.reuse, R48 ;  /* 0x0000003099307220 */ /* 0x040fe20000410000 */
[CC--:B--2---:R-:W-:Y:S01]  /*4d30*/  FFMA.FTZ R50, R153.reuse, R49.reuse, -R50 ;  /* 0x0000003199327223 */ /* 0x0c4fe20000010832 */
[C---:B------:R-:W-:Y:S01]  /*4d40*/  FFMA.FTZ R51, R154.reuse, R49, R51 ;  /* 0x000000319a337223 */ /* 0x040fe20000010033 */
[-C--:B---3--:R-:W-:Y:S01]  /*4d50*/  FFMA.FTZ R64, R153, R65.reuse, -R64 ;  /* 0x0000004199407223 */ /* 0x088fe20000010840 */
[----:B------:R-:W-:Y:S01]  /*4d60*/  FFMA.FTZ R65, R154, R65, R48 ;  /* 0x000000419a417223 */ /* 0x000fe20000010030 */
[----:B------:R-:W-:Y:S01]  /*4d70*/  FADD.FTZ R66, R155, R50 ;  /* 0x000000329b427221 */ /* 0x000fe20000010000 */
[----:B------:R-:W-:-:S05]  /*4d80*/  FADD.FTZ R67, R156, R51 ;  /* 0x000000339c437221 */ /* 0x000fca0000010000 */
[----:B------:R-:W-:Y:S01]  /*4d90*/  @!P1 STS.128 [R158+0x4200], R64 ;  /* 0x004200409e009388 */ /* 0x000fe20000000c00 */
[----:B------:R-:W-:Y:S01]  /*4da0*/  BAR.SYNC.DEFER_BLOCKING 0x0 ;  /* 0x0000000000007b1d */ /* 0x000fe20000010000 */
[----:B------:R-:W-:-:S04]  /*4db0*/  ISETP.GE.AND P1, PT, R19, 0x10, PT ;  /* 0x000000101300780c */ /* 0x000fc80003f26270 */
[----:B------:R-:W-:Y:S02]  /*4dc0*/  FSEL R152, R153, R64, !P1 ;  /* 0x0000004099987208 */ /* 0x000fe40004800000 */
[----:B------:R-:W-:Y:S02]  /*4dd0*/  FSEL R153, R154, R65, !P1 ;  /* 0x000000419a997208 */ /* 0x000fe40004800000 */
[----:B------:R-:W-:Y:S02]  /*4de0*/  FSEL R154, R155, R66, !P1 ;  /* 0x000000429b9a7208 */ /* 0x000fe40004800000 */
[----:B------:R-:W-:Y:S01]  /*4df0*/  FSEL R155, R156, R67, !P1 ;  /* 0x000000439c9b7208 */ /* 0x000fe20004800000 */
[----:B------:R-:W-:Y:S01]  /*4e00*/  SHFL.UP PT, R152, R152, 0x1, RZ ;  /* 0x0420000098987989 */ /* 0x000fe200000e00ff */
[----:B------:R-:W-:-:S03]  /*4e10*/  ISETP.NE.AND P1, PT, R22, 0x1, PT ;  /* 0x000000011600780c */ /* 0x000fc60003f25270 */
[----:B------:R-:W-:Y:S04]  /*4e20*/  SHFL.UP PT, R153, R153, 0x1, RZ ;  /* 0x0420000099997989 */ /* 0x000fe800000e00ff */
[----:B------:R-:W-:Y:S04]  /*4e30*/  SHFL.UP PT, R154, R154, 0x1, RZ ;  /* 0x042000009a9a7989 */ /* 0x000fe800000e00ff */
[----:B------:R-:W0:Y:S04]  /*4e40*/  LDS.128 R48, [R96+0x4200] ;  /* 0x0042000060307984 */ /* 0x000e280000000c00 */
[----:B------:R-:W1:Y:S04]  /*4e50*/  LDS.128 R60, [R96+0x4210] ;  /* 0x00421000603c7984 */ /* 0x000e680000000c00 */
[----:B------:R-:W2:Y:S04]  /*4e60*/  LDS.128 R56, [R96+0x4220] ;  /* 0x0042200060387984 */ /* 0x000ea80000000c00 */
[----:B------:R-:W-:Y:S01]  /*4e70*/  SHFL.UP PT, R155, R155, 0x1, RZ ;  /* 0x042000009b9b7989 */ /* 0x000fe200000e00ff */
[----:B0-----:R-:W-:-:S02]  /*4e80*/  FSEL R156, R48, R27, !P1 ;  /* 0x0000001b309c7208 */ /* 0x001fc40004800000 */
[C---:B------:R-:W-:Y:S01]  /*4e90*/  FSEL R29, R50.reuse, R29, !P1 ;  /* 0x0000001d321d7208 */ /* 0x040fe20004800000 */
[-C--:B-1----:R-:W-:Y:S01]  /*4ea0*/  FMUL.FTZ R65, R49, R61.reuse ;  /* 0x0000003d31417220 */ /* 0x082fe20000410000 */
[-C--:B------:R-:W-:Y:S01]  /*4eb0*/  FMUL.FTZ R157, R51, R61.reuse ;  /* 0x0000003d339d7220 */ /* 0x080fe20000410000 */
[-C--:B------:R-:W-:Y:S01]  /*4ec0*/  FMUL.FTZ R158, R50, R61.reuse ;  /* 0x0000003d329e7220 */ /* 0x080fe20000410000 */
[----:B------:R-:W-:Y:S01]  /*4ed0*/  FSEL R28, R49, R28, !P1 ;  /* 0x0000001c311c7208 */ /* 0x000fe20004800000 */
[CC--:B------:R-:W-:Y:S01]  /*4ee0*/  FFMA.FTZ R27, R48.reuse, R60.reuse, -R65 ;  /* 0x0000003c301b7223 */ /* 0x0c0fe20000010841 */
[----:B------:R-:W-:Y:S01]  /*4ef0*/  FMUL.FTZ R48, R48, R61 ;  /* 0x0000003d30307220 */ /* 0x000fe20000410000 */
[----:B------:R-:W0:Y:S01]  /*4f00*/  LDS.128 R64, [R96+0x4230] ;  /* 0x0042300060407984 */ /* 0x000e220000000c00 */
[-C--:B------:R-:W-:Y:S01]  /*4f10*/  FFMA.FTZ R157, R50, R60.reuse, -R157 ;  /* 0x0000003c329d7223 */ /* 0x080fe2000001089d */
[-C--:B------:R-:W-:Y:S01]  /*4f20*/  FFMA.FTZ R158, R51, R60.reuse, R158 ;  /* 0x0000003c339e7223 */ /* 0x080fe2000001009e */
[----:B------:R-:W-:Y:S01]  /*4f30*/  FFMA.FTZ R61, R49, R60, R48 ;  /* 0x0000003c313d7223 */ /* 0x000fe20000010030 */
[----:B------:R-:W-:Y:S01]  /*4f40*/  FSEL R48, R51, R30, !P1 ;  /* 0x0000001e33307208 */ /* 0x000fe20004800000 */
[-C--:B--2---:R-:W-:Y:S01]  /*4f50*/  FMUL.FTZ R50, R27, R57.reuse ;  /* 0x000000391b327220 */ /* 0x084fe20000410000 */
[----:B------:R-:W-:Y:S01]  /*4f60*/  ISETP.NE.AND P1, PT, R22, 0x2, PT ;  /* 0x000000021600780c */ /* 0x000fe20003f25270 */
[-C--:B------:R-:W-:Y:S01]  /*4f70*/  FMUL.FTZ R30, R61, R57.reuse ;  /* 0x000000393d1e7220 */ /* 0x080fe20000410000 */
[----:B------:R-:W-:Y:S01]  /*4f80*/  FADD.FTZ R62, R62, R157 ;  /* 0x0000009d3e3e7221 */ /* 0x000fe20000010000 */
[----:B------:R-:W-:Y:S01]  /*4f90*/  FADD.FTZ R63, R63, R158 ;  /* 0x0000009e3f3f7221 */ /* 0x000fe20000010000 */
[C---:B------:R-:W-:Y:S01]  /*4fa0*/  FSEL R49, R27.reuse, R156, !P1 ;  /* 0x0000009c1b317208 */ /* 0x040fe20004800000 */
[-C--:B------:R-:W-:Y:S01]  /*4fb0*/  FFMA.FTZ R30, R27, R56.reuse, -R30 ;  /* 0x000000381b1e7223 */ /* 0x080fe2000001081e */
[----:B------:R-:W-:Y:S01]  /*4fc0*/  FFMA.FTZ R51, R61, R56, R50 ;  /* 0x000000383d337223 */ /* 0x000fe20000010032 */
[-C--:B------:R-:W-:Y:S01]  /*4fd0*/  FMUL.FTZ R27, R63, R57.reuse ;  /* 0x000000393f1b7220 */ /* 0x080fe20000410000 */
[----:B------:R-:W-:Y:S01]  /*4fe0*/  FMUL.FTZ R50, R62, R57 ;  /* 0x000000393e327220 */ /* 0x000fe20000410000 */
[----:B------:R-:W-:-:S02]  /*4ff0*/  FSEL R28, R61, R28, !P1 ;  /* 0x0000001c3d1c7208 */ /* 0x000fc40004800000 */
[CC--:B------:R-:W-:Y:S01]  /*5000*/  FFMA.FTZ R27, R62.reuse, R56.reuse, -R27 ;  /* 0x000000383e1b7223 */ /* 0x0c0fe2000001081b */
[C---:B------:R-:W-:Y:S01]  /*5010*/  FFMA.FTZ R50, R63.reuse, R56, R50 ;  /* 0x000000383f327223 */ /* 0x040fe20000010032 */
[----:B------:R-:W-:Y:S02]  /*5020*/  FSEL R29, R62, R29, !P1 ;  /* 0x0000001d3e1d7208 */ /* 0x000fe40004800000 */
[----:B------:R-:W-:Y:S01]  /*5030*/  FSEL R48, R63, R48, !P1 ;  /* 0x000000303f307208 */ /* 0x000fe20004800000 */
[----:B------:R-:W-:Y:S01]  /*5040*/  FADD.FTZ R59, R59, R50 ;  /* 0x000000323b3b7221 */ /* 0x000fe20000010000 */
[----:B------:R-:W-:Y:S01]  /*5050*/  ISETP.NE.AND P1, PT, R22, 0x3, PT ;  /* 0x000000031600780c */ /* 0x000fe20003f25270 */
[----:B------:R-:W-:-:S03]  /*5060*/  FADD.FTZ R58, R58, R27 ;  /* 0x0000001b3a3a7221 */ /* 0x000fc60000010000 */
[----:B------:R-:W-:Y:S02]  /*5070*/  FSEL R27, R30, R49, !P1 ;  /* 0x000000311e1b7208 */ /* 0x000fe40004800000 */
[C---:B------:R-:W-:Y:S02]  /*5080*/  FSEL R29, R58.reuse, R29, !P1 ;  /* 0x0000001d3a1d7208 */ /* 0x040fe40004800000 */
[C---:B------:R-:W-:Y:S01]  /*5090*/  FSEL R28, R51.reuse, R28, !P1 ;  /* 0x0000001c331c7208 */ /* 0x040fe20004800000 */
[-C--:B0-----:R-:W-:Y:S01]  /*50a0*/  FMUL.FTZ R57, R51, R65.reuse ;  /* 0x0000004133397220 */ /* 0x081fe20000410000 */
[-C--:B------:R-:W-:Y:S01]  /*50b0*/  FMUL.FTZ R56, R58, R65.reuse ;  /* 0x000000413a387220 */ /* 0x080fe20000410000 */
[CC--:B------:R-:W-:Y:S02]  /*50c0*/  FMUL.FTZ R50, R30.reuse, R65.reuse ;  /* 0x000000411e327220 */ /* 0x0c0fe40000410000 */
[-C--:B------:R-:W-:Y:S01]  /*50d0*/  FFMA.FTZ R49, R30, R64.reuse, -R57 ;  /* 0x000000401e317223 */ /* 0x080fe20000010839 */
[C---:B------:R-:W-:Y:S01]  /*50e0*/  FMUL.FTZ R57, R59.reuse, R65 ;  /* 0x000000413b397220 */ /* 0x040fe20000410000 */
[C---:B------:R-:W-:Y:S01]  /*50f0*/  FFMA.FTZ R56, R59.reuse, R64, R56 ;  /* 0x000000403b387223 */ /* 0x040fe20000010038 */
[----:B------:R-:W-:Y:S01]  /*5100*/  FSEL R30, R59, R48, !P1 ;  /* 0x000000303b1e7208 */ /* 0x000fe20004800000 */
[-C--:B------:R-:W-:Y:S01]  /*5110*/  FFMA.FTZ R50, R51, R64.reuse, R50 ;  /* 0x0000004033327223 */ /* 0x080fe20000010032 */
[----:B------:R-:W-:Y:S01]  /*5120*/  FFMA.FTZ R57, R58, R64, -R57 ;  /* 0x000000403a397223 */ /* 0x000fe20000010839 */
[----:B------:R-:W-:-:S03]  /*5130*/  FADD.FTZ R56, R67, R56 ;  /* 0x0000003843387221 */ /* 0x000fc60000010000 */
        /* <DEDUP_REMOVED lines=18> */
.L_x_526:
[----:B------:R-:W-:Y:S01]  /*5260*/  ISETP.NE.AND P1, PT, R19, RZ, PT ;  /* 0x000000ff1300720c */ /* 0x000fe20003f25270 */
[C---:B------:R-:W-:Y:S01]  /*5270*/  FMUL.FTZ R58, R50.reuse, R55 ;  /* 0x00000037323a7220 */ /* 0x040fe20000410000 */
[C---:B------:R-:W-:Y:S01]  /*5280*/  FMUL.FTZ R60, R50.reuse, R54 ;  /* 0x00000036323c7220 */ /* 0x040fe20000410000 */
[C---:B------:R-:W-:Y:S01]  /*5290*/  FMUL.FTZ R48, R50.reuse, R53 ;  /* 0x0000003532307220 */ /* 0x040fe20000410000 */
[----:B------:R-:W-:Y:S01]  /*52a0*/  FMUL.FTZ R50, R50, R52 ;  /* 0x0000003432327220 */ /* 0x000fe20000410000 */
[C---:B------:R-:W-:Y:S01]  /*52b0*/  FFMA.FTZ R58, R49.reuse, R54, -R58 ;  /* 0x00000036313a7223 */ /* 0x040fe2000001083a */
[----:B------:R-:W-:-:S07]  /*52c0*/  FFMA.FTZ R51, R49, R55, R60 ;  /* 0x0000003731337223 */ /* 0x000fce000001003c */
[----:B------:R0:W-:Y:S01]  /*52d0*/  @!P1 STS.128 [R96+0x4250], R52 ;  /* 0x0042503460009388 */ /* 0x0001e20000000c00 */
        /* <DEDUP_REMOVED lines=8> */
.L_x_527:
[----:B------:R-:W-:Y:S05]  /*5360*/  BSYNC.RECONVERGENT B0 ;  /* 0x0000000000007941 */ /* 0x000fea0003800200 */
.L_x_525:
[----:B------:R-:W-:Y:S01]  /*5370*/  BAR.SYNC.DEFER_BLOCKING 0x0 ;  /* 0x0000000000007b1d */ /* 0x000fe20000010000 */
[----:B------:R-:W-:-:S05]  /*5380*/  ISETP.NE.AND P1, PT, R24, RZ, PT ;  /* 0x000000ff1800720c */ /* 0x000fca0003f25270 */
[----:B------:R-:W-:Y:S08]  /*5390*/  BSSY.RECONVERGENT B0, `(.L_x_528) ;  /* 0x0000075000007945 */ /* 0x000ff00003800200 */
[----:B------:R-:W0:Y:S02]  /*53a0*/  @P1 LDS.64 R48, [R96+0x4258] ;  /* 0x0042580060301984 */ /* 0x000e240000000a00 */
        /* <DEDUP_REMOVED lines=11> */
[----:B------:R-:W-:Y:S01]  /*5460*/  FADD.FTZ R106, R106, R49 ;  /* 0x000000316a6a7221 */ /* 0x000fe20000010000 */
[----:B------:R-:W-:-:S03]  /*5470*/  FADD.FTZ R105, R105, R104 ;  /* 0x0000006869697221 */ /* 0x000fc60000010000 */
[C---:B------:R-:W-:Y:S01]  /*5480*/  FMUL.FTZ R49, R101.reuse, R106 ;  /* 0x0000006a65317220 */ /* 0x040fe20000410000 */
[----:B------:R-:W-:-:S03]  /*5490*/  FMUL.FTZ R101, R101, R105 ;  /* 0x0000006965657220 */ /* 0x000fc60000410000 */
[C---:B------:R-:W-:Y:S01]  /*54a0*/  FFMA.FTZ R48, R102.reuse, R105, -R49 ;  /* 0x0000006966307223 */ /* 0x040fe20000010831 */
[----:B------:R-:W-:-:S03]  /*54b0*/  FFMA.FTZ R50, R102, R106, R101 ;  /* 0x0000006a66327223 */ /* 0x000fc60000010065 */
[----:B------:R-:W-:Y:S01]  /*54c0*/  FADD.FTZ R107, R107, R48 ;  /* 0x000000306b6b7221 */ /* 0x000fe20000010000 */
[----:B------:R-:W-:-:S03]  /*54d0*/  FADD.FTZ R50, R111, R50 ;  /* 0x000000326f327221 */ /* 0x000fc60000010000 */
        /* <DEDUP_REMOVED lines=83> */
[----:B------:R-:W-:Y:S01]  /*5a10*/  FADD.FTZ R150, R150, R137 ;  /* 0x0000008996967221 */ /* 0x000fe20000010000 */
[----:B------:R-:W-:Y:S06]  /*5a20*/  @P1 BRA `(.L_x_529) ;  /* 0x00000000002c1947 */ /* 0x000fec0003800000 */
[----:B------:R-:W0:Y:S01]  /*5a30*/  LDC R64, c[0x0][0x38c] ;  /* 0x0000e300ff407b82 */ /* 0x000e220000000800 */
[----:B------:R-:W-:-:S05]  /*5a40*/  LEA R96, R95, R96, 0x4 ;  /* 0x000000605f607211 */ /* 0x000fca00078e20ff */
[----:B------:R1:W-:Y:S02]  /*5a50*/  STS.128 [R96+0x4260], R52 ;  /* 0x0042603460007388 */ /* 0x0003e40000000c00 */
[----:B------:R-:W2:Y:S01]  /*5a60*/  LDC.64 R48, c[0x0][0x480] ;  /* 0x00012000ff307b82 */ /* 0x000ea20000000a00 */
[----:B0-----:R-:W-:-:S05]  /*5a70*/  IMAD R64, R64, UR4, R95 ;  /* 0x0000000440407c24 */ /* 0x001fca000f8e025f */
[----:B------:R-:W-:Y:S02]  /*5a80*/  SHF.R.S32.HI R66, RZ, 0x1f, R64 ;  /* 0x0000001fff427819 */ /* 0x000fe40000011440 */
[----:B------:R-:W-:-:S04]  /*5a90*/  IADD3 R64, P1, PT, R23, R64, RZ ;  /* 0x0000004017407210 */ /* 0x000fc80007f3e0ff */
[----:B------:R-:W-:Y:S02]  /*5aa0*/  LEA.HI.X.SX32 R66, R23, R66, 0x1, P1 ;  /* 0x0000004217427211 */ /* 0x000fe400008f0eff */
[----:B--2---:R-:W-:-:S04]  /*5ab0*/  LEA R48, P1, R64, R48, 0x4 ;  /* 0x0000003040307211 */ /* 0x004fc800078220ff */
[----:B------:R-:W-:-:S05]  /*5ac0*/  LEA.HI.X R49, R64, R49, R66, 0x4, P1 ;  /* 0x0000003140317211 */ /* 0x000fca00008f2442 */
[----:B------:R1:W-:Y:S04]  /*5ad0*/  STG.E.128 desc[UR20][R48.64], R52 ;  /* 0x0000003430007986 */ /* 0x0003e8000c101d14 */
.L_x_529:
[----:B------:R-:W-:Y:S05]  /*5ae0*/  BSYNC.RECONVERGENT B0 ;  /* 0x0000000000007941 */ /* 0x000fea0003800200 */
.L_x_528:
[----:B------:R-:W-:Y:S01]  /*5af0*/  IADD3 R95, PT, PT, R95, 0x1, RZ ;  /* 0x000000015f5f7810 */ /* 0x000fe20007ffe0ff */
[C---:B-1---5:R-:W-:Y:S01]  /*5b00*/  FMUL.FTZ R48, R79.reuse, R141 ;  /* 0x0000008d4f307220 */ /* 0x062fe20000410000 */
[C---:B------:R-:W-:Y:S01]  /*5b10*/  FMUL.FTZ R49, R79.reuse, R106 ;  /* 0x0000006a4f317220 */ /* 0x040fe20000410000 */
[----:B------:R-:W-:Y:S01]  /*5b20*/  FMUL.FTZ R50, R79, R50 ;  /* 0x000000324f327220 */ /* 0x000fe20000410000 */
[----:B------:R-:W-:Y:S01]  /*5b30*/  ISETP.GE.AND P1, PT, R95, UR5, PT ;  /* 0x000000055f007c0c */ /* 0x000fe2000bf26270 */
        /* <DEDUP_REMOVED lines=45> */
[----:B------:R-:W-:Y:S06]  /*5e10*/  @!P1 BRA `(.L_x_530) ;  /* 0xffffffd000589947 */ /* 0x000fec000383ffff */
.L_x_524:
        /* <DEDUP_REMOVED lines=11> */
[----:B------:R-:W-:-:S04]  /*5ed0*/  UIADD3 UR13, UP1, UPT, UR13, 0x2000, URZ ;  /* 0x000020000d0d7890 */ /* 0x000fc8000ff3e0ff */
[----:B------:R-:W-:-:S03]  /*5ee0*/  UIADD3.X UR14, UPT, UPT, URZ, UR14, URZ, UP1, !UPT ;  /* 0x0000000eff0e7290 */ /* 0x000fc60008ffe4ff */
[----:B------:R-:W3:Y:S01]  /*5ef0*/  LDC.64 R52, c[0x0][0x478] ;  /* 0x00011e00ff347b82 */ /* 0x000ee20000000a00 */
        /* <DEDUP_REMOVED lines=18> */
[----:B------:R-:W-:Y:S02]  /*6020*/  LOP3.LUT R3, R7, R64, RZ, 0xfc, !PT ;  /* 0x0000004007037212 */ /* 0x000fe400078efcff */
[----:B------:R-:W-:-:S03]  /*6030*/  IADD3 R21, P0, PT, R21, 0x4000, RZ ;  /* 0x0000400015157810 */ /* 0x000fc60007f1e0ff */
[----:B------:R-:W-:Y:S01]  /*6040*/  IMAD.WIDE.U32 R2, R3, 0x10, R4 ;  /* 0x0000001003027825 */ /* 0x000fe200078e0004 */
[----:B------:R-:W-:-:S04]  /*6050*/  IADD3.X R20, PT, PT, RZ, R20, RZ, P0, !PT ;  /* 0x00000014ff147210 */ /* 0x000fc800007fe4ff */
[----:B0-----:R0:W-:Y:S04]  /*6060*/  STG.E.128 desc[UR20][R2.64], R8 ;  /* 0x0000000802007986 */ /* 0x0011e8000c101d14 */
[----:B-1----:R0:W-:Y:S04]  /*6070*/  STG.E.128 desc[UR20][R2.64+0x200], R12 ;  /* 0x0002000c02007986 */ /* 0x0021e8000c101d14 */
[----:B--2---:R0:W-:Y:S04]  /*6080*/  STG.E.128 desc[UR20][R2.64+0x400], R48 ;  /* 0x0004003002007986 */ /* 0x0041e8000c101d14 */
[----:B---3--:R0:W-:Y:S01]  /*6090*/  STG.E.128 desc[UR20][R2.64+0x600], R44 ;  /* 0x0006002c02007986 */ /* 0x0081e2000c101d14 */
[----:B------:R-:W-:Y:S05]  /*60a0*/  BRA.U !UP0, `(.L_x_531) ;  /* 0xffffffa508587547 */ /* 0x000fea000b83ffff */
[----:B------:R-:W-:Y:S05]  /*60b0*/  EXIT ;  /* 0x000000000000794d */ /* 0x000fea0003800000 */
.L_x_532:
        /* <DEDUP_REMOVED lines=12> */
.L_x_4956:


//--------------------- .text._Z25selective_scan_fwd_kernelI32Selective_Scan_fwd_kernel_traitsILi128ELi16ELi1ELb1ELb1ELb0ELb1EfN3c107complexIfEEEEv13SSMParamsBase --------------------------
	.section	.text._Z25selective_scan_fwd_kernelI32Selective_Scan_fwd_kernel_traitsILi128ELi16ELi1ELb1ELb1ELb0ELb1EfN3c107complexIfEEEEv13SSMParamsBase,"ax",@progbits
	.align	128
        .global         _Z25selective_scan_fwd_kernelI32Selective_Scan_fwd_kernel_traitsILi128ELi16ELi1ELb1ELb1ELb0ELb1EfN3c107complexIfEEEEv13SSMParamsBase
        .type           _Z25selective_scan_fwd_kernelI32Selective_Scan_fwd_kernel_traitsILi128ELi16ELi1ELb1ELb1ELb0ELb1EfN3c107complexIfEEEEv13SSMParamsBase,@function
        .size           _Z25selective_scan_fwd_kernelI32Selective_Scan_fwd_kernel_traitsILi128ELi16ELi1ELb1ELb1ELb0ELb1EfN3c107complexIfEEEEv13SSMParamsBase,(.L_x_4957 - _Z25selective_scan_fwd_kernelI32Selective_Scan_fwd_kernel_traitsILi128ELi16ELi1ELb1ELb1ELb0ELb1EfN3c107complexIfEEEEv13SSMParamsBase)
        .other          _Z25selective_scan_fwd_kernelI32Selective_Scan_fwd_kernel_traitsILi128ELi16ELi1ELb1ELb1ELb0ELb1EfN3c107complexIfEEEEv13SSMParamsBase,@"STO_CUDA_ENTRY STV_DEFAULT"
_Z25selective_scan_fwd_kernelI32Selective_Scan_fwd_kernel_traitsILi128ELi16ELi1ELb1ELb1ELb0ELb1EfN3c107complexIfEEEEv13SSMParamsBase:
.text._Z25selective_scan_fwd_kernelI32Selective_Scan_fwd_kernel_traitsILi128ELi16ELi1ELb1ELb1ELb0ELb1EfN3c107complexIfEEEEv13SSMParamsBase:
        /* <DEDUP_REMOVED lines=97> */
.L_x_572:
        /* <DEDUP_REMOVED lines=91> */
.L_x_534:
[----:B------:R-:W-:Y:S05]  /*0bc0*/  BSYNC.RECONVERGENT B0 ;  /* 0x0000000000007941 */ /* 0x000fea0003800200 */
.L_x_533:
        /* <DEDUP_REMOVED lines=34> */
.L_x_536:
[----:B------:R-:W-:Y:S05]  /*0df0*/  BSYNC.RECONVERGENT B0 ;  /* 0x0000000000007941 */ /* 0x000fea0003800200 */
.L_x_535:
        /* <DEDUP_REMOVED lines=36> */
.L_x_538:
[----:B------:R-:W-:Y:S05]  /*1040*/  BSYNC.RECONVERGENT B0 ;  /* 0x0000000000007941 */ /* 0x000fea0003800200 */
.L_x_537:
        /* <DEDUP_REMOVED lines=34> */
.L_x_540:
[----:B------:R-:W-:Y:S05]  /*1270*/  BSYNC.RECONVERGENT B0 ;  /* 0x0000000000007941 */ /* 0x000fea0003800200 */
.L_x_539:
        /* <DEDUP_REMOVED lines=36> */
.L_x_542:
[----:B------:R-:W-:Y:S05]  /*14c0*/  BSYNC.RECONVERGENT B0 ;  /* 0x0000000000007941 */ /* 0x000fea0003800200 */
.L_x_541:
        /* <DEDUP_REMOVED lines=34> */
.L_x_544:
[----:B------:R-:W-:Y:S05]  /*16f0*/  BSYNC.RECONVERGENT B0 ;  /* 0x0000000000007941 */ /* 0x000fea0003800200 */
.L_x_543:
        /* <DEDUP_REMOVED lines=36> */
.L_x_546:
[----:B------:R-:W-:Y:S05]  /*1940*/  BSYNC.RECONVERGENT B0 ;  /* 0x0000000000007941 */ /* 0x000fea0003800200 */
.L_x_545:
        /* <DEDUP_REMOVED lines=34> */
.L_x_548:
[----:B------:R-:W-:Y:S05]  /*1b70*/  BSYNC.RECONVERGENT B0 ;  /* 0x0000000000007941 */ /* 0x000fea0003800200 */
.L_x_547:
        /* <DEDUP_REMOVED lines=36> */
.L_x_550:
[----:B------:R-:W-:Y:S05]  /*1dc0*/  BSYNC.RECONVERGENT B0 ;  /* 0x0000000000007941 */ /* 0x000fea0003800200 */
.L_x_549:
        /* <DEDUP_REMOVED lines=34> */
.L_x_552:
[----:B------:R-:W-:Y:S05]  /*1ff0*/  BSYNC.RECONVERGENT B0 ;  /* 0x0000000000007941 */ /* 0x000fea0003800200 */
.L_x_551:
        /* <DEDUP_REMOVED lines=39> */
.L_x_554:
[----:B------:R-:W-:Y:S05]  /*2270*/  BSYNC.RECONVERGENT B0 ;  /* 0x0000000000007941 */ /* 0x000fea0003800200 */
.L_x_553:
        /* <DEDUP_REMOVED lines=32> */
.L_x_556:
[----:B------:R-:W-:Y:S05]  /*2480*/  BSYNC.RECONVERGENT B0 ;  /* 0x0000000000007941 */ /* 0x000fea0003800200 */
.L_x_555:
        /* <DEDUP_REMOVED lines=32> */
.L_x_558:
[----:B------:R-:W-:Y:S05]  /*2690*/  BSYNC.RECONVERGENT B0 ;  /* 0x0000000000007941 */ /* 0x000fea0003800200 */
.L_x_557:
        /* <DEDUP_REMOVED lines=32> */
.L_x_560:
[----:B------:R-:W-:Y:S05]  /*28a0*/  BSYNC.RECONVERGENT B0 ;  /* 0x0000000000007941 */ /* 0x000fea0003800200 */
.L_x_559:
        /* <DEDUP_REMOVED lines=32> */
.L_x_562:
[----:B------:R-:W-:Y:S05]  /*2ab0*/  BSYNC.RECONVERGENT B0 ;  /* 0x0000000000007941 */ /* 0x000fea0003800200 */
.L_x_561:
        /* <DEDUP_REMOVED lines=32> */
.L_x_564:
[----:B------:R-:W-:Y:S05]  /*2cc0*/  BSYNC.RECONVERGENT B0 ;  /* 0x0000000000007941 */ /* 0x000fea0003800200 */
.L_x_563:
        /* <DEDUP_REMOVED lines=43> */
.L_x_571:
        /* <DEDUP_REMOVED lines=558> */
.L_x_567:
        /* <DEDUP_REMOVED lines=16> */
.L_x_568:
[----:B------:R-:W-:Y:S05]  /*5360*/  BSYNC.RECONVERGENT B0 ;  /* 0x0000000000007941 */ /* 0x000fea0003800200 */
.L_x_566:
        /* <DEDUP_REMOVED lines=119> */
.L_x_570:
[----:B------:R-:W-:Y:S05]  /*5ae0*/  BSYNC.RECONVERGENT B0 ;  /* 0x0000000000007941 */ /* 0x000fea0003800200 */
.L_x_569:
        /* <DEDUP_REMOVED lines=51> */
.L_x_565:
        /* <DEDUP_REMOVED lines=52> */
[----:B------:R-:W-:-:S04]  /*6160*/  UIADD3 UR13, UP1, UPT, UR13, 0x2000, URZ ;  /* 0x000020000d0d7890 */ /* 0x000fc8000ff3e0ff */
        /* <DEDUP_REMOVED lines=50> */
[----:B------:R-:W1:Y:S01]  /*6490*/  MUFU.EX2 R61, R61 ;  /* 0x0000003d003d7308 */ /* 0x000e620000000800 */
[----:B--2---:R-:W-:-:S07]  /*64a0*/  FADD.FTZ R63, R63, 1 ;  /* 0x3f8000003f3f7421 */ /* 0x004fce0000010000 */
[----:B------:R0:W2:Y:S08]  /*64b0*/  MUFU.RCP R68, R19 ;  /* 0x0000001300447308 */ /* 0x0000b00000001000 */
[----:B------:R-:W3:Y:S01]  /*64c0*/  MUFU.RCP R69, R52 ;  /* 0x0000003400457308 */ /* 0x000ee20000001000 */
[----:B0-----:R-:W-:Y:S01]  /*64d0*/  FMUL.FTZ R19, R12, R67 ;  /* 0x000000430c137220 */ /* 0x001fe20000410000 */
[----:B-1----:R-:W-:-:S03]  /*64e0*/  FADD.FTZ R61, R61, 1 ;  /* 0x3f8000003d3d7421 */ /* 0x002fc60000010000 */
[----:B------:R-:W-:-:S03]  /*64f0*/  FMUL.FTZ R44, R19, R44 ;  /* 0x0000002c132c7220 */ /* 0x000fc60000410000 */
[----:B------:R-:W0:Y:S01]  /*6500*/  MUFU.EX2 R65, R65 ;  /* 0x0000004100417308 */ /* 0x000e220000000800 */
[----:B--2---:R-:W-:-:S04]  /*6510*/  FMUL.FTZ R12, R13, R68 ;  /* 0x000000440d0c7220 */ /* 0x004fc80000410000 */
[----:B------:R-:W-:-:S03]  /*6520*/  FMUL.FTZ R45, R12, R45 ;  /* 0x0000002d0c2d7220 */ /* 0x000fc60000410000 */
[----:B------:R-:W1:Y:S01]  /*6530*/  MUFU.EX2 R66, R66 ;  /* 0x0000004200427308 */ /* 0x000e620000000800 */
[----:B---3--:R-:W-:-:S04]  /*6540*/  FMUL.FTZ R13, R14, R69 ;  /* 0x000000450e0d7220 */ /* 0x008fc80000410000 */
[----:B------:R-:W-:-:S03]  /*6550*/  FMUL.FTZ R46, R13, R46 ;  /* 0x0000002e0d2e7220 */ /* 0x000fc60000410000 */
        /* <DEDUP_REMOVED lines=8> */
[----:B------:R-:W-:-:S03]  /*65e0*/  FMUL.FTZ R40, R13, R40 ;  /* 0x000000280d287220 */ /* 0x000fc60000410000 */
[----:B------:R-:W0:Y:S01]  /*65f0*/  MUFU.RCP R75, R58 ;  /* 0x0000003a004b7308 */ /* 0x000e220000001000 */
[----:B-1----:R-:W-:-:S04]  /*6600*/  FMUL.FTZ R8, R9, R72 ;  /* 0x0000004809087220 */ /* 0x002fc80000410000 */
[----:B------:R-:W-:-:S03]  /*6610*/  FMUL.FTZ R41, R8, R41 ;  /* 0x0000002908297220 */ /* 0x000fc60000410000 */
[----:B------:R-:W1:Y:S01]  /*6620*/  MUFU.RCP R70, R53 ;  /* 0x0000003500467308 */ /* 0x000e620000001000 */
[----:B--2---:R-:W-:-:S04]  /*6630*/  FMUL.FTZ R9, R10, R73 ;  /* 0x000000490a097220 */ /* 0x004fc80000410000 */
[----:B------:R-:W-:-:S03]  /*6640*/  FMUL.FTZ R42, R9, R42 ;  /* 0x0000002a092a7220 */ /* 0x000fc60000410000 */
[----:B------:R-:W2:Y:S01]  /*6650*/  MUFU.RCP R52, R59 ;  /* 0x0000003b00347308 */ /* 0x000ea20000001000 */
[----:B0-----:R-:W-:-:S04]  /*6660*/  FMUL.FTZ R9, R4, R75 ;  /* 0x0000004b04097220 */ /* 0x001fc80000410000 */
[----:B------:R-:W-:-:S03]  /*6670*/  FMUL.FTZ R36, R9, R36 ;  /* 0x0000002409247220 */ /* 0x000fc60000410000 */
[----:B------:R-:W0:Y:S01]  /*6680*/  MUFU.RCP R53, R60 ;  /* 0x0000003c00357308 */ /* 0x000e220000001000 */
[----:B-1----:R-:W-:-:S04]  /*6690*/  FMUL.FTZ R14, R15, R70 ;  /* 0x000000460f0e7220 */ /* 0x002fc80000410000 */
[----:B------:R-:W-:Y:S01]  /*66a0*/  FMUL.FTZ R47, R14, R47 ;  /* 0x0000002f0e2f7220 */ /* 0x000fe20000410000 */
[----:B------:R-:W-:Y:S01]  /*66b0*/  BAR.SYNC.DEFER_BLOCKING 0x0 ;  /* 0x0000000000007b1d */ /* 0x000fe20000010000 */
[----:B--2---:R-:W-:-:S05]  /*66c0*/  FMUL.FTZ R4, R5, R52 ;  /* 0x0000003405047220 */ /* 0x004fca0000410000 */
[----:B------:R-:W1:Y:S01]  /*66d0*/  MUFU.RCP R55, R62 ;  /* 0x0000003e00377308 */ /* 0x000e620000001000 */
[----:B------:R-:W-:Y:S01]  /*66e0*/  FMUL.FTZ R37, R4, R37 ;  /* 0x0000002504257220 */ /* 0x000fe20000410000 */
[----:B0-----:R-:W-:-:S06]  /*66f0*/  FMUL.FTZ R5, R6, R53 ;  /* 0x0000003506057220 */ /* 0x001fcc0000410000 */
[----:B------:R-:W0:Y:S01]  /*6700*/  MUFU.RCP R56, R63 ;  /* 0x0000003f00387308 */ /* 0x000e220000001000 */
[----:B------:R-:W-:-:S07]  /*6710*/  FMUL.FTZ R38, R5, R38 ;  /* 0x0000002605267220 */ /* 0x000fce0000410000 */
[----:B------:R-:W2:Y:S01]  /*6720*/  MUFU.RCP R54, R61 ;  /* 0x0000003d00367308 */ /* 0x000ea20000001000 */
[----:B-1----:R-:W-:Y:S01]  /*6730*/  FMUL.FTZ R5, R48, R55 ;  /* 0x0000003730057220 */ /* 0x002fe20000410000 */
[----:B------:R-:W-:Y:S03]  /*6740*/  STS.128 [R17], R44 ;  /* 0x0000002c11007388 */ /* 0x000fe60000000c00 */
[----:B------:R-:W-:-:S03]  /*6750*/  FMUL.FTZ R32, R5, R32 ;  /* 0x0000002005207220 */ /* 0x000fc60000410000 */
[----:B------:R1:W3:Y:S01]  /*6760*/  MUFU.RCP R16, R57 ;  /* 0x0000003900107308 */ /* 0x0002e20000001000 */
[----:B0-----:R-:W-:-:S04]  /*6770*/  FMUL.FTZ R4, R49, R56 ;  /* 0x0000003831047220 */ /* 0x001fc80000410000 */
[----:B------:R-:W-:Y:S02]  /*6780*/  FMUL.FTZ R33, R4, R33 ;  /* 0x0000002104217220 */ /* 0x000fe40000410000 */
[----:B------:R-:W0:Y:S01]  /*6790*/  LDC.64 R4, c[0x0][0x430] ;  /* 0x00010c00ff047b82 */ /* 0x000e220000000a00 */
[----:B------:R-:W4:Y:S01]  /*67a0*/  MUFU.RCP R65, R65 ;  /* 0x0000004100417308 */ /* 0x000f220000001000 */
[----:B--2---:R-:W-:-:S04]  /*67b0*/  FMUL.FTZ R6, R7, R54 ;  /* 0x0000003607067220 */ /* 0x004fc80000410000 */
[----:B------:R-:W-:Y:S02]  /*67c0*/  FMUL.FTZ R39, R6, R39 ;  /* 0x0000002706277220 */ /* 0x000fe40000410000 */
[----:B-1----:R-:W1:Y:S01]  /*67d0*/  LDC.64 R56, c[0x0][0x490] ;  /* 0x00012400ff387b82 */ /* 0x002e620000000a00 */
        /* <DEDUP_REMOVED lines=21> */
[----:B------:R-:W-:Y:S02]  /*6930*/  LEA.HI.X R5, R2, R57, R3, 0x2, P0 ;  /* 0x0000003902057211 */ /* 0x000fe400000f1403 */
[----:B------:R-:W-:Y:S01]  /*6940*/  IADD3 R21, P0, PT, R21, 0x4000, RZ ;  /* 0x0000400015157810 */ /* 0x000fe20007f1e0ff */
[----:B------:R-:W-:-:S03]  /*6950*/  IMAD.WIDE.U32 R2, R0, 0x10, R4 ;  /* 0x0000001000027825 */ /* 0x000fc600078e0004 */
[----:B------:R-:W-:Y:S02]  /*6960*/  IADD3.X R20, PT, PT, RZ, R20, RZ, P0, !PT ;  /* 0x00000014ff147210 */ /* 0x000fe400007fe4ff */
[----:B--2---:R0:W-:Y:S04]  /*6970*/  STG.E.128 desc[UR20][R2.64], R8 ;  /* 0x0000000802007986 */ /* 0x0041e8000c101d14 */
[----:B---3--:R0:W-:Y:S04]  /*6980*/  STG.E.128 desc[UR20][R2.64+0x200], R12 ;  /* 0x0002000c02007986 */ /* 0x0081e8000c101d14 */
[----:B----4-:R0:W-:Y:S04]  /*6990*/  STG.E.128 desc[UR20][R2.64+0x400], R48 ;  /* 0x0004003002007986 */ /* 0x0101e8000c101d14 */
[----:B-----5:R0:W-:Y:S01]  /*69a0*/  STG.E.128 desc[UR20][R2.64+0x600], R52 ;  /* 0x0006003402007986 */ /* 0x0201e2000c101d14 */
[----:B------:R-:W-:Y:S05]  /*69b0*/  BRA.U !UP0, `(.L_x_572) ;  /* 0xffffff9d08147547 */ /* 0x000fea000b83ffff */
[----:B------:R-:W-:Y:S05]  /*69c0*/  EXIT ;  /* 0x000000000000794d */ /* 0x000fea0003800000 */
.L_x_573:
        /* <DEDUP_REMOVED lines=11> */
.L_x_4957:


//--------------------- .text._Z25selective_scan_fwd_kernelI32Selective_Scan_fwd_kernel_traitsILi128ELi16ELi1ELb1ELb1ELb1ELb0EfN3c107complexIfEEEEv13SSMParamsBase --------------------------
	.section	.text._Z25selective_scan_fwd_kernelI32Selective_Scan_fwd_kernel_traitsILi128ELi16ELi1ELb1ELb1ELb1ELb0EfN3c107complexIfEEEEv13SSMParamsBase,"ax",@progbits
	.align	128
        .global         _Z25selective_scan_fwd_kernelI32Selective_Scan_fwd_kernel_traitsILi128ELi16ELi1ELb1ELb1ELb1ELb0EfN3c107complexIfEEEEv13SSMParamsBase
        .type           _Z25selective_scan_fwd_kernelI32Selective_Scan_fwd_kernel_traitsILi128ELi16ELi1ELb1ELb1ELb1ELb0EfN3c107complexIfEEEEv13SSMParamsBase,@function
        .size           _Z25selective_scan_fwd_kernelI32Selective_Scan_fwd_kernel_traitsILi128ELi16ELi1ELb1ELb1ELb1ELb0EfN3c107complexIfEEEEv13SSMParamsBase,(.L_x_4958 - _Z25selective_scan_fwd_kernelI32Selective_Scan_fwd_kernel_traitsILi128ELi16ELi1ELb1ELb1ELb1ELb0EfN3c107complexIfEEEEv13SSMParamsBase)
        .other          _Z25selective_scan_fwd_kernelI32Selective_Scan_fwd_kernel_traitsILi128ELi16ELi1ELb1ELb1ELb1ELb0EfN3c107complexIfEEEEv13SSMParamsBase,@"STO_CUDA_ENTRY STV_DEFAULT"
_Z25selective_scan_fwd_kernelI32Selective_Scan_fwd_kernel_traitsILi128ELi16ELi1ELb1ELb1ELb1ELb0EfN3c107complexIfEEEEv13SSMParamsBase:
.text._Z25selective_scan_fwd_kernelI32Selective_Scan_fwd_kernel_traitsILi128ELi16ELi1ELb1ELb1ELb1ELb0EfN3c107complexIfEEEEv13SSMParamsBase:
        /* <DEDUP_REMOVED lines=32> */
[----:B0-----:R-:W0:Y:S02]  /*0200*/  MUFU.RCP R0, R0 ;  /* 0x0000000000007308 */ /* 0x001e240000001000 */
[----:B0-----:R-:W-:-:S06]  /*0210*/  IADD3 R6, PT, PT, R0, 0xffffffe, RZ ;  /* 0x0ffffffe00067810 */ /* 0x001fcc0007ffe0ff */
[----:B------:R-:W0:Y:S01]  /*0220*/  F2I.FTZ.U32.TRUNC.NTZ R6, R6 ;  /* 0x0000000600067305 */ /* 0x000e22000021f000 */
[----:B----4-:R-:W-:Y:S02]  /*0230*/  IABS R3, R7 ;  /* 0x0000000700037213 */ /* 0x010fe40000000000 */
[----:B0-----:R-:W-:Y:S02]  /*0240*/  R2UR UR5, R6 ;  /* 0x00000000060572ca */ /* 0x001fe400000e0000 */
[----:B------:R-:W-:Y:S01]  /*0250*/  R2UR UR11, R3 ;  /* 0x00000000030b72ca */ /* 0x000fe200000e0000 */
[----:B------:R-:W-:-:S10]  /*0260*/  UMOV UR4, URZ ;  /* 0x000000ff00047c82 */ /* 0x000fd40008000000 */
[----:B------:R-:W-:-:S04]  /*0270*/  UIADD3 UR6, UPT, UPT, URZ, -UR5, URZ ;  /* 0x80000005ff067290 */ /* 0x000fc8000fffe0ff */
[----:B------:R-:W-:-:S04]  /*0280*/  UIMAD UR6, UR6, UR21, URZ ;  /* 0x00000015060672a4 */ /* 0x000fc8000f8e02ff */
[----:B------:R-:W-:-:S04]  /*0290*/  UIMAD.WIDE.U32 UR4, UR5, UR6, UR4 ;  /* 0x00000006050472a5 */ /* 0x000fc8000f8e0004 */
[----:B------:R-:W-:Y:S02]  /*02a0*/  UIMAD.WIDE.U32 UR28, UR5, UR11, URZ ;  /* 0x0000000b051c72a5 */ /* 0x000fe4000f8e00ff */
[----:B--2---:R-:W-:Y:S02]  /*02b0*/  UIMAD.WIDE.U32 UR24, UR10, UR12, URZ ;  /* 0x0000000c0a1872a5 */ /* 0x004fe4000f8e00ff */
[----:B------:R-:W-:-:S03]  /*02c0*/  UIADD3 UR12, UPT, UPT, -UR29, URZ, URZ ;  /* 0x000000ff1d0c7290 */ /* 0x000fc6000fffe1ff */
[----:B------:R-:W0:Y:S01]  /*02d0*/  LDCU.128 UR4, c[0x0][0x460] ;  /* 0x00008c00ff0477ac */ /* 0x000e220008000c00 */
[----:B-1----:R-:W-:Y:S02]  /*02e0*/  UIMAD.WIDE.U32 UR22, UR10, UR16, URZ ;  /* 0x000000100a1672a5 */ /* 0x002fe4000f8e00ff */
[----:B------:R-:W-:Y:S02]  /*02f0*/  UIMAD UR11, UR21, UR12, UR11 ;  /* 0x0000000c150b72a4 */ /* 0x000fe4000f8e020b */
[----:B------:R-:W-:Y:S02]  /*0300*/  UIMAD UR23, UR10, UR17, UR23 ;  /* 0x000000110a1772a4 */ /* 0x000fe4000f8e0217 */
[----:B------:R-:W-:Y:S02]  /*0310*/  UISETP.GT.U32.AND UP1, UPT, UR21, UR11, UPT ;  /* 0x0000000b1500728c */ /* 0x000fe4000bf24070 */
[----:B------:R-:W-:Y:S01]  /*0320*/  UIMAD UR17, UR10, UR13, UR25 ;  /* 0x0000000d0a1172a4 */ /* 0x000fe2000f8e0219 */
[----:B------:R-:W-:Y:S01]  /*0330*/  UMOV UR16, UR24 ;  /* 0x0000001800107c82 */ /* 0x000fe20008000000 */
[----:B------:R-:W-:-:S02]  /*0340*/  UIMAD.WIDE.U32 UR12, UR20, UR18, UR22 ;  /* 0x00000012140c72a5 */ /* 0x000fc4000f8e0016 */
[----:B------:R-:W-:Y:S01]  /*0350*/  UIMAD.WIDE.U32 UR16, UR20, UR14, UR16 ;  /* 0x0000000e141072a5 */ /* 0x000fe2000f8e0010 */
[----:B------:R-:W1:Y:S03]  /*0360*/  LDCU UR28, c[0x0][0x394] ;  /* 0x00007280ff1c77ac */ /* 0x000e660008000800 */
[----:B------:R-:W-:Y:S02]  /*0370*/  UIMAD UR15, UR20, UR15, UR17 ;  /* 0x0000000f140f72a4 */ /* 0x000fe4000f8e0211 */
[----:B------:R-:W-:Y:S02]  /*0380*/  UIMAD UR19, UR20, UR19, UR13 ;  /* 0x00000013141372a4 */ /* 0x000fe4000f8e020d */
[----:B0-----:R-:W-:Y:S02]  /*0390*/  ULEA UR17, UP0, UR12, UR4, 0x2 ;  /* 0x000000040c117291 */ /* 0x001fe4000f8010ff */
[----:B------:R-:W-:-:S02]  /*03a0*/  @!UP1 UIADD3 UR11, UPT, UPT, UR11, -UR21, URZ ;  /* 0x800000150b0b9290 */ /* 0x000fc4000fffe0ff */
[----:B------:R-:W-:Y:S02]  /*03b0*/  ULEA.HI.X UR23, UR12, UR5, UR19, 0x2, UP0 ;  /* 0x000000050c177291 */ /* 0x000fe400080f1413 */
[----:B------:R-:W-:Y:S02]  /*03c0*/  UISETP.GE.U32.AND UP0, UPT, UR11, UR21, UPT ;  /* 0x000000150b00728c */ /* 0x000fe4000bf06070 */
[----:B------:R-:W-:Y:S02]  /*03d0*/  ULEA UR13, UP2, UR16, UR6, 0x2 ;  /* 0x00000006100d7291 */ /* 0x000fe4000f8410ff */
[----:B------:R-:W-:Y:S02]  /*03e0*/  ULOP3.LUT UR4, UR20, UR32, URZ, 0x3c, !UPT ;  /* 0x0000002014047292 */ /* 0x000fe4000f8e3cff */
[----:B------:R-:W-:Y:S02]  /*03f0*/  @!UP1 UIADD3 UR29, UPT, UPT, UR29, 0x1, URZ ;  /* 0x000000011d1d9890 */ /* 0x000fe4000fffe0ff */
[----:B------:R-:W-:Y:S01]  /*0400*/  ULEA.HI.X UR22, UR16, UR7, UR15, 0x2, UP2 ;  /* 0x0000000710167291 */ /* 0x000fe200090f140f */
[----:B------:R-:W0:Y:S01]  /*0410*/  LDCU.64 UR14, c[0x0][0x3b0] ;  /* 0x00007600ff0e77ac */ /* 0x000e220008000a00 */
[----:B-1----:R-:W-:-:S02]  /*0420*/  UISETP.GE.AND UP2, UPT, UR28, 0x1, UPT ;  /* 0x000000011c00788c */ /* 0x002fc4000bf46270 */
[----:B------:R-:W-:Y:S02]  /*0430*/  UISETP.GE.AND UP1, UPT, UR4, URZ, UPT ;  /* 0x000000ff0400728c */ /* 0x000fe4000bf26270 */
[----:B------:R-:W-:Y:S02]  /*0440*/  @UP0 UIADD3 UR29, UPT, UPT, UR29, 0x1, URZ ;  /* 0x000000011d1d0890 */ /* 0x000fe4000fffe0ff */
[----:B------:R-:W-:Y:S01]  /*0450*/  UISETP.NE.AND UP0, UPT, UR32, URZ, UPT ;  /* 0x000000ff2000728c */ /* 0x000fe2000bf05270 */
[----:B------:R-:W-:Y:S01]  /*0460*/  PLOP3.LUT P2, PT, PT, PT, UP2, 0x80, 0x8 ;  /* 0x000000000008781c */ /* 0x000fe20003f4f028 */
[----:B---3--:R-:W-:Y:S01]  /*0470*/  UIMAD.WIDE.U32 UR6, UR10, UR30, URZ ;  /* 0x0000001e0a0672a5 */ /* 0x008fe2000f8e00ff */
[----:B------:R-:W1:Y:S04]  /*0480*/  LDCU UR16, c[0x0][0x384] ;  /* 0x00007080ff1077ac */ /* 0x000e680008000800 */
[----:B------:R-:W-:Y:S01]  /*0490*/  @!UP1 UIADD3 UR29, UPT, UPT, -UR29, URZ, URZ ;  /* 0x000000ff1d1d9290 */ /* 0x000fe2000fffe1ff */
[----:B------:R-:W2:Y:S03]  /*04a0*/  LDCU.64 UR18, c[0x0][0x3e8] ;  /* 0x00007d00ff1277ac */ /* 0x000ea60008000a00 */
[----:B------:R-:W-:-:S02]  /*04b0*/  @!UP0 ULOP3.LUT UR29, URZ, UR32, URZ, 0x33, !UPT ;  /* 0x00000020ff1d8292 */ /* 0x000fc4000f8e33ff */
[----:B------:R-:W-:Y:S01]  /*04c0*/  UIMAD UR12, UR10, UR31, UR7 ;  /* 0x0000001f0a0c72a4 */ /* 0x000fe2000f8e0207 */
[----:B------:R-:W3:Y:S01]  /*04d0*/  LDCU.64 UR24, c[0x0][0x3c8] ;  /* 0x00007900ff1877ac */ /* 0x000ee20008000a00 */
[----:B------:R-:W4:Y:S01]  /*04e0*/  LDCU.64 UR30, c[0x0][0x448] ;  /* 0x00008900ff1e77ac */ /* 0x000f220008000a00 */
[----:B0-----:R-:W-:Y:S02]  /*04f0*/  UIMAD.WIDE.U32 UR4, UR10, UR14, URZ ;  /* 0x0000000e0a0472a5 */ /* 0x001fe4000f8e00ff */
[----:B------:R-:W-:Y:S01]  /*0500*/  USHF.R.S32.HI UR11, URZ, 0x1f, UR29 ;  /* 0x0000001fff0b7899 */ /* 0x000fe2000801141d */
[----:B-1234-:R-:W-:Y:S11]  /*0510*/  @!P2 EXIT ;  /* 0x000000000000a94d */ /* 0x01eff60003800000 */
[----:B------:R-:W0:Y:S01]  /*0520*/  S2R R3, SR_TID.X ;  /* 0x0000000000037919 */ /* 0x000e220000002100 */
[----:B------:R-:W-:Y:S01]  /*0530*/  UIMAD UR14, UR11, UR18, URZ ;  /* 0x000000120b0e72a4 */ /* 0x000fe2000f8e02ff */
[----:B------:R-:W-:Y:S01]  /*0540*/  UMOV UR7, UR12 ;  /* 0x0000000c00077c82 */ /* 0x000fe20008000000 */
[----:B------:R-:W-:Y:S02]  /*0550*/  UIMAD UR5, UR10, UR15, UR5 ;  /* 0x0000000f0a0572a4 */ /* 0x000fe4000f8e0205 */
[----:B------:R-:W-:Y:S02]  /*0560*/  UIMAD.WIDE.U32 UR6, UR29, UR18, UR6 ;  /* 0x000000121d0672a5 */ /* 0x000fe4000f8e0006 */
[----:B------:R-:W-:Y:S02]  /*0570*/  UIMAD UR14, UR29, UR19, UR14 ;  /* 0x000000131d0e72a4 */ /* 0x000fe4000f8e020e */
[----:B------:R-:W-:Y:S02]  /*0580*/  ULEA UR18, UP0, UR6, UR8, 0x2 ;  /* 0x0000000806127291 */ /* 0x000fe4000f8010ff */
[----:B------:R-:W-:Y:S01]  /*0590*/  UIADD3 UR19, UPT, UPT, UR7, UR14, URZ ;  /* 0x0000000e07137290 */ /* 0x000fe2000fffe0ff */
[----:B------:R-:W1:Y:S03]  /*05a0*/  LDCU UR12, c[0x0][0x38c] ;  /* 0x00007180ff0c77ac */ /* 0x000e660008000800 */
[----:B------:R-:W-:-:S03]  /*05b0*/  ULEA.HI.X UR19, UR6, UR9, UR19, 0x2, UP0 ;  /* 0x0000000906137291 */ /* 0x000fc600080f1413 */
[----:B------:R-:W2:Y:S01]  /*05c0*/  S2UR UR14, SR_CgaCtaId ;  /* 0x00000000000e79c3 */ /* 0x000ea20000008800 */
[----:B------:R-:W-:Y:S02]  /*05d0*/  UIMAD.WIDE.U32 UR6, UR29, UR24, UR4 ;  /* 0x000000181d0672a5 */ /* 0x000fe4000f8e0004 */
[----:B------:R-:W-:Y:S01]  /*05e0*/  UIMAD UR11, UR11, UR24, URZ ;  /* 0x000000180b0b72a4 */ /* 0x000fe2000f8e02ff */
[----:B------:R-:W-:Y:S01]  /*05f0*/  UMOV UR4, URZ ;  /* 0x000000ff00047c82 */ /* 0x000fe20008000000 */
[----:B-----5:R-:W-:Y:S01]  /*0600*/  @P0 R2UR UR4, R2 ;  /* 0x00000000020402ca */ /* 0x020fe200000e0000 */
[----:B------:R-:W-:Y:S01]  /*0610*/  UMOV UR5, URZ ;  /* 0x000000ff00057c82 */ /* 0x000fe20008000000 */
[----:B------:R-:W-:Y:S01]  /*0620*/  @P1 R2UR UR5, R4 ;  /* 0x00000000040512ca */ /* 0x000fe200000e0000 */
[----:B------:R-:W-:Y:S02]  /*0630*/  UIMAD UR10, UR10, UR16, UR20 ;  /* 0x000000100a0a72a4 */ /* 0x000fe4000f8e0214 */
[----:B------:R-:W-:Y:S01]  /*0640*/  UIMAD UR11, UR29, UR25, UR11 ;  /* 0x000000191d0b72a4 */ /* 0x000fe2000f8e020b */
[C---:B0-----:R-:W-:Y:S01]  /*0650*/  SHF.L.U32 R2, R3.reuse, 0x2, RZ ;  /* 0x0000000203027819 */ /* 0x041fe200000006ff */
[----:B------:R-:W-:Y:S01]  /*0660*/  UIMAD UR10, UR10, UR28, URZ ;  /* 0x0000001c0a0a72a4 */ /* 0x000fe2000f8e02ff */
[C---:B------:R-:W-:Y:S01]  /*0670*/  LOP3.LUT R0, R3.reuse, 0x1f, RZ, 0xc0, !PT ;  /* 0x0000001f03007812 */ /* 0x040fe200078ec0ff */
[----:B------:R-:W-:Y:S01]  /*0680*/  ULEA UR20, UP0, UR6, UR30, 0x2 ;  /* 0x0000001e06147291 */ /* 0x000fe2000f8010ff */
[----:B------:R-:W-:Y:S01]  /*0690*/  LOP3.LUT R7, R2, 0xf80, RZ, 0xc0, !PT ;  /* 0x00000f8002077812 */ /* 0x000fe200078ec0ff */
[----:B------:R-:W-:Y:S01]  /*06a0*/  UIADD3 UR21, UPT, UPT, UR7, UR11, URZ ;  /* 0x0000000b07157290 */ /* 0x000fe2000fffe0ff */
[----:B------:R-:W-:Y:S01]  /*06b0*/  LOP3.LUT R2, R3, 0x3e0, RZ, 0xc0, !PT ;  /* 0x000003e003027812 */ /* 0x000fe200078ec0ff */
[----:B-1----:R-:W-:Y:S01]  /*06c0*/  UIMAD UR10, UR10, UR12, URZ ;  /* 0x0000000c0a0a72a4 */ /* 0x002fe2000f8e02ff */
[----:B------:R-:W-:Y:S01]  /*06d0*/  LOP3.LUT R9, R7, R0, RZ, 0xfc, !PT ;  /* 0x0000000007097212 */ /* 0x000fe200078efcff */
[----:B------:R-:W-:Y:S01]  /*06e0*/  UMOV UR7, 0x400 ;  /* 0x0000040000077882 */ /* 0x000fe20000000000 */
[----:B------:R-:W-:Y:S01]  /*06f0*/  ULEA.HI.X UR21, UR6, UR31, UR21, 0x2, UP0 ;  /* 0x0000001f06157291 */ /* 0x000fe200080f1415 */
[----:B------:R0:W-:Y:S01]  /*0700*/  STL [R1+0x30], R2 ;  /* 0x0000300201007387 */ /* 0x0001e20000100800 */
[----:B------:R-:W-:Y:S01]  /*0710*/  UMOV UR12, UR13 ;  /* 0x0000000d000c7c82 */ /* 0x000fe20008000000 */
[----:B------:R-:W-:Y:S01]  /*0720*/  UMOV UR11, UR17 ;  /* 0x00000011000b7c82 */ /* 0x000fe20008000000 */
[----:B------:R-:W-:Y:S01]  /*0730*/  UMOV UR6, URZ ;  /* 0x000000ff00067c82 */ /* 0x000fe20008000000 */
[----:B------:R-:W-:Y:S01]  /*0740*/  UMOV UR13, UR23 ;  /* 0x00000017000d7c82 */ /* 0x000fe20008000000 */
[----:B--2---:R-:W-:-:S12]  /*0750*/  ULEA UR14, UR14, UR7, 0x18 ;  /* 0x000000070e0e7291 */ /* 0x004fd8000f8ec0ff */
.L_x_613:
[----:B------:R-:W-:Y:S01]  /*0760*/  BAR.SYNC.DEFER_BLOCKING 0x0 ;  /* 0x0000000000007b1d */ /* 0x000fe20000010000 */
[----:B------:R-:W-:Y:S02]  /*0770*/  MOV R4, UR11 ;  /* 0x0000000b00047c02 */ /* 0x000fe40008000f00 */
[----:B------:R-:W-:-:S03]  /*0780*/  MOV R5, UR13 ;  /* 0x0000000d00057c02 */ /* 0x000fc60008000f00 */
[----:B------:R-:W-:Y:S01]  /*0790*/  IMAD.WIDE.U32 R4, R9, 0x10, R4 ;  /* 0x0000001009047825 */ /* 0x000fe200078e0004 */
[----:B01----:R-:W2:Y:S04]  /*07a0*/  LDL R2, [R1+0x30] ;  /* 0x0000300001027983 */ /* 0x003ea80000100800 */
[----:B------:R-:W3:Y:S04]  /*07b0*/  LDG.E.128 R16, desc[UR26][R4.64] ;  /* 0x0000001a04107981 */ /* 0x000ee8000c1e1d00 */
[----:B------:R-:W4:Y:S04]  /*07c0*/  LDG.E.128 R20, desc[UR26][R4.64+0x200] ;  /* 0x0002001a04147981 */ /* 0x000f28000c1e1d00 */
[----:B------:R-:W5:Y:S04]  /*07d0*/  LDG.E.128 R24, desc[UR26][R4.64+0x400] ;  /* 0x0004001a04187981 */ /* 0x000f68000c1e1d00 */
[----:B------:R-:W5:Y:S01]  /*07e0*/  LDG.E.128 R32, desc[UR26][R4.64+0x600] ;  /* 0x0006001a04207981 */ /* 0x000f62000c1e1d00 */
[----:B------:R-:W-:-:S02]  /*07f0*/  MOV R28, UR12 ;  /* 0x0000000c001c7c02 */ /* 0x000fc40008000f00 */
[----:B------:R-:W-:Y:S01]  /*0800*/  MOV R29, UR22 ;  /* 0x00000016001d7c02 */ /* 0x000fe20008000f00 */
[----:B------:R-:W0:Y:S02]  /*0810*/  S2R R48, SR_LANEID ;  /* 0x0000000000307919 */ /* 0x000e240000000000 */
[----:B------:R-:W-:Y:S01]  /*0820*/  IMAD.WIDE.U32 R28, R9, 0x10, R28 ;  /* 0x00000010091c7825 */ /* 0x000fe200078e001c */
[----:B0-----:R-:W-:-:S04]  /*0830*/  IADD3 R7, PT, PT, R7, R48, RZ ;  /* 0x0000003007077210 */ /* 0x001fc80007ffe0ff */
[----:B------:R-:W-:Y:S01]  /*0840*/  LEA R30, R7, UR14, 0x4 ;  /* 0x0000000e071e7c11 */ /* 0x000fe2000f8e20ff */
[----:B------:R-:W0:Y:S04]  /*0850*/  LDCU.U8 UR7, c[0x0][0x39e] ;  /* 0x000073c0ff0777ac */ /* 0x000e280008000000 */
[----:B------:R-:W-:Y:S01]  /*0860*/  STL [R1+0x2c], R30 ;  /* 0x00002c1e01007387 */ /* 0x000fe20000100800 */
[----:B--2---:R-:W-:-:S04]  /*0870*/  IADD3 R2, PT, PT, R2, R48, RZ ;  /* 0x0000003002027210 */ /* 0x004fc80007ffe0ff */
[----:B------:R-:W-:-:S05]  /*0880*/  LEA R3, R2, UR14, 0x6 ;  /* 0x0000000e02037c11 */ /* 0x000fca000f8e30ff */
[----:B------:R-:W-:Y:S04]  /*0890*/  STL [R1+0x28], R3 ;  /* 0x0000280301007387 */ /* 0x000fe80000100800 */
[----:B---3--:R-:W-:Y:S04]  /*08a0*/  STS.128 [R30], R16 ;  /* 0x000000101e007388 */ /* 0x008fe80000000c00 */
[----:B----4-:R-:W-:Y:S04]  /*08b0*/  STS.128 [R30+0x200], R20 ;  /* 0x000200141e007388 */ /* 0x010fe80000000c00 */
[----:B-----5:R-:W-:Y:S04]  /*08c0*/  STS.128 [R30+0x400], R24 ;  /* 0x000400181e007388 */ /* 0x020fe80000000c00 */
        /* <DEDUP_REMOVED lines=10> */
[----:B-1----:R-:W5:Y:S01]  /*0970*/  LDG.E.128 R32, desc[UR26][R28.64+0x600] ;  /* 0x0006001a1c207981 */ /* 0x002f62000c1e1d00 */
[----:B------:R-:W-:Y:S03]  /*0980*/  BSSY.RECONVERGENT B0, `(.L_x_574) ;  /* 0x0000038000007945 */ /* 0x000fe60003800200 */
        /* <DEDUP_REMOVED lines=55> */
.L_x_575:
[----:B------:R-:W-:Y:S05]  /*0d00*/  BSYNC.RECONVERGENT B0 ;  /* 0x0000000000007941 */ /* 0x000fea0003800200 */
.L_x_574:
        /* <DEDUP_REMOVED lines=34> */
.L_x_577:
[----:B------:R-:W-:Y:S05]  /*0f30*/  BSYNC.RECONVERGENT B0 ;  /* 0x0000000000007941 */ /* 0x000fea0003800200 */
.L_x_576:
        /* <DEDUP_REMOVED lines=36> */
.L_x_579:
[----:B------:R-:W-:Y:S05]  /*1180*/  BSYNC.RECONVERGENT B0 ;  /* 0x0000000000007941 */ /* 0x000fea0003800200 */
.L_x_578:
        /* <DEDUP_REMOVED lines=34> */
.L_x_581:
[----:B------:R-:W-:Y:S05]  /*13b0*/  BSYNC.RECONVERGENT B0 ;  /* 0x0000000000007941 */ /* 0x000fea0003800200 */
.L_x_580:
        /* <DEDUP_REMOVED lines=36> */
.L_x_583:
[----:B------:R-:W-:Y:S05]  /*1600*/  BSYNC.RECONVERGENT B0 ;  /* 0x0000000000007941 */ /* 0x000fea0003800200 */
.L_x_582:
        /* <DEDUP_REMOVED lines=34> */
.L_x_585:
[----:B------:R-:W-:Y:S05]  /*1830*/  BSYNC.RECONVERGENT B0 ;  /* 0x0000000000007941 */ /* 0x000fea0003800200 */
.L_x_584:
        /* <DEDUP_REMOVED lines=36> */
.L_x_587:
[----:B------:R-:W-:Y:S05]  /*1a80*/  BSYNC.RECONVERGENT B0 ;  /* 0x0000000000007941 */ /* 0x000fea0003800200 */
.L_x_586:
        /* <DEDUP_REMOVED lines=34> */
.L_x_589:
[----:B------:R-:W-:Y:S05]  /*1cb0*/  BSYNC.RECONVERGENT B0 ;  /* 0x0000000000007941 */ /* 0x000fea0003800200 */
.L_x_588:
        /* <DEDUP_REMOVED lines=36> */
.L_x_591:
[----:B------:R-:W-:Y:S05]  /*1f00*/  BSYNC.RECONVERGENT B0 ;  /* 0x0000000000007941 */ /* 0x000fea0003800200 */
.L_x_590:
        /* <DEDUP_REMOVED lines=34> */
.L_x_593:
[----:B------:R-:W-:Y:S05]  /*2130*/  BSYNC.RECONVERGENT B0 ;  /* 0x0000000000007941 */ /* 0x000fea0003800200 */
.L_x_592:
        /* <DEDUP_REMOVED lines=39> */
.L_x_595:
[----:B------:R-:W-:Y:S05]  /*23b0*/  BSYNC.RECONVERGENT B0 ;  /* 0x0000000000007941 */ /* 0x000fea0003800200 */
.L_x_594:
        /* <DEDUP_REMOVED lines=32> */
.L_x_597:
[----:B------:R-:W-:Y:S05]  /*25c0*/  BSYNC.RECONVERGENT B0 ;  /* 0x0000000000007941 */ /* 0x000fea0003800200 */
.L_x_596:
        /* <DEDUP_REMOVED lines=32> */
.L_x_599:
[----:B------:R-:W-:Y:S05]  /*27d0*/  BSYNC.RECONVERGENT B0 ;  /* 0x0000000000007941 */ /* 0x000fea0003800200 */
.L_x_598:
        /* <DEDUP_REMOVED lines=32> */
.L_x_601:
[----:B------:R-:W-:Y:S05]  /*29e0*/  BSYNC.RECONVERGENT B0 ;  /* 0x0000000000007941 */ /* 0x000fea0003800200 */
.L_x_600:
        /* <DEDUP_REMOVED lines=32> */
.L_x_603:
[----:B------:R-:W-:Y:S05]  /*2bf0*/  BSYNC.RECONVERGENT B0 ;  /* 0x0000000000007941 */ /* 0x000fea0003800200 */
.L_x_602:
        /* <DEDUP_REMOVED lines=32> */
.L_x_605:
[----:B------:R-:W-:Y:S05]  /*2e00*/  BSYNC.RECONVERGENT B0 ;  /* 0x0000000000007941 */ /* 0x000fea0003800200 */
.L_x_604:
        /* <DEDUP_REMOVED lines=25> */
[----:B------:R-:W-:Y:S01]  /*2fa0*/  ISETP.NE.AND P0, PT, RZ, UR6, PT ;  /* 0x00000006ff007c0c */ /* 0x000fe2000bf05270 */
[----:B------:R-:W-:Y:S01]  /*2fb0*/  FMUL.FTZ R147, R4, R131 ;  /* 0x0000008304937220 */ /* 0x000fe20000410000 */
[----:B------:R-:W-:Y:S01]  /*2fc0*/  FMUL.FTZ R165, R13, R132 ;  /* 0x000000840da57220 */ /* 0x000fe20000410000 */
[----:B------:R-:W-:Y:S01]  /*2fd0*/  STL [R1+0x4], R15 ;  /* 0x0000040f01007387 */ /* 0x000fe20000100800 */
[----:B------:R-:W2:Y:S01]  /*2fe0*/  S2UR UR14, SR_CgaCtaId ;  /* 0x00000000000e79c3 */ /* 0x000ea20000008800 */
[----:B------:R-:W-:Y:S01]  /*2ff0*/  ISETP.EQ.AND P0, PT, R0, RZ, P0 ;  /* 0x000000ff0000720c */ /* 0x000fe20000702270 */
[----:B------:R-:W-:Y:S01]  /*3000*/  FMUL.FTZ R156, R11, R138 ;  /* 0x0000008a0b9c7220 */ /* 0x000fe20000410000 */
[----:B------:R0:W-:Y:S01]  /*3010*/  STL [R1], R3 ;  /* 0x0000000301007387 */ /* 0x0001e20000100800 */
        /* <DEDUP_REMOVED lines=11> */
[----:B------:R-:W3:Y:S01]  /*30d0*/  LDCU UR23, c[0x0][0x38c] ;  /* 0x00007180ff1777ac */ /* 0x000ee20008000800 */
[----:B-1----:R-:W-:Y:S01]  /*30e0*/  UIMAD.WIDE.U32 UR8, UR7, UR16, URZ ;  /* 0x00000010070872a5 */ /* 0x002fe2000f8e00ff */
[----:B------:R-:W1:Y:S01]  /*30f0*/  LDCU.64 UR34, c[0x0][0x3c0] ;  /* 0x00007800ff2277ac */ /* 0x000e620008000a00 */
[----:B0-----:R-:W-:-:S02]  /*3100*/  SHF.L.U32 R3, R17, 0x2, RZ ;  /* 0x0000000211037819 */ /* 0x001fc400000006ff */
[----:B------:R-:W-:Y:S01]  /*3110*/  SHF.L.U32 R0, R17, 0x3, RZ ;  /* 0x0000000311007819 */ /* 0x000fe200000006ff */
[----:B------:R-:W-:Y:S01]  /*3120*/  UIMAD UR17, UR7, UR17, UR9 ;  /* 0x00000011071172a4 */ /* 0x000fe2000f8e0209 */
[----:B------:R-:W-:Y:S01]  /*3130*/  LOP3.LUT R4, R3, 0xf80, RZ, 0xc0, !PT ;  /* 0x00000f8003047812 */ /* 0x000fe200078ec0ff */
[----:B------:R-:W0:Y:S01]  /*3140*/  LDCU.64 UR32, c[0x0][0x440] ;  /* 0x00008800ff2077ac */ /* 0x000e220008000a00 */
[----:B------:R-:W-:Y:S02]  /*3150*/  SHF.L.U32 R3, R2, 0x3, RZ ;  /* 0x0000000302037819 */ /* 0x000fe400000006ff */
[----:B------:R-:W-:Y:S01]  /*3160*/  IADD3 R2, PT, PT, R4, R48, R4 ;  /* 0x0000003004027210 */ /* 0x000fe20007ffe004 */
[----:B------:R-:W-:Y:S01]  /*3170*/  UMOV UR7, 0x400 ;  /* 0x0000040000077882 */ /* 0x000fe20000000000 */
[----:B------:R-:W-:Y:S01]  /*3180*/  LEA.HI.SX32 R89, R3, R3, 0x1b ;  /* 0x0000000303597211 */ /* 0x000fe200078fdaff */
[----:B--2---:R-:W-:Y:S01]  /*3190*/  ULEA UR7, UR14, UR7, 0x18 ;  /* 0x000000070e077291 */ /* 0x004fe2000f8ec0ff */
[----:B------:R-:W-:Y:S01]  /*31a0*/  LOP3.LUT R0, R0, 0x1f00, RZ, 0xc0, !PT ;  /* 0x00001f0000007812 */ /* 0x000fe200078ec0ff */
[----:B------:R-:W2:Y:S01]  /*31b0*/  LDCU.64 UR30, c[0x0][0x3a8] ;  /* 0x00007500ff1e77ac */ /* 0x000ea20008000a00 */
[----:B------:R-:W-:-:S02]  /*31c0*/  IADD3 R3, PT, PT, R2, 0x20, RZ ;  /* 0x0000002002037810 */ /* 0x000fc40007ffe0ff */
[C---:B------:R-:W-:Y:S01]  /*31d0*/  IADD3 R5, PT, PT, R2.reuse, 0x40, RZ ;  /* 0x0000004002057810 */ /* 0x040fe20007ffe0ff */
[----:B------:R-:W4:Y:S01]  /*31e0*/  LDCU.64 UR28, c[0x0][0x3e0] ;  /* 0x00007c00ff1c77ac */ /* 0x000f220008000a00 */
[C---:B------:R-:W-:Y:S02]  /*31f0*/  IADD3 R7, PT, PT, R2.reuse, 0x60, RZ ;  /* 0x0000006002077810 */ /* 0x040fe40007ffe0ff */
[C---:B------:R-:W-:Y:S01]  /*3200*/  IADD3 R9, PT, PT, R2.reuse, 0x80, RZ ;  /* 0x0000008002097810 */ /* 0x040fe20007ffe0ff */
[----:B------:R-:W0:Y:S01]  /*3210*/  LDCU.64 UR24, c[0x0][0x480] ;  /* 0x00009000ff1877ac */ /* 0x000e220008000a00 */
[C---:B------:R-:W-:Y:S02]  /*3220*/  IADD3 R11, PT, PT, R2.reuse, 0xa0, RZ ;  /* 0x000000a0020b7810 */ /* 0x040fe40007ffe0ff */
[C---:B------:R-:W-:Y:S02]  /*3230*/  IADD3 R13, PT, PT, R2.reuse, 0xc0, RZ ;  /* 0x000000c0020d7810 */ /* 0x040fe40007ffe0ff */
[----:B------:R-:W-:-:S02]  /*3240*/  IADD3 R15, PT, PT, R2, 0xe0, RZ ;  /* 0x000000e0020f7810 */ /* 0x000fc40007ffe0ff */
[----:B------:R-:W-:Y:S02]  /*3250*/  LOP3.LUT R4, R0, 0x1f, R17, 0xf8, !PT ;  /* 0x0000001f00047812 */ /* 0x000fe400078ef811 */
[-C--:B------:R-:W-:Y:S02]  /*3260*/  LEA.HI.SX32 R3, R3, R2.reuse, 0x1b ;  /* 0x0000000203037211 */ /* 0x080fe400078fdaff */
[-C--:B------:R-:W-:Y:S02]  /*3270*/  LEA.HI.SX32 R5, R5, R2.reuse, 0x1b ;  /* 0x0000000205057211 */ /* 0x080fe400078fdaff */
[-C--:B------:R-:W-:Y:S02]  /*3280*/  LEA.HI.SX32 R7, R7, R2.reuse, 0x1b ;  /* 0x0000000207077211 */ /* 0x080fe400078fdaff */
[-C--:B------:R-:W-:Y:S02]  /*3290*/  LEA.HI.SX32 R9, R9, R2.reuse, 0x1b ;  /* 0x0000000209097211 */ /* 0x080fe400078fdaff */
[----:B------:R-:W-:-:S02]  /*32a0*/  LEA.HI.SX32 R11, R11, R2, 0x1b ;  /* 0x000000020b0b7211 */ /* 0x000fc400078fdaff */
[-C--:B------:R-:W-:Y:S02]  /*32b0*/  LEA.HI.SX32 R13, R13, R2.reuse, 0x1b ;  /* 0x000000020d0d7211 */ /* 0x080fe400078fdaff */
[-C--:B------:R-:W-:Y:S02]  /*32c0*/  LEA.HI.SX32 R15, R15, R2.reuse, 0x1b ;  /* 0x000000020f0f7211 */ /* 0x080fe400078fdaff */
[----:B------:R-:W-:Y:S02]  /*32d0*/  LOP3.LUT R0, R17, 0x3e0, RZ, 0xc0, !PT ;  /* 0x000003e011007812 */ /* 0x000fe400078ec0ff */
[----:B------:R-:W-:Y:S02]  /*32e0*/  LEA.HI.SX32 R2, R2, R2, 0x1b ;  /* 0x0000000202027211 */ /* 0x000fe400078fdaff */
[----:B------:R-:W-:Y:S01]  /*32f0*/  LEA R89, R89, UR7, 0x4 ;  /* 0x0000000759597c11 */ /* 0x000fe2000f8e20ff */
[----:B------:R5:W-:Y:S01]  /*3300*/  STL [R1+0x30], R0 ;  /* 0x0000300001007387 */ /* 0x000be20000100800 */
[----:B------:R-:W-:-:S05]  /*3310*/  LEA R2, R2, UR7, 0x4 ;  /* 0x0000000702027c11 */ /* 0x000fca000f8e20ff */
[----:B------:R3:W-:Y:S01]  /*3320*/  STL [R1+0x24], R2 ;  /* 0x0000240201007387 */ /* 0x0007e20000100800 */
[----:B-----5:R-:W-:Y:S02]  /*3330*/  LEA R0, R3, UR7, 0x4 ;  /* 0x0000000703007c11 */ /* 0x020fe4000f8e20ff */
[----:B------:R-:W-:-:S03]  /*3340*/  LEA R3, R5, UR7, 0x4 ;  /* 0x0000000705037c11 */ /* 0x000fc6000f8e20ff */
[----:B------:R5:W-:Y:S01]  /*3350*/  STL [R1+0x20], R0 ;  /* 0x0000200001007387 */ /* 0x000be20000100800 */
[----:B---3--:R-:W-:-:S03]  /*3360*/  LEA R2, R7, UR7, 0x4 ;  /* 0x0000000707027c11 */ /* 0x008fc6000f8e20ff */
[----:B------:R3:W-:Y:S04]  /*3370*/  STL [R1+0x1c], R3 ;  /* 0x00001c0301007387 */ /* 0x0007e80000100800 */
[----:B------:R1:W-:Y:S01]  /*3380*/  STL [R1+0x18], R2 ;  /* 0x0000180201007387 */ /* 0x0003e20000100800 */
[----:B-----5:R-:W-:Y:S02]  /*3390*/  LEA R0, R9, UR7, 0x4 ;  /* 0x0000000709007c11 */ /* 0x020fe4000f8e20ff */
[----:B---3--:R-:W-:-:S03]  /*33a0*/  LEA R3, R11, UR7, 0x4 ;  /* 0x000000070b037c11 */ /* 0x008fc6000f8e20ff */
[----:B------:R3:W-:Y:S01]  /*33b0*/  STL [R1+0x14], R0 ;  /* 0x0000140001007387 */ /* 0x0007e20000100800 */
[----:B-1----:R-:W-:-:S03]  /*33c0*/  LEA R2, R13, UR7, 0x4 ;  /* 0x000000070d027c11 */ /* 0x002fc6000f8e20ff */
[----:B------:R1:W-:Y:S04]  /*33d0*/  STL [R1+0x10], R3 ;  /* 0x0000100301007387 */ /* 0x0003e80000100800 */
[----:B------:R1:W-:Y:S01]  /*33e0*/  STL [R1+0xc], R2 ;  /* 0x00000c0201007387 */ /* 0x0003e20000100800 */
[----:B---3--:R-:W-:Y:S01]  /*33f0*/  LEA R0, R15, UR7, 0x4 ;  /* 0x000000070f007c11 */ /* 0x008fe2000f8e20ff */
[----:B------:R-:W-:-:S04]  /*3400*/  UMOV UR7, URZ ;  /* 0x000000ff00077c82 */ /* 0x000fc80008000000 */
[----:B0-2-4-:R1:W-:Y:S02]  /*3410*/  STL [R1+0x8], R0 ;  /* 0x0000080001007387 */ /* 0x0153e40000100800 */
.L_x_612:
[----:B------:R-:W-:Y:S01]  /*3420*/  UMOV UR14, UR8 ;  /* 0x00000008000e7c82 */ /* 0x000fe20008000000 */
[----:B------:R-:W-:Y:S01]  /*3430*/  UMOV UR15, UR17 ;  /* 0x00000011000f7c82 */ /* 0x000fe20008000000 */
[----:B------:R-:W2:Y:S01]  /*3440*/  LDL R114, [R1+0x24] ;  /* 0x0000240001727983 */ /* 0x000ea20000100800 */
[----:B------:R-:W-:-:S03]  /*3450*/  UIMAD.WIDE.U32 UR14, UR7, UR30, UR14 ;  /* 0x0000001e070e72a5 */ /* 0x000fc6000f8e000e */
[----:B------:R-:W3:Y:S01]  /*3460*/  LDL R153, [R1+0x20] ;  /* 0x0000200001997983 */ /* 0x000ee20000100800 */
[----:B------:R-:W-:Y:S02]  /*3470*/  UIMAD UR15, UR7, UR31, UR15 ;  /* 0x0000001f070f72a4 */ /* 0x000fe4000f8e020f */
[----:B------:R-:W-:Y:S01]  /*3480*/  ULEA UR16, UP0, UR14, UR32, 0x3 ;  /* 0x000000200e107291 */ /* 0x000fe2000f8018ff */
[----:B------:R-:W4:Y:S03]  /*3490*/  LDL R141, [R1+0x1c] ;  /* 0x00001c00018d7983 */ /* 0x000f260000100800 */
[----:B------:R-:W-:Y:S02]  /*34a0*/  ULEA.HI.X UR14, UR14, UR33, UR15, 0x3, UP0 ;  /* 0x000000210e0e7291 */ /* 0x000fe400080f1c0f */
[----:B------:R-:W-:-:S04]  /*34b0*/  MOV R60, UR16 ;  /* 0x00000010003c7c02 */ /* 0x000fc80008000f00 */
[----:B------:R-:W-:-:S06]  /*34c0*/  MOV R61, UR14 ;  /* 0x0000000e003d7c02 */ /* 0x000fcc0008000f00 */
[----:B------:R-:W2:Y:S01]  /*34d0*/  LDG.E.64 R60, desc[UR26][R60.64] ;  /* 0x0000001a3c3c7981 */ /* 0x000ea2000c1e1b00 */
[----:B0-----:R-:W0:Y:S01]  /*34e0*/  S2R R100, SR_TID.X ;  /* 0x0000000000647919 */ /* 0x001e220000002100 */
[----:B------:R-:W0:Y:S01]  /*34f0*/  S2R R101, SR_TID.X ;  /* 0x0000000000657919 */ /* 0x000e220000002100 */
[----:B------:R-:W-:-:S04]  /*3500*/  UIMAD.WIDE.U32 UR14, UR7, UR34, URZ ;  /* 0x00000022070e72a5 */ /* 0x000fc8000f8e00ff */
[----:B------:R-:W-:Y:S02]  /*3510*/  UIMAD UR15, UR7, UR35, UR15 ;  /* 0x00000023070f72a4 */ /* 0x000fe4000f8e020f */
[----:B------:R-:W-:-:S04]  /*3520*/  ULEA UR16, UP0, UR14, UR20, 0x2 ;  /* 0x000000140e107291 */ /* 0x000fc8000f8010ff */
[----:B------:R-:W-:Y:S02]  /*3530*/  ULEA.HI.X UR14, UR14, UR21, UR15, 0x2, UP0 ;  /* 0x000000150e0e7291 */ /* 0x000fe400080f140f */
[----:B-1----:R-:W-:-:S04]  /*3540*/  MOV R2, UR16 ;  /* 0x0000001000027c02 */ /* 0x002fc80008000f00 */
[----:B------:R-:W-:Y:S02]  /*3550*/  MOV R3, UR14 ;  /* 0x0000000e00037c02 */ /* 0x000fe40008000f00 */
[----:B0-----:R-:W-:-:S04]  /*3560*/  SHF.L.U32 R100, R100, 0x3, RZ ;  /* 0x0000000364647819 */ /* 0x001fc800000006ff */
[----:B------:R-:W-:-:S04]  /*3570*/  LOP3.LUT R100, R100, 0x1f00, RZ, 0xc0, !PT ;  /* 0x00001f0064647812 */ /* 0x000fc800078ec0ff */
[----:B------:R-:W-:-:S05]  /*3580*/  LOP3.LUT R100, R100, 0x1f, R101, 0xf8, !PT ;  /* 0x0000001f64647812 */ /* 0x000fca00078ef865 */
[----:B------:R-:W-:Y:S01]  /*3590*/  IMAD.WIDE.U32 R2, R100, 0x10, R2 ;  /* 0x0000001064027825 */ /* 0x000fe200078e0002 */
[----:B------:R0:W-:Y:S04]  /*35a0*/  STL [R1+0x34], R28 ;  /* 0x0000341c01007387 */ /* 0x0001e80000100800 */
[----:B------:R-:W3:Y:S04]  /*35b0*/  LDG.E.128 R4, desc[UR26][R2.64] ;  /* 0x0000001a02047981 */ /* 0x000ee8000c1e1d00 */
[----:B------:R-:W4:Y:S04]  /*35c0*/  LDG.E.128 R8, desc[UR26][R2.64+0x200] ;  /* 0x0002001a02087981 */ /* 0x000f28000c1e1d00 */
[----:B------:R-:W4:Y:S04]  /*35d0*/  LDG.E.128 R12, desc[UR26][R2.64+0x400] ;  /* 0x0004001a020c7981 */ /* 0x000f28000c1e1d00 */
[----:B0-----:R-:W4:Y:S04]  /*35e0*/  LDL R28, [R1+0x18] ;  /* 0x00001800011c7983 */ /* 0x001f280000100800 */
[----:B------:R-:W4:Y:S04]  /*35f0*/  LDG.E.128 R16, desc[UR26][R2.64+0x600] ;  /* 0x0006001a02107981 */ /* 0x000f28000c1e1d00 */
[----:B------:R-:W4:Y:S04]  /*3600*/  LDL R160, [R1+0x14] ;  /* 0x0000140001a07983 */ /* 0x000f280000100800 */
[----:B------:R-:W4:Y:S04]  /*3610*/  LDG.E.128 R20, desc[UR26][R2.64+0x800] ;  /* 0x0008001a02147981 */ /* 0x000f28000c1e1d00 */
[----:B------:R-:W4:Y:S04]  /*3620*/  LDL R159, [R1+0x10] ;  /* 0x00001000019f7983 */ /* 0x000f280000100800 */
[----:B------:R-:W4:Y:S04]  /*3630*/  LDG.E.128 R24, desc[UR26][R2.64+0xa00] ;  /* 0x000a001a02187981 */ /* 0x000f28000c1e1d00 */
[----:B------:R-:W4:Y:S04]  /*3640*/  LDL R157, [R1+0xc] ;  /* 0x00000c00019d7983 */ /* 0x000f280000100800 */
[----:B------:R-:W4:Y:S04]  /*3650*/  LDG.E.128 R44, desc[UR26][R2.64+0xc00] ;  /* 0x000c001a022c7981 */ /* 0x000f28000c1e1d00 */
[----:B------:R-:W4:Y:S04]  /*3660*/  LDL R155, [R1+0x8] ;  /* 0x00000800019b7983 */ /* 0x000f280000100800 */
[----:B------:R0:W4:Y:S04]  /*3670*/  LDG.E.128 R48, desc[UR26][R2.64+0xe00] ;  /* 0x000e001a02307981 */ /* 0x000128000c1e1d00 */
[----:B------:R-:W4:Y:S04]  /*3680*/  LDL R113, [R1] ;  /* 0x0000000001717983 */ /* 0x000f280000100800 */
[----:B------:R-:W4:Y:S01]  /*3690*/  LDL R115, [R1+0x4] ;  /* 0x0000040001737983 */ /* 0x000f220000100800 */
[----:B------:R-:W-:-:S04]  /*36a0*/  UIMAD.WIDE.U32 UR14, UR7, UR28, URZ ;  /* 0x0000001c070e72a5 */ /* 0x000fc8000f8e00ff */
[----:B------:R-:W-:Y:S02]  /*36b0*/  UIMAD UR15, UR7, UR29, UR15 ;  /* 0x0000001d070f72a4 */ /* 0x000fe4000f8e020f */
[----:B------:R-:W-:-:S04]  /*36c0*/  ULEA UR16, UP0, UR14, UR18, 0x2 ;  /* 0x000000120e107291 */ /* 0x000fc8000f8010ff */
[----:B------:R-:W-:Y:S01]  /*36d0*/  ULEA.HI.X UR14, UR14, UR19, UR15, 0x2, UP0 ;  /* 0x000000130e0e7291 */ /* 0x000fe200080f140f */
[----:B--2---:R-:W-:-:S04]  /*36e0*/  FMUL.FTZ R0, R61, R131 ;  /* 0x000000833d007220 */ /* 0x004fc80000410000 */
[----:B------:R-:W-:Y:S01]  /*36f0*/  FMUL.RZ R54, R0, 0.15915493667125701904 ;  /* 0x3e22f98300367820 */ /* 0x000fe2000040c000 */
[----:B------:R-:W-:-:S04]  /*3700*/  FMUL.FTZ R0, R61, R130 ;  /* 0x000000823d007220 */ /* 0x000fc80000410000 */
[----:B------:R-:W-:Y:S01]  /*3710*/  FMUL.RZ R55, R0, 0.15915493667125701904 ;  /* 0x3e22f98300377820 */ /* 0x000fe2000040c000 */
[----:B------:R-:W-:-:S04]  /*3720*/  FMUL.FTZ R0, R61, R144 ;  /* 0x000000903d007220 */ /* 0x000fc80000410000 */
[----:B0-----:R-:W-:Y:S01]  /*3730*/  FMUL.RZ R2, R0, 0.15915493667125701904 ;  /* 0x3e22f98300027820 */ /* 0x001fe2000040c000 */
[----:B------:R-:W-:-:S04]  /*3740*/  FMUL.FTZ R0, R61, R143 ;  /* 0x0000008f3d007220 */ /* 0x000fc80000410000 */
[----:B------:R-:W-:Y:S01]  /*3750*/  FMUL.RZ R3, R0, 0.15915493667125701904 ;  /* 0x3e22f98300037820 */ /* 0x000fe2000040c000 */
[C---:B------:R-:W-:Y:S01]  /*3760*/  FMUL.FTZ R0, R61.reuse, R142 ;  /* 0x0000008e3d007220 */ /* 0x040fe20000410000 */
[----:B------:R-:W-:Y:S08]  /*3770*/  MUFU.SIN R52, R54 ;  /* 0x0000003600347308 */ /* 0x000ff00000000400 */
[----:B------:R0:W-:Y:S02]  /*3780*/  MUFU.COS R88, R54 ;  /* 0x0000003600587308 */ /* 0x0001e40000000000 */
[----:B0-----:R-:W-:Y:S01]  /*3790*/  FMUL.RZ R54, R0, 0.15915493667125701904 ;  /* 0x3e22f98300367820 */ /* 0x001fe2000040c000 */
[----:B------:R-:W-:-:S05]  /*37a0*/  FMUL.FTZ R0, R61, R140 ;  /* 0x0000008c3d007220 */ /* 0x000fca0000410000 */
[----:B------:R-:W-:Y:S08]  /*37b0*/  MUFU.SIN R81, R2 ;  /* 0x0000000200517308 */ /* 0x000ff00000000400 */
[----:B------:R0:W-:Y:S01]  /*37c0*/  MUFU.COS R87, R2 ;  /* 0x0000000200577308 */ /* 0x0001e20000000000 */
[----:B------:R-:W-:Y:S01]  /*37d0*/  FMUL.FTZ R57, R60, 1.4426950216293334961 ;  /* 0x3fb8aa3b3c397820 */ /* 0x000fe20000410000 */
[----:B0-----:R-:W-:Y:S01]  /*37e0*/  FMUL.RZ R2, R0, 0.15915493667125701904 ;  /* 0x3e22f98300027820 */ /* 0x001fe2000040c000 */
[----:B------:R-:W-:-:S05]  /*37f0*/  FMUL.FTZ R0, R61, R139 ;  /* 0x0000008b3d007220 */ /* 0x000fca0000410000 */
[----:B------:R-:W-:Y:S08]  /*3800*/  MUFU.SIN R82, R3 ;  /* 0x0000000300527308 */ /* 0x000ff00000000400 */
[----:B------:R0:W-:Y:S01]  /*3810*/  MUFU.COS R83, R3 ;  /* 0x0000000300537308 */ /* 0x0001e20000000000 */
[----:B------:R-:W-:Y:S01]  /*3820*/  FMUL.FTZ R53, R57, R131 ;  /* 0x0000008339357220 */ /* 0x000fe20000410000 */
[----:B0-----:R-:W-:Y:S01]  /*3830*/  FMUL.RZ R3, R0, 0.15915493667125701904 ;  /* 0x3e22f98300037820 */ /* 0x001fe2000040c000 */
[----:B------:R-:W-:-:S05]  /*3840*/  FMUL.FTZ R0, R61, R138 ;  /* 0x0000008a3d007220 */ /* 0x000fca0000410000 */
[----:B------:R-:W-:Y:S08]  /*3850*/  MUFU.SIN R74, R54 ;  /* 0x00000036004a7308 */ /* 0x000ff00000000400 */
[----:B------:R0:W-:Y:S02]  /*3860*/  MUFU.COS R78, R54 ;  /* 0x00000036004e7308 */ /* 0x0001e40000000000 */
[----:B0-----:R-:W-:Y:S01]  /*3870*/  FMUL.RZ R54, R0, 0.15915493667125701904 ;  /* 0x3e22f98300367820 */ /* 0x001fe2000040c000 */
[----:B------:R-:W-:-:S05]  /*3880*/  FMUL.FTZ R0, R61, R137 ;  /* 0x000000893d007220 */ /* 0x000fca0000410000 */
[----:B------:R-:W-:Y:S08]  /*3890*/  MUFU.SIN R75, R2 ;  /* 0x00000002004b7308 */ /* 0x000ff00000000400 */
[----:B------:R0:W-:Y:S02]  /*38a0*/  MUFU.COS R79, R2 ;  /* 0x00000002004f7308 */ /* 0x0001e40000000000 */
[----:B0-----:R-:W-:Y:S01]  /*38b0*/  FMUL.RZ R2, R0, 0.15915493667125701904 ;  /* 0x3e22f98300027820 */ /* 0x001fe2000040c000 */
[----:B------:R-:W-:-:S05]  /*38c0*/  FMUL.FTZ R0, R61, R136 ;  /* 0x000000883d007220 */ /* 0x000fca0000410000 */
[----:B------:R-:W0:Y:S08]  /*38d0*/  MUFU.EX2 R53, R53 ;  /* 0x0000003500357308 */ /* 0x000e300000000800 */
[----:B------:R-:W-:Y:S08]  /*38e0*/  MUFU.SIN R66, R3 ;  /* 0x0000000300427308 */ /* 0x000ff00000000400 */
[----:B------:R1:W-:Y:S01]  /*38f0*/  MUFU.COS R72, R3 ;  /* 0x0000000300487308 */ /* 0x0003e20000000000 */
[----:B---3--:R-:W-:Y:S01]  /*3900*/  STS.128 [R114], R4 ;  /* 0x0000000472007388 */ /* 0x008fe20000000c00 */
[----:B-1----:R-:W-:Y:S01]  /*3910*/  FMUL.RZ R3, R0, 0.15915493667125701904 ;  /* 0x3e22f98300037820 */ /* 0x002fe2000040c000 */
[----:B------:R-:W-:-:S05]  /*3920*/  FMUL.FTZ R0, R61, R135 ;  /* 0x000000873d007220 */ /* 0x000fca0000410000 */
[----:B------:R-:W-:Y:S01]  /*3930*/  MUFU.SIN R68, R54 ;  /* 0x0000003600447308 */ /* 0x000fe20000000400 */
[----:B----4-:R-:W-:Y:S07]  /*3940*/  STS.128 [R153+0x200], R8 ;  /* 0x0002000899007388 */ /* 0x010fee0000000c00 */
[----:B------:R1:W-:Y:S01]  /*3950*/  MUFU.COS R69, R54 ;  /* 0x0000003600457308 */ /* 0x0003e20000000000 */
[----:B------:R-:W-:Y:S01]  /*3960*/  STS.128 [R141+0x400], R12 ;  /* 0x0004000c8d007388 */ /* 0x000fe20000000c00 */
[----:B-1----:R-:W-:Y:S01]  /*3970*/  FMUL.RZ R54, R0, 0.15915493667125701904 ;  /* 0x3e22f98300367820 */ /* 0x002fe2000040c000 */
[----:B------:R-:W-:-:S05]  /*3980*/  FMUL.FTZ R0, R61, R134 ;  /* 0x000000863d007220 */ /* 0x000fca0000410000 */
[----:B------:R-:W-:Y:S01]  /*3990*/  MUFU.SIN R80, R55 ;  /* 0x0000003700507308 */ /* 0x000fe20000000400 */
[----:B------:R-:W-:Y:S04]  /*39a0*/  STS.128 [R28+0x600], R16 ;  /* 0x000600101c007388 */ /* 0x000fe80000000c00 */
[----:B------:R-:W-:Y:S03]  /*39b0*/  STS.128 [R160+0x800], R20 ;  /* 0x00080014a0007388 */ /* 0x000fe60000000c00 */
[----:B------:R1:W-:Y:S01]  /*39c0*/  MUFU.COS R85, R55 ;  /* 0x0000003700557308 */ /* 0x0003e20000000000 */
[----:B------:R2:W-:Y:S01]  /*39d0*/  STS.128 [R159+0xa00], R24 ;  /* 0x000a00189f007388 */ /* 0x0005e20000000c00 */
[----:B0-----:R-:W-:-:S03]  /*39e0*/  FMUL.FTZ R88, R53, R88 ;  /* 0x0000005835587220 */ /* 0x001fc60000410000 */
[----:B------:R-:W-:Y:S01]  /*39f0*/  STS.128 [R157+0xc00], R44 ;  /* 0x000c002c9d007388 */ /* 0x000fe20000000c00 */
[----:B-1----:R-:W-:Y:S02]  /*3a00*/  FMUL.RZ R55, R0, 0.15915493667125701904 ;  /* 0x3e22f98300377820 */ /* 0x002fe4000040c000 */
[----:B------:R-:W-:Y:S01]  /*3a10*/  MUFU.SIN R64, R2 ;  /* 0x0000000200407308 */ /* 0x000fe20000000400 */
[----:B------:R-:W-:Y:S01]  /*3a20*/  STS.128 [R155+0xe00], R48 ;  /* 0x000e00309b007388 */ /* 0x000fe20000000c00 */
[----:B------:R-:W-:-:S06]  /*3a30*/  NOP ;  /* 0x0000000000007918 */ /* 0x000fcc0000000000 */
[----:B------:R-:W-:Y:S01]  /*3a40*/  MUFU.COS R70, R2 ;  /* 0x0000000200467308 */ /* 0x000fe20000000000 */
[----:B--2---:R-:W-:Y:S01]  /*3a50*/  FMUL.FTZ R27, R53, R52 ;  /* 0x00000034351b7220 */ /* 0x004fe20000410000 */
[C---:B------:R-:W-:Y:S01]  /*3a60*/  FMUL.FTZ R77, R57.reuse, R142 ;  /* 0x0000008e394d7220 */ /* 0x040fe20000410000 */
[C---:B------:R-:W-:Y:S01]  /*3a70*/  FMUL.FTZ R86, R57.reuse, R130 ;  /* 0x0000008239567220 */ /* 0x040fe20000410000 */
[----:B------:R-:W-:Y:S01]  /*3a80*/  FMUL.FTZ R84, R57, R144 ;  /* 0x0000009039547220 */ /* 0x000fe20000410000 */
[----:B------:R-:W-:Y:S01]  /*3a90*/  FMUL.FTZ R4, R61, R132 ;  /* 0x000000843d047220 */ /* 0x000fe20000410000 */
[C---:B------:R-:W-:Y:S01]  /*3aa0*/  FMUL.FTZ R59, R57.reuse, R134 ;  /* 0x00000086393b7220 */ /* 0x040fe20000410000 */
[C---:B------:R-:W-:Y:S01]  /*3ab0*/  FMUL.FTZ R91, R57.reuse, R133 ;  /* 0x00000085395b7220 */ /* 0x040fe20000410000 */
[----:B------:R-:W-:Y:S01]  /*3ac0*/  MUFU.SIN R56, R54 ;  /* 0x0000003600387308 */ /* 0x000fe20000000400 */
[----:B------:R-:W-:Y:S01]  /*3ad0*/  FMUL.FTZ R65, R57, R136 ;  /* 0x0000008839417220 */ /* 0x000fe20000410000 */
[----:B------:R-:W-:Y:S06]  /*3ae0*/  LDS.128 R44, [R89+0x10] ;  /* 0x00001000592c7984 */ /* 0x000fec0000000c00 */
[----:B------:R-:W-:Y:S08]  /*3af0*/  MUFU.COS R58, R54 ;  /* 0x00000036003a7308 */ /* 0x000ff00000000000 */
[----:B------:R-:W-:Y:S08]  /*3b00*/  MUFU.SIN R0, R55 ;  /* 0x0000003700007308 */ /* 0x000ff00000000400 */
[----:B------:R0:W-:Y:S02]  /*3b10*/  MUFU.COS R2, R55 ;  /* 0x0000003700027308 */ /* 0x0001e40000000000 */
[----:B0-----:R-:W0:Y:S06]  /*3b20*/  LDS.128 R52, [R89] ;  /* 0x0000000059347984 */ /* 0x001e2c0000000c00 */
[----:B------:R-:W1:Y:S08]  /*3b30*/  MUFU.EX2 R77, R77 ;  /* 0x0000004d004d7308 */ /* 0x000e700000000800 */
[----:B------:R-:W2:Y:S01]  /*3b40*/  MUFU.EX2 R86, R86 ;  /* 0x0000005600567308 */ /* 0x000ea20000000800 */
[----:B------:R-:W-:-:S07]  /*3b50*/  FMUL.RZ R5, R4, 0.15915493667125701904 ;  /* 0x3e22f98304057820 */ /* 0x000fce000040c000 */
[----:B------:R-:W-:Y:S08]  /*3b60*/  MUFU.SIN R60, R3 ;  /* 0x00000003003c7308 */ /* 0x000ff00000000400 */
[----:B------:R3:W-:Y:S01]  /*3b70*/  MUFU.COS R62, R3 ;  /* 0x00000003003e7308 */ /* 0x0007e20000000000 */
[----:B------:R-:W-:Y:S01]  /*3b80*/  FMUL.FTZ R4, R57, R132 ;  /* 0x0000008439047220 */ /* 0x000fe20000410000 */
[----:B---3--:R-:W-:-:S06]  /*3b90*/  FMUL.FTZ R3, R61, R133 ;  /* 0x000000853d037220 */ /* 0x008fcc0000410000 */
[----:B------:R-:W3:Y:S01]  /*3ba0*/  MUFU.EX2 R84, R84 ;  /* 0x0000005400547308 */ /* 0x000ee20000000800 */
[----:B------:R-:W-:Y:S01]  /*3bb0*/  FMUL.RZ R98, R3, 0.15915493667125701904 ;  /* 0x3e22f98303627820 */ /* 0x000fe2000040c000 */
[----:B------:R-:W-:Y:S01]  /*3bc0*/  FMUL.FTZ R63, R57, R135 ;  /* 0x00000087393f7220 */ /* 0x000fe20000410000 */
[----:B-1----:R-:W-:-:S05]  /*3bd0*/  FMUL.FTZ R19, R77, R74 ;  /* 0x0000004a4d137220 */ /* 0x002fca0000410000 */
[----:B------:R-:W-:Y:S01]  /*3be0*/  MUFU.SIN R3, R98 ;  /* 0x0000006200037308 */ /* 0x000fe20000000400 */
[----:B--2---:R-:W-:-:S07]  /*3bf0*/  FMUL.FTZ R25, R86, R80 ;  /* 0x0000005056197220 */ /* 0x004fce0000410000 */
[----:B------:R0:W-:Y:S08]  /*3c00*/  MUFU.COS R95, R98 ;  /* 0x00000062005f7308 */ /* 0x0001f00000000000 */
[----:B------:R-:W1:Y:S08]  /*3c10*/  MUFU.EX2 R96, R91 ;  /* 0x0000005b00607308 */ /* 0x000e700000000800 */
[----:B------:R-:W-:Y:S01]  /*3c20*/  MUFU.EX2 R59, R59 ;  /* 0x0000003b003b7308 */ /* 0x000fe20000000800 */
[----:B0-----:R-:W-:-:S07]  /*3c30*/  FMUL.FTZ R98, R147, R53 ;  /* 0x0000003593627220 */ /* 0x001fce0000410000 */
[----:B------:R-:W-:Y:S08]  /*3c40*/  MUFU.SIN R99, R5 ;  /* 0x0000000500637308 */ /* 0x000ff00000000400 */
[----:B------:R1:W-:Y:S01]  /*3c50*/  MUFU.EX2 R74, R4 ;  /* 0x00000004004a7308 */ /* 0x0003e20000000800 */
[----:B------:R-:W-:Y:S01]  /*3c60*/  FMUL.FTZ R26, R86, R85 ;  /* 0x00000055561a7220 */ /* 0x000fe20000410000 */
[----:B------:R-:W-:-:S06]  /*3c70*/  FMUL.FTZ R53, R27, R25 ;  /* 0x000000191b357220 */ /* 0x000fcc0000410000 */
[----:B------:R-:W0:Y:S08]  /*3c80*/  MUFU.EX2 R65, R65 ;  /* 0x0000004100417308 */ /* 0x000e300000000800 */
[----:B------:R-:W2:Y:S01]  /*3c90*/  MUFU.EX2 R63, R63 ;  /* 0x0000003f003f7308 */ /* 0x000ea20000000800 */
[----:B---3--:R-:W-:Y:S01]  /*3ca0*/  FMUL.FTZ R23, R84, R81 ;  /* 0x0000005154177220 */ /* 0x008fe20000410000 */
[----:B------:R-:W-:Y:S01]  /*3cb0*/  FMUL.FTZ R129, R148, R54 ;  /* 0x0000003694817220 */ /* 0x000fe20000410000 */
[C---:B------:R-:W-:Y:S01]  /*3cc0*/  FFMA.FTZ R53, R88.reuse, R26, -R53 ;  /* 0x0000001a58357223 */ /* 0x040fe20000010835 */
[----:B------:R-:W-:Y:S01]  /*3cd0*/  FMUL.FTZ R54, R88, R25 ;  /* 0x0000001958367220 */ /* 0x000fe20000410000 */
[C---:B-1----:R-:W-:Y:S01]  /*3ce0*/  FMUL.FTZ R4, R96.reuse, R95 ;  /* 0x0000005f60047220 */ /* 0x042fe20000410000 */
[----:B------:R-:W-:Y:S01]  /*3cf0*/  FMUL.FTZ R3, R96, R3 ;  /* 0x0000000360037220 */ /* 0x000fe20000410000 */
[C---:B------:R-:W-:Y:S01]  /*3d00*/  FMUL.FTZ R90, R57.reuse, R143 ;  /* 0x0000008f395a7220 */ /* 0x040fe20000410000 */
[C---:B------:R-:W-:Y:S01]  /*3d10*/  FMUL.FTZ R76, R57.reuse, R140 ;  /* 0x0000008c394c7220 */ /* 0x040fe20000410000 */
[C---:B------:R-:W-:Y:S01]  /*3d20*/  FMUL.FTZ R71, R57.reuse, R139 ;  /* 0x0000008b39477220 */ /* 0x040fe20000410000 */
[C---:B------:R-:W-:Y:S01]  /*3d30*/  FMUL.FTZ R73, R57.reuse, R138 ;  /* 0x0000008a39497220 */ /* 0x040fe20000410000 */
[C---:B------:R-:W-:Y:S01]  /*3d40*/  FMUL.FTZ R67, R57.reuse, R137 ;  /* 0x0000008939437220 */ /* 0x040fe20000410000 */
[----:B------:R1:W-:Y:S01]  /*3d50*/  MUFU.COS R81, R5 ;  /* 0x0000000500517308 */ /* 0x0003e20000000000 */
[C---:B------:R-:W-:Y:S01]  /*3d60*/  FMUL.FTZ R91, R57.reuse, R145 ;  /* 0x00000091395b7220 */ /* 0x040fe20000410000 */
[----:B------:R-:W-:Y:S01]  /*3d70*/  FMUL.FTZ R96, R57, R146 ;  /* 0x0000009239607220 */ /* 0x000fe20000410000 */
[----:B------:R-:W-:Y:S01]  /*3d80*/  FMUL.FTZ R57, R23, R53 ;  /* 0x0000003517397220 */ /* 0x000fe20000410000 */
[----:B------:R-:W-:Y:S01]  /*3d90*/  FMUL.FTZ R24, R84, R87 ;  /* 0x0000005754187220 */ /* 0x000fe20000410000 */
[----:B------:R-:W-:Y:S01]  /*3da0*/  FFMA.FTZ R54, R27, R26, R54 ;  /* 0x0000001a1b367223 */ /* 0x000fe20000010036 */
[----:B0-----:R-:W-:Y:S01]  /*3db0*/  FMUL.FTZ R9, R65, R60 ;  /* 0x0000003c41097220 */ /* 0x001fe20000410000 */
[----:B-1----:R-:W-:Y:S01]  /*3dc0*/  FMUL.FTZ R5, R59, R0 ;  /* 0x000000003b057220 */ /* 0x002fe20000410000 */
[----:B------:R-:W-:Y:S01]  /*3dd0*/  FMUL.FTZ R0, R74, R99 ;  /* 0x000000634a007220 */ /* 0x000fe20000410000 */
[----:B------:R-:W-:Y:S01]  /*3de0*/  FMUL.FTZ R99, R147, R52 ;  /* 0x0000003493637220 */ /* 0x000fe20000410000 */
[----:B------:R-:W-:Y:S01]  /*3df0*/  FMUL.FTZ R10, R65, R62 ;  /* 0x0000003e410a7220 */ /* 0x000fe20000410000 */
[----:B------:R-:W-:Y:S01]  /*3e00*/  FMUL.FTZ R60, R98, R25 ;  /* 0x00000019623c7220 */ /* 0x000fe20000410000 */
[C---:B--2---:R-:W-:Y:S01]  /*3e10*/  FMUL.FTZ R8, R63.reuse, R58 ;  /* 0x0000003a3f087220 */ /* 0x044fe20000410000 */
[----:B------:R-:W-:Y:S01]  /*3e20*/  FMUL.FTZ R7, R63, R56 ;  /* 0x000000383f077220 */ /* 0x000fe20000410000 */
[----:B------:R-:W-:Y:S01]  /*3e30*/  FMUL.FTZ R6, R59, R2 ;  /* 0x000000023b067220 */ /* 0x000fe20000410000 */
[----:B------:R-:W-:Y:S01]  /*3e40*/  FMUL.FTZ R128, R148, R55 ;  /* 0x0000003794807220 */ /* 0x000fe20000410000 */
[----:B------:R-:W-:Y:S01]  /*3e50*/  FFMA.FTZ R62, R24, R54, R57 ;  /* 0x00000036183e7223 */ /* 0x000fe20000010039 */
[C---:B------:R-:W-:Y:S01]  /*3e60*/  FMUL.FTZ R55, R99.reuse, R25 ;  /* 0x0000001963377220 */ /* 0x040fe20000410000 */
[----:B------:R-:W0:Y:S01]  /*3e70*/  LDS.128 R56, [R89+0x20] ;  /* 0x0000200059387984 */ /* 0x000e220000000c00 */
[----:B------:R-:W1:Y:S01]  /*3e80*/  MUFU.EX2 R90, R90 ;  /* 0x0000005a005a7308 */ /* 0x000e620000000800 */
[-C--:B------:R-:W-:Y:S01]  /*3e90*/  FFMA.FTZ R60, R99, R26.reuse, -R60 ;  /* 0x0000001a633c7223 */ /* 0x080fe2000001083c */
[----:B------:R-:W-:Y:S01]  /*3ea0*/  FFMA.FTZ R55, R98, R26, R55 ;  /* 0x0000001a62377223 */ /* 0x000fe20000010037 */
[----:B------:R-:W-:-:S02]  /*3eb0*/  FMUL.FTZ R63, R23, R54 ;  /* 0x00000036173f7220 */ /* 0x000fc40000410000 */
[----:B------:R-:W-:Y:S01]  /*3ec0*/  FADD.FTZ R60, R129, R60 ;  /* 0x0000003c813c7221 */ /* 0x000fe20000010000 */
[----:B------:R-:W-:Y:S01]  /*3ed0*/  FADD.FTZ R55, R128, R55 ;  /* 0x0000003780377221 */ /* 0x000fe20000010000 */
[C---:B------:R-:W-:Y:S01]  /*3ee0*/  FFMA.FTZ R63, R24.reuse, R53, -R63 ;  /* 0x00000035183f7223 */ /* 0x040fe2000001083f */
[----:B------:R-:W2:Y:S01]  /*3ef0*/  MUFU.EX2 R67, R67 ;  /* 0x0000004300437308 */ /* 0x000ea20000000800 */
[-C--:B------:R-:W-:Y:S01]  /*3f00*/  FMUL.FTZ R53, R23, R60.reuse ;  /* 0x0000003c17357220 */ /* 0x080fe20000410000 */
[----:B------:R-:W-:Y:S01]  /*3f10*/  FMUL.FTZ R52, R61, R145 ;  /* 0x000000913d347220 */ /* 0x000fe20000410000 */
[----:B------:R-:W-:Y:S01]  /*3f20*/  FMUL.FTZ R65, R23, R55 ;  /* 0x0000003717417220 */ /* 0x000fe20000410000 */
[C---:B------:R-:W-:Y:S01]  /*3f30*/  FMUL.FTZ R126, R149.reuse, R45 ;  /* 0x0000002d957e7220 */ /* 0x040fe20000410000 */
[----:B------:R-:W-:Y:S01]  /*3f40*/  FFMA.FTZ R53, R24, R55, R53 ;  /* 0x0000003718357223 */ /* 0x000fe20000010035 */
[----:B------:R-:W-:Y:S01]  /*3f50*/  FMUL.RZ R54, R52, 0.15915493667125701904 ;  /* 0x3e22f98334367820 */ /* 0x000fe2000040c000 */
[----:B------:R-:W-:Y:S01]  /*3f60*/  FFMA.FTZ R52, R24, R60, -R65 ;  /* 0x0000003c18347223 */ /* 0x000fe20000010841 */
[----:B------:R-:W-:Y:S01]  /*3f70*/  FMUL.FTZ R127, R149, R44 ;  /* 0x0000002c957f7220 */ /* 0x000fe20000410000 */
[----:B-1----:R-:W-:Y:S01]  /*3f80*/  FMUL.FTZ R21, R90, R82 ;  /* 0x000000525a157220 */ /* 0x002fe20000410000 */
[----:B------:R-:W-:-:S02]  /*3f90*/  FADD.FTZ R53, R126, R53 ;  /* 0x000000357e357221 */ /* 0x000fc40000010000 */
[----:B------:R-:W-:Y:S01]  /*3fa0*/  FADD.FTZ R52, R127, R52 ;  /* 0x000000347f347221 */ /* 0x000fe20000010000 */
[----:B------:R-:W-:Y:S01]  /*3fb0*/  MOV R84, UR16 ;  /* 0x0000001000547c02 */ /* 0x000fe20008000f00 */
[C---:B------:R-:W-:Y:S01]  /*3fc0*/  FMUL.FTZ R45, R21.reuse, R53 ;  /* 0x00000035152d7220 */ /* 0x040fe20000410000 */
[----:B------:R-:W-:Y:S01]  /*3fd0*/  MOV R85, UR14 ;  /* 0x0000000e00557c02 */ /* 0x000fe20008000f00 */
[----:B------:R-:W-:Y:S01]  /*3fe0*/  FMUL.FTZ R22, R90, R83 ;  /* 0x000000535a167220 */ /* 0x000fe20000410000 */
[----:B------:R-:W-:Y:S01]  /*3ff0*/  FMUL.FTZ R55, R21, R52 ;  /* 0x0000003415377220 */ /* 0x000fe20000410000 */
[----:B------:R-:W1:Y:S01]  /*4000*/  MUFU.EX2 R76, R76 ;  /* 0x0000004c004c7308 */ /* 0x000e620000000800 */
[----:B------:R-:W-:Y:S01]  /*4010*/  FMUL.FTZ R125, R150, R46 ;  /* 0x0000002e967d7220 */ /* 0x000fe20000410000 */
[----:B------:R-:W-:-:S04]  /*4020*/  IMAD.WIDE.U32 R84, R100, 0x10, R84 ;  /* 0x0000001064547825 */ /* 0x000fc800078e0054 */
[----:B------:R-:W-:Y:S01]  /*4030*/  FMUL.FTZ R124, R150, R47 ;  /* 0x0000002f967c7220 */ /* 0x000fe20000410000 */
[C---:B------:R-:W-:Y:S01]  /*4040*/  FFMA.FTZ R52, R22.reuse, R52, -R45 ;  /* 0x0000003416347223 */ /* 0x040fe2000001082d */
[C---:B--2---:R-:W-:Y:S01]  /*4050*/  FMUL.FTZ R12, R67.reuse, R70 ;  /* 0x00000046430c7220 */ /* 0x044fe20000410000 */
[----:B------:R-:W-:Y:S01]  /*4060*/  FMUL.FTZ R11, R67, R64 ;  /* 0x00000040430b7220 */ /* 0x000fe20000410000 */
[----:B------:R-:W-:Y:S01]  /*4070*/  FFMA.FTZ R55, R22, R53, R55 ;  /* 0x0000003516377223 */ /* 0x000fe20000010037 */
[----:B------:R-:W2:Y:S01]  /*4080*/  LDS.128 R44, [R89+0x30] ;  /* 0x00003000592c7984 */ /* 0x000ea20000000c00 */
[C---:B------:R-:W-:Y:S02]  /*4090*/  FMUL.FTZ R67, R21.reuse, R62 ;  /* 0x0000003e15437220 */ /* 0x040fe40000410000 */
[----:B------:R-:W-:Y:S01]  /*40a0*/  FADD.FTZ R55, R124, R55 ;  /* 0x000000377c377221 */ /* 0x000fe20000010000 */
[----:B------:R-:W3:Y:S01]  /*40b0*/  LDG.E.128 R48, desc[UR26][R84.64] ;  /* 0x0000001a54307981 */ /* 0x000ee2000c1e1d00 */
[CC--:B------:R-:W-:Y:S01]  /*40c0*/  FFMA.FTZ R67, R22.reuse, R63.reuse, -R67 ;  /* 0x0000003f16437223 */ /* 0x0c0fe20000010843 */
[----:B------:R-:W-:Y:S01]  /*40d0*/  FMUL.FTZ R63, R21, R63 ;  /* 0x0000003f153f7220 */ /* 0x000fe20000410000 */
[----:B------:R-:W-:Y:S01]  /*40e0*/  FADD.FTZ R52, R125, R52 ;  /* 0x000000347d347221 */ /* 0x000fe20000010000 */
[----:B------:R-:W-:Y:S01]  /*40f0*/  FMUL.FTZ R20, R77, R78 ;  /* 0x0000004e4d147220 */ /* 0x000fe20000410000 */
[----:B------:R-:W-:Y:S01]  /*4100*/  FMUL.FTZ R61, R61, R146 ;  /* 0x000000923d3d7220 */ /* 0x000fe20000410000 */
[C---:B------:R-:W-:Y:S01]  /*4110*/  FMUL.FTZ R65, R19.reuse, R55 ;  /* 0x0000003713417220 */ /* 0x040fe20000410000 */
[----:B------:R-:W-:Y:S01]  /*4120*/  FFMA.FTZ R63, R22, R62, R63 ;  /* 0x0000003e163f7223 */ /* 0x000fe2000001003f */
[-C--:B------:R-:W-:Y:S01]  /*4130*/  FMUL.FTZ R62, R19, R52.reuse ;  /* 0x00000034133e7220 */ /* 0x080fe20000410000 */
[----:B------:R-:W-:Y:S01]  /*4140*/  MUFU.EX2 R91, R91 ;  /* 0x0000005b005b7308 */ /* 0x000fe20000000800 */
[----:B------:R-:W-:Y:S01]  /*4150*/  FMUL.RZ R95, R61, 0.15915493667125701904 ;  /* 0x3e22f9833d5f7820 */ /* 0x000fe2000040c000 */
[----:B------:R-:W-:Y:S01]  /*4160*/  FFMA.FTZ R52, R20, R52, -R65 ;  /* 0x0000003414347223 */ /* 0x000fe20000010841 */
[----:B0-----:R-:W-:Y:S01]  /*4170*/  FMUL.FTZ R123, R151, R56 ;  /* 0x00000038977b7220 */ /* 0x001fe20000410000 */
[----:B-1----:R-:W-:-:S04]  /*4180*/  FMUL.FTZ R17, R76, R75 ;  /* 0x0000004b4c117220 */ /* 0x002fc80000410000 */
[----:B------:R-:W0:Y:S01]  /*4190*/  MUFU.COS R90, R54 ;  /* 0x00000036005a7308 */ /* 0x000e220000000000 */
[----:B------:R-:W-:Y:S01]  /*41a0*/  FFMA.FTZ R65, R20, R55, R62 ;  /* 0x0000003714417223 */ /* 0x000fe2000001003e */
[----:B------:R-:W-:Y:S01]  /*41b0*/  FMUL.FTZ R122, R151, R57 ;  /* 0x00000039977a7220 */ /* 0x000fe20000410000 */
[----:B------:R-:W-:-:S05]  /*41c0*/  FADD.FTZ R56, R123, R52 ;  /* 0x000000347b387221 */ /* 0x000fca0000010000 */
[----:B------:R1:W4:Y:S01]  /*41d0*/  MUFU.SIN R60, R54 ;  /* 0x00000036003c7308 */ /* 0x0003220000000400 */
[----:B------:R-:W-:Y:S01]  /*41e0*/  FMUL.FTZ R18, R76, R79 ;  /* 0x0000004f4c127220 */ /* 0x000fe20000410000 */
[----:B------:R-:W-:Y:S01]  /*41f0*/  FADD.FTZ R65, R122, R65 ;  /* 0x000000417a417221 */ /* 0x000fe20000010000 */
[----:B------:R-:W-:-:S05]  /*4200*/  FMUL.FTZ R62, R17, R56 ;  /* 0x00000038113e7220 */ /* 0x000fca0000410000 */
[----:B------:R-:W4:Y:S01]  /*4210*/  MUFU.EX2 R71, R71 ;  /* 0x0000004700477308 */ /* 0x000f220000000800 */
[C---:B------:R-:W-:Y:S01]  /*4220*/  FMUL.FTZ R53, R19.reuse, R63 ;  /* 0x0000003f13357220 */ /* 0x040fe20000410000 */
[----:B-1----:R-:W-:-:S06]  /*4230*/  FMUL.FTZ R54, R19, R67 ;  /* 0x0000004313367220 */ /* 0x002fcc0000410000 */
[----:B------:R-:W-:Y:S01]  /*4240*/  MUFU.SIN R61, R95 ;  /* 0x0000005f003d7308 */ /* 0x000fe20000000400 */
[----:B------:R-:W-:-:S07]  /*4250*/  FFMA.FTZ R62, R18, R65, R62 ;  /* 0x00000041123e7223 */ /* 0x000fce000001003e */
[----:B------:R-:W-:Y:S01]  /*4260*/  MUFU.EX2 R96, R96 ;  /* 0x0000006000607308 */ /* 0x000fe20000000800 */
[----:B------:R-:W-:Y:S01]  /*4270*/  FMUL.FTZ R65, R17, R65 ;  /* 0x0000004111417220 */ /* 0x000fe20000410000 */
[C---:B------:R-:W-:Y:S01]  /*4280*/  FMUL.FTZ R121, R152.reuse, R59 ;  /* 0x0000003b98797220 */ /* 0x040fe20000410000 */
[----:B0-----:R-:W-:Y:S01]  /*4290*/  FMUL.FTZ R90, R91, R90 ;  /* 0x0000005a5b5a7220 */ /* 0x001fe20000410000 */
[----:B------:R-:W-:-:S04]  /*42a0*/  FMUL.FTZ R120, R152, R58 ;  /* 0x0000003a98787220 */ /* 0x000fc80000410000 */
[----:B------:R-:W0:Y:S01]  /*42b0*/  MUFU.EX2 R73, R73 ;  /* 0x0000004900497308 */ /* 0x000e220000000800 */
[C---:B--2---:R-:W-:Y:S01]  /*42c0*/  FMUL.FTZ R119, R154.reuse, R44 ;  /* 0x0000002c9a777220 */ /* 0x044fe20000410000 */
[----:B------:R-:W-:Y:S01]  /*42d0*/  FMUL.FTZ R118, R154, R45 ;  /* 0x0000002d9a767220 */ /* 0x000fe20000410000 */
[C---:B------:R-:W-:Y:S01]  /*42e0*/  FMUL.FTZ R116, R156.reuse, R47 ;  /* 0x0000002f9c747220 */ /* 0x040fe20000410000 */
[----:B------:R-:W-:Y:S01]  /*42f0*/  FMUL.FTZ R117, R156, R46 ;  /* 0x0000002e9c757220 */ /* 0x000fe20000410000 */
[----:B------:R-:W-:Y:S01]  /*4300*/  FMUL.FTZ R2, R74, R81 ;  /* 0x000000514a027220 */ /* 0x000fe20000410000 */
[----:B------:R-:W2:Y:S02]  /*4310*/  LDG.E.128 R76, desc[UR26][R84.64+0xc00] ;  /* 0x000c001a544c7981 */ /* 0x000ea4000c1e1d00 */
[----:B------:R-:W1:Y:S01]  /*4320*/  MUFU.COS R95, R95 ;  /* 0x0000005f005f7308 */ /* 0x000e620000000000 */
[C---:B------:R-:W-:Y:S01]  /*4330*/  FFMA.FTZ R67, R20.reuse, R67, -R53 ;  /* 0x0000004314437223 */ /* 0x040fe20000010835 */
[----:B------:R-:W-:Y:S01]  /*4340*/  FFMA.FTZ R63, R20, R63, R54 ;  /* 0x0000003f143f7223 */ /* 0x000fe20000010036 */
[----:B------:R-:W-:Y:S01]  /*4350*/  FFMA.FTZ R65, R18, R56, -R65 ;  /* 0x0000003812417223 */ /* 0x000fe20000010841 */
[----:B----4-:R-:W-:Y:S01]  /*4360*/  FMUL.FTZ R91, R91, R60 ;  /* 0x0000003c5b5b7220 */ /* 0x010fe20000410000 */
[C---:B------:R-:W-:Y:S01]  /*4370*/  FMUL.FTZ R60, R17.reuse, R67 ;  /* 0x00000043113c7220 */ /* 0x040fe20000410000 */
[----:B------:R-:W-:Y:S01]  /*4380*/  FMUL.FTZ R57, R17, R63 ;  /* 0x0000003f11397220 */ /* 0x000fe20000410000 */
[----:B------:R-:W-:Y:S01]  /*4390*/  FMUL.FTZ R15, R71, R66 ;  /* 0x00000042470f7220 */ /* 0x000fe20000410000 */
[----:B------:R-:W-:Y:S01]  /*43a0*/  FADD.FTZ R62, R121, R62 ;  /* 0x0000003e793e7221 */ /* 0x000fe20000010000 */
[----:B------:R-:W-:Y:S01]  /*43b0*/  FADD.FTZ R65, R120, R65 ;  /* 0x0000004178417221 */ /* 0x000fe20000010000 */
[C---:B------:R-:W-:Y:S01]  /*43c0*/  FFMA.FTZ R57, R18.reuse, R67, -R57 ;  /* 0x0000004312397223 */ /* 0x040fe20000010839 */
[----:B------:R-:W-:Y:S01]  /*43d0*/  FFMA.FTZ R60, R18, R63, R60 ;  /* 0x0000003f123c7223 */ /* 0x000fe2000001003c */
[----:B------:R-:W-:Y:S01]  /*43e0*/  FMUL.FTZ R16, R71, R72 ;  /* 0x0000004847107220 */ /* 0x000fe20000410000 */
[----:B------:R-:W-:Y:S01]  /*43f0*/  FMUL.FTZ R63, R15, R62 ;  /* 0x0000003e0f3f7220 */ /* 0x000fe20000410000 */
[C---:B0-----:R-:W-:Y:S01]  /*4400*/  FMUL.FTZ R13, R73.reuse, R68 ;  /* 0x00000044490d7220 */ /* 0x041fe20000410000 */
[----:B------:R-:W-:Y:S01]  /*4410*/  FMUL.FTZ R14, R73, R69 ;  /* 0x00000045490e7220 */ /* 0x000fe20000410000 */
[----:B------:R-:W0:Y:S01]  /*4420*/  LDS.128 R80, [R89+0x40] ;  /* 0x0000400059507984 */ /* 0x000e220000000c00 */
[C---:B-1----:R-:W-:Y:S01]  /*4430*/  FMUL.FTZ R95, R96.reuse, R95 ;  /* 0x0000005f605f7220 */ /* 0x042fe20000410000 */
[----:B------:R-:W-:Y:S01]  /*4440*/  FMUL.FTZ R96, R96, R61 ;  /* 0x0000003d60607220 */ /* 0x000fe20000410000 */
[C---:B------:R-:W-:Y:S01]  /*4450*/  FMUL.FTZ R61, R15.reuse, R65 ;  /* 0x000000410f3d7220 */ /* 0x040fe20000410000 */
[C---:B------:R-:W-:Y:S01]  /*4460*/  FMUL.FTZ R59, R15.reuse, R57 ;  /* 0x000000390f3b7220 */ /* 0x040fe20000410000 */
[C---:B------:R-:W-:Y:S01]  /*4470*/  FFMA.FTZ R56, R16.reuse, R65, -R63 ;  /* 0x0000004110387223 */ /* 0x040fe2000001083f */
[----:B------:R-:W4:Y:S01]  /*4480*/  LDG.E.128 R52, desc[UR26][R84.64+0x200] ;  /* 0x0002001a54347981 */ /* 0x000f22000c1e1d00 */
[C---:B------:R-:W-:Y:S01]  /*4490*/  FFMA.FTZ R61, R16.reuse, R62, R61 ;  /* 0x0000003e103d7223 */ /* 0x040fe2000001003d */
[-C--:B------:R-:W-:Y:S01]  /*44a0*/  FFMA.FTZ R59, R16, R60.reuse, R59 ;  /* 0x0000003c103b7223 */ /* 0x080fe2000001003b */
[----:B------:R-:W-:Y:S01]  /*44b0*/  FMUL.FTZ R60, R15, R60 ;  /* 0x0000003c0f3c7220 */ /* 0x000fe20000410000 */
[----:B------:R-:W-:Y:S01]  /*44c0*/  FADD.FTZ R56, R119, R56 ;  /* 0x0000003877387221 */ /* 0x000fe20000010000 */
[----:B------:R-:W-:Y:S01]  /*44d0*/  FADD.FTZ R61, R118, R61 ;  /* 0x0000003d763d7221 */ /* 0x000fe20000010000 */
[----:B------:R-:W2:Y:S01]  /*44e0*/  LDG.E.128 R64, desc[UR26][R84.64+0x600] ;  /* 0x0006001a54407981 */ /* 0x000ea2000c1e1d00 */
[----:B------:R-:W-:Y:S01]  /*44f0*/  FFMA.FTZ R60, R16, R57, -R60 ;  /* 0x00000039103c7223 */ /* 0x000fe2000001083c */
[CC--:B------:R-:W-:Y:S01]  /*4500*/  FMUL.FTZ R63, R13.reuse, R56.reuse ;  /* 0x000000380d3f7220 */ /* 0x0c0fe20000410000 */
[C---:B------:R-:W-:Y:S01]  /*4510*/  FMUL.FTZ R57, R13.reuse, R61 ;  /* 0x0000003d0d397220 */ /* 0x040fe20000410000 */
[C---:B------:R-:W-:Y:S01]  /*4520*/  FMUL.FTZ R45, R13.reuse, R59 ;  /* 0x0000003b0d2d7220 */ /* 0x040fe20000410000 */
[----:B------:R-:W2:Y:S01]  /*4530*/  LDG.E.128 R68, desc[UR26][R84.64+0x800] ;  /* 0x0008001a54447981 */ /* 0x000ea2000c1e1d00 */
[C---:B------:R-:W-:Y:S01]  /*4540*/  FFMA.FTZ R63, R14.reuse, R61, R63 ;  /* 0x0000003d0e3f7223 */ /* 0x040fe2000001003f */
[C---:B------:R-:W-:Y:S01]  /*4550*/  FFMA.FTZ R44, R14.reuse, R56, -R57 ;  /* 0x000000380e2c7223 */ /* 0x040fe20000010839 */
[-C--:B------:R-:W-:Y:S01]  /*4560*/  FFMA.FTZ R45, R14, R60.reuse, -R45 ;  /* 0x0000003c0e2d7223 */ /* 0x080fe2000001082d */
[----:B------:R-:W-:Y:S01]  /*4570*/  FMUL.FTZ R60, R13, R60 ;  /* 0x0000003c0d3c7220 */ /* 0x000fe20000410000 */
[----:B------:R-:W-:Y:S01]  /*4580*/  FADD.FTZ R63, R116, R63 ;  /* 0x0000003f743f7221 */ /* 0x000fe20000010000 */
[----:B------:R-:W-:Y:S01]  /*4590*/  FADD.FTZ R44, R117, R44 ;  /* 0x0000002c752c7221 */ /* 0x000fe20000010000 */
[C---:B------:R-:W-:Y:S01]  /*45a0*/  FMUL.FTZ R47, R11.reuse, R45 ;  /* 0x0000002d0b2f7220 */ /* 0x040fe20000410000 */
[----:B------:R-:W-:Y:S01]  /*45b0*/  FFMA.FTZ R60, R14, R59, R60 ;  /* 0x0000003b0e3c7223 */ /* 0x000fe2000001003c */
[CC--:B------:R-:W-:Y:S01]  /*45c0*/  FMUL.FTZ R61, R11.reuse, R63.reuse ;  /* 0x0000003f0b3d7220 */ /* 0x0c0fe20000410000 */
[C---:B------:R-:W-:Y:S01]  /*45d0*/  FMUL.FTZ R102, R11.reuse, R44 ;  /* 0x0000002c0b667220 */ /* 0x040fe20000410000 */
[----:B------:R-:W1:Y:S01]  /*45e0*/  LDS.128 R56, [R89+0x50] ;  /* 0x0000500059387984 */ /* 0x000e620000000c00 */
[-C--:B------:R-:W-:Y:S01]  /*45f0*/  FMUL.FTZ R87, R11, R60.reuse ;  /* 0x0000003c0b577220 */ /* 0x080fe20000410000 */
[C---:B------:R-:W-:Y:S01]  /*4600*/  FFMA.FTZ R86, R12.reuse, R60, R47 ;  /* 0x0000003c0c567223 */ /* 0x040fe2000001002f */
[C---:B------:R-:W-:Y:S01]  /*4610*/  FFMA.FTZ R105, R12.reuse, R44, -R61 ;  /* 0x0000002c0c697223 */ /* 0x040fe2000001083d */
[C---:B------:R-:W-:Y:S01]  /*4620*/  FFMA.FTZ R102, R12.reuse, R63, R102 ;  /* 0x0000003f0c667223 */ /* 0x040fe20000010066 */
[----:B------:R-:W2:Y:S04]  /*4630*/  LDG.E.128 R72, desc[UR26][R84.64+0xa00] ;  /* 0x000a001a54487981 */ /* 0x000ea8000c1e1d00 */
[----:B------:R-:W2:Y:S01]  /*4640*/  LDG.E.128 R60, desc[UR26][R84.64+0x400] ;  /* 0x0004001a543c7981 */ /* 0x000ea2000c1e1d00 */
[----:B------:R-:W-:-:S03]  /*4650*/  FFMA.FTZ R87, R12, R45, -R87 ;  /* 0x0000002d0c577223 */ /* 0x000fc60000010857 */
[----:B------:R0:W2:Y:S02]  /*4660*/  LDG.E.128 R44, desc[UR26][R84.64+0xe00] ;  /* 0x000e001a542c7981 */ /* 0x0000a4000c1e1d00 */
[C---:B0-----:R-:W-:Y:S01]  /*4670*/  FMUL.FTZ R100, R158.reuse, R80 ;  /* 0x000000509e647220 */ /* 0x041fe20000410000 */
[----:B------:R-:W-:-:S03]  /*4680*/  FMUL.FTZ R101, R158, R81 ;  /* 0x000000519e657220 */ /* 0x000fc60000410000 */
[----:B------:R-:W-:Y:S01]  /*4690*/  FADD.FTZ R105, R100, R105 ;  /* 0x0000006964697221 */ /* 0x000fe20000010000 */
[CC--:B------:R-:W-:Y:S01]  /*46a0*/  FMUL.FTZ R103, R9.reuse, R86.reuse ;  /* 0x0000005609677220 */ /* 0x0c0fe20000410000 */
[----:B------:R-:W-:Y:S01]  /*46b0*/  FMUL.FTZ R81, R9, R87 ;  /* 0x0000005709517220 */ /* 0x000fe20000410000 */
[----:B------:R-:W-:Y:S01]  /*46c0*/  FADD.FTZ R80, R101, R102 ;  /* 0x0000006665507221 */ /* 0x000fe20000010000 */
[C---:B------:R-:W-:Y:S01]  /*46d0*/  FMUL.FTZ R107, R9.reuse, R105 ;  /* 0x00000069096b7220 */ /* 0x040fe20000410000 */
[C---:B------:R-:W-:Y:S01]  /*46e0*/  FFMA.FTZ R87, R10.reuse, R87, -R103 ;  /* 0x000000570a577223 */ /* 0x040fe20000010867 */
[C---:B------:R-:W-:Y:S02]  /*46f0*/  FFMA.FTZ R86, R10.reuse, R86, R81 ;  /* 0x000000560a567223 */ /* 0x040fe40000010051 */
[CC--:B------:R-:W-:Y:S01]  /*4700*/  FFMA.FTZ R104, R10.reuse, R80.reuse, R107 ;  /* 0x000000500a687223 */ /* 0x0c0fe2000001006b */
[----:B------:R-:W-:Y:S01]  /*4710*/  FMUL.FTZ R107, R9, R80 ;  /* 0x00000050096b7220 */ /* 0x000fe20000410000 */
[----:B------:R-:W-:Y:S01]  /*4720*/  FMUL.FTZ R85, R7, R87 ;  /* 0x0000005707557220 */ /* 0x000fe20000410000 */
[----:B------:R-:W-:Y:S01]  /*4730*/  FMUL.FTZ R103, R161, R83 ;  /* 0x00000053a1677220 */ /* 0x000fe20000410000 */
[----:B------:R-:W-:Y:S01]  /*4740*/  FMUL.FTZ R84, R7, R86 ;  /* 0x0000005607547220 */ /* 0x000fe20000410000 */
[----:B------:R-:W-:Y:S01]  /*4750*/  FMUL.FTZ R102, R161, R82 ;  /* 0x00000052a1667220 */ /* 0x000fe20000410000 */
[----:B------:R-:W-:Y:S01]  /*4760*/  FFMA.FTZ R105, R10, R105, -R107 ;  /* 0x000000690a697223 */ /* 0x000fe2000001086b */
[C---:B------:R-:W-:Y:S01]  /*4770*/  FFMA.FTZ R86, R8.reuse, R86, R85 ;  /* 0x0000005608567223 */ /* 0x040fe20000010055 */
[----:B------:R-:W0:Y:S01]  /*4780*/  LDS.128 R80, [R89+0x60] ;  /* 0x0000600059507984 */ /* 0x000e220000000c00 */
[----:B------:R-:W-:Y:S01]  /*4790*/  FFMA.FTZ R84, R8, R87, -R84 ;  /* 0x0000005708547223 */ /* 0x000fe20000010854 */
[----:B------:R-:W-:Y:S01]  /*47a0*/  FADD.FTZ R85, R103, R104 ;  /* 0x0000006867557221 */ /* 0x000fe20000010000 */
[----:B------:R-:W-:Y:S01]  /*47b0*/  FADD.FTZ R87, R102, R105 ;  /* 0x0000006966577221 */ /* 0x000fe20000010000 */
[C---:B------:R-:W-:Y:S01]  /*47c0*/  FMUL.FTZ R107, R5.reuse, R86 ;  /* 0x00000056056b7220 */ /* 0x040fe20000410000 */
[-C--:B------:R-:W-:Y:S01]  /*47d0*/  FMUL.FTZ R106, R5, R84.reuse ;  /* 0x00000054056a7220 */ /* 0x080fe20000410000 */
[C---:B------:R-:W-:Y:S01]  /*47e0*/  FMUL.FTZ R104, R7.reuse, R85 ;  /* 0x0000005507687220 */ /* 0x040fe20000410000 */
[-C--:B------:R-:W-:Y:S01]  /*47f0*/  FMUL.FTZ R105, R7, R87.reuse ;  /* 0x0000005707697220 */ /* 0x080fe20000410000 */
[C---:B------:R-:W-:Y:S01]  /*4800*/  FFMA.FTZ R84, R6.reuse, R84, -R107 ;  /* 0x0000005406547223 */ /* 0x040fe2000001086b */
[----:B------:R-:W-:Y:S01]  /*4810*/  FFMA.FTZ R86, R6, R86, R106 ;  /* 0x0000005606567223 */ /* 0x000fe2000001006a */
[C---:B------:R-:W-:Y:S01]  /*4820*/  FFMA.FTZ R87, R8.reuse, R87, -R104 ;  /* 0x0000005708577223 */ /* 0x040fe20000010868 */
[----:B------:R-:W-:Y:S01]  /*4830*/  FFMA.FTZ R85, R8, R85, R105 ;  /* 0x0000005508557223 */ /* 0x000fe20000010069 */
[C---:B-1----:R-:W-:Y:S01]  /*4840*/  FMUL.FTZ R104, R162.reuse, R56 ;  /* 0x00000038a2687220 */ /* 0x042fe20000410000 */
[----:B------:R-:W-:Y:S01]  /*4850*/  FMUL.FTZ R105, R162, R57 ;  /* 0x00000039a2697220 */ /* 0x000fe20000410000 */
[C---:B------:R-:W-:Y:S01]  /*4860*/  FMUL.FTZ R57, R3.reuse, R84 ;  /* 0x0000005403397220 */ /* 0x040fe20000410000 */
[-C--:B------:R-:W-:Y:S01]  /*4870*/  FMUL.FTZ R106, R3, R86.reuse ;  /* 0x00000056036a7220 */ /* 0x080fe20000410000 */
[----:B------:R-:W-:Y:S01]  /*4880*/  FADD.FTZ R56, R104, R87 ;  /* 0x0000005768387221 */ /* 0x000fe20000010000 */
[----:B------:R-:W-:Y:S01]  /*4890*/  FADD.FTZ R87, R105, R85 ;  /* 0x0000005569577221 */ /* 0x000fe20000010000 */
[C---:B------:R-:W-:Y:S01]  /*48a0*/  FFMA.FTZ R86, R4.reuse, R86, R57 ;  /* 0x0000005604567223 */ /* 0x040fe20000010039 */
[----:B------:R-:W-:Y:S01]  /*48b0*/  FFMA.FTZ R85, R4, R84, -R106 ;  /* 0x0000005404557223 */ /* 0x000fe2000001086a */
[C---:B------:R-:W-:Y:S01]  /*48c0*/  FMUL.FTZ R57, R5.reuse, R56 ;  /* 0x0000003805397220 */ /* 0x040fe20000410000 */
[----:B------:R-:W-:Y:S01]  /*48d0*/  FMUL.FTZ R84, R5, R87 ;  /* 0x0000005705547220 */ /* 0x000fe20000410000 */
[C---:B------:R-:W-:Y:S01]  /*48e0*/  FMUL.FTZ R106, R163.reuse, R58 ;  /* 0x0000003aa36a7220 */ /* 0x040fe20000410000 */
[----:B------:R-:W-:Y:S01]  /*48f0*/  FMUL.FTZ R107, R163, R59 ;  /* 0x0000003ba36b7220 */ /* 0x000fe20000410000 */
[C---:B------:R-:W-:Y:S01]  /*4900*/  FFMA.FTZ R87, R6.reuse, R87, R57 ;  /* 0x0000005706577223 */ /* 0x040fe20000010039 */
[----:B------:R-:W-:-:S02]  /*4910*/  FFMA.FTZ R84, R6, R56, -R84 ;  /* 0x0000003806547223 */ /* 0x000fc40000010854 */
[----:B------:R-:W1:Y:S01]  /*4920*/  LDS.128 R56, [R89+0x70] ;  /* 0x0000700059387984 */ /* 0x000e620000000c00 */
[----:B------:R-:W-:Y:S01]  /*4930*/  FADD.FTZ R87, R107, R87 ;  /* 0x000000576b577221 */ /* 0x000fe20000010000 */
[----:B------:R-:W-:-:S03]  /*4940*/  FADD.FTZ R84, R106, R84 ;  /* 0x000000546a547221 */ /* 0x000fc60000010000 */
[C---:B------:R-:W-:Y:S01]  /*4950*/  FMUL.FTZ R109, R3.reuse, R87 ;  /* 0x00000057036d7220 */ /* 0x040fe20000410000 */
[----:B------:R-:W-:-:S03]  /*4960*/  FMUL.FTZ R108, R3, R84 ;  /* 0x00000054036c7220 */ /* 0x000fc60000410000 */
[C---:B------:R-:W-:Y:S01]  /*4970*/  FFMA.FTZ R84, R4.reuse, R84, -R109 ;  /* 0x0000005404547223 */ /* 0x040fe2000001086d */
[----:B------:R-:W-:Y:S01]  /*4980*/  FFMA.FTZ R87, R4, R87, R108 ;  /* 0x0000005704577223 */ /* 0x000fe2000001006c */
[C---:B0-----:R-:W-:Y:S01]  /*4990*/  FMUL.FTZ R109, R164.reuse, R80 ;  /* 0x00000050a46d7220 */ /* 0x041fe20000410000 */
[----:B------:R-:W-:-:S03]  /*49a0*/  FMUL.FTZ R108, R164, R81 ;  /* 0x00000051a46c7220 */ /* 0x000fc60000410000 */
[----:B------:R-:W-:Y:S01]  /*49b0*/  FADD.FTZ R84, R109, R84 ;  /* 0x000000546d547221 */ /* 0x000fe20000010000 */
[----:B------:R-:W-:-:S03]  /*49c0*/  FADD.FTZ R87, R108, R87 ;  /* 0x000000576c577221 */ /* 0x000fc60000010000 */
[CC--:B------:R-:W-:Y:S01]  /*49d0*/  FMUL.FTZ R81, R0.reuse, R84.reuse ;  /* 0x0000005400517220 */ /* 0x0c0fe20000410000 */
[----:B------:R-:W-:Y:S01]  /*49e0*/  FMUL.FTZ R80, R0, R87 ;  /* 0x0000005700507220 */ /* 0x000fe20000410000 */
[C---:B------:R-:W-:Y:S02]  /*49f0*/  FMUL.FTZ R110, R165.reuse, R83 ;  /* 0x00000053a56e7220 */ /* 0x040fe40000410000 */
[C---:B------:R-:W-:Y:S01]  /*4a00*/  FFMA.FTZ R81, R2.reuse, R87, R81 ;  /* 0x0000005702517223 */ /* 0x040fe20000010051 */
[----:B------:R-:W-:Y:S01]  /*4a10*/  FFMA.FTZ R80, R2, R84, -R80 ;  /* 0x0000005402507223 */ /* 0x000fe20000010850 */
[----:B------:R-:W-:Y:S02]  /*4a20*/  FMUL.FTZ R111, R165, R82 ;  /* 0x00000052a56f7220 */ /* 0x000fe40000410000 */
[----:B------:R-:W-:Y:S02]  /*4a30*/  FADD.FTZ R81, R110, R81 ;  /* 0x000000516e517221 */ /* 0x000fe40000010000 */
[----:B------:R-:W-:-:S02]  /*4a40*/  FADD.FTZ R80, R111, R80 ;  /* 0x000000506f507221 */ /* 0x000fc40000010000 */
[C---:B------:R-:W-:Y:S02]  /*4a50*/  FMUL.FTZ R83, R91.reuse, R81 ;  /* 0x000000515b537220 */ /* 0x040fe40000410000 */
[-C--:B------:R-:W-:Y:S02]  /*4a60*/  FMUL.FTZ R82, R91, R80.reuse ;  /* 0x000000505b527220 */ /* 0x080fe40000410000 */
[C---:B------:R-:W-:Y:S01]  /*4a70*/  FFMA.FTZ R80, R90.reuse, R80, -R83 ;  /* 0x000000505a507223 */ /* 0x040fe20000010853 */
[C---:B-1----:R-:W-:Y:S01]  /*4a80*/  FMUL.FTZ R112, R113.reuse, R57 ;  /* 0x0000003971707220 */ /* 0x042fe20000410000 */
[----:B------:R-:W-:Y:S01]  /*4a90*/  FMUL.FTZ R113, R113, R56 ;  /* 0x0000003871717220 */ /* 0x000fe20000410000 */
[----:B------:R-:W-:-:S03]  /*4aa0*/  FFMA.FTZ R82, R90, R81, R82 ;  /* 0x000000515a527223 */ /* 0x000fc60000010052 */
[----:B------:R-:W-:Y:S01]  /*4ab0*/  FADD.FTZ R80, R113, R80 ;  /* 0x0000005071507221 */ /* 0x000fe20000010000 */
[----:B------:R-:W-:-:S03]  /*4ac0*/  FADD.FTZ R82, R112, R82 ;  /* 0x0000005270527221 */ /* 0x000fc60000010000 */
[C---:B------:R-:W-:Y:S01]  /*4ad0*/  FMUL.FTZ R57, R96.reuse, R80 ;  /* 0x0000005060397220 */ /* 0x040fe20000410000 */
[----:B------:R-:W-:Y:S02]  /*4ae0*/  MOV R83, R153 ;  /* 0x0000009900537202 */ /* 0x000fe40000000f00 */
[----:B------:R-:W-:Y:S01]  /*4af0*/  MOV R81, R114 ;  /* 0x0000007200517202 */ /* 0x000fe20000000f00 */
[-C--:B------:R-:W-:Y:S01]  /*4b00*/  FFMA.FTZ R57, R95, R82.reuse, R57 ;  /* 0x000000525f397223 */ /* 0x080fe20000010039 */
[C---:B------:R-:W-:Y:S01]  /*4b10*/  FMUL.FTZ R114, R115.reuse, R59 ;  /* 0x0000003b73727220 */ /* 0x040fe20000410000 */
[----:B------:R-:W0:Y:S01]  /*4b20*/  S2R R153, SR_LANEID ;  /* 0x0000000000997919 */ /* 0x000e220000000000 */
[----:B------:R-:W-:Y:S01]  /*4b30*/  FMUL.FTZ R56, R96, R82 ;  /* 0x0000005260387220 */ /* 0x000fe20000410000 */
[----:B------:R-:W-:Y:S01]  /*4b40*/  FMUL.FTZ R115, R115, R58 ;  /* 0x0000003a73737220 */ /* 0x000fe20000410000 */
[----:B------:R-:W-:Y:S01]  /*4b50*/  FADD.FTZ R84, R114, R57 ;  /* 0x0000003972547221 */ /* 0x000fe20000010000 */
[C---:B------:R-:W-:Y:S01]  /*4b60*/  FMUL.FTZ R57, R0.reuse, R85 ;  /* 0x0000005500397220 */ /* 0x040fe20000410000 */
[----:B------:R-:W-:Y:S01]  /*4b70*/  FMUL.FTZ R58, R0, R86 ;  /* 0x00000056003a7220 */ /* 0x000fe20000410000 */
[----:B------:R-:W-:-:S02]  /*4b80*/  FFMA.FTZ R56, R95, R80, -R56 ;  /* 0x000000505f387223 */ /* 0x000fc40000010838 */
[C---:B------:R-:W-:Y:S01]  /*4b90*/  FFMA.FTZ R86, R2.reuse, R86, R57 ;  /* 0x0000005602567223 */ /* 0x040fe20000010039 */
[----:B------:R-:W-:Y:S01]  /*4ba0*/  FFMA.FTZ R58, R2, R85, -R58 ;  /* 0x00000055023a7223 */ /* 0x000fe2000001083a */
[----:B------:R-:W-:Y:S01]  /*4bb0*/  FADD.FTZ R85, R115, R56 ;  /* 0x0000003873557221 */ /* 0x000fe20000010000 */
[----:B------:R-:W1:Y:S01]  /*4bc0*/  SHFL.UP PT, R57, R84, 0x1, RZ ;  /* 0x0420000054397989 */ /* 0x000e6200000e00ff */
[----:B------:R-:W-:-:S03]  /*4bd0*/  FMUL.FTZ R59, R91, R86 ;  /* 0x000000565b3b7220 */ /* 0x000fc60000410000 */
[----:B------:R-:W1:Y:S01]  /*4be0*/  SHFL.UP PT, R56, R85, 0x1, RZ ;  /* 0x0420000055387989 */ /* 0x000e6200000e00ff */
[-C--:B------:R-:W-:Y:S01]  /*4bf0*/  FMUL.FTZ R87, R91, R58.reuse ;  /* 0x0000003a5b577220 */ /* 0x080fe20000410000 */
[----:B------:R-:W-:-:S03]  /*4c00*/  FFMA.FTZ R59, R90, R58, -R59 ;  /* 0x0000003a5a3b7223 */ /* 0x000fc6000001083b */
[----:B------:R-:W-:Y:S01]  /*4c10*/  FFMA.FTZ R87, R90, R86, R87 ;  /* 0x000000565a577223 */ /* 0x000fe20000010057 */
[----:B------:R-:W-:-:S03]  /*4c20*/  FMUL.FTZ R58, R96, R59 ;  /* 0x0000003b603a7220 */ /* 0x000fc60000410000 */
[-C--:B------:R-:W-:Y:S01]  /*4c30*/  FMUL.FTZ R86, R96, R87.reuse ;  /* 0x0000005760567220 */ /* 0x080fe20000410000 */
[----:B------:R-:W-:-:S03]  /*4c40*/  FFMA.FTZ R87, R95, R87, R58 ;  /* 0x000000575f577223 */ /* 0x000fc6000001003a */
[----:B------:R-:W-:Y:S01]  /*4c50*/  FFMA.FTZ R86, R95, R59, -R86 ;  /* 0x0000003b5f567223 */ /* 0x000fe20000010856 */
[----:B0-----:R-:W-:Y:S01]  /*4c60*/  ISETP.GE.AND P1, PT, R153, 0x1, PT ;  /* 0x000000019900780c */ /* 0x001fe20003f26270 */
[CC--:B-1----:R-:W-:Y:S02]  /*4c70*/  FMUL.FTZ R58, R87.reuse, R57.reuse ;  /* 0x00000039573a7220 */ /* 0x0c2fe40000410000 */
[C---:B------:R-:W-:Y:S02]  /*4c80*/  FMUL.FTZ R57, R86.reuse, R57 ;  /* 0x0000003956397220 */ /* 0x040fe40000410000 */
[-C--:B------:R-:W-:Y:S02]  /*4c90*/  FFMA.FTZ R58, R86, R56.reuse, -R58 ;  /* 0x00000038563a7223 */ /* 0x080fe4000001083a */
[----:B------:R-:W-:Y:S02]  /*4ca0*/  FFMA.FTZ R57, R87, R56, R57 ;  /* 0x0000003857397223 */ /* 0x000fe40000010039 */
[----:B------:R-:W0:Y:S04]  /*4cb0*/  SHFL.UP PT, R56, R87, 0x1, RZ ;  /* 0x0420000057387989 */ /* 0x000e2800000e00ff */
[----:B------:R-:W-:-:S02]  /*4cc0*/  @P1 FADD.FTZ R84, R84, R57 ;  /* 0x0000003954541221 */ /* 0x000fc40000010000 */
[----:B------:R-:W1:Y:S01]  /*4cd0*/  SHFL.UP PT, R57, R86, 0x1, RZ ;  /* 0x0420000056397989 */ /* 0x000e6200000e00ff */
[----:B------:R-:W-:-:S03]  /*4ce0*/  @P1 FADD.FTZ R85, R85, R58 ;  /* 0x0000003a55551221 */ /* 0x000fc60000010000 */
[----:B------:R-:W1:Y:S04]  /*4cf0*/  SHFL.UP PT, R58, R84, 0x2, RZ ;  /* 0x04400000543a7989 */ /* 0x000e6800000e00ff */
[----:B------:R-:W1:Y:S04]  /*4d00*/  SHFL.UP PT, R59, R85, 0x2, RZ ;  /* 0x04400000553b7989 */ /* 0x000e6800000e00ff */
[----:B---3--:R0:W-:Y:S02]  /*4d10*/  STS.128 [R81+0x4200], R48 ;  /* 0x0042003051007388 */ /* 0x0081e40000000c00 */
[-C--:B0-----:R-:W-:Y:S01]  /*4d20*/  FMUL.FTZ R48, R87, R56.reuse ;  /* 0x0000003857307220 */ /* 0x081fe20000410000 */
[----:B------:R-:W-:-:S04]  /*4d30*/  FMUL.FTZ R56, R86, R56 ;  /* 0x0000003856387220 */ /* 0x000fc80000410000 */
[-C--:B-1----:R-:W-:Y:S01]  /*4d40*/  @P1 FFMA.FTZ R87, R87, R57.reuse, R56 ;  /* 0x0000003957571223 */ /* 0x082fe20000010038 */
[----:B------:R-:W-:-:S03]  /*4d50*/  @P1 FFMA.FTZ R86, R86, R57, -R48 ;  /* 0x0000003956561223 */ /* 0x000fc60000010830 */
[-C--:B------:R-:W-:Y:S01]  /*4d60*/  FMUL.FTZ R49, R87, R58.reuse ;  /* 0x0000003a57317220 */ /* 0x080fe20000410000 */
[----:B------:R-:W0:Y:S01]  /*4d70*/  SHFL.UP PT, R48, R87, 0x2, RZ ;  /* 0x0440000057307989 */ /* 0x000e2200000e00ff */
[----:B------:R-:W-:Y:S02]  /*4d80*/  ISETP.GE.AND P1, PT, R153, 0x2, PT ;  /* 0x000000029900780c */ /* 0x000fe40003f26270 */
[C---:B------:R-:W-:Y:S02]  /*4d90*/  FFMA.FTZ R50, R86.reuse, R59, -R49 ;  /* 0x0000003b56327223 */ /* 0x040fe40000010831 */
[----:B------:R-:W1:Y:S01]  /*4da0*/  SHFL.UP PT, R49, R86, 0x2, RZ ;  /* 0x0440000056317989 */ /* 0x000e6200000e00ff */
[----:B------:R-:W-:-:S04]  /*4db0*/  FMUL.FTZ R58, R86, R58 ;  /* 0x0000003a563a7220 */ /* 0x000fc80000410000 */
[----:B------:R-:W-:-:S04]  /*4dc0*/  FFMA.FTZ R58, R87, R59, R58 ;  /* 0x0000003b573a7223 */ /* 0x000fc8000001003a */
[----:B------:R-:W-:Y:S01]  /*4dd0*/  @P1 FADD.FTZ R84, R84, R58 ;  /* 0x0000003a54541221 */ /* 0x000fe20000010000 */
[----:B------:R-:W-:-:S04]  /*4de0*/  @P1 FADD.FTZ R85, R85, R50 ;  /* 0x0000003255551221 */ /* 0x000fc80000010000 */
[----:B------:R-:W3:Y:S04]  /*4df0*/  SHFL.UP PT, R50, R84, 0x4, RZ ;  /* 0x0480000054327989 */ /* 0x000ee800000e00ff */
[----:B------:R-:W3:Y:S01]  /*4e00*/  SHFL.UP PT, R51, R85, 0x4, RZ ;  /* 0x0480000055337989 */ /* 0x000ee200000e00ff */
[-C--:B0-----:R-:W-:Y:S01]  /*4e10*/  FMUL.FTZ R56, R86, R48.reuse ;  /* 0x0000003056387220 */ /* 0x081fe20000410000 */
[----:B------:R-:W-:-:S03]  /*4e20*/  FMUL.FTZ R48, R87, R48 ;  /* 0x0000003057307220 */ /* 0x000fc60000410000 */
[-C--:B-1----:R-:W-:Y:S01]  /*4e30*/  @P1 FFMA.FTZ R87, R87, R49.reuse, R56 ;  /* 0x0000003157571223 */ /* 0x082fe20000010038 */
[----:B------:R-:W-:-:S04]  /*4e40*/  @P1 FFMA.FTZ R86, R86, R49, -R48 ;  /* 0x0000003156561223 */ /* 0x000fc80000010830 */
[----:B------:R-:W0:Y:S01]  /*4e50*/  SHFL.UP PT, R48, R87, 0x4, RZ ;  /* 0x0480000057307989 */ /* 0x000e2200000e00ff */
[----:B------:R-:W-:-:S03]  /*4e60*/  ISETP.GE.AND P1, PT, R153, 0x4, PT ;  /* 0x000000049900780c */ /* 0x000fc60003f26270 */
[----:B------:R-:W1:Y:S01]  /*4e70*/  SHFL.UP PT, R49, R86, 0x4, RZ ;  /* 0x0480000056317989 */ /* 0x000e6200000e00ff */
[----:B------:R-:W-:Y:S01]  /*4e80*/  MOV R80, R141 ;  /* 0x0000008d00507202 */ /* 0x000fe20000000f00 */
[-C--:B---3--:R-:W-:Y:S01]  /*4e90*/  FMUL.FTZ R56, R86, R50.reuse ;  /* 0x0000003256387220 */ /* 0x088fe20000410000 */
[----:B------:R-:W-:-:S03]  /*4ea0*/  FMUL.FTZ R50, R87, R50 ;  /* 0x0000003257327220 */ /* 0x000fc60000410000 */
[-C--:B------:R-:W-:Y:S01]  /*4eb0*/  FFMA.FTZ R56, R87, R51.reuse, R56 ;  /* 0x0000003357387223 */ /* 0x080fe20000010038 */
[----:B------:R-:W-:-:S03]  /*4ec0*/  FFMA.FTZ R50, R86, R51, -R50 ;  /* 0x0000003356327223 */ /* 0x000fc60000010832 */
[----:B------:R-:W-:Y:S01]  /*4ed0*/  @P1 FADD.FTZ R84, R84, R56 ;  /* 0x0000003854541221 */ /* 0x000fe20000010000 */
[----:B------:R-:W-:Y:S01]  /*4ee0*/  @P1 FADD.FTZ R85, R85, R50 ;  /* 0x0000003255551221 */ /* 0x000fe20000010000 */
[----:B----4-:R-:W-:Y:S01]  /*4ef0*/  STS.128 [R83+0x4400], R52 ;  /* 0x0044003453007388 */ /* 0x010fe20000000c00 */
[-C--:B0-----:R-:W-:Y:S01]  /*4f00*/  FMUL.FTZ R56, R86, R48.reuse ;  /* 0x0000003056387220 */ /* 0x081fe20000410000 */
[C---:B------:R-:W-:Y:S02]  /*4f10*/  FMUL.FTZ R48, R87.reuse, R48 ;  /* 0x0000003057307220 */ /* 0x040fe40000410000 */
[----:B------:R-:W0:Y:S01]  /*4f20*/  SHFL.UP PT, R50, R84, 0x8, RZ ;  /* 0x0500000054327989 */ /* 0x000e2200000e00ff */
[----:B-1----:R-:W-:-:S03]  /*4f30*/  @P1 FFMA.FTZ R87, R87, R49, R56 ;  /* 0x0000003157571223 */ /* 0x002fc60000010038 */
[----:B------:R-:W1:Y:S01]  /*4f40*/  SHFL.UP PT, R51, R85, 0x8, RZ ;  /* 0x0500000055337989 */ /* 0x000e6200000e00ff */
[----:B------:R-:W-:-:S03]  /*4f50*/  @P1 FFMA.FTZ R86, R86, R49, -R48 ;  /* 0x0000003156561223 */ /* 0x000fc60000010830 */
[----:B------:R-:W3:Y:S04]  /*4f60*/  SHFL.UP PT, R48, R87, 0x8, RZ ;  /* 0x0500000057307989 */ /* 0x000ee800000e00ff */
[----:B--2---:R-:W-:Y:S04]  /*4f70*/  STS.128 [R80+0x4600], R60 ;  /* 0x0046003c50007388 */ /* 0x004fe80000000c00 */
[----:B------:R2:W-:Y:S04]  /*4f80*/  STS.128 [R28+0x4800], R64 ;  /* 0x004800401c007388 */ /* 0x0005e80000000c00 */
[----:B--2---:R2:W5:Y:S01]  /*4f90*/  LDL.LU R28, [R1+0x34] ;  /* 0x00003400011c7983 */ /* 0x0045620000300800 */
[----:B------:R-:W-:-:S03]  /*4fa0*/  ISETP.NE.AND P2, PT, R153, 0x1f, PT ;  /* 0x0000001f9900780c */ /* 0x000fc60003f45270 */
[----:B------:R-:W4:Y:S01]  /*4fb0*/  SHFL.UP PT, R52, R86, 0x8, RZ ;  /* 0x0500000056347989 */ /* 0x000f2200000e00ff */
[----:B------:R-:W-:Y:S01]  /*4fc0*/  ISETP.GE.AND P1, PT, R153, 0x8, PT ;  /* 0x000000089900780c */ /* 0x000fe20003f26270 */
[----:B------:R-:W2:Y:S01]  /*4fd0*/  S2R R82, SR_TID.X ;  /* 0x0000000000527919 */ /* 0x000ea20000002100 */
[-C--:B0-----:R-:W-:Y:S01]  /*4fe0*/  FMUL.FTZ R56, R86, R50.reuse ;  /* 0x0000003256387220 */ /* 0x081fe20000410000 */
[----:B------:R-:W-:-:S03]  /*4ff0*/  FMUL.FTZ R57, R87, R50 ;  /* 0x0000003257397220 */ /* 0x000fc60000410000 */
[----:B-1----:R-:W-:-:S03]  /*5000*/  FFMA.FTZ R59, R87, R51, R56 ;  /* 0x00000033573b7223 */ /* 0x002fc60000010038 */
[----:B------:R-:W0:Y:S01]  /*5010*/  @!P2 S2R R49, SR_CgaCtaId ;  /* 0x000000000031a919 */ /* 0x000e220000008800 */
[C---:B------:R-:W-:Y:S01]  /*5020*/  FFMA.FTZ R50, R86.reuse, R51, -R57 ;  /* 0x0000003356327223 */ /* 0x040fe20000010839 */
[-C--:B---3--:R-:W-:Y:S02]  /*5030*/  FMUL.FTZ R51, R86, R48.reuse ;  /* 0x0000003056337220 */ /* 0x088fe40000410000 */
[----:B------:R-:W-:Y:S01]  /*5040*/  @P1 FADD.FTZ R84, R84, R59 ;  /* 0x0000003b54541221 */ /* 0x000fe20000010000 */
[----:B------:R-:W-:Y:S01]  /*5050*/  FMUL.FTZ R48, R87, R48 ;  /* 0x0000003057307220 */ /* 0x000fe20000410000 */
[----:B------:R-:W-:Y:S01]  /*5060*/  @P1 FADD.FTZ R85, R85, R50 ;  /* 0x0000003255551221 */ /* 0x000fe20000010000 */
[----:B------:R-:W1:Y:S02]  /*5070*/  S2UR UR15, SR_CgaCtaId ;  /* 0x00000000000f79c3 */ /* 0x000e640000008800 */
[----:B------:R-:W3:Y:S01]  /*5080*/  SHFL.UP PT, R50, R84, 0x10, RZ ;  /* 0x0600000054327989 */ /* 0x000ee200000e00ff */
[-C--:B----4-:R-:W-:Y:S01]  /*5090*/  @P1 FFMA.FTZ R87, R87, R52.reuse, R51 ;  /* 0x0000003457571223 */ /* 0x090fe20000010033 */
[----:B------:R-:W-:-:S02]  /*50a0*/  @P1 FFMA.FTZ R86, R86, R52, -R48 ;  /* 0x0000003456561223 */ /* 0x000fc40000010830 */
[----:B------:R-:W4:Y:S04]  /*50b0*/  SHFL.UP PT, R83, R85, 0x10, RZ ;  /* 0x0600000055537989 */ /* 0x000f2800000e00ff */
[----:B------:R-:W4:Y:S04]  /*50c0*/  SHFL.UP PT, R48, R87, 0x10, RZ ;  /* 0x0600000057307989 */ /* 0x000f2800000e00ff */
[----:B------:R-:W4:Y:S01]  /*50d0*/  SHFL.UP PT, R81, R86, 0x10, RZ ;  /* 0x0600000056517989 */ /* 0x000f2200000e00ff */
[--C-:B--2---:R-:W-:Y:S02]  /*50e0*/  SHF.R.U32.HI R51, RZ, 0x5, R82.reuse ;  /* 0x00000005ff337819 */ /* 0x104fe40000011652 */
[----:B------:R-:W-:-:S02]  /*50f0*/  @!P2 SHF.R.U32.HI R141, RZ, 0x1, R82 ;  /* 0x00000001ff8da819 */ /* 0x000fc40000011652 */
[C---:B------:R-:W-:Y:S02]  /*5100*/  ISETP.NE.AND P3, PT, R51.reuse, 0x3, PT ;  /* 0x000000033300780c */ /* 0x040fe40003f65270 */
[C---:B------:R-:W-:Y:S02]  /*5110*/  ISETP.NE.AND P4, PT, R51.reuse, 0x2, PT ;  /* 0x000000023300780c */ /* 0x040fe40003f85270 */
[----:B------:R-:W-:Y:S02]  /*5120*/  ISETP.NE.AND P5, PT, R51, 0x1, PT ;  /* 0x000000013300780c */ /* 0x000fe40003fa5270 */
[----:B------:R-:W-:Y:S01]  /*5130*/  @!P2 MOV R51, 0x400 ;  /* 0x000004000033a802 */ /* 0x000fe20000000f00 */
[----:B------:R-:W-:Y:S01]  /*5140*/  UMOV UR14, 0x400 ;  /* 0x00000400000e7882 */ /* 0x000fe20000000000 */
[----:B------:R-:W-:Y:S01]  /*5150*/  @!P2 LOP3.LUT R141, R141, 0x1f0, RZ, 0xc0, !PT ;  /* 0x000001f08d8da812 */ /* 0x000fe200078ec0ff */
[----:B------:R-:W-:Y:S01]  /*5160*/  STS.128 [R160+0x4a00], R68 ;  /* 0x004a0044a0007388 */ /* 0x000fe20000000c00 */
[----:B0-----:R-:W-:Y:S01]  /*5170*/  @!P2 LEA R49, R49, R51, 0x18 ;  /* 0x000000333131a211 */ /* 0x001fe200078ec0ff */
[----:B------:R-:W-:Y:S01]  /*5180*/  VOTEU.ANY UP0, P0 ;  /* 0x0000000000ff7886 */ /* 0x000fe20000000100 */
[-C--:B---3--:R-:W-:Y:S01]  /*5190*/  FMUL.FTZ R82, R87, R50.reuse ;  /* 0x0000003257527220 */ /* 0x088fe20000410000 */
[----:B------:R-:W-:Y:S01]  /*51a0*/  STS.128 [R159+0x4c00], R72 ;  /* 0x004c00489f007388 */ /* 0x000fe20000000c00 */
[----:B-1----:R-:W-:Y:S01]  /*51b0*/  ULEA UR14, UR15, UR14, 0x18 ;  /* 0x0000000e0f0e7291 */ /* 0x002fe2000f8ec0ff */
[----:B------:R-:W-:-:S02]  /*51c0*/  FMUL.FTZ R50, R86, R50 ;  /* 0x0000003256327220 */ /* 0x000fc40000410000 */
[----:B------:R-:W-:Y:S01]  /*51d0*/  STS.128 [R157+0x4e00], R76 ;  /* 0x004e004c9d007388 */ /* 0x000fe20000000c00 */
[----:B------:R-:W-:Y:S01]  /*51e0*/  @!P2 IADD3 R141, PT, PT, R49, R141, RZ ;  /* 0x0000008d318da210 */ /* 0x000fe20007ffe0ff */
[CC--:B----4-:R-:W-:Y:S02]  /*51f0*/  FFMA.FTZ R82, R86.reuse, R83.reuse, -R82 ;  /* 0x0000005356527223 */ /* 0x0d0fe40000010852 */
[----:B------:R0:W-:Y:S01]  /*5200*/  STS.128 [R155+0x5000], R44 ;  /* 0x0050002c9b007388 */ /* 0x0001e20000000c00 */
[CC--:B------:R-:W-:Y:S01]  /*5210*/  FMUL.FTZ R49, R87.reuse, R48.reuse ;  /* 0x0000003057317220 */ /* 0x0c0fe20000410000 */
[----:B------:R-:W-:Y:S01]  /*5220*/  @UP0 ULEA UR15, UR7, UR14, 0x4 ;  /* 0x0000000e070f0291 */ /* 0x000fe2000f8e20ff */
[----:B------:R-:W-:Y:S01]  /*5230*/  FFMA.FTZ R83, R87, R83, R50 ;  /* 0x0000005357537223 */ /* 0x000fe20000010032 */
[C---:B------:R-:W-:Y:S01]  /*5240*/  FMUL.FTZ R48, R86.reuse, R48 ;  /* 0x0000003056307220 */ /* 0x040fe20000410000 */
[-C--:B------:R-:W-:Y:S01]  /*5250*/  FFMA.FTZ R80, R86, R81.reuse, -R49 ;  /* 0x0000005156507223 */ /* 0x080fe20000010831 */
[----:B------:R-:W-:Y:S01]  /*5260*/  FADD.FTZ R82, R85, R82 ;  /* 0x0000005255527221 */ /* 0x000fe20000010000 */
[----:B------:R-:W-:Y:S01]  /*5270*/  FADD.FTZ R83, R84, R83 ;  /* 0x0000005354537221 */ /* 0x000fe20000010000 */
[----:B------:R-:W-:Y:S01]  /*5280*/  FFMA.FTZ R81, R87, R81, R48 ;  /* 0x0000005157517223 */ /* 0x000fe20000010030 */
[----:B------:R-:W-:Y:S01]  /*5290*/  NOP ;  /* 0x0000000000007918 */ /* 0x000fe20000000000 */
[----:B------:R-:W-:Y:S01]  /*52a0*/  LDS.128 R48, [R89+0x4200] ;  /* 0x0042000059307984 */ /* 0x000fe20000000c00 */
[----:B0-----:R-:W-:Y:S01]  /*52b0*/  HFMA2 R44, -RZ, RZ, 1.875, 0 ;  /* 0x3f800000ff2c7431 */ /* 0x001fe200000001ff */
[----:B------:R-:W-:-:S02]  /*52c0*/  CS2R R46, SRZ ;  /* 0x00000000002e7805 */ /* 0x000fc4000001ff00 */
[----:B------:R-:W-:Y:S01]  /*52d0*/  MOV R45, RZ ;  /* 0x000000ff002d7202 */ /* 0x000fe20000000f00 */
[----:B------:R-:W-:Y:S04]  /*52e0*/  LDS.128 R52, [R89+0x4210] ;  /* 0x0042100059347984 */ /* 0x000fe80000000c00 */
[----:B------:R-:W-:Y:S04]  /*52f0*/  LDS.128 R56, [R89+0x4220] ;  /* 0x0042200059387984 */ /* 0x000fe80000000c00 */
[----:B------:R-:W-:Y:S04]  /*5300*/  @P0 LDS.128 R44, [UR15+0x8460] ;  /* 0x0084600fff2c0984 */ /* 0x000fe80008000c00 */
[----:B------:R-:W-:Y:S04]  /*5310*/  LDS.128 R60, [R89+0x4230] ;  /* 0x00423000593c7984 */ /* 0x000fe80000000c00 */
[----:B------:R-:W-:Y:S04]  /*5320*/  LDS.128 R64, [R89+0x4240] ;  /* 0x0042400059407984 */ /* 0x000fe80000000c00 */
[----:B------:R-:W-:Y:S04]  /*5330*/  LDS.128 R68, [R89+0x4250] ;  /* 0x0042500059447984 */ /* 0x000fe80000000c00 */
[----:B------:R-:W-:Y:S04]  /*5340*/  LDS.128 R72, [R89+0x4260] ;  /* 0x0042600059487984 */ /* 0x000fe80000000c00 */
[----:B------:R-:W-:Y:S04]  /*5350*/  LDS.128 R76, [R89+0x4270] ;  /* 0x00427000594c7984 */ /* 0x000fe80000000c00 */
[----:B------:R0:W-:Y:S01]  /*5360*/  @!P2 STS.128 [R141+0x8400], R80 ;  /* 0x008400508d00a388 */ /* 0x0001e20000000c00 */
[----:B------:R-:W-:Y:S01]  /*5370*/  BAR.SYNC.DEFER_BLOCKING 0x0 ;  /* 0x0000000000007b1d */ /* 0x000fe20000010000 */
[----:B------:R-:W-:-:S04]  /*5380*/  ISETP.GE.AND P1, PT, R153, 0x10, PT ;  /* 0x000000109900780c */ /* 0x000fc80003f26270 */
[----:B------:R-:W-:Y:S02]  /*5390*/  FSEL R153, R87, R81, !P1 ;  /* 0x0000005157997208 */ /* 0x000fe40004800000 */
[----:B------:R-:W-:Y:S02]  /*53a0*/  FSEL R155, R85, R82, !P1 ;  /* 0x00000052559b7208 */ /* 0x000fe40004800000 */
[----:B------:R-:W-:Y:S02]  /*53b0*/  FSEL R157, R84, R83, !P1 ;  /* 0x00000053549d7208 */ /* 0x000fe40004800000 */
[----:B0-----:R-:W-:Y:S02]  /*53c0*/  FSEL R141, R86, R80, !P1 ;  /* 0x00000050568d7208 */ /* 0x001fe40004800000 */
        /* <DEDUP_REMOVED lines=42> */
[-C--:B------:R-:W-:Y:S02]  /*5670*/  FFMA.FTZ R84, R86, R80.reuse, -R84 ;  /* 0x0000005056547223 */ /* 0x080fe40000010854 */
[----:B------:R-:W0:Y:S01]  /*5680*/  S2R R86, SR_LANEID ;  /* 0x0000000000567919 */ /* 0x000e220000000000 */
[----:B-1----:R-:W-:Y:S01]  /*5690*/  ISETP.GE.U32.AND P1, PT, R159, 0x20, PT ;  /* 0x000000209f00780c */ /* 0x002fe20003f26070 */
[C---:B------:R-:W-:Y:S01]  /*56a0*/  FFMA.FTZ R81, R87.reuse, R80, R81 ;  /* 0x0000005057517223 */ /* 0x040fe20000010051 */
[----:B------:R-:W-:Y:S01]  /*56b0*/  BSSY.RECONVERGENT B0, `(.L_x_607) ;  /* 0x000002d000007945 */ /* 0x000fe20003800200 */
[----:B------:R-:W1:Y:S01]  /*56c0*/  SHFL.UP PT, R141, R141, 0x1, RZ ;  /* 0x042000008d8d7989 */ /* 0x000e6200000e00ff */
[----:B------:R-:W-:-:S03]  /*56d0*/  FSEL R97, R87, R97, !P3 ;  /* 0x0000006157617208 */ /* 0x000fc60005800000 */
[----:B------:R-:W2:Y:S01]  /*56e0*/  SHFL.UP PT, R153, R153, 0x1, RZ ;  /* 0x0420000099997989 */ /* 0x000ea200000e00ff */
[----:B------:R-:W-:-:S03]  /*56f0*/  FADD.FTZ R82, R82, R84 ;  /* 0x0000005452527221 */ /* 0x000fc60000010000 */
[----:B------:R-:W3:Y:S01]  /*5700*/  SHFL.UP PT, R155, R155, 0x1, RZ ;  /* 0x042000009b9b7989 */ /* 0x000ee200000e00ff */
[----:B------:R-:W-:-:S03]  /*5710*/  FADD.FTZ R83, R83, R81 ;  /* 0x0000005153537221 */ /* 0x000fc60000010000 */
[----:B------:R-:W4:Y:S01]  /*5720*/  SHFL.UP PT, R157, R157, 0x1, RZ ;  /* 0x042000009d9d7989 */ /* 0x000f2200000e00ff */
[----:B------:R-:W-:Y:S05]  /*5730*/  @!P1 BRA `(.L_x_608) ;  /* 0x0000000000509947 */ /* 0x000fea0003800000 */
[C---:B--2---:R-:W-:Y:S01]  /*5740*/  FMUL.FTZ R80, R153.reuse, R92 ;  /* 0x0000005c99507220 */ /* 0x044fe20000410000 */
[----:B------:R-:W-:Y:S01]  /*5750*/  FMUL.FTZ R84, R153, R94 ;  /* 0x0000005e99547220 */ /* 0x000fe20000410000 */
[----:B0-----:R-:W-:Y:S02]  /*5760*/  ISETP.NE.AND P1, PT, R86, RZ, PT ;  /* 0x000000ff5600720c */ /* 0x001fe40003f25270 */
[C---:B-1----:R-:W-:Y:S01]  /*5770*/  FFMA.FTZ R80, R141.reuse, R97, R80 ;  /* 0x000000618d507223 */ /* 0x042fe20000010050 */
[----:B------:R-:W-:Y:S01]  /*5780*/  FFMA.FTZ R84, R141, R93, -R84 ;  /* 0x0000005d8d547223 */ /* 0x000fe20000010854 */
[----:B------:R-:W-:Y:S02]  /*5790*/  MOV R83, R47 ;  /* 0x0000002f00537202 */ /* 0x000fe40000000f00 */
[----:B----4-:R-:W-:Y:S01]  /*57a0*/  FADD.FTZ R157, R157, R80 ;  /* 0x000000509d9d7221 */ /* 0x010fe20000010000 */
[C---:B------:R-:W-:Y:S01]  /*57b0*/  FMUL.FTZ R80, R153.reuse, R97 ;  /* 0x0000006199507220 */ /* 0x040fe20000410000 */
[----:B------:R-:W-:Y:S01]  /*57c0*/  FMUL.FTZ R153, R153, R93 ;  /* 0x0000005d99997220 */ /* 0x000fe20000410000 */
[----:B------:R-:W-:-:S02]  /*57d0*/  MOV R82, R46 ;  /* 0x0000002e00527202 */ /* 0x000fc40000000f00 */
[C---:B------:R-:W-:Y:S01]  /*57e0*/  FFMA.FTZ R80, R141.reuse, R92, -R80 ;  /* 0x0000005c8d507223 */ /* 0x040fe20000010850 */
[----:B------:R-:W-:Y:S01]  /*57f0*/  FFMA.FTZ R153, R141, R94, R153 ;  /* 0x0000005e8d997223 */ /* 0x000fe20000010099 */
[----:B------:R-:W-:Y:S02]  /*5800*/  MOV R81, R45 ;  /* 0x0000002d00517202 */ /* 0x000fe40000000f00 */
[----:B---3--:R-:W-:Y:S01]  /*5810*/  FADD.FTZ R155, R155, R80 ;  /* 0x000000509b9b7221 */ /* 0x008fe20000010000 */
[----:B------:R-:W-:Y:S02]  /*5820*/  MOV R80, R44 ;  /* 0x0000002c00507202 */ /* 0x000fe40000000f00 */
[----:B------:R-:W-:Y:S02]  /*5830*/  FSEL R141, R93, R84, !P1 ;  /* 0x000000545d8d7208 */ /* 0x000fe40004800000 */
[----:B------:R-:W-:Y:S02]  /*5840*/  FSEL R153, R94, R153, !P1 ;  /* 0x000000995e997208 */ /* 0x000fe40004800000 */
[----:B------:R-:W-:-:S02]  /*5850*/  FSEL R155, R92, R155, !P1 ;  /* 0x0000009b5c9b7208 */ /* 0x000fc40004800000 */
[----:B------:R-:W-:Y:S01]  /*5860*/  FSEL R157, R97, R157, !P1 ;  /* 0x0000009d619d7208 */ /* 0x000fe20004800000 */
[----:B------:R-:W-:Y:S06]  /*5870*/  BRA `(.L_x_609) ;  /* 0x0000000000407947 */ /* 0x000fec0003800000 */
.L_x_608:
[----:B0-----:R-:W-:Y:S01]  /*5880*/  ISETP.NE.AND P1, PT, R86, RZ, PT ;  /* 0x000000ff5600720c */ /* 0x001fe20003f25270 */
        /* <DEDUP_REMOVED lines=10> */
[----:B-1----:R-:W-:Y:S02]  /*5930*/  @!P1 MOV R141, R44 ;  /* 0x0000002c008d9202 */ /* 0x002fe40000000f00 */
[----:B--2---:R-:W-:Y:S01]  /*5940*/  @!P1 MOV R153, R45 ;  /* 0x0000002d00999202 */ /* 0x004fe20000000f00 */
[----:B------:R-:W-:Y:S01]  /*5950*/  FADD.FTZ R83, R83, R160 ;  /* 0x000000a053537221 */ /* 0x000fe20000010000 */
[----:B---3--:R-:W-:-:S02]  /*5960*/  @!P1 MOV R155, R46 ;  /* 0x0000002e009b9202 */ /* 0x008fc40000000f00 */
[----:B----4-:R-:W-:-:S07]  /*5970*/  @!P1 MOV R157, R47 ;  /* 0x0000002f009d9202 */ /* 0x010fce0000000f00 */
.L_x_609:
[----:B------:R-:W-:Y:S05]  /*5980*/  BSYNC.RECONVERGENT B0 ;  /* 0x0000000000007941 */ /* 0x000fea0003800200 */
.L_x_607:
        /* <DEDUP_REMOVED lines=119> */
.L_x_611:
[----:B------:R-:W-:Y:S05]  /*6100*/  BSYNC.RECONVERGENT B0 ;  /* 0x0000000000007941 */ /* 0x000fea0003800200 */
.L_x_610:
        /* <DEDUP_REMOVED lines=46> */
[----:B-----5:R-:W-:Y:S01]  /*63f0*/  FFMA.FTZ R28, R73, 2, R28 ;  /* 0x40000000491c7823 */ /* 0x020fe2000001001c */
[----:B------:R-:W-:Y:S01]  /*6400*/  FFMA.FTZ R29, R74, 2, R29 ;  /* 0x400000004a1d7823 */ /* 0x000fe2000001001d */
[----:B------:R-:W-:Y:S01]  /*6410*/  FFMA.FTZ R30, R77, 2, R30 ;  /* 0x400000004d1e7823 */ /* 0x000fe2000001001e */
[----:B------:R-:W-:Y:S01]  /*6420*/  FFMA.FTZ R31, R78, 2, R31 ;  /* 0x400000004e1f7823 */ /* 0x000fe2000001001f */
[----:B------:R-:W-:Y:S06]  /*6430*/  BRA.U !UP0, `(.L_x_612) ;  /* 0xffffffcd08f87547 */ /* 0x000fec000b83ffff */
.L_x_606:
[----:B------:R-:W2:Y:S01]  /*6440*/  LDL.LU R0, [R1+0x28] ;  /* 0x0000280001007983 */ /* 0x000ea20000300800 */
[----:B------:R-:W1:Y:S03]  /*6450*/  S2UR UR8, SR_CTAID.X ;  /* 0x00000000000879c3 */ /* 0x000e660000002500 */
[----:B------:R-:W3:Y:S01]  /*6460*/  LDL.LU R10, [R1+0x2c] ;  /* 0x00002c00010a7983 */ /* 0x000ee20000300800 */
[----:B------:R-:W-:Y:S01]  /*6470*/  USHF.L.U32 UR7, UR6, 0xb, URZ ;  /* 0x0000000b06077899 */ /* 0x000fe200080006ff */
[----:B0-----:R-:W-:Y:S01]  /*6480*/  HFMA2 R3, -RZ, RZ, 0, 0 ;  /* 0x00000000ff037431 */ /* 0x001fe200000001ff */
[----:B------:R-:W-:Y:S02]  /*6490*/  UIADD3 UR20, UP0, UPT, UR20, 0x4000, URZ ;  /* 0x0000400014147890 */ /* 0x000fe4000ff1e0ff */
[----:B------:R-:W-:Y:S01]  /*64a0*/  BAR.SYNC.DEFER_BLOCKING 0x0 ;  /* 0x0000000000007b1d */ /* 0x000fe20000010000 */
[----:B------:R-:W-:Y:S01]  /*64b0*/  UIADD3 UR6, UPT, UPT, UR6, 0x1, URZ ;  /* 0x0000000106067890 */ /* 0x000fe2000fffe0ff */
[----:B------:R-:W-:Y:S01]  /*64c0*/  MOV R2, UR7 ;  /* 0x0000000700027c02 */ /* 0x000fe20008000f00 */
[----:B------:R-:W-:-:S05]  /*64d0*/  UIADD3.X UR21, UPT, UPT, URZ, UR21, URZ, UP0, !UPT ;  /* 0x00000015ff157290 */ /* 0x000fca00087fe4ff */
[----:B------:R-:W1:Y:S01]  /*64e0*/  LDC.64 R4, c[0x0][0x420] ;  /* 0x00010800ff047b82 */ /* 0x000e620000000a00 */
[----:B------:R-:W-:Y:S01]  /*64f0*/  UIADD3 UR18, UP1, UPT, UR18, 0x4000, URZ ;  /* 0x0000400012127890 */ /* 0x000fe2000ff3e0ff */
[----:B------:R-:W0:Y:S01]  /*6500*/  LDCU UR7, c[0x0][0x394] ;  /* 0x00007280ff0777ac */ /* 0x000e220008000800 */
[----:B------:R-:W-:-:S05]  /*6510*/  UIADD3 UR12, UP2, UPT, UR12, 0x2000, URZ ;  /* 0x000020000c0c7890 */ /* 0x000fca000ff5e0ff */
[----:B------:R-:W4:Y:S01]  /*6520*/  S2UR UR9, SR_CTAID.Y ;  /* 0x00000000000979c3 */ /* 0x000f220000002600 */
[----:B------:R-:W-:Y:S02]  /*6530*/  UIADD3 UR11, UP3, UPT, UR11, 0x2000, URZ ;  /* 0x000020000b0b7890 */ /* 0x000fe4000ff7e0ff */
[----:B------:R-:W-:Y:S02]  /*6540*/  UIADD3.X UR19, UPT, UPT, URZ, UR19, URZ, UP1, !UPT ;  /* 0x00000013ff137290 */ /* 0x000fe40008ffe4ff */
[----:B------:R-:W-:Y:S02]  /*6550*/  UIADD3.X UR22, UPT, UPT, URZ, UR22, URZ, UP2, !UPT ;  /* 0x00000016ff167290 */ /* 0x000fe400097fe4ff */
[----:B------:R-:W-:Y:S01]  /*6560*/  UIADD3.X UR13, UPT, UPT, URZ, UR13, URZ, UP3, !UPT ;  /* 0x0000000dff0d7290 */ /* 0x000fe20009ffe4ff */
[----:B------:R-:W4:Y:S01]  /*6570*/  LDC.64 R6, c[0x0][0x428] ;  /* 0x00010a00ff067b82 */ /* 0x000f220000000a00 */
[----:B0-----:R-:W-:-:S07]  /*6580*/  UISETP.GE.AND UP0, UPT, UR6, UR7, UPT ;  /* 0x000000070600728c */ /* 0x001fce000bf06270 */
[----:B------:R-:W0:Y:S01]  /*6590*/  LDC.64 R8, c[0x0][0x478] ;  /* 0x00011e00ff087b82 */ /* 0x000e220000000a00 */
[----:B-1----:R-:W-:-:S04]  /*65a0*/  IMAD.WIDE.U32 R2, R4, UR8, R2 ;  /* 0x0000000804027c25 */ /* 0x002fc8000f8e0002 */
[----:B------:R-:W-:Y:S02]  /*65b0*/  IMAD R3, R5, UR8, R3 ;  /* 0x0000000805037c24 */ /* 0x000fe4000f8e0203 */
[----:B----4-:R-:W-:-:S04]  /*65c0*/  IMAD.WIDE.U32 R2, R6, UR9, R2 ;  /* 0x0000000906027c25 */ /* 0x010fc8000f8e0002 */
[----:B------:R-:W-:Y:S01]  /*65d0*/  IMAD R3, R7, UR9, R3 ;  /* 0x0000000907037c24 */ /* 0x000fe2000f8e0203 */
[----:B0-----:R-:W-:Y:S01]  /*65e0*/  LEA R4, P0, R2, R8, 0x2 ;  /* 0x0000000802047211 */ /* 0x001fe200078010ff */
[----:B--2---:R-:W-:Y:S04]  /*65f0*/  STS.128 [R0], R40 ;  /* 0x0000002800007388 */ /* 0x004fe80000000c00 */
[----:B------:R-:W-:Y:S04]  /*6600*/  STS.128 [R0+0x10], R36 ;  /* 0x0000102400007388 */ /* 0x000fe80000000c00 */
[----:B------:R-:W-:Y:S04]  /*6610*/  STS.128 [R0+0x20], R32 ;  /* 0x0000202000007388 */ /* 0x000fe80000000c00 */
[----:B------:R0:W-:Y:S01]  /*6620*/  STS.128 [R0+0x30], R28 ;  /* 0x0000301c00007388 */ /* 0x0001e20000000c00 */
[----:B------:R-:W-:-:S03]  /*6630*/  NOP ;  /* 0x0000000000007918 */ /* 0x000fc60000000000 */
[----:B---3--:R-:W1:Y:S04]  /*6640*/  LDS.128 R12, [R10] ;  /* 0x000000000a0c7984 */ /* 0x008e680000000c00 */
[----:B------:R-:W2:Y:S04]  /*6650*/  LDS.128 R16, [R10+0x200] ;  /* 0x000200000a107984 */ /* 0x000ea80000000c00 */
[----:B------:R-:W3:Y:S01]  /*6660*/  LDS.128 R20, [R10+0x400] ;  /* 0x000400000a147984 */ /* 0x000ee20000000c00 */
[----:B0-----:R-:W0:Y:S03]  /*6670*/  S2R R0, SR_TID.X ;  /* 0x0000000000007919 */ /* 0x001e260000002100 */
[----:B------:R-:W4:Y:S01]  /*6680*/  LDS.128 R24, [R10+0x600] ;  /* 0x000600000a187984 */ /* 0x000f220000000c00 */
[----:B0-----:R-:W-:-:S02]  /*6690*/  SHF.L.U32 R5, R0, 0x2, RZ ;  /* 0x0000000200057819 */ /* 0x001fc400000006ff */
[----:B------:R-:W-:Y:S02]  /*66a0*/  LOP3.LUT R0, R0, 0x1f, RZ, 0xc0, !PT ;  /* 0x0000001f00007812 */ /* 0x000fe400078ec0ff */
[----:B------:R-:W-:Y:S02]  /*66b0*/  LOP3.LUT R7, R5, 0xf80, RZ, 0xc0, !PT ;  /* 0x00000f8005077812 */ /* 0x000fe400078ec0ff */
[----:B------:R-:W-:Y:S02]  /*66c0*/  LEA.HI.X R5, R2, R9, R3, 0x2, P0 ;  /* 0x0000000902057211 */ /* 0x000fe400000f1403 */
[----:B------:R-:W-:-:S05]  /*66d0*/  LOP3.LUT R9, R7, R0, RZ, 0xfc, !PT ;  /* 0x0000000007097212 */ /* 0x000fca00078efcff */
[----:B------:R-:W-:-:S05]  /*66e0*/  IMAD.WIDE.U32 R2, R9, 0x10, R4 ;  /* 0x0000001009027825 */ /* 0x000fca00078e0004 */
[----:B-1----:R1:W-:Y:S04]  /*66f0*/  STG.E.128 desc[UR26][R2.64], R12 ;  /* 0x0000000c02007986 */ /* 0x0023e8000c101d1a */
[----:B--2---:R1:W-:Y:S04]  /*6700*/  STG.E.128 desc[UR26][R2.64+0x200], R16 ;  /* 0x0002001002007986 */ /* 0x0043e8000c101d1a */
[----:B---3--:R1:W-:Y:S04]  /*6710*/  STG.E.128 desc[UR26][R2.64+0x400], R20 ;  /* 0x0004001402007986 */ /* 0x0083e8000c101d1a */
[----:B----4-:R1:W-:Y:S01]  /*6720*/  STG.E.128 desc[UR26][R2.64+0x600], R24 ;  /* 0x0006001802007986 */ /* 0x0103e2000c101d1a */
[----:B------:R-:W-:Y:S05]  /*6730*/  BRA.U !UP0, `(.L_x_613) ;  /* 0xffffffa108087547 */ /* 0x000fea000b83ffff */
[----:B------:R-:W-:Y:S05]  /*6740*/  EXIT ;  /* 0x000000000000794d */ /* 0x000fea0003800000 */
.L_x_614:
        /* <DEDUP_REMOVED lines=11> */
.L_x_4958:


//--------------------- .text._Z25selective_scan_fwd_kernelI32Selective_Scan_fwd_kernel_traitsILi128ELi16ELi1ELb1ELb1ELb1ELb1EfN3c107complexIfEEEEv13SSMParamsBase --------------------------
	.section	.text._Z25selective_scan_fwd_kernelI32Selective_Scan_fwd_kernel_traitsILi128ELi16ELi1ELb1ELb1ELb1ELb1EfN3c107complexIfEEEEv13SSMParamsBase,"ax",@progbits
	.align	128
        .global         _Z25selective_scan_fwd_kernelI32Selective_Scan_fwd_kernel_traitsILi128ELi16ELi1ELb1ELb1ELb1ELb1EfN3c107complexIfEEEEv13SSMParamsBase
        .type           _Z25selective_scan_fwd_kernelI32Selective_Scan_fwd_kernel_traitsILi128ELi16ELi1ELb1ELb1ELb1ELb1EfN3c107complexIfEEEEv13SSMParamsBase,@function
        .size           _Z25selective_scan_fwd_kernelI32Selective_Scan_fwd_kernel_traitsILi128ELi16ELi1ELb1ELb1ELb1ELb1EfN3c107complexIfEEEEv13SSMParamsBase,(.L_x_4959 - _Z25selective_scan_fwd_kernelI32Selective_Scan_fwd_kernel_traitsILi128ELi16ELi1ELb1ELb1ELb1ELb1EfN3c107complexIfEEEEv13SSMParamsBase)
        .other          _Z25selective_scan_fwd_kernelI32Selective_Scan_fwd_kernel_traitsILi128ELi16ELi1ELb1ELb1ELb1ELb1EfN3c107complexIfEEEEv13SSMParamsBase,@"STO_CUDA_ENTRY STV_DEFAULT"
_Z25selective_scan_fwd_kernelI32Selective_Scan_fwd_kernel_traitsILi128ELi16ELi1ELb1ELb1ELb1ELb1EfN3c107complexIfEEEEv13SSMParamsBase:
.text._Z25selective_scan_fwd_kernelI32Selective_Scan_fwd_kernel_traitsILi128ELi16ELi1ELb1ELb1ELb1ELb1EfN3c107complexIfEEEEv13SSMParamsBase:
        /* <DEDUP_REMOVED lines=101> */
[C---:B0-----:R-:W-:Y:S01]  /*0650*/  LOP3.LUT R2, R3.reuse, 0x3e0, RZ, 0xc0, !PT ;  /* 0x000003e003027812 */ /* 0x041fe200078ec0ff */
[----:B------:R-:W-:Y:S01]  /*0660*/  UIMAD UR10, UR10, UR28, URZ ;  /* 0x0000001c0a0a72a4 */ /* 0x000fe2000f8e02ff */
[C---:B------:R-:W-:Y:S01]  /*0670*/  SHF.L.U32 R21, R3.reuse, 0x2, RZ ;  /* 0x0000000203157819 */ /* 0x040fe200000006ff */
[----:B------:R-:W-:Y:S01]  /*0680*/  ULEA UR20, UP0, UR6, UR30, 0x2 ;  /* 0x0000001e06147291 */ /* 0x000fe2000f8010ff */
[----:B------:R-:W-:Y:S01]  /*0690*/  LOP3.LUT R0, R3, 0x1f, RZ, 0xc0, !PT ;  /* 0x0000001f03007812 */ /* 0x000fe200078ec0ff */
[----:B------:R0:W-:Y:S01]  /*06a0*/  STL [R1+0x30], R2 ;  /* 0x0000300201007387 */ /* 0x0001e20000100800 */
[----:B------:R-:W-:Y:S01]  /*06b0*/  LOP3.LUT R21, R21, 0xf80, RZ, 0xc0, !PT ;  /* 0x00000f8015157812 */ /* 0x000fe200078ec0ff */
[----:B------:R-:W-:-:S02]  /*06c0*/  UIADD3 UR21, UPT, UPT, UR7, UR11, URZ ;  /* 0x0000000b07157290 */ /* 0x000fc4000fffe0ff */
[----:B-1----:R-:W-:Y:S01]  /*06d0*/  UIMAD UR10, UR10, UR12, URZ ;  /* 0x0000000c0a0a72a4 */ /* 0x002fe2000f8e02ff */
[----:B------:R-:W-:Y:S01]  /*06e0*/  LOP3.LUT R20, R21, R0, RZ, 0xfc, !PT ;  /* 0x0000000015147212 */ /* 0x000fe200078efcff */
[----:B------:R-:W-:Y:S01]  /*06f0*/  UMOV UR7, 0x400 ;  /* 0x0000040000077882 */ /* 0x000fe20000000000 */
[----:B------:R-:W-:Y:S01]  /*0700*/  ULEA.HI.X UR21, UR6, UR31, UR21, 0x2, UP0 ;  /* 0x0000001f06157291 */ /* 0x000fe200080f1415 */
[----:B------:R-:W-:Y:S01]  /*0710*/  UMOV UR12, UR13 ;  /* 0x0000000d000c7c82 */ /* 0x000fe20008000000 */
[----:B------:R-:W-:Y:S01]  /*0720*/  UMOV UR11, UR17 ;  /* 0x00000011000b7c82 */ /* 0x000fe20008000000 */
[----:B------:R-:W-:Y:S01]  /*0730*/  UMOV UR6, URZ ;  /* 0x000000ff00067c82 */ /* 0x000fe20008000000 */
[----:B------:R-:W-:Y:S01]  /*0740*/  UMOV UR13, UR23 ;  /* 0x00000017000d7c82 */ /* 0x000fe20008000000 */
[----:B0-2---:R-:W-:-:S12]  /*0750*/  ULEA UR14, UR14, UR7, 0x18 ;  /* 0x000000070e0e7291 */ /* 0x005fd8000f8ec0ff */
.L_x_654:
[----:B------:R-:W-:Y:S01]  /*0760*/  BAR.SYNC.DEFER_BLOCKING 0x0 ;  /* 0x0000000000007b1d */ /* 0x000fe20000010000 */
[----:B------:R-:W-:Y:S02]  /*0770*/  MOV R4, UR11 ;  /* 0x0000000b00047c02 */ /* 0x000fe40008000f00 */
[----:B------:R-:W-:-:S03]  /*0780*/  MOV R5, UR13 ;  /* 0x0000000d00057c02 */ /* 0x000fc60008000f00 */
[----:B------:R-:W-:Y:S01]  /*0790*/  IMAD.WIDE.U32 R4, R20, 0x10, R4 ;  /* 0x0000001014047825 */ /* 0x000fe200078e0004 */
[----:B0-----:R-:W2:Y:S04]  /*07a0*/  LDL R2, [R1+0x30] ;  /* 0x0000300001027983 */ /* 0x001ea80000100800 */
        /* <DEDUP_REMOVED lines=17> */
[----:B-----5:R1:W-:Y:S04]  /*08c0*/  STS.128 [R22+0x400], R32 ;  /* 0x0004002016007388 */ /* 0x0203e80000000c00 */
[----:B------:R2:W-:Y:S01]  /*08d0*/  STS.128 [R22+0x600], R36 ;  /* 0x0006002416007388 */ /* 0x0005e20000000c00 */
[----:B------:R-:W-:-:S03]  /*08e0*/  NOP ;  /* 0x0000000000007918 */ /* 0x000fc60000000000 */
[----:B------:R-:W-:Y:S04]  /*08f0*/  LDS.128 R4, [R3] ;  /* 0x0000000003047984 */ /* 0x000fe80000000c00 */
[----:B------:R-:W-:Y:S04]  /*0900*/  LDS.128 R8, [R3+0x10] ;  /* 0x0000100003087984 */ /* 0x000fe80000000c00 */
[----:B------:R-:W-:Y:S04]  /*0910*/  LDS.128 R160, [R3+0x20] ;  /* 0x0000200003a07984 */ /* 0x000fe80000000c00 */
[----:B------:R-:W-:Y:S01]  /*0920*/  LDS.128 R12, [R3+0x30] ;  /* 0x00003000030c7984 */ /* 0x000fe20000000c00 */
[----:B------:R-:W-:Y:S06]  /*0930*/  BAR.SYNC.DEFER_BLOCKING 0x0 ;  /* 0x0000000000007b1d */ /* 0x000fec0000010000 */
[----:B------:R-:W3:Y:S04]  /*0940*/  LDG.E.128 R40, desc[UR26][R28.64] ;  /* 0x0000001a1c287981 */ /* 0x000ee8000c1e1d00 */
[----:B------:R-:W4:Y:S04]  /*0950*/  LDG.E.128 R44, desc[UR26][R28.64+0x200] ;  /* 0x0002001a1c2c7981 */ /* 0x000f28000c1e1d00 */
[----:B-1----:R-:W5:Y:S04]  /*0960*/  LDG.E.128 R32, desc[UR26][R28.64+0x400] ;  /* 0x0004001a1c207981 */ /* 0x002f68000c1e1d00 */
[----:B--2---:R-:W2:Y:S01]  /*0970*/  LDG.E.128 R36, desc[UR26][R28.64+0x600] ;  /* 0x0006001a1c247981 */ /* 0x004ea2000c1e1d00 */
[----:B------:R-:W-:Y:S03]  /*0980*/  BSSY.RECONVERGENT B0, `(.L_x_615) ;  /* 0x0000038000007945 */ /* 0x000fe60003800200 */
[----:B---3--:R-:W-:Y:S04]  /*0990*/  STS.128 [R22], R40 ;  /* 0x0000002816007388 */ /* 0x008fe80000000c00 */
[----:B----4-:R-:W-:Y:S04]  /*09a0*/  STS.128 [R22+0x200], R44 ;  /* 0x0002002c16007388 */ /* 0x010fe80000000c00 */
[----:B-----5:R-:W-:Y:S04]  /*09b0*/  STS.128 [R22+0x400], R32 ;  /* 0x0004002016007388 */ /* 0x020fe80000000c00 */
[----:B--2---:R-:W-:Y:S01]  /*09c0*/  STS.128 [R22+0x600], R36 ;  /* 0x0006002416007388 */ /* 0x004fe20000000c00 */
        /* <DEDUP_REMOVED lines=51> */
.L_x_616:
[----:B------:R-:W-:Y:S05]  /*0d00*/  BSYNC.RECONVERGENT B0 ;  /* 0x0000000000007941 */ /* 0x000fea0003800200 */
.L_x_615:
        /* <DEDUP_REMOVED lines=34> */
.L_x_618:
[----:B------:R-:W-:Y:S05]  /*0f30*/  BSYNC.RECONVERGENT B0 ;  /* 0x0000000000007941 */ /* 0x000fea0003800200 */
.L_x_617:
        /* <DEDUP_REMOVED lines=36> */
.L_x_620:
[----:B------:R-:W-:Y:S05]  /*1180*/  BSYNC.RECONVERGENT B0 ;  /* 0x0000000000007941 */ /* 0x000fea0003800200 */
.L_x_619:
        /* <DEDUP_REMOVED lines=34> */
.L_x_622:
[----:B------:R-:W-:Y:S05]  /*13b0*/  BSYNC.RECONVERGENT B0 ;  /* 0x0000000000007941 */ /* 0x000fea0003800200 */
.L_x_621:
        /* <DEDUP_REMOVED lines=36> */
.L_x_624:
[----:B------:R-:W-:Y:S05]  /*1600*/  BSYNC.RECONVERGENT B0 ;  /* 0x0000000000007941 */ /* 0x000fea0003800200 */
.L_x_623:
        /* <DEDUP_REMOVED lines=34> */
.L_x_626:
[----:B------:R-:W-:Y:S05]  /*1830*/  BSYNC.RECONVERGENT B0 ;  /* 0x0000000000007941 */ /* 0x000fea0003800200 */
.L_x_625:
        /* <DEDUP_REMOVED lines=36> */
.L_x_628:
[----:B------:R-:W-:Y:S05]  /*1a80*/  BSYNC.RECONVERGENT B0 ;  /* 0x0000000000007941 */ /* 0x000fea0003800200 */
.L_x_627:
        /* <DEDUP_REMOVED lines=34> */
.L_x_630:
[----:B------:R-:W-:Y:S05]  /*1cb0*/  BSYNC.RECONVERGENT B0 ;  /* 0x0000000000007941 */ /* 0x000fea0003800200 */
.L_x_629:
        /* <DEDUP_REMOVED lines=36> */
.L_x_632:
[----:B------:R-:W-:Y:S05]  /*1f00*/  BSYNC.RECONVERGENT B0 ;  /* 0x0000000000007941 */ /* 0x000fea0003800200 */
.L_x_631:
        /* <DEDUP_REMOVED lines=34> */
.L_x_634:
[----:B------:R-:W-:Y:S05]  /*2130*/  BSYNC.RECONVERGENT B0 ;  /* 0x0000000000007941 */ /* 0x000fea0003800200 */
.L_x_633:
        /* <DEDUP_REMOVED lines=39> */
.L_x_636:
[----:B------:R-:W-:Y:S05]  /*23b0*/  BSYNC.RECONVERGENT B0 ;  /* 0x0000000000007941 */ /* 0x000fea0003800200 */
.L_x_635:
        /* <DEDUP_REMOVED lines=32> */
.L_x_638:
[----:B------:R-:W-:Y:S05]  /*25c0*/  BSYNC.RECONVERGENT B0 ;  /* 0x0000000000007941 */ /* 0x000fea0003800200 */
.L_x_637:
        /* <DEDUP_REMOVED lines=32> */
.L_x_640:
[----:B------:R-:W-:Y:S05]  /*27d0*/  BSYNC.RECONVERGENT B0 ;  /* 0x0000000000007941 */ /* 0x000fea0003800200 */
.L_x_639:
        /* <DEDUP_REMOVED lines=32> */
.L_x_642:
[----:B------:R-:W-:Y:S05]  /*29e0*/  BSYNC.RECONVERGENT B0 ;  /* 0x0000000000007941 */ /* 0x000fea0003800200 */
.L_x_641:
        /* <DEDUP_REMOVED lines=32> */
.L_x_644:
[----:B------:R-:W-:Y:S05]  /*2bf0*/  BSYNC.RECONVERGENT B0 ;  /* 0x0000000000007941 */ /* 0x000fea0003800200 */
.L_x_643:
        /* <DEDUP_REMOVED lines=32> */
.L_x_646:
[----:B------:R-:W-:Y:S05]  /*2e00*/  BSYNC.RECONVERGENT B0 ;  /* 0x0000000000007941 */ /* 0x000fea0003800200 */
.L_x_645:
        /* <DEDUP_REMOVED lines=97> */
.L_x_653:
        /* <DEDUP_REMOVED lines=582> */
.L_x_649:
        /* <DEDUP_REMOVED lines=16> */
.L_x_650:
[----:B------:R-:W-:Y:S05]  /*5980*/  BSYNC.RECONVERGENT B0 ;  /* 0x0000000000007941 */ /* 0x000fea0003800200 */
.L_x_648:
        /* <DEDUP_REMOVED lines=119> */
.L_x_652:
[----:B------:R-:W-:Y:S05]  /*6100*/  BSYNC.RECONVERGENT B0 ;  /* 0x0000000000007941 */ /* 0x000fea0003800200 */
.L_x_651:
        /* <DEDUP_REMOVED lines=51> */
.L_x_647:
[----:B------:R-:W2:Y:S01]  /*6440*/  LDL.LU R69, [R1+0x28] ;  /* 0x0000280001457983 */ /* 0x000ea20000300800 */
[----:B------:R-:W1:Y:S03]  /*6450*/  S2UR UR8, SR_CTAID.X ;  /* 0x00000000000879c3 */ /* 0x000e660000002500 */
[----:B------:R-:W3:Y:S01]  /*6460*/  LDL.LU R68, [R1+0x2c] ;  /* 0x00002c0001447983 */ /* 0x000ee20000300800 */
[----:B------:R-:W-:Y:S01]  /*6470*/  USHF.L.U32 UR7, UR6, 0xb, URZ ;  /* 0x0000000b06077899 */ /* 0x000fe200080006ff */
[----:B0-----:R-:W-:-:S03]  /*6480*/  HFMA2 R3, -RZ, RZ, 0, 0 ;  /* 0x00000000ff037431 */ /* 0x001fc600000001ff */
[----:B------:R-:W-:Y:S02]  /*6490*/  BAR.SYNC.DEFER_BLOCKING 0x0 ;  /* 0x0000000000007b1d */ /* 0x000fe40000010000 */
[----:B------:R-:W-:-:S06]  /*64a0*/  MOV R2, UR7 ;  /* 0x0000000700027c02 */ /* 0x000fcc0008000f00 */
[----:B------:R-:W1:Y:S01]  /*64b0*/  LDC.64 R8, c[0x0][0x420] ;  /* 0x00010800ff087b82 */ /* 0x000e620000000a00 */
[----:B------:R-:W0:Y:S01]  /*64c0*/  S2R R0, SR_TID.X ;  /* 0x0000000000007919 */ /* 0x000e220000002100 */
[----:B------:R-:W4:Y:S06]  /*64d0*/  LDCU UR7, c[0x0][0x394] ;  /* 0x00007280ff0777ac */ /* 0x000f2c0008000800 */
[----:B------:R-:W5:Y:S08]  /*64e0*/  LDC.64 R14, c[0x0][0x410] ;  /* 0x00010400ff0e7b82 */ /* 0x000f700000000a00 */
[----:B------:R-:W4:Y:S08]  /*64f0*/  S2UR UR9, SR_CTAID.Y ;  /* 0x00000000000979c3 */ /* 0x000f300000002600 */
[----:B------:R-:W4:Y:S01]  /*6500*/  LDC.64 R10, c[0x0][0x428] ;  /* 0x00010a00ff0a7b82 */ /* 0x000f220000000a00 */
[----:B-1----:R-:W-:-:S04]  /*6510*/  IMAD.WIDE.U32 R4, R8, UR8, R2 ;  /* 0x0000000808047c25 */ /* 0x002fc8000f8e0002 */
[----:B------:R-:W-:-:S03]  /*6520*/  IMAD R5, R9, UR8, R5 ;  /* 0x0000000809057c24 */ /* 0x000fc6000f8e0205 */
[----:B------:R-:W1:Y:S01]  /*6530*/  LDC.64 R12, c[0x0][0x478] ;  /* 0x00011e00ff0c7b82 */ /* 0x000e620000000a00 */
[----:B-----5:R-:W-:Y:S01]  /*6540*/  IMAD.WIDE.U32 R6, R14, UR8, R2 ;  /* 0x000000080e067c25 */ /* 0x020fe2000f8e0002 */
[C---:B0-----:R-:W-:Y:S02]  /*6550*/  SHF.L.U32 R21, R0.reuse, 0x2, RZ ;  /* 0x0000000200157819 */ /* 0x041fe400000006ff */
[----:B------:R-:W-:Y:S01]  /*6560*/  LOP3.LUT R0, R0, 0x1f, RZ, 0xc0, !PT ;  /* 0x0000001f00007812 */ /* 0x000fe200078ec0ff */
[----:B------:R-:W-:Y:S01]  /*6570*/  IMAD R9, R15, UR8, R7 ;  /* 0x000000080f097c24 */ /* 0x000fe2000f8e0207 */
[----:B------:R-:W-:Y:S02]  /*6580*/  MOV R8, R6 ;  /* 0x0000000600087202 */ /* 0x000fe40000000f00 */
[----:B------:R-:W0:Y:S01]  /*6590*/  LDC.64 R22, c[0x0][0x418] ;  /* 0x00010600ff167b82 */ /* 0x000e220000000a00 */
[----:B------:R-:W-:-:S04]  /*65a0*/  LOP3.LUT R21, R21, 0xf80, RZ, 0xc0, !PT ;  /* 0x00000f8015157812 */ /* 0x000fc800078ec0ff */
[----:B------:R-:W-:Y:S01]  /*65b0*/  LOP3.LUT R20, R21, R0, RZ, 0xfc, !PT ;  /* 0x0000000015147212 */ /* 0x000fe200078efcff */
[----:B----4-:R-:W-:Y:S02]  /*65c0*/  IMAD.WIDE.U32 R4, R10, UR9, R4 ;  /* 0x000000090a047c25 */ /* 0x010fe4000f8e0004 */
[----:B------:R-:W4:Y:S02]  /*65d0*/  LDC.64 R52, c[0x0][0x488] ;  /* 0x00012200ff347b82 */ /* 0x000f240000000a00 */
[----:B------:R-:W-:Y:S01]  /*65e0*/  IMAD R5, R11, UR9, R5 ;  /* 0x000000090b057c24 */ /* 0x000fe2000f8e0205 */
[----:B-1----:R-:W-:-:S04]  /*65f0*/  LEA R6, P0, R4, R12, 0x2 ;  /* 0x0000000c04067211 */ /* 0x002fc800078010ff */
[----:B------:R-:W-:Y:S01]  /*6600*/  LEA.HI.X R7, R4, R13, R5, 0x2, P0 ;  /* 0x0000000d04077211 */ /* 0x000fe200000f1405 */
[----:B0-----:R-:W-:-:S04]  /*6610*/  IMAD.WIDE.U32 R8, R22, UR9, R8 ;  /* 0x0000000916087c25 */ /* 0x001fc8000f8e0008 */
[----:B------:R-:W-:-:S04]  /*6620*/  IMAD.WIDE.U32 R4, R20, 0x10, R6 ;  /* 0x0000001014047825 */ /* 0x000fc800078e0006 */
[----:B------:R-:W-:Y:S01]  /*6630*/  IMAD R9, R23, UR9, R9 ;  /* 0x0000000917097c24 */ /* 0x000fe2000f8e0209 */
[----:B----4-:R-:W-:-:S04]  /*6640*/  LEA R12, P0, R8, R52, 0x2 ;  /* 0x00000034080c7211 */ /* 0x010fc800078010ff */
[----:B------:R-:W-:-:S03]  /*6650*/  LEA.HI.X R13, R8, R53, R9, 0x2, P0 ;  /* 0x00000035080d7211 */ /* 0x000fc600000f1409 */
[----:B------:R-:W-:Y:S01]  /*6660*/  IMAD.WIDE.U32 R12, R20, 0x10, R12 ;  /* 0x00000010140c7825 */ /* 0x000fe200078e000c */
[----:B--2---:R-:W-:Y:S04]  /*6670*/  STS.128 [R69], R40 ;  /* 0x0000002845007388 */ /* 0x004fe80000000c00 */
[----:B------:R-:W-:Y:S04]  /*6680*/  STS.128 [R69+0x10], R36 ;  /* 0x0000102445007388 */ /* 0x000fe80000000c00 */
[----:B------:R-:W-:Y:S04]  /*6690*/  STS.128 [R69+0x20], R32 ;  /* 0x0000202045007388 */ /* 0x000fe80000000c00 */
[----:B------:R-:W-:Y:S01]  /*66a0*/  STS.128 [R69+0x30], R28 ;  /* 0x0000301c45007388 */ /* 0x000fe20000000c00 */
[----:B------:R-:W-:-:S03]  /*66b0*/  NOP ;  /* 0x0000000000007918 */ /* 0x000fc60000000000 */
[----:B---3--:R-:W0:Y:S04]  /*66c0*/  LDS.128 R16, [R68] ;  /* 0x0000000044107984 */ /* 0x008e280000000c00 */
[----:B------:R-:W1:Y:S04]  /*66d0*/  LDS.128 R24, [R68+0x200] ;  /* 0x0002000044187984 */ /* 0x000e680000000c00 */
[----:B------:R-:W2:Y:S04]  /*66e0*/  LDS.128 R44, [R68+0x400] ;  /* 0x00040000442c7984 */ /* 0x000ea80000000c00 */
[----:B------:R-:W3:Y:S04]  /*66f0*/  LDS.128 R48, [R68+0x600] ;  /* 0x0006000044307984 */ /* 0x000ee80000000c00 */
[----:B0-----:R-:W-:Y:S04]  /*6700*/  STG.E.128 desc[UR26][R4.64], R16 ;  /* 0x0000001004007986 */ /* 0x001fe8000c101d1a */
[----:B-1----:R-:W-:Y:S04]  /*6710*/  STG.E.128 desc[UR26][R4.64+0x200], R24 ;  /* 0x0002001804007986 */ /* 0x002fe8000c101d1a */
[----:B--2---:R-:W-:Y:S04]  /*6720*/  STG.E.128 desc[UR26][R4.64+0x400], R44 ;  /* 0x0004002c04007986 */ /* 0x004fe8000c101d1a */
[----:B---3--:R-:W-:Y:S01]  /*6730*/  STG.E.128 desc[UR26][R4.64+0x600], R48 ;  /* 0x0006003004007986 */ /* 0x008fe2000c101d1a */
        /* <DEDUP_REMOVED lines=11> */
[----:B------:R-:W-:-:S02]  /*67f0*/  UIADD3 UR11, UP3, UPT, UR11, 0x2000, URZ ;  /* 0x000020000b0b7890 */ /* 0x000fc4000ff7e0ff */
[----:B------:R-:W-:Y:S02]  /*6800*/  UIADD3.X UR19, UPT, UPT, URZ, UR19, URZ, UP1, !UPT ;  /* 0x00000013ff137290 */ /* 0x000fe40008ffe4ff */
[----:B------:R-:W-:Y:S02]  /*6810*/  UIADD3.X UR22, UPT, UPT, URZ, UR22, URZ, UP2, !UPT ;  /* 0x00000016ff167290 */ /* 0x000fe400097fe4ff */
        /* <DEDUP_REMOVED lines=77> */
[----:B------:R-:W-:Y:S01]  /*6cf0*/  FMUL.FTZ R43, R18, R43 ;  /* 0x0000002b122b7220 */ /* 0x000fe20000410000 */
[----:B------:R-:W-:Y:S01]  /*6d00*/  BAR.SYNC.DEFER_BLOCKING 0x0 ;  /* 0x0000000000007b1d */ /* 0x000fe20000010000 */
[----:B0-----:R-:W-:-:S05]  /*6d10*/  FMUL.FTZ R9, R10, R61 ;  /* 0x0000003d0a097220 */ /* 0x001fca0000410000 */
[----:B------:R-:W0:Y:S01]  /*6d20*/  MUFU.RCP R24, R47 ;  /* 0x0000002f00187308 */ /* 0x000e220000001000 */
[----:B------:R-:W-:Y:S01]  /*6d30*/  FMUL.FTZ R38, R9, R38 ;  /* 0x0000002609267220 */ /* 0x000fe20000410000 */
[----:B-1----:R-:W-:-:S06]  /*6d40*/  FMUL.FTZ R9, R4, R63 ;  /* 0x0000003f04097220 */ /* 0x002fcc0000410000 */
[----:B------:R-:W1:Y:S01]  /*6d50*/  MUFU.RCP R25, R48 ;  /* 0x0000003000197308 */ /* 0x000e620000001000 */
[----:B------:R-:W-:-:S07]  /*6d60*/  FMUL.FTZ R32, R9, R32 ;  /* 0x0000002009207220 */ /* 0x000fce0000410000 */
[----:B------:R-:W2:Y:S01]  /*6d70*/  MUFU.RCP R27, R50 ;  /* 0x00000032001b7308 */ /* 0x000ea20000001000 */
[----:B0-----:R-:W-:Y:S01]  /*6d80*/  FMUL.FTZ R4, R5, R24 ;  /* 0x0000001805047220 */ /* 0x001fe20000410000 */
[----:B------:R-:W-:Y:S03]  /*6d90*/  STS.128 [R69], R40 ;  /* 0x0000002845007388 */ /* 0x000fe60000000c00 */
        /* <DEDUP_REMOVED lines=9> */
[----:B------:R-:W-:Y:S02]  /*6e30*/  FMUL.FTZ R29, R4, R29 ;  /* 0x0000001d041d7220 */ /* 0x000fe40000410000 */
[----:B------:R-:W0:Y:S01]  /*6e40*/  LDC.64 R4, c[0x0][0x430] ;  /* 0x00010c00ff047b82 */ /* 0x000e220000000a00 */
[----:B------:R-:W3:Y:S01]  /*6e50*/  MUFU.RCP R19, R52 ;  /* 0x0000003400137308 */ /* 0x000ee20000001000 */
[----:B-1----:R-:W-:-:S04]  /*6e60*/  FMUL.FTZ R6, R7, R26 ;  /* 0x0000001a07067220 */ /* 0x002fc80000410000 */
[----:B------:R-:W-:-:S03]  /*6e70*/  FMUL.FTZ R35, R6, R35 ;  /* 0x0000002306237220 */ /* 0x000fc60000410000 */
[----:B------:R-:W1:Y:S01]  /*6e80*/  MUFU.RCP R16, R53 ;  /* 0x0000003500107308 */ /* 0x000e620000001000 */
[----:B--2---:R-:W-:Y:S02]  /*6e90*/  FMUL.FTZ R10, R11, R22 ;  /* 0x000000160b0a7220 */ /* 0x004fe40000410000 */
[----:B------:R-:W2:Y:S02]  /*6ea0*/  LDC.64 R22, c[0x0][0x490] ;  /* 0x00012400ff167b82 */ /* 0x000ea40000000a00 */
[----:B------:R-:W-:Y:S01]  /*6eb0*/  FMUL.FTZ R39, R10, R39 ;  /* 0x000000270a277220 */ /* 0x000fe20000410000 */
[----:B---3--:R-:W-:-:S04]  /*6ec0*/  FMUL.FTZ R7, R14, R19 ;  /* 0x000000130e077220 */ /* 0x008fc80000410000 */
[----:B------:R-:W-:Y:S01]  /*6ed0*/  STS.128 [R69+0x10], R36 ;  /* 0x0000102445007388 */ /* 0x000fe20000000c00 */
[----:B------:R-:W-:-:S03]  /*6ee0*/  FMUL.FTZ R30, R7, R30 ;  /* 0x0000001e071e7220 */ /* 0x000fc60000410000 */
[----:B------:R-:W-:Y:S01]  /*6ef0*/  STS.128 [R69+0x20], R32 ;  /* 0x0000202045007388 */ /* 0x000fe20000000c00 */
[----:B0-----:R-:W-:-:S04]  /*6f00*/  IMAD.WIDE.U32 R2, R4, UR8, R2 ;  /* 0x0000000804027c25 */ /* 0x001fc8000f8e0002 */
[----:B-1----:R-:W-:Y:S01]  /*6f10*/  FMUL.FTZ R6, R15, R16 ;  /* 0x000000100f067220 */ /* 0x002fe20000410000 */
[----:B------:R-:W-:-:S03]  /*6f20*/  IMAD R3, R5, UR8, R3 ;  /* 0x0000000805037c24 */ /* 0x000fc6000f8e0203 */
[----:B------:R-:W-:Y:S02]  /*6f30*/  FMUL.FTZ R31, R6, R31 ;  /* 0x0000001f061f7220 */ /* 0x000fe40000410000 */
[----:B------:R-:W0:Y:S03]  /*6f40*/  LDC.64 R6, c[0x0][0x438] ;  /* 0x00010e00ff067b82 */ /* 0x000e260000000a00 */
[----:B------:R-:W-:Y:S01]  /*6f50*/  STS.128 [R69+0x30], R28 ;  /* 0x0000301c45007388 */ /* 0x000fe20000000c00 */
[----:B------:R-:W-:-:S03]  /*6f60*/  NOP ;  /* 0x0000000000007918 */ /* 0x000fc60000000000 */
[----:B------:R-:W1:Y:S04]  /*6f70*/  LDS.128 R8, [R68] ;  /* 0x0000000044087984 */ /* 0x000e680000000c00 */
[----:B------:R-:W3:Y:S04]  /*6f80*/  LDS.128 R12, [R68+0x200] ;  /* 0x00020000440c7984 */ /* 0x000ee80000000c00 */
[----:B------:R-:W4:Y:S04]  /*6f90*/  LDS.128 R16, [R68+0x400] ;  /* 0x0004000044107984 */ /* 0x000f280000000c00 */
[----:B------:R-:W5:Y:S01]  /*6fa0*/  LDS.128 R24, [R68+0x600] ;  /* 0x0006000044187984 */ /* 0x000f620000000c00 */
[----:B0-----:R-:W-:-:S04]  /*6fb0*/  IMAD.WIDE.U32 R2, R6, UR9, R2 ;  /* 0x0000000906027c25 */ /* 0x001fc8000f8e0002 */
[----:B------:R-:W-:Y:S01]  /*6fc0*/  IMAD R3, R7, UR9, R3 ;  /* 0x0000000907037c24 */ /* 0x000fe2000f8e0203 */
[----:B--2---:R-:W-:-:S04]  /*6fd0*/  LEA R4, P0, R2, R22, 0x2 ;  /* 0x0000001602047211 */ /* 0x004fc800078010ff */
[----:B------:R-:W-:-:S03]  /*6fe0*/  LEA.HI.X R5, R2, R23, R3, 0x2, P0 ;  /* 0x0000001702057211 */ /* 0x000fc600000f1403 */
[----:B------:R-:W-:-:S05]  /*6ff0*/  IMAD.WIDE.U32 R2, R20, 0x10, R4 ;  /* 0x0000001014027825 */ /* 0x000fca00078e0004 */
[----:B-1----:R0:W-:Y:S04]  /*7000*/  STG.E.128 desc[UR26][R2.64], R8 ;  /* 0x0000000802007986 */ /* 0x0021e8000c101d1a */
[----:B---3--:R0:W-:Y:S04]  /*7010*/  STG.E.128 desc[UR26][R2.64+0x200], R12 ;  /* 0x0002000c02007986 */ /* 0x0081e8000c101d1a */
[----:B----4-:R0:W-:Y:S04]  /*7020*/  STG.E.128 desc[UR26][R2.64+0x400], R16 ;  /* 0x0004001002007986 */ /* 0x0101e8000c101d1a */
[----:B-----5:R0:W-:Y:S01]  /*7030*/  STG.E.128 desc[UR26][R2.64+0x600], R24 ;  /* 0x0006001802007986 */ /* 0x0201e2000c101d1a */
[----:B------:R-:W-:Y:S05]  /*7040*/  BRA.U !UP0, `(.L_x_654) ;  /* 0xffffff9508c47547 */ /* 0x000fea000b83ffff */
[----:B------:R-:W-:Y:S05]  /*7050*/  EXIT ;  /* 0x000000000000794d */ /* 0x000fea0003800000 */
.L_x_655:
        /* <DEDUP_REMOVED lines=10> */
.L_x_4959:


//--------------------- .text._Z25selective_scan_fwd_kernelI32Selective_Scan_fwd_kernel_traitsILi64ELi16ELi1ELb0ELb0ELb0ELb0EfN3c107complexIfEEEEv13SSMParamsBase --------------------------
	.section	.text._Z25selective_scan_fwd_kernelI32Selective_Scan_fwd_kernel_traitsILi64ELi16ELi1ELb0ELb0ELb0ELb0EfN3c107complexIfEEEEv13SSMParamsBase,"ax",@progbits
	.align	128
        .global         _Z25selective_scan_fwd_kernelI32Selective_Scan_fwd_kernel_traitsILi64ELi16ELi1ELb0ELb0ELb0ELb0EfN3c107complexIfEEEEv13SSMParamsBase
        .type           _Z25selective_scan_fwd_kernelI32Selective_Scan_fwd_kernel_traitsILi64ELi16ELi1ELb0ELb0ELb0ELb0EfN3c107complexIfEEEEv13SSMParamsBase,@function
        .size           _Z25selective_scan_fwd_kernelI32Selective_Scan_fwd_kernel_traitsILi64ELi16ELi1ELb0ELb0ELb0ELb0EfN3c107complexIfEEEEv13SSMParamsBase,(.L_x_4960 - _Z25selective_scan_fwd_kernelI32Selective_Scan_fwd_kernel_traitsILi64ELi16ELi1ELb0ELb0ELb0ELb0EfN3c107complexIfEEEEv13SSMParamsBase)
        .other          _Z25selective_scan_fwd_kernelI32Selective_Scan_fwd_kernel_traitsILi64ELi16ELi1ELb0ELb0ELb0ELb0EfN3c107complexIfEEEEv13SSMParamsBase,@"STO_CUDA_ENTRY STV_DEFAULT"
_Z25selective_scan_fwd_kernelI32Selective_Scan_fwd_kernel_traitsILi64ELi16ELi1ELb0ELb0ELb0ELb0EfN3c107complexIfEEEEv13SSMParamsBase:
.text._Z25selective_scan_fwd_kernelI32Selective_Scan_fwd_kernel_traitsILi64ELi16ELi1ELb0ELb0ELb0ELb0EfN3c107complexIfEEEEv13SSMParamsBase:
        /* <DEDUP_REMOVED lines=15> */
[----:B------:R-:W2:Y:S02]  /*00f0*/  LDCU.128 UR8, c[0x0][0x460] ;  /* 0x00008c00ff0877ac */ /* 0x000ea40008000c00 */
        /* <DEDUP_REMOVED lines=8> */
[----:B---3--:R1:W5:Y:S04]  /*0180*/  @P0 LDG.E R2, desc[UR22][R2.64] ;  /* 0x0000001602020981 */ /* 0x008368000c1e1900 */
[----:B------:R1:W5:Y:S01]  /*0190*/  @P1 LDG.E R4, desc[UR22][R4.64] ;  /* 0x0000001604041981 */ /* 0x000362000c1e1900 */
[----:B----4-:R-:W-:Y:S02]  /*01a0*/  UISETP.GE.AND UP0, UPT, UR21, 0x1, UPT ;  /* 0x000000011500788c */ /* 0x010fe4000bf06270 */
[----:B------:R-:W-:Y:S02]  /*01b0*/  UIMAD.WIDE.U32 UR4, UR31, UR16, URZ ;  /* 0x000000101f0472a5 */ /* 0x000fe4000f8e00ff */
[----:B0-----:R-:W-:Y:S02]  /*01c0*/  UIMAD.WIDE.U32 UR6, UR31, UR24, URZ ;  /* 0x000000181f0672a5 */ /* 0x001fe4000f8e00ff */
[----:B------:R-:W-:Y:S01]  /*01d0*/  PLOP3.LUT P2, PT, PT, PT, UP0, 0x80, 0x8 ;  /* 0x000000000008781c */ /* 0x000fe20003f4f008 */
[----:B------:R-:W-:-:S02]  /*01e0*/  UIMAD UR5, UR31, UR17, UR5 ;  /* 0x000000111f0572a4 */ /* 0x000fc4000f8e0205 */
[----:B------:R-:W-:Y:S02]  /*01f0*/  UIMAD UR7, UR31, UR25, UR7 ;  /* 0x000000191f0772a4 */ /* 0x000fe4000f8e0207 */
[----:B------:R-:W-:Y:S02]  /*0200*/  UIMAD.WIDE.U32 UR12, UR28, UR18, UR4 ;  /* 0x000000121c0c72a5 */ /* 0x000fe4000f8e0004 */
[----:B------:R-:W-:-:S06]  /*0210*/  UIMAD.WIDE.U32 UR14, UR28, UR26, UR6 ;  /* 0x0000001a1c0e72a5 */ /* 0x000fcc000f8e0006 */
[----:B-12---:R-:W-:Y:S06]  /*0220*/  @!P2 EXIT ;  /* 0x000000000000a94d */ /* 0x006fec0003800000 */
[----:B------:R-:W0:Y:S01]  /*0230*/  LDCU.64 UR36, c[0x0][0x3b8] ;  /* 0x00007700ff2477ac */ /* 0x000e220008000a00 */
[----:B------:R-:W1:Y:S01]  /*0240*/  S2R R104, SR_TID.X ;  /* 0x0000000000687919 */ /* 0x000e620000002100 */
[----:B------:R-:W2:Y:S01]  /*0250*/  LDCU.64 UR38, c[0x0][0x3a0] ;  /* 0x00007400ff2677ac */ /* 0x000ea20008000a00 */
[----:B------:R-:W3:Y:S01]  /*0260*/  LDCU.128 UR4, c[0x0][0x440] ;  /* 0x00008800ff0477ac */ /* 0x000ee20008000c00 */
[----:B------:R-:W-:Y:S01]  /*0270*/  UIMAD UR34, UR28, UR19, UR13 ;  /* 0x000000131c2272a4 */ /* 0x000fe2000f8e020d */
[----:B------:R-:W4:Y:S01]  /*0280*/  LDCU UR13, c[0x0][0x384] ;  /* 0x00007080ff0d77ac */ /* 0x000f220008000800 */
[----:B------:R-:W4:Y:S01]  /*0290*/  LDCU.64 UR24, c[0x0][0x3d8] ;  /* 0x00007b00ff1877ac */ /* 0x000f220008000a00 */
[----:B------:R-:W-:Y:S02]  /*02a0*/  ULEA UR20, UP0, UR12, UR8, 0x2 ;  /* 0x000000080c147291 */ /* 0x000fe4000f8010ff */
[----:B------:R-:W-:Y:S02]  /*02b0*/  UIMAD UR33, UR28, UR27, UR15 ;  /* 0x0000001b1c2172a4 */ /* 0x000fe4000f8e020f */
[----:B------:R-:W-:-:S02]  /*02c0*/  ULEA.HI.X UR34, UR12, UR9, UR34, 0x2, UP0 ;  /* 0x000000090c227291 */ /* 0x000fc400080f1422 */
[----:B------:R-:W-:Y:S02]  /*02d0*/  ULEA UR32, UP1, UR14, UR10, 0x2 ;  /* 0x0000000a0e207291 */ /* 0x000fe4000f8210ff */
[----:B0-----:R-:W-:Y:S02]  /*02e0*/  UIMAD.WIDE.U32 UR8, UR28, UR36, URZ ;  /* 0x000000241c0872a5 */ /* 0x001fe4000f8e00ff */
[----:B--2---:R-:W-:Y:S01]  /*02f0*/  UIMAD.WIDE.U32 UR16, UR28, UR38, URZ ;  /* 0x000000261c1072a5 */ /* 0x004fe2000f8e00ff */
[C---:B-1----:R-:W-:Y:S01]  /*0300*/  LOP3.LUT R103, R104.reuse, 0x1f, RZ, 0xc0, !PT ;  /* 0x0000001f68677812 */ /* 0x042fe200078ec0ff */
[----:B------:R-:W-:Y:S01]  /*0310*/  ULEA.HI.X UR33, UR14, UR11, UR33, 0x2, UP1 ;  /* 0x0000000b0e217291 */ /* 0x000fe200088f1421 */
[----:B------:R-:W-:Y:S01]  /*0320*/  SHF.L.U32 R148, R104, 0x4, RZ ;  /* 0x0000000468947819 */ /* 0x000fe200000006ff */
[----:B------:R-:W-:Y:S01]  /*0330*/  UIMAD UR12, UR28, UR37, UR9 ;  /* 0x000000251c0c72a4 */ /* 0x000fe2000f8e0209 */
[----:B------:R-:W-:Y:S01]  /*0340*/  SHF.R.U32.HI R147, RZ, 0x5, R104 ;  /* 0x00000005ff937819 */ /* 0x000fe20000011668 */
[----:B------:R-:W-:-:S02]  /*0350*/  UIMAD UR9, UR28, UR39, UR17 ;  /* 0x000000271c0972a4 */ /* 0x000fc4000f8e0211 */
[----:B---3--:R-:W-:Y:S01]  /*0360*/  ULEA UR11, UP1, UR16, UR4, 0x3 ;  /* 0x00000004100b7291 */ /* 0x008fe2000f8218ff */
[----:B------:R-:W0:Y:S03]  /*0370*/  LDCU.64 UR26, c[0x0][0x450] ;  /* 0x00008a00ff1a77ac */ /* 0x000e260008000a00 */
[----:B------:R-:W-:Y:S02]  /*0380*/  ULEA.HI.X UR16, UR16, UR5, UR9, 0x3, UP1 ;  /* 0x0000000510107291 */ /* 0x000fe400088f1c09 */
[----:B----4-:R-:W-:Y:S02]  /*0390*/  UIMAD UR5, UR31, UR13, UR28 ;  /* 0x0000000d1f0572a4 */ /* 0x010fe4000f8e021c */
[----:B------:R-:W-:Y:S01]  /*03a0*/  UIMAD.WIDE.U32 UR18, UR28, UR24, URZ ;  /* 0x000000181c1272a5 */ /* 0x000fe2000f8e00ff */
[----:B------:R-:W1:Y:S01]  /*03b0*/  LDCU UR14, c[0x0][0x38c] ;  /* 0x00007180ff0e77ac */ /* 0x000e620008000800 */
[----:B------:R-:W-:-:S02]  /*03c0*/  ULEA UR10, UP0, UR8, UR6, 0x3 ;  /* 0x00000006080a7291 */ /* 0x000fc4000f8018ff */
[----:B------:R-:W-:Y:S02]  /*03d0*/  UIMAD UR6, UR28, UR25, UR19 ;  /* 0x000000191c0672a4 */ /* 0x000fe4000f8e0213 */
[----:B------:R-:W-:Y:S01]  /*03e0*/  UIMAD UR19, UR5, UR21, URZ ;  /* 0x00000015051372a4 */ /* 0x000fe2000f8e02ff */
[----:B------:R-:W-:Y:S02]  /*03f0*/  UMOV UR4, URZ ;  /* 0x000000ff00047c82 */ /* 0x000fe40008000000 */
[----:B------:R-:W-:Y:S01]  /*0400*/  UMOV UR5, URZ ;  /* 0x000000ff00057c82 */ /* 0x000fe20008000000 */
[----:B-----5:R-:W-:Y:S01]  /*0410*/  @P0 R2UR UR4, R2 ;  /* 0x00000000020402ca */ /* 0x020fe200000e0000 */
[----:B------:R-:W-:Y:S01]  /*0420*/  ULEA.HI.X UR7, UR8, UR7, UR12, 0x3, UP0 ;  /* 0x0000000708077291 */ /* 0x000fe200080f1c0c */
[----:B------:R-:W-:Y:S01]  /*0430*/  @P1 R2UR UR5, R4 ;  /* 0x00000000040512ca */ /* 0x000fe200000e0000 */
[----:B0-----:R-:W-:Y:S02]  /*0440*/  ULEA UR17, UP0, UR18, UR26, 0x3 ;  /* 0x0000001a12117291 */ /* 0x001fe4000f8018ff */
[----:B-1----:R-:W-:-:S02]  /*0450*/  UIMAD UR19, UR19, UR14, URZ ;  /* 0x0000000e131372a4 */ /* 0x002fc4000f8e02ff */
[----:B------:R-:W-:-:S03]  /*0460*/  ULEA.HI.X UR18, UR18, UR27, UR6, 0x3, UP0 ;  /* 0x0000001b12127291 */ /* 0x000fc600080f1c06 */
[----:B------:R-:W-:-:S09]  /*0470*/  UMOV UR6, URZ ;  /* 0x000000ff00067c82 */ /* 0x000fd20008000000 */
.L_x_695:
[----:B0-----:R-:W0:Y:S01]  /*0480*/  LDCU UR8, c[0x0][0x388] ;  /* 0x00007100ff0877ac */ /* 0x001e220008000800 */
[----:B------:R-:W-:Y:S01]  /*0490*/  LOP3.LUT R11, R148, 0x3e00, RZ, 0xc0, !PT ;  /* 0x00003e00940b7812 */ /* 0x000fe200078ec0ff */
[----:B------:R-:W-:Y:S01]  /*04a0*/  HFMA2 R0, -RZ, RZ, 0, 0 ;  /* 0x00000000ff007431 */ /* 0x000fe200000001ff */
[----:B------:R-:W-:Y:S01]  /*04b0*/  MOV R4, UR20 ;  /* 0x0000001400047c02 */ /* 0x000fe20008000f00 */
[----:B------:R-:W-:Y:S01]  /*04c0*/  USHF.L.U32 UR9, UR6, 0xa, URZ ;  /* 0x0000000a06097899 */ /* 0x000fe200080006ff */
[----:B------:R-:W-:Y:S01]  /*04d0*/  IADD3 R21, PT, PT, R103, R11, RZ ;  /* 0x0000000b67157210 */ /* 0x000fe20007ffe0ff */
[----:B------:R-:W-:Y:S01]  /*04e0*/  HFMA2 R20, -RZ, RZ, 0, 0 ;  /* 0x00000000ff147431 */ /* 0x000fe200000001ff */
[----:B------:R-:W-:Y:S01]  /*04f0*/  MOV R5, UR34 ;  /* 0x0000002200057c02 */ /* 0x000fe20008000f00 */
[----:B------:R-:W-:Y:S01]  /*0500*/  HFMA2 R16, -RZ, RZ, 0, 0 ;  /* 0x00000000ff107431 */ /* 0x000fe200000001ff */
[C---:B------:R-:W-:Y:S01]  /*0510*/  LEA R2, P0, R21.reuse, UR32, 0x2 ;  /* 0x0000002015027c11 */ /* 0x040fe2000f8010ff */
[----:B------:R-:W-:Y:S01]  /*0520*/  HFMA2 R12, -RZ, RZ, 0, 0 ;  /* 0x00000000ff0c7431 */ /* 0x000fe200000001ff */
[C---:B------:R-:W-:Y:S01]  /*0530*/  IADD3 R45, PT, PT, R21.reuse, 0xe0, RZ ;  /* 0x000000e0152d7810 */ /* 0x040fe20007ffe0ff */
[----:B------:R-:W-:Y:S01]  /*0540*/  IMAD.WIDE.U32 R4, R21, 0x4, R4 ;  /* 0x0000000415047825 */ /* 0x000fe200078e0004 */
[----:B------:R-:W-:-:S03]  /*0550*/  IADD3.X R3, PT, PT, RZ, UR33, RZ, P0, !PT ;  /* 0x00000021ff037c10 */ /* 0x000fc600087fe4ff */
[----:B------:R-:W-:Y:S01]  /*0560*/  HFMA2 R8, -RZ, RZ, 0, 0 ;  /* 0x00000000ff087431 */ /* 0x000fe200000001ff */
[----:B------:R-:W-:Y:S01]  /*0570*/  MOV R18, RZ ;  /* 0x000000ff00127202 */ /* 0x000fe20000000f00 */
[----:B------:R-:W-:Y:S01]  /*0580*/  HFMA2 R24, -RZ, RZ, 0, 0 ;  /* 0x00000000ff187431 */ /* 0x000fe200000001ff */
[----:B------:R-:W-:Y:S01]  /*0590*/  LOP3.LUT R7, R11, 0x1f, R104, 0xf8, !PT ;  /* 0x0000001f0b077812 */ /* 0x000fe200078ef868 */
[----:B0-----:R-:W-:Y:S01]  /*05a0*/  UIADD3 UR35, UPT, UPT, -UR9, UR8, URZ ;  /* 0x0000000809237290 */ /* 0x001fe2000fffe1ff */
[C---:B------:R-:W-:Y:S01]  /*05b0*/  IADD3 R46, PT, PT, R21.reuse, 0x100, RZ ;  /* 0x00000100152e7810 */ /* 0x040fe20007ffe0ff */
[----:B------:R-:W-:Y:S01]  /*05c0*/  HFMA2 R28, -RZ, RZ, 0, 0 ;  /* 0x00000000ff1c7431 */ /* 0x000fe200000001ff */
[----:B------:R-:W-:Y:S02]  /*05d0*/  IADD3 R39, PT, PT, R21, 0xc0, RZ ;  /* 0x000000c015277810 */ /* 0x000fe40007ffe0ff */
[----:B------:R-:W-:Y:S02]  /*05e0*/  LOP3.LUT R41, R7, 0xa0, RZ, 0xfc, !PT ;  /* 0x000000a007297812 */ /* 0x000fe400078efcff */
[----:B------:R-:W-:Y:S01]  /*05f0*/  ISETP.GE.AND P0, PT, R21, UR35, PT ;  /* 0x0000002315007c0c */ /* 0x000fe2000bf06270 */
[----:B------:R-:W-:Y:S01]  /*0600*/  BAR.SYNC.DEFER_BLOCKING 0x0 ;  /* 0x0000000000007b1d */ /* 0x000fe20000010000 */
[----:B------:R-:W-:-:S02]  /*0610*/  LOP3.LUT R50, R7, 0x20, RZ, 0xfc, !PT ;  /* 0x0000002007327812 */ /* 0x000fc400078efcff */
[C---:B------:R-:W-:Y:S02]  /*0620*/  IADD3 R44, PT, PT, R21.reuse, 0x80, RZ ;  /* 0x00000080152c7810 */ /* 0x040fe40007ffe0ff */
[C---:B------:R-:W-:Y:S02]  /*0630*/  IADD3 R49, PT, PT, R21.reuse, 0x40, RZ ;  /* 0x0000004015317810 */ /* 0x040fe40007ffe0ff */
[----:B------:R-:W-:Y:S02]  /*0640*/  IADD3 R47, PT, PT, R21, 0x60, RZ ;  /* 0x00000060152f7810 */ /* 0x000fe40007ffe0ff */
[----:B------:R-:W-:Y:S02]  /*0650*/  ISETP.GE.AND P1, PT, R39, UR35, PT ;  /* 0x0000002327007c0c */ /* 0x000fe4000bf26270 */
[----:B------:R-:W-:Y:S02]  /*0660*/  ISETP.GE.AND P2, PT, R41, UR35, PT ;  /* 0x0000002329007c0c */ /* 0x000fe4000bf46270 */
[----:B------:R-:W-:-:S02]  /*0670*/  ISETP.GE.AND P6, PT, R50, UR35, PT ;  /* 0x0000002332007c0c */ /* 0x000fc4000bfc6270 */
[----:B------:R-:W-:Y:S02]  /*0680*/  ISETP.GE.AND P3, PT, R44, UR35, PT ;  /* 0x000000232c007c0c */ /* 0x000fe4000bf66270 */
[----:B------:R-:W-:Y:S02]  /*0690*/  ISETP.GE.AND P5, PT, R49, UR35, PT ;  /* 0x0000002331007c0c */ /* 0x000fe4000bfa6270 */
[----:B------:R-:W-:Y:S02]  /*06a0*/  ISETP.GE.AND P4, PT, R47, UR35, PT ;  /* 0x000000232f007c0c */ /* 0x000fe4000bf86270 */
[----:B------:R-:W-:Y:S02]  /*06b0*/  MOV R14, RZ ;  /* 0x000000ff000e7202 */ /* 0x000fe40000000f00 */
[----:B------:R-:W-:Y:S01]  /*06c0*/  MOV R6, RZ ;  /* 0x000000ff00067202 */ /* 0x000fe20000000f00 */
[----:B------:R-:W2:Y:S01]  /*06d0*/  @!P0 LDG.E R0, desc[UR22][R4.64] ;  /* 0x0000001604008981 */ /* 0x000ea2000c1e1900 */
[----:B------:R-:W-:-:S02]  /*06e0*/  ISETP.GE.AND P0, PT, R45, UR35, PT ;  /* 0x000000232d007c0c */ /* 0x000fc4000bf06270 */
[C---:B------:R-:W-:Y:S01]  /*06f0*/  IADD3 R9, PT, PT, R21.reuse, 0x120, RZ ;  /* 0x0000012015097810 */ /* 0x040fe20007ffe0ff */
[----:B------:R-:W3:Y:S01]  /*0700*/  @!P1 LDG.E R16, desc[UR22][R4.64+0x300] ;  /* 0x0003001604109981 */ /* 0x000ee2000c1e1900 */
[----:B------:R-:W-:Y:S02]  /*0710*/  MOV R10, RZ ;  /* 0x000000ff000a7202 */ /* 0x000fe40000000f00 */
[C---:B------:R-:W-:Y:S01]  /*0720*/  IADD3 R13, PT, PT, R21.reuse, 0x140, RZ ;  /* 0x00000140150d7810 */ /* 0x040fe20007ffe0ff */
[----:B------:R-:W4:Y:S01]  /*0730*/  @!P2 LDG.E R14, desc[UR22][R4.64+0x280] ;  /* 0x00028016040ea981 */ /* 0x000f22000c1e1900 */
[C---:B------:R-:W-:Y:S02]  /*0740*/  IADD3 R15, PT, PT, R21.reuse, 0x160, RZ ;  /* 0x00000160150f7810 */ /* 0x040fe40007ffe0ff */
[----:B------:R-:W-:Y:S01]  /*0750*/  IADD3 R17, PT, PT, R21, 0x180, RZ ;  /* 0x0000018015117810 */ /* 0x000fe20007ffe0ff */
[----:B------:R-:W5:Y:S01]  /*0760*/  @!P6 LDG.E R6, desc[UR22][R4.64+0x80] ;  /* 0x000080160406e981 */ /* 0x000f62000c1e1900 */
[----:B------:R-:W-:-:S02]  /*0770*/  LOP3.LUT R7, R7, 0x1a0, RZ, 0xfc, !PT ;  /* 0x000001a007077812 */ /* 0x000fc400078efcff */
[----:B------:R-:W-:Y:S01]  /*0780*/  MOV R22, RZ ;  /* 0x000000ff00167202 */ /* 0x000fe20000000f00 */
[----:B------:R-:W3:Y:S01]  /*0790*/  @!P0 LDG.E R18, desc[UR22][R4.64+0x380] ;  /* 0x0003801604128981 */ /* 0x000ee2000c1e1900 */
[----:B------:R-:W-:Y:S02]  /*07a0*/  ISETP.GE.AND P0, PT, R46, UR35, PT ;  /* 0x000000232e007c0c */ /* 0x000fe4000bf06270 */
[----:B------:R-:W-:Y:S01]  /*07b0*/  ISETP.GE.AND P1, PT, R13, UR35, PT ;  /* 0x000000230d007c0c */ /* 0x000fe2000bf26270 */
[----:B------:R-:W4:Y:S01]  /*07c0*/  @!P3 LDG.E R12, desc[UR22][R4.64+0x200] ;  /* 0x00020016040cb981 */ /* 0x000f22000c1e1900 */
[----:B------:R-:W-:Y:S02]  /*07d0*/  ISETP.GE.AND P2, PT, R15, UR35, PT ;  /* 0x000000230f007c0c */ /* 0x000fe4000bf46270 */
[----:B------:R-:W-:Y:S01]  /*07e0*/  ISETP.GE.AND P3, PT, R17, UR35, PT ;  /* 0x0000002311007c0c */ /* 0x000fe2000bf66270 */
[----:B------:R-:W3:Y:S01]  /*07f0*/  @!P5 LDG.E R8, desc[UR22][R4.64+0x100] ;  /* 0x000100160408d981 */ /* 0x000ee2000c1e1900 */
[----:B------:R-:W-:-:S02]  /*0800*/  MOV R26, RZ ;  /* 0x000000ff001a7202 */ /* 0x000fc40000000f00 */
[----:B------:R-:W-:Y:S01]  /*0810*/  MOV R30, RZ ;  /* 0x000000ff001e7202 */ /* 0x000fe20000000f00 */
[----:B------:R-:W4:Y:S04]  /*0820*/  @!P4 LDG.E R10, desc[UR22][R4.64+0x180] ;  /* 0x00018016040ac981 */ /* 0x000f28000c1e1900 */
[----:B------:R-:W4:Y:S01]  /*0830*/  @!P0 LDG.E R20, desc[UR22][R4.64+0x400] ;  /* 0x0004001604148981 */ /* 0x000f22000c1e1900 */
[----:B------:R-:W-:Y:S02]  /*0840*/  ISETP.GE.AND P0, PT, R9, UR35, PT ;  /* 0x0000002309007c0c */ /* 0x000fe4000bf06270 */
[----:B------:R-:W-:Y:S01]  /*0850*/  ISETP.GE.AND P4, PT, R7, UR35, PT ;  /* 0x0000002307007c0c */ /* 0x000fe2000bf86270 */
[----:B------:R-:W4:Y:S01]  /*0860*/  @!P1 LDG.E R24, desc[UR22][R4.64+0x500] ;  /* 0x0005001604189981 */ /* 0x000f22000c1e1900 */
[----:B------:R-:W-:-:S02]  /*0870*/  IADD3 R7, PT, PT, R21, 0x1c0, RZ ;  /* 0x000001c015077810 */ /* 0x000fc40007ffe0ff */
[----:B------:R-:W-:Y:S01]  /*0880*/  IADD3 R9, PT, PT, R21, 0x1e0, RZ ;  /* 0x000001e015097810 */ /* 0x000fe20007ffe0ff */
[----:B------:R-:W4:Y:S01]  /*0890*/  @!P2 LDG.E R26, desc[UR22][R4.64+0x580] ;  /* 0x00058016041aa981 */ /* 0x000f22000c1e1900 */
[----:B------:R-:W-:Y:S02]  /*08a0*/  ISETP.GE.AND P5, PT, R7, UR35, PT ;  /* 0x0000002307007c0c */ /* 0x000fe4000bfa6270 */
[----:B------:R-:W-:Y:S01]  /*08b0*/  ISETP.GE.AND P6, PT, R9, UR35, PT ;  /* 0x0000002309007c0c */ /* 0x000fe2000bfc6270 */
[----:B------:R-:W4:Y:S04]  /*08c0*/  @!P3 LDG.E R28, desc[UR22][R4.64+0x600] ;  /* 0x00060016041cb981 */ /* 0x000f28000c1e1900 */
[----:B------:R-:W4:Y:S01]  /*08d0*/  @!P0 LDG.E R22, desc[UR22][R4.64+0x480] ;  /* 0x0004801604168981 */ /* 0x000f22000c1e1900 */
[----:B------:R-:W-:-:S03]  /*08e0*/  HFMA2 R32, -RZ, RZ, 0, 0 ;  /* 0x00000000ff207431 */ /* 0x000fc600000001ff */
[----:B------:R-:W4:Y:S01]  /*08f0*/  @!P4 LDG.E R30, desc[UR22][R4.64+0x680] ;  /* 0x00068016041ec981 */ /* 0x000f22000c1e1900 */
[----:B------:R-:W-:-:S03]  /*0900*/  MOV R34, RZ ;  /* 0x000000ff00227202 */ /* 0x000fc60000000f00 */
[----:B------:R-:W4:Y:S04]  /*0910*/  @!P5 LDG.E R32, desc[UR22][R4.64+0x700] ;  /* 0x000700160420d981 */ /* 0x000f28000c1e1900 */
[----:B------:R0:W4:Y:S01]  /*0920*/  @!P6 LDG.E R34, desc[UR22][R4.64+0x780] ;  /* 0x000780160422e981 */ /* 0x000122000c1e1900 */
[----:B------:R-:W1:Y:S01]  /*0930*/  S2R R102, SR_LANEID ;  /* 0x0000000000667919 */ /* 0x000e620000000000 */
[----:B------:R-:W0:Y:S01]  /*0940*/  S2UR UR9, SR_CgaCtaId ;  /* 0x00000000000979c3 */ /* 0x000e220000008800 */
[----:B------:R-:W-:Y:S02]  /*0950*/  UMOV UR8, 0x400 ;  /* 0x0000040000087882 */ /* 0x000fe40000000000 */
[----:B0-----:R-:W-:Y:S01]  /*0960*/  ULEA UR8, UR9, UR8, 0x18 ;  /* 0x0000000809087291 */ /* 0x001fe2000f8ec0ff */
[----:B-1----:R-:W-:-:S04]  /*0970*/  IADD3 R7, PT, PT, R11, R102, RZ ;  /* 0x000000660b077210 */ /* 0x002fc80007ffe0ff */
[C---:B------:R-:W-:Y:S02]  /*0980*/  IADD3 R36, PT, PT, R7.reuse, 0x20, RZ ;  /* 0x0000002007247810 */ /* 0x040fe40007ffe0ff */
[C---:B------:R-:W-:Y:S02]  /*0990*/  IADD3 R38, PT, PT, R7.reuse, 0x40, RZ ;  /* 0x0000004007267810 */ /* 0x040fe40007ffe0ff */
[C---:B------:R-:W-:Y:S02]  /*09a0*/  IADD3 R40, PT, PT, R7.reuse, 0x60, RZ ;  /* 0x0000006007287810 */ /* 0x040fe40007ffe0ff */
[CC--:B------:R-:W-:Y:S02]  /*09b0*/  LEA.HI.SX32 R101, R7.reuse, R7.reuse, 0x1b ;  /* 0x0000000707657211 */ /* 0x0c0fe400078fdaff */
[----:B------:R-:W-:Y:S02]  /*09c0*/  IADD3 R42, PT, PT, R7, 0x80, RZ ;  /* 0x00000080072a7810 */ /* 0x000fe40007ffe0ff */
[----:B------:R-:W-:-:S02]  /*09d0*/  LEA.HI.SX32 R36, R36, R7, 0x1b ;  /* 0x0000000724247211 */ /* 0x000fc400078fdaff */
[-C--:B------:R-:W-:Y:S02]  /*09e0*/  LEA.HI.SX32 R38, R38, R7.reuse, 0x1b ;  /* 0x0000000726267211 */ /* 0x080fe400078fdaff */
[----:B------:R-:W-:Y:S02]  /*09f0*/  IADD3 R4, PT, PT, R7, 0xa0, RZ ;  /* 0x000000a007047810 */ /* 0x000fe40007ffe0ff */
[-C--:B------:R-:W-:Y:S02]  /*0a00*/  LEA.HI.SX32 R40, R40, R7.reuse, 0x1b ;  /* 0x0000000728287211 */ /* 0x080fe400078fdaff */
[----:B------:R-:W-:Y:S02]  /*0a10*/  LEA R101, R101, UR8, 0x2 ;  /* 0x0000000865657c11 */ /* 0x000fe4000f8e10ff */
[----:B------:R-:W-:Y:S02]  /*0a20*/  LEA.HI.SX32 R42, R42, R7, 0x1b ;  /* 0x000000072a2a7211 */ /* 0x000fe400078fdaff */
[----:B------:R-:W-:-:S02]  /*0a30*/  LEA R99, R36, UR8, 0x2 ;  /* 0x0000000824637c11 */ /* 0x000fc4000f8e10ff */
[----:B------:R-:W-:Y:S02]  /*0a40*/  LEA R97, R38, UR8, 0x2 ;  /* 0x0000000826617c11 */ /* 0x000fe4000f8e10ff */
[C---:B------:R-:W-:Y:S02]  /*0a50*/  IADD3 R36, PT, PT, R7.reuse, 0xc0, RZ ;  /* 0x000000c007247810 */ /* 0x040fe40007ffe0ff */
[----:B------:R-:W-:Y:S02]  /*0a60*/  LEA.HI.SX32 R4, R4, R7, 0x1b ;  /* 0x0000000704047211 */ /* 0x000fe400078fdaff */
[----:B------:R-:W-:Y:S02]  /*0a70*/  LEA R95, R40, UR8, 0x2 ;  /* 0x00000008285f7c11 */ /* 0x000fe4000f8e10ff */
[----:B------:R-:W-:Y:S02]  /*0a80*/  IADD3 R38, PT, PT, R7, 0xe0, RZ ;  /* 0x000000e007267810 */ /* 0x000fe40007ffe0ff */
[----:B------:R-:W-:-:S02]  /*0a90*/  LEA R93, R42, UR8, 0x2 ;  /* 0x000000082a5d7c11 */ /* 0x000fc4000f8e10ff */
[C---:B------:R-:W-:Y:S02]  /*0aa0*/  IADD3 R40, PT, PT, R7.reuse, 0x100, RZ ;  /* 0x0000010007287810 */ /* 0x040fe40007ffe0ff */
[C---:B------:R-:W-:Y:S02]  /*0ab0*/  IADD3 R42, PT, PT, R7.reuse, 0x120, RZ ;  /* 0x00000120072a7810 */ /* 0x040fe40007ffe0ff */
[-C--:B------:R-:W-:Y:S02]  /*0ac0*/  LEA.HI.SX32 R36, R36, R7.reuse, 0x1b ;  /* 0x0000000724247211 */ /* 0x080fe400078fdaff */
[----:B------:R-:W-:Y:S02]  /*0ad0*/  LEA R91, R4, UR8, 0x2 ;  /* 0x00000008045b7c11 */ /* 0x000fe4000f8e10ff */
[----:B------:R-:W-:Y:S02]  /*0ae0*/  LEA.HI.SX32 R38, R38, R7, 0x1b ;  /* 0x0000000726267211 */ /* 0x000fe400078fdaff */
[----:B------:R-:W-:-:S02]  /*0af0*/  IADD3 R4, PT, PT, R7, 0x160, RZ ;  /* 0x0000016007047810 */ /* 0x000fc40007ffe0ff */
[-C--:B------:R-:W-:Y:S02]  /*0b00*/  LEA.HI.SX32 R40, R40, R7.reuse, 0x1b ;  /* 0x0000000728287211 */ /* 0x080fe400078fdaff */
[-C--:B------:R-:W-:Y:S02]  /*0b10*/  LEA.HI.SX32 R42, R42, R7.reuse, 0x1b ;  /* 0x000000072a2a7211 */ /* 0x080fe400078fdaff */
[----:B------:R-:W-:Y:S02]  /*0b20*/  LEA R89, R36, UR8, 0x2 ;  /* 0x0000000824597c11 */ /* 0x000fe4000f8e10ff */
[----:B------:R-:W-:Y:S02]  /*0b30*/  LEA R87, R38, UR8, 0x2 ;  /* 0x0000000826577c11 */ /* 0x000fe4000f8e10ff */
[----:B------:R-:W-:Y:S02]  /*0b40*/  LEA.HI.SX32 R4, R4, R7, 0x1b ;  /* 0x0000000704047211 */ /* 0x000fe400078fdaff */
[----:B------:R-:W-:-:S02]  /*0b50*/  LEA R85, R40, UR8, 0x2 ;  /* 0x0000000828557c11 */ /* 0x000fc4000f8e10ff */
[----:B------:R-:W-:Y:S02]  /*0b60*/  LEA R83, R42, UR8, 0x2 ;  /* 0x000000082a537c11 */ /* 0x000fe4000f8e10ff */
[----:B------:R-:W-:Y:S02]  /*0b70*/  LEA R79, R4, UR8, 0x2 ;  /* 0x00000008044f7c11 */ /* 0x000fe4000f8e10ff */
[----:B------:R-:W-:Y:S02]  /*0b80*/  P2R R43, PR, RZ, 0x1 ;  /* 0x00000001ff2b7803 */ /* 0x000fe40000000000 */
[----:B------:R-:W-:Y:S02]  /*0b90*/  ISETP.GE.AND P0, PT, R21, UR35, PT ;  /* 0x0000002315007c0c */ /* 0x000fe4000bf06270 */
[----:B------:R-:W-:Y:S02]  /*0ba0*/  P2R R48, PR, RZ, 0x2 ;  /* 0x00000002ff307803 */ /* 0x000fe40000000000 */
[----:B------:R-:W-:Y:S01]  /*0bb0*/  ISETP.GE.AND P1, PT, R50, UR35, PT ;  /* 0x0000002332007c0c */ /* 0x000fe2000bf26270 */
[----:B--2---:R0:W-:Y:S02]  /*0bc0*/  STS [R101], R0 ;  /* 0x0000000065007388 */ /* 0x0041e40000000800 */
[----:B0-----:R-:W-:-:S02]  /*0bd0*/  IADD3 R0, PT, PT, R7, 0x140, RZ ;  /* 0x0000014007007810 */ /* 0x001fc40007ffe0ff */
[----:B-----5:R0:W-:Y:S02]  /*0be0*/  STS [R99+0x80], R6 ;  /* 0x0000800663007388 */ /* 0x0201e40000000800 */
[-C--:B------:R-:W-:Y:S02]  /*0bf0*/  LEA.HI.SX32 R0, R0, R7.reuse, 0x1b ;  /* 0x0000000700007211 */ /* 0x080fe400078fdaff */
[----:B0-----:R-:W-:Y:S01]  /*0c00*/  IADD3 R6, PT, PT, R7, 0x180, RZ ;  /* 0x0000018007067810 */ /* 0x001fe20007ffe0ff */
[----:B---3--:R0:W-:Y:S03]  /*0c10*/  STS [R97+0x100], R8 ;  /* 0x0001000861007388 */ /* 0x0081e60000000800 */
[----:B------:R-:W-:Y:S01]  /*0c20*/  LEA.HI.SX32 R6, R6, R7, 0x1b ;  /* 0x0000000706067211 */ /* 0x000fe200078fdaff */
[----:B----4-:R1:W-:Y:S01]  /*0c30*/  STS [R95+0x180], R10 ;  /* 0x0001800a5f007388 */ /* 0x0103e20000000800 */
[----:B------:R-:W-:-:S02]  /*0c40*/  LEA R81, R0, UR8, 0x2 ;  /* 0x0000000800517c11 */ /* 0x000fc4000f8e10ff */
[C---:B0-----:R-:W-:Y:S01]  /*0c50*/  IADD3 R8, PT, PT, R7.reuse, 0x1a0, RZ ;  /* 0x000001a007087810 */ /* 0x041fe20007ffe0ff */
[----:B------:R0:W-:Y:S01]  /*0c60*/  STS [R93+0x200], R12 ;  /* 0x0002000c5d007388 */ /* 0x0001e20000000800 */
[----:B-1----:R-:W-:-:S03]  /*0c70*/  IADD3 R10, PT, PT, R7, 0x1c0, RZ ;  /* 0x000001c0070a7810 */ /* 0x002fc60007ffe0ff */
[----:B------:R1:W-:Y:S01]  /*0c80*/  STS [R91+0x280], R14 ;  /* 0x0002800e5b007388 */ /* 0x0003e20000000800 */
[----:B------:R-:W-:Y:S02]  /*0c90*/  LEA.HI.SX32 R8, R8, R7, 0x1b ;  /* 0x0000000708087211 */ /* 0x000fe400078fdaff */
[----:B------:R-:W-:Y:S01]  /*0ca0*/  LEA R77, R6, UR8, 0x2 ;  /* 0x00000008064d7c11 */ /* 0x000fe2000f8e10ff */
[----:B------:R2:W-:Y:S01]  /*0cb0*/  STS [R89+0x300], R16 ;  /* 0x0003001059007388 */ /* 0x0005e20000000800 */
[----:B0-----:R-:W-:-:S03]  /*0cc0*/  IADD3 R12, PT, PT, R7, 0x1e0, RZ ;  /* 0x000001e0070c7810 */ /* 0x001fc60007ffe0ff */
[----:B------:R0:W-:Y:S01]  /*0cd0*/  STS [R87+0x380], R18 ;  /* 0x0003801257007388 */ /* 0x0001e20000000800 */
[-C--:B------:R-:W-:Y:S02]  /*0ce0*/  LEA.HI.SX32 R10, R10, R7.reuse, 0x1b ;  /* 0x000000070a0a7211 */ /* 0x080fe400078fdaff */
[----:B------:R-:W-:Y:S01]  /*0cf0*/  LEA.HI.SX32 R12, R12, R7, 0x1b ;  /* 0x000000070c0c7211 */ /* 0x000fe200078fdaff */
[----:B------:R3:W-:Y:S01]  /*0d00*/  STS [R85+0x400], R20 ;  /* 0x0004001455007388 */ /* 0x0007e20000000800 */
[----:B------:R-:W-:Y:S01]  /*0d10*/  LEA R75, R8, UR8, 0x2 ;  /* 0x00000008084b7c11 */ /* 0x000fe2000f8e10ff */
[----:B------:R-:W-:Y:S02]  /*0d20*/  IMAD R7, R102, 0xf, R7 ;  /* 0x0000000f66077824 */ /* 0x000fe400078e0207 */
[----:B------:R4:W-:Y:S04]  /*0d30*/  STS [R83+0x480], R22 ;  /* 0x0004801653007388 */ /* 0x0009e80000000800 */
[----:B------:R5:W-:Y:S01]  /*0d40*/  STS [R81+0x500], R24 ;  /* 0x0005001851007388 */ /* 0x000be20000000800 */
[----:B------:R-:W-:-:S03]  /*0d50*/  IADD3 R0, PT, PT, R7, 0x1, RZ ;  /* 0x0000000107007810 */ /* 0x000fc60007ffe0ff */
[----:B------:R5:W-:Y:S01]  /*0d60*/  STS [R79+0x580], R26 ;  /* 0x0005801a4f007388 */ /* 0x000be20000000800 */
[----:B------:R-:W-:-:S03]  /*0d70*/  IADD3 R4, PT, PT, R7, 0x2, RZ ;  /* 0x0000000207047810 */ /* 0x000fc60007ffe0ff */
[----:B------:R5:W-:Y:S01]  /*0d80*/  STS [R77+0x600], R28 ;  /* 0x0006001c4d007388 */ /* 0x000be20000000800 */
[C---:B------:R-:W-:Y:S02]  /*0d90*/  IADD3 R6, PT, PT, R7.reuse, 0x3, RZ ;  /* 0x0000000307067810 */ /* 0x040fe40007ffe0ff */
[C---:B------:R-:W-:Y:S01]  /*0da0*/  IADD3 R8, PT, PT, R7.reuse, 0x4, RZ ;  /* 0x0000000407087810 */ /* 0x040fe20007ffe0ff */
[----:B------:R5:W-:Y:S01]  /*0db0*/  STS [R75+0x680], R30 ;  /* 0x0006801e4b007388 */ /* 0x000be20000000800 */
[C---:B-1----:R-:W-:Y:S02]  /*0dc0*/  IADD3 R14, PT, PT, R7.reuse, 0x5, RZ ;  /* 0x00000005070e7810 */ /* 0x042fe40007ffe0ff */
[C---:B--2---:R-:W-:Y:S02]  /*0dd0*/  IADD3 R16, PT, PT, R7.reuse, 0x6, RZ ;  /* 0x0000000607107810 */ /* 0x044fe40007ffe0ff */
[C---:B0-----:R-:W-:Y:S02]  /*0de0*/  IADD3 R18, PT, PT, R7.reuse, 0x7, RZ ;  /* 0x0000000707127810 */ /* 0x041fe40007ffe0ff */
[----:B---3--:R-:W-:-:S02]  /*0df0*/  IADD3 R20, PT, PT, R7, 0x8, RZ ;  /* 0x0000000807147810 */ /* 0x008fc40007ffe0ff */
[C---:B----4-:R-:W-:Y:S02]  /*0e00*/  IADD3 R22, PT, PT, R7.reuse, 0x9, RZ ;  /* 0x0000000907167810 */ /* 0x050fe40007ffe0ff */
[C---:B-----5:R-:W-:Y:S02]  /*0e10*/  IADD3 R24, PT, PT, R7.reuse, 0xa, RZ ;  /* 0x0000000a07187810 */ /* 0x060fe40007ffe0ff */
[C---:B------:R-:W-:Y:S02]  /*0e20*/  IADD3 R26, PT, PT, R7.reuse, 0xb, RZ ;  /* 0x0000000b071a7810 */ /* 0x040fe40007ffe0ff */
[C---:B------:R-:W-:Y:S02]  /*0e30*/  IADD3 R28, PT, PT, R7.reuse, 0xc, RZ ;  /* 0x0000000c071c7810 */ /* 0x040fe40007ffe0ff */
[C---:B------:R-:W-:Y:S02]  /*0e40*/  IADD3 R30, PT, PT, R7.reuse, 0xd, RZ ;  /* 0x0000000d071e7810 */ /* 0x040fe40007ffe0ff */
[----:B------:R-:W-:-:S02]  /*0e50*/  IADD3 R36, PT, PT, R7, 0xe, RZ ;  /* 0x0000000e07247810 */ /* 0x000fc40007ffe0ff */
[----:B------:R-:W-:Y:S02]  /*0e60*/  IADD3 R38, PT, PT, R7, 0xf, RZ ;  /* 0x0000000f07267810 */ /* 0x000fe40007ffe0ff */
        /* <DEDUP_REMOVED lines=34> */
[----:B------:R0:W-:Y:S04]  /*1090*/  STS [R73+0x700], R32 ;  /* 0x0007002049007388 */ /* 0x0001e80000000800 */
        /* <DEDUP_REMOVED lines=20> */
[----:B------:R-:W-:Y:S01]  /*11e0*/  HFMA2 R4, -RZ, RZ, 0, 0 ;  /* 0x00000000ff047431 */ /* 0x000fe200000001ff */
[----:B------:R-:W-:Y:S01]  /*11f0*/  MOV R0, RZ ;  /* 0x000000ff00007202 */ /* 0x000fe20000000f00 */
[----:B------:R-:W-:-:S03]  /*1200*/  HFMA2 R8, -RZ, RZ, 0, 0 ;  /* 0x00000000ff087431 */ /* 0x000fc600000001ff */
[----:B------:R-:W2:Y:S01]  /*1210*/  @!P0 LDG.E R10, desc[UR22][R2.64] ;  /* 0x00000016020a8981 */ /* 0x000ea2000c1e1900 */
[----:B------:R-:W-:-:S03]  /*1220*/  ISETP.GE.AND P0, PT, R49, UR35, PT ;  /* 0x0000002331007c0c */ /* 0x000fc6000bf06270 */
[----:B------:R-:W3:Y:S01]  /*1230*/  @!P1 LDG.E R0, desc[UR22][R2.64+0x80] ;  /* 0x0000801602009981 */ /* 0x000ee2000c1e1900 */
[----:B------:R-:W-:-:S09]  /*1240*/  ISETP.GE.AND P1, PT, R47, UR35, PT ;  /* 0x000000232f007c0c */ /* 0x000fd2000bf26270 */
[----:B------:R-:W4:Y:S01]  /*1250*/  @!P0 LDG.E R4, desc[UR22][R2.64+0x100] ;  /* 0x0001001602048981 */ /* 0x000f22000c1e1900 */
[----:B------:R-:W-:Y:S02]  /*1260*/  ISETP.GE.AND P0, PT, R44, UR35, PT ;  /* 0x000000232c007c0c */ /* 0x000fe4000bf06270 */
[----:B------:R-:W-:Y:S01]  /*1270*/  MOV R6, RZ ;  /* 0x000000ff00067202 */ /* 0x000fe20000000f00 */
[----:B------:R-:W-:-:S05]  /*1280*/  HFMA2 R14, -RZ, RZ, 0, 0 ;  /* 0x00000000ff0e7431 */ /* 0x000fca00000001ff */
[----:B------:R-:W5:Y:S01]  /*1290*/  @!P1 LDG.E R6, desc[UR22][R2.64+0x180] ;  /* 0x0001801602069981 */ /* 0x000f62000c1e1900 */
[----:B------:R-:W-:-:S04]  /*12a0*/  ISETP.GE.AND P1, PT, R41, UR35, PT ;  /* 0x0000002329007c0c */ /* 0x000fc8000bf26270 */
[----:B------:R-:W5:Y:S01]  /*12b0*/  @!P0 LDG.E R8, desc[UR22][R2.64+0x200] ;  /* 0x0002001602088981 */ /* 0x000f62000c1e1900 */
        /* <DEDUP_REMOVED lines=10> */
[----:B------:R-:W-:-:S04]  /*1360*/  ISETP.NE.AND P1, PT, R48, RZ, PT ;  /* 0x000000ff3000720c */ /* 0x000fc80003f25270 */
[----:B------:R-:W5:Y:S01]  /*1370*/  @!P0 LDG.E R18, desc[UR22][R2.64+0x400] ;  /* 0x0004001602128981 */ /* 0x000f62000c1e1900 */
[----:B------:R-:W-:Y:S01]  /*1380*/  ISETP.NE.AND P0, PT, R43, RZ, PT ;  /* 0x000000ff2b00720c */ /* 0x000fe20003f05270 */
[----:B------:R-:W-:Y:S01]  /*1390*/  HFMA2 R26, -RZ, RZ, 0, 0 ;  /* 0x00000000ff1a7431 */ /* 0x000fe200000001ff */
[----:B------:R-:W-:Y:S01]  /*13a0*/  MOV R20, RZ ;  /* 0x000000ff00147202 */ /* 0x000fe20000000f00 */
[----:B------:R-:W-:Y:S01]  /*13b0*/  HFMA2 R30, -RZ, RZ, 0, 0 ;  /* 0x00000000ff1e7431 */ /* 0x000fe200000001ff */
[----:B------:R-:W-:Y:S02]  /*13c0*/  MOV R24, RZ ;  /* 0x000000ff00187202 */ /* 0x000fe40000000f00 */
[----:B------:R-:W-:Y:S02]  /*13d0*/  MOV R28, RZ ;  /* 0x000000ff001c7202 */ /* 0x000fe40000000f00 */
[----:B0-----:R-:W-:Y:S01]  /*13e0*/  MOV R32, RZ ;  /* 0x000000ff00207202 */ /* 0x001fe20000000f00 */
        /* <DEDUP_REMOVED lines=88> */
.L_x_657:
[----:B------:R-:W-:Y:S05]  /*1970*/  BSYNC.RECONVERGENT B0 ;  /* 0x0000000000007941 */ /* 0x000fea0003800200 */
.L_x_656:
        /* <DEDUP_REMOVED lines=34> */
.L_x_659:
[----:B------:R-:W-:Y:S05]  /*1ba0*/  BSYNC.RECONVERGENT B0 ;  /* 0x0000000000007941 */ /* 0x000fea0003800200 */
.L_x_658:
        /* <DEDUP_REMOVED lines=36> */
.L_x_661:
[----:B------:R-:W-:Y:S05]  /*1df0*/  BSYNC.RECONVERGENT B0 ;  /* 0x0000000000007941 */ /* 0x000fea0003800200 */
.L_x_660:
        /* <DEDUP_REMOVED lines=34> */
.L_x_663:
[----:B------:R-:W-:Y:S05]  /*2020*/  BSYNC.RECONVERGENT B0 ;  /* 0x0000000000007941 */ /* 0x000fea0003800200 */
.L_x_662:
        /* <DEDUP_REMOVED lines=36> */
.L_x_665:
[----:B------:R-:W-:Y:S05]  /*2270*/  BSYNC.RECONVERGENT B0 ;  /* 0x0000000000007941 */ /* 0x000fea0003800200 */
.L_x_664:
        /* <DEDUP_REMOVED lines=34> */
.L_x_667:
[----:B------:R-:W-:Y:S05]  /*24a0*/  BSYNC.RECONVERGENT B0 ;  /* 0x0000000000007941 */ /* 0x000fea0003800200 */
.L_x_666:
        /* <DEDUP_REMOVED lines=36> */
.L_x_669:
[----:B------:R-:W-:Y:S05]  /*26f0*/  BSYNC.RECONVERGENT B0 ;  /* 0x0000000000007941 */ /* 0x000fea0003800200 */
.L_x_668:
        /* <DEDUP_REMOVED lines=34> */
.L_x_671:
[----:B------:R-:W-:Y:S05]  /*2920*/  BSYNC.RECONVERGENT B0 ;  /* 0x0000000000007941 */ /* 0x000fea0003800200 */
.L_x_670:
        /* <DEDUP_REMOVED lines=36> */
.L_x_673:
[----:B------:R-:W-:Y:S05]  /*2b70*/  BSYNC.RECONVERGENT B0 ;  /* 0x0000000000007941 */ /* 0x000fea0003800200 */
.L_x_672:
        /* <DEDUP_REMOVED lines=34> */
.L_x_675:
[----:B------:R-:W-:Y:S05]  /*2da0*/  BSYNC.RECONVERGENT B0 ;  /* 0x0000000000007941 */ /* 0x000fea0003800200 */
.L_x_674:
        /* <DEDUP_REMOVED lines=39> */
.L_x_677:
[----:B------:R-:W-:Y:S05]  /*3020*/  BSYNC.RECONVERGENT B0 ;  /* 0x0000000000007941 */ /* 0x000fea0003800200 */
.L_x_676:
        /* <DEDUP_REMOVED lines=32> */
.L_x_679:
[----:B------:R-:W-:Y:S05]  /*3230*/  BSYNC.RECONVERGENT B0 ;  /* 0x0000000000007941 */ /* 0x000fea0003800200 */
.L_x_678:
        /* <DEDUP_REMOVED lines=32> */
.L_x_681:
[----:B------:R-:W-:Y:S05]  /*3440*/  BSYNC.RECONVERGENT B0 ;  /* 0x0000000000007941 */ /* 0x000fea0003800200 */
.L_x_680:
        /* <DEDUP_REMOVED lines=32> */
.L_x_683:
[----:B------:R-:W-:Y:S05]  /*3650*/  BSYNC.RECONVERGENT B0 ;  /* 0x0000000000007941 */ /* 0x000fea0003800200 */
.L_x_682:
        /* <DEDUP_REMOVED lines=32> */
.L_x_685:
[----:B------:R-:W-:Y:S05]  /*3860*/  BSYNC.RECONVERGENT B0 ;  /* 0x0000000000007941 */ /* 0x000fea0003800200 */
.L_x_684:
        /* <DEDUP_REMOVED lines=32> */
.L_x_687:
[----:B------:R-:W-:Y:S05]  /*3a70*/  BSYNC.RECONVERGENT B0 ;  /* 0x0000000000007941 */ /* 0x000fea0003800200 */
.L_x_686:
        /* <DEDUP_REMOVED lines=28> */
[----:B------:R-:W2:Y:S01]  /*3c40*/  LDCU.64 UR42, c[0x0][0x3a8] ;  /* 0x00007500ff2a77ac */ /* 0x000ea20008000a00 */
[----:B------:R-:W-:Y:S01]  /*3c50*/  FMUL.FTZ R31, R31, R72 ;  /* 0x000000481f1f7220 */ /* 0x000fe20000410000 */
[----:B------:R-:W-:Y:S01]  /*3c60*/  FMUL.FTZ R30, R13, R70 ;  /* 0x000000460d1e7220 */ /* 0x000fe20000410000 */
[----:B------:R-:W-:Y:S01]  /*3c70*/  FMUL.FTZ R29, R29, R68 ;  /* 0x000000441d1d7220 */ /* 0x000fe20000410000 */
[----:B------:R-:W-:Y:S01]  /*3c80*/  UISETP.LT.AND UP0, UPT, UR9, 0x1, UPT ;  /* 0x000000010900788c */ /* 0x000fe2000bf01270 */
[----:B------:R-:W-:Y:S01]  /*3c90*/  FMUL.FTZ R28, R11, R66 ;  /* 0x000000420b1c7220 */ /* 0x000fe20000410000 */
[----:B------:R-:W-:Y:S01]  /*3ca0*/  UIADD3 UR12, UPT, UPT, UR8, 0x10d0, URZ ;  /* 0x000010d0080c7890 */ /* 0x000fe2000fffe0ff */
[----:B------:R-:W-:Y:S01]  /*3cb0*/  FMUL.FTZ R27, R27, R64 ;  /* 0x000000401b1b7220 */ /* 0x000fe20000410000 */
[----:B------:R-:W-:Y:S01]  /*3cc0*/  USEL UR8, UR9, 0x1, !UP0 ;  /* 0x0000000109087887 */ /* 0x000fe2000c000000 */
[----:B------:R-:W-:Y:S01]  /*3cd0*/  FMUL.FTZ R26, R9, R62 ;  /* 0x0000003e091a7220 */ /* 0x000fe20000410000 */
[----:B------:R-:W-:Y:S01]  /*3ce0*/  FMUL.FTZ R25, R25, R60 ;  /* 0x0000003c19197220 */ /* 0x000fe20000410000 */
[----:B------:R-:W-:Y:S01]  /*3cf0*/  FMUL.FTZ R24, R7, R58 ;  /* 0x0000003a07187220 */ /* 0x000fe20000410000 */
[----:B------:R-:W-:Y:S01]  /*3d00*/  FMUL.FTZ R23, R23, R56 ;  /* 0x0000003817177220 */ /* 0x000fe20000410000 */
[----:B------:R-:W-:Y:S01]  /*3d10*/  FMUL.FTZ R22, R5, R54 ;  /* 0x0000003605167220 */ /* 0x000fe20000410000 */
[----:B------:R-:W-:Y:S01]  /*3d20*/  UIMAD UR46, UR6, UR9, URZ ;  /* 0x00000009062e72a4 */ /* 0x000fe2000f8e02ff */
[----:B------:R-:W3:Y:S01]  /*3d30*/  LDCU.64 UR36, c[0x0][0x480] ;  /* 0x00009000ff2477ac */ /* 0x000ee20008000a00 */
[----:B0-----:R-:W-:-:S02]  /*3d40*/  USHF.L.U64.HI UR30, UR38, 0x3, UR39 ;  /* 0x00000003261e7899 */ /* 0x001fc40008010227 */
[----:B-1----:R-:W-:Y:S02]  /*3d50*/  USHF.L.U64.HI UR29, UR40, 0x3, UR41 ;  /* 0x00000003281d7899 */ /* 0x002fe40008010229 */
[----:B--2---:R-:W-:Y:S02]  /*3d60*/  USHF.L.U64.HI UR27, UR42, 0x3, UR43 ;  /* 0x000000032a1b7899 */ /* 0x004fe4000801022b */
[----:B------:R-:W-:Y:S01]  /*3d70*/  UIADD3 UR9, UPT, UPT, -UR8, URZ, URZ ;  /* 0x000000ff08097290 */ /* 0x000fe2000fffe1ff */
[----:B------:R-:W-:Y:S01]  /*3d80*/  UMOV UR25, UR11 ;  /* 0x0000000b00197c82 */ /* 0x000fe20008000000 */
[----:B------:R-:W-:Y:S01]  /*3d90*/  UMOV UR26, UR16 ;  /* 0x00000010001a7c82 */ /* 0x000fe20008000000 */
[----:B------:R-:W-:Y:S01]  /*3da0*/  UMOV UR21, UR10 ;  /* 0x0000000a00157c82 */ /* 0x000fe20008000000 */
[----:B------:R-:W-:Y:S01]  /*3db0*/  UMOV UR24, UR7 ;  /* 0x0000000700187c82 */ /* 0x000fe20008000000 */
[----:B------:R-:W-:Y:S01]  /*3dc0*/  UMOV UR14, UR17 ;  /* 0x00000011000e7c82 */ /* 0x000fe20008000000 */
[----:B------:R-:W-:-:S06]  /*3dd0*/  UMOV UR15, UR18 ;  /* 0x00000012000f7c82 */ /* 0x000fcc0008000000 */
.L_x_694:
[----:B------:R-:W-:Y:S02]  /*3de0*/  MOV R2, UR25 ;  /* 0x0000001900027c02 */ /* 0x000fe40008000f00 */
[----:B------:R-:W-:-:S06]  /*3df0*/  MOV R3, UR26 ;  /* 0x0000001a00037c02 */ /* 0x000fcc0008000f00 */
[----:B------:R-:W2:Y:S01]  /*3e00*/  LDG.E.64 R2, desc[UR22][R2.64] ;  /* 0x0000001602027981 */ /* 0x000ea2000c1e1b00 */
[----:B------:R-:W-:-:S04]  /*3e10*/  ISETP.GE.U32.AND P2, PT, R148, UR35, PT ;  /* 0x0000002394007c0c */ /* 0x000fc8000bf46070 */
[----:B------:R-:W-:Y:S01]  /*3e20*/  FSEL R130, R37, RZ, !P2 ;  /* 0x000000ff25827208 */ /* 0x000fe20005000000 */
[C---:B--2---:R-:W-:Y:S01]  /*3e30*/  FMUL.FTZ R0, R3.reuse, R84 ;  /* 0x0000005403007220 */ /* 0x044fe20000410000 */
[----:B------:R-:W-:Y:S01]  /*3e40*/  FMUL.FTZ R19, R2, 1.4426950216293334961 ;  /* 0x3fb8aa3b02137820 */ /* 0x000fe20000410000 */
[C---:B------:R-:W-:Y:S01]  /*3e50*/  FMUL.FTZ R4, R3.reuse, R82 ;  /* 0x0000005203047220 */ /* 0x040fe20000410000 */
[----:B------:R-:W-:Y:S01]  /*3e60*/  FMUL.FTZ R134, R3, R56 ;  /* 0x0000003803867220 */ /* 0x000fe20000410000 */
[----:B------:R-:W-:Y:S01]  /*3e70*/  FMUL.RZ R6, R0, 0.15915493667125701904 ;  /* 0x3e22f98300067820 */ /* 0x000fe2000040c000 */
[----:B------:R-:W-:Y:S01]  /*3e80*/  FMUL.FTZ R0, R19, R84 ;  /* 0x0000005413007220 */ /* 0x000fe20000410000 */
[----:B------:R-:W-:Y:S01]  /*3e90*/  FMUL.RZ R7, R4, 0.15915493667125701904 ;  /* 0x3e22f98304077820 */ /* 0x000fe2000040c000 */
[----:B------:R-:W-:Y:S01]  /*3ea0*/  FMUL.FTZ R4, R3, R80 ;  /* 0x0000005003047220 */ /* 0x000fe20000410000 */
[----:B------:R-:W-:Y:S01]  /*3eb0*/  MUFU.SIN R5, R6 ;  /* 0x0000000600057308 */ /* 0x000fe20000000400 */
[C---:B------:R-:W-:Y:S01]  /*3ec0*/  FMUL.FTZ R122, R19.reuse, R82 ;  /* 0x00000052137a7220 */ /* 0x040fe20000410000 */
[C---:B------:R-:W-:Y:S01]  /*3ed0*/  FMUL.FTZ R120, R19.reuse, R80 ;  /* 0x0000005013787220 */ /* 0x040fe20000410000 */
[----:B------:R-:W-:Y:S01]  /*3ee0*/  FMUL.RZ R4, R4, 0.15915493667125701904 ;  /* 0x3e22f98304047820 */ /* 0x000fe2000040c000 */
[C---:B------:R-:W-:Y:S01]  /*3ef0*/  FMUL.FTZ R116, R19.reuse, R78 ;  /* 0x0000004e13747220 */ /* 0x040fe20000410000 */
[C---:B------:R-:W-:Y:S01]  /*3f00*/  FMUL.FTZ R117, R19.reuse, R76 ;  /* 0x0000004c13757220 */ /* 0x040fe20000410000 */
[C---:B------:R-:W-:Y:S01]  /*3f10*/  FMUL.FTZ R112, R19.reuse, R74 ;  /* 0x0000004a13707220 */ /* 0x040fe20000410000 */
[C---:B------:R-:W-:Y:S01]  /*3f20*/  FMUL.FTZ R111, R19.reuse, R72 ;  /* 0x00000048136f7220 */ /* 0x040fe20000410000 */
[----:B------:R0:W1:Y:S01]  /*3f30*/  MUFU.EX2 R126, R0 ;  /* 0x00000000007e7308 */ /* 0x0000620000000800 */
[C---:B------:R-:W-:Y:S01]  /*3f40*/  FMUL.FTZ R131, R19.reuse, R60 ;  /* 0x0000003c13837220 */ /* 0x040fe20000410000 */
[C---:B------:R-:W-:Y:S01]  /*3f50*/  FMUL.FTZ R18, R19.reuse, R68 ;  /* 0x0000004413127220 */ /* 0x040fe20000410000 */
[C---:B------:R-:W-:Y:S01]  /*3f60*/  FMUL.FTZ R133, R19.reuse, R56 ;  /* 0x0000003813857220 */ /* 0x040fe20000410000 */
[----:B------:R-:W-:Y:S01]  /*3f70*/  FMUL.RZ R138, R134, 0.15915493667125701904 ;  /* 0x3e22f983868a7820 */ /* 0x000fe2000040c000 */
[C---:B------:R-:W-:Y:S01]  /*3f80*/  FMUL.FTZ R11, R19.reuse, R66 ;  /* 0x00000042130b7220 */ /* 0x040fe20000410000 */
[----:B------:R-:W-:-:S02]  /*3f90*/  FMUL.FTZ R136, R19, R58 ;  /* 0x0000003a13887220 */ /* 0x000fc40000410000 */
[----:B------:R2:W4:Y:S01]  /*3fa0*/  MUFU.COS R125, R6 ;  /* 0x00000006007d7308 */ /* 0x0005220000000000 */
[----:B0-----:R-:W-:-:S07]  /*3fb0*/  FMUL.FTZ R0, R3, R78 ;  /* 0x0000004e03007220 */ /* 0x001fce0000410000 */
[----:B------:R-:W-:Y:S01]  /*3fc0*/  MUFU.SIN R121, R7 ;  /* 0x0000000700797308 */ /* 0x000fe20000000400 */
[----:B--2---:R-:W-:Y:S01]  /*3fd0*/  FMUL.RZ R6, R0, 0.15915493667125701904 ;  /* 0x3e22f98300067820 */ /* 0x004fe2000040c000 */
[----:B------:R-:W-:Y:S01]  /*3fe0*/  FMUL.FTZ R0, R3, R76 ;  /* 0x0000004c03007220 */ /* 0x000fe20000410000 */
[----:B-1----:R-:W-:Y:S01]  /*3ff0*/  FMUL.FTZ R129, R126, R5 ;  /* 0x000000057e817220 */ /* 0x002fe20000410000 */
[----:B------:R-:W-:-:S04]  /*4000*/  FMUL.FTZ R5, R19, R62 ;  /* 0x0000003e13057220 */ /* 0x000fc80000410000 */
[----:B------:R0:W-:Y:S01]  /*4010*/  MUFU.COS R2, R7 ;  /* 0x0000000700027308 */ /* 0x0001e20000000000 */
[----:B----4-:R-:W-:Y:S01]  /*4020*/  FMUL.FTZ R125, R126, R125 ;  /* 0x0000007d7e7d7220 */ /* 0x010fe20000410000 */
[----:B------:R-:W-:-:S04]  /*4030*/  FSEL R129, R129, RZ, !P2 ;  /* 0x000000ff81817208 */ /* 0x000fc80005000000 */
[----:B------:R-:W-:Y:S02]  /*4040*/  FSEL R128, R125, 1, !P2 ;  /* 0x3f8000007d807808 */ /* 0x000fe40005000000 */
[----:B------:R-:W-:Y:S01]  /*4050*/  MUFU.SIN R13, R4 ;  /* 0x00000004000d7308 */ /* 0x000fe20000000400 */
[----:B0-----:R-:W-:Y:S01]  /*4060*/  FMUL.RZ R7, R0, 0.15915493667125701904 ;  /* 0x3e22f98300077820 */ /* 0x001fe2000040c000 */
[----:B------:R-:W-:-:S06]  /*4070*/  FMUL.FTZ R0, R3, R74 ;  /* 0x0000004a03007220 */ /* 0x000fcc0000410000 */
[----:B------:R0:W-:Y:S08]  /*4080*/  MUFU.COS R14, R4 ;  /* 0x00000004000e7308 */ /* 0x0001f00000000000 */
[----:B------:R-:W-:Y:S01]  /*4090*/  MUFU.SIN R15, R6 ;  /* 0x00000006000f7308 */ /* 0x000fe20000000400 */
[----:B0-----:R-:W-:Y:S01]  /*40a0*/  FMUL.RZ R4, R0, 0.15915493667125701904 ;  /* 0x3e22f98300047820 */ /* 0x001fe2000040c000 */
[----:B------:R-:W-:-:S06]  /*40b0*/  FMUL.FTZ R0, R3, R72 ;  /* 0x0000004803007220 */ /* 0x000fcc0000410000 */
[----:B------:R-:W-:Y:S08]  /*40c0*/  MUFU.SIN R113, R4 ;  /* 0x0000000400717308 */ /* 0x000ff00000000400 */
[----:B------:R0:W-:Y:S08]  /*40d0*/  MUFU.COS R115, R4 ;  /* 0x0000000400737308 */ /* 0x0001f00000000000 */
[----:B------:R1:W-:Y:S01]  /*40e0*/  MUFU.COS R119, R6 ;  /* 0x0000000600777308 */ /* 0x0003e20000000000 */
[----:B0-----:R-:W-:-:S04]  /*40f0*/  FMUL.FTZ R4, R3, R68 ;  /* 0x0000004403047220 */ /* 0x001fc80000410000 */
[----:B------:R-:W-:Y:S01]  /*4100*/  FMUL.RZ R8, R4, 0.15915493667125701904 ;  /* 0x3e22f98304087820 */ /* 0x000fe2000040c000 */
[C---:B------:R-:W-:Y:S02]  /*4110*/  FMUL.FTZ R4, R3.reuse, R66 ;  /* 0x0000004203047220 */ /* 0x040fe40000410000 */
[----:B------:R-:W0:Y:S01]  /*4120*/  MUFU.EX2 R122, R122 ;  /* 0x0000007a007a7308 */ /* 0x000e220000000800 */
[----:B-1----:R-:W-:Y:S01]  /*4130*/  FMUL.RZ R6, R0, 0.15915493667125701904 ;  /* 0x3e22f98300067820 */ /* 0x002fe2000040c000 */
[----:B------:R-:W-:Y:S01]  /*4140*/  FMUL.RZ R123, R4, 0.15915493667125701904 ;  /* 0x3e22f983047b7820 */ /* 0x000fe2000040c000 */
[C---:B------:R-:W-:Y:S01]  /*4150*/  FMUL.FTZ R0, R3.reuse, R70 ;  /* 0x0000004603007220 */ /* 0x040fe20000410000 */
[----:B------:R-:W-:-:S04]  /*4160*/  FMUL.FTZ R4, R3, R64 ;  /* 0x0000004003047220 */ /* 0x000fc80000410000 */
[----:B------:R-:W-:Y:S01]  /*4170*/  MUFU.SIN R20, R6 ;  /* 0x0000000600147308 */ /* 0x000fe20000000400 */
[----:B------:R-:W-:Y:S01]  /*4180*/  FMUL.RZ R124, R4, 0.15915493667125701904 ;  /* 0x3e22f983047c7820 */ /* 0x000fe2000040c000 */
[----:B------:R-:W-:-:S04]  /*4190*/  IADD3 R4, PT, PT, R148, 0x1, RZ ;  /* 0x0000000194047810 */ /* 0x000fc80007ffe0ff */
[----:B------:R-:W-:Y:S02]  /*41a0*/  ISETP.GE.U32.AND P3, PT, R4, UR35, PT ;  /* 0x0000002304007c0c */ /* 0x000fe4000bf66070 */
[----:B------:R1:W-:Y:S01]  /*41b0*/  MUFU.COS R110, R6 ;  /* 0x00000006006e7308 */ /* 0x0003e20000000000 */
[C---:B0-----:R-:W-:Y:S01]  /*41c0*/  FMUL.FTZ R126, R122.reuse, R121 ;  /* 0x000000797a7e7220 */ /* 0x041fe20000410000 */
[----:B------:R-:W-:Y:S01]  /*41d0*/  FMUL.FTZ R125, R122, R2 ;  /* 0x000000027a7d7220 */ /* 0x000fe20000410000 */
[----:B------:R-:W-:-:S03]  /*41e0*/  IADD3 R121, PT, PT, R148, 0x8, RZ ;  /* 0x0000000894797810 */ /* 0x000fc60007ffe0ff */
[----:B------:R-:W-:Y:S02]  /*41f0*/  FSEL R126, R126, RZ, !P3 ;  /* 0x000000ff7e7e7208 */ /* 0x000fe40005800000 */
[----:B------:R-:W0:Y:S01]  /*4200*/  MUFU.EX2 R120, R120 ;  /* 0x0000007800787308 */ /* 0x000e220000000800 */
[----:B-1----:R-:W-:Y:S01]  /*4210*/  FMUL.FTZ R6, R3, R62 ;  /* 0x0000003e03067220 */ /* 0x002fe20000410000 */
[----:B------:R-:W-:Y:S01]  /*4220*/  FSEL R125, R125, 1, !P3 ;  /* 0x3f8000007d7d7808 */ /* 0x000fe20005800000 */
[----:B------:R-:W-:Y:S02]  /*4230*/  FMUL.FTZ R137, RZ, R126 ;  /* 0x0000007eff897220 */ /* 0x000fe40000410000 */
[----:B------:R-:W-:Y:S01]  /*4240*/  FMUL.RZ R127, R6, 0.15915493667125701904 ;  /* 0x3e22f983067f7820 */ /* 0x000fe2000040c000 */
[----:B------:R-:W-:Y:S02]  /*4250*/  IADD3 R6, PT, PT, R148, 0x2, RZ ;  /* 0x0000000294067810 */ /* 0x000fe40007ffe0ff */
[----:B------:R-:W1:Y:S02]  /*4260*/  MUFU.EX2 R116, R116 ;  /* 0x0000007400747308 */ /* 0x000e640000000800 */
[----:B------:R-:W-:-:S02]  /*4270*/  ISETP.GE.U32.AND P4, PT, R6, UR35, PT ;  /* 0x0000002306007c0c */ /* 0x000fc4000bf86070 */
[----:B------:R-:W-:-:S04]  /*4280*/  IADD3 R6, PT, PT, R148, 0x5, RZ ;  /* 0x0000000594067810 */ /* 0x000fc80007ffe0ff */
[----:B------:R-:W-:Y:S01]  /*4290*/  MUFU.SIN R114, R7 ;  /* 0x0000000700727308 */ /* 0x000fe20000000400 */
[----:B------:R-:W-:Y:S01]  /*42a0*/  ISETP.GE.U32.AND P0, PT, R6, UR35, PT ;  /* 0x0000002306007c0c */ /* 0x000fe2000bf06070 */
[----:B0-----:R-:W-:-:S05]  /*42b0*/  FMUL.FTZ R122, R120, R14 ;  /* 0x0000000e787a7220 */ /* 0x001fca0000410000 */
[----:B------:R-:W-:Y:S01]  /*42c0*/  FSEL R122, R122, 1, !P4 ;  /* 0x3f8000007a7a7808 */ /* 0x000fe20006000000 */
[----:B------:R0:W-:Y:S01]  /*42d0*/  MUFU.COS R118, R7 ;  /* 0x0000000700767308 */ /* 0x0001e20000000000 */
[----:B-1----:R-:W-:-:S07]  /*42e0*/  FMUL.FTZ R119, R116, R119 ;  /* 0x0000007774777220 */ /* 0x002fce0000410000 */
[----:B------:R-:W-:Y:S01]  /*42f0*/  MUFU.SIN R10, R123 ;  /* 0x0000007b000a7308 */ /* 0x000fe20000000400 */
[----:B0-----:R-:W-:Y:S01]  /*4300*/  FMUL.RZ R7, R0, 0.15915493667125701904 ;  /* 0x3e22f98300077820 */ /* 0x001fe2000040c000 */
[----:B------:R-:W-:-:S06]  /*4310*/  FMUL.FTZ R0, R19, R70 ;  /* 0x0000004613007220 */ /* 0x000fcc0000410000 */
[----:B------:R0:W-:Y:S08]  /*4320*/  MUFU.COS R12, R123 ;  /* 0x0000007b000c7308 */ /* 0x0001f00000000000 */
[----:B------:R-:W1:Y:S01]  /*4330*/  MUFU.EX2 R117, R117 ;  /* 0x0000007500757308 */ /* 0x000e620000000800 */
[----:B0-----:R-:W-:-:S04]  /*4340*/  IADD3 R123, PT, PT, R148, 0x3, RZ ;  /* 0x00000003947b7810 */ /* 0x001fc80007ffe0ff */
[----:B------:R-:W-:Y:S02]  /*4350*/  ISETP.GE.U32.AND P5, PT, R123, UR35, PT ;  /* 0x000000237b007c0c */ /* 0x000fe4000bfa6070 */
[C---:B------:R-:W-:Y:S01]  /*4360*/  IADD3 R123, PT, PT, R148.reuse, 0x6, RZ ;  /* 0x00000006947b7810 */ /* 0x040fe20007ffe0ff */
[----:B------:R-:W-:Y:S01]  /*4370*/  MUFU.SIN R21, R7 ;  /* 0x0000000700157308 */ /* 0x000fe20000000400 */
[----:B------:R-:W-:Y:S02]  /*4380*/  FSEL R119, R119, 1, !P5 ;  /* 0x3f80000077777808 */ /* 0x000fe40006800000 */
[----:B------:R-:W-:Y:S02]  /*4390*/  ISETP.GE.U32.AND P1, PT, R123, UR35, PT ;  /* 0x000000237b007c0c */ /* 0x000fe4000bf26070 */
[----:B------:R-:W-:-:S03]  /*43a0*/  IADD3 R123, PT, PT, R148, 0x7, RZ ;  /* 0x00000007947b7810 */ /* 0x000fc60007ffe0ff */
[----:B------:R-:W-:Y:S01]  /*43b0*/  MUFU.COS R109, R7 ;  /* 0x00000007006d7308 */ /* 0x000fe20000000000 */
[----:B------:R-:W-:Y:S01]  /*43c0*/  ISETP.GE.U32.AND P2, PT, R123, UR35, PT ;  /* 0x000000237b007c0c */ /* 0x000fe2000bf46070 */
[----:B------:R-:W-:Y:S01]  /*43d0*/  FMUL.FTZ R123, R120, R13 ;  /* 0x0000000d787b7220 */ /* 0x000fe20000410000 */
[----:B------:R-:W-:Y:S01]  /*43e0*/  FMUL.FTZ R120, R116, R15 ;  /* 0x0000000f74787220 */ /* 0x000fe20000410000 */
[C---:B-1----:R-:W-:Y:S01]  /*43f0*/  FMUL.FTZ R116, R117.reuse, R118 ;  /* 0x0000007675747220 */ /* 0x042fe20000410000 */
[----:B------:R-:W-:Y:S01]  /*4400*/  FMUL.FTZ R117, R117, R114 ;  /* 0x0000007275757220 */ /* 0x000fe20000410000 */
[C---:B------:R-:W-:Y:S02]  /*4410*/  IADD3 R114, PT, PT, R148.reuse, 0xa, RZ ;  /* 0x0000000a94727810 */ /* 0x040fe40007ffe0ff */
[----:B------:R-:W-:Y:S01]  /*4420*/  MUFU.SIN R7, R124 ;  /* 0x0000007c00077308 */ /* 0x000fe20000000400 */
[----:B------:R-:W-:Y:S02]  /*4430*/  IADD3 R13, PT, PT, R148, 0x9, RZ ;  /* 0x00000009940d7810 */ /* 0x000fe40007ffe0ff */
[----:B------:R-:W-:-:S02]  /*4440*/  FSEL R120, R120, RZ, !P5 ;  /* 0x000000ff78787208 */ /* 0x000fc40006800000 */
[----:B------:R-:W-:-:S03]  /*4450*/  FSEL R123, R123, RZ, !P4 ;  /* 0x000000ff7b7b7208 */ /* 0x000fc60006000000 */
[----:B------:R0:W-:Y:S08]  /*4460*/  MUFU.COS R9, R124 ;  /* 0x0000007c00097308 */ /* 0x0001f00000000000 */
[----:B------:R-:W-:Y:S01]  /*4470*/  MUFU.EX2 R112, R112 ;  /* 0x0000007000707308 */ /* 0x000fe20000000800 */
[----:B0-----:R-:W-:-:S04]  /*4480*/  IADD3 R124, PT, PT, R148, 0x4, RZ ;  /* 0x00000004947c7810 */ /* 0x001fc80007ffe0ff */
[----:B------:R-:W-:Y:S01]  /*4490*/  ISETP.GE.U32.AND P6, PT, R124, UR35, PT ;  /* 0x000000237c007c0c */ /* 0x000fe2000bfc6070 */
[----:B------:R-:W-:Y:S02]  /*44a0*/  FMUL.FTZ R124, R3, R60 ;  /* 0x0000003c037c7220 */ /* 0x000fe40000410000 */
[----:B------:R-:W0:Y:S01]  /*44b0*/  MUFU.EX2 R111, R111 ;  /* 0x0000006f006f7308 */ /* 0x000e220000000800 */
[----:B------:R-:W-:Y:S01]  /*44c0*/  FSEL R118, R33, RZ, !P6 ;  /* 0x000000ff21767208 */ /* 0x000fe20007000000 */
[----:B------:R-:W-:Y:S01]  /*44d0*/  FMUL.RZ R132, R124, 0.15915493667125701904 ;  /* 0x3e22f9837c847820 */ /* 0x000fe2000040c000 */
[----:B------:R-:W-:Y:S02]  /*44e0*/  FSEL R124, R35, RZ, !P4 ;  /* 0x000000ff237c7208 */ /* 0x000fe40006000000 */
[----:B------:R-:W-:Y:S02]  /*44f0*/  ISETP.GE.U32.AND P4, PT, R13, UR35, PT ;  /* 0x000000230d007c0c */ /* 0x000fe4000bf86070 */
[----:B------:R-:W-:Y:S01]  /*4500*/  FSEL R117, R117, RZ, !P6 ;  /* 0x000000ff75757208 */ /* 0x000fe20007000000 */
[----:B------:R-:W-:Y:S01]  /*4510*/  MUFU.SIN R4, R127 ;  /* 0x0000007f00047308 */ /* 0x000fe20000000400 */
[----:B------:R-:W-:-:S07]  /*4520*/  FSEL R116, R116, 1, !P6 ;  /* 0x3f80000074747808 */ /* 0x000fce0007000000 */
[----:B------:R1:W-:Y:S01]  /*4530*/  MUFU.COS R6, R127 ;  /* 0x0000007f00067308 */ /* 0x0003e20000000000 */
[----:B0-----:R-:W-:-:S05]  /*4540*/  FMUL.FTZ R110, R111, R110 ;  /* 0x0000006e6f6e7220 */ /* 0x001fca0000410000 */
[----:B------:R-:W-:Y:S02]  /*4550*/  FSEL R110, R110, 1, !P1 ;  /* 0x3f8000006e6e7808 */ /* 0x000fe40004800000 */
[----:B------:R-:W0:Y:S01]  /*4560*/  MUFU.EX2 R0, R0 ;  /* 0x0000000000007308 */ /* 0x000e220000000800 */
[----:B-1----:R-:W-:Y:S02]  /*4570*/  FSEL R127, R36, RZ, !P3 ;  /* 0x000000ff247f7208 */ /* 0x002fe40005800000 */
[----:B------:R-:W-:Y:S01]  /*4580*/  ISETP.GE.U32.AND P3, PT, R121, UR35, PT ;  /* 0x0000002379007c0c */ /* 0x000fe2000bf66070 */
[----:B------:R-:W-:-:S04]  /*4590*/  FMUL.FTZ R121, R3, R58 ;  /* 0x0000003a03797220 */ /* 0x000fc80000410000 */
[----:B------:R-:W-:Y:S08]  /*45a0*/  MUFU.SIN R2, R132 ;  /* 0x0000008400027308 */ /* 0x000ff00000000400 */
[----:B------:R1:W-:Y:S08]  /*45b0*/  MUFU.COS R14, R132 ;  /* 0x00000084000e7308 */ /* 0x0003f00000000000 */
[----:B------:R2:W4:Y:S01]  /*45c0*/  MUFU.EX2 R13, R131 ;  /* 0x00000083000d7308 */ /* 0x0005220000000800 */
[----:B-1----:R-:W-:Y:S01]  /*45d0*/  FMUL.RZ R132, R121, 0.15915493667125701904 ;  /* 0x3e22f98379847820 */ /* 0x002fe2000040c000 */
[----:B------:R-:W-:-:S02]  /*45e0*/  FSEL R121, R34, RZ, !P5 ;  /* 0x000000ff22797208 */ /* 0x000fc40006800000 */
[----:B------:R-:W-:Y:S02]  /*45f0*/  ISETP.GE.U32.AND P5, PT, R114, UR35, PT ;  /* 0x0000002372007c0c */ /* 0x000fe4000bfa6070 */
[----:B------:R-:W-:Y:S02]  /*4600*/  IADD3 R114, PT, PT, R148, 0xb, RZ ;  /* 0x0000000b94727810 */ /* 0x000fe40007ffe0ff */
[----:B------:R-:W-:Y:S01]  /*4610*/  MUFU.SIN R15, R132 ;  /* 0x00000084000f7308 */ /* 0x000fe20000000400 */
[----:B--2---:R-:W-:Y:S01]  /*4620*/  FMUL.FTZ R131, R111, R20 ;  /* 0x000000146f837220 */ /* 0x004fe20000410000 */
[----:B------:R-:W-:Y:S01]  /*4630*/  ISETP.GE.U32.AND P6, PT, R114, UR35, PT ;  /* 0x0000002372007c0c */ /* 0x000fe2000bfc6070 */
[C---:B------:R-:W-:Y:S01]  /*4640*/  FMUL.FTZ R114, R112.reuse, R113 ;  /* 0x0000007170727220 */ /* 0x040fe20000410000 */
[----:B------:R-:W-:Y:S01]  /*4650*/  FMUL.FTZ R113, R112, R115 ;  /* 0x0000007370717220 */ /* 0x000fe20000410000 */
[C---:B------:R-:W-:Y:S02]  /*4660*/  IADD3 R112, PT, PT, R148.reuse, 0xc, RZ ;  /* 0x0000000c94707810 */ /* 0x040fe40007ffe0ff */
[----:B------:R-:W-:Y:S01]  /*4670*/  IADD3 R20, PT, PT, R148, 0xd, RZ ;  /* 0x0000000d94147810 */ /* 0x000fe20007ffe0ff */
[----:B------:R1:W-:Y:S01]  /*4680*/  MUFU.COS R135, R132 ;  /* 0x0000008400877308 */ /* 0x0003e20000000000 */
[----:B------:R-:W-:Y:S01]  /*4690*/  FSEL R111, R131, RZ, !P1 ;  /* 0x000000ff836f7208 */ /* 0x000fe20004800000 */
[----:B0-----:R-:W-:Y:S01]  /*46a0*/  FMUL.FTZ R131, R0, R21 ;  /* 0x0000001500837220 */ /* 0x001fe20000410000 */
[----:B------:R-:W-:Y:S01]  /*46b0*/  FSEL R115, R32, RZ, !P0 ;  /* 0x000000ff20737208 */ /* 0x000fe20004000000 */
[----:B----4-:R-:W-:Y:S01]  /*46c0*/  FMUL.FTZ R145, R13, R2 ;  /* 0x000000020d917220 */ /* 0x010fe20000410000 */
[----:B------:R-:W-:Y:S01]  /*46d0*/  FSEL R114, R114, RZ, !P0 ;  /* 0x000000ff72727208 */ /* 0x000fe20004000000 */
[-C--:B------:R-:W-:Y:S01]  /*46e0*/  FMUL.FTZ R2, R128, R126.reuse ;  /* 0x0000007e80027220 */ /* 0x080fe20000410000 */
[----:B------:R-:W-:Y:S01]  /*46f0*/  FSEL R113, R113, 1, !P0 ;  /* 0x3f80000071717808 */ /* 0x000fe20004000000 */
[----:B------:R-:W-:Y:S01]  /*4700*/  MUFU.SIN R16, R8 ;  /* 0x0000000800107308 */ /* 0x000fe20000000400 */
[----:B-1----:R-:W-:Y:S01]  /*4710*/  FMUL.FTZ R132, R0, R109 ;  /* 0x0000006d00847220 */ /* 0x002fe20000410000 */
[----:B------:R-:W-:Y:S01]  /*4720*/  ISETP.GE.U32.AND P0, PT, R112, UR35, PT ;  /* 0x0000002370007c0c */ /* 0x000fe2000bf06070 */
[----:B------:R-:W-:Y:S01]  /*4730*/  FMUL.FTZ R0, R130, R126 ;  /* 0x0000007e82007220 */ /* 0x000fe20000410000 */
[----:B------:R-:W-:Y:S01]  /*4740*/  FSEL R112, R31, RZ, !P1 ;  /* 0x000000ff1f707208 */ /* 0x000fe20004800000 */
[----:B------:R-:W-:Y:S01]  /*4750*/  FMUL.FTZ R14, R13, R14 ;  /* 0x0000000e0d0e7220 */ /* 0x000fe20000410000 */
[----:B------:R-:W-:Y:S01]  /*4760*/  ISETP.GE.U32.AND P1, PT, R20, UR35, PT ;  /* 0x0000002314007c0c */ /* 0x000fe2000bf26070 */
[----:B------:R-:W-:Y:S01]  /*4770*/  FFMA.FTZ R2, R129, R125, R2 ;  /* 0x0000007d81027223 */ /* 0x000fe20000010002 */
[----:B------:R0:W-:Y:S01]  /*4780*/  MUFU.COS R17, R8 ;  /* 0x0000000800117308 */ /* 0x0001e20000000000 */
[----:B------:R-:W-:-:S02]  /*4790*/  IADD3 R21, PT, PT, R148, 0xe, RZ ;  /* 0x0000000e94157810 */ /* 0x000fc40007ffe0ff */
[----:B------:R-:W-:Y:S02]  /*47a0*/  FSEL R109, R30, RZ, !P2 ;  /* 0x000000ff1e6d7208 */ /* 0x000fe40005000000 */
[----:B------:R-:W-:-:S03]  /*47b0*/  FSEL R131, R131, RZ, !P2 ;  /* 0x000000ff83837208 */ /* 0x000fc60005000000 */
[----:B------:R-:W1:Y:S01]  /*47c0*/  MUFU.EX2 R18, R18 ;  /* 0x0000001200127308 */ /* 0x000e620000000800 */
[C---:B0-----:R-:W-:Y:S01]  /*47d0*/  FMUL.FTZ R8, R19.reuse, R64 ;  /* 0x0000004013087220 */ /* 0x041fe20000410000 */
[----:B------:R-:W-:-:S06]  /*47e0*/  FMUL.FTZ R19, R19, R54 ;  /* 0x0000003613137220 */ /* 0x000fcc0000410000 */
[----:B------:R0:W-:Y:S08]  /*47f0*/  MUFU.EX2 R20, R133 ;  /* 0x0000008500147308 */ /* 0x0001f00000000800 */
[----:B------:R-:W2:Y:S01]  /*4800*/  MUFU.EX2 R8, R8 ;  /* 0x0000000800087308 */ /* 0x000ea20000000800 */
[-C--:B0-----:R-:W-:Y:S01]  /*4810*/  FFMA.FTZ R133, RZ, R125.reuse, R0 ;  /* 0x0000007dff857223 */ /* 0x081fe20000010000 */
[----:B------:R-:W-:Y:S01]  /*4820*/  FSEL R0, R132, 1, !P2 ;  /* 0x3f80000084007808 */ /* 0x000fe20005000000 */
[----:B------:R-:W-:Y:S01]  /*4830*/  FFMA.FTZ R132, R130, R125, -R137 ;  /* 0x0000007d82847223 */ /* 0x000fe20000010889 */
[----:B------:R-:W-:Y:S01]  /*4840*/  ISETP.GE.U32.AND P2, PT, R21, UR35, PT ;  /* 0x0000002315007c0c */ /* 0x000fe2000bf46070 */
[----:B------:R-:W-:Y:S01]  /*4850*/  FADD.FTZ R134, RZ, R133 ;  /* 0x00000085ff867221 */ /* 0x000fe20000010000 */
[C---:B-1----:R-:W-:Y:S01]  /*4860*/  FMUL.FTZ R17, R18.reuse, R17 ;  /* 0x0000001112117220 */ /* 0x042fe20000410000 */
[----:B------:R-:W-:Y:S01]  /*4870*/  FADD.FTZ R132, R127, R132 ;  /* 0x000000847f847221 */ /* 0x000fe20000010000 */
[----:B------:R-:W0:Y:S01]  /*4880*/  MUFU.EX2 R5, R5 ;  /* 0x0000000500057308 */ /* 0x000e220000000800 */
[C---:B------:R-:W-:Y:S01]  /*4890*/  FMUL.FTZ R21, R123.reuse, R134 ;  /* 0x000000867b157220 */ /* 0x040fe20000410000 */
[----:B------:R-:W-:Y:S01]  /*48a0*/  FMUL.FTZ R133, R18, R16 ;  /* 0x0000001012857220 */ /* 0x000fe20000410000 */
[----:B------:R-:W-:Y:S01]  /*48b0*/  FMUL.FTZ R137, R123, R132 ;  /* 0x000000847b897220 */ /* 0x000fe20000410000 */
[----:B------:R-:W-:Y:S01]  /*48c0*/  FMUL.FTZ R18, R3, R54 ;  /* 0x0000003603127220 */ /* 0x000fe20000410000 */
[----:B------:R-:W-:Y:S01]  /*48d0*/  FFMA.FTZ R21, R122, R132, -R21 ;  /* 0x000000847a157223 */ /* 0x000fe20000010815 */
[----:B------:R-:W-:Y:S01]  /*48e0*/  IADD3 R16, PT, PT, R148, 0xf, RZ ;  /* 0x0000000f94107810 */ /* 0x000fe20007ffe0ff */
[----:B------:R-:W-:Y:S01]  /*48f0*/  FFMA.FTZ R137, R122, R134, R137 ;  /* 0x000000867a897223 */ /* 0x000fe20000010089 */
[----:B------:R-:W1:Y:S01]  /*4900*/  MUFU.EX2 R11, R11 ;  /* 0x0000000b000b7308 */ /* 0x000e620000000800 */
[----:B------:R-:W-:Y:S01]  /*4910*/  FADD.FTZ R21, R124, R21 ;  /* 0x000000157c157221 */ /* 0x000fe20000010000 */
[----:B------:R-:W-:Y:S01]  /*4920*/  FMUL.RZ R139, R18, 0.15915493667125701904 ;  /* 0x3e22f983128b7820 */ /* 0x000fe2000040c000 */
[----:B------:R-:W-:Y:S01]  /*4930*/  FADD.FTZ R137, RZ, R137 ;  /* 0x00000089ff897221 */ /* 0x000fe20000010000 */
[----:B------:R-:W-:Y:S01]  /*4940*/  FSEL R134, R29, RZ, !P3 ;  /* 0x000000ff1d867208 */ /* 0x000fe20005800000 */
[----:B------:R-:W-:Y:S01]  /*4950*/  FMUL.FTZ R18, R120, R21 ;  /* 0x0000001578127220 */ /* 0x000fe20000410000 */
[----:B------:R-:W-:Y:S01]  /*4960*/  FSEL R133, R133, RZ, !P3 ;  /* 0x000000ff85857208 */ /* 0x000fe20005800000 */
[----:B--2---:R-:W-:Y:S01]  /*4970*/  FMUL.FTZ R9, R8, R9 ;  /* 0x0000000908097220 */ /* 0x004fe20000410000 */
[----:B------:R-:W-:Y:S01]  /*4980*/  FSEL R132, R17, 1, !P3 ;  /* 0x3f80000011847808 */ /* 0x000fe20005800000 */
[CC--:B------:R-:W-:Y:S01]  /*4990*/  FFMA.FTZ R18, R119.reuse, R137.reuse, R18 ;  /* 0x0000008977127223 */ /* 0x0c0fe20000010012 */
[----:B------:R-:W-:Y:S01]  /*49a0*/  ISETP.GE.U32.AND P3, PT, R16, UR35, PT ;  /* 0x0000002310007c0c */ /* 0x000fe2000bf66070 */
[----:B------:R-:W-:Y:S01]  /*49b0*/  FMUL.FTZ R16, R120, R137 ;  /* 0x0000008978107220 */ /* 0x000fe20000410000 */
[----:B------:R-:W-:Y:S01]  /*49c0*/  FMUL.FTZ R7, R8, R7 ;  /* 0x0000000708077220 */ /* 0x000fe20000410000 */
[----:B------:R-:W-:Y:S01]  /*49d0*/  MUFU.EX2 R19, R19 ;  /* 0x0000001300137308 */ /* 0x000fe20000000800 */
[----:B------:R-:W-:Y:S01]  /*49e0*/  FADD.FTZ R18, RZ, R18 ;  /* 0x00000012ff127221 */ /* 0x000fe20000010000 */
[----:B------:R-:W-:Y:S01]  /*49f0*/  FFMA.FTZ R16, R119, R21, -R16 ;  /* 0x0000001577107223 */ /* 0x000fe20000010810 */
[C---:B0-----:R-:W-:Y:S01]  /*4a00*/  FMUL.FTZ R6, R5.reuse, R6 ;  /* 0x0000000605067220 */ /* 0x041fe20000410000 */
[----:B------:R-:W-:Y:S01]  /*4a10*/  FMUL.FTZ R4, R5, R4 ;  /* 0x0000000405047220 */ /* 0x000fe20000410000 */
[----:B------:R-:W-:Y:S01]  /*4a20*/  FMUL.FTZ R5, R117, R18 ;  /* 0x0000001275057220 */ /* 0x000fe20000410000 */
[----:B------:R-:W-:Y:S01]  /*4a30*/  FADD.FTZ R16, R121, R16 ;  /* 0x0000001079107221 */ /* 0x000fe20000010000 */
[C---:B-1----:R-:W-:Y:S01]  /*4a40*/  FMUL.FTZ R12, R11.reuse, R12 ;  /* 0x0000000c0b0c7220 */ /* 0x042fe20000410000 */
[----:B------:R-:W0:Y:S01]  /*4a50*/  MUFU.COS R8, R139 ;  /* 0x0000008b00087308 */ /* 0x000e220000000000 */
[----:B------:R-:W-:Y:S01]  /*4a60*/  FMUL.FTZ R10, R11, R10 ;  /* 0x0000000a0b0a7220 */ /* 0x000fe20000410000 */
[-C--:B------:R-:W-:Y:S01]  /*4a70*/  FMUL.FTZ R11, R117, R16.reuse ;  /* 0x00000010750b7220 */ /* 0x080fe20000410000 */
[----:B------:R-:W-:-:S05]  /*4a80*/  FFMA.FTZ R5, R116, R16, -R5 ;  /* 0x0000001074057223 */ /* 0x000fca0000010805 */
[----:B------:R-:W1:Y:S01]  /*4a90*/  MUFU.COS R3, R138 ;  /* 0x0000008a00037308 */ /* 0x000e620000000000 */
[----:B------:R-:W-:Y:S01]  /*4aa0*/  FFMA.FTZ R11, R116, R18, R11 ;  /* 0x00000012740b7223 */ /* 0x000fe2000001000b */
[----:B------:R-:W-:Y:S01]  /*4ab0*/  FADD.FTZ R5, R118, R5 ;  /* 0x0000000576057221 */ /* 0x000fe20000010000 */
[----:B------:R-:W-:Y:S02]  /*4ac0*/  FSEL R137, R10, RZ, !P4 ;  /* 0x000000ff0a897208 */ /* 0x000fe40006000000 */
[----:B------:R-:W-:Y:S01]  /*4ad0*/  FADD.FTZ R11, RZ, R11 ;  /* 0x0000000bff0b7221 */ /* 0x000fe20000010000 */
[C---:B------:R-:W-:Y:S02]  /*4ae0*/  FMUL.FTZ R16, R114.reuse, R5 ;  /* 0x0000000572107220 */ /* 0x040fe40000410000 */
[----:B------:R-:W2:Y:S01]  /*4af0*/  MUFU.EX2 R136, R136 ;  /* 0x0000008800887308 */ /* 0x000ea20000000800 */
[----:B0-----:R-:W-:Y:S01]  /*4b00*/  FMUL.FTZ R157, R19, R8 ;  /* 0x00000008139d7220 */ /* 0x001fe20000410000 */
[-C--:B------:R-:W-:Y:S01]  /*4b10*/  FMUL.FTZ R8, R114, R11.reuse ;  /* 0x0000000b72087220 */ /* 0x080fe20000410000 */
[----:B------:R-:W-:-:S05]  /*4b20*/  FFMA.FTZ R16, R113, R11, R16 ;  /* 0x0000000b71107223 */ /* 0x000fca0000010010 */
[----:B------:R-:W0:Y:S01]  /*4b30*/  MUFU.SIN R150, R139 ;  /* 0x0000008b00967308 */ /* 0x000e220000000400 */
[----:B-1----:R-:W-:Y:S01]  /*4b40*/  FMUL.FTZ R152, R20, R3 ;  /* 0x0000000314987220 */ /* 0x002fe20000410000 */
[----:B------:R-:W-:Y:S01]  /*4b50*/  FMUL.FTZ R3, R129, R126 ;  /* 0x0000007e81037220 */ /* 0x000fe20000410000 */
[----:B------:R-:W-:Y:S01]  /*4b60*/  FFMA.FTZ R8, R113, R5, -R8 ;  /* 0x0000000571087223 */ /* 0x000fe20000010808 */
[----:B------:R-:W-:Y:S01]  /*4b70*/  FADD.FTZ R16, RZ, R16 ;  /* 0x00000010ff107221 */ /* 0x000fe20000010000 */
[----:B------:R-:W-:Y:S01]  /*4b80*/  FSEL R141, R7, RZ, !P5 ;  /* 0x000000ff078d7208 */ /* 0x000fe20006800000 */
[----:B------:R-:W-:Y:S01]  /*4b90*/  FFMA.FTZ R3, R128, R125, -R3 ;  /* 0x0000007d80037223 */ /* 0x000fe20000010803 */
[----:B------:R-:W-:Y:S01]  /*4ba0*/  FADD.FTZ R11, R115, R8 ;  /* 0x00000008730b7221 */ /* 0x000fe20000010000 */
[----:B------:R-:W-:Y:S01]  /*4bb0*/  FMUL.FTZ R13, R111, R16 ;  /* 0x000000106f0d7220 */ /* 0x000fe20000410000 */
[CC--:B------:R-:W-:Y:S01]  /*4bc0*/  FMUL.FTZ R8, R123.reuse, R2.reuse ;  /* 0x000000027b087220 */ /* 0x0c0fe20000410000 */
[----:B------:R-:W-:Y:S01]  /*4bd0*/  FMUL.FTZ R5, R123, R3 ;  /* 0x000000037b057220 */ /* 0x000fe20000410000 */
[-C--:B------:R-:W-:Y:S01]  /*4be0*/  FMUL.FTZ R17, R111, R11.reuse ;  /* 0x0000000b6f117220 */ /* 0x080fe20000410000 */
[----:B------:R-:W-:Y:S01]  /*4bf0*/  FFMA.FTZ R13, R110, R11, -R13 ;  /* 0x0000000b6e0d7223 */ /* 0x000fe2000001080d */
[C---:B------:R-:W-:Y:S01]  /*4c00*/  FFMA.FTZ R8, R122.reuse, R3, -R8 ;  /* 0x000000037a087223 */ /* 0x040fe20000010808 */
[----:B------:R-:W-:Y:S01]  /*4c10*/  FFMA.FTZ R5, R122, R2, R5 ;  /* 0x000000027a057223 */ /* 0x000fe20000010005 */
[----:B------:R-:W-:Y:S01]  /*4c20*/  FFMA.FTZ R17, R110, R16, R17 ;  /* 0x000000106e117223 */ /* 0x000fe20000010011 */
[----:B------:R-:W-:Y:S01]  /*4c30*/  FADD.FTZ R13, R112, R13 ;  /* 0x0000000d700d7221 */ /* 0x000fe20000010000 */
[CC--:B------:R-:W-:Y:S01]  /*4c40*/  FMUL.FTZ R16, R120.reuse, R8.reuse ;  /* 0x0000000878107220 */ /* 0x0c0fe20000410000 */
[----:B------:R-:W-:Y:S01]  /*4c50*/  FMUL.FTZ R2, R120, R5 ;  /* 0x0000000578027220 */ /* 0x000fe20000410000 */
[----:B------:R-:W-:Y:S01]  /*4c60*/  FADD.FTZ R17, RZ, R17 ;  /* 0x00000011ff117221 */ /* 0x000fe20000010000 */
[----:B------:R-:W-:Y:S01]  /*4c70*/  FMUL.FTZ R11, R131, R13 ;  /* 0x0000000d830b7220 */ /* 0x000fe20000410000 */
[C---:B------:R-:W-:Y:S01]  /*4c80*/  FFMA.FTZ R16, R119.reuse, R5, R16 ;  /* 0x0000000577107223 */ /* 0x040fe20000010010 */
[----:B------:R-:W-:Y:S01]  /*4c90*/  FFMA.FTZ R2, R119, R8, -R2 ;  /* 0x0000000877027223 */ /* 0x000fe20000010802 */
[-C--:B------:R-:W-:Y:S01]  /*4ca0*/  FMUL.FTZ R8, R131, R17.reuse ;  /* 0x0000001183087220 */ /* 0x080fe20000410000 */
[C---:B------:R-:W-:Y:S01]  /*4cb0*/  FFMA.FTZ R11, R0.reuse, R17, R11 ;  /* 0x00000011000b7223 */ /* 0x040fe2000001000b */
[C---:B------:R-:W-:Y:S01]  /*4cc0*/  FMUL.FTZ R3, R117.reuse, R16 ;  /* 0x0000001075037220 */ /* 0x040fe20000410000 */
[-C--:B------:R-:W-:Y:S01]  /*4cd0*/  FMUL.FTZ R5, R117, R2.reuse ;  /* 0x0000000275057220 */ /* 0x080fe20000410000 */
[----:B------:R-:W-:Y:S01]  /*4ce0*/  FFMA.FTZ R8, R0, R13, -R8 ;  /* 0x0000000d00087223 */ /* 0x000fe20000010808 */
[----:B------:R-:W-:Y:S01]  /*4cf0*/  FADD.FTZ R13, RZ, R11 ;  /* 0x0000000bff0d7221 */ /* 0x000fe20000010000 */
[C---:B------:R-:W-:Y:S01]  /*4d00*/  FFMA.FTZ R3, R116.reuse, R2, -R3 ;  /* 0x0000000274037223 */ /* 0x040fe20000010803 */
[----:B------:R-:W-:Y:S01]  /*4d10*/  FFMA.FTZ R5, R116, R16, R5 ;  /* 0x0000001074057223 */ /* 0x000fe20000010005 */
[----:B------:R-:W-:Y:S01]  /*4d20*/  FADD.FTZ R11, R109, R8 ;  /* 0x000000086d0b7221 */ /* 0x000fe20000010000 */
[C---:B------:R-:W-:Y:S01]  /*4d30*/  FMUL.FTZ R17, R133.reuse, R13 ;  /* 0x0000000d85117220 */ /* 0x040fe20000410000 */
[C---:B------:R-:W-:Y:S01]  /*4d40*/  FMUL.FTZ R16, R114.reuse, R3 ;  /* 0x0000000372107220 */ /* 0x040fe20000410000 */
[----:B------:R-:W-:Y:S01]  /*4d50*/  FMUL.FTZ R2, R114, R5 ;  /* 0x0000000572027220 */ /* 0x000fe20000410000 */
[-C--:B------:R-:W-:Y:S01]  /*4d60*/  FMUL.FTZ R18, R133, R11.reuse ;  /* 0x0000000b85127220 */ /* 0x080fe20000410000 */
[----:B------:R-:W-:Y:S01]  /*4d70*/  FFMA.FTZ R17, R132, R11, -R17 ;  /* 0x0000000b84117223 */ /* 0x000fe20000010811 */
[----:B------:R-:W-:Y:S01]  /*4d80*/  FFMA.FTZ R16, R113, R5, R16 ;  /* 0x0000000571107223 */ /* 0x000fe20000010010 */
[----:B--2---:R-:W-:Y:S01]  /*4d90*/  FMUL.FTZ R155, R136, R135 ;  /* 0x00000087889b7220 */ /* 0x004fe20000410000 */
[----:B------:R-:W-:Y:S01]  /*4da0*/  FFMA.FTZ R18, R132, R13, R18 ;  /* 0x0000000d84127223 */ /* 0x000fe20000010012 */
[----:B------:R-:W-:Y:S01]  /*4db0*/  FADD.FTZ R17, R134, R17 ;  /* 0x0000001186117221 */ /* 0x000fe20000010000 */
[----:B------:R-:W-:Y:S01]  /*4dc0*/  FMUL.FTZ R15, R136, R15 ;  /* 0x0000000f880f7220 */ /* 0x000fe20000410000 */
[----:B0-----:R-:W-:Y:S01]  /*4dd0*/  FMUL.FTZ R150, R19, R150 ;  /* 0x0000009613967220 */ /* 0x001fe20000410000 */
[----:B------:R-:W-:Y:S01]  /*4de0*/  FADD.FTZ R18, RZ, R18 ;  /* 0x00000012ff127221 */ /* 0x000fe20000010000 */
[----:B------:R-:W-:Y:S01]  /*4df0*/  FSEL R136, R12, 1, !P4 ;  /* 0x3f8000000c887808 */ /* 0x000fe20006000000 */
[----:B------:R-:W-:Y:S01]  /*4e00*/  FMUL.FTZ R19, R137, R17 ;  /* 0x0000001189137220 */ /* 0x000fe20000410000 */
[----:B------:R-:W-:Y:S01]  /*4e10*/  FFMA.FTZ R8, R113, R3, -R2 ;  /* 0x0000000371087223 */ /* 0x000fe20000010802 */
[----:B------:R-:W-:Y:S01]  /*4e20*/  FMUL.FTZ R5, R111, R16 ;  /* 0x000000106f057220 */ /* 0x000fe20000410000 */
[-C--:B------:R-:W-:Y:S01]  /*4e30*/  FMUL.FTZ R13, R137, R18.reuse ;  /* 0x00000012890d7220 */ /* 0x080fe20000410000 */
[----:B------:R-:W-:Y:S01]  /*4e40*/  FFMA.FTZ R19, R136, R18, R19 ;  /* 0x0000001288137223 */ /* 0x000fe20000010013 */
[-C--:B------:R-:W-:Y:S01]  /*4e50*/  FMUL.FTZ R11, R111, R8.reuse ;  /* 0x000000086f0b7220 */ /* 0x080fe20000410000 */
[----:B------:R-:W-:Y:S01]  /*4e60*/  FFMA.FTZ R5, R110, R8, -R5 ;  /* 0x000000086e057223 */ /* 0x000fe20000010805 */
[----:B------:R-:W-:Y:S01]  /*4e70*/  FSEL R135, R28, RZ, !P4 ;  /* 0x000000ff1c877208 */ /* 0x000fe20006000000 */
[----:B------:R-:W-:Y:S01]  /*4e80*/  FFMA.FTZ R8, R136, R17, -R13 ;  /* 0x0000001188087223 */ /* 0x000fe2000001080d */
[----:B------:R-:W-:Y:S01]  /*4e90*/  FADD.FTZ R19, RZ, R19 ;  /* 0x00000013ff137221 */ /* 0x000fe20000010000 */
[----:B------:R0:W1:Y:S01]  /*4ea0*/  MUFU.SIN R153, R138 ;  /* 0x0000008a00997308 */ /* 0x0000620000000400 */
[----:B------:R-:W-:Y:S01]  /*4eb0*/  FSEL R140, R9, 1, !P5 ;  /* 0x3f800000098c7808 */ /* 0x000fe20006800000 */
[----:B------:R-:W-:Y:S01]  /*4ec0*/  FADD.FTZ R8, R135, R8 ;  /* 0x0000000887087221 */ /* 0x000fe20000010000 */
[----:B------:R-:W-:Y:S01]  /*4ed0*/  FFMA.FTZ R11, R110, R16, R11 ;  /* 0x000000106e0b7223 */ /* 0x000fe2000001000b */
[----:B------:R-:W-:Y:S01]  /*4ee0*/  FMUL.FTZ R7, R141, R19 ;  /* 0x000000138d077220 */ /* 0x000fe20000410000 */
[----:B------:R-:W-:Y:S01]  /*4ef0*/  FSEL R139, R27, RZ, !P5 ;  /* 0x000000ff1b8b7208 */ /* 0x000fe20006800000 */
[-C--:B------:R-:W-:Y:S01]  /*4f00*/  FMUL.FTZ R10, R141, R8.reuse ;  /* 0x000000088d0a7220 */ /* 0x080fe20000410000 */
[----:B------:R-:W-:Y:S01]  /*4f10*/  FMUL.FTZ R13, R131, R11 ;  /* 0x0000000b830d7220 */ /* 0x000fe20000410000 */
[----:B------:R-:W-:Y:S01]  /*4f20*/  FFMA.FTZ R8, R140, R8, -R7 ;  /* 0x000000088c087223 */ /* 0x000fe20000010807 */
[----:B0-----:R-:W-:Y:S01]  /*4f30*/  FSEL R138, R4, RZ, !P6 ;  /* 0x000000ff048a7208 */ /* 0x001fe20007000000 */
[----:B------:R-:W-:Y:S01]  /*4f40*/  FFMA.FTZ R10, R140, R19, R10 ;  /* 0x000000138c0a7223 */ /* 0x000fe2000001000a */
[-C--:B------:R-:W-:Y:S01]  /*4f50*/  FFMA.FTZ R13, R0, R5.reuse, -R13 ;  /* 0x00000005000d7223 */ /* 0x080fe2000001080d */
[----:B------:R-:W-:Y:S01]  /*4f60*/  FADD.FTZ R8, R139, R8 ;  /* 0x000000088b087221 */ /* 0x000fe20000010000 */
[----:B------:R-:W-:Y:S01]  /*4f70*/  FMUL.FTZ R5, R131, R5 ;  /* 0x0000000583057220 */ /* 0x000fe20000410000 */
[----:B------:R-:W-:Y:S01]  /*4f80*/  FADD.FTZ R10, RZ, R10 ;  /* 0x0000000aff0a7221 */ /* 0x000fe20000010000 */
[----:B------:R-:W-:Y:S01]  /*4f90*/  FSEL R149, R6, 1, !P6 ;  /* 0x3f80000006957808 */ /* 0x000fe20007000000 */
[----:B------:R-:W-:Y:S01]  /*4fa0*/  FMUL.FTZ R6, R138, R8 ;  /* 0x000000088a067220 */ /* 0x000fe20000410000 */
[----:B------:R-:W-:Y:S01]  /*4fb0*/  FFMA.FTZ R5, R0, R11, R5 ;  /* 0x0000000b00057223 */ /* 0x000fe20000010005 */
[-C--:B------:R-:W-:Y:S01]  /*4fc0*/  FMUL.FTZ R9, R138, R10.reuse ;  /* 0x0000000a8a097220 */ /* 0x080fe20000410000 */
[----:B-1----:R-:W-:Y:S01]  /*4fd0*/  FMUL.FTZ R153, R20, R153 ;  /* 0x0000009914997220 */ /* 0x002fe20000410000 */
[----:B------:R-:W-:Y:S01]  /*4fe0*/  FFMA.FTZ R6, R149, R10, R6 ;  /* 0x0000000a95067223 */ /* 0x000fe20000010006 */
[----:B------:R-:W-:Y:S01]  /*4ff0*/  MOV R2, UR21 ;  /* 0x0000001500027c02 */ /* 0x000fe20008000f00 */
[----:B------:R-:W-:Y:S01]  /*5000*/  FMUL.FTZ R4, R133, R5 ;  /* 0x0000000585047220 */ /* 0x000fe20000410000 */
[----:B------:R-:W-:Y:S01]  /*5010*/  MOV R3, UR24 ;  /* 0x0000001800037c02 */ /* 0x000fe20008000f00 */
[----:B------:R-:W-:Y:S01]  /*5020*/  FFMA.FTZ R9, R149, R8, -R9 ;  /* 0x0000000895097223 */ /* 0x000fe20000010809 */
[----:B------:R-:W-:-:S02]  /*5030*/  MOV R20, UR14 ;  /* 0x0000000e00147c02 */ /* 0x000fc40008000f00 */
[----:B------:R-:W-:Y:S02]  /*5040*/  MOV R21, UR15 ;  /* 0x0000000f00157c02 */ /* 0x000fe40008000f00 */
[----:B------:R-:W-:Y:S01]  /*5050*/  FSEL R146, R26, RZ, !P6 ;  /* 0x000000ff1a927208 */ /* 0x000fe20007000000 */
[----:B------:R-:W-:Y:S01]  /*5060*/  FADD.FTZ R8, RZ, R6 ;  /* 0x00000006ff087221 */ /* 0x000fe20000010000 */
[----:B------:R-:W-:Y:S01]  /*5070*/  FSEL R145, R145, RZ, !P0 ;  /* 0x000000ff91917208 */ /* 0x000fe20004000000 */
[-C--:B------:R-:W-:Y:S01]  /*5080*/  FMUL.FTZ R7, R133, R13.reuse ;  /* 0x0000000d85077220 */ /* 0x080fe20000410000 */
[----:B------:R-:W-:Y:S01]  /*5090*/  FFMA.FTZ R4, R132, R13, -R4 ;  /* 0x0000000d84047223 */ /* 0x000fe20000010804 */
[----:B------:R-:W-:Y:S01]  /*50a0*/  FADD.FTZ R6, R146, R9 ;  /* 0x0000000992067221 */ /* 0x000fe20000010000 */
[----:B------:R-:W2:Y:S01]  /*50b0*/  LDG.E.64 R2, desc[UR22][R2.64] ;  /* 0x0000001602027981 */ /* 0x000ea2000c1e1b00 */
[----:B------:R-:W-:Y:S01]  /*50c0*/  FSEL R144, R14, 1, !P0 ;  /* 0x3f8000000e907808 */ /* 0x000fe20004000000 */
[----:B------:R-:W-:-:S02]  /*50d0*/  FMUL.FTZ R11, R145, R8 ;  /* 0x00000008910b7220 */ /* 0x000fc40000410000 */
[----:B------:R-:W2:Y:S01]  /*50e0*/  LDG.E.64 R20, desc[UR22][R20.64] ;  /* 0x0000001614147981 */ /* 0x000ea2000c1e1b00 */
[----:B------:R-:W-:Y:S01]  /*50f0*/  FFMA.FTZ R7, R132, R5, R7 ;  /* 0x0000000584077223 */ /* 0x000fe20000010007 */
[----:B------:R-:W-:Y:S01]  /*5100*/  FMUL.FTZ R9, R137, R4 ;  /* 0x0000000489097220 */ /* 0x000fe20000410000 */
[-C--:B------:R-:W-:Y:S01]  /*5110*/  FMUL.FTZ R13, R145, R6.reuse ;  /* 0x00000006910d7220 */ /* 0x080fe20000410000 */
[----:B------:R-:W-:Y:S01]  /*5120*/  FSEL R143, R25, RZ, !P0 ;  /* 0x000000ff198f7208 */ /* 0x000fe20004000000 */
[----:B------:R-:W-:Y:S01]  /*5130*/  FFMA.FTZ R6, R144, R6, -R11 ;  /* 0x0000000690067223 */ /* 0x000fe2000001080b */
[-C--:B------:R-:W-:Y:S01]  /*5140*/  FMUL.FTZ R5, R137, R7.reuse ;  /* 0x0000000789057220 */ /* 0x080fe20000410000 */
[----:B------:R-:W-:Y:S01]  /*5150*/  FFMA.FTZ R9, R136, R7, R9 ;  /* 0x0000000788097223 */ /* 0x000fe20000010009 */
[----:B------:R-:W-:Y:S01]  /*5160*/  FFMA.FTZ R13, R144, R8, R13 ;  /* 0x00000008900d7223 */ /* 0x000fe2000001000d */
[----:B------:R-:W-:Y:S01]  /*5170*/  FSEL R142, R15, RZ, !P1 ;  /* 0x000000ff0f8e7208 */ /* 0x000fe20004800000 */
[----:B------:R-:W-:Y:S01]  /*5180*/  FADD.FTZ R8, R143, R6 ;  /* 0x000000068f087221 */ /* 0x000fe20000010000 */
[----:B------:R-:W-:Y:S01]  /*5190*/  FFMA.FTZ R5, R136, R4, -R5 ;  /* 0x0000000488057223 */ /* 0x000fe20000010805 */
[----:B------:R-:W-:Y:S01]  /*51a0*/  FMUL.FTZ R7, R141, R9 ;  /* 0x000000098d077220 */ /* 0x000fe20000410000 */
[----:B------:R-:W-:Y:S01]  /*51b0*/  FADD.FTZ R13, RZ, R13 ;  /* 0x0000000dff0d7221 */ /* 0x000fe20000010000 */
[----:B------:R-:W-:Y:S01]  /*51c0*/  FSEL R155, R155, 1, !P1 ;  /* 0x3f8000009b9b7808 */ /* 0x000fe20004800000 */
[-C--:B------:R-:W-:Y:S01]  /*51d0*/  FMUL.FTZ R6, R142, R8.reuse ;  /* 0x000000088e067220 */ /* 0x080fe20000410000 */
[-C--:B------:R-:W-:Y:S01]  /*51e0*/  FMUL.FTZ R4, R141, R5.reuse ;  /* 0x000000058d047220 */ /* 0x080fe20000410000 */
[----:B------:R-:W-:Y:S01]  /*51f0*/  FFMA.FTZ R7, R140, R5, -R7 ;  /* 0x000000058c077223 */ /* 0x000fe20000010807 */
[-C--:B------:R-:W-:Y:S01]  /*5200*/  FMUL.FTZ R5, R142, R13.reuse ;  /* 0x0000000d8e057220 */ /* 0x080fe20000410000 */
[C---:B------:R-:W-:Y:S01]  /*5210*/  FFMA.FTZ R13, R155.reuse, R13, R6 ;  /* 0x0000000d9b0d7223 */ /* 0x040fe20000010006 */
[----:B------:R-:W-:Y:S01]  /*5220*/  FSEL R154, R24, RZ, !P1 ;  /* 0x000000ff189a7208 */ /* 0x000fe20004800000 */
[----:B------:R-:W-:Y:S01]  /*5230*/  FFMA.FTZ R4, R140, R9, R4 ;  /* 0x000000098c047223 */ /* 0x000fe20000010004 */
[----:B------:R-:W-:Y:S01]  /*5240*/  FFMA.FTZ R5, R155, R8, -R5 ;  /* 0x000000089b057223 */ /* 0x000fe20000010805 */
[----:B------:R-:W-:Y:S01]  /*5250*/  FSEL R153, R153, RZ, !P2 ;  /* 0x000000ff99997208 */ /* 0x000fe20005000000 */
[----:B------:R-:W-:Y:S01]  /*5260*/  FMUL.FTZ R6, R138, R7 ;  /* 0x000000078a067220 */ /* 0x000fe20000410000 */
[----:B------:R-:W-:Y:S01]  /*5270*/  FADD.FTZ R13, RZ, R13 ;  /* 0x0000000dff0d7221 */ /* 0x000fe20000010000 */
[----:B------:R-:W-:Y:S01]  /*5280*/  FADD.FTZ R8, R154, R5 ;  /* 0x000000059a087221 */ /* 0x000fe20000010000 */
[----:B------:R-:W-:Y:S01]  /*5290*/  FSEL R152, R152, 1, !P2 ;  /* 0x3f80000098987808 */ /* 0x000fe20005000000 */
[-C--:B------:R-:W-:Y:S01]  /*52a0*/  FFMA.FTZ R6, R149, R4.reuse, R6 ;  /* 0x0000000495067223 */ /* 0x080fe20000010006 */
[C---:B------:R-:W-:Y:S01]  /*52b0*/  FMUL.FTZ R9, R153.reuse, R13 ;  /* 0x0000000d99097220 */ /* 0x040fe20000410000 */
[----:B------:R-:W-:Y:S01]  /*52c0*/  FMUL.FTZ R4, R138, R4 ;  /* 0x000000048a047220 */ /* 0x000fe20000410000 */
[-C--:B------:R-:W-:Y:S01]  /*52d0*/  FMUL.FTZ R10, R153, R8.reuse ;  /* 0x00000008990a7220 */ /* 0x080fe20000410000 */
[----:B------:R-:W-:Y:S01]  /*52e0*/  FSEL R151, R23, RZ, !P2 ;  /* 0x000000ff17977208 */ /* 0x000fe20005000000 */
[C---:B------:R-:W-:Y:S01]  /*52f0*/  FFMA.FTZ R8, R152.reuse, R8, -R9 ;  /* 0x0000000898087223 */ /* 0x040fe20000010809 */
[----:B------:R-:W-:Y:S01]  /*5300*/  FFMA.FTZ R4, R149, R7, -R4 ;  /* 0x0000000795047223 */ /* 0x000fe20000010804 */
[----:B------:R-:W-:Y:S01]  /*5310*/  FFMA.FTZ R10, R152, R13, R10 ;  /* 0x0000000d980a7223 */ /* 0x000fe2000001000a */
[----:B------:R-:W-:Y:S01]  /*5320*/  FMUL.FTZ R5, R145, R6 ;  /* 0x0000000691057220 */ /* 0x000fe20000410000 */
[----:B------:R-:W-:Y:S01]  /*5330*/  FSEL R150, R150, RZ, !P3 ;  /* 0x000000ff96967208 */ /* 0x000fe20005800000 */
[----:B------:R-:W-:Y:S01]  /*5340*/  FADD.FTZ R8, R151, R8 ;  /* 0x0000000897087221 */ /* 0x000fe20000010000 */
[-C--:B------:R-:W-:Y:S01]  /*5350*/  FMUL.FTZ R7, R145, R4.reuse ;  /* 0x0000000491077220 */ /* 0x080fe20000410000 */
[----:B------:R-:W-:Y:S01]  /*5360*/  FADD.FTZ R10, RZ, R10 ;  /* 0x0000000aff0a7221 */ /* 0x000fe20000010000 */
[----:B------:R-:W-:Y:S01]  /*5370*/  FFMA.FTZ R5, R144, R4, -R5 ;  /* 0x0000000490057223 */ /* 0x000fe20000010805 */
[----:B------:R-:W-:Y:S01]  /*5380*/  FSEL R157, R157, 1, !P3 ;  /* 0x3f8000009d9d7808 */ /* 0x000fe20005800000 */
[----:B------:R-:W-:Y:S01]  /*5390*/  FMUL.FTZ R9, R150, R8 ;  /* 0x0000000896097220 */ /* 0x000fe20000410000 */
[----:B------:R-:W-:Y:S01]  /*53a0*/  FFMA.FTZ R7, R144, R6, R7 ;  /* 0x0000000690077223 */ /* 0x000fe20000010007 */
[-C--:B------:R-:W-:Y:S01]  /*53b0*/  FMUL.FTZ R6, R150, R10.reuse ;  /* 0x0000000a96067220 */ /* 0x080fe20000410000 */
[----:B------:R-:W-:Y:S01]  /*53c0*/  FMUL.FTZ R4, R142, R5 ;  /* 0x000000058e047220 */ /* 0x000fe20000410000 */
[C---:B------:R-:W-:Y:S01]  /*53d0*/  FFMA.FTZ R9, R157.reuse, R10, R9 ;  /* 0x0000000a9d097223 */ /* 0x040fe20000010009 */
[----:B------:R-:W-:Y:S01]  /*53e0*/  FSEL R156, R22, RZ, !P3 ;  /* 0x000000ff169c7208 */ /* 0x000fe20005800000 */
[----:B------:R-:W-:Y:S01]  /*53f0*/  FFMA.FTZ R159, R157, R8, -R6 ;  /* 0x000000089d9f7223 */ /* 0x000fe20000010806 */
[CC--:B------:R-:W-:Y:S01]  /*5400*/  FFMA.FTZ R6, R155.reuse, R7.reuse, R4 ;  /* 0x000000079b067223 */ /* 0x0c0fe20000010004 */
[----:B------:R-:W-:Y:S01]  /*5410*/  FMUL.FTZ R4, R142, R7 ;  /* 0x000000078e047220 */ /* 0x000fe20000410000 */
[----:B------:R-:W-:Y:S01]  /*5420*/  FADD.FTZ R158, RZ, R9 ;  /* 0x00000009ff9e7221 */ /* 0x000fe20000010000 */
[----:B------:R-:W-:Y:S01]  /*5430*/  FADD.FTZ R159, R156, R159 ;  /* 0x0000009f9c9f7221 */ /* 0x000fe20000010000 */
[----:B------:R-:W-:Y:S01]  /*5440*/  ISETP.GE.AND P0, PT, R102, 0x1, PT ;  /* 0x000000016600780c */ /* 0x000fe20003f06270 */
[----:B------:R-:W-:Y:S01]  /*5450*/  FFMA.FTZ R4, R155, R5, -R4 ;  /* 0x000000059b047223 */ /* 0x000fe20000010804 */
[C---:B------:R-:W-:Y:S01]  /*5460*/  FMUL.FTZ R5, R153.reuse, R6 ;  /* 0x0000000699057220 */ /* 0x040fe20000410000 */
[----:B------:R-:W0:Y:S01]  /*5470*/  SHFL.UP PT, R9, R158, 0x1, RZ ;  /* 0x042000009e097989 */ /* 0x000e2200000e00ff */
[----:B------:R-:W1:Y:S01]  /*5480*/  S2UR UR13, SR_CgaCtaId ;  /* 0x00000000000d79c3 */ /* 0x000e620000008800 */
[-C--:B------:R-:W-:Y:S01]  /*5490*/  FMUL.FTZ R7, R153, R4.reuse ;  /* 0x0000000499077220 */ /* 0x080fe20000410000 */
[----:B------:R-:W-:Y:S01]  /*54a0*/  FFMA.FTZ R5, R152, R4, -R5 ;  /* 0x0000000498057223 */ /* 0x000fe20000010805 */
[----:B------:R-:W4:Y:S01]  /*54b0*/  SHFL.UP PT, R8, R159, 0x1, RZ ;  /* 0x042000009f087989 */ /* 0x000f2200000e00ff */
[----:B------:R-:W-:Y:S01]  /*54c0*/  ISETP.NE.AND P1, PT, R102, 0x1f, PT ;  /* 0x0000001f6600780c */ /* 0x000fe20003f25270 */
[----:B------:R-:W-:Y:S01]  /*54d0*/  FFMA.FTZ R7, R152, R6, R7 ;  /* 0x0000000698077223 */ /* 0x000fe20000010007 */
[C---:B------:R-:W-:Y:S01]  /*54e0*/  FMUL.FTZ R160, R150.reuse, R5 ;  /* 0x0000000596a07220 */ /* 0x040fe20000410000 */
[----:B------:R-:W-:Y:S01]  /*54f0*/  UMOV UR8, 0x400 ;  /* 0x0000040000087882 */ /* 0x000fe20000000000 */
[----:B------:R-:W-:Y:S01]  /*5500*/  BSSY.RECONVERGENT B0, `(.L_x_689) ;  /* 0x0000097000007945 */ /* 0x000fe20003800200 */
[-C--:B------:R-:W-:Y:S01]  /*5510*/  FMUL.FTZ R4, R150, R7.reuse ;  /* 0x0000000796047220 */ /* 0x080fe20000410000 */
[----:B------:R-:W-:-:S03]  /*5520*/  FFMA.FTZ R160, R157, R7, R160 ;  /* 0x000000079da07223 */ /* 0x000fc600000100a0 */
[----:B------:R-:W-:Y:S02]  /*5530*/  FFMA.FTZ R161, R157, R5, -R4 ;  /* 0x000000059da17223 */ /* 0x000fe40000010804 */
[----:B------:R-:W5:Y:S04]  /*5540*/  SHFL.UP PT, R5, R160, 0x1, RZ ;  /* 0x04200000a0057989 */ /* 0x000f6800000e00ff */
[----:B------:R-:W3:Y:S01]  /*5550*/  SHFL.UP PT, R4, R161, 0x1, RZ ;  /* 0x04200000a1047989 */ /* 0x000ee200000e00ff */
[CC--:B0-----:R-:W-:Y:S01]  /*5560*/  FMUL.FTZ R7, R161.reuse, R9.reuse ;  /* 0x00000009a1077220 */ /* 0x0c1fe20000410000 */
[C---:B------:R-:W-:Y:S01]  /*5570*/  FMUL.FTZ R6, R160.reuse, R9 ;  /* 0x00000009a0067220 */ /* 0x040fe20000410000 */
[----:B-1----:R-:W-:Y:S02]  /*5580*/  ULEA UR8, UR13, UR8, 0x18 ;  /* 0x000000080d087291 */ /* 0x002fe4000f8ec0ff */
[-C--:B----4-:R-:W-:Y:S01]  /*5590*/  FFMA.FTZ R7, R160, R8.reuse, R7 ;  /* 0x00000008a0077223 */ /* 0x090fe20000010007 */
[----:B------:R-:W-:-:S03]  /*55a0*/  FFMA.FTZ R6, R161, R8, -R6 ;  /* 0x00000008a1067223 */ /* 0x000fc60000010806 */
[----:B------:R-:W-:Y:S01]  /*55b0*/  @P0 FADD.FTZ R158, R158, R7 ;  /* 0x000000079e9e0221 */ /* 0x000fe20000010000 */
[----:B------:R-:W-:Y:S01]  /*55c0*/  @P0 FADD.FTZ R159, R159, R6 ;  /* 0x000000069f9f0221 */ /* 0x000fe20000010000 */
[----:B------:R-:W-:-:S03]  /*55d0*/  @!P1 LEA R164, R147, UR8, 0x4 ;  /* 0x0000000893a49c11 */ /* 0x000fc6000f8e20ff */
[----:B------:R-:W0:Y:S01]  /*55e0*/  SHFL.UP PT, R9, R158, 0x2, RZ ;  /* 0x044000009e097989 */ /* 0x000e2200000e00ff */
[----:B-----5:R-:W-:-:S03]  /*55f0*/  FMUL.FTZ R7, R161, R5 ;  /* 0x00000005a1077220 */ /* 0x020fc60000410000 */
[----:B------:R-:W1:Y:S01]  /*5600*/  SHFL.UP PT, R8, R159, 0x2, RZ ;  /* 0x044000009f087989 */ /* 0x000e6200000e00ff */
[C---:B------:R-:W-:Y:S01]  /*5610*/  FMUL.FTZ R6, R160.reuse, R5 ;  /* 0x00000005a0067220 */ /* 0x040fe20000410000 */
[----:B---3--:R-:W-:-:S03]  /*5620*/  @P0 FFMA.FTZ R160, R160, R4, R7 ;  /* 0x00000004a0a00223 */ /* 0x008fc60000010007 */
[----:B------:R-:W-:Y:S01]  /*5630*/  @P0 FFMA.FTZ R161, R161, R4, -R6 ;  /* 0x00000004a1a10223 */ /* 0x000fe20000010806 */
[----:B------:R-:W-:Y:S01]  /*5640*/  ISETP.GE.AND P0, PT, R102, 0x2, PT ;  /* 0x000000026600780c */ /* 0x000fe20003f06270 */
[----:B------:R-:W3:Y:S04]  /*5650*/  SHFL.UP PT, R5, R160, 0x2, RZ ;  /* 0x04400000a0057989 */ /* 0x000ee800000e00ff */
[----:B------:R-:W4:Y:S01]  /*5660*/  SHFL.UP PT, R4, R161, 0x2, RZ ;  /* 0x04400000a1047989 */ /* 0x000f2200000e00ff */
[-C--:B0-----:R-:W-:Y:S01]  /*5670*/  FMUL.FTZ R7, R161, R9.reuse ;  /* 0x00000009a1077220 */ /* 0x081fe20000410000 */
[----:B------:R-:W-:-:S03]  /*5680*/  FMUL.FTZ R6, R160, R9 ;  /* 0x00000009a0067220 */ /* 0x000fc60000410000 */
[-C--:B-1----:R-:W-:Y:S01]  /*5690*/  FFMA.FTZ R7, R160, R8.reuse, R7 ;  /* 0x00000008a0077223 */ /* 0x082fe20000010007 */
[----:B------:R-:W-:-:S03]  /*56a0*/  FFMA.FTZ R6, R161, R8, -R6 ;  /* 0x00000008a1067223 */ /* 0x000fc60000010806 */
[----:B------:R-:W-:Y:S01]  /*56b0*/  @P0 FADD.FTZ R158, R158, R7 ;  /* 0x000000079e9e0221 */ /* 0x000fe20000010000 */
[----:B------:R-:W-:Y:S01]  /*56c0*/  @P0 FADD.FTZ R159, R159, R6 ;  /* 0x000000069f9f0221 */ /* 0x000fe20000010000 */
[----:B---3--:R-:W-:-:S03]  /*56d0*/  FMUL.FTZ R7, R161, R5 ;  /* 0x00000005a1077220 */ /* 0x008fc60000410000 */
[----:B------:R-:W0:Y:S01]  /*56e0*/  SHFL.UP PT, R9, R158, 0x4, RZ ;  /* 0x048000009e097989 */ /* 0x000e2200000e00ff */
[C---:B------:R-:W-:Y:S01]  /*56f0*/  FMUL.FTZ R6, R160.reuse, R5 ;  /* 0x00000005a0067220 */ /* 0x040fe20000410000 */
[-C--:B----4-:R-:W-:Y:S02]  /*5700*/  @P0 FFMA.FTZ R160, R160, R4.reuse, R7 ;  /* 0x00000004a0a00223 */ /* 0x090fe40000010007 */
[----:B------:R-:W1:Y:S01]  /*5710*/  SHFL.UP PT, R8, R159, 0x4, RZ ;  /* 0x048000009f087989 */ /* 0x000e6200000e00ff */
[----:B------:R-:W-:Y:S01]  /*5720*/  @P0 FFMA.FTZ R161, R161, R4, -R6 ;  /* 0x00000004a1a10223 */ /* 0x000fe20000010806 */
[----:B------:R-:W-:Y:S02]  /*5730*/  ISETP.GE.AND P0, PT, R102, 0x4, PT ;  /* 0x000000046600780c */ /* 0x000fe40003f06270 */
[----:B------:R-:W3:Y:S04]  /*5740*/  SHFL.UP PT, R5, R160, 0x4, RZ ;  /* 0x04800000a0057989 */ /* 0x000ee800000e00ff */
[----:B------:R-:W4:Y:S01]  /*5750*/  SHFL.UP PT, R4, R161, 0x4, RZ ;  /* 0x04800000a1047989 */ /* 0x000f2200000e00ff */
[-C--:B0-----:R-:W-:Y:S01]  /*5760*/  FMUL.FTZ R7, R161, R9.reuse ;  /* 0x00000009a1077220 */ /* 0x081fe20000410000 */
[----:B------:R-:W-:-:S03]  /*5770*/  FMUL.FTZ R6, R160, R9 ;  /* 0x00000009a0067220 */ /* 0x000fc60000410000 */
[-C--:B-1----:R-:W-:Y:S01]  /*5780*/  FFMA.FTZ R7, R160, R8.reuse, R7 ;  /* 0x00000008a0077223 */ /* 0x082fe20000010007 */
[----:B------:R-:W-:-:S03]  /*5790*/  FFMA.FTZ R6, R161, R8, -R6 ;  /* 0x00000008a1067223 */ /* 0x000fc60000010806 */
[----:B------:R-:W-:Y:S01]  /*57a0*/  @P0 FADD.FTZ R158, R158, R7 ;  /* 0x000000079e9e0221 */ /* 0x000fe20000010000 */
[-C--:B---3--:R-:W-:Y:S01]  /*57b0*/  FMUL.FTZ R7, R161, R5.reuse ;  /* 0x00000005a1077220 */ /* 0x088fe20000410000 */
[----:B------:R-:W-:Y:S01]  /*57c0*/  @P0 FADD.FTZ R159, R159, R6 ;  /* 0x000000069f9f0221 */ /* 0x000fe20000010000 */
[C---:B------:R-:W-:Y:S02]  /*57d0*/  FMUL.FTZ R6, R160.reuse, R5 ;  /* 0x00000005a0067220 */ /* 0x040fe40000410000 */
[----:B------:R-:W0:Y:S01]  /*57e0*/  SHFL.UP PT, R8, R158, 0x8, RZ ;  /* 0x050000009e087989 */ /* 0x000e2200000e00ff */
[-C--:B----4-:R-:W-:Y:S01]  /*57f0*/  @P0 FFMA.FTZ R160, R160, R4.reuse, R7 ;  /* 0x00000004a0a00223 */ /* 0x090fe20000010007 */
[----:B------:R-:W-:Y:S01]  /*5800*/  @P0 FFMA.FTZ R161, R161, R4, -R6 ;  /* 0x00000004a1a10223 */ /* 0x000fe20000010806 */
[----:B------:R-:W-:Y:S01]  /*5810*/  ISETP.GE.AND P0, PT, R102, 0x8, PT ;  /* 0x000000086600780c */ /* 0x000fe20003f06270 */
[----:B------:R-:W1:Y:S04]  /*5820*/  SHFL.UP PT, R7, R159, 0x8, RZ ;  /* 0x050000009f077989 */ /* 0x000e6800000e00ff */
[----:B------:R-:W3:Y:S04]  /*5830*/  SHFL.UP PT, R5, R160, 0x8, RZ ;  /* 0x05000000a0057989 */ /* 0x000ee800000e00ff */
[----:B------:R-:W4:Y:S01]  /*5840*/  SHFL.UP PT, R4, R161, 0x8, RZ ;  /* 0x05000000a1047989 */ /* 0x000f2200000e00ff */
[-C--:B0-----:R-:W-:Y:S01]  /*5850*/  FMUL.FTZ R9, R161, R8.reuse ;  /* 0x00000008a1097220 */ /* 0x081fe20000410000 */
[----:B------:R-:W-:-:S03]  /*5860*/  FMUL.FTZ R8, R160, R8 ;  /* 0x00000008a0087220 */ /* 0x000fc60000410000 */
[CC--:B-1----:R-:W-:Y:S01]  /*5870*/  FFMA.FTZ R11, R160.reuse, R7.reuse, R9 ;  /* 0x00000007a00b7223 */ /* 0x0c2fe20000010009 */
[C---:B------:R-:W-:Y:S01]  /*5880*/  FFMA.FTZ R8, R161.reuse, R7, -R8 ;  /* 0x00000007a1087223 */ /* 0x040fe20000010808 */
[-C--:B---3--:R-:W-:Y:S01]  /*5890*/  FMUL.FTZ R9, R161, R5.reuse ;  /* 0x00000005a1097220 */ /* 0x088fe20000410000 */
[----:B------:R-:W-:Y:S01]  /*58a0*/  FMUL.FTZ R6, R160, R5 ;  /* 0x00000005a0067220 */ /* 0x000fe20000410000 */
[----:B------:R-:W-:Y:S01]  /*58b0*/  @P0 FADD.FTZ R158, R158, R11 ;  /* 0x0000000b9e9e0221 */ /* 0x000fe20000010000 */
[----:B------:R-:W-:Y:S01]  /*58c0*/  @P0 FADD.FTZ R159, R159, R8 ;  /* 0x000000089f9f0221 */ /* 0x000fe20000010000 */
[-C--:B----4-:R-:W-:Y:S01]  /*58d0*/  @P0 FFMA.FTZ R160, R160, R4.reuse, R9 ;  /* 0x00000004a0a00223 */ /* 0x090fe20000010009 */
[----:B------:R-:W-:Y:S01]  /*58e0*/  @P0 FFMA.FTZ R161, R161, R4, -R6 ;  /* 0x00000004a1a10223 */ /* 0x000fe20000010806 */
[----:B------:R-:W-:Y:S01]  /*58f0*/  ISETP.NE.AND P0, PT, RZ, UR6, PT ;  /* 0x00000006ff007c0c */ /* 0x000fe2000bf05270 */
[----:B------:R-:W0:Y:S03]  /*5900*/  SHFL.UP PT, R7, R158, 0x10, RZ ;  /* 0x060000009e077989 */ /* 0x000e2600000e00ff */
[----:B------:R-:W-:Y:S01]  /*5910*/  ISETP.NE.OR P0, PT, R103, RZ, !P0 ;  /* 0x000000ff6700720c */ /* 0x000fe20004705670 */
[----:B------:R-:W1:Y:S04]  /*5920*/  SHFL.UP PT, R4, R160, 0x10, RZ ;  /* 0x06000000a0047989 */ /* 0x000e6800000e00ff */
[----:B------:R-:W3:Y:S04]  /*5930*/  SHFL.UP PT, R9, R161, 0x10, RZ ;  /* 0x06000000a1097989 */ /* 0x000ee800000e00ff */
[----:B------:R-:W4:Y:S01]  /*5940*/  SHFL.UP PT, R5, R159, 0x10, RZ ;  /* 0x060000009f057989 */ /* 0x000f2200000e00ff */
[CC--:B0-----:R-:W-:Y:S01]  /*5950*/  FMUL.FTZ R6, R160.reuse, R7.reuse ;  /* 0x00000007a0067220 */ /* 0x0c1fe20000410000 */
[C---:B------:R-:W-:Y:S01]  /*5960*/  FMUL.FTZ R7, R161.reuse, R7 ;  /* 0x00000007a1077220 */ /* 0x040fe20000410000 */
[-C--:B-1----:R-:W-:Y:S01]  /*5970*/  FMUL.FTZ R8, R160, R4.reuse ;  /* 0x00000004a0087220 */ /* 0x082fe20000410000 */
[----:B------:R-:W-:-:S03]  /*5980*/  FMUL.FTZ R4, R161, R4 ;  /* 0x00000004a1047220 */ /* 0x000fc60000410000 */
[CC--:B---3--:R-:W-:Y:S01]  /*5990*/  FFMA.FTZ R8, R161.reuse, R9.reuse, -R8 ;  /* 0x00000009a1087223 */ /* 0x0c8fe20000010808 */
[C---:B------:R-:W-:Y:S01]  /*59a0*/  FFMA.FTZ R9, R160.reuse, R9, R4 ;  /* 0x00000009a0097223 */ /* 0x040fe20000010004 */
[----:B------:R-:W-:Y:S02]  /*59b0*/  HFMA2 R4, -RZ, RZ, 1.875, 0 ;  /* 0x3f800000ff047431 */ /* 0x000fe400000001ff */
[-C--:B----4-:R-:W-:Y:S01]  /*59c0*/  FFMA.FTZ R6, R161, R5.reuse, -R6 ;  /* 0x00000005a1067223 */ /* 0x090fe20000010806 */
[----:B------:R-:W-:Y:S01]  /*59d0*/  FFMA.FTZ R11, R160, R5, R7 ;  /* 0x00000005a00b7223 */ /* 0x000fe20000010007 */
[----:B------:R-:W-:Y:S02]  /*59e0*/  MOV R5, RZ ;  /* 0x000000ff00057202 */ /* 0x000fe40000000f00 */
[----:B------:R-:W-:Y:S01]  /*59f0*/  FADD.FTZ R10, R159, R6 ;  /* 0x000000069f0a7221 */ /* 0x000fe20000010000 */
[----:B------:R-:W-:Y:S01]  /*5a00*/  CS2R R6, SRZ ;  /* 0x0000000000067805 */ /* 0x000fe2000001ff00 */
[----:B------:R-:W-:-:S05]  /*5a10*/  FADD.FTZ R11, R158, R11 ;  /* 0x0000000b9e0b7221 */ /* 0x000fca0000010000 */
[----:B------:R-:W-:Y:S01]  /*5a20*/  @!P0 LDS.128 R4, [UR12] ;  /* 0x0000000cff048984 */ /* 0x000fe20008000c00 */
[----:B------:R-:W-:-:S03]  /*5a30*/  ISETP.GE.AND P0, PT, R102, 0x10, PT ;  /* 0x000000106600780c */ /* 0x000fc60003f06270 */
[----:B------:R0:W-:Y:S01]  /*5a40*/  @!P1 STS.128 [R164+0x1090], R8 ;  /* 0x00109008a4009388 */ /* 0x0001e20000000c00 */
[----:B------:R-:W-:Y:S01]  /*5a50*/  BAR.SYNC.DEFER_BLOCKING 0x0 ;  /* 0x0000000000007b1d */ /* 0x000fe20000010000 */
[----:B------:R-:W-:Y:S02]  /*5a60*/  ISETP.GE.U32.AND P1, PT, R104, 0x20, PT ;  /* 0x000000206800780c */ /* 0x000fe40003f26070 */
[----:B0-----:R-:W-:Y:S02]  /*5a70*/  FSEL R8, R161, R8, !P0 ;  /* 0x00000008a1087208 */ /* 0x001fe40004000000 */
[----:B------:R-:W-:Y:S02]  /*5a80*/  FSEL R9, R160, R9, !P0 ;  /* 0x00000009a0097208 */ /* 0x000fe40004000000 */
[----:B------:R-:W-:Y:S02]  /*5a90*/  FSEL R10, R159, R10, !P0 ;  /* 0x0000000a9f0a7208 */ /* 0x000fe40004000000 */
[----:B------:R-:W-:Y:S01]  /*5aa0*/  FSEL R11, R158, R11, !P0 ;  /* 0x0000000b9e0b7208 */ /* 0x000fe20004000000 */
[----:B------:R-:W-:Y:S01]  /*5ab0*/  SHFL.UP PT, R8, R8, 0x1, RZ ;  /* 0x0420000008087989 */ /* 0x000fe200000e00ff */
[----:B------:R-:W-:-:S03]  /*5ac0*/  ISETP.NE.AND P0, PT, R147, 0x1, PT ;  /* 0x000000019300780c */ /* 0x000fc60003f05270 */
[----:B------:R-:W-:Y:S04]  /*5ad0*/  SHFL.UP PT, R9, R9, 0x1, RZ ;  /* 0x0420000009097989 */ /* 0x000fe800000e00ff */
[----:B------:R-:W0:Y:S04]  /*5ae0*/  LDS.128 R12, [UR8+0x1090] ;  /* 0x00109008ff0c7984 */ /* 0x000e280008000c00 */
[----:B------:R-:W1:Y:S04]  /*5af0*/  LDS.128 R16, [UR8+0x10a0] ;  /* 0x0010a008ff107984 */ /* 0x000e680008000c00 */
[----:B------:R-:W3:Y:S01]  /*5b00*/  SHFL.UP PT, R10, R10, 0x1, RZ ;  /* 0x042000000a0a7989 */ /* 0x000ee200000e00ff */
[-C--:B--2---:R-:W-:Y:S01]  /*5b10*/  FMUL.FTZ R162, R2, R21.reuse ;  /* 0x0000001502a27220 */ /* 0x084fe20000410000 */
[----:B------:R-:W-:-:S02]  /*5b20*/  FMUL.FTZ R163, R3, R21 ;  /* 0x0000001503a37220 */ /* 0x000fc40000410000 */
[----:B------:R-:W2:Y:S01]  /*5b30*/  SHFL.UP PT, R11, R11, 0x1, RZ ;  /* 0x042000000b0b7989 */ /* 0x000ea200000e00ff */
[-C--:B------:R-:W-:Y:S01]  /*5b40*/  FFMA.FTZ R162, R3, R20.reuse, R162 ;  /* 0x0000001403a27223 */ /* 0x080fe200000100a2 */
[----:B------:R-:W-:-:S04]  /*5b50*/  FFMA.FTZ R163, R2, R20, -R163 ;  /* 0x0000001402a37223 */ /* 0x000fc800000108a3 */
[----:B------:R-:W-:Y:S02]  /*5b60*/  R2UR UR43, R162 ;  /* 0x00000000a22b72ca */ /* 0x000fe400000e0000 */
[----:B------:R-:W-:Y:S02]  /*5b70*/  R2UR UR41, R163 ;  /* 0x00000000a32972ca */ /* 0x000fe400000e0000 */
[C---:B0-----:R-:W-:Y:S02]  /*5b80*/  FSEL R105, R12.reuse, R105, !P0 ;  /* 0x000000690c697208 */ /* 0x041fe40004000000 */
[C---:B------:R-:W-:Y:S01]  /*5b90*/  FSEL R106, R13.reuse, R106, !P0 ;  /* 0x0000006a0d6a7208 */ /* 0x040fe20004000000 */
[-C--:B-1----:R-:W-:Y:S01]  /*5ba0*/  FMUL.FTZ R3, R13, R17.reuse ;  /* 0x000000110d037220 */ /* 0x082fe20000410000 */
[-C--:B------:R-:W-:Y:S01]  /*5bb0*/  FMUL.FTZ R2, R12, R17.reuse ;  /* 0x000000110c027220 */ /* 0x080fe20000410000 */
[C---:B------:R-:W-:Y:S01]  /*5bc0*/  FMUL.FTZ R20, R14.reuse, R17 ;  /* 0x000000110e147220 */ /* 0x040fe20000410000 */
[----:B------:R-:W-:Y:S01]  /*5bd0*/  FSEL R107, R14, R107, !P0 ;  /* 0x0000006b0e6b7208 */ /* 0x000fe20004000000 */
[-C--:B------:R-:W-:Y:S01]  /*5be0*/  FFMA.FTZ R12, R12, R16.reuse, -R3 ;  /* 0x000000100c0c7223 */ /* 0x080fe20000010803 */
[C---:B------:R-:W-:Y:S01]  /*5bf0*/  FMUL.FTZ R3, R15.reuse, R17 ;  /* 0x000000110f037220 */ /* 0x040fe20000410000 */
[-C--:B------:R-:W-:Y:S01]  /*5c00*/  FFMA.FTZ R20, R15, R16.reuse, R20 ;  /* 0x000000100f147223 */ /* 0x080fe20000010014 */
[----:B------:R-:W-:Y:S01]  /*5c10*/  FFMA.FTZ R2, R13, R16, R2 ;  /* 0x000000100d027223 */ /* 0x000fe20000010002 */
[----:B------:R-:W-:Y:S01]  /*5c20*/  FSEL R108, R15, R108, !P0 ;  /* 0x0000006c0f6c7208 */ /* 0x000fe20004000000 */
[----:B------:R-:W-:Y:S01]  /*5c30*/  FFMA.FTZ R3, R14, R16, -R3 ;  /* 0x000000100e037223 */ /* 0x000fe20000010803 */
[----:B------:R-:W-:-:S03]  /*5c40*/  FADD.FTZ R19, R19, R20 ;  /* 0x0000001413137221 */ /* 0x000fc60000010000 */
[----:B------:R-:W-:Y:S01]  /*5c50*/  FADD.FTZ R3, R18, R3 ;  /* 0x0000000312037221 */ /* 0x000fe20000010000 */
[----:B--23--:R-:W-:Y:S06]  /*5c60*/  @!P1 BRA `(.L_x_690) ;  /* 0x0000000000409947 */ /* 0x00cfec0003800000 */
[CC--:B------:R-:W-:Y:S01]  /*5c70*/  FMUL.FTZ R14, R8.reuse, R108.reuse ;  /* 0x0000006c080e7220 */ /* 0x0c0fe20000410000 */
[C---:B------:R-:W-:Y:S01]  /*5c80*/  FMUL.FTZ R3, R9.reuse, R108 ;  /* 0x0000006c09037220 */ /* 0x040fe20000410000 */
[CC--:B------:R-:W-:Y:S01]  /*5c90*/  FMUL.FTZ R2, R9.reuse, R106.reuse ;  /* 0x0000006a09027220 */ /* 0x0c0fe20000410000 */
[C---:B------:R-:W-:Y:S01]  /*5ca0*/  FMUL.FTZ R12, R8.reuse, R106 ;  /* 0x0000006a080c7220 */ /* 0x040fe20000410000 */
[CC--:B------:R-:W-:Y:S01]  /*5cb0*/  FFMA.FTZ R14, R9.reuse, R107.reuse, R14 ;  /* 0x0000006b090e7223 */ /* 0x0c0fe2000001000e */
[C---:B------:R-:W-:Y:S01]  /*5cc0*/  FFMA.FTZ R3, R8.reuse, R107, -R3 ;  /* 0x0000006b08037223 */ /* 0x040fe20000010803 */
[-C--:B------:R-:W-:Y:S01]  /*5cd0*/  FFMA.FTZ R2, R8, R105.reuse, -R2 ;  /* 0x0000006908027223 */ /* 0x080fe20000010802 */
        /* <DEDUP_REMOVED lines=9> */
.L_x_690:
        /* <DEDUP_REMOVED lines=16> */
.L_x_691:
[----:B------:R-:W-:Y:S05]  /*5e70*/  BSYNC.RECONVERGENT B0 ;  /* 0x0000000000007941 */ /* 0x000fea0003800200 */
.L_x_689:
        /* <DEDUP_REMOVED lines=116> */
.L_x_693:
[----:B------:R-:W-:Y:S05]  /*65c0*/  BSYNC.RECONVERGENT B0 ;  /* 0x0000000000007941 */ /* 0x000fea0003800200 */
.L_x_692:
[----:B0-----:R-:W-:Y:S01]  /*65d0*/  FMUL.FTZ R3, R8, UR43 ;  /* 0x0000002b08037c20 */ /* 0x001fe20008410000 */
[----:B------:R-:W-:Y:S01]  /*65e0*/  FMUL.FTZ R2, R9, UR43 ;  /* 0x0000002b09027c20 */ /* 0x000fe20008410000 */
[----:B------:R-:W-:Y:S01]  /*65f0*/  FMUL.FTZ R5, R10, UR43 ;  /* 0x0000002b0a057c20 */ /* 0x000fe20008410000 */
[----:B------:R-:W-:Y:S01]  /*6600*/  ULEA UR14, UP0, UR38, UR14, 0x3 ;  /* 0x0000000e260e7291 */ /* 0x000fe2000f8018ff */
[----:B------:R-:W-:Y:S01]  /*6610*/  FFMA.FTZ R130, R130, UR41, -R3 ;  /* 0x0000002982827c23 */ /* 0x000fe20008010803 */
[----:B------:R-:W-:Y:S01]  /*6620*/  FMUL.FTZ R3, R12, UR43 ;  /* 0x0000002b0c037c20 */ /* 0x000fe20008410000 */
[----:B------:R-:W-:Y:S01]  /*6630*/  UIADD3 UR9, UPT, UPT, UR9, 0x1, URZ ;  /* 0x0000000109097890 */ /* 0x000fe2000fffe0ff */
[----:B------:R-:W-:Y:S01]  /*6640*/  FFMA.FTZ R127, R127, UR41, -R2 ;  /* 0x000000297f7f7c23 */ /* 0x000fe20008010802 */
[----:B------:R-:W-:Y:S01]  /*6650*/  FFMA.FTZ R124, R124, UR41, -R5 ;  /* 0x000000297c7c7c23 */ /* 0x000fe20008010805 */
[----:B------:R-:W-:Y:S01]  /*6660*/  FFMA.FTZ R118, R118, UR41, -R3 ;  /* 0x0000002976767c23 */ /* 0x000fe20008010803 */
[----:B------:R-:W-:Y:S01]  /*6670*/  FMUL.FTZ R2, R11, UR43 ;  /* 0x0000002b0b027c20 */ /* 0x000fe20008410000 */
[----:B------:R-:W-:Y:S01]  /*6680*/  FMUL.FTZ R4, R13, UR43 ;  /* 0x0000002b0d047c20 */ /* 0x000fe20008410000 */
[----:B------:R-:W-:Y:S01]  /*6690*/  FMUL.FTZ R5, R14, UR43 ;  /* 0x0000002b0e057c20 */ /* 0x000fe20008410000 */
[----:B------:R-:W-:Y:S01]  /*66a0*/  FMUL.FTZ R0, R0, UR43 ;  /* 0x0000002b00007c20 */ /* 0x000fe20008410000 */
[----:B------:R-:W-:Y:S01]  /*66b0*/  FMUL.FTZ R3, R18, UR43 ;  /* 0x0000002b12037c20 */ /* 0x000fe20008410000 */
[----:B------:R-:W-:Y:S01]  /*66c0*/  FADD.FTZ R6, RZ, R150 ;  /* 0x00000096ff067221 */ /* 0x000fe20000010000 */
[----:B------:R-:W-:Y:S01]  /*66d0*/  UIADD3.X UR15, UPT, UPT, UR15, UR30, URZ, UP0, !UPT ;  /* 0x0000001e0f0f7290 */ /* 0x000fe200087fe4ff */
[----:B------:R-:W-:Y:S01]  /*66e0*/  FFMA.FTZ R121, R121, UR41, -R2 ;  /* 0x0000002979797c23 */ /* 0x000fe20008010802 */
[----:B------:R-:W-:Y:S01]  /*66f0*/  UISETP.NE.AND UP0, UPT, UR9, URZ, UPT ;  /* 0x000000ff0900728c */ /* 0x000fe2000bf05270 */
[----:B------:R-:W-:Y:S01]  /*6700*/  FFMA.FTZ R115, R115, UR41, -R4 ;  /* 0x0000002973737c23 */ /* 0x000fe20008010804 */
        /* <DEDUP_REMOVED lines=8> */
[----:B------:R-:W-:Y:S01]  /*6790*/  FMUL.FTZ R4, R21, UR43 ;  /* 0x0000002b15047c20 */ /* 0x000fe20008410000 */
[----:B------:R-:W-:Y:S01]  /*67a0*/  FMUL.FTZ R6, R6, UR43 ;  /* 0x0000002b06067c20 */ /* 0x000fe20008410000 */
[----:B------:R-:W-:Y:S01]  /*67b0*/  FFMA.FTZ R42, R3, 2, R42 ;  /* 0x40000000032a7823 */ /* 0x000fe2000001002a */
        /* <DEDUP_REMOVED lines=29> */
.L_x_688:
[----:B------:R-:W-:Y:S01]  /*6990*/  BAR.SYNC.DEFER_BLOCKING 0x0 ;  /* 0x0000000000007b1d */ /* 0x000fe20000010000 */
[----:B------:R-:W-:Y:S01]  /*69a0*/  ISETP.NE.AND P0, PT, R104, RZ, PT ;  /* 0x000000ff6800720c */ /* 0x000fe20003f05270 */
[----:B------:R-:W-:Y:S01]  /*69b0*/  UIADD3 UR32, UP0, UPT, UR32, 0x1000, URZ ;  /* 0x0000100020207890 */ /* 0x000fe2000ff1e0ff */
[----:B------:R-:W-:Y:S01]  /*69c0*/  MOV R3, UR35 ;  /* 0x0000002300037c02 */ /* 0x000fe20008000f00 */
[----:B------:R-:W-:Y:S01]  /*69d0*/  UIADD3 UR20, UP1, UPT, UR20, 0x1000, URZ ;  /* 0x0000100014147890 */ /* 0x000fe2000ff3e0ff */
[----:B------:R-:W-:Y:S01]  /*69e0*/  LOP3.LUT R2, R148, 0x3e00, RZ, 0xc0, !PT ;  /* 0x00003e0094027812 */ /* 0x000fe200078ec0ff */
[----:B------:R-:W0:Y:S03]  /*69f0*/  LDCU.128 UR12, c[0x0][0x420] ;  /* 0x00008400ff0c77ac */ /* 0x000e260008000c00 */
[----:B------:R-:W-:Y:S01]  /*6a00*/  IADD3 R5, PT, PT, R103, R2, RZ ;  /* 0x0000000267057210 */ /* 0x000fe20007ffe0ff */
[----:B------:R-:W-:Y:S01]  /*6a10*/  UMOV UR9, URZ ;  /* 0x000000ff00097c82 */ /* 0x000fe20008000000 */
[----:B------:R-:W1:Y:S01]  /*6a20*/  LDCU.64 UR24, c[0x0][0x478] ;  /* 0x00008f00ff1877ac */ /* 0x000e620008000a00 */
[----:B------:R-:W-:-:S02]  /*6a30*/  LOP3.LUT R6, R2, 0x1f, R104, 0xf8, !PT ;  /* 0x0000001f02067812 */ /* 0x000fc400078ef868 */
[C---:B------:R-:W-:Y:S01]  /*6a40*/  IADD3 R7, PT, PT, R5.reuse, 0x40, RZ ;  /* 0x0000004005077810 */ /* 0x040fe20007ffe0ff */
[----:B------:R-:W-:Y:S01]  /*6a50*/  UIADD3.X UR33, UPT, UPT, URZ, UR33, URZ, UP0, !UPT ;  /* 0x00000021ff217290 */ /* 0x000fe200087fe4ff */
[C---:B------:R-:W-:Y:S01]  /*6a60*/  LOP3.LUT R9, R6.reuse, 0x20, RZ, 0xfc, !PT ;  /* 0x0000002006097812 */ /* 0x040fe200078efcff */
[----:B------:R-:W-:Y:S01]  /*6a70*/  UIADD3.X UR34, UPT, UPT, URZ, UR34, URZ, UP1, !UPT ;  /* 0x00000022ff227290 */ /* 0x000fe20008ffe4ff */
[----:B------:R-:W-:Y:S02]  /*6a80*/  LOP3.LUT R13, R6, 0xa0, RZ, 0xfc, !PT ;  /* 0x000000a0060d7812 */ /* 0x000fe400078efcff */
[----:B------:R-:W-:Y:S01]  /*6a90*/  IADD3 R11, PT, PT, R5, 0xc0, RZ ;  /* 0x000000c0050b7810 */ /* 0x000fe20007ffe0ff */
[----:B------:R-:W-:Y:S04]  /*6aa0*/  STS [R100], R53 ;  /* 0x0000003564007388 */ /* 0x000fe80000000800 */
        /* <DEDUP_REMOVED lines=33> */
[----:B------:R-:W-:Y:S06]  /*6cc0*/  BAR.SYNC.DEFER_BLOCKING 0x0 ;  /* 0x0000000000007b1d */ /* 0x000fec0000010000 */
[----:B------:R-:W3:Y:S01]  /*6cd0*/  LDS R0, [UR8+0x1080] ;  /* 0x00108008ff007984 */ /* 0x000ee20008000800 */
[----:B------:R-:W-:-:S02]  /*6ce0*/  USHF.L.U32 UR8, UR6, 0xa, URZ ;  /* 0x0000000a06087899 */ /* 0x000fc400080006ff */
[----:B------:R-:W-:Y:S02]  /*6cf0*/  UIADD3 UR6, UPT, UPT, UR6, 0x1, URZ ;  /* 0x0000000106067890 */ /* 0x000fe4000fffe0ff */
[----:B0-----:R-:W-:-:S04]  /*6d00*/  UIMAD.WIDE.U32 UR8, UR31, UR12, UR8 ;  /* 0x0000000c1f0872a5 */ /* 0x001fc8000f8e0008 */
[----:B------:R-:W-:-:S04]  /*6d10*/  UIMAD UR9, UR31, UR13, UR9 ;  /* 0x0000000d1f0972a4 */ /* 0x000fc8000f8e0209 */
[----:B------:R-:W-:-:S04]  /*6d20*/  UIMAD.WIDE.U32 UR8, UR28, UR14, UR8 ;  /* 0x0000000e1c0872a5 */ /* 0x000fc8000f8e0008 */
[----:B------:R-:W-:Y:S02]  /*6d30*/  UIMAD UR15, UR28, UR15, UR9 ;  /* 0x0000000f1c0f72a4 */ /* 0x000fe4000f8e0209 */
[----:B--2---:R-:W-:-:S04]  /*6d40*/  IADD3 R3, P0, PT, R5, UR8, RZ ;  /* 0x0000000805037c10 */ /* 0x004fc8000ff1e0ff */
[----:B------:R-:W-:Y:S01]  /*6d50*/  IADD3.X R4, PT, PT, RZ, UR15, RZ, P0, !PT ;  /* 0x0000000fff047c10 */ /* 0x000fe200087fe4ff */
[----:B------:R-:W0:Y:S01]  /*6d60*/  LDCU UR8, c[0x0][0x394] ;  /* 0x00007280ff0877ac */ /* 0x000e220008000800 */
[----:B-1----:R-:W-:-:S04]  /*6d70*/  LEA R2, P0, R3, UR24, 0x2 ;  /* 0x0000001803027c11 */ /* 0x002fc8000f8010ff */
[----:B------:R-:W-:Y:S02]  /*6d80*/  LEA.HI.X R3, R3, UR25, R4, 0x2, P0 ;  /* 0x0000001903037c11 */ /* 0x000fe400080f1404 */
[-C--:B---3--:R-:W-:Y:S02]  /*6d90*/  ISETP.GE.AND P2, PT, R9, R0.reuse, PT ;  /* 0x000000000900720c */ /* 0x088fe40003f46270 */
[-C--:B------:R-:W-:Y:S01]  /*6da0*/  ISETP.GE.AND P1, PT, R5, R0.reuse, PT ;  /* 0x000000000500720c */ /* 0x080fe20003f26270 */
[----:B0-----:R-:W-:Y:S01]  /*6db0*/  UISETP.GE.AND UP0, UPT, UR6, UR8, UPT ;  /* 0x000000080600728c */ /* 0x001fe2000bf06270 */
        /* <DEDUP_REMOVED lines=10> */
[----:B------:R-:W-:Y:S01]  /*6e60*/  IADD3 R7, PT, PT, R5, 0x120, RZ ;  /* 0x0000012005077810 */ /* 0x000fe20007ffe0ff */
[----:B------:R0:W-:Y:S01]  /*6e70*/  @!P0 STG.E desc[UR22][R2.64+0x100], R97 ;  /* 0x0001006102008986 */ /* 0x0001e2000c101916 */
[----:B------:R-:W-:-:S02]  /*6e80*/  ISETP.GE.AND P5, PT, R13, R0, PT ;  /* 0x000000000d00720c */ /* 0x000fc40003fa6270 */
[-C--:B------:R-:W-:Y:S01]  /*6e90*/  ISETP.GE.AND P3, PT, R11, R0.reuse, PT ;  /* 0x000000000b00720c */ /* 0x080fe20003f66270 */
[----:B------:R0:W-:Y:S01]  /*6ea0*/  @!P4 STG.E desc[UR22][R2.64+0x180], R95 ;  /* 0x0001805f0200c986 */ /* 0x0001e2000c101916 */
[-C--:B------:R-:W-:Y:S02]  /*6eb0*/  ISETP.GE.AND P1, PT, R9, R0.reuse, PT ;  /* 0x000000000900720c */ /* 0x080fe40003f26270 */
[-C--:B------:R-:W-:Y:S01]  /*6ec0*/  ISETP.GE.AND P0, PT, R7, R0.reuse, PT ;  /* 0x000000000700720c */ /* 0x080fe20003f06270 */
[----:B------:R0:W-:Y:S01]  /*6ed0*/  @!P6 STG.E desc[UR22][R2.64+0x200], R93 ;  /* 0x0002005d0200e986 */ /* 0x0001e2000c101916 */
[C---:B------:R-:W-:Y:S02]  /*6ee0*/  IADD3 R9, PT, PT, R5.reuse, 0x140, RZ ;  /* 0x0000014005097810 */ /* 0x040fe40007ffe0ff */
[----:B------:R-:W-:Y:S01]  /*6ef0*/  IADD3 R7, PT, PT, R5, 0x160, RZ ;  /* 0x0000016005077810 */ /* 0x000fe20007ffe0ff */
[----:B------:R0:W-:Y:S01]  /*6f00*/  @!P2 STG.E desc[UR22][R2.64+0x380], R87 ;  /* 0x000380570200a986 */ /* 0x0001e2000c101916 */
[----:B------:R-:W-:-:S02]  /*6f10*/  ISETP.GE.AND P4, PT, R9, R0, PT ;  /* 0x000000000900720c */ /* 0x000fc40003f86270 */
[-C--:B------:R-:W-:Y:S01]  /*6f20*/  ISETP.GE.AND P6, PT, R7, R0.reuse, PT ;  /* 0x000000000700720c */ /* 0x080fe20003fc6270 */
[----:B------:R0:W-:Y:S01]  /*6f30*/  @!P5 STG.E desc[UR22][R2.64+0x280], R91 ;  /* 0x0002805b0200d986 */ /* 0x0001e2000c101916 */
[C---:B------:R-:W-:Y:S02]  /*6f40*/  IADD3 R9, PT, PT, R5.reuse, 0x180, RZ ;  /* 0x0000018005097810 */ /* 0x040fe40007ffe0ff */
[C---:B------:R-:W-:Y:S01]  /*6f50*/  IADD3 R7, PT, PT, R5.reuse, 0x1c0, RZ ;  /* 0x000001c005077810 */ /* 0x040fe20007ffe0ff */
[----:B------:R0:W-:Y:S01]  /*6f60*/  @!P3 STG.E desc[UR22][R2.64+0x300], R89 ;  /* 0x000300590200b986 */ /* 0x0001e2000c101916 */
[----:B------:R-:W-:Y:S02]  /*6f70*/  LOP3.LUT R11, R6, 0x1a0, RZ, 0xfc, !PT ;  /* 0x000001a0060b7812 */ /* 0x000fe400078efcff */
[----:B------:R-:W-:Y:S01]  /*6f80*/  IADD3 R5, PT, PT, R5, 0x1e0, RZ ;  /* 0x000001e005057810 */ /* 0x000fe20007ffe0ff */
        /* <DEDUP_REMOVED lines=14> */
.L_x_696:
        /* <DEDUP_REMOVED lines=9> */
.L_x_4960:


//--------------------- .text._Z25selective_scan_fwd_kernelI32Selective_Scan_fwd_kernel_traitsILi64ELi16ELi1ELb0ELb0ELb0ELb1EfN3c107complexIfEEEEv13SSMParamsBase --------------------------
	.section	.text._Z25selective_scan_fwd_kernelI32Selective_Scan_fwd_kernel_traitsILi64ELi16ELi1ELb0ELb0ELb0ELb1EfN3c107complexIfEEEEv13SSMParamsBase,"ax",@progbits
	.align	128
        .global         _Z25selective_scan_fwd_kernelI32Selective_Scan_fwd_kernel_traitsILi64ELi16ELi1ELb0ELb0ELb0ELb1EfN3c107complexIfEEEEv13SSMParamsBase
        .type           _Z25selective_scan_fwd_kernelI32Selective_Scan_fwd_kernel_traitsILi64ELi16ELi1ELb0ELb0ELb0ELb1EfN3c107complexIfEEEEv13SSMParamsBase,@function
        .size           _Z25selective_scan_fwd_kernelI32Selective_Scan_fwd_kernel_traitsILi64ELi16ELi1ELb0ELb0ELb0ELb1EfN3c107complexIfEEEEv13SSMParamsBase,(.L_x_4961 - _Z25selective_scan_fwd_kernelI32Selective_Scan_fwd_kernel_traitsILi64ELi16ELi1ELb0ELb0ELb0ELb1EfN3c107complexIfEEEEv13SSMParamsBase)
        .other          _Z25selective_scan_fwd_kernelI32Selective_Scan_fwd_kernel_traitsILi64ELi16ELi1ELb0ELb0ELb0ELb1EfN3c107complexIfEEEEv13SSMParamsBase,@"STO_CUDA_ENTRY STV_DEFAULT"
_Z25selective_scan_fwd_kernelI32Selective_Scan_fwd_kernel_traitsILi64ELi16ELi1ELb0ELb0ELb0ELb1EfN3c107complexIfEEEEv13SSMParamsBase:
.text._Z25selective_scan_fwd_kernelI32Selective_Scan_fwd_kernel_traitsILi64ELi16ELi1ELb0ELb0ELb0ELb1EfN3c107complexIfEEEEv13SSMParamsBase:
        /* <DEDUP_REMOVED lines=29> */
[----:B------:R-:W-:Y:S02]  /*01d0*/  UIMAD.WIDE.U32 UR8, UR31, UR12, URZ ;  /* 0x0000000c1f0872a5 */ /* 0x000fe4000f8e00ff */
[----:B0-----:R-:W-:-:S10]  /*01e0*/  UIMAD.WIDE.U32 UR10, UR31, UR16, URZ ;  /* 0x000000101f0a72a5 */ /* 0x001fd4000f8e00ff */
[----:B-123--:R-:W-:Y:S05]  /*01f0*/  @!P2 EXIT ;  /* 0x000000000000a94d */ /* 0x00efea0003800000 */
[----:B------:R-:W0:Y:S01]  /*0200*/  S2R R104, SR_TID.X ;  /* 0x0000000000687919 */ /* 0x000e220000002100 */
[----:B------:R-:W-:Y:S02]  /*0210*/  UIMAD UR9, UR31, UR13, UR9 ;  /* 0x0000000d1f0972a4 */ /* 0x000fe4000f8e0209 */
[----:B------:R-:W-:Y:S02]  /*0220*/  UIMAD UR11, UR31, UR17, UR11 ;  /* 0x000000111f0b72a4 */ /* 0x000fe4000f8e020b */
[----:B------:R-:W-:Y:S01]  /*0230*/  UIMAD.WIDE.U32 UR8, UR30, UR14, UR8 ;  /* 0x0000000e1e0872a5 */ /* 0x000fe2000f8e0008 */
[----:B------:R-:W1:Y:S01]  /*0240*/  LDCU UR12, c[0x0][0x38c] ;  /* 0x00007180ff0c77ac */ /* 0x000e620008000800 */
[----:B------:R-:W-:Y:S02]  /*0250*/  UIMAD.WIDE.U32 UR10, UR30, UR18, UR10 ;  /* 0x000000121e0a72a5 */ /* 0x000fe4000f8e000a */
[----:B------:R-:W-:Y:S02]  /*0260*/  UIMAD UR16, UR30, UR15, UR9 ;  /* 0x0000000f1e1072a4 */ /* 0x000fe4000f8e0209 */
[----:B------:R-:W-:-:S02]  /*0270*/  ULEA UR18, UP0, UR8, UR4, 0x2 ;  /* 0x0000000408127291 */ /* 0x000fc4000f8010ff */
[----:B------:R-:W-:Y:S02]  /*0280*/  ULEA UR17, UP1, UR10, UR6, 0x2 ;  /* 0x000000060a117291 */ /* 0x000fe4000f8210ff */
[----:B------:R-:W-:Y:S01]  /*0290*/  ULEA.HI.X UR16, UR8, UR5, UR16, 0x2, UP0 ;  /* 0x0000000508107291 */ /* 0x000fe200080f1410 */
[----:B------:R-:W-:Y:S02]  /*02a0*/  UMOV UR4, URZ ;  /* 0x000000ff00047c82 */ /* 0x000fe40008000000 */
[----:B------:R-:W-:Y:S01]  /*02b0*/  UMOV UR5, URZ ;  /* 0x000000ff00057c82 */ /* 0x000fe20008000000 */
[----:B-----5:R-:W-:Y:S01]  /*02c0*/  @P0 R2UR UR4, R2 ;  /* 0x00000000020402ca */ /* 0x020fe200000e0000 */
[----:B------:R-:W-:Y:S01]  /*02d0*/  UIMAD UR6, UR31, UR20, UR30 ;  /* 0x000000141f0672a4 */ /* 0x000fe2000f8e021e */
[----:B------:R-:W-:Y:S01]  /*02e0*/  @P1 R2UR UR5, R4 ;  /* 0x00000000040512ca */ /* 0x000fe200000e0000 */
[----:B------:R-:W-:Y:S02]  /*02f0*/  UIMAD UR9, UR30, UR19, UR11 ;  /* 0x000000131e0972a4 */ /* 0x000fe4000f8e020b */
[----:B------:R-:W-:-:S02]  /*0300*/  UIMAD UR6, UR6, UR21, URZ ;  /* 0x00000015060672a4 */ /* 0x000fc4000f8e02ff */
[----:B------:R-:W-:Y:S01]  /*0310*/  ULEA.HI.X UR7, UR10, UR7, UR9, 0x2, UP1 ;  /* 0x000000070a077291 */ /* 0x000fe200088f1409 */
[C---:B0-----:R-:W-:Y:S01]  /*0320*/  LOP3.LUT R103, R104.reuse, 0x1f, RZ, 0xc0, !PT ;  /* 0x0000001f68677812 */ /* 0x041fe200078ec0ff */
[----:B-1----:R-:W-:Y:S01]  /*0330*/  UIMAD UR19, UR6, UR12, URZ ;  /* 0x0000000c061372a4 */ /* 0x002fe2000f8e02ff */
[----:B------:R-:W-:Y:S02]  /*0340*/  SHF.L.U32 R148, R104, 0x4, RZ ;  /* 0x0000000468947819 */ /* 0x000fe400000006ff */
[----:B------:R-:W-:Y:S01]  /*0350*/  SHF.R.U32.HI R147, RZ, 0x5, R104 ;  /* 0x00000005ff937819 */ /* 0x000fe20000011668 */
[----:B------:R-:W-:-:S08]  /*0360*/  UMOV UR6, URZ ;  /* 0x000000ff00067c82 */ /* 0x000fd00008000000 */
.L_x_736:
        /* <DEDUP_REMOVED lines=9> */
[----:B------:R-:W-:Y:S01]  /*0400*/  LEA R2, P0, R21, UR17, 0x2 ;  /* 0x0000001115027c11 */ /* 0x000fe2000f8010ff */
[----:B------:R-:W-:Y:S01]  /*0410*/  HFMA2 R12, -RZ, RZ, 0, 0 ;  /* 0x00000000ff0c7431 */ /* 0x000fe200000001ff */
[----:B------:R-:W-:Y:S01]  /*0420*/  LOP3.LUT R9, R7, 0x1f, R104, 0xf8, !PT ;  /* 0x0000001f07097812 */ /* 0x000fe200078ef868 */
[----:B------:R-:W-:Y:S01]  /*0430*/  IMAD.WIDE.U32 R4, R21, 0x4, R4 ;  /* 0x0000000415047825 */ /* 0x000fe200078e0004 */
[----:B------:R-:W-:-:S03]  /*0440*/  IADD3.X R3, PT, PT, RZ, UR7, RZ, P0, !PT ;  /* 0x00000007ff037c10 */ /* 0x000fc600087fe4ff */
[----:B------:R-:W-:Y:S01]  /*0450*/  HFMA2 R8, -RZ, RZ, 0, 0 ;  /* 0x00000000ff087431 */ /* 0x000fe200000001ff */
[C---:B------:R-:W-:Y:S01]  /*0460*/  LOP3.LUT R44, R9.reuse, 0xe0, RZ, 0xfc, !PT ;  /* 0x000000e0092c7812 */ /* 0x040fe200078efcff */
[----:B------:R-:W-:Y:S01]  /*0470*/  HFMA2 R24, -RZ, RZ, 0, 0 ;  /* 0x00000000ff187431 */ /* 0x000fe200000001ff */
[----:B------:R-:W-:Y:S01]  /*0480*/  MOV R18, RZ ;  /* 0x000000ff00127202 */ /* 0x000fe20000000f00 */
[----:B0-----:R-:W-:Y:S01]  /*0490*/  UIADD3 UR20, UPT, UPT, -UR8, UR20, URZ ;  /* 0x0000001408147290 */ /* 0x001fe2000fffe1ff */
[C---:B------:R-:W-:Y:S01]  /*04a0*/  LOP3.LUT R45, R9.reuse, 0x100, RZ, 0xfc, !PT ;  /* 0x00000100092d7812 */ /* 0x040fe200078efcff */
[----:B------:R-:W-:Y:S01]  /*04b0*/  HFMA2 R28, -RZ, RZ, 0, 0 ;  /* 0x00000000ff1c7431 */ /* 0x000fe200000001ff */
[C---:B------:R-:W-:Y:S02]  /*04c0*/  LOP3.LUT R39, R9.reuse, 0xc0, RZ, 0xfc, !PT ;  /* 0x000000c009277812 */ /* 0x040fe400078efcff */
[----:B------:R-:W-:Y:S02]  /*04d0*/  LOP3.LUT R43, R9, 0xa0, RZ, 0xfc, !PT ;  /* 0x000000a0092b7812 */ /* 0x000fe400078efcff */
[----:B------:R-:W-:Y:S01]  /*04e0*/  ISETP.GE.AND P0, PT, R21, UR20, PT ;  /* 0x0000001415007c0c */ /* 0x000fe2000bf06270 */
[----:B------:R-:W-:Y:S01]  /*04f0*/  BAR.SYNC.DEFER_BLOCKING 0x0 ;  /* 0x0000000000007b1d */ /* 0x000fe20000010000 */
[----:B------:R-:W-:-:S02]  /*0500*/  LOP3.LUT R49, R9, 0x20, RZ, 0xfc, !PT ;  /* 0x0000002009317812 */ /* 0x000fc400078efcff */
[----:B------:R-:W-:Y:S02]  /*0510*/  IADD3 R46, PT, PT, R21, 0x80, RZ ;  /* 0x00000080152e7810 */ /* 0x000fe40007ffe0ff */
[----:B------:R-:W-:Y:S02]  /*0520*/  LOP3.LUT R50, R9, 0x40, RZ, 0xfc, !PT ;  /* 0x0000004009327812 */ /* 0x000fe400078efcff */
        /* <DEDUP_REMOVED lines=35> */
[----:B------:R-:W-:-:S02]  /*0760*/  LOP3.LUT R11, R9, 0x1c0, RZ, 0xfc, !PT ;  /* 0x000001c0090b7812 */ /* 0x000fc400078efcff */
[----:B------:R-:W-:Y:S01]  /*0770*/  LOP3.LUT R9, R9, 0x1e0, RZ, 0xfc, !PT ;  /* 0x000001e009097812 */ /* 0x000fe200078efcff */
        /* <DEDUP_REMOVED lines=270> */
.L_x_698:
[----:B------:R-:W-:Y:S05]  /*1860*/  BSYNC.RECONVERGENT B0 ;  /* 0x0000000000007941 */ /* 0x000fea0003800200 */
.L_x_697:
        /* <DEDUP_REMOVED lines=34> */
.L_x_700:
[----:B------:R-:W-:Y:S05]  /*1a90*/  BSYNC.RECONVERGENT B0 ;  /* 0x0000000000007941 */ /* 0x000fea0003800200 */
.L_x_699:
        /* <DEDUP_REMOVED lines=36> */
.L_x_702:
[----:B------:R-:W-:Y:S05]  /*1ce0*/  BSYNC.RECONVERGENT B0 ;  /* 0x0000000000007941 */ /* 0x000fea0003800200 */
.L_x_701:
        /* <DEDUP_REMOVED lines=34> */
.L_x_704:
[----:B------:R-:W-:Y:S05]  /*1f10*/  BSYNC.RECONVERGENT B0 ;  /* 0x0000000000007941 */ /* 0x000fea0003800200 */
.L_x_703:
        /* <DEDUP_REMOVED lines=36> */
.L_x_706:
[----:B------:R-:W-:Y:S05]  /*2160*/  BSYNC.RECONVERGENT B0 ;  /* 0x0000000000007941 */ /* 0x000fea0003800200 */
.L_x_705:
        /* <DEDUP_REMOVED lines=34> */
.L_x_708:
[----:B------:R-:W-:Y:S05]  /*2390*/  BSYNC.RECONVERGENT B0 ;  /* 0x0000000000007941 */ /* 0x000fea0003800200 */
.L_x_707:
        /* <DEDUP_REMOVED lines=36> */
.L_x_710:
[----:B------:R-:W-:Y:S05]  /*25e0*/  BSYNC.RECONVERGENT B0 ;  /* 0x0000000000007941 */ /* 0x000fea0003800200 */
.L_x_709:
        /* <DEDUP_REMOVED lines=34> */
.L_x_712:
[----:B------:R-:W-:Y:S05]  /*2810*/  BSYNC.RECONVERGENT B0 ;  /* 0x0000000000007941 */ /* 0x000fea0003800200 */
.L_x_711:
        /* <DEDUP_REMOVED lines=36> */
.L_x_714:
[----:B------:R-:W-:Y:S05]  /*2a60*/  BSYNC.RECONVERGENT B0 ;  /* 0x0000000000007941 */ /* 0x000fea0003800200 */
.L_x_713:
        /* <DEDUP_REMOVED lines=34> */
.L_x_716:
[----:B------:R-:W-:Y:S05]  /*2c90*/  BSYNC.RECONVERGENT B0 ;  /* 0x0000000000007941 */ /* 0x000fea0003800200 */
.L_x_715:
        /* <DEDUP_REMOVED lines=39> */
.L_x_718:
[----:B------:R-:W-:Y:S05]  /*2f10*/  BSYNC.RECONVERGENT B0 ;  /* 0x0000000000007941 */ /* 0x000fea0003800200 */
.L_x_717:
        /* <DEDUP_REMOVED lines=32> */
.L_x_720:
[----:B------:R-:W-:Y:S05]  /*3120*/  BSYNC.RECONVERGENT B0 ;  /* 0x0000000000007941 */ /* 0x000fea0003800200 */
.L_x_719:
        /* <DEDUP_REMOVED lines=32> */
.L_x_722:
[----:B------:R-:W-:Y:S05]  /*3330*/  BSYNC.RECONVERGENT B0 ;  /* 0x0000000000007941 */ /* 0x000fea0003800200 */
.L_x_721:
        /* <DEDUP_REMOVED lines=32> */
.L_x_724:
[----:B------:R-:W-:Y:S05]  /*3540*/  BSYNC.RECONVERGENT B0 ;  /* 0x0000000000007941 */ /* 0x000fea0003800200 */
.L_x_723:
        /* <DEDUP_REMOVED lines=32> */
.L_x_726:
[----:B------:R-:W-:Y:S05]  /*3750*/  BSYNC.RECONVERGENT B0 ;  /* 0x0000000000007941 */ /* 0x000fea0003800200 */
.L_x_725:
        /* <DEDUP_REMOVED lines=32> */
.L_x_728:
[----:B------:R-:W-:Y:S05]  /*3960*/  BSYNC.RECONVERGENT B0 ;  /* 0x0000000000007941 */ /* 0x000fea0003800200 */
.L_x_727:
        /* <DEDUP_REMOVED lines=32> */
[----:B------:R-:W3:Y:S01]  /*3b70*/  LDCU.128 UR12, c[0x0][0x440] ;  /* 0x00008800ff0c77ac */ /* 0x000ee20008000c00 */
[----:B------:R-:W-:Y:S01]  /*3b80*/  FMUL.FTZ R28, R11, R66 ;  /* 0x000000420b1c7220 */ /* 0x000fe20000410000 */
[----:B------:R-:W-:Y:S01]  /*3b90*/  FMUL.FTZ R27, R27, R64 ;  /* 0x000000401b1b7220 */ /* 0x000fe20000410000 */
[----:B------:R-:W-:Y:S01]  /*3ba0*/  FMUL.FTZ R26, R9, R62 ;  /* 0x0000003e091a7220 */ /* 0x000fe20000410000 */
[----:B------:R-:W4:Y:S01]  /*3bb0*/  LDCU.64 UR36, c[0x0][0x450] ;  /* 0x00008a00ff2477ac */ /* 0x000f220008000a00 */
[----:B------:R-:W-:Y:S01]  /*3bc0*/  FMUL.FTZ R25, R25, R60 ;  /* 0x0000003c19197220 */ /* 0x000fe20000410000 */
[----:B------:R-:W-:Y:S01]  /*3bd0*/  FMUL.FTZ R24, R7, R58 ;  /* 0x0000003a07187220 */ /* 0x000fe20000410000 */
[----:B------:R-:W-:Y:S01]  /*3be0*/  FMUL.FTZ R23, R23, R56 ;  /* 0x0000003817177220 */ /* 0x000fe20000410000 */
[----:B0-----:R-:W-:Y:S01]  /*3bf0*/  UIMAD.WIDE.U32 UR22, UR30, UR24, URZ ;  /* 0x000000181e1672a5 */ /* 0x001fe2000f8e00ff */
[----:B------:R-:W-:Y:S01]  /*3c00*/  FMUL.FTZ R22, R5, R54 ;  /* 0x0000003605167220 */ /* 0x000fe20000410000 */
[----:B------:R-:W0:Y:S02]  /*3c10*/  LDCU.64 UR38, c[0x0][0x3e0] ;  /* 0x00007c00ff2677ac */ /* 0x000e240008000a00 */
[----:B------:R-:W-:-:S02]  /*3c20*/  UIMAD UR32, UR30, UR25, UR23 ;  /* 0x000000191e2072a4 */ /* 0x000fc4000f8e0217 */
[----:B-1----:R-:W-:Y:S02]  /*3c30*/  UIMAD.WIDE.U32 UR24, UR30, UR34, URZ ;  /* 0x000000221e1872a5 */ /* 0x002fe4000f8e00ff */
[----:B--2---:R-:W-:Y:S02]  /*3c40*/  UIMAD.WIDE.U32 UR26, UR30, UR8, URZ ;  /* 0x000000081e1a72a5 */ /* 0x004fe4000f8e00ff */
[----:B---3--:R-:W-:Y:S02]  /*3c50*/  ULEA UR23, UP0, UR22, UR14, 0x3 ;  /* 0x0000000e16177291 */ /* 0x008fe4000f8018ff */
[----:B------:R-:W-:Y:S02]  /*3c60*/  UIMAD UR8, UR30, UR35, UR25 ;  /* 0x000000231e0872a4 */ /* 0x000fe4000f8e0219 */
[----:B----4-:R-:W-:Y:S02]  /*3c70*/  ULEA UR14, UP1, UR24, UR36, 0x3 ;  /* 0x00000024180e7291 */ /* 0x010fe4000f8218ff */
[----:B------:R-:W-:-:S02]  /*3c80*/  ULEA.HI.X UR15, UR22, UR15, UR32, 0x3, UP0 ;  /* 0x0000000f160f7291 */ /* 0x000fc400080f1c20 */
[----:B------:R-:W-:Y:S01]  /*3c90*/  ULEA.HI.X UR24, UR24, UR37, UR8, 0x3, UP1 ;  /* 0x0000002518187291 */ /* 0x000fe200088f1c08 */
[----:B------:R-:W1:Y:S01]  /*3ca0*/  LDCU.64 UR36, c[0x0][0x3c0] ;  /* 0x00007800ff2477ac */ /* 0x000e620008000a00 */
[----:B------:R-:W-:Y:S02]  /*3cb0*/  UISETP.LT.AND UP0, UPT, UR33, 0x1, UPT ;  /* 0x000000012100788c */ /* 0x000fe4000bf01270 */
[----:B------:R-:W-:Y:S02]  /*3cc0*/  ULEA UR12, UP2, UR26, UR12, 0x3 ;  /* 0x0000000c1a0c7291 */ /* 0x000fe4000f8418ff */
        /* <DEDUP_REMOVED lines=10> */
.L_x_735:
[----:B------:R-:W-:Y:S02]  /*3d70*/  MOV R2, UR12 ;  /* 0x0000000c00027c02 */ /* 0x000fe40008000f00 */
[----:B------:R-:W-:-:S06]  /*3d80*/  MOV R3, UR13 ;  /* 0x0000000d00037c02 */ /* 0x000fcc0008000f00 */
[----:B------:R-:W3:Y:S01]  /*3d90*/  LDG.E.64 R2, desc[UR28][R2.64] ;  /* 0x0000001c02027981 */ /* 0x000ee2000c1e1b00 */
[----:B------:R-:W-:-:S04]  /*3da0*/  ISETP.GE.U32.AND P2, PT, R148, UR20, PT ;  /* 0x0000001494007c0c */ /* 0x000fc8000bf46070 */
[----:B------:R-:W-:Y:S01]  /*3db0*/  FSEL R130, R37, RZ, !P2 ;  /* 0x000000ff25827208 */ /* 0x000fe20005000000 */
[C---:B---3--:R-:W-:Y:S01]  /*3dc0*/  FMUL.FTZ R0, R3.reuse, R84 ;  /* 0x0000005403007220 */ /* 0x048fe20000410000 */
        /* <DEDUP_REMOVED lines=25> */
[----:B---3--:R-:W-:Y:S01]  /*3f60*/  FMUL.RZ R6, R0, 0.15915493667125701904 ;  /* 0x3e22f98300067820 */ /* 0x008fe2000040c000 */
        /* <DEDUP_REMOVED lines=100> */
[----:B---3--:R-:W-:Y:S01]  /*45b0*/  FMUL.FTZ R131, R111, R20 ;  /* 0x000000146f837220 */ /* 0x008fe20000410000 */
        /* <DEDUP_REMOVED lines=29> */
[----:B------:R-:W3:Y:S01]  /*4790*/  MUFU.EX2 R8, R8 ;  /* 0x0000000800087308 */ /* 0x000ee20000000800 */
        /* <DEDUP_REMOVED lines=22> */
[----:B---3--:R-:W-:Y:S01]  /*4900*/  FMUL.FTZ R9, R8, R9 ;  /* 0x0000000908097220 */ /* 0x008fe20000410000 */
        /* <DEDUP_REMOVED lines=23> */
[----:B------:R-:W3:Y:S01]  /*4a80*/  MUFU.EX2 R136, R136 ;  /* 0x0000008800887308 */ /* 0x000ee20000000800 */
        /* <DEDUP_REMOVED lines=41> */
[----:B---3--:R-:W-:Y:S01]  /*4d20*/  FMUL.FTZ R155, R136, R135 ;  /* 0x00000087889b7220 */ /* 0x008fe20000410000 */
        /* <DEDUP_REMOVED lines=49> */
[----:B------:R-:W3:Y:S01]  /*5040*/  LDG.E.64 R2, desc[UR28][R2.64] ;  /* 0x0000001c02027981 */ /* 0x000ee2000c1e1b00 */
[----:B------:R-:W-:Y:S01]  /*5050*/  FSEL R144, R14, 1, !P0 ;  /* 0x3f8000000e907808 */ /* 0x000fe20004000000 */
[----:B------:R-:W-:-:S02]  /*5060*/  FMUL.FTZ R11, R145, R8 ;  /* 0x00000008910b7220 */ /* 0x000fc40000410000 */
[----:B------:R-:W3:Y:S01]  /*5070*/  LDG.E.64 R20, desc[UR28][R20.64] ;  /* 0x0000001c14147981 */ /* 0x000ee2000c1e1b00 */
        /* <DEDUP_REMOVED lines=70> */
[----:B------:R-:W2:Y:S01]  /*54e0*/  SHFL.UP PT, R4, R161, 0x1, RZ ;  /* 0x04200000a1047989 */ /* 0x000ea200000e00ff */
        /* <DEDUP_REMOVED lines=12> */
[----:B--2---:R-:W-:-:S03]  /*55b0*/  @P0 FFMA.FTZ R160, R160, R4, R7 ;  /* 0x00000004a0a00223 */ /* 0x004fc60000010007 */
[----:B------:R-:W-:Y:S01]  /*55c0*/  @P0 FFMA.FTZ R161, R161, R4, -R6 ;  /* 0x00000004a1a10223 */ /* 0x000fe20000010806 */
[----:B------:R-:W-:Y:S01]  /*55d0*/  ISETP.GE.AND P0, PT, R102, 0x2, PT ;  /* 0x000000026600780c */ /* 0x000fe20003f06270 */
        /* <DEDUP_REMOVED lines=8> */
[----:B--2---:R-:W-:-:S03]  /*5660*/  FMUL.FTZ R7, R161, R5 ;  /* 0x00000005a1077220 */ /* 0x004fc60000410000 */
[----:B------:R-:W0:Y:S01]  /*5670*/  SHFL.UP PT, R9, R158, 0x4, RZ ;  /* 0x048000009e097989 */ /* 0x000e2200000e00ff */
[C---:B------:R-:W-:Y:S01]  /*5680*/  FMUL.FTZ R6, R160.reuse, R5 ;  /* 0x00000005a0067220 */ /* 0x040fe20000410000 */
[-C--:B----4-:R-:W-:Y:S02]  /*5690*/  @P0 FFMA.FTZ R160, R160, R4.reuse, R7 ;  /* 0x00000004a0a00223 */ /* 0x090fe40000010007 */
[----:B------:R-:W1:Y:S01]  /*56a0*/  SHFL.UP PT, R8, R159, 0x4, RZ ;  /* 0x048000009f087989 */ /* 0x000e6200000e00ff */
[----:B------:R-:W-:Y:S01]  /*56b0*/  @P0 FFMA.FTZ R161, R161, R4, -R6 ;  /* 0x00000004a1a10223 */ /* 0x000fe20000010806 */
[----:B------:R-:W-:Y:S02]  /*56c0*/  ISETP.GE.AND P0, PT, R102, 0x4, PT ;  /* 0x000000046600780c */ /* 0x000fe40003f06270 */
[----:B------:R-:W2:Y:S04]  /*56d0*/  SHFL.UP PT, R5, R160, 0x4, RZ ;  /* 0x04800000a0057989 */ /* 0x000ea800000e00ff */
[----:B------:R-:W4:Y:S01]  /*56e0*/  SHFL.UP PT, R4, R161, 0x4, RZ ;  /* 0x04800000a1047989 */ /* 0x000f2200000e00ff */
[-C--:B0-----:R-:W-:Y:S01]  /*56f0*/  FMUL.FTZ R7, R161, R9.reuse ;  /* 0x00000009a1077220 */ /* 0x081fe20000410000 */
[----:B------:R-:W-:-:S03]  /*5700*/  FMUL.FTZ R6, R160, R9 ;  /* 0x00000009a0067220 */ /* 0x000fc60000410000 */
[-C--:B-1----:R-:W-:Y:S01]  /*5710*/  FFMA.FTZ R7, R160, R8.reuse, R7 ;  /* 0x00000008a0077223 */ /* 0x082fe20000010007 */
[----:B------:R-:W-:-:S03]  /*5720*/  FFMA.FTZ R6, R161, R8, -R6 ;  /* 0x00000008a1067223 */ /* 0x000fc60000010806 */
[----:B------:R-:W-:Y:S01]  /*5730*/  @P0 FADD.FTZ R158, R158, R7 ;  /* 0x000000079e9e0221 */ /* 0x000fe20000010000 */
[-C--:B--2---:R-:W-:Y:S01]  /*5740*/  FMUL.FTZ R7, R161, R5.reuse ;  /* 0x00000005a1077220 */ /* 0x084fe20000410000 */
[----:B------:R-:W-:Y:S01]  /*5750*/  @P0 FADD.FTZ R159, R159, R6 ;  /* 0x000000069f9f0221 */ /* 0x000fe20000010000 */
        /* <DEDUP_REMOVED lines=51> */
[----:B------:R-:W2:Y:S01]  /*5a90*/  SHFL.UP PT, R10, R10, 0x1, RZ ;  /* 0x042000000a0a7989 */ /* 0x000ea200000e00ff */
[-C--:B---3--:R-:W-:Y:S01]  /*5aa0*/  FMUL.FTZ R162, R2, R21.reuse ;  /* 0x0000001502a27220 */ /* 0x088fe20000410000 */
[----:B------:R-:W-:-:S02]  /*5ab0*/  FMUL.FTZ R163, R3, R21 ;  /* 0x0000001503a37220 */ /* 0x000fc40000410000 */
[----:B------:R-:W3:Y:S01]  /*5ac0*/  SHFL.UP PT, R11, R11, 0x1, RZ ;  /* 0x042000000b0b7989 */ /* 0x000ee200000e00ff */
        /* <DEDUP_REMOVED lines=35> */
.L_x_731:
        /* <DEDUP_REMOVED lines=16> */
.L_x_732:
[----:B------:R-:W-:Y:S05]  /*5e00*/  BSYNC.RECONVERGENT B0 ;  /* 0x0000000000007941 */ /* 0x000fea0003800200 */
.L_x_730:
        /* <DEDUP_REMOVED lines=116> */
.L_x_734:
[----:B------:R-:W-:Y:S05]  /*6550*/  BSYNC.RECONVERGENT B0 ;  /* 0x0000000000007941 */ /* 0x000fea0003800200 */
.L_x_733:
        /* <DEDUP_REMOVED lines=60> */
.L_x_729:
[----:B------:R-:W-:Y:S01]  /*6920*/  BAR.SYNC.DEFER_BLOCKING 0x0 ;  /* 0x0000000000007b1d */ /* 0x000fe20000010000 */
[----:B------:R-:W-:Y:S01]  /*6930*/  ISETP.NE.AND P0, PT, R104, RZ, PT ;  /* 0x000000ff6800720c */ /* 0x000fe20003f05270 */
[----:B------:R-:W-:Y:S01]  /*6940*/  USHF.L.U32 UR8, UR6, 0xa, URZ ;  /* 0x0000000a06087899 */ /* 0x000fe200080006ff */
[----:B------:R-:W-:Y:S01]  /*6950*/  MOV R2, UR20 ;  /* 0x0000001400027c02 */ /* 0x000fe20008000f00 */
[----:B------:R-:W-:Y:S01]  /*6960*/  HFMA2 R26, -RZ, RZ, 0, 0 ;  /* 0x00000000ff1a7431 */ /* 0x000fe200000001ff */
[----:B------:R-:W-:Y:S01]  /*6970*/  LOP3.LUT R0, R148, 0x3e00, RZ, 0xc0, !PT ;  /* 0x00003e0094007812 */ /* 0x000fe200078ec0ff */
[----:B------:R-:W0:Y:S01]  /*6980*/  LDCU.128 UR12, c[0x0][0x420] ;  /* 0x00008400ff0c77ac */ /* 0x000e220008000c00 */
[----:B------:R-:W-:Y:S01]  /*6990*/  MOV R24, RZ ;  /* 0x000000ff00187202 */ /* 0x000fe20000000f00 */
[----:B------:R-:W-:Y:S01]  /*69a0*/  HFMA2 R30, -RZ, RZ, 0, 0 ;  /* 0x00000000ff1e7431 */ /* 0x000fe200000001ff */
[----:B------:R-:W-:Y:S01]  /*69b0*/  LOP3.LUT R16, R0, 0x1f, R104, 0xf8, !PT ;  /* 0x0000001f00107812 */ /* 0x000fe200078ef868 */
[----:B------:R-:W-:Y:S01]  /*69c0*/  UMOV UR9, URZ ;  /* 0x000000ff00097c82 */ /* 0x000fe20008000000 */
[----:B------:R-:W1:Y:S01]  /*69d0*/  LDCU.64 UR22, c[0x0][0x478] ;  /* 0x00008f00ff1677ac */ /* 0x000e620008000a00 */
[----:B------:R-:W-:-:S02]  /*69e0*/  IADD3 R9, PT, PT, R103, R0, RZ ;  /* 0x0000000067097210 */ /* 0x000fc40007ffe0ff */
[C---:B------:R-:W-:Y:S02]  /*69f0*/  LOP3.LUT R6, R16.reuse, 0x100, RZ, 0xfc, !PT ;  /* 0x0000010010067812 */ /* 0x040fe400078efcff */
[C---:B------:R-:W-:Y:S02]  /*6a00*/  LOP3.LUT R8, R16.reuse, 0x20, RZ, 0xfc, !PT ;  /* 0x0000002010087812 */ /* 0x040fe400078efcff */
[C---:B------:R-:W-:Y:S02]  /*6a10*/  LOP3.LUT R7, R16.reuse, 0xa0, RZ, 0xfc, !PT ;  /* 0x000000a010077812 */ /* 0x040fe400078efcff */
[C---:B------:R-:W-:Y:S02]  /*6a20*/  LOP3.LUT R11, R16.reuse, 0x1c0, RZ, 0xfc, !PT ;  /* 0x000001c0100b7812 */ /* 0x040fe400078efcff */
[C---:B------:R-:W-:Y:S01]  /*6a30*/  LOP3.LUT R13, R16.reuse, 0xc0, RZ, 0xfc, !PT ;  /* 0x000000c0100d7812 */ /* 0x040fe200078efcff */
[----:B------:R-:W-:Y:S01]  /*6a40*/  STS [R100], R53 ;  /* 0x0000003564007388 */ /* 0x000fe20000000800 */
[----:B0-----:R-:W-:Y:S01]  /*6a50*/  UIMAD.WIDE.U32 UR10, UR31, UR12, UR8 ;  /* 0x0000000c1f0a72a5 */ /* 0x001fe2000f8e0008 */
[----:B------:R-:W-:-:S02]  /*6a60*/  LOP3.LUT R10, R16, 0x40, RZ, 0xfc, !PT ;  /* 0x00000040100a7812 */ /* 0x000fc400078efcff */
[----:B------:R-:W-:Y:S01]  /*6a70*/  STS [R69+0x4], R52 ;  /* 0x0000043445007388 */ /* 0x000fe20000000800 */
[----:B------:R-:W-:Y:S01]  /*6a80*/  UIMAD UR11, UR31, UR13, UR11 ;  /* 0x0000000d1f0b72a4 */ /* 0x000fe2000f8e020b */
[C---:B------:R-:W-:Y:S02]  /*6a90*/  IADD3 R15, PT, PT, R9.reuse, 0x60, RZ ;  /* 0x00000060090f7810 */ /* 0x040fe40007ffe0ff */
[----:B------:R-:W-:Y:S01]  /*6aa0*/  STS [R98+0x8], R51 ;  /* 0x0000083362007388 */ /* 0x000fe20000000800 */
[----:B------:R-:W-:Y:S01]  /*6ab0*/  UIMAD.WIDE.U32 UR10, UR30, UR14, UR10 ;  /* 0x0000000e1e0a72a5 */ /* 0x000fe2000f8e000a */
[C---:B------:R-:W-:Y:S02]  /*6ac0*/  IADD3 R14, PT, PT, R9.reuse, 0x80, RZ ;  /* 0x00000080090e7810 */ /* 0x040fe40007ffe0ff */
[----:B------:R-:W-:Y:S01]  /*6ad0*/  STS [R67+0xc], R50 ;  /* 0x00000c3243007388 */ /* 0x000fe20000000800 */
[----:B------:R-:W-:Y:S01]  /*6ae0*/  UIMAD UR11, UR30, UR15, UR11 ;  /* 0x0000000f1e0b72a4 */ /* 0x000fe2000f8e020b */
[----:B------:R-:W-:Y:S01]  /*6af0*/  LOP3.LUT R12, R16, 0xe0, RZ, 0xfc, !PT ;  /* 0x000000e0100c7812 */ /* 0x000fe200078efcff */
[----:B------:R-:W0:Y:S01]  /*6b00*/  LDCU.128 UR12, c[0x0][0x410] ;  /* 0x00008200ff0c77ac */ /* 0x000e220008000c00 */
[----:B------:R-:W-:Y:S01]  /*6b10*/  STS [R96+0x10], R49 ;  /* 0x0000103160007388 */ /* 0x000fe20000000800 */
[----:B------:R-:W-:-:S02]  /*6b20*/  IADD3 R0, P1, PT, R9, UR10, RZ ;  /* 0x0000000a09007c10 */ /* 0x000fc4000ff3e0ff */
[C---:B------:R-:W-:Y:S01]  /*6b30*/  IADD3 R20, PT, PT, R9.reuse, 0x120, RZ ;  /* 0x0000012009147810 */ /* 0x040fe20007ffe0ff */
[----:B------:R-:W-:Y:S01]  /*6b40*/  STS [R65+0x14], R48 ;  /* 0x0000143041007388 */ /* 0x000fe20000000800 */
[----:B------:R-:W-:Y:S02]  /*6b50*/  IADD3.X R3, PT, PT, RZ, UR11, RZ, P1, !PT ;  /* 0x0000000bff037c10 */ /* 0x000fe40008ffe4ff */
[----:B------:R-:W-:Y:S01]  /*6b60*/  IADD3 R18, PT, PT, R9, 0x160, RZ ;  /* 0x0000016009127810 */ /* 0x000fe20007ffe0ff */
[----:B------:R-:W-:Y:S01]  /*6b70*/  STS [R94+0x18], R47 ;  /* 0x0000182f5e007388 */ /* 0x000fe20000000800 */
[----:B------:R-:W-:Y:S02]  /*6b80*/  MOV R28, RZ ;  /* 0x000000ff001c7202 */ /* 0x000fe40000000f00 */
[----:B------:R-:W-:Y:S01]  /*6b90*/  MOV R32, RZ ;  /* 0x000000ff00207202 */ /* 0x000fe20000000f00 */
[----:B------:R-:W-:Y:S01]  /*6ba0*/  STS [R63+0x1c], R46 ;  /* 0x00001c2e3f007388 */ /* 0x000fe20000000800 */
[----:B------:R-:W-:-:S03]  /*6bb0*/  MOV R34, RZ ;  /* 0x000000ff00227202 */ /* 0x000fc60000000f00 */
[----:B------:R-:W-:Y:S01]  /*6bc0*/  STS [R92+0x20], R45 ;  /* 0x0000202d5c007388 */ /* 0x000fe20000000800 */
[----:B0-----:R-:W-:-:S03]  /*6bd0*/  UIMAD.WIDE.U32 UR10, UR31, UR12, UR8 ;  /* 0x0000000c1f0a72a5 */ /* 0x001fc6000f8e0008 */
[----:B------:R-:W-:Y:S01]  /*6be0*/  STS [R61+0x24], R44 ;  /* 0x0000242c3d007388 */ /* 0x000fe20000000800 */
[----:B------:R-:W-:Y:S01]  /*6bf0*/  UIMAD UR11, UR31, UR13, UR11 ;  /* 0x0000000d1f0b72a4 */ /* 0x000fe2000f8e020b */
[----:B------:R-:W0:Y:S02]  /*6c00*/  LDCU.64 UR12, c[0x0][0x488] ;  /* 0x00009100ff0c77ac */ /* 0x000e240008000a00 */
[----:B------:R-:W-:Y:S01]  /*6c10*/  STS [R90+0x28], R43 ;  /* 0x0000282b5a007388 */ /* 0x000fe20000000800 */
[----:B------:R-:W-:-:S03]  /*6c20*/  UIMAD.WIDE.U32 UR10, UR30, UR14, UR10 ;  /* 0x0000000e1e0a72a5 */ /* 0x000fc6000f8e000a */
[----:B------:R-:W-:Y:S01]  /*6c30*/  STS [R59+0x2c], R42 ;  /* 0x00002c2a3b007388 */ /* 0x000fe20000000800 */
[----:B------:R-:W-:-:S03]  /*6c40*/  UIMAD UR15, UR30, UR15, UR11 ;  /* 0x0000000f1e0f72a4 */ /* 0x000fc6000f8e020b */
        /* <DEDUP_REMOVED lines=23> */
[----:B-1----:R-:W-:-:S04]  /*6dc0*/  LEA R2, P5, R0, UR22, 0x2 ;  /* 0x0000001600027c11 */ /* 0x002fc8000f8a10ff */
[----:B------:R-:W-:Y:S02]  /*6dd0*/  LEA.HI.X R3, R0, UR23, R3, 0x2, P5 ;  /* 0x0000001700037c11 */ /* 0x000fe4000a8f1403 */
[C---:B------:R-:W-:Y:S02]  /*6de0*/  LOP3.LUT R0, R16.reuse, 0x1a0, RZ, 0xfc, !PT ;  /* 0x000001a010007812 */ /* 0x040fe400078efcff */
[----:B------:R-:W-:Y:S01]  /*6df0*/  LOP3.LUT R16, R16, 0x1e0, RZ, 0xfc, !PT ;  /* 0x000001e010107812 */ /* 0x000fe200078efcff */
[----:B------:R-:W1:Y:S02]  /*6e00*/  LDS R117, [UR21+0x1080] ;  /* 0x00108015ff757984 */ /* 0x000e640008000800 */
[-C--:B-1----:R-:W-:Y:S02]  /*6e10*/  ISETP.GE.AND P4, PT, R6, R117.reuse, PT ;  /* 0x000000750600720c */ /* 0x082fe40003f86270 */
[-C--:B------:R-:W-:Y:S02]  /*6e20*/  ISETP.GE.AND P1, PT, R9, R117.reuse, PT ;  /* 0x000000750900720c */ /* 0x080fe40003f26270 */
[----:B------:R-:W-:-:S02]  /*6e30*/  ISETP.GE.AND P2, PT, R8, R117, PT ;  /* 0x000000750800720c */ /* 0x000fc40003f46270 */
[-C--:B------:R-:W-:Y:S02]  /*6e40*/  ISETP.GE.AND P3, PT, R7, R117.reuse, PT ;  /* 0x000000750700720c */ /* 0x080fe40003f66270 */
[-C--:B------:R-:W-:Y:S02]  /*6e50*/  ISETP.GE.AND P5, PT, R14, R117.reuse, PT ;  /* 0x000000750e00720c */ /* 0x080fe40003fa6270 */
[----:B------:R-:W-:-:S03]  /*6e60*/  ISETP.GE.AND P6, PT, R12, R117, PT ;  /* 0x000000750c00720c */ /* 0x000fc60003fc6270 */
[----:B------:R-:W-:Y:S01]  /*6e70*/  @!P4 STG.E desc[UR28][R2.64+0x400], R31 ;  /* 0x0004001f0200c986 */ /* 0x000fe2000c10191c */
        /* <DEDUP_REMOVED lines=8> */
[-C--:B------:R-:W-:Y:S02]  /*6f00*/  ISETP.GE.AND P4, PT, R15, R117.reuse, PT ;  /* 0x000000750f00720c */ /* 0x080fe40003f86270 */
[C---:B-1----:R-:W-:Y:S01]  /*6f10*/  IADD3 R17, PT, PT, R9.reuse, 0x180, RZ ;  /* 0x0000018009117810 */ /* 0x042fe20007ffe0ff */
[----:B------:R-:W-:Y:S01]  /*6f20*/  @!P1 STG.E desc[UR28][R2.64+0x700], R113 ;  /* 0x0007007102009986 */ /* 0x000fe2000c10191c */
[-C--:B------:R-:W-:Y:S02]  /*6f30*/  ISETP.GE.AND P1, PT, R16, R117.reuse, PT ;  /* 0x000000751000720c */ /* 0x080fe40003f26270 */
[----:B--2---:R-:W-:Y:S01]  /*6f40*/  IADD3 R19, PT, PT, R9, 0x140, RZ ;  /* 0x0000014009137810 */ /* 0x004fe20007ffe0ff */
[----:B------:R-:W-:Y:S01]  /*6f50*/  @!P2 STG.E desc[UR28][R2.64+0x300], R27 ;  /* 0x0003001b0200a986 */ /* 0x000fe2000c10191c */
[----:B------:R-:W-:-:S03]  /*6f60*/  ISETP.GE.AND P2, PT, R17, R117, PT ;  /* 0x000000751100720c */ /* 0x000fc60003f46270 */
        /* <DEDUP_REMOVED lines=87> */
[----:B------:R-:W0:Y:S04]  /*74e0*/  LDS R26, [R69+0x4] ;  /* 0x00000400451a7984 */ /* 0x000e280000000800 */
[----:B------:R-:W1:Y:S04]  /*74f0*/  LDS R25, [R100] ;  /* 0x0000000064197984 */ /* 0x000e680000000800 */
        /* <DEDUP_REMOVED lines=59> */
[----:B------:R-:W3:Y:S01]  /*78b0*/  MUFU.EX2 R70, R70 ;  /* 0x0000004600467308 */ /* 0x000ee20000000800 */
[----:B0-----:R-:W-:Y:S01]  /*78c0*/  FMUL.FTZ R34, R25, R76 ;  /* 0x0000004c19227220 */ /* 0x001fe20000410000 */
[----:B-1----:R-:W-:-:S03]  /*78d0*/  FADD.FTZ R72, R72, 1 ;  /* 0x3f80000048487421 */ /* 0x002fc60000010000 */
[----:B------:R-:W-:Y:S01]  /*78e0*/  FMUL.FTZ R53, R34, R53 ;  /* 0x0000003522357220 */ /* 0x000fe20000410000 */
[----:B------:R-:W-:Y:S01]  /*78f0*/  BAR.SYNC.DEFER_BLOCKING 0x0 ;  /* 0x0000000000007b1d */ /* 0x000fe20000010000 */
[----:B--2---:R-:W-:-:S05]  /*7900*/  FMUL.FTZ R25, R26, R109 ;  /* 0x0000006d1a197220 */ /* 0x004fca0000410000 */
[----:B------:R-:W0:Y:S01]  /*7910*/  MUFU.RCP R78, R35 ;  /* 0x00000023004e7308 */ /* 0x000e220000001000 */
[----:B------:R-:W-:Y:S01]  /*7920*/  FMUL.FTZ R52, R25, R52 ;  /* 0x0000003419347220 */ /* 0x000fe20000410000 */
[----:B---3--:R-:W-:-:S06]  /*7930*/  FADD.FTZ R70, R70, 1 ;  /* 0x3f80000046467421 */ /* 0x008fcc0000010000 */
[----:B------:R-:W1:Y:S08]  /*7940*/  MUFU.EX2 R74, R74 ;  /* 0x0000004a004a7308 */ /* 0x000e700000000800 */
[----:B------:R-:W2:Y:S01]  /*7950*/  MUFU.RCP R80, R37 ;  /* 0x0000002500507308 */ /* 0x000ea20000001000 */
[----:B0-----:R-:W-:Y:S01]  /*7960*/  FMUL.FTZ R26, R27, R78 ;  /* 0x0000004e1b1a7220 */ /* 0x001fe20000410000 */
[----:B------:R-:W-:Y:S03]  /*7970*/  STS [R100], R53 ;  /* 0x0000003564007388 */ /* 0x000fe60000000800 */
[----:B------:R-:W-:Y:S01]  /*7980*/  FMUL.FTZ R51, R26, R51 ;  /* 0x000000331a337220 */ /* 0x000fe20000410000 */
[----:B------:R-:W-:Y:S02]  /*7990*/  STS [R69+0x4], R52 ;  /* 0x0000043445007388 */ /* 0x000fe40000000800 */
[----:B------:R-:W0:Y:S01]  /*79a0*/  MUFU.RCP R111, R36 ;  /* 0x00000024006f7308 */ /* 0x000e220000001000 */
[----:B-1----:R-:W-:Y:S01]  /*79b0*/  FADD.FTZ R74, R74, 1 ;  /* 0x3f8000004a4a7421 */ /* 0x002fe20000010000 */
[----:B------:R-:W-:Y:S06]  /*79c0*/  STS [R98+0x8], R51 ;  /* 0x0000083362007388 */ /* 0x000fec0000000800 */
[----:B------:R-:W1:Y:S01]  /*79d0*/  MUFU.RCP R113, R54 ;  /* 0x0000003600717308 */ /* 0x000e620000001000 */
[----:B--2---:R-:W-:-:S04]  /*79e0*/  FMUL.FTZ R26, R29, R80 ;  /* 0x000000501d1a7220 */ /* 0x004fc80000410000 */
[----:B------:R-:W-:-:S03]  /*79f0*/  FMUL.FTZ R49, R26, R49 ;  /* 0x000000311a317220 */ /* 0x000fc60000410000 */
[----:B------:R-:W2:Y:S01]  /*7a00*/  MUFU.RCP R56, R56 ;  /* 0x0000003800387308 */ /* 0x000ea20000001000 */
[----:B0-----:R-:W-:-:S04]  /*7a10*/  FMUL.FTZ R27, R28, R111 ;  /* 0x0000006f1c1b7220 */ /* 0x001fc80000410000 */
[----:B------:R-:W-:-:S03]  /*7a20*/  FMUL.FTZ R50, R27, R50 ;  /* 0x000000321b327220 */ /* 0x000fc60000410000 */
        /* <DEDUP_REMOVED lines=18> */
[----:B--2---:R-:W-:-:S04]  /*7b50*/  FMUL.FTZ R24, R24, R35 ;  /* 0x0000002318187220 */ /* 0x004fc80000410000 */
        /* <DEDUP_REMOVED lines=17> */
[----:B------:R-:W-:Y:S01]  /*7c70*/  FMUL.FTZ R40, R5, R40 ;  /* 0x0000002805287220 */ /* 0x000fe20000410000 */
[----:B-1----:R-:W-:-:S04]  /*7c80*/  FMUL.FTZ R4, R3, R72 ;  /* 0x0000004803047220 */ /* 0x002fc80000410000 */
[----:B------:R-:W-:Y:S01]  /*7c90*/  STS [R57+0x34], R40 ;  /* 0x0000342839007388 */ /* 0x000fe20000000800 */
[----:B------:R-:W-:Y:S01]  /*7ca0*/  FMUL.FTZ R39, R4, R39 ;  /* 0x0000002704277220 */ /* 0x000fe20000410000 */
[----:B--2---:R-:W-:Y:S01]  /*7cb0*/  FMUL.FTZ R3, R2, R29 ;  /* 0x0000001d02037220 */ /* 0x004fe20000410000 */
[----:B------:R-:W-:-:S03]  /*7cc0*/  MOV R2, UR20 ;  /* 0x0000001400027c02 */ /* 0x000fc60008000f00 */
        /* <DEDUP_REMOVED lines=63> */
.L_x_737:
        /* <DEDUP_REMOVED lines=12> */
.L_x_4961:


//--------------------- .text._Z25selective_scan_fwd_kernelI32Selective_Scan_fwd_kernel_traitsILi64ELi16ELi1ELb0ELb0ELb1ELb0EfN3c107complexIfEEEEv13SSMParamsBase --------------------------
	.section	.text._Z25selective_scan_fwd_kernelI32Selective_Scan_fwd_kernel_traitsILi64ELi16ELi1ELb0ELb0ELb1ELb0EfN3c107complexIfEEEEv13SSMParamsBase,"ax",@progbits
	.align	128
        .global         _Z25selective_scan_fwd_kernelI32Selective_Scan_fwd_kernel_traitsILi64ELi16ELi1ELb0ELb0ELb1ELb0EfN3c107complexIfEEEEv13SSMParamsBase
        .type           _Z25selective_scan_fwd_kernelI32Selective_Scan_fwd_kernel_traitsILi64ELi16ELi1ELb0ELb0ELb1ELb0EfN3c107complexIfEEEEv13SSMParamsBase,@function
        .size           _Z25selective_scan_fwd_kernelI32Selective_Scan_fwd_kernel_traitsILi64ELi16ELi1ELb0ELb0ELb1ELb0EfN3c107complexIfEEEEv13SSMParamsBase,(.L_x_4962 - _Z25selective_scan_fwd_kernelI32Selective_Scan_fwd_kernel_traitsILi64ELi16ELi1ELb0ELb0ELb1ELb0EfN3c107complexIfEEEEv13SSMParamsBase)
        .other          _Z25selective_scan_fwd_kernelI32Selective_Scan_fwd_kernel_traitsILi64ELi16ELi1ELb0ELb0ELb1ELb0EfN3c107complexIfEEEEv13SSMParamsBase,@"STO_CUDA_ENTRY STV_DEFAULT"
_Z25selective_scan_fwd_kernelI32Selective_Scan_fwd_kernel_traitsILi64ELi16ELi1ELb0ELb0ELb1ELb0EfN3c107complexIfEEEEv13SSMParamsBase:
.text._Z25selective_scan_fwd_kernelI32Selective_Scan_fwd_kernel_traitsILi64ELi16ELi1ELb0ELb0ELb1ELb0EfN3c107complexIfEEEEv13SSMParamsBase:
[----:B------:R-:W0:Y:S01]  /*0000*/  LDC R1, c[0x0][0x37c] ;  /* 0x0000df00ff017b82 */ /* 0x000e220000000800 */
[----:B------:R-:W1:Y:S07]  /*0010*/  LDCU.64 UR4, c[0x0][0x470] ;  /* 0x00008e00ff0477ac */ /* 0x000e6e0008000a00 */
[----:B------:R-:W2:Y:S01]  /*0020*/  S2UR UR20, SR_CTAID.Y ;  /* 0x00000000001479c3 */ /* 0x000ea20000002600 */
[----:B0-----:R-:W-:Y:S01]  /*0030*/  IADD3 R1, PT, PT, R1, -0x50, RZ ;  /* 0xffffffb001017810 */ /* 0x001fe20007ffe0ff */
[----:B------:R-:W0:Y:S01]  /*0040*/  LDCU.64 UR22, c[0x0][0x358] ;  /* 0x00006b00ff1677ac */ /* 0x000e220008000a00 */
[----:B------:R-:W3:Y:S01]  /*0050*/  LDCU UR32, c[0x0][0x398] ;  /* 0x00007300ff2077ac */ /* 0x000ee20008000800 */
[----:B------:R-:W4:Y:S01]  /*0060*/  LDCU.128 UR8, c[0x0][0x450] ;  /* 0x00008a00ff0877ac */ /* 0x000f220008000c00 */
[----:B------:R-:W0:Y:S03]  /*0070*/  S2R R7, SR_CTAID.Y ;  /* 0x0000000000077919 */ /* 0x000e260000002600 */
[----:B------:R-:W0:Y:S01]  /*0080*/  S2UR UR25, SR_CTAID.X ;  /* 0x00000000001979c3 */ /* 0x000e220000002500 */
[----:B------:R-:W0:Y:S01]  /*0090*/  LDCU UR30, c[0x0][0x394] ;  /* 0x00007280ff1e77ac */ /* 0x000e220008000800 */
[----:B-1----:R-:W-:Y:S01]  /*00a0*/  UISETP.NE.U32.AND UP1, UPT, UR4, URZ, UPT ;  /* 0x000000ff0400728c */ /* 0x002fe2000bf25070 */
[----:B------:R-:W1:Y:S03]  /*00b0*/  LDCU.128 UR16, c[0x0][0x3f0] ;  /* 0x00007e00ff1077ac */ /* 0x000e660008000c00 */
[----:B------:R-:W-:Y:S01]  /*00c0*/  UISETP.NE.AND.EX UP1, UPT, UR5, URZ, UPT, UP1 ;  /* 0x000000ff0500728c */ /* 0x000fe2000bf25310 */
[----:B---3--:R-:W-:Y:S01]  /*00d0*/  MOV R0, UR32 ;  /* 0x0000002000007c02 */ /* 0x008fe20008000f00 */
[----:B------:R-:W3:Y:S04]  /*00e0*/  LDCU.128 UR12, c[0x0][0x400] ;  /* 0x00008000ff0c77ac */ /* 0x000ee80008000c00 */
[----:B------:R-:W-:Y:S01]  /*00f0*/  PLOP3.LUT P1, PT, PT, PT, UP1, 0x80, 0x8 ;  /* 0x000000000008781c */ /* 0x000fe20003f2f018 */
[----:B----4-:R-:W-:Y:S01]  /*0100*/  UISETP.NE.U32.AND UP0, UPT, UR10, URZ, UPT ;  /* 0x000000ff0a00728c */ /* 0x010fe2000bf05070 */
[----:B------:R-:W4:Y:S03]  /*0110*/  LDCU.64 UR26, c[0x0][0x3d0] ;  /* 0x00007a00ff1a77ac */ /* 0x000f260008000a00 */
[----:B--2---:R-:W-:Y:S01]  /*0120*/  @UP1 ULEA UR4, UP3, UR20, UR4, 0x2 ;  /* 0x0000000414041291 */ /* 0x004fe2000f8610ff */
[----:B------:R-:W-:Y:S01]  /*0130*/  IABS R0, R0 ;  /* 0x0000000000007213 */ /* 0x000fe20000000000 */
[----:B------:R-:W-:-:S02]  /*0140*/  UISETP.NE.AND.EX UP0, UPT, UR11, URZ, UPT, UP0 ;  /* 0x000000ff0b00728c */ /* 0x000fc4000bf05300 */
[----:B------:R-:W-:Y:S02]  /*0150*/  @UP1 ULEA.HI.X UR5, UR20, UR5, URZ, 0x2, UP3 ;  /* 0x0000000514051291 */ /* 0x000fe400098f14ff */
[----:B------:R-:W-:Y:S01]  /*0160*/  MOV R4, UR4 ;  /* 0x0000000400047c02 */ /* 0x000fe20008000f00 */
[----:B------:R-:W2:Y:S01]  /*0170*/  LDCU.64 UR28, c[0x0][0x3e8] ;  /* 0x00007d00ff1c77ac */ /* 0x000ea20008000a00 */
[----:B------:R-:W-:Y:S02]  /*0180*/  R2UR UR31, R0 ;  /* 0x00000000001f72ca */ /* 0x000fe400000e0000 */
[----:B------:R-:W-:Y:S02]  /*0190*/  MOV R5, UR5 ;  /* 0x0000000500057c02 */ /* 0x000fe40008000f00 */
[----:B------:R-:W-:Y:S01]  /*01a0*/  PLOP3.LUT P0, PT, PT, PT, UP0, 0x80, 0x8 ;  /* 0x000000000008781c */ /* 0x000fe20003f0f008 */
[----:B------:R-:W-:Y:S02]  /*01b0*/  @UP0 ULEA UR10, UP2, UR20, UR10, 0x2 ;  /* 0x0000000a140a0291 */ /* 0x000fe4000f8410ff */
[----:B0-----:R-:W5:Y:S02]  /*01c0*/  @P1 LDG.E R4, desc[UR22][R4.64] ;  /* 0x0000001604041981 */ /* 0x001f64000c1e1900 */
[----:B------:R-:W-:-:S02]  /*01d0*/  @UP0 ULEA.HI.X UR11, UR20, UR11, URZ, 0x2, UP2 ;  /* 0x0000000b140b0291 */ /* 0x000fc400090f14ff */
[----:B------:R-:W-:Y:S02]  /*01e0*/  MOV R2, UR10 ;  /* 0x0000000a00027c02 */ /* 0x000fe40008000f00 */
[----:B------:R-:W0:Y:S02]  /*01f0*/  I2F.RP R0, UR31 ;  /* 0x0000001f00007d06 */ /* 0x000e240008209400 */
[----:B------:R-:W-:-:S05]  /*0200*/  MOV R3, UR11 ;  /* 0x0000000b00037c02 */ /* 0x000fca0008000f00 */
[----:B------:R1:W5:Y:S01]  /*0210*/  @P0 LDG.E R2, desc[UR22][R2.64] ;  /* 0x0000001602020981 */ /* 0x000362000c1e1900 */
[----:B0-----:R-:W0:Y:S02]  /*0220*/  MUFU.RCP R0, R0 ;  /* 0x0000000000007308 */ /* 0x001e240000001000 */
[----:B0-----:R-:W-:-:S06]  /*0230*/  IADD3 R6, PT, PT, R0, 0xffffffe, RZ ;  /* 0x0ffffffe00067810 */ /* 0x001fcc0007ffe0ff */
[----:B------:R-:W0:Y:S01]  /*0240*/  F2I.FTZ.U32.TRUNC.NTZ R6, R6 ;  /* 0x0000000600067305 */ /* 0x000e22000021f000 */
[----:B-1----:R-:W-:Y:S02]  /*0250*/  IABS R3, R7 ;  /* 0x0000000700037213 */ /* 0x002fe40000000000 */
[----:B0-----:R-:W-:Y:S02]  /*0260*/  R2UR UR5, R6 ;  /* 0x00000000060572ca */ /* 0x001fe400000e0000 */
[----:B------:R-:W-:Y:S01]  /*0270*/  R2UR UR24, R3 ;  /* 0x00000000031872ca */ /* 0x000fe200000e0000 */
[----:B------:R-:W-:-:S10]  /*0280*/  UMOV UR4, URZ ;  /* 0x000000ff00047c82 */ /* 0x000fd40008000000 */
[----:B------:R-:W-:-:S04]  /*0290*/  UIADD3 UR6, UPT, UPT, URZ, -UR5, URZ ;  /* 0x80000005ff067290 */ /* 0x000fc8000fffe0ff */
[----:B------:R-:W-:-:S04]  /*02a0*/  UIMAD UR6, UR6, UR31, URZ ;  /* 0x0000001f060672a4 */ /* 0x000fc8000f8e02ff */
[----:B------:R-:W-:-:S04]  /*02b0*/  UIMAD.WIDE.U32 UR4, UR5, UR6, UR4 ;  /* 0x00000006050472a5 */ /* 0x000fc8000f8e0004 */
[----:B------:R-:W-:-:S07]  /*02c0*/  UIMAD.WIDE.U32 UR6, UR5, UR24, URZ ;  /* 0x00000018050672a5 */ /* 0x000fce000f8e00ff */
[----:B------:R-:W-:Y:S02]  /*02d0*/  UMOV UR21, UR7 ;  /* 0x0000000700157c82 */ /* 0x000fe40008000000 */
[----:B------:R-:W-:-:S04]  /*02e0*/  UIADD3 UR6, UPT, UPT, -UR21, URZ, URZ ;  /* 0x000000ff15067290 */ /* 0x000fc8000fffe1ff */
[----:B------:R-:W-:-:S04]  /*02f0*/  UIMAD UR24, UR31, UR6, UR24 ;  /* 0x000000061f1872a4 */ /* 0x000fc8000f8e0218 */
[----:B------:R-:W-:Y:S02]  /*0300*/  UISETP.GT.U32.AND UP2, UPT, UR31, UR24, UPT ;  /* 0x000000181f00728c */ /* 0x000fe4000bf44070 */
[----:B------:R-:W-:Y:S02]  /*0310*/  UISETP.GE.AND UP1, UPT, UR30, 0x1, UPT ;  /* 0x000000011e00788c */ /* 0x000fe4000bf26270 */
[----:B------:R-:W-:-:S04]  /*0320*/  UIMAD.WIDE.U32 UR4, UR25, UR16, URZ ;  /* 0x00000010190472a5 */ /* 0x000fc8000f8e00ff */
[----:B------:R-:W-:-:S03]  /*0330*/  PLOP3.LUT P2, PT, PT, PT, UP1, 0x80, 0x8 ;  /* 0x000000000008781c */ /* 0x000fc60003f4f018 */
[----:B------:R-:W-:Y:S02]  /*0340*/  @!UP2 UIADD3 UR24, UPT, UPT, UR24, -UR31, URZ ;  /* 0x8000001f1818a290 */ /* 0x000fe4000fffe0ff */
[----:B------:R-:W-:Y:S02]  /*0350*/  UIMAD UR5, UR25, UR17, UR5 ;  /* 0x00000011190572a4 */ /* 0x000fe4000f8e0205 */
[----:B------:R-:W-:Y:S02]  /*0360*/  UISETP.GE.U32.AND UP0, UPT, UR24, UR31, UPT ;  /* 0x0000001f1800728c */ /* 0x000fe4000bf06070 */
[----:B---3--:R-:W-:Y:S02]  /*0370*/  UIMAD.WIDE.U32 UR16, UR25, UR12, URZ ;  /* 0x0000000c191072a5 */ /* 0x008fe4000f8e00ff */
[----:B------:R-:W-:Y:S02]  /*0380*/  ULOP3.LUT UR12, UR20, UR32, URZ, 0x3c, !UPT ;  /* 0x00000020140c7292 */ /* 0x000fe4000f8e3cff */
[----:B------:R-:W-:-:S02]  /*0390*/  UIMAD.WIDE.U32 UR10, UR20, UR18, UR4 ;  /* 0x00000012140a72a5 */ /* 0x000fc4000f8e0004 */
[----:B------:R-:W-:Y:S02]  /*03a0*/  UIMAD UR13, UR25, UR13, UR17 ;  /* 0x0000000d190d72a4 */ /* 0x000fe4000f8e0211 */
[----:B------:R-:W-:Y:S02]  /*03b0*/  @!UP2 UIADD3 UR21, UPT, UPT, UR21, 0x1, URZ ;  /* 0x000000011515a890 */ /* 0x000fe4000fffe0ff */
[----:B------:R-:W-:Y:S01]  /*03c0*/  UISETP.GE.AND UP2, UPT, UR12, URZ, UPT ;  /* 0x000000ff0c00728c */ /* 0x000fe2000bf46270 */
[----:B------:R-:W0:Y:S02]  /*03d0*/  LDCU.128 UR4, c[0x0][0x460] ;  /* 0x00008c00ff0477ac */ /* 0x000e240008000c00 */
[----:B------:R-:W-:Y:S01]  /*03e0*/  UMOV UR12, UR16 ;  /* 0x00000010000c7c82 */ /* 0x000fe20008000000 */
[----:B------:R-:W-:Y:S02]  /*03f0*/  UIMAD UR19, UR20, UR19, UR11 ;  /* 0x00000013141372a4 */ /* 0x000fe4000f8e020b */
[----:B------:R-:W-:-:S02]  /*0400*/  UISETP.NE.AND UP1, UPT, UR32, URZ, UPT ;  /* 0x000000ff2000728c */ /* 0x000fc4000bf25270 */
[----:B------:R-:W-:Y:S02]  /*0410*/  UIMAD.WIDE.U32 UR12, UR20, UR14, UR12 ;  /* 0x0000000e140c72a5 */ /* 0x000fe4000f8e000c */
[----:B------:R-:W-:Y:S01]  /*0420*/  @UP0 UIADD3 UR21, UPT, UPT, UR21, 0x1, URZ ;  /* 0x0000000115150890 */ /* 0x000fe2000fffe0ff */
[----:B0-2-4-:R-:W-:Y:S11]  /*0430*/  @!P2 EXIT ;  /* 0x000000000000a94d */ /* 0x015ff60003800000 */
[----:B------:R-:W0:Y:S01]  /*0440*/  S2R R66, SR_TID.X ;  /* 0x0000000000427919 */ /* 0x000e220000002100 */
[----:B------:R-:W-:Y:S02]  /*0450*/  @!UP2 UIADD3 UR21, UPT, UPT, -UR21, URZ, URZ ;  /* 0x000000ff1515a290 */ /* 0x000fe4000fffe1ff */
[----:B------:R-:W-:Y:S02]  /*0460*/  @!UP1 ULOP3.LUT UR21, URZ, UR32, URZ, 0x33, !UPT ;  /* 0x00000020ff159292 */ /* 0x000fe4000f8e33ff */
[----:B------:R-:W-:Y:S02]  /*0470*/  UIMAD UR13, UR20, UR15, UR13 ;  /* 0x0000000f140d72a4 */ /* 0x000fe4000f8e020d */
[----:B------:R-:W-:Y:S02]  /*0480*/  UIMAD.WIDE.U32 UR14, UR25, UR26, URZ ;  /* 0x0000001a190e72a5 */ /* 0x000fe4000f8e00ff */
[----:B------:R-:W-:Y:S02]  /*0490*/  USHF.R.S32.HI UR11, URZ, 0x1f, UR21 ;  /* 0x0000001fff0b7899 */ /* 0x000fe40008011415 */
[----:B------:R-:W-:-:S02]  /*04a0*/  UIMAD UR15, UR25, UR27, UR15 ;  /* 0x0000001b190f72a4 */ /* 0x000fc4000f8e020f */
[----:B------:R-:W-:Y:S01]  /*04b0*/  UIMAD UR16, UR11, UR28, URZ ;  /* 0x0000001c0b1072a4 */ /* 0x000fe2000f8e02ff */
[----:B------:R-:W1:Y:S01]  /*04c0*/  LDCU UR17, c[0x0][0x384] ;  /* 0x00007080ff1177ac */ /* 0x000e620008000800 */
[----:B------:R-:W-:Y:S02]  /*04d0*/  ULEA UR11, UP0, UR10, UR4, 0x2 ;  /* 0x000000040a0b7291 */ /* 0x000fe4000f8010ff */
[----:B------:R-:W-:Y:S02]  /*04e0*/  UIMAD.WIDE.U32 UR14, UR21, UR28, UR14 ;  /* 0x0000001c150e72a5 */ /* 0x000fe4000f8e000e */
[----:B------:R-:W-:Y:S02]  /*04f0*/  UIMAD UR4, UR21, UR29, UR16 ;  /* 0x0000001d150472a4 */ /* 0x000fe4000f8e0210 */
[----:B------:R-:W-:Y:S02]  /*0500*/  ULEA.HI.X UR16, UR10, UR5, UR19, 0x2, UP0 ;  /* 0x000000050a107291 */ /* 0x000fe400080f1413 */
[----:B------:R-:W-:Y:S01]  /*0510*/  UIADD3 UR4, UPT, UPT, UR15, UR4, URZ ;  /* 0x000000040f047290 */ /* 0x000fe2000fffe0ff */
[----:B------:R-:W2:Y:S01]  /*0520*/  LDCU UR18, c[0x0][0x38c] ;  /* 0x00007180ff1277ac */ /* 0x000ea20008000800 */
[----:B0-----:R-:W-:Y:S01]  /*0530*/  SHF.L.U32 R0, R66, 0x4, RZ ;  /* 0x0000000442007819 */ /* 0x001fe200000006ff */
[----:B------:R-:W-:Y:S01]  /*0540*/  ULEA UR8, UP0, UR14, UR8, 0x2 ;  /* 0x000000080e087291 */ /* 0x000fe2000f8010ff */
[----:B------:R-:W-:Y:S01]  /*0550*/  UMOV UR5, URZ ;  /* 0x000000ff00057c82 */ /* 0x000fe20008000000 */
[----:B-----5:R-:W-:-:S02]  /*0560*/  @P1 R2UR UR5, R4 ;  /* 0x00000000040512ca */ /* 0x020fc400000e0000 */
[----:B------:R-:W-:Y:S01]  /*0570*/  ULEA.HI.X UR9, UR14, UR9, UR4, 0x2, UP0 ;  /* 0x000000090e097291 */ /* 0x000fe200080f1404 */
[----:B------:R-:W-:Y:S01]  /*0580*/  LOP3.LUT R3, R0, 0x3e00, RZ, 0xc0, !PT ;  /* 0x00003e0000037812 */ /* 0x000fe200078ec0ff */
[----:B------:R-:W-:Y:S01]  /*0590*/  ULEA UR6, UP1, UR12, UR6, 0x2 ;  /* 0x000000060c067291 */ /* 0x000fe2000f8210ff */
[----:B------:R-:W-:Y:S01]  /*05a0*/  UMOV UR4, URZ ;  /* 0x000000ff00047c82 */ /* 0x000fe20008000000 */
[----:B------:R-:W-:Y:S01]  /*05b0*/  @P0 R2UR UR4, R2 ;  /* 0x00000000020402ca */ /* 0x000fe200000e0000 */
[----:B-1----:R-:W-:Y:S01]  /*05c0*/  UIMAD UR20, UR25, UR17, UR20 ;  /* 0x00000011191472a4 */ /* 0x002fe2000f8e0214 */
[----:B------:R-:W-:Y:S01]  /*05d0*/  LOP3.LUT R5, R3, 0x1f, R66, 0xf8, !PT ;  /* 0x0000001f03057812 */ /* 0x000fe200078ef842 */
[----:B------:R-:W-:Y:S02]  /*05e0*/  ULEA.HI.X UR7, UR12, UR7, UR13, 0x2, UP1 ;  /* 0x000000070c077291 */ /* 0x000fe400088f140d */
[----:B------:R-:W-:Y:S01]  /*05f0*/  UIMAD UR10, UR20, UR30, URZ ;  /* 0x0000001e140a72a4 */ /* 0x000fe2000f8e02ff */
[----:B------:R-:W-:Y:S01]  /*0600*/  UMOV UR12, UR6 ;  /* 0x00000006000c7c82 */ /* 0x000fe20008000000 */
[----:B------:R-:W-:-:S02]  /*0610*/  UMOV UR6, URZ ;  /* 0x000000ff00067c82 */ /* 0x000fc40008000000 */
[----:B--2---:R-:W-:Y:S01]  /*0620*/  UIMAD UR10, UR10, UR18, URZ ;  /* 0x000000120a0a72a4 */ /* 0x004fe2000f8e02ff */
[----:B------:R-:W-:Y:S01]  /*0630*/  UMOV UR13, UR16 ;  /* 0x00000010000d7c82 */ /* 0x000fe20008000000 */
[----:B------:R-:W-:Y:S01]  /*0640*/  UMOV UR14, UR7 ;  /* 0x00000007000e7c82 */ /* 0x000fe20008000000 */
[----:B------:R-:W-:Y:S01]  /*0650*/  UMOV UR15, UR8 ;  /* 0x00000008000f7c82 */ /* 0x000fe20008000000 */
[----:B------:R-:W-:-:S08]  /*0660*/  UMOV UR20, UR9 ;  /* 0x0000000900147c82 */ /* 0x000fd00008000000 */
.L_x_777:
[----:B------:R-:W0:Y:S01]  /*0670*/  LDCU UR19, c[0x0][0x388] ;  /* 0x00007100ff1377ac */ /* 0x000e220008000800 */
[----:B------:R-:W-:Y:S01]  /*0680*/  SHF.L.U32 R71, R66, 0x4, RZ ;  /* 0x0000000442477819 */ /* 0x000fe200000006ff */
[----:B--2---:R-:W-:Y:S01]  /*0690*/  HFMA2 R15, -RZ, RZ, 0, 0 ;  /* 0x00000000ff0f7431 */ /* 0x004fe200000001ff */
[----:B------:R-:W-:Y:S02]  /*06a0*/  LOP3.LUT R29, R29, 0xfffffeff, RZ, 0xc0, !PT ;  /* 0xfffffeff1d1d7812 */ /* 0x000fe400078ec0ff */
[----:B------:R-:W-:Y:S02]  /*06b0*/  CS2R R10, SRZ ;  /* 0x00000000000a7805 */ /* 0x000fe4000001ff00 */
        /* <DEDUP_REMOVED lines=18> */
[----:B------:R-:W-:Y:S01]  /*07e0*/  ISETP.GE.AND P4, PT, R7, UR7, PT ;  /* 0x0000000707007c0c */ /* 0x000fe2000bf86270 */
[----:B------:R-:W-:Y:S01]  /*07f0*/  BAR.SYNC.DEFER_BLOCKING 0x0 ;  /* 0x0000000000007b1d */ /* 0x000fe20000010000 */
[C---:B------:R-:W-:Y:S02]  /*0800*/  LOP3.LUT R0, R27.reuse, 0x80, RZ, 0xfc, !PT ;  /* 0x000000801b007812 */ /* 0x040fe400078efcff */
[----:B------:R-:W-:-:S02]  /*0810*/  LOP3.LUT R3, R27, 0xa0, RZ, 0xfc, !PT ;  /* 0x000000a01b037812 */ /* 0x000fc400078efcff */
[----:B------:R-:W-:Y:S01]  /*0820*/  ISETP.GE.AND P3, PT, R0, UR7, PT ;  /* 0x0000000700007c0c */ /* 0x000fe2000bf66270 */
[----:B------:R-:W-:Y:S01]  /*0830*/  HFMA2 R0, -RZ, RZ, 0, 0 ;  /* 0x00000000ff007431 */ /* 0x000fe200000001ff */
[----:B------:R-:W-:Y:S02]  /*0840*/  @P0 LOP3.LUT R29, R29, 0x100, RZ, 0xfc, !PT ;  /* 0x000001001d1d0812 */ /* 0x000fe400078efcff */
[----:B------:R-:W-:Y:S02]  /*0850*/  LEA R2, P0, R27, UR12, 0x2 ;  /* 0x0000000c1b027c11 */ /* 0x000fe4000f8010ff */
[----:B------:R-:W-:Y:S02]  /*0860*/  LOP3.LUT R29, R29, 0xffffff7f, RZ, 0xc0, !PT ;  /* 0xffffff7f1d1d7812 */ /* 0x000fe400078ec0ff */
[----:B------:R-:W-:Y:S02]  /*0870*/  ISETP.GE.AND P2, PT, R3, UR7, PT ;  /* 0x0000000703007c0c */ /* 0x000fe4000bf46270 */
[----:B------:R-:W-:-:S02]  /*0880*/  @P6 LOP3.LUT R29, R29, 0x80, RZ, 0xfc, !PT ;  /* 0x000000801d1d6812 */ /* 0x000fc400078efcff */
[----:B------:R-:W-:Y:S02]  /*0890*/  IADD3.X R3, PT, PT, RZ, UR14, RZ, P0, !PT ;  /* 0x0000000eff037c10 */ /* 0x000fe400087fe4ff */
[----:B------:R-:W-:Y:S02]  /*08a0*/  LOP3.LUT R29, R29, 0xffffffbf, RZ, 0xc0, !PT ;  /* 0xffffffbf1d1d7812 */ /* 0x000fe400078ec0ff */
[----:B------:R-:W-:Y:S02]  /*08b0*/  LOP3.LUT R6, R27, 0xc0, RZ, 0xfc, !PT ;  /* 0x000000c01b067812 */ /* 0x000fe400078efcff */
[----:B------:R-:W-:Y:S01]  /*08c0*/  @P5 LOP3.LUT R29, R29, 0x40, RZ, 0xfc, !PT ;  /* 0x000000401d1d5812 */ /* 0x000fe200078efcff */
[----:B------:R-:W2:Y:S01]  /*08d0*/  @!P4 LDG.E R8, desc[UR22][R4.64+0x180] ;  /* 0x000180160408c981 */ /* 0x000ea2000c1e1900 */
[----:B------:R-:W-:Y:S02]  /*08e0*/  ISETP.GE.AND P1, PT, R6, UR7, PT ;  /* 0x0000000706007c0c */ /* 0x000fe4000bf26270 */
[----:B------:R-:W-:-:S02]  /*08f0*/  CS2R R6, SRZ ;  /* 0x0000000000067805 */ /* 0x000fc4000001ff00 */
[----:B------:R-:W-:Y:S01]  /*0900*/  LOP3.LUT R29, R29, 0xffffffdf, RZ, 0xc0, !PT ;  /* 0xffffffdf1d1d7812 */ /* 0x000fe200078ec0ff */
[----:B------:R-:W3:Y:S01]  /*0910*/  @!P2 LDG.E R10, desc[UR22][R4.64+0x280] ;  /* 0x00028016040aa981 */ /* 0x000ee2000c1e1900 */
[----:B------:R-:W-:Y:S02]  /*0920*/  MOV R25, RZ ;  /* 0x000000ff00197202 */ /* 0x000fe40000000f00 */
[----:B------:R-:W-:Y:S01]  /*0930*/  @P4 LOP3.LUT R29, R29, 0x20, RZ, 0xfc, !PT ;  /* 0x000000201d1d4812 */ /* 0x000fe200078efcff */
[----:B------:R-:W4:Y:S03]  /*0940*/  @!P6 LDG.E R6, desc[UR22][R4.64+0x80] ;  /* 0x000080160406e981 */ /* 0x000f26000c1e1900 */
[C---:B------:R-:W-:Y:S01]  /*0950*/  LOP3.LUT P0, RZ, R29.reuse, 0x100, RZ, 0xc0, !PT ;  /* 0x000001001dff7812 */ /* 0x040fe2000780c0ff */
[----:B------:R-:W5:Y:S01]  /*0960*/  @!P5 LDG.E R7, desc[UR22][R4.64+0x100] ;  /* 0x000100160407d981 */ /* 0x000f62000c1e1900 */
[----:B------:R-:W-:-:S02]  /*0970*/  LOP3.LUT R29, R29, 0xffffffef, RZ, 0xc0, !PT ;  /* 0xffffffef1d1d7812 */ /* 0x000fc400078ec0ff */
[----:B------:R-:W-:Y:S01]  /*0980*/  LOP3.LUT R12, R27, 0xe0, RZ, 0xfc, !PT ;  /* 0x000000e01b0c7812 */ /* 0x000fe200078efcff */
[----:B------:R-:W3:Y:S01]  /*0990*/  @!P1 LDG.E R11, desc[UR22][R4.64+0x300] ;  /* 0x00030016040b9981 */ /* 0x000ee2000c1e1900 */
[----:B------:R-:W-:Y:S02]  /*09a0*/  @P3 LOP3.LUT R29, R29, 0x10, RZ, 0xfc, !PT ;  /* 0x000000101d1d3812 */ /* 0x000fe400078efcff */
[----:B------:R-:W-:Y:S01]  /*09b0*/  LOP3.LUT R14, R27, 0x100, RZ, 0xfc, !PT ;  /* 0x000001001b0e7812 */ /* 0x000fe200078efcff */
[----:B------:R-:W3:Y:S01]  /*09c0*/  @!P3 LDG.E R9, desc[UR22][R4.64+0x200] ;  /* 0x000200160409b981 */ /* 0x000ee2000c1e1900 */
[----:B------:R-:W-:-:S03]  /*09d0*/  LOP3.LUT R29, R29, 0xfffffff7, RZ, 0xc0, !PT ;  /* 0xfffffff71d1d7812 */ /* 0x000fc600078ec0ff */
[----:B------:R-:W2:Y:S01]  /*09e0*/  @!P0 LDG.E R0, desc[UR22][R4.64] ;  /* 0x0000001604008981 */ /* 0x000ea2000c1e1900 */
[----:B------:R-:W-:Y:S02]  /*09f0*/  @P2 LOP3.LUT R29, R29, 0x8, RZ, 0xfc, !PT ;  /* 0x000000081d1d2812 */ /* 0x000fe400078efcff */
[----:B------:R-:W-:Y:S02]  /*0a00*/  ISETP.GE.AND P0, PT, R12, UR7, PT ;  /* 0x000000070c007c0c */ /* 0x000fe4000bf06270 */
[----:B------:R-:W-:-:S04]  /*0a10*/  LOP3.LUT R29, R29, 0xfffffffb, RZ, 0xc0, !PT ;  /* 0xfffffffb1d1d7812 */ /* 0x000fc800078ec0ff */
[----:B------:R-:W-:-:S04]  /*0a20*/  @P1 LOP3.LUT R29, R29, 0x4, RZ, 0xfc, !PT ;  /* 0x000000041d1d1812 */ /* 0x000fc800078efcff */
[----:B------:R-:W-:-:S03]  /*0a30*/  LOP3.LUT R29, R29, 0xfffffffd, RZ, 0xc0, !PT ;  /* 0xfffffffd1d1d7812 */ /* 0x000fc600078ec0ff */
[----:B------:R-:W3:Y:S01]  /*0a40*/  @!P0 LDG.E R13, desc[UR22][R4.64+0x380] ;  /* 0x00038016040d8981 */ /* 0x000ee2000c1e1900 */
        /* <DEDUP_REMOVED lines=8> */
[----:B------:R-:W3:Y:S01]  /*0ad0*/  @!P0 LDG.E R15, desc[UR22][R4.64+0x400] ;  /* 0x00040016040f8981 */ /* 0x000ee2000c1e1900 */
        /* <DEDUP_REMOVED lines=8> */
[----:B------:R-:W3:Y:S01]  /*0b60*/  @!P0 LDG.E R17, desc[UR22][R4.64+0x480] ;  /* 0x0004801604118981 */ /* 0x000ee2000c1e1900 */
[----:B------:R-:W-:-:S03]  /*0b70*/  ISETP.GE.AND P5, PT, R12, UR7, PT ;  /* 0x000000070c007c0c */ /* 0x000fc6000bfa6270 */
[----:B------:R-:W3:Y:S01]  /*0b80*/  @!P1 LDG.E R19, desc[UR22][R4.64+0x500] ;  /* 0x0005001604139981 */ /* 0x000ee2000c1e1900 */
[----:B------:R-:W-:-:S03]  /*0b90*/  ISETP.GE.AND P6, PT, R16, UR7, PT ;  /* 0x0000000710007c0c */ /* 0x000fc6000bfc6270 */
[----:B------:R-:W3:Y:S01]  /*0ba0*/  @!P2 LDG.E R21, desc[UR22][R4.64+0x580] ;  /* 0x000580160415a981 */ /* 0x000ee2000c1e1900 */
[----:B------:R-:W-:-:S03]  /*0bb0*/  HFMA2 R14, -RZ, RZ, 0, 0 ;  /* 0x00000000ff0e7431 */ /* 0x000fc600000001ff */
[----:B------:R-:W3:Y:S04]  /*0bc0*/  @!P3 LDG.E R23, desc[UR22][R4.64+0x600] ;  /* 0x000600160417b981 */ /* 0x000ee8000c1e1900 */
[----:B------:R-:W3:Y:S01]  /*0bd0*/  @!P4 LDG.E R25, desc[UR22][R4.64+0x680] ;  /* 0x000680160419c981 */ /* 0x000ee2000c1e1900 */
[----:B------:R-:W-:-:S03]  /*0be0*/  MOV R18, RZ ;  /* 0x000000ff00127202 */ /* 0x000fc60000000f00 */
[----:B------:R-:W3:Y:S04]  /*0bf0*/  @!P5 LDG.E R14, desc[UR22][R4.64+0x700] ;  /* 0x00070016040ed981 */ /* 0x000ee8000c1e1900 */
[----:B------:R0:W3:Y:S01]  /*0c00*/  @!P6 LDG.E R18, desc[UR22][R4.64+0x780] ;  /* 0x000780160412e981 */ /* 0x0000e2000c1e1900 */
[----:B------:R-:W-:Y:S02]  /*0c10*/  P2R R28, PR, RZ, 0x1 ;  /* 0x00000001ff1c7803 */ /* 0x000fe40000000000 */
[----:B------:R-:W-:Y:S01]  /*0c20*/  LOP3.LUT P0, RZ, R29, 0x1, RZ, 0xc0, !PT ;  /* 0x000000011dff7812 */ /* 0x000fe2000780c0ff */
[----:B------:R-:W1:Y:S03]  /*0c30*/  S2R R65, SR_LANEID ;  /* 0x0000000000417919 */ /* 0x000e660000000000 */
[----:B------:R-:W-:-:S02]  /*0c40*/  P2R R44, PR, RZ, 0x1 ;  /* 0x00000001ff2c7803 */ /* 0x000fc40000000000 */
        /* <DEDUP_REMOVED lines=16> */
[----:B------:R-:W-:-:S02]  /*0d50*/  IADD3 R27, PT, PT, R12, 0x20, RZ ;  /* 0x000000200c1b7810 */ /* 0x000fc40007ffe0ff */
[----:B------:R-:W-:Y:S01]  /*0d60*/  P2R R30, PR, RZ, 0x1 ;  /* 0x00000001ff1e7803 */ /* 0x000fe20000000000 */
[----:B0-----:R-:W-:Y:S01]  /*0d70*/  ULEA UR21, UR21, UR7, 0x18 ;  /* 0x0000000715157291 */ /* 0x001fe2000f8ec0ff */
[----:B------:R-:W-:Y:S02]  /*0d80*/  LOP3.LUT P0, RZ, R29, 0x100, RZ, 0xc0, !PT ;  /* 0x000001001dff7812 */ /* 0x000fe4000780c0ff */
[C---:B------:R-:W-:Y:S02]  /*0d90*/  IADD3 R29, PT, PT, R12.reuse, 0x40, RZ ;  /* 0x000000400c1d7810 */ /* 0x040fe40007ffe0ff */
[C---:B------:R-:W-:Y:S02]  /*0da0*/  IADD3 R31, PT, PT, R12.reuse, 0x60, RZ ;  /* 0x000000600c1f7810 */ /* 0x040fe40007ffe0ff */
[C---:B------:R-:W-:Y:S02]  /*0db0*/  LEA.HI.SX32 R16, R12.reuse, R12, 0x1b ;  /* 0x0000000c0c107211 */ /* 0x040fe400078fdaff */
[----:B------:R-:W-:-:S02]  /*0dc0*/  IADD3 R33, PT, PT, R12, 0x80, RZ ;  /* 0x000000800c217810 */ /* 0x000fc40007ffe0ff */
[-C--:B------:R-:W-:Y:S02]  /*0dd0*/  LEA.HI.SX32 R27, R27, R12.reuse, 0x1b ;  /* 0x0000000c1b1b7211 */ /* 0x080fe400078fdaff */
[-C--:B------:R-:W-:Y:S02]  /*0de0*/  LEA.HI.SX32 R29, R29, R12.reuse, 0x1b ;  /* 0x0000000c1d1d7211 */ /* 0x080fe400078fdaff */
[-C--:B------:R-:W-:Y:S02]  /*0df0*/  LEA.HI.SX32 R31, R31, R12.reuse, 0x1b ;  /* 0x0000000c1f1f7211 */ /* 0x080fe400078fdaff */
[----:B------:R-:W-:Y:S02]  /*0e00*/  IADD3 R5, PT, PT, R12, 0xa0, RZ ;  /* 0x000000a00c057810 */ /* 0x000fe40007ffe0ff */
[----:B------:R-:W-:Y:S02]  /*0e10*/  LEA R74, R16, UR21, 0x2 ;  /* 0x00000015104a7c11 */ /* 0x000fe4000f8e10ff */
[----:B------:R-:W-:-:S02]  /*0e20*/  LEA.HI.SX32 R33, R33, R12, 0x1b ;  /* 0x0000000c21217211 */ /* 0x000fc400078fdaff */
[----:B------:R-:W-:Y:S02]  /*0e30*/  LEA R73, R27, UR21, 0x2 ;  /* 0x000000151b497c11 */ /* 0x000fe4000f8e10ff */
[----:B------:R-:W-:Y:S02]  /*0e40*/  LEA R72, R29, UR21, 0x2 ;  /* 0x000000151d487c11 */ /* 0x000fe4000f8e10ff */
[----:B------:R-:W-:Y:S02]  /*0e50*/  IADD3 R27, PT, PT, R12, 0xc0, RZ ;  /* 0x000000c00c1b7810 */ /* 0x000fe40007ffe0ff */
[----:B------:R-:W-:Y:S02]  /*0e60*/  LEA R60, R31, UR21, 0x2 ;  /* 0x000000151f3c7c11 */ /* 0x000fe4000f8e10ff */
[----:B------:R-:W-:Y:S02]  /*0e70*/  LEA.HI.SX32 R5, R5, R12, 0x1b ;  /* 0x0000000c05057211 */ /* 0x000fe400078fdaff */
[----:B------:R-:W-:-:S02]  /*0e80*/  LEA R59, R33, UR21, 0x2 ;  /* 0x00000015213b7c11 */ /* 0x000fc4000f8e10ff */
[C---:B------:R-:W-:Y:S02]  /*0e90*/  IADD3 R29, PT, PT, R12.reuse, 0xe0, RZ ;  /* 0x000000e00c1d7810 */ /* 0x040fe40007ffe0ff */
[C---:B------:R-:W-:Y:S02]  /*0ea0*/  IADD3 R31, PT, PT, R12.reuse, 0x100, RZ ;  /* 0x000001000c1f7810 */ /* 0x040fe40007ffe0ff */
[----:B------:R-:W-:Y:S02]  /*0eb0*/  LEA.HI.SX32 R27, R27, R12, 0x1b ;  /* 0x0000000c1b1b7211 */ /* 0x000fe400078fdaff */
[C---:B------:R-:W-:Y:S02]  /*0ec0*/  IADD3 R33, PT, PT, R12.reuse, 0x120, RZ ;  /* 0x000001200c217810 */ /* 0x040fe40007ffe0ff */
[----:B------:R-:W-:Y:S02]  /*0ed0*/  LEA R58, R5, UR21, 0x2 ;  /* 0x00000015053a7c11 */ /* 0x000fe4000f8e10ff */
[----:B------:R-:W-:-:S02]  /*0ee0*/  IADD3 R5, PT, PT, R12, 0x140, RZ ;  /* 0x000001400c057810 */ /* 0x000fc40007ffe0ff */
[-C--:B------:R-:W-:Y:S02]  /*0ef0*/  LEA.HI.SX32 R29, R29, R12.reuse, 0x1b ;  /* 0x0000000c1d1d7211 */ /* 0x080fe400078fdaff */
[-C--:B------:R-:W-:Y:S02]  /*0f00*/  LEA.HI.SX32 R31, R31, R12.reuse, 0x1b ;  /* 0x0000000c1f1f7211 */ /* 0x080fe400078fdaff */
[----:B------:R-:W-:Y:S02]  /*0f10*/  LEA R57, R27, UR21, 0x2 ;  /* 0x000000151b397c11 */ /* 0x000fe4000f8e10ff */
[-C--:B------:R-:W-:Y:S02]  /*0f20*/  LEA.HI.SX32 R33, R33, R12.reuse, 0x1b ;  /* 0x0000000c21217211 */ /* 0x080fe400078fdaff */
[----:B------:R-:W-:Y:S02]  /*0f30*/  IADD3 R27, PT, PT, R12, 0x1a0, RZ ;  /* 0x000001a00c1b7810 */ /* 0x000fe40007ffe0ff */
[----:B------:R-:W-:-:S02]  /*0f40*/  LEA.HI.SX32 R5, R5, R12, 0x1b ;  /* 0x0000000c05057211 */ /* 0x000fc400078fdaff */
[----:B------:R-:W-:Y:S02]  /*0f50*/  LEA R56, R29, UR21, 0x2 ;  /* 0x000000151d387c11 */ /* 0x000fe4000f8e10ff */
[----:B------:R-:W-:Y:S02]  /*0f60*/  LEA R55, R31, UR21, 0x2 ;  /* 0x000000151f377c11 */ /* 0x000fe4000f8e10ff */
[----:B------:R-:W-:Y:S02]  /*0f70*/  LEA R54, R33, UR21, 0x2 ;  /* 0x0000001521367c11 */ /* 0x000fe4000f8e10ff */
[C---:B------:R-:W-:Y:S02]  /*0f80*/  IADD3 R29, PT, PT, R12.reuse, 0x1c0, RZ ;  /* 0x000001c00c1d7810 */ /* 0x040fe40007ffe0ff */
[----:B------:R-:W-:Y:S02]  /*0f90*/  IADD3 R31, PT, PT, R12, 0x1e0, RZ ;  /* 0x000001e00c1f7810 */ /* 0x000fe40007ffe0ff */
[----:B------:R-:W-:-:S02]  /*0fa0*/  LEA.HI.SX32 R27, R27, R12, 0x1b ;  /* 0x0000000c1b1b7211 */ /* 0x000fc400078fdaff */
[----:B------:R-:W-:Y:S02]  /*0fb0*/  LEA R53, R5, UR21, 0x2 ;  /* 0x0000001505357c11 */ /* 0x000fe4000f8e10ff */
[-C--:B------:R-:W-:Y:S02]  /*0fc0*/  LEA.HI.SX32 R29, R29, R12.reuse, 0x1b ;  /* 0x0000000c1d1d7211 */ /* 0x080fe400078fdaff */
[----:B------:R-:W-:Y:S02]  /*0fd0*/  LEA.HI.SX32 R31, R31, R12, 0x1b ;  /* 0x0000000c1f1f7211 */ /* 0x000fe400078fdaff */
[----:B------:R-:W-:Y:S02]  /*0fe0*/  LEA R50, R27, UR21, 0x2 ;  /* 0x000000151b327c11 */ /* 0x000fe4000f8e10ff */
[----:B------:R-:W-:Y:S02]  /*0ff0*/  LEA R49, R29, UR21, 0x2 ;  /* 0x000000151d317c11 */ /* 0x000fe4000f8e10ff */
[----:B------:R-:W-:Y:S01]  /*1000*/  LEA R48, R31, UR21, 0x2 ;  /* 0x000000151f307c11 */ /* 0x000fe2000f8e10ff */
[----:B------:R-:W-:Y:S01]  /*1010*/  HFMA2 R16, -RZ, RZ, 0, 0 ;  /* 0x00000000ff107431 */ /* 0x000fe200000001ff */
[----:B--2---:R-:W-:Y:S04]  /*1020*/  STS [R74], R0 ;  /* 0x000000004a007388 */ /* 0x004fe80000000800 */
[----:B----4-:R-:W-:Y:S04]  /*1030*/  STS [R73+0x80], R6 ;  /* 0x0000800649007388 */ /* 0x010fe80000000800 */
[----:B-----5:R0:W-:Y:S04]  /*1040*/  STS [R72+0x100], R7 ;  /* 0x0001000748007388 */ /* 0x0201e80000000800 */
[----:B------:R-:W-:Y:S04]  /*1050*/  STS [R60+0x180], R8 ;  /* 0x000180083c007388 */ /* 0x000fe80000000800 */
[----:B---3--:R1:W-:Y:S01]  /*1060*/  STS [R59+0x200], R9 ;  /* 0x000200093b007388 */ /* 0x0083e20000000800 */
[----:B0-----:R-:W-:-:S04]  /*1070*/  IADD3 R7, PT, PT, R12, 0x160, RZ ;  /* 0x000001600c077810 */ /* 0x001fc80007ffe0ff */
[-C--:B------:R-:W-:Y:S02]  /*1080*/  LEA.HI.SX32 R7, R7, R12.reuse, 0x1b ;  /* 0x0000000c07077211 */ /* 0x080fe400078fdaff */
[----:B-1----:R-:W-:Y:S01]  /*1090*/  IADD3 R9, PT, PT, R12, 0x180, RZ ;  /* 0x000001800c097810 */ /* 0x002fe20007ffe0ff */
[----:B------:R-:W-:Y:S03]  /*10a0*/  STS [R58+0x280], R10 ;  /* 0x0002800a3a007388 */ /* 0x000fe60000000800 */
[----:B------:R-:W-:Y:S01]  /*10b0*/  LEA.HI.SX32 R9, R9, R12, 0x1b ;  /* 0x0000000c09097211 */ /* 0x000fe200078fdaff */
[----:B------:R0:W-:Y:S01]  /*10c0*/  STS [R57+0x300], R11 ;  /* 0x0003000b39007388 */ /* 0x0001e20000000800 */
[----:B------:R-:W-:Y:S02]  /*10d0*/  LEA R52, R7, UR21, 0x2 ;  /* 0x0000001507347c11 */ /* 0x000fe4000f8e10ff */
[----:B------:R-:W-:Y:S01]  /*10e0*/  LEA R51, R9, UR21, 0x2 ;  /* 0x0000001509337c11 */ /* 0x000fe2000f8e10ff */
[----:B------:R1:W-:Y:S01]  /*10f0*/  STS [R56+0x380], R13 ;  /* 0x0003800d38007388 */ /* 0x0003e20000000800 */
[----:B------:R-:W-:-:S03]  /*1100*/  IMAD R12, R65, 0xf, R12 ;  /* 0x0000000f410c7824 */ /* 0x000fc600078e020c */
[----:B------:R2:W-:Y:S02]  /*1110*/  STS [R55+0x400], R15 ;  /* 0x0004000f37007388 */ /* 0x0005e40000000800 */
[C---:B------:R-:W-:Y:S02]  /*1120*/  IADD3 R5, PT, PT, R12.reuse, 0x1, RZ ;  /* 0x000000010c057810 */ /* 0x040fe40007ffe0ff */
[C---:B------:R-:W-:Y:S01]  /*1130*/  IADD3 R7, PT, PT, R12.reuse, 0x2, RZ ;  /* 0x000000020c077810 */ /* 0x040fe20007ffe0ff */
[----:B------:R3:W-:Y:S04]  /*1140*/  STS [R54+0x480], R17 ;  /* 0x0004801136007388 */ /* 0x0007e80000000800 */
[----:B------:R4:W-:Y:S01]  /*1150*/  STS [R53+0x500], R19 ;  /* 0x0005001335007388 */ /* 0x0009e20000000800 */
[----:B------:R-:W-:-:S03]  /*1160*/  IADD3 R9, PT, PT, R12, 0x3, RZ ;  /* 0x000000030c097810 */ /* 0x000fc60007ffe0ff */
[----:B------:R5:W-:Y:S01]  /*1170*/  STS [R52+0x580], R21 ;  /* 0x0005801534007388 */ /* 0x000be20000000800 */
[----:B0-----:R-:W-:-:S03]  /*1180*/  IADD3 R11, PT, PT, R12, 0x4, RZ ;  /* 0x000000040c0b7810 */ /* 0x001fc60007ffe0ff */
[----:B------:R0:W-:Y:S01]  /*1190*/  STS [R51+0x600], R23 ;  /* 0x0006001733007388 */ /* 0x0001e20000000800 */
[C---:B-1----:R-:W-:Y:S02]  /*11a0*/  IADD3 R13, PT, PT, R12.reuse, 0x5, RZ ;  /* 0x000000050c0d7810 */ /* 0x042fe40007ffe0ff */
[C---:B--2---:R-:W-:Y:S01]  /*11b0*/  IADD3 R15, PT, PT, R12.reuse, 0x6, RZ ;  /* 0x000000060c0f7810 */ /* 0x044fe20007ffe0ff */
[----:B------:R1:W-:Y:S01]  /*11c0*/  STS [R50+0x680], R25 ;  /* 0x0006801932007388 */ /* 0x0003e20000000800 */
[C---:B---3--:R-:W-:Y:S02]  /*11d0*/  IADD3 R17, PT, PT, R12.reuse, 0x7, RZ ;  /* 0x000000070c117810 */ /* 0x048fe40007ffe0ff */
[C---:B----4-:R-:W-:Y:S02]  /*11e0*/  IADD3 R19, PT, PT, R12.reuse, 0x8, RZ ;  /* 0x000000080c137810 */ /* 0x050fe40007ffe0ff */
[C---:B-----5:R-:W-:Y:S02]  /*11f0*/  IADD3 R21, PT, PT, R12.reuse, 0x9, RZ ;  /* 0x000000090c157810 */ /* 0x060fe40007ffe0ff */
[----:B0-----:R-:W-:-:S02]  /*1200*/  IADD3 R23, PT, PT, R12, 0xa, RZ ;  /* 0x0000000a0c177810 */ /* 0x001fc40007ffe0ff */
[C---:B------:R-:W-:Y:S02]  /*1210*/  IADD3 R27, PT, PT, R12.reuse, 0xc, RZ ;  /* 0x0000000c0c1b7810 */ /* 0x040fe40007ffe0ff */
[C---:B-1----:R-:W-:Y:S02]  /*1220*/  IADD3 R25, PT, PT, R12.reuse, 0xb, RZ ;  /* 0x0000000b0c197810 */ /* 0x042fe40007ffe0ff */
        /* <DEDUP_REMOVED lines=56> */
[----:B0-----:R-:W-:-:S03]  /*15b0*/  CS2R R18, SRZ ;  /* 0x0000000000127805 */ /* 0x001fc6000001ff00 */
[----:B------:R-:W2:Y:S01]  /*15c0*/  @!P0 LDG.E R16, desc[UR22][R2.64] ;  /* 0x0000001602108981 */ /* 0x000ea2000c1e1900 */
[----:B------:R-:W-:-:S13]  /*15d0*/  ISETP.NE.AND P0, PT, R30, RZ, PT ;  /* 0x000000ff1e00720c */ /* 0x000fda0003f05270 */
[----:B------:R-:W3:Y:S01]  /*15e0*/  @!P0 LDG.E R17, desc[UR22][R2.64+0x80] ;  /* 0x0000801602118981 */ /* 0x000ee2000c1e1900 */
[----:B------:R-:W-:-:S13]  /*15f0*/  ISETP.NE.AND P0, PT, R32, RZ, PT ;  /* 0x000000ff2000720c */ /* 0x000fda0003f05270 */
[----:B------:R-:W4:Y:S01]  /*1600*/  @!P0 LDG.E R18, desc[UR22][R2.64+0x100] ;  /* 0x0001001602128981 */ /* 0x000f22000c1e1900 */
[----:B------:R-:W-:Y:S01]  /*1610*/  ISETP.NE.AND P0, PT, R34, RZ, PT ;  /* 0x000000ff2200720c */ /* 0x000fe20003f05270 */
[----:B------:R-:W-:-:S12]  /*1620*/  HFMA2 R20, -RZ, RZ, 0, 0 ;  /* 0x00000000ff147431 */ /* 0x000fd800000001ff */
        /* <DEDUP_REMOVED lines=15> */
[----:B------:R-:W-:Y:S02]  /*1720*/  MOV R25, RZ ;  /* 0x000000ff00197202 */ /* 0x000fe40000000f00 */
[----:B------:R-:W-:Y:S02]  /*1730*/  CS2R R30, SRZ ;  /* 0x00000000001e7805 */ /* 0x000fe4000001ff00 */
        /* <DEDUP_REMOVED lines=110> */
.L_x_739:
[----:B------:R-:W-:Y:S05]  /*1e20*/  BSYNC.RECONVERGENT B0 ;  /* 0x0000000000007941 */ /* 0x000fea0003800200 */
.L_x_738:
        /* <DEDUP_REMOVED lines=34> */
.L_x_741:
[----:B------:R-:W-:Y:S05]  /*2050*/  BSYNC.RECONVERGENT B0 ;  /* 0x0000000000007941 */ /* 0x000fea0003800200 */
.L_x_740:
        /* <DEDUP_REMOVED lines=36> */
.L_x_743:
[----:B------:R-:W-:Y:S05]  /*22a0*/  BSYNC.RECONVERGENT B0 ;  /* 0x0000000000007941 */ /* 0x000fea0003800200 */
.L_x_742:
        /* <DEDUP_REMOVED lines=34> */
.L_x_745:
[----:B------:R-:W-:Y:S05]  /*24d0*/  BSYNC.RECONVERGENT B0 ;  /* 0x0000000000007941 */ /* 0x000fea0003800200 */
.L_x_744:
        /* <DEDUP_REMOVED lines=36> */
.L_x_747:
[----:B------:R-:W-:Y:S05]  /*2720*/  BSYNC.RECONVERGENT B0 ;  /* 0x0000000000007941 */ /* 0x000fea0003800200 */
.L_x_746:
        /* <DEDUP_REMOVED lines=34> */
.L_x_749:
[----:B------:R-:W-:Y:S05]  /*2950*/  BSYNC.RECONVERGENT B0 ;  /* 0x0000000000007941 */ /* 0x000fea0003800200 */
.L_x_748:
        /* <DEDUP_REMOVED lines=36> */
.L_x_751:
[----:B------:R-:W-:Y:S05]  /*2ba0*/  BSYNC.RECONVERGENT B0 ;  /* 0x0000000000007941 */ /* 0x000fea0003800200 */
.L_x_750:
        /* <DEDUP_REMOVED lines=34> */
.L_x_753:
[----:B------:R-:W-:Y:S05]  /*2dd0*/  BSYNC.RECONVERGENT B0 ;  /* 0x0000000000007941 */ /* 0x000fea0003800200 */
.L_x_752:
        /* <DEDUP_REMOVED lines=37> */
.L_x_755:
[----:B------:R-:W-:Y:S05]  /*3030*/  BSYNC.RECONVERGENT B0 ;  /* 0x0000000000007941 */ /* 0x000fea0003800200 */
.L_x_754:
        /* <DEDUP_REMOVED lines=39> */
.L_x_757:
[----:B------:R-:W-:Y:S05]  /*32b0*/  BSYNC.RECONVERGENT B0 ;  /* 0x0000000000007941 */ /* 0x000fea0003800200 */
.L_x_756:
        /* <DEDUP_REMOVED lines=45> */
.L_x_759:
[----:B------:R-:W-:Y:S05]  /*3590*/  BSYNC.RECONVERGENT B0 ;  /* 0x0000000000007941 */ /* 0x000fea0003800200 */
.L_x_758:
        /* <DEDUP_REMOVED lines=32> */
.L_x_761:
[----:B------:R-:W-:Y:S05]  /*37a0*/  BSYNC.RECONVERGENT B0 ;  /* 0x0000000000007941 */ /* 0x000fea0003800200 */
.L_x_760:
        /* <DEDUP_REMOVED lines=32> */
.L_x_763:
[----:B------:R-:W-:Y:S05]  /*39b0*/  BSYNC.RECONVERGENT B0 ;  /* 0x0000000000007941 */ /* 0x000fea0003800200 */
.L_x_762:
        /* <DEDUP_REMOVED lines=32> */
.L_x_765:
[----:B------:R-:W-:Y:S05]  /*3bc0*/  BSYNC.RECONVERGENT B0 ;  /* 0x0000000000007941 */ /* 0x000fea0003800200 */
.L_x_764:
        /* <DEDUP_REMOVED lines=32> */
.L_x_767:
[----:B------:R-:W-:Y:S05]  /*3dd0*/  BSYNC.RECONVERGENT B0 ;  /* 0x0000000000007941 */ /* 0x000fea0003800200 */
.L_x_766:
        /* <DEDUP_REMOVED lines=32> */
.L_x_769:
[----:B------:R-:W-:Y:S05]  /*3fe0*/  BSYNC.RECONVERGENT B0 ;  /* 0x0000000000007941 */ /* 0x000fea0003800200 */
.L_x_768:
        /* <DEDUP_REMOVED lines=9> */
[----:B------:R-:W0:Y:S01]  /*4080*/  S2UR UR43, SR_CTAID.Y ;  /* 0x00000000002b79c3 */ /* 0x000e220000002600 */
[----:B------:R-:W0:Y:S01]  /*4090*/  LDCU.64 UR16, c[0x0][0x3a0] ;  /* 0x00007400ff1077ac */ /* 0x000e220008000a00 */
[----:B------:R-:W-:Y:S01]  /*40a0*/  SHF.L.U32 R3, R66, 0x5, RZ ;  /* 0x0000000542037819 */ /* 0x000fe200000006ff */
[----:B------:R-:W-:Y:S01]  /*40b0*/  FMUL.FTZ R16, R15, R60 ;  /* 0x0000003c0f107220 */ /* 0x000fe20000410000 */
[----:B------:R-:W-:Y:S01]  /*40c0*/  FMUL.FTZ R15, R14, R59 ;  /* 0x0000003b0e0f7220 */ /* 0x000fe20000410000 */
[----:B------:R-:W-:Y:S01]  /*40d0*/  USHF.L.U32 UR7, UR6, 0xb, URZ ;  /* 0x0000000b06077899 */ /* 0x000fe200080006ff */
[----:B------:R-:W-:Y:S01]  /*40e0*/  FMUL.FTZ R14, R13, R58 ;  /* 0x0000003a0d0e7220 */ /* 0x000fe20000410000 */
[----:B------:R-:W-:Y:S01]  /*40f0*/  LOP3.LUT R3, R3, R66, RZ, 0xfc, !PT ;  /* 0x0000004203037212 */ /* 0x000fe200078efcff */
[----:B------:R-:W-:Y:S01]  /*4100*/  FMUL.FTZ R13, R12, R57 ;  /* 0x000000390c0d7220 */ /* 0x000fe20000410000 */
[----:B------:R-:W-:Y:S01]  /*4110*/  FMUL.FTZ R12, R11, R56 ;  /* 0x000000380b0c7220 */ /* 0x000fe20000410000 */
[----:B------:R-:W-:Y:S01]  /*4120*/  ULEA UR24, UR19, -UR7, 0x1 ;  /* 0x8000000713187291 */ /* 0x000fe2000f8e08ff */
[----:B------:R-:W-:Y:S01]  /*4130*/  FMUL.FTZ R11, R10, R55 ;  /* 0x000000370a0b7220 */ /* 0x000fe20000410000 */
[----:B------:R-:W-:Y:S01]  /*4140*/  FMUL.FTZ R10, R9, R54 ;  /* 0x00000036090a7220 */ /* 0x000fe20000410000 */
[----:B------:R-:W-:Y:S01]  /*4150*/  LOP3.LUT R3, R3, 0x7c1f, RZ, 0xc0, !PT ;  /* 0x00007c1f03037812 */ /* 0x000fe200078ec0ff */
[----:B------:R-:W-:Y:S01]  /*4160*/  FMUL.FTZ R9, R8, R53 ;  /* 0x0000003508097220 */ /* 0x000fe20000410000 */
[----:B------:R-:W-:Y:S01]  /*4170*/  ISETP.NE.AND P0, PT, RZ, UR6, PT ;  /* 0x00000006ff007c0c */ /* 0x000fe2000bf05270 */
[----:B------:R-:W-:Y:S01]  /*4180*/  FMUL.FTZ R8, R7, R52 ;  /* 0x0000003407087220 */ /* 0x000fe20000410000 */
[----:B------:R-:W-:Y:S01]  /*4190*/  FMUL.FTZ R7, R6, R39 ;  /* 0x0000002706077220 */ /* 0x000fe20000410000 */
[----:B------:R-:W-:Y:S01]  /*41a0*/  FMUL.FTZ R6, R5, R38 ;  /* 0x0000002605067220 */ /* 0x000fe20000410000 */
[----:B------:R-:W-:Y:S01]  /*41b0*/  ISETP.GE.AND P1, PT, R3, UR24, PT ;  /* 0x0000001803007c0c */ /* 0x000fe2000bf26270 */
[----:B------:R-:W-:Y:S01]  /*41c0*/  FMUL.FTZ R5, R4, R37 ;  /* 0x0000002504057220 */ /* 0x000fe20000410000 */
[----:B------:R-:W-:Y:S01]  /*41d0*/  ISETP.EQ.AND P0, PT, R42, RZ, P0 ;  /* 0x000000ff2a00720c */ /* 0x000fe20000702270 */
[----:B------:R-:W-:Y:S01]  /*41e0*/  FMUL.FTZ R4, R43, R36 ;  /* 0x000000242b047220 */ /* 0x000fe20000410000 */
[----:B------:R-:W-:Y:S01]  /*41f0*/  FMUL.FTZ R3, R40, R35 ;  /* 0x0000002328037220 */ /* 0x000fe20000410000 */
[----:B0-----:R-:W-:Y:S01]  /*4200*/  UIMAD.WIDE.U32 UR8, UR43, UR16, URZ ;  /* 0x000000102b0872a5 */ /* 0x001fe2000f8e00ff */
[----:B------:R-:W-:Y:S01]  /*4210*/  FMUL.FTZ R2, R41, R34 ;  /* 0x0000002229027220 */ /* 0x000fe20000410000 */
[----:B------:R-:W-:Y:S01]  /*4220*/  FMUL.FTZ R0, R0, R33 ;  /* 0x0000002100007220 */ /* 0x000fe20000410000 */
[----:B------:R-:W0:Y:S01]  /*4230*/  LDCU UR44, c[0x0][0x38c] ;  /* 0x00007180ff2c77ac */ /* 0x000e220008000800 */
[----:B------:R-:W-:Y:S01]  /*4240*/  UIMAD UR18, UR43, UR17, UR9 ;  /* 0x000000112b1272a4 */ /* 0x000fe2000f8e0209 */
[----:B------:R-:W1:Y:S01]  /*4250*/  LDCU UR19, c[0x0][0x388] ;  /* 0x00007100ff1377ac */ /* 0x000e620008000800 */
[----:B------:R-:W2:Y:S01]  /*4260*/  LDCU.64 UR26, c[0x0][0x3a8] ;  /* 0x00007500ff1a77ac */ /* 0x000ea20008000a00 */
[----:B------:R-:W3:Y:S01]  /*4270*/  LDCU.64 UR28, c[0x0][0x440] ;  /* 0x00008800ff1c77ac */ /* 0x000ee20008000a00 */
[----:B------:R-:W4:Y:S01]  /*4280*/  LDCU.64 UR30, c[0x0][0x3b8] ;  /* 0x00007700ff1e77ac */ /* 0x000f220008000a00 */
[----:B------:R-:W0:Y:S01]  /*4290*/  LDCU.64 UR32, c[0x0][0x3c0] ;  /* 0x00007800ff2077ac */ /* 0x000e220008000a00 */
[----:B------:R-:W0:Y:S01]  /*42a0*/  LDCU.64 UR34, c[0x0][0x448] ;  /* 0x00008900ff2277ac */ /* 0x000e220008000a00 */
[----:B------:R-:W0:Y:S01]  /*42b0*/  LDCU.64 UR36, c[0x0][0x480] ;  /* 0x00009000ff2477ac */ /* 0x000e220008000a00 */
[----:B------:R-:W0:Y:S01]  /*42c0*/  LDCU.64 UR38, c[0x0][0x3e0] ;  /* 0x00007c00ff2677ac */ /* 0x000e220008000a00 */
[----:B------:R-:W-:-:S05]  /*42d0*/  UMOV UR7, URZ ;  /* 0x000000ff00077c82 */ /* 0x000fca0008000000 */
.L_x_776:
[----:B------:R-:W-:Y:S01]  /*42e0*/  UMOV UR16, UR8 ;  /* 0x0000000800107c82 */ /* 0x000fe20008000000 */
[----:B------:R-:W-:Y:S02]  /*42f0*/  UMOV UR17, UR18 ;  /* 0x0000001200117c82 */ /* 0x000fe40008000000 */
[----:B--2---:R-:W-:-:S04]  /*4300*/  UIMAD.WIDE.U32 UR16, UR7, UR26, UR16 ;  /* 0x0000001a071072a5 */ /* 0x004fc8000f8e0010 */
[----:B------:R-:W-:Y:S02]  /*4310*/  UIMAD UR17, UR7, UR27, UR17 ;  /* 0x0000001b071172a4 */ /* 0x000fe4000f8e0211 */
[----:B---3--:R-:W-:-:S04]  /*4320*/  ULEA UR21, UP0, UR16, UR28, 0x3 ;  /* 0x0000001c10157291 */ /* 0x008fc8000f8018ff */
[----:B------:R-:W-:Y:S02]  /*4330*/  ULEA.HI.X UR16, UR16, UR29, UR17, 0x3, UP0 ;  /* 0x0000001d10107291 */ /* 0x000fe400080f1c11 */
[----:B------:R-:W-:-:S04]  /*4340*/  MOV R40, UR21 ;  /* 0x0000001500287c02 */ /* 0x000fc80008000f00 */
[----:B------:R-:W-:-:S06]  /*4350*/  MOV R41, UR16 ;  /* 0x0000001000297c02 */ /* 0x000fcc0008000f00 */
[----:B------:R-:W2:Y:S01]  /*4360*/  LDG.E.64 R40, desc[UR22][R40.64] ;  /* 0x0000001628287981 */ /* 0x000ea2000c1e1b00 */
[----:B------:R-:W-:Y:S01]  /*4370*/  SHF.L.U32 R83, R66, 0x5, RZ ;  /* 0x0000000542537819 */ /* 0x000fe200000006ff */
[----:B------:R-:W-:Y:S01]  /*4380*/  HFMA2 R43, -RZ, RZ, 0, 0 ;  /* 0x00000000ff2b7431 */ /* 0x000fe200000001ff */
[----:B0-----:R-:W-:Y:S01]  /*4390*/  MOV R47, UR38 ;  /* 0x00000026002f7c02 */ /* 0x001fe20008000f00 */
[----:B------:R-:W-:Y:S01]  /*43a0*/  HFMA2 R103, -RZ, RZ, 0, 0 ;  /* 0x00000000ff677431 */ /* 0x000fe200000001ff */
[----:B------:R-:W-:Y:S02]  /*43b0*/  LOP3.LUT R83, R83, R66, RZ, 0xfc, !PT ;  /* 0x0000004253537212 */ /* 0x000fe400078efcff */
[----:B------:R-:W-:Y:S02]  /*43c0*/  MOV R45, UR39 ;  /* 0x00000027002d7c02 */ /* 0x000fe40008000f00 */
[----:B------:R-:W-:Y:S01]  /*43d0*/  MOV R137, RZ ;  /* 0x000000ff00897202 */ /* 0x000fe20000000f00 */
[----:B------:R-:W-:Y:S01]  /*43e0*/  HFMA2 R94, -RZ, RZ, 0, 0 ;  /* 0x00000000ff5e7431 */ /* 0x000fe200000001ff */
[----:B------:R-:W-:-:S02]  /*43f0*/  MOV R91, RZ ;  /* 0x000000ff005b7202 */ /* 0x000fc40000000f00 */
[----:B------:R-:W-:Y:S02]  /*4400*/  CS2R R92, SRZ ;  /* 0x00000000005c7805 */ /* 0x000fe4000001ff00 */
[----:B------:R-:W-:Y:S02]  /*4410*/  CS2R R88, SRZ ;  /* 0x0000000000587805 */ /* 0x000fe4000001ff00 */
[----:B------:R-:W-:Y:S02]  /*4420*/  MOV R82, RZ ;  /* 0x000000ff00527202 */ /* 0x000fe40000000f00 */
[----:B------:R-:W-:Y:S02]  /*4430*/  CS2R R80, SRZ ;  /* 0x0000000000507805 */ /* 0x000fe4000001ff00 */
[----:B------:R-:W-:Y:S02]  /*4440*/  CS2R R76, SRZ ;  /* 0x00000000004c7805 */ /* 0x000fe4000001ff00 */
[----:B------:R-:W-:-:S02]  /*4450*/  CS2R R78, SRZ ;  /* 0x00000000004e7805 */ /* 0x000fc4000001ff00 */
[----:B------:R-:W-:Y:S02]  /*4460*/  CS2R R72, SRZ ;  /* 0x0000000000487805 */ /* 0x000fe4000001ff00 */
[----:B------:R-:W-:Y:S02]  /*4470*/  SHF.L.U32 R71, R66, 0x4, RZ ;  /* 0x0000000442477819 */ /* 0x000fe400000006ff */
[----:B------:R-:W-:Y:S01]  /*4480*/  CS2R R50, SRZ ;  /* 0x0000000000327805 */ /* 0x000fe2000001ff00 */
[----:B-1----:R-:W-:Y:S01]  /*4490*/  UIMAD UR17, UR6, -0x400, UR19 ;  /* 0xfffffc00061178a4 */ /* 0x002fe2000f8e0213 */
[----:B------:R-:W-:Y:S02]  /*44a0*/  CS2R R74, SRZ ;  /* 0x00000000004a7805 */ /* 0x000fe4000001ff00 */
[----:B------:R-:W-:Y:S02]  /*44b0*/  MOV R49, RZ ;  /* 0x000000ff00317202 */ /* 0x000fe40000000f00 */
[----:B------:R-:W-:Y:S01]  /*44c0*/  CS2R R86, SRZ ;  /* 0x0000000000567805 */ /* 0x000fe2000001ff00 */
[C---:B--2---:R-:W-:Y:S01]  /*44d0*/  FMUL.FTZ R42, R41.reuse, R60 ;  /* 0x0000003c292a7220 */ /* 0x044fe20000410000 */
[----:B------:R-:W-:Y:S01]  /*44e0*/  FMUL.FTZ R90, R40, 1.4426950216293334961 ;  /* 0x3fb8aa3b285a7820 */ /* 0x000fe20000410000 */
[----:B------:R-:W-:-:S02]  /*44f0*/  FMUL.FTZ R40, R41, R59 ;  /* 0x0000003b29287220 */ /* 0x000fc40000410000 */
[----:B------:R-:W-:Y:S01]  /*4500*/  FMUL.RZ R48, R42, 0.15915493667125701904 ;  /* 0x3e22f9832a307820 */ /* 0x000fe2000040c000 */
[----:B------:R-:W-:Y:S01]  /*4510*/  LOP3.LUT R42, R83, 0x7c1f, RZ, 0xc0, !PT ;  /* 0x00007c1f532a7812 */ /* 0x000fe200078ec0ff */
[C---:B------:R-:W-:Y:S01]  /*4520*/  FMUL.FTZ R122, R90.reuse, R59 ;  /* 0x0000003b5a7a7220 */ /* 0x040fe20000410000 */
[----:B------:R-:W-:Y:S01]  /*4530*/  FMUL.FTZ R116, R90, R58 ;  /* 0x0000003a5a747220 */ /* 0x000fe20000410000 */
[----:B------:R-:W-:Y:S01]  /*4540*/  MUFU.SIN R100, R48 ;  /* 0x0000003000647308 */ /* 0x000fe20000000400 */
[----:B------:R-:W-:Y:S01]  /*4550*/  LOP3.LUT R44, R42, 0x20, RZ, 0xfc, !PT ;  /* 0x000000202a2c7812 */ /* 0x000fe200078efcff */
[----:B------:R-:W-:-:S04]  /*4560*/  IMAD.WIDE.U32 R46, R47, UR7, R42 ;  /* 0x000000072f2e7c25 */ /* 0x000fc8000f8e002a */
[C---:B------:R-:W-:Y:S01]  /*4570*/  FMUL.FTZ R114, R90.reuse, R57 ;  /* 0x000000395a727220 */ /* 0x040fe20000410000 */
[----:B------:R-:W-:Y:S01]  /*4580*/  FMUL.FTZ R121, R90, R60 ;  /* 0x0000003c5a797220 */ /* 0x000fe20000410000 */
[----:B------:R-:W-:Y:S01]  /*4590*/  ISETP.GE.AND P2, PT, R44, UR24, PT ;  /* 0x000000182c007c0c */ /* 0x000fe2000bf46270 */
[----:B------:R-:W-:Y:S01]  /*45a0*/  IMAD R43, R45, UR7, R47 ;  /* 0x000000072d2b7c24 */ /* 0x000fe2000f8e022f */
[----:B------:R-:W-:Y:S01]  /*45b0*/  LEA R44, P3, R46, UR15, 0x2 ;  /* 0x0000000f2e2c7c11 */ /* 0x000fe2000f8610ff */
[----:B------:R-:W-:Y:S01]  /*45c0*/  FMUL.RZ R47, R40, 0.15915493667125701904 ;  /* 0x3e22f983282f7820 */ /* 0x000fe2000040c000 */
[----:B------:R-:W-:Y:S01]  /*45d0*/  LOP3.LUT R40, R42, 0x40, RZ, 0xfc, !PT ;  /* 0x000000402a287812 */ /* 0x000fe200078efcff */
[----:B------:R0:W-:Y:S01]  /*45e0*/  MUFU.COS R118, R48 ;  /* 0x0000003000767308 */ /* 0x0001e20000000000 */
[----:B------:R-:W-:Y:S02]  /*45f0*/  LEA.HI.X R45, R46, UR20, R43, 0x2, P3 ;  /* 0x000000142e2d7c11 */ /* 0x000fe400098f142b */
[----:B------:R-:W-:-:S02]  /*4600*/  LOP3.LUT R43, R42, 0x80, RZ, 0xfc, !PT ;  /* 0x000000802a2b7812 */ /* 0x000fc400078efcff */
[----:B------:R-:W-:Y:S01]  /*4610*/  LOP3.LUT R46, R42, 0xa0, RZ, 0xfc, !PT ;  /* 0x000000a02a2e7812 */ /* 0x000fe200078efcff */
[----:B------:R-:W2:Y:S02]  /*4620*/  @!P1 LDG.E R137, desc[UR22][R44.64] ;  /* 0x000000162c899981 */ /* 0x000ea4000c1e1900 */
[----:B------:R-:W-:Y:S02]  /*4630*/  MUFU.SIN R117, R47 ;  /* 0x0000002f00757308 */ /* 0x000fe40000000400 */
[----:B------:R-:W3:Y:S01]  /*4640*/  @!P2 LDG.E R103, desc[UR22][R44.64+0x80] ;  /* 0x000080162c67a981 */ /* 0x000ee2000c1e1900 */
[----:B------:R-:W-:Y:S02]  /*4650*/  ISETP.GE.AND P2, PT, R40, UR24, PT ;  /* 0x0000001828007c0c */ /* 0x000fe4000bf46270 */
[----:B------:R-:W-:Y:S02]  /*4660*/  LOP3.LUT R40, R42, 0x60, RZ, 0xfc, !PT ;  /* 0x000000602a287812 */ /* 0x000fe400078efcff */
[----:B------:R-:W-:-:S02]  /*4670*/  ISETP.GE.AND P4, PT, R43, UR24, PT ;  /* 0x000000182b007c0c */ /* 0x000fc4000bf86270 */
[----:B------:R-:W-:Y:S01]  /*4680*/  LOP3.LUT R84, R42, 0x380, RZ, 0xfc, !PT ;  /* 0x000003802a547812 */ /* 0x000fe200078efcff */
[----:B------:R-:W1:Y:S01]  /*4690*/  MUFU.EX2 R122, R122 ;  /* 0x0000007a007a7308 */ /* 0x000e620000000800 */
[----:B------:R-:W-:Y:S02]  /*46a0*/  ISETP.GE.AND P3, PT, R40, UR24, PT ;  /* 0x0000001828007c0c */ /* 0x000fe4000bf66270 */
[----:B------:R-:W-:-:S03]  /*46b0*/  ISETP.GE.AND P5, PT, R46, UR24, PT ;  /* 0x000000182e007c0c */ /* 0x000fc6000bfa6270 */
[----:B------:R-:W5:Y:S01]  /*46c0*/  @!P2 LDG.E R91, desc[UR22][R44.64+0x100] ;  /* 0x000100162c5ba981 */ /* 0x000f62000c1e1900 */
[----:B------:R-:W-:Y:S02]  /*46d0*/  LOP3.LUT R85, R42, 0x3a0, RZ, 0xfc, !PT ;  /* 0x000003a02a557812 */ /* 0x000fe400078efcff */
[----:B------:R-:W-:Y:S01]  /*46e0*/  LOP3.LUT R83, R83, 0x3e0, RZ, 0xfc, !PT ;  /* 0x000003e053537812 */ /* 0x000fe200078efcff */
[----:B------:R-:W4:Y:S01]  /*46f0*/  @!P4 LDG.E R93, desc[UR22][R44.64+0x200] ;  /* 0x000200162c5dc981 */ /* 0x000f22000c1e1900 */
[----:B------:R-:W-:Y:S03]  /*4700*/  MUFU.EX2 R116, R116 ;  /* 0x0000007400747308 */ /* 0x000fe60000000800 */
[----:B------:R-:W4:Y:S01]  /*4710*/  @!P3 LDG.E R94, desc[UR22][R44.64+0x180] ;  /* 0x000180162c5eb981 */ /* 0x000f22000c1e1900 */
[----:B------:R-:W-:-:S03]  /*4720*/  FMUL.FTZ R40, R41, R58 ;  /* 0x0000003a29287220 */ /* 0x000fc60000410000 */
[----:B------:R-:W4:Y:S01]  /*4730*/  @!P5 LDG.E R92, desc[UR22][R44.64+0x280] ;  /* 0x000280162c5cd981 */ /* 0x000f22000c1e1900 */
[----:B------:R-:W-:Y:S01]  /*4740*/  FMUL.RZ R46, R40, 0.15915493667125701904 ;  /* 0x3e22f983282e7820 */ /* 0x000fe2000040c000 */
[----:B------:R-:W-:Y:S01]  /*4750*/  LOP3.LUT R40, R42, 0xc0, RZ, 0xfc, !PT ;  /* 0x000000c02a287812 */ /* 0x000fe200078efcff */
[----:B------:R-:W-:Y:S03]  /*4760*/  MUFU.EX2 R114, R114 ;  /* 0x0000007200727308 */ /* 0x000fe60000000800 */
[----:B------:R-:W-:Y:S01]  /*4770*/  ISETP.GE.AND P2, PT, R40, UR24, PT ;  /* 0x0000001828007c0c */ /* 0x000fe2000bf46270 */
[C---:B------:R-:W-:Y:S01]  /*4780*/  FMUL.FTZ R111, R90.reuse, R56 ;  /* 0x000000385a6f7220 */ /* 0x040fe20000410000 */
[----:B------:R-:W-:-:S03]  /*4790*/  FMUL.FTZ R109, R90, R55 ;  /* 0x000000375a6d7220 */ /* 0x000fc60000410000 */
[----:B------:R-:W-:Y:S08]  /*47a0*/  MUFU.EX2 R121, R121 ;  /* 0x0000007900797308 */ /* 0x000ff00000000800 */
[----:B------:R-:W4:Y:S01]  /*47b0*/  @!P2 LDG.E R89, desc[UR22][R44.64+0x300] ;  /* 0x000300162c59a981 */ /* 0x000f22000c1e1900 */
[----:B------:R-:W-:Y:S01]  /*47c0*/  LOP3.LUT R40, R42, 0xe0, RZ, 0xfc, !PT ;  /* 0x000000e02a287812 */ /* 0x000fe200078efcff */
[----:B------:R-:W-:-:S03]  /*47d0*/  FMUL.FTZ R43, R41, R57 ;  /* 0x00000039292b7220 */ /* 0x000fc60000410000 */
[----:B------:R-:W-:Y:S02]  /*47e0*/  ISETP.GE.AND P6, PT, R40, UR24, PT ;  /* 0x0000001828007c0c */ /* 0x000fe4000bfc6270 */
[C---:B------:R-:W-:Y:S01]  /*47f0*/  LOP3.LUT R40, R42.reuse, 0x100, RZ, 0xfc, !PT ;  /* 0x000001002a287812 */ /* 0x040fe200078efcff */
[----:B0-----:R-:W-:Y:S01]  /*4800*/  FMUL.RZ R48, R43, 0.15915493667125701904 ;  /* 0x3e22f9832b307820 */ /* 0x001fe2000040c000 */
[----:B------:R-:W-:Y:S02]  /*4810*/  LOP3.LUT R43, R42, 0x120, RZ, 0xfc, !PT ;  /* 0x000001202a2b7812 */ /* 0x000fe400078efcff */
[----:B------:R-:W-:Y:S02]  /*4820*/  ISETP.GE.AND P3, PT, R40, UR24, PT ;  /* 0x0000001828007c0c */ /* 0x000fe4000bf66270 */
[----:B------:R-:W-:Y:S02]  /*4830*/  ISETP.GE.AND P4, PT, R43, UR24, PT ;  /* 0x000000182b007c0c */ /* 0x000fe4000bf86270 */
[----:B------:R-:W-:-:S02]  /*4840*/  LOP3.LUT R40, R42, 0x140, RZ, 0xfc, !PT ;  /* 0x000001402a287812 */ /* 0x000fc400078efcff */
[----:B------:R-:W-:Y:S01]  /*4850*/  LOP3.LUT R43, R42, 0x160, RZ, 0xfc, !PT ;  /* 0x000001602a2b7812 */ /* 0x000fe200078efcff */
[----:B------:R-:W4:Y:S01]  /*4860*/  @!P6 LDG.E R88, desc[UR22][R44.64+0x380] ;  /* 0x000380162c58e981 */ /* 0x000f22000c1e1900 */
[----:B------:R-:W-:Y:S02]  /*4870*/  ISETP.GE.AND P5, PT, R40, UR24, PT ;  /* 0x0000001828007c0c */ /* 0x000fe4000bfa6270 */
[----:B------:R-:W-:Y:S02]  /*4880*/  LOP3.LUT R40, R42, 0x180, RZ, 0xfc, !PT ;  /* 0x000001802a287812 */ /* 0x000fe400078efcff */
[----:B------:R-:W-:Y:S01]  /*4890*/  ISETP.GE.AND P6, PT, R43, UR24, PT ;  /* 0x000000182b007c0c */ /* 0x000fe2000bfc6270 */
[----:B------:R-:W4:Y:S01]  /*48a0*/  @!P3 LDG.E R82, desc[UR22][R44.64+0x400] ;  /* 0x000400162c52b981 */ /* 0x000f22000c1e1900 */
[----:B------:R-:W-:Y:S02]  /*48b0*/  ISETP.GE.AND P3, PT, R40, UR24, PT ;  /* 0x0000001828007c0c */ /* 0x000fe4000bf66270 */
[C---:B------:R-:W-:Y:S01]  /*48c0*/  LOP3.LUT R40, R42.reuse, 0x1a0, RZ, 0xfc, !PT ;  /* 0x000001a02a287812 */ /* 0x040fe200078efcff */
[----:B------:R-:W4:Y:S01]  /*48d0*/  @!P4 LDG.E R81, desc[UR22][R44.64+0x480] ;  /* 0x000480162c51c981 */ /* 0x000f22000c1e1900 */
[----:B------:R-:W-:-:S02]  /*48e0*/  LOP3.LUT R43, R42, 0x1c0, RZ, 0xfc, !PT ;  /* 0x000001c02a2b7812 */ /* 0x000fc400078efcff */
[----:B------:R-:W-:Y:S01]  /*48f0*/  ISETP.GE.AND P4, PT, R40, UR24, PT ;  /* 0x0000001828007c0c */ /* 0x000fe2000bf86270 */
[----:B------:R-:W4:Y:S01]  /*4900*/  @!P5 LDG.E R76, desc[UR22][R44.64+0x500] ;  /* 0x000500162c4cd981 */ /* 0x000f22000c1e1900 */
[----:B------:R-:W-:Y:S02]  /*4910*/  ISETP.GE.AND P5, PT, R43, UR24, PT ;  /* 0x000000182b007c0c */ /* 0x000fe4000bfa6270 */
[----:B------:R-:W-:Y:S01]  /*4920*/  LOP3.LUT R40, R42, 0x1e0, RZ, 0xfc, !PT ;  /* 0x000001e02a287812 */ /* 0x000fe200078efcff */
[----:B------:R-:W4:Y:S03]  /*4930*/  @!P6 LDG.E R77, desc[UR22][R44.64+0x580] ;  /* 0x000580162c4de981 */ /* 0x000f26000c1e1900 */
[----:B------:R-:W-:Y:S01]  /*4940*/  ISETP.GE.AND P6, PT, R40, UR24, PT ;  /* 0x0000001828007c0c */ /* 0x000fe2000bfc6270 */
[----:B------:R0:W1:Y:S01]  /*4950*/  MUFU.COS R120, R47 ;  /* 0x0000002f00787308 */ /* 0x0000620000000000 */
[C---:B------:R-:W-:Y:S01]  /*4960*/  LOP3.LUT R40, R42.reuse, 0x220, RZ, 0xfc, !PT ;  /* 0x000002202a287812 */ /* 0x040fe200078efcff */
[----:B------:R-:W4:Y:S01]  /*4970*/  @!P3 LDG.E R78, desc[UR22][R44.64+0x600] ;  /* 0x000600162c4eb981 */ /* 0x000f22000c1e1900 */
[----:B------:R-:W-:-:S03]  /*4980*/  LOP3.LUT R43, R42, 0x200, RZ, 0xfc, !PT ;  /* 0x000002002a2b7812 */ /* 0x000fc600078efcff */
[----:B------:R-:W4:Y:S01]  /*4990*/  @!P4 LDG.E R80, desc[UR22][R44.64+0x680] ;  /* 0x000680162c50c981 */ /* 0x000f22000c1e1900 */
[----:B------:R-:W-:Y:S02]  /*49a0*/  ISETP.GE.AND P4, PT, R40, UR24, PT ;  /* 0x0000001828007c0c */ /* 0x000fe4000bf86270 */
[----:B------:R-:W-:Y:S01]  /*49b0*/  LOP3.LUT R40, R42, 0x240, RZ, 0xfc, !PT ;  /* 0x000002402a287812 */ /* 0x000fe200078efcff */
[----:B0-----:R-:W-:Y:S01]  /*49c0*/  FMUL.FTZ R47, R41, R56 ;  /* 0x00000038292f7220 */ /* 0x001fe20000410000 */
[----:B------:R-:W-:Y:S01]  /*49d0*/  ISETP.GE.AND P3, PT, R43, UR24, PT ;  /* 0x000000182b007c0c */ /* 0x000fe2000bf66270 */
[----:B------:R-:W4:Y:S01]  /*49e0*/  @!P5 LDG.E R79, desc[UR22][R44.64+0x700] ;  /* 0x000700162c4fd981 */ /* 0x000f22000c1e1900 */
[----:B------:R-:W-:Y:S02]  /*49f0*/  ISETP.GE.AND P5, PT, R40, UR24, PT ;  /* 0x0000001828007c0c */ /* 0x000fe4000bfa6270 */
[----:B------:R-:W-:Y:S01]  /*4a00*/  LOP3.LUT R40, R42, 0x260, RZ, 0xfc, !PT ;  /* 0x000002602a287812 */ /* 0x000fe200078efcff */
[----:B------:R-:W-:Y:S01]  /*4a10*/  FMUL.RZ R47, R47, 0.15915493667125701904 ;  /* 0x3e22f9832f2f7820 */ /* 0x000fe2000040c000 */
[----:B------:R-:W-:Y:S01]  /*4a20*/  FMUL.FTZ R43, R41, R54 ;  /* 0x00000036292b7220 */ /* 0x000fe20000410000 */
[----:B------:R-:W4:Y:S01]  /*4a30*/  @!P6 LDG.E R73, desc[UR22][R44.64+0x780] ;  /* 0x000780162c49e981 */ /* 0x000f22000c1e1900 */
[----:B------:R-:W0:Y:S01]  /*4a40*/  MUFU.SIN R115, R46 ;  /* 0x0000002e00737308 */ /* 0x000e220000000400 */
[----:B------:R-:W-:-:S02]  /*4a50*/  ISETP.GE.AND P6, PT, R40, UR24, PT ;  /* 0x0000001828007c0c */ /* 0x000fc4000bfc6270 */
[----:B------:R-:W-:Y:S01]  /*4a60*/  LOP3.LUT R40, R42, 0x2a0, RZ, 0xfc, !PT ;  /* 0x000002a02a287812 */ /* 0x000fe200078efcff */
[----:B------:R-:W4:Y:S04]  /*4a70*/  @!P4 LDG.E R51, desc[UR22][R44.64+0x880] ;  /* 0x000880162c33c981 */ /* 0x000f28000c1e1900 */
[----:B------:R1:W0:Y:S01]  /*4a80*/  MUFU.COS R119, R46 ;  /* 0x0000002e00777308 */ /* 0x0002220000000000 */
[----:B------:R-:W-:Y:S01]  /*4a90*/  ISETP.GE.AND P4, PT, R40, UR24, PT ;  /* 0x0000001828007c0c */ /* 0x000fe2000bf86270 */
[----:B------:R-:W4:Y:S01]  /*4aa0*/  @!P3 LDG.E R74, desc[UR22][R44.64+0x800] ;  /* 0x000800162c4ab981 */ /* 0x000f22000c1e1900 */
[----:B------:R-:W-:-:S03]  /*4ab0*/  LOP3.LUT R40, R42, 0x2c0, RZ, 0xfc, !PT ;  /* 0x000002c02a287812 */ /* 0x000fc600078efcff */
[----:B------:R-:W4:Y:S02]  /*4ac0*/  @!P5 LDG.E R72, desc[UR22][R44.64+0x900] ;  /* 0x000900162c48d981 */ /* 0x000f24000c1e1900 */
[----:B------:R-:W-:Y:S01]  /*4ad0*/  MUFU.SIN R95, R47 ;  /* 0x0000002f005f7308 */ /* 0x000fe20000000400 */
[----:B-1----:R-:W-:Y:S01]  /*4ae0*/  IADD3 R46, PT, PT, R71, 0x1, RZ ;  /* 0x00000001472e7810 */ /* 0x002fe20007ffe0ff */
[----:B------:R-:W4:Y:S03]  /*4af0*/  @!P6 LDG.E R75, desc[UR22][R44.64+0x980] ;  /* 0x000980162c4be981 */ /* 0x000f26000c1e1900 */
[----:B------:R-:W-:-:S03]  /*4b00*/  ISETP.GE.U32.AND P2, PT, R46, UR17, PT ;  /* 0x000000112e007c0c */ /* 0x000fc6000bf46070 */
[----:B------:R1:W-:Y:S01]  /*4b10*/  MUFU.COS R110, R47 ;  /* 0x0000002f006e7308 */ /* 0x0003e20000000000 */
[----:B------:R-:W-:Y:S01]  /*4b20*/  FMUL.FTZ R46, R41, R55 ;  /* 0x00000037292e7220 */ /* 0x000fe20000410000 */
[----:B------:R-:W-:Y:S01]  /*4b30*/  ISETP.GE.AND P5, PT, R40, UR24, PT ;  /* 0x0000001828007c0c */ /* 0x000fe2000bfa6270 */
[----:B------:R-:W4:Y:S01]  /*4b40*/  @!P4 LDG.E R50, desc[UR22][R44.64+0xa80] ;  /* 0x000a80162c32c981 */ /* 0x000f22000c1e1900 */
[----:B-1----:R-:W-:Y:S01]  /*4b50*/  FMUL.RZ R47, R43, 0.15915493667125701904 ;  /* 0x3e22f9832b2f7820 */ /* 0x002fe2000040c000 */
[----:B------:R-:W-:Y:S01]  /*4b60*/  LOP3.LUT R43, R42, 0x280, RZ, 0xfc, !PT ;  /* 0x000002802a2b7812 */ /* 0x000fe200078efcff */
[----:B------:R-:W-:-:S03]  /*4b70*/  FMUL.RZ R46, R46, 0.15915493667125701904 ;  /* 0x3e22f9832e2e7820 */ /* 0x000fc6000040c000 */
[----:B------:R-:W-:Y:S01]  /*4b80*/  ISETP.GE.AND P3, PT, R43, UR24, PT ;  /* 0x000000182b007c0c */ /* 0x000fe2000bf66270 */
[----:B------:R-:W-:Y:S01]  /*4b90*/  HFMA2 R40, -RZ, RZ, 0, 0 ;  /* 0x00000000ff287431 */ /* 0x000fe200000001ff */
[----:B------:R-:W-:Y:S01]  /*4ba0*/  LOP3.LUT R43, R42, 0x2e0, RZ, 0xfc, !PT ;  /* 0x000002e02a2b7812 */ /* 0x000fe200078efcff */
[----:B------:R-:W-:Y:S03]  /*4bb0*/  MUFU.SIN R99, R46 ;  /* 0x0000002e00637308 */ /* 0x000fe60000000400 */
[----:B------:R-:W4:Y:S01]  /*4bc0*/  @!P5 LDG.E R49, desc[UR22][R44.64+0xb00] ;  /* 0x000b00162c31d981 */ /* 0x000f22000c1e1900 */
[----:B------:R-:W-:-:S04]  /*4bd0*/  ISETP.GE.AND P6, PT, R43, UR24, PT ;  /* 0x000000182b007c0c */ /* 0x000fc8000bfc6270 */
[----:B------:R1:W-:Y:S01]  /*4be0*/  MUFU.COS R108, R46 ;  /* 0x0000002e006c7308 */ /* 0x0003e20000000000 */
[----:B------:R-:W-:Y:S01]  /*4bf0*/  LOP3.LUT R43, R42, 0x300, RZ, 0xfc, !PT ;  /* 0x000003002a2b7812 */ /* 0x000fe200078efcff */
[----:B------:R-:W4:Y:S01]  /*4c00*/  @!P3 LDG.E R40, desc[UR22][R44.64+0xa00] ;  /* 0x000a00162c28b981 */ /* 0x000f22000c1e1900 */
[----:B-1----:R-:W-:-:S05]  /*4c10*/  FMUL.FTZ R46, R41, R53 ;  /* 0x00000035292e7220 */ /* 0x002fca0000410000 */
[----:B------:R-:W-:Y:S01]  /*4c20*/  MUFU.SIN R112, R48 ;  /* 0x0000003000707308 */ /* 0x000fe20000000400 */
[----:B------:R-:W-:Y:S01]  /*4c30*/  ISETP.GE.AND P3, PT, R43, UR24, PT ;  /* 0x000000182b007c0c */ /* 0x000fe2000bf66270 */
[----:B------:R-:W-:-:S06]  /*4c40*/  HFMA2 R43, -RZ, RZ, 0, 0 ;  /* 0x00000000ff2b7431 */ /* 0x000fcc00000001ff */
[----:B------:R1:W0:Y:S01]  /*4c50*/  MUFU.COS R113, R48 ;  /* 0x0000003000717308 */ /* 0x0002220000000000 */
[----:B------:R-:W4:Y:S01]  /*4c60*/  @!P6 LDG.E R43, desc[UR22][R44.64+0xb80] ;  /* 0x000b80162c2be981 */ /* 0x000f22000c1e1900 */
[----:B-1----:R-:W-:Y:S01]  /*4c70*/  FMUL.RZ R48, R46, 0.15915493667125701904 ;  /* 0x3e22f9832e307820 */ /* 0x002fe2000040c000 */
[----:B------:R-:W-:-:S04]  /*4c80*/  LOP3.LUT R46, R42, 0x320, RZ, 0xfc, !PT ;  /* 0x000003202a2e7812 */ /* 0x000fc800078efcff */
[----:B------:R-:W-:Y:S02]  /*4c90*/  ISETP.GE.AND P4, PT, R46, UR24, PT ;  /* 0x000000182e007c0c */ /* 0x000fe4000bf86270 */
[----:B------:R-:W-:Y:S01]  /*4ca0*/  LOP3.LUT R46, R42, 0x340, RZ, 0xfc, !PT ;  /* 0x000003402a2e7812 */ /* 0x000fe200078efcff */
[----:B------:R-:W-:Y:S03]  /*4cb0*/  MUFU.SIN R101, R47 ;  /* 0x0000002f00657308 */ /* 0x000fe60000000400 */
[----:B------:R-:W-:Y:S02]  /*4cc0*/  ISETP.GE.AND P5, PT, R46, UR24, PT ;  /* 0x000000182e007c0c */ /* 0x000fe4000bfa6270 */
[----:B------:R-:W-:-:S03]  /*4cd0*/  LOP3.LUT R46, R42, 0x360, RZ, 0xfc, !PT ;  /* 0x000003602a2e7812 */ /* 0x000fc600078efcff */
[----:B------:R1:W-:Y:S01]  /*4ce0*/  MUFU.COS R104, R47 ;  /* 0x0000002f00687308 */ /* 0x0003e20000000000 */
[----:B------:R-:W-:Y:S01]  /*4cf0*/  ISETP.GE.AND P6, PT, R46, UR24, PT ;  /* 0x000000182e007c0c */ /* 0x000fe2000bfc6270 */
[----:B-1----:R-:W-:-:S04]  /*4d00*/  FMUL.FTZ R47, R41, R52 ;  /* 0x00000034292f7220 */ /* 0x002fc80000410000 */
[----:B------:R-:W-:Y:S01]  /*4d10*/  FMUL.RZ R105, R47, 0.15915493667125701904 ;  /* 0x3e22f9832f697820 */ /* 0x000fe2000040c000 */
[----:B------:R-:W-:Y:S01]  /*4d20*/  CS2R R46, SRZ ;  /* 0x00000000002e7805 */ /* 0x000fe2000001ff00 */
[----:B------:R-:W-:Y:S01]  /*4d30*/  MUFU.SIN R96, R48 ;  /* 0x0000003000607308 */ /* 0x000fe20000000400 */
[----:B------:R-:W-:-:S05]  /*4d40*/  LOP3.LUT R42, R42, 0x3c0, RZ, 0xfc, !PT ;  /* 0x000003c02a2a7812 */ /* 0x000fca00078efcff */
[----:B------:R-:W4:Y:S04]  /*4d50*/  @!P6 LDG.E R87, desc[UR22][R44.64+0xd80] ;  /* 0x000d80162c57e981 */ /* 0x000f28000c1e1900 */
[----:B------:R-:W4:Y:S01]  /*4d60*/  @!P3 LDG.E R46, desc[UR22][R44.64+0xc00] ;  /* 0x000c00162c2eb981 */ /* 0x000f22000c1e1900 */
[----:B------:R-:W-:Y:S01]  /*4d70*/  ISETP.GE.AND P3, PT, R84, UR24, PT ;  /* 0x0000001854007c0c */ /* 0x000fe2000bf66270 */
[----:B------:R1:W-:Y:S01]  /*4d80*/  MUFU.COS R97, R48 ;  /* 0x0000003000617308 */ /* 0x0003e20000000000 */
[----:B------:R-:W-:Y:S01]  /*4d90*/  ISETP.GE.AND P6, PT, R83, UR24, PT ;  /* 0x0000001853007c0c */ /* 0x000fe2000bfc6270 */
[----:B------:R-:W4:Y:S01]  /*4da0*/  @!P5 LDG.E R47, desc[UR22][R44.64+0xd00] ;  /* 0x000d00162c2fd981 */ /* 0x000f22000c1e1900 */
[----:B-1----:R-:W-:Y:S02]  /*4db0*/  MOV R48, RZ ;  /* 0x000000ff00307202 */ /* 0x002fe40000000f00 */
[----:B------:R-:W-:-:S07]  /*4dc0*/  ISETP.GE.AND P5, PT, R42, UR24, PT ;  /* 0x000000182a007c0c */ /* 0x000fce000bfa6270 */
[----:B------:R-:W4:Y:S01]  /*4dd0*/  @!P3 LDG.E R86, desc[UR22][R44.64+0xe00] ;  /* 0x000e00162c56b981 */ /* 0x000f22000c1e1900 */
[----:B------:R-:W-:-:S03]  /*4de0*/  IADD3 R84, PT, PT, R71, 0x2, RZ ;  /* 0x0000000247547810 */ /* 0x000fc60007ffe0ff */
[----:B------:R-:W4:Y:S01]  /*4df0*/  @!P4 LDG.E R48, desc[UR22][R44.64+0xc80] ;  /* 0x000c80162c30c981 */ /* 0x000f22000c1e1900 */
[----:B------:R-:W-:Y:S01]  /*4e00*/  ISETP.GE.AND P4, PT, R85, UR24, PT ;  /* 0x0000001855007c0c */ /* 0x000fe2000bf86270 */
[----:B------:R-:W-:Y:S01]  /*4e10*/  FMUL.FTZ R85, R41, R39 ;  /* 0x0000002729557220 */ /* 0x000fe20000410000 */
[----:B------:R-:W-:Y:S01]  /*4e20*/  HFMA2 R83, -RZ, RZ, 0, 0 ;  /* 0x00000000ff537431 */ /* 0x000fe200000001ff */
[----:B------:R-:W-:Y:S02]  /*4e30*/  ISETP.GE.U32.AND P3, PT, R84, UR17, PT ;  /* 0x0000001154007c0c */ /* 0x000fe4000bf66070 */
[----:B------:R-:W-:Y:S01]  /*4e40*/  FMUL.RZ R125, R85, 0.15915493667125701904 ;  /* 0x3e22f983557d7820 */ /* 0x000fe2000040c000 */
[----:B------:R-:W-:Y:S01]  /*4e50*/  CS2R R84, SRZ ;  /* 0x0000000000547805 */ /* 0x000fe2000001ff00 */
[----:B------:R-:W1:Y:S01]  /*4e60*/  MUFU.EX2 R111, R111 ;  /* 0x0000006f006f7308 */ /* 0x000e620000000800 */
[----:B------:R-:W-:Y:S01]  /*4e70*/  FMUL.FTZ R102, R90, R53 ;  /* 0x000000355a667220 */ /* 0x000fe20000410000 */
[C---:B------:R-:W-:Y:S01]  /*4e80*/  FMUL.FTZ R117, R122.reuse, R117 ;  /* 0x000000757a757220 */ /* 0x040fe20000410000 */
[----:B------:R-:W-:Y:S01]  /*4e90*/  FMUL.FTZ R120, R122, R120 ;  /* 0x000000787a787220 */ /* 0x000fe20000410000 */
[----:B------:R-:W-:Y:S01]  /*4ea0*/  IADD3 R123, PT, PT, R71, 0x3, RZ ;  /* 0x00000003477b7810 */ /* 0x000fe20007ffe0ff */
[----:B------:R-:W4:Y:S04]  /*4eb0*/  @!P5 LDG.E R84, desc[UR22][R44.64+0xf00] ;  /* 0x000f00162c54d981 */ /* 0x000f28000c1e1900 */
[----:B------:R-:W4:Y:S01]  /*4ec0*/  @!P4 LDG.E R85, desc[UR22][R44.64+0xe80] ;  /* 0x000e80162c55c981 */ /* 0x000f22000c1e1900 */
[----:B------:R-:W2:Y:S03]  /*4ed0*/  MUFU.EX2 R109, R109 ;  /* 0x0000006d006d7308 */ /* 0x000ea60000000800 */
[----:B------:R1:W4:Y:S01]  /*4ee0*/  @!P6 LDG.E R83, desc[UR22][R44.64+0xf80] ;  /* 0x000f80162c53e981 */ /* 0x000322000c1e1900 */
[----:B------:R-:W-:Y:S01]  /*4ef0*/  ISETP.GE.U32.AND P4, PT, R123, UR17, PT ;  /* 0x000000117b007c0c */ /* 0x000fe2000bf86070 */
[C---:B0-----:R-:W-:Y:S01]  /*4f00*/  FMUL.FTZ R115, R116.reuse, R115 ;  /* 0x0000007374737220 */ /* 0x041fe20000410000 */
[----:B------:R-:W-:Y:S01]  /*4f10*/  FSEL R130, R15, RZ, !P2 ;  /* 0x000000ff0f827208 */ /* 0x000fe20005000000 */
[----:B------:R-:W-:Y:S01]  /*4f20*/  FMUL.FTZ R119, R116, R119 ;  /* 0x0000007774777220 */ /* 0x000fe20000410000 */
[----:B------:R-:W-:Y:S01]  /*4f30*/  FSEL R129, R117, RZ, !P2 ;  /* 0x000000ff75817208 */ /* 0x000fe20005000000 */
[----:B------:R-:W0:Y:S01]  /*4f40*/  MUFU.EX2 R102, R102 ;  /* 0x0000006600667308 */ /* 0x000e220000000800 */
[----:B------:R-:W-:-:S02]  /*4f50*/  FSEL R128, R120, 1, !P2 ;  /* 0x3f80000078807808 */ /* 0x000fc40005000000 */
[----:B-1----:R-:W-:Y:S01]  /*4f60*/  IADD3 R44, PT, PT, R71, 0x6, RZ ;  /* 0x00000006472c7810 */ /* 0x002fe20007ffe0ff */
[----:B------:R-:W-:Y:S01]  /*4f70*/  FMUL.FTZ R123, R41, R38 ;  /* 0x00000026297b7220 */ /* 0x000fe20000410000 */
[----:B------:R-:W-:Y:S02]  /*4f80*/  FMUL.FTZ R106, R90, R54 ;  /* 0x000000365a6a7220 */ /* 0x000fe40000410000 */
[----:B------:R-:W-:Y:S01]  /*4f90*/  ISETP.GE.U32.AND P2, PT, R44, UR17, PT ;  /* 0x000000112c007c0c */ /* 0x000fe2000bf46070 */
[----:B------:R-:W-:Y:S01]  /*4fa0*/  MUFU.SIN R98, R105 ;  /* 0x0000006900627308 */ /* 0x000fe20000000400 */
[C---:B------:R-:W-:Y:S01]  /*4fb0*/  IADD3 R44, PT, PT, R71.reuse, 0x7, RZ ;  /* 0x00000007472c7810 */ /* 0x040fe20007ffe0ff */
[----:B------:R-:W-:Y:S01]  /*4fc0*/  FMUL.FTZ R107, R90, R52 ;  /* 0x000000345a6b7220 */ /* 0x000fe20000410000 */
[----:B------:R-:W-:Y:S01]  /*4fd0*/  IADD3 R124, PT, PT, R71, 0x4, RZ ;  /* 0x00000004477c7810 */ /* 0x000fe20007ffe0ff */
[----:B------:R-:W-:Y:S01]  /*4fe0*/  FMUL.RZ R123, R123, 0.15915493667125701904 ;  /* 0x3e22f9837b7b7820 */ /* 0x000fe2000040c000 */
[----:B------:R-:W-:Y:S01]  /*4ff0*/  FSEL R127, R14, RZ, !P3 ;  /* 0x000000ff0e7f7208 */ /* 0x000fe20005800000 */
[----:B------:R-:W-:-:S02]  /*5000*/  FMUL.FTZ R113, R114, R113 ;  /* 0x0000007172717220 */ /* 0x000fc40000410000 */
[----:B------:R-:W-:Y:S01]  /*5010*/  MUFU.COS R42, R105 ;  /* 0x00000069002a7308 */ /* 0x000fe20000000000 */
[----:B------:R-:W-:Y:S01]  /*5020*/  FSEL R126, R115, RZ, !P3 ;  /* 0x000000ff737e7208 */ /* 0x000fe20005800000 */
[----:B------:R-:W-:Y:S01]  /*5030*/  FMUL.FTZ R112, R114, R112 ;  /* 0x0000007072707220 */ /* 0x000fe20000410000 */
[----:B------:R-:W-:-:S05]  /*5040*/  FMUL.FTZ R45, R41, R37 ;  /* 0x00000025292d7220 */ /* 0x000fca0000410000 */
[----:B------:R-:W-:Y:S01]  /*5050*/  MUFU.SIN R105, R125 ;  /* 0x0000007d00697308 */ /* 0x000fe20000000400 */
[----:B------:R-:W-:Y:S01]  /*5060*/  ISETP.GE.U32.AND P5, PT, R124, UR17, PT ;  /* 0x000000117c007c0c */ /* 0x000fe2000bfa6070 */
[C---:B------:R-:W-:Y:S01]  /*5070*/  FMUL.FTZ R118, R121.reuse, R118 ;  /* 0x0000007679767220 */ /* 0x040fe20000410000 */
[----:B------:R-:W-:-:S05]  /*5080*/  FMUL.FTZ R132, R121, R100 ;  /* 0x0000006479847220 */ /* 0x000fca0000410000 */
[----:B------:R1:W-:Y:S01]  /*5090*/  MUFU.COS R139, R125 ;  /* 0x0000007d008b7308 */ /* 0x0003e20000000000 */
[----:B------:R-:W-:Y:S01]  /*50a0*/  ISETP.GE.U32.AND P6, PT, R71, UR17, PT ;  /* 0x0000001147007c0c */ /* 0x000fe2000bfc6070 */
[----:B------:R-:W-:Y:S01]  /*50b0*/  FMUL.FTZ R120, R111, R95 ;  /* 0x0000005f6f787220 */ /* 0x000fe20000410000 */
[----:B------:R-:W-:Y:S02]  /*50c0*/  FSEL R124, R13, RZ, !P4 ;  /* 0x000000ff0d7c7208 */ /* 0x000fe40006000000 */
[----:B-1----:R-:W-:Y:S02]  /*50d0*/  FSEL R125, R119, 1, !P3 ;  /* 0x3f800000777d7808 */ /* 0x002fe40005800000 */
[----:B------:R-:W-:Y:S02]  /*50e0*/  ISETP.GE.U32.AND P3, PT, R44, UR17, PT ;  /* 0x000000112c007c0c */ /* 0x000fe4000bf66070 */
[----:B------:R-:W-:Y:S01]  /*50f0*/  IADD3 R44, PT, PT, R71, 0x8, RZ ;  /* 0x00000008472c7810 */ /* 0x000fe20007ffe0ff */
[----:B------:R-:W1:Y:S01]  /*5100*/  MUFU.EX2 R106, R106 ;  /* 0x0000006a006a7308 */ /* 0x000e620000000800 */
[----:B------:R-:W-:Y:S01]  /*5110*/  FSEL R122, R113, 1, !P4 ;  /* 0x3f800000717a7808 */ /* 0x000fe20006000000 */
[----:B------:R-:W-:Y:S01]  /*5120*/  FMUL.FTZ R110, R111, R110 ;  /* 0x0000006e6f6e7220 */ /* 0x000fe20000410000 */
[----:B------:R-:W-:-:S05]  /*5130*/  IADD3 R121, PT, PT, R71, 0x5, RZ ;  /* 0x0000000547797810 */ /* 0x000fca0007ffe0ff */
[----:B------:R-:W-:Y:S01]  /*5140*/  MUFU.SIN R134, R123 ;  /* 0x0000007b00867308 */ /* 0x000fe20000000400 */
[----:B------:R-:W-:Y:S02]  /*5150*/  FSEL R133, R16, RZ, !P6 ;  /* 0x000000ff10857208 */ /* 0x000fe40007000000 */
[----:B------:R-:W-:-:S05]  /*5160*/  FSEL R132, R132, RZ, !P6 ;  /* 0x000000ff84847208 */ /* 0x000fca0007000000 */
[----:B------:R0:W-:Y:S01]  /*5170*/  MUFU.COS R135, R123 ;  /* 0x0000007b00877308 */ /* 0x0001e20000000000 */
[----:B------:R-:W-:Y:S01]  /*5180*/  FSEL R131, R118, 1, !P6 ;  /* 0x3f80000076837808 */ /* 0x000fe20007000000 */
[----:B--2---:R-:W-:Y:S01]  /*5190*/  FMUL.FTZ R117, R109, R99 ;  /* 0x000000636d757220 */ /* 0x004fe20000410000 */
[----:B------:R-:W-:-:S05]  /*51a0*/  ISETP.GE.U32.AND P6, PT, R121, UR17, PT ;  /* 0x0000001179007c0c */ /* 0x000fca000bfc6070 */
[----:B------:R-:W2:Y:S01]  /*51b0*/  MUFU.EX2 R107, R107 ;  /* 0x0000006b006b7308 */ /* 0x000ea20000000800 */
[----:B0-----:R-:W-:Y:S02]  /*51c0*/  FSEL R123, R112, RZ, !P4 ;  /* 0x000000ff707b7208 */ /* 0x001fe40006000000 */
[----:B------:R-:W-:Y:S01]  /*51d0*/  ISETP.GE.U32.AND P4, PT, R44, UR17, PT ;  /* 0x000000112c007c0c */ /* 0x000fe2000bf86070 */
[----:B------:R-:W-:Y:S01]  /*51e0*/  FMUL.RZ R44, R45, 0.15915493667125701904 ;  /* 0x3e22f9832d2c7820 */ /* 0x000fe2000040c000 */
[----:B------:R-:W-:Y:S01]  /*51f0*/  IADD3 R45, PT, PT, R71, 0x9, RZ ;  /* 0x00000009472d7810 */ /* 0x000fe20007ffe0ff */
[----:B------:R-:W-:Y:S01]  /*5200*/  FMUL.FTZ R108, R109, R108 ;  /* 0x0000006c6d6c7220 */ /* 0x000fe20000410000 */
[----:B------:R-:W-:Y:S01]  /*5210*/  FSEL R121, R12, RZ, !P5 ;  /* 0x000000ff0c797208 */ /* 0x000fe20006800000 */
[----:B------:R-:W0:Y:S01]  /*5220*/  S2UR UR16, SR_CgaCtaId ;  /* 0x00000000001079c3 */ /* 0x000e220000008800 */
[----:B------:R-:W-:Y:S02]  /*5230*/  FSEL R120, R120, RZ, !P5 ;  /* 0x000000ff78787208 */ /* 0x000fe40006800000 */
[----:B------:R-:W-:Y:S01]  /*5240*/  FSEL R119, R110, 1, !P5 ;  /* 0x3f8000006e777808 */ /* 0x000fe20006800000 */
[----:B------:R-:W-:Y:S01]  /*5250*/  FMUL.FTZ R100, R90, R39 ;  /* 0x000000275a647220 */ /* 0x000fe20000410000 */
[----:B------:R-:W-:Y:S01]  /*5260*/  ISETP.GE.U32.AND P5, PT, R45, UR17, PT ;  /* 0x000000112d007c0c */ /* 0x000fe2000bfa6070 */
[C---:B------:R-:W-:Y:S01]  /*5270*/  FMUL.FTZ R97, R102.reuse, R97 ;  /* 0x0000006166617220 */ /* 0x040fe20000410000 */
[----:B------:R-:W-:Y:S01]  /*5280*/  IADD3 R45, PT, PT, R71, 0xa, RZ ;  /* 0x0000000a472d7810 */ /* 0x000fe20007ffe0ff */
[----:B------:R-:W-:Y:S01]  /*5290*/  FMUL.FTZ R111, R102, R96 ;  /* 0x00000060666f7220 */ /* 0x000fe20000410000 */
[----:B------:R-:W-:Y:S01]  /*52a0*/  MUFU.SIN R95, R44 ;  /* 0x0000002c005f7308 */ /* 0x000fe20000000400 */
[----:B------:R-:W-:-:S02]  /*52b0*/  FSEL R118, R11, RZ, !P6 ;  /* 0x000000ff0b767208 */ /* 0x000fc40007000000 */
[----:B------:R-:W-:Y:S02]  /*52c0*/  FSEL R117, R117, RZ, !P6 ;  /* 0x000000ff75757208 */ /* 0x000fe40007000000 */
[----:B------:R-:W-:-:S03]  /*52d0*/  FSEL R116, R108, 1, !P6 ;  /* 0x3f8000006c747808 */ /* 0x000fc60007000000 */
[----:B------:R3:W-:Y:S01]  /*52e0*/  MUFU.COS R99, R44 ;  /* 0x0000002c00637308 */ /* 0x0007e20000000000 */
[----:B------:R-:W-:Y:S01]  /*52f0*/  ISETP.GE.U32.AND P6, PT, R45, UR17, PT ;  /* 0x000000112d007c0c */ /* 0x000fe2000bfc6070 */
[----:B------:R-:W-:Y:S01]  /*5300*/  FMUL.FTZ R45, R90, R37 ;  /* 0x000000255a2d7220 */ /* 0x000fe20000410000 */
[----:B------:R-:W-:Y:S02]  /*5310*/  FSEL R112, R9, RZ, !P3 ;  /* 0x000000ff09707208 */ /* 0x000fe40005800000 */
[----:B------:R-:W-:Y:S02]  /*5320*/  FSEL R111, R111, RZ, !P3 ;  /* 0x000000ff6f6f7208 */ /* 0x000fe40005800000 */
[----:B---3--:R-:W-:Y:S01]  /*5330*/  IADD3 R44, PT, PT, R71, 0xc, RZ ;  /* 0x0000000c472c7810 */ /* 0x008fe20007ffe0ff */
[----:B------:R-:W3:Y:S01]  /*5340*/  MUFU.EX2 R100, R100 ;  /* 0x0000006400647308 */ /* 0x000ee20000000800 */
[----:B------:R-:W-:Y:S02]  /*5350*/  FSEL R110, R97, 1, !P3 ;  /* 0x3f800000616e7808 */ /* 0x000fe40005800000 */
[----:B------:R-:W-:Y:S01]  /*5360*/  ISETP.GE.U32.AND P3, PT, R44, UR17, PT ;  /* 0x000000112c007c0c */ /* 0x000fe2000bf66070 */
[----:B-1----:R-:W-:Y:S01]  /*5370*/  FMUL.FTZ R114, R106, R101 ;  /* 0x000000656a727220 */ /* 0x002fe20000410000 */
[----:B------:R-:W-:-:S03]  /*5380*/  LOP3.LUT R44, R66, 0x3e0, RZ, 0xc0, !PT ;  /* 0x000003e0422c7812 */ /* 0x000fc600078ec0ff */
[----:B------:R2:W-:Y:S01]  /*5390*/  MUFU.EX2 R101, R45 ;  /* 0x0000002d00657308 */ /* 0x0005e20000000800 */
[----:B------:R-:W-:Y:S01]  /*53a0*/  FMUL.FTZ R113, R106, R104 ;  /* 0x000000686a717220 */ /* 0x000fe20000410000 */
[----:B------:R-:W-:Y:S01]  /*53b0*/  FMUL.FTZ R104, R41, R36 ;  /* 0x0000002429687220 */ /* 0x000fe20000410000 */
[----:B--2---:R-:W-:Y:S01]  /*53c0*/  FMUL.FTZ R45, R107, R42 ;  /* 0x0000002a6b2d7220 */ /* 0x004fe20000410000 */
[----:B------:R-:W-:Y:S02]  /*53d0*/  IADD3 R42, PT, PT, R44, R65, RZ ;  /* 0x000000412c2a7210 */ /* 0x000fe40007ffe0ff */
[----:B------:R-:W-:-:S03]  /*53e0*/  FMUL.RZ R104, R104, 0.15915493667125701904 ;  /* 0x3e22f98368687820 */ /* 0x000fc6000040c000 */
[----:B------:R-:W-:Y:S01]  /*53f0*/  IMAD R44, R44, 0x1f, R42 ;  /* 0x0000001f2c2c7824 */ /* 0x000fe200078e022a */
[----:B------:R-:W-:Y:S01]  /*5400*/  UMOV UR21, 0x400 ;  /* 0x0000040000157882 */ /* 0x000fe20000000000 */
[----:B------:R-:W-:Y:S01]  /*5410*/  MUFU.SIN R96, R104 ;  /* 0x0000006800607308 */ /* 0x000fe20000000400 */
[----:B0-----:R-:W-:Y:S02]  /*5420*/  ULEA UR21, UR16, UR21, 0x18 ;  /* 0x0000001510157291 */ /* 0x001fe4000f8ec0ff */
[----:B------:R-:W-:-:S05]  /*5430*/  IADD3 R138, PT, PT, R44, 0x20, RZ ;  /* 0x000000202c8a7810 */ /* 0x000fca0007ffe0ff */
[----:B------:R3:W-:Y:S01]  /*5440*/  MUFU.COS R97, R104 ;  /* 0x0000006800617308 */ /* 0x0007e20000000000 */
[-C--:B------:R-:W-:Y:S01]  /*5450*/  LEA.HI.SX32 R138, R138, R44.reuse, 0x1b ;  /* 0x0000002c8a8a7211 */ /* 0x080fe200078fdaff */
[----:B---3--:R-:W-:Y:S01]  /*5460*/  FMUL.FTZ R104, R100, R139 ;  /* 0x0000008b64687220 */ /* 0x008fe20000410000 */
[----:B------:R-:W-:Y:S02]  /*5470*/  LEA.HI.SX32 R139, R44, R44, 0x1b ;  /* 0x0000002c2c8b7211 */ /* 0x000fe400078fdaff */
[----:B------:R-:W-:Y:S02]  /*5480*/  LEA R138, R138, UR21, 0x2 ;  /* 0x000000158a8a7c11 */ /* 0x000fe4000f8e10ff */
[----:B------:R-:W-:Y:S02]  /*5490*/  LEA R139, R139, UR21, 0x2 ;  /* 0x000000158b8b7c11 */ /* 0x000fe4000f8e10ff */
[----:B------:R-:W-:-:S03]  /*54a0*/  IADD3 R141, PT, PT, R44, 0x40, RZ ;  /* 0x000000402c8d7810 */ /* 0x000fc60007ffe0ff */
[----:B------:R0:W-:Y:S01]  /*54b0*/  STS [R139], R137 ;  /* 0x000000898b007388 */ /* 0x0001e20000000800 */
[----:B------:R-:W-:-:S03]  /*54c0*/  LEA.HI.SX32 R141, R141, R44, 0x1b ;  /* 0x0000002c8d8d7211 */ /* 0x000fc600078fdaff */
[----:B------:R1:W-:Y:S01]  /*54d0*/  STS [R138+0x80], R103 ;  /* 0x000080678a007388 */ /* 0x0003e20000000800 */
[C---:B0-----:R-:W-:Y:S02]  /*54e0*/  IADD3 R139, PT, PT, R44.reuse, 0x60, RZ ;  /* 0x000000602c8b7810 */ /* 0x041fe40007ffe0ff */
[C---:B------:R-:W-:Y:S02]  /*54f0*/  IADD3 R137, PT, PT, R44.reuse, 0xa0, RZ ;  /* 0x000000a02c897810 */ /* 0x040fe40007ffe0ff */
[----:B-1----:R-:W-:Y:S02]  /*5500*/  IADD3 R138, PT, PT, R44, 0x80, RZ ;  /* 0x000000802c8a7810 */ /* 0x002fe40007ffe0ff */
[-C--:B------:R-:W-:Y:S02]  /*5510*/  LEA.HI.SX32 R139, R139, R44.reuse, 0x1b ;  /* 0x0000002c8b8b7211 */ /* 0x080fe400078fdaff */
[-C--:B------:R-:W-:Y:S02]  /*5520*/  LEA.HI.SX32 R138, R138, R44.reuse, 0x1b ;  /* 0x0000002c8a8a7211 */ /* 0x080fe400078fdaff */
[----:B------:R-:W-:-:S02]  /*5530*/  LEA.HI.SX32 R137, R137, R44, 0x1b ;  /* 0x0000002c89897211 */ /* 0x000fc400078fdaff */
[----:B------:R-:W-:Y:S01]  /*5540*/  LEA R141, R141, UR21, 0x2 ;  /* 0x000000158d8d7c11 */ /* 0x000fe2000f8e10ff */
[----:B------:R-:W-:Y:S01]  /*5550*/  FMUL.FTZ R136, R90, R38 ;  /* 0x000000265a887220 */ /* 0x000fe20000410000 */
[----:B------:R-:W-:Y:S02]  /*5560*/  LEA R139, R139, UR21, 0x2 ;  /* 0x000000158b8b7c11 */ /* 0x000fe4000f8e10ff */
[----:B------:R-:W-:Y:S02]  /*5570*/  LEA R138, R138, UR21, 0x2 ;  /* 0x000000158a8a7c11 */ /* 0x000fe4000f8e10ff */
[----:B------:R-:W-:Y:S01]  /*5580*/  LEA R137, R137, UR21, 0x2 ;  /* 0x0000001589897c11 */ /* 0x000fe2000f8e10ff */
[----:B-----5:R-:W-:Y:S01]  /*5590*/  STS [R141+0x100], R91 ;  /* 0x0001005b8d007388 */ /* 0x020fe20000000800 */
[----:B------:R-:W0:Y:S03]  /*55a0*/  MUFU.EX2 R136, R136 ;  /* 0x0000008800887308 */ /* 0x000e260000000800 */
[----:B----4-:R-:W-:Y:S01]  /*55b0*/  STS [R139+0x180], R94 ;  /* 0x0001805e8b007388 */ /* 0x010fe20000000800 */
[----:B------:R-:W-:-:S03]  /*55c0*/  IADD3 R106, PT, PT, R71, 0xb, RZ ;  /* 0x0000000b476a7810 */ /* 0x000fc60007ffe0ff */
[----:B------:R1:W-:Y:S01]  /*55d0*/  STS [R138+0x200], R93 ;  /* 0x0002005d8a007388 */ /* 0x0003e20000000800 */
[----:B------:R-:W-:-:S03]  /*55e0*/  FMUL.FTZ R108, R107, R98 ;  /* 0x000000626b6c7220 */ /* 0x000fc60000410000 */
[----:B------:R2:W-:Y:S01]  /*55f0*/  STS [R137+0x280], R92 ;  /* 0x0002805c89007388 */ /* 0x0005e20000000800 */
[----:B------:R-:W-:Y:S02]  /*5600*/  FSEL R115, R10, RZ, !P2 ;  /* 0x000000ff0a737208 */ /* 0x000fe40005000000 */
[----:B------:R-:W-:Y:S01]  /*5610*/  FSEL R114, R114, RZ, !P2 ;  /* 0x000000ff72727208 */ /* 0x000fe20005000000 */
[-C--:B-1----:R-:W-:Y:S01]  /*5620*/  FMUL.FTZ R138, RZ, R129.reuse ;  /* 0x00000081ff8a7220 */ /* 0x082fe20000410000 */
[----:B------:R-:W-:Y:S01]  /*5630*/  FSEL R113, R113, 1, !P2 ;  /* 0x3f80000071717808 */ /* 0x000fe20005000000 */
[----:B--2---:R-:W-:Y:S01]  /*5640*/  FMUL.FTZ R137, R133, R129 ;  /* 0x0000008185897220 */ /* 0x004fe20000410000 */
[----:B------:R-:W-:Y:S01]  /*5650*/  ISETP.GE.U32.AND P2, PT, R106, UR17, PT ;  /* 0x000000116a007c0c */ /* 0x000fe2000bf46070 */
[----:B------:R-:W-:Y:S01]  /*5660*/  FMUL.FTZ R106, R41, R35 ;  /* 0x00000023296a7220 */ /* 0x000fe20000410000 */
[----:B------:R-:W-:Y:S01]  /*5670*/  IADD3 R102, PT, PT, R71, 0xd, RZ ;  /* 0x0000000d47667810 */ /* 0x000fe20007ffe0ff */
[-C--:B------:R-:W-:Y:S01]  /*5680*/  FFMA.FTZ R137, RZ, R128.reuse, R137 ;  /* 0x00000080ff897223 */ /* 0x080fe20000010089 */
[----:B------:R-:W-:Y:S01]  /*5690*/  FFMA.FTZ R138, R133, R128, -R138 ;  /* 0x00000080858a7223 */ /* 0x000fe2000001088a */
[----:B------:R-:W-:Y:S01]  /*56a0*/  FSEL R109, R8, RZ, !P4 ;  /* 0x000000ff086d7208 */ /* 0x000fe20006000000 */
[----:B------:R-:W-:Y:S01]  /*56b0*/  FMUL.FTZ R105, R100, R105 ;  /* 0x0000006964697220 */ /* 0x000fe20000410000 */
[----:B------:R-:W-:Y:S01]  /*56c0*/  FSEL R108, R108, RZ, !P4 ;  /* 0x000000ff6c6c7208 */ /* 0x000fe20006000000 */
[----:B------:R-:W-:Y:S01]  /*56d0*/  FADD.FTZ R137, RZ, R137 ;  /* 0x00000089ff897221 */ /* 0x000fe20000010000 */
[----:B------:R-:W-:Y:S01]  /*56e0*/  FSEL R107, R45, 1, !P4 ;  /* 0x3f8000002d6b7808 */ /* 0x000fe20006000000 */
[----:B------:R-:W-:Y:S01]  /*56f0*/  FADD.FTZ R138, R130, R138 ;  /* 0x0000008a828a7221 */ /* 0x000fe20000010000 */
[----:B------:R-:W-:Y:S01]  /*5700*/  ISETP.GE.U32.AND P4, PT, R102, UR17, PT ;  /* 0x0000001166007c0c */ /* 0x000fe2000bf86070 */
[----:B------:R-:W-:Y:S01]  /*5710*/  FMUL.RZ R102, R106, 0.15915493667125701904 ;  /* 0x3e22f9836a667820 */ /* 0x000fe2000040c000 */
[----:B------:R-:W-:Y:S01]  /*5720*/  IADD3 R45, PT, PT, R71, 0xe, RZ ;  /* 0x0000000e472d7810 */ /* 0x000fe20007ffe0ff */
[----:B------:R-:W-:Y:S01]  /*5730*/  FMUL.FTZ R140, R90, R35 ;  /* 0x000000235a8c7220 */ /* 0x000fe20000410000 */
[----:B------:R-:W-:Y:S01]  /*5740*/  IADD3 R94, PT, PT, R44, 0xc0, RZ ;  /* 0x000000c02c5e7810 */ /* 0x000fe20007ffe0ff */
[C---:B------:R-:W-:Y:S01]  /*5750*/  FMUL.FTZ R141, R126.reuse, R137 ;  /* 0x000000897e8d7220 */ /* 0x040fe20000410000 */
[----:B------:R-:W-:Y:S01]  /*5760*/  FSEL R106, R7, RZ, !P5 ;  /* 0x000000ff076a7208 */ /* 0x000fe20006800000 */
[----:B------:R-:W-:Y:S01]  /*5770*/  FMUL.FTZ R142, R126, R138 ;  /* 0x0000008a7e8e7220 */ /* 0x000fe20000410000 */
[----:B------:R-:W-:Y:S01]  /*5780*/  FSEL R105, R105, RZ, !P5 ;  /* 0x000000ff69697208 */ /* 0x000fe20006800000 */
[----:B------:R-:W-:Y:S01]  /*5790*/  MUFU.SIN R100, R102 ;  /* 0x0000006600647308 */ /* 0x000fe20000000400 */
[----:B------:R-:W-:-:S02]  /*57a0*/  FSEL R104, R104, 1, !P5 ;  /* 0x3f80000068687808 */ /* 0x000fc40006800000 */
[----:B------:R-:W-:Y:S01]  /*57b0*/  ISETP.GE.U32.AND P5, PT, R45, UR17, PT ;  /* 0x000000112d007c0c */ /* 0x000fe2000bfa6070 */
[----:B0-----:R-:W-:Y:S01]  /*57c0*/  FMUL.FTZ R92, R136, R135 ;  /* 0x00000087885c7220 */ /* 0x001fe20000410000 */
[----:B------:R-:W-:Y:S01]  /*57d0*/  LEA.HI.SX32 R94, R94, R44, 0x1b ;  /* 0x0000002c5e5e7211 */ /* 0x000fe200078fdaff */
[----:B------:R-:W-:Y:S01]  /*57e0*/  FMUL.FTZ R93, R41, R33 ;  /* 0x00000021295d7220 */ /* 0x000fe20000410000 */
[C---:B------:R-:W-:Y:S01]  /*57f0*/  FFMA.FTZ R141, R125.reuse, R138, -R141 ;  /* 0x0000008a7d8d7223 */ /* 0x040fe2000001088d */
[----:B------:R-:W-:Y:S01]  /*5800*/  MUFU.COS R102, R102 ;  /* 0x0000006600667308 */ /* 0x000fe20000000000 */
[C---:B------:R-:W-:Y:S01]  /*5810*/  FMUL.FTZ R98, R90.reuse, R36 ;  /* 0x000000245a627220 */ /* 0x040fe20000410000 */
[----:B------:R-:W-:Y:S01]  /*5820*/  FMUL.FTZ R103, R90, R34 ;  /* 0x000000225a677220 */ /* 0x000fe20000410000 */
[----:B------:R-:W-:Y:S01]  /*5830*/  FMUL.FTZ R135, R136, R134 ;  /* 0x0000008688877220 */ /* 0x000fe20000410000 */
[----:B------:R-:W-:Y:S01]  /*5840*/  FFMA.FTZ R142, R125, R137, R142 ;  /* 0x000000897d8e7223 */ /* 0x000fe2000001008e */
[----:B------:R-:W-:-:S03]  /*5850*/  FMUL.FTZ R90, R90, R33 ;  /* 0x000000215a5a7220 */ /* 0x000fc60000410000 */
[----:B------:R0:W1:Y:S01]  /*5860*/  MUFU.EX2 R45, R140 ;  /* 0x0000008c002d7308 */ /* 0x0000620000000800 */
[----:B------:R-:W-:Y:S01]  /*5870*/  LEA R94, R94, UR21, 0x2 ;  /* 0x000000155e5e7c11 */ /* 0x000fe2000f8e10ff */
[----:B------:R-:W-:Y:S01]  /*5880*/  FMUL.RZ R93, R93, 0.15915493667125701904 ;  /* 0x3e22f9835d5d7820 */ /* 0x000fe2000040c000 */
[----:B------:R-:W-:Y:S01]  /*5890*/  FADD.FTZ R141, R127, R141 ;  /* 0x0000008d7f8d7221 */ /* 0x000fe20000010000 */
[----:B------:R-:W-:Y:S01]  /*58a0*/  FADD.FTZ R142, RZ, R142 ;  /* 0x0000008eff8e7221 */ /* 0x000fe20000010000 */
[----:B------:R-:W-:Y:S01]  /*58b0*/  FSEL R134, R6, RZ, !P6 ;  /* 0x000000ff06867208 */ /* 0x000fe20007000000 */
[----:B0-----:R-:W-:Y:S01]  /*58c0*/  FMUL.FTZ R140, R41, R34 ;  /* 0x00000022298c7220 */ /* 0x001fe20000410000 */
[----:B------:R-:W-:Y:S02]  /*58d0*/  IADD3 R41, PT, PT, R71, 0xf, RZ ;  /* 0x0000000f47297810 */ /* 0x000fe40007ffe0ff */
[----:B------:R-:W-:Y:S02]  /*58e0*/  FSEL R135, R135, RZ, !P6 ;  /* 0x000000ff87877208 */ /* 0x000fe40007000000 */
[----:B------:R-:W-:Y:S01]  /*58f0*/  FSEL R136, R92, 1, !P6 ;  /* 0x3f8000005c887808 */ /* 0x000fe20007000000 */
[----:B------:R-:W-:Y:S01]  /*5900*/  MUFU.EX2 R90, R90 ;  /* 0x0000005a005a7308 */ /* 0x000fe20000000800 */
[----:B------:R-:W-:Y:S01]  /*5910*/  ISETP.GE.U32.AND P6, PT, R41, UR17, PT ;  /* 0x0000001129007c0c */ /* 0x000fe2000bfc6070 */
[----:B------:R0:W-:Y:S01]  /*5920*/  STS [R94+0x300], R89 ;  /* 0x000300595e007388 */ /* 0x0001e20000000800 */
[----:B------:R-:W-:-:S05]  /*5930*/  FMUL.FTZ R41, R123, R141 ;  /* 0x0000008d7b297220 */ /* 0x000fca0000410000 */
[----:B------:R-:W2:Y:S01]  /*5940*/  MUFU.SIN R139, R93 ;  /* 0x0000005d008b7308 */ /* 0x000ea20000000400 */
[-C--:B------:R-:W-:Y:S01]  /*5950*/  FFMA.FTZ R41, R122, R142.reuse, R41 ;  /* 0x0000008e7a297223 */ /* 0x080fe20000010029 */
[----:B0-----:R-:W-:-:S06]  /*5960*/  FMUL.FTZ R89, R123, R142 ;  /* 0x0000008e7b597220 */ /* 0x001fcc0000410000 */
[----:B------:R-:W0:Y:S01]  /*5970*/  MUFU.COS R150, R93 ;  /* 0x0000005d00967308 */ /* 0x000e220000000000 */
[----:B------:R-:W-:Y:S01]  /*5980*/  FFMA.FTZ R89, R122, R141, -R89 ;  /* 0x0000008d7a597223 */ /* 0x000fe20000010859 */
[C---:B-1----:R-:W-:Y:S01]  /*5990*/  FMUL.FTZ R102, R45.reuse, R102 ;  /* 0x000000662d667220 */ /* 0x042fe20000410000 */
[----:B------:R-:W-:Y:S01]  /*59a0*/  FMUL.FTZ R100, R45, R100 ;  /* 0x000000642d647220 */ /* 0x000fe20000410000 */
[----:B------:R-:W-:Y:S01]  /*59b0*/  FADD.FTZ R41, RZ, R41 ;  /* 0x00000029ff297221 */ /* 0x000fe20000010000 */
[----:B------:R-:W-:-:S03]  /*59c0*/  FADD.FTZ R45, R124, R89 ;  /* 0x000000597c2d7221 */ /* 0x000fc60000010000 */
[C---:B------:R-:W-:Y:S01]  /*59d0*/  FMUL.FTZ R92, R120.reuse, R41 ;  /* 0x00000029785c7220 */ /* 0x040fe20000410000 */
[----:B------:R-:W-:Y:S01]  /*59e0*/  FMUL.FTZ R94, R120, R45 ;  /* 0x0000002d785e7220 */ /* 0x000fe20000410000 */
[----:B------:R-:W1:Y:S01]  /*59f0*/  MUFU.EX2 R98, R98 ;  /* 0x0000006200627308 */ /* 0x000e620000000800 */
[C---:B--2---:R-:W-:Y:S01]  /*5a00*/  FMUL.FTZ R149, R90.reuse, R139 ;  /* 0x0000008b5a957220 */ /* 0x044fe20000410000 */
[C---:B------:R-:W-:Y:S01]  /*5a10*/  FFMA.FTZ R92, R119.reuse, R45, -R92 ;  /* 0x0000002d775c7223 */ /* 0x040fe2000001085c */
[----:B------:R-:W-:Y:S01]  /*5a20*/  FFMA.FTZ R89, R119, R41, R94 ;  /* 0x0000002977597223 */ /* 0x000fe2000001005e */
[-C--:B------:R-:W-:Y:S01]  /*5a30*/  FMUL.FTZ R41, R131, R129.reuse ;  /* 0x0000008183297220 */ /* 0x080fe20000410000 */
[----:B0-----:R-:W-:Y:S01]  /*5a40*/  FMUL.FTZ R150, R90, R150 ;  /* 0x000000965a967220 */ /* 0x001fe20000410000 */
[C---:B------:R-:W-:Y:S01]  /*5a50*/  FMUL.FTZ R90, R132.reuse, R129 ;  /* 0x00000081845a7220 */ /* 0x040fe20000410000 */
[----:B------:R-:W-:Y:S01]  /*5a60*/  FADD.FTZ R45, R121, R92 ;  /* 0x0000005c792d7221 */ /* 0x000fe20000010000 */
[----:B------:R-:W-:Y:S01]  /*5a70*/  FADD.FTZ R89, RZ, R89 ;  /* 0x00000059ff597221 */ /* 0x000fe20000010000 */
[----:B------:R-:W-:Y:S01]  /*5a80*/  FMUL.FTZ R99, R101, R99 ;  /* 0x0000006365637220 */ /* 0x000fe20000410000 */
[-C--:B------:R-:W-:Y:S01]  /*5a90*/  FFMA.FTZ R90, R131, R128.reuse, -R90 ;  /* 0x00000080835a7223 */ /* 0x080fe2000001085a */
[----:B------:R-:W-:Y:S01]  /*5aa0*/  FMUL.FTZ R95, R101, R95 ;  /* 0x0000005f655f7220 */ /* 0x000fe20000410000 */
[----:B------:R-:W-:Y:S01]  /*5ab0*/  FFMA.FTZ R41, R132, R128, R41 ;  /* 0x0000008084297223 */ /* 0x000fe20000010029 */
[C---:B------:R-:W-:Y:S01]  /*5ac0*/  FMUL.FTZ R101, R117.reuse, R45 ;  /* 0x0000002d75657220 */ /* 0x040fe20000410000 */
[----:B------:R-:W-:Y:S01]  /*5ad0*/  FMUL.FTZ R94, R117, R89 ;  /* 0x00000059755e7220 */ /* 0x000fe20000410000 */
[CC--:B------:R-:W-:Y:S01]  /*5ae0*/  FMUL.FTZ R92, R126.reuse, R90.reuse ;  /* 0x0000005a7e5c7220 */ /* 0x0c0fe20000410000 */
[----:B------:R-:W-:Y:S01]  /*5af0*/  FMUL.FTZ R93, R126, R41 ;  /* 0x000000297e5d7220 */ /* 0x000fe20000410000 */
[C---:B------:R-:W-:Y:S01]  /*5b00*/  FFMA.FTZ R89, R116.reuse, R89, R101 ;  /* 0x0000005974597223 */ /* 0x040fe20000010065 */
[----:B------:R-:W-:Y:S01]  /*5b10*/  FFMA.FTZ R45, R116, R45, -R94 ;  /* 0x0000002d742d7223 */ /* 0x000fe2000001085e */
[C---:B------:R-:W-:Y:S01]  /*5b20*/  FFMA.FTZ R41, R125.reuse, R41, R92 ;  /* 0x000000297d297223 */ /* 0x040fe2000001005c */
[----:B------:R-:W-:Y:S01]  /*5b30*/  FFMA.FTZ R93, R125, R90, -R93 ;  /* 0x0000005a7d5d7223 */ /* 0x000fe2000001085d */
[----:B------:R-:W-:Y:S01]  /*5b40*/  FADD.FTZ R89, RZ, R89 ;  /* 0x00000059ff597221 */ /* 0x000fe20000010000 */
[----:B------:R-:W-:Y:S01]  /*5b50*/  FADD.FTZ R90, R118, R45 ;  /* 0x0000002d765a7221 */ /* 0x000fe20000010000 */
[C---:B-1----:R-:W-:Y:S01]  /*5b60*/  FMUL.FTZ R97, R98.reuse, R97 ;  /* 0x0000006162617220 */ /* 0x042fe20000410000 */
[----:B------:R-:W-:Y:S01]  /*5b70*/  FMUL.FTZ R96, R98, R96 ;  /* 0x0000006062607220 */ /* 0x000fe20000410000 */
[C---:B------:R-:W-:Y:S01]  /*5b80*/  FMUL.FTZ R45, R123.reuse, R41 ;  /* 0x000000297b2d7220 */ /* 0x040fe20000410000 */
[----:B------:R-:W-:Y:S01]  /*5b90*/  FMUL.FTZ R98, R123, R93 ;  /* 0x0000005d7b627220 */ /* 0x000fe20000410000 */
[C---:B------:R-:W-:Y:S01]  /*5ba0*/  FMUL.FTZ R92, R114.reuse, R89 ;  /* 0x00000059725c7220 */ /* 0x040fe20000410000 */
[-C--:B------:R-:W-:Y:S01]  /*5bb0*/  FMUL.FTZ R94, R114, R90.reuse ;  /* 0x0000005a725e7220 */ /* 0x080fe20000410000 */
[C---:B------:R-:W-:Y:S01]  /*5bc0*/  FFMA.FTZ R45, R122.reuse, R93, -R45 ;  /* 0x0000005d7a2d7223 */ /* 0x040fe2000001082d */
[----:B------:R-:W-:Y:S01]  /*5bd0*/  FFMA.FTZ R93, R122, R41, R98 ;  /* 0x000000297a5d7223 */ /* 0x000fe20000010062 */
[C---:B------:R-:W-:Y:S01]  /*5be0*/  FFMA.FTZ R92, R113.reuse, R90, -R92 ;  /* 0x0000005a715c7223 */ /* 0x040fe2000001085c */
[----:B------:R-:W-:Y:S01]  /*5bf0*/  FFMA.FTZ R89, R113, R89, R94 ;  /* 0x0000005971597223 */ /* 0x000fe2000001005e */
[C---:B------:R-:W-:Y:S01]  /*5c00*/  FMUL.FTZ R90, R120.reuse, R45 ;  /* 0x0000002d785a7220 */ /* 0x040fe20000410000 */
[-C--:B------:R-:W-:Y:S01]  /*5c10*/  FMUL.FTZ R94, R120, R93.reuse ;  /* 0x0000005d785e7220 */ /* 0x080fe20000410000 */
[----:B------:R-:W-:Y:S01]  /*5c20*/  FADD.FTZ R41, R115, R92 ;  /* 0x0000005c73297221 */ /* 0x000fe20000010000 */
[----:B------:R-:W-:Y:S01]  /*5c30*/  FADD.FTZ R92, RZ, R89 ;  /* 0x00000059ff5c7221 */ /* 0x000fe20000010000 */
[C---:B------:R-:W-:Y:S01]  /*5c40*/  FFMA.FTZ R89, R119.reuse, R93, R90 ;  /* 0x0000005d77597223 */ /* 0x040fe2000001005a */
[----:B------:R-:W-:Y:S01]  /*5c50*/  FFMA.FTZ R94, R119, R45, -R94 ;  /* 0x0000002d775e7223 */ /* 0x000fe2000001085e */
[C---:B------:R-:W-:Y:S01]  /*5c60*/  FMUL.FTZ R45, R111.reuse, R41 ;  /* 0x000000296f2d7220 */ /* 0x040fe20000410000 */
[----:B------:R-:W-:Y:S01]  /*5c70*/  FMUL.FTZ R98, R111, R92 ;  /* 0x0000005c6f627220 */ /* 0x000fe20000410000 */
[C---:B------:R-:W-:Y:S01]  /*5c80*/  FMUL.FTZ R101, R117.reuse, R89 ;  /* 0x0000005975657220 */ /* 0x040fe20000410000 */
[----:B------:R-:W-:Y:S01]  /*5c90*/  FMUL.FTZ R90, R117, R94 ;  /* 0x0000005e755a7220 */ /* 0x000fe20000410000 */
[C---:B------:R-:W-:Y:S01]  /*5ca0*/  FFMA.FTZ R45, R110.reuse, R92, R45 ;  /* 0x0000005c6e2d7223 */ /* 0x040fe2000001002d */
[----:B------:R-:W-:Y:S01]  /*5cb0*/  FFMA.FTZ R93, R110, R41, -R98 ;  /* 0x000000296e5d7223 */ /* 0x000fe20000010862 */
[C---:B------:R-:W-:Y:S01]  /*5cc0*/  FFMA.FTZ R41, R116.reuse, R94, -R101 ;  /* 0x0000005e74297223 */ /* 0x040fe20000010865 */
[----:B------:R-:W-:Y:S01]  /*5cd0*/  FFMA.FTZ R90, R116, R89, R90 ;  /* 0x00000059745a7223 */ /* 0x000fe2000001005a */
[----:B------:R-:W-:Y:S01]  /*5ce0*/  FADD.FTZ R89, RZ, R45 ;  /* 0x0000002dff597221 */ /* 0x000fe20000010000 */
[----:B------:R-:W-:Y:S01]  /*5cf0*/  FADD.FTZ R93, R112, R93 ;  /* 0x0000005d705d7221 */ /* 0x000fe20000010000 */
[C---:B------:R-:W-:Y:S01]  /*5d00*/  FMUL.FTZ R138, R114.reuse, R41 ;  /* 0x00000029728a7220 */ /* 0x040fe20000410000 */
[-C--:B------:R-:W-:Y:S01]  /*5d10*/  FMUL.FTZ R98, R114, R90.reuse ;  /* 0x0000005a72627220 */ /* 0x080fe20000410000 */
[C---:B------:R-:W-:Y:S01]  /*5d20*/  FMUL.FTZ R92, R108.reuse, R89 ;  /* 0x000000596c5c7220 */ /* 0x040fe20000410000 */
[----:B------:R-:W-:Y:S01]  /*5d30*/  FMUL.FTZ R94, R108, R93 ;  /* 0x0000005d6c5e7220 */ /* 0x000fe20000410000 */
[C---:B------:R-:W-:Y:S01]  /*5d40*/  FFMA.FTZ R45, R113.reuse, R90, R138 ;  /* 0x0000005a712d7223 */ /* 0x040fe2000001008a */
[----:B------:R-:W-:Y:S01]  /*5d50*/  FFMA.FTZ R90, R113, R41, -R98 ;  /* 0x00000029715a7223 */ /* 0x000fe20000010862 */
[C---:B------:R-:W-:Y:S01]  /*5d60*/  FFMA.FTZ R92, R107.reuse, R93, -R92 ;  /* 0x0000005d6b5c7223 */ /* 0x040fe2000001085c */
[----:B------:R-:W-:-:S02]  /*5d70*/  FFMA.FTZ R93, R107, R89, R94 ;  /* 0x000000596b5d7223 */ /* 0x000fc4000001005e */
[----:B------:R-:W-:Y:S01]  /*5d80*/  FMUL.FTZ R94, R111, R90 ;  /* 0x0000005a6f5e7220 */ /* 0x000fe20000410000 */
[----:B------:R-:W-:Y:S01]  /*5d90*/  FADD.FTZ R41, R109, R92 ;  /* 0x0000005c6d297221 */ /* 0x000fe20000010000 */
[-C--:B------:R-:W-:Y:S01]  /*5da0*/  FMUL.FTZ R89, R111, R45.reuse ;  /* 0x0000002d6f597220 */ /* 0x080fe20000410000 */
[----:B------:R-:W-:Y:S01]  /*5db0*/  FADD.FTZ R92, RZ, R93 ;  /* 0x0000005dff5c7221 */ /* 0x000fe20000010000 */
[----:B------:R-:W-:Y:S01]  /*5dc0*/  FFMA.FTZ R94, R110, R45, R94 ;  /* 0x0000002d6e5e7223 */ /* 0x000fe2000001005e */
[CC--:B------:R-:W-:Y:S02]  /*5dd0*/  FMUL.FTZ R45, R105.reuse, R41.reuse ;  /* 0x00000029692d7220 */ /* 0x0c0fe40000410000 */
[-C--:B------:R-:W-:Y:S02]  /*5de0*/  FMUL.FTZ R138, R105, R92.reuse ;  /* 0x0000005c698a7220 */ /* 0x080fe40000410000 */
[----:B------:R-:W-:Y:S01]  /*5df0*/  FFMA.FTZ R45, R104, R92, R45 ;  /* 0x0000005c682d7223 */ /* 0x000fe2000001002d */
[----:B------:R-:W-:Y:S01]  /*5e00*/  FFMA.FTZ R89, R110, R90, -R89 ;  /* 0x0000005a6e597223 */ /* 0x000fe20000010859 */
[----:B------:R-:W-:Y:S01]  /*5e10*/  FMUL.RZ R140, R140, 0.15915493667125701904 ;  /* 0x3e22f9838c8c7820 */ /* 0x000fe2000040c000 */
[-C--:B------:R-:W-:Y:S01]  /*5e20*/  FMUL.FTZ R90, R108, R94.reuse ;  /* 0x0000005e6c5a7220 */ /* 0x080fe20000410000 */
[----:B------:R-:W-:Y:S01]  /*5e30*/  FFMA.FTZ R93, R104, R41, -R138 ;  /* 0x00000029685d7223 */ /* 0x000fe2000001088a */
[----:B------:R-:W-:Y:S01]  /*5e40*/  FADD.FTZ R45, RZ, R45 ;  /* 0x0000002dff2d7221 */ /* 0x000fe20000010000 */
[-C--:B------:R-:W-:Y:S01]  /*5e50*/  FMUL.FTZ R98, R108, R89.reuse ;  /* 0x000000596c627220 */ /* 0x080fe20000410000 */
[----:B------:R-:W-:Y:S01]  /*5e60*/  FFMA.FTZ R90, R107, R89, -R90 ;  /* 0x000000596b5a7223 */ /* 0x000fe2000001085a */
[----:B------:R-:W-:Y:S01]  /*5e70*/  FADD.FTZ R93, R106, R93 ;  /* 0x0000005d6a5d7221 */ /* 0x000fe20000010000 */
[----:B------:R-:W-:Y:S01]  /*5e80*/  MUFU.SIN R91, R140 ;  /* 0x0000008c005b7308 */ /* 0x000fe20000000400 */
[----:B------:R-:W-:Y:S01]  /*5e90*/  FMUL.FTZ R89, R135, R45 ;  /* 0x0000002d87597220 */ /* 0x000fe20000410000 */
[----:B------:R-:W-:Y:S01]  /*5ea0*/  FFMA.FTZ R41, R107, R94, R98 ;  /* 0x0000005e6b297223 */ /* 0x000fe20000010062 */
[----:B------:R-:W-:-:S02]  /*5eb0*/  FMUL.FTZ R94, R135, R93 ;  /* 0x0000005d875e7220 */ /* 0x000fc40000410000 */
[----:B------:R-:W-:-:S03]  /*5ec0*/  FFMA.FTZ R89, R136, R93, -R89 ;  /* 0x0000005d88597223 */ /* 0x000fc60000010859 */
[----:B------:R-:W-:Y:S01]  /*5ed0*/  MUFU.EX2 R103, R103 ;  /* 0x0000006700677308 */ /* 0x000fe20000000800 */
[----:B------:R-:W-:Y:S01]  /*5ee0*/  FFMA.FTZ R94, R136, R45, R94 ;  /* 0x0000002d885e7223 */ /* 0x000fe2000001005e */
[----:B------:R-:W-:-:S06]  /*5ef0*/  FSEL R137, R95, RZ, !P2 ;  /* 0x000000ff5f897208 */ /* 0x000fcc0005000000 */
[----:B------:R-:W0:Y:S01]  /*5f00*/  MUFU.COS R140, R140 ;  /* 0x0000008c008c7308 */ /* 0x000e220000000000 */
[----:B------:R-:W-:Y:S01]  /*5f10*/  FADD.FTZ R45, R134, R89 ;  /* 0x00000059862d7221 */ /* 0x000fe20000010000 */
[----:B------:R-:W-:Y:S01]  /*5f20*/  FMUL.FTZ R101, R105, R41 ;  /* 0x0000002969657220 */ /* 0x000fe20000410000 */
[----:B------:R-:W-:Y:S01]  /*5f30*/  FSEL R138, R99, 1, !P2 ;  /* 0x3f800000638a7808 */ /* 0x000fe20005000000 */
[----:B------:R-:W-:Y:S01]  /*5f40*/  FADD.FTZ R89, RZ, R94 ;  /* 0x0000005eff597221 */ /* 0x000fe20000010000 */
[-C--:B------:R-:W-:Y:S01]  /*5f50*/  FMUL.FTZ R98, R105, R90.reuse ;  /* 0x0000005a69627220 */ /* 0x080fe20000410000 */
[C---:B------:R-:W-:Y:S01]  /*5f60*/  FMUL.FTZ R93, R137.reuse, R45 ;  /* 0x0000002d895d7220 */ /* 0x040fe20000410000 */
[C---:B------:R-:W-:Y:S01]  /*5f70*/  FFMA.FTZ R92, R104.reuse, R90, -R101 ;  /* 0x0000005a685c7223 */ /* 0x040fe20000010865 */
[----:B------:R-:W-:Y:S01]  /*5f80*/  FMUL.FTZ R90, R137, R89 ;  /* 0x00000059895a7220 */ /* 0x000fe20000410000 */
[----:B------:R-:W-:Y:S01]  /*5f90*/  FFMA.FTZ R41, R104, R41, R98 ;  /* 0x0000002968297223 */ /* 0x000fe20000010062 */
[C---:B------:R-:W-:Y:S01]  /*5fa0*/  FFMA.FTZ R93, R138.reuse, R89, R93 ;  /* 0x000000598a5d7223 */ /* 0x040fe2000001005d */
[----:B------:R-:W-:Y:S01]  /*5fb0*/  FSEL R139, R5, RZ, !P2 ;  /* 0x000000ff058b7208 */ /* 0x000fe20005000000 */
[----:B------:R-:W-:Y:S01]  /*5fc0*/  FFMA.FTZ R90, R138, R45, -R90 ;  /* 0x0000002d8a5a7223 */ /* 0x000fe2000001085a */
[----:B------:R-:W-:Y:S01]  /*5fd0*/  FMUL.FTZ R95, R135, R41 ;  /* 0x00000029875f7220 */ /* 0x000fe20000410000 */
[----:B------:R-:W-:Y:S01]  /*5fe0*/  FADD.FTZ R45, RZ, R93 ;  /* 0x0000005dff2d7221 */ /* 0x000fe20000010000 */
[----:B0-----:R-:W-:Y:S01]  /*5ff0*/  FMUL.FTZ R147, R103, R140 ;  /* 0x0000008c67937220 */ /* 0x001fe20000410000 */
[----:B------:R-:W-:Y:S01]  /*6000*/  FSEL R140, R96, RZ, !P3 ;  /* 0x000000ff608c7208 */ /* 0x000fe20005800000 */
[-C--:B------:R-:W-:Y:S01]  /*6010*/  FMUL.FTZ R94, R135, R92.reuse ;  /* 0x0000005c875e7220 */ /* 0x080fe20000410000 */
[----:B------:R-:W-:Y:S01]  /*6020*/  FSEL R141, R97, 1, !P3 ;  /* 0x3f800000618d7808 */ /* 0x000fe20005800000 */
[----:B------:R-:W-:Y:S01]  /*6030*/  FADD.FTZ R160, R139, R90 ;  /* 0x0000005a8ba07221 */ /* 0x000fe20000010000 */
[----:B------:R-:W-:Y:S01]  /*6040*/  FFMA.FTZ R92, R136, R92, -R95 ;  /* 0x0000005c885c7223 */ /* 0x000fe2000001085f */
[----:B------:R-:W-:Y:S01]  /*6050*/  FMUL.FTZ R90, R140, R45 ;  /* 0x0000002d8c5a7220 */ /* 0x000fe20000410000 */
        /* <DEDUP_REMOVED lines=14> */
[----:B------:R-:W-:Y:S01]  /*6140*/  FMUL.FTZ R90, R143, R160 ;  /* 0x000000a08f5a7220 */ /* 0x000fe20000410000 */
[----:B------:R-:W-:Y:S01]  /*6150*/  FMUL.FTZ R91, R103, R91 ;  /* 0x0000005b675b7220 */ /* 0x000fe20000410000 */
[-C--:B------:R-:W-:Y:S01]  /*6160*/  FMUL.FTZ R93, R143, R89.reuse ;  /* 0x000000598f5d7220 */ /* 0x080fe20000410000 */
[-C--:B------:R-:W-:Y:S01]  /*6170*/  FFMA.FTZ R45, R141, R92.reuse, -R45 ;  /* 0x0000005c8d2d7223 */ /* 0x080fe2000001082d */
        /* <DEDUP_REMOVED lines=41> */
[-C--:B------:R-:W-:Y:S01]  /*6410*/  FFMA.FTZ R158, R150, R41.reuse, R158 ;  /* 0x00000029969e7223 */ /* 0x080fe2000001009e */
[----:B------:R-:W-:Y:S02]  /*6420*/  FMUL.FTZ R41, R149, R41 ;  /* 0x0000002995297220 */ /* 0x000fe40000410000 */
[----:B------:R-:W-:Y:S02]  /*6430*/  LEA.HI.SX32 R90, R90, R44, 0x1b ;  /* 0x0000002c5a5a7211 */ /* 0x000fe400078fdaff */
[----:B------:R-:W-:Y:S01]  /*6440*/  FFMA.FTZ R157, R150, R157, -R41 ;  /* 0x0000009d969d7223 */ /* 0x000fe20000010829 */
[----:B------:R-:W2:Y:S01]  /*6450*/  SHFL.UP PT, R88, R158, 0x1, RZ ;  /* 0x042000009e587989 */ /* 0x000ea200000e00ff */
[----:B------:R-:W-:-:S02]  /*6460*/  LEA R90, R90, UR21, 0x2 ;  /* 0x000000155a5a7c11 */ /* 0x000fc4000f8e10ff */
[----:B------:R-:W-:Y:S01]  /*6470*/  ISETP.GE.AND P2, PT, R65, 0x1, PT ;  /* 0x000000014100780c */ /* 0x000fe20003f46270 */
[----:B------:R-:W3:Y:S04]  /*6480*/  SHFL.UP PT, R41, R157, 0x1, RZ ;  /* 0x042000009d297989 */ /* 0x000ee800000e00ff */
[----:B------:R4:W-:Y:S02]  /*6490*/  STS [R90+0x400], R82 ;  /* 0x000400525a007388 */ /* 0x0009e40000000800 */
[----:B----4-:R-:W-:Y:S01]  /*64a0*/  IADD3 R82, PT, PT, R44, 0x120, RZ ;  /* 0x000001202c527810 */ /* 0x010fe20007ffe0ff */
[-C--:B0-----:R-:W-:Y:S01]  /*64b0*/  FMUL.FTZ R90, R158, R45.reuse ;  /* 0x0000002d9e5a7220 */ /* 0x081fe20000410000 */
[----:B------:R-:W-:Y:S02]  /*64c0*/  FMUL.FTZ R45, R157, R45 ;  /* 0x0000002d9d2d7220 */ /* 0x000fe40000410000 */
[----:B------:R-:W-:-:S02]  /*64d0*/  LEA.HI.SX32 R82, R82, R44, 0x1b ;  /* 0x0000002c52527211 */ /* 0x000fc400078fdaff */
[-C--:B-1----:R-:W-:Y:S02]  /*64e0*/  FFMA.FTZ R45, R158, R89.reuse, R45 ;  /* 0x000000599e2d7223 */ /* 0x082fe4000001002d */
[----:B------:R-:W-:Y:S02]  /*64f0*/  LEA R82, R82, UR21, 0x2 ;  /* 0x0000001552527c11 */ /* 0x000fe4000f8e10ff */
[----:B------:R-:W-:Y:S01]  /*6500*/  @P2 FADD.FTZ R161, R161, R45 ;  /* 0x0000002da1a12221 */ /* 0x000fe20000010000 */
[----:B------:R-:W-:Y:S01]  /*6510*/  IADD3 R45, PT, PT, R44, 0x140, RZ ;  /* 0x000001402c2d7810 */ /* 0x000fe20007ffe0ff */
[C---:B------:R-:W-:Y:S01]  /*6520*/  FFMA.FTZ R90, R157.reuse, R89, -R90 ;  /* 0x000000599d5a7223 */ /* 0x040fe2000001085a */
[----:B------:R2:W-:Y:S03]  /*6530*/  STS [R82+0x480], R81 ;  /* 0x0004805152007388 */ /* 0x0005e60000000800 */
[----:B------:R-:W-:Y:S01]  /*6540*/  @P2 FADD.FTZ R160, R160, R90 ;  /* 0x0000005aa0a02221 */ /* 0x000fe20000010000 */
[-C--:B--2---:R-:W-:Y:S01]  /*6550*/  FMUL.FTZ R81, R157, R88.reuse ;  /* 0x000000589d517220 */ /* 0x084fe20000410000 */
[----:B------:R-:W-:Y:S01]  /*6560*/  FMUL.FTZ R88, R158, R88 ;  /* 0x000000589e587220 */ /* 0x000fe20000410000 */
[----:B------:R-:W-:-:S02]  /*6570*/  LEA.HI.SX32 R82, R45, R44, 0x1b ;  /* 0x0000002c2d527211 */ /* 0x000fc400078fdaff */
[----:B------:R-:W0:Y:S01]  /*6580*/  SHFL.UP PT, R45, R161, 0x2, RZ ;  /* 0x04400000a12d7989 */ /* 0x000e2200000e00ff */
[-C--:B---3--:R-:W-:Y:S01]  /*6590*/  @P2 FFMA.FTZ R158, R158, R41.reuse, R81 ;  /* 0x000000299e9e2223 */ /* 0x088fe20000010051 */
[----:B------:R-:W-:Y:S01]  /*65a0*/  @P2 FFMA.FTZ R157, R157, R41, -R88 ;  /* 0x000000299d9d2223 */ /* 0x000fe20000010858 */
[----:B------:R-:W-:Y:S01]  /*65b0*/  LEA R88, R82, UR21, 0x2 ;  /* 0x0000001552587c11 */ /* 0x000fe2000f8e10ff */
[----:B------:R-:W1:Y:S01]  /*65c0*/  SHFL.UP PT, R41, R160, 0x2, RZ ;  /* 0x04400000a0297989 */ /* 0x000e6200000e00ff */
[----:B------:R-:W-:-:S03]  /*65d0*/  IADD3 R81, PT, PT, R44, 0x160, RZ ;  /* 0x000001602c517810 */ /* 0x000fc60007ffe0ff */
[----:B------:R2:W-:Y:S01]  /*65e0*/  STS [R88+0x500], R76 ;  /* 0x0005004c58007388 */ /* 0x0005e20000000800 */
[----:B------:R-:W-:-:S03]  /*65f0*/  LEA.HI.SX32 R81, R81, R44, 0x1b ;  /* 0x0000002c51517211 */ /* 0x000fc600078fdaff */
[----:B------:R-:W3:Y:S01]  /*6600*/  SHFL.UP PT, R82, R158, 0x2, RZ ;  /* 0x044000009e527989 */ /* 0x000ee200000e00ff */
[----:B--2---:R-:W-:-:S03]  /*6610*/  IADD3 R88, PT, PT, R44, 0x180, RZ ;  /* 0x000001802c587810 */ /* 0x004fc60007ffe0ff */
[----:B------:R-:W2:Y:S01]  /*6620*/  SHFL.UP PT, R76, R157, 0x2, RZ ;  /* 0x044000009d4c7989 */ /* 0x000ea200000e00ff */
[----:B------:R-:W-:Y:S02]  /*6630*/  LEA R81, R81, UR21, 0x2 ;  /* 0x0000001551517c11 */ /* 0x000fe4000f8e10ff */
[----:B------:R-:W-:Y:S02]  /*6640*/  LEA.HI.SX32 R88, R88, R44, 0x1b ;  /* 0x0000002c58587211 */ /* 0x000fe400078fdaff */
[----:B------:R-:W-:Y:S02]  /*6650*/  ISETP.GE.AND P2, PT, R65, 0x2, PT ;  /* 0x000000024100780c */ /* 0x000fe40003f46270 */
[----:B------:R-:W-:Y:S01]  /*6660*/  LEA R88, R88, UR21, 0x2 ;  /* 0x0000001558587c11 */ /* 0x000fe2000f8e10ff */
[----:B------:R4:W-:Y:S04]  /*6670*/  STS [R81+0x580], R77 ;  /* 0x0005804d51007388 */ /* 0x0009e80000000800 */
[----:B------:R0:W-:Y:S01]  /*6680*/  STS [R88+0x600], R78 ;  /* 0x0006004e58007388 */ /* 0x0001e20000000800 */
[----:B----4-:R-:W-:-:S02]  /*6690*/  IADD3 R81, PT, PT, R44, 0x1a0, RZ ;  /* 0x000001a02c517810 */ /* 0x010fc40007ffe0ff */
[----:B------:R-:W-:Y:S01]  /*66a0*/  IADD3 R77, PT, PT, R44, 0x1c0, RZ ;  /* 0x000001c02c4d7810 */ /* 0x000fe20007ffe0ff */
[-C--:B0-----:R-:W-:Y:S01]  /*66b0*/  FMUL.FTZ R78, R157, R45.reuse ;  /* 0x0000002d9d4e7220 */ /* 0x081fe20000410000 */
[-C--:B------:R-:W-:Y:S01]  /*66c0*/  LEA.HI.SX32 R81, R81, R44.reuse, 0x1b ;  /* 0x0000002c51517211 */ /* 0x080fe200078fdaff */
[C---:B------:R-:W-:Y:S01]  /*66d0*/  FMUL.FTZ R90, R158.reuse, R45 ;  /* 0x0000002d9e5a7220 */ /* 0x040fe20000410000 */
[----:B------:R-:W-:Y:S01]  /*66e0*/  LEA.HI.SX32 R77, R77, R44, 0x1b ;  /* 0x0000002c4d4d7211 */ /* 0x000fe200078fdaff */
[CC--:B-1----:R-:W-:Y:S01]  /*66f0*/  FFMA.FTZ R92, R158.reuse, R41.reuse, R78 ;  /* 0x000000299e5c7223 */ /* 0x0c2fe2000001004e */
[----:B------:R-:W-:Y:S01]  /*6700*/  LEA R81, R81, UR21, 0x2 ;  /* 0x0000001551517c11 */ /* 0x000fe2000f8e10ff */
[----:B------:R-:W-:Y:S01]  /*6710*/  FFMA.FTZ R41, R157, R41, -R90 ;  /* 0x000000299d297223 */ /* 0x000fe2000001085a */
[----:B------:R-:W-:Y:S01]  /*6720*/  LEA R77, R77, UR21, 0x2 ;  /* 0x000000154d4d7c11 */ /* 0x000fe2000f8e10ff */
[----:B------:R-:W-:Y:S01]  /*6730*/  @P2 FADD.FTZ R161, R161, R92 ;  /* 0x0000005ca1a12221 */ /* 0x000fe20000010000 */
[-C--:B---3--:R-:W-:Y:S01]  /*6740*/  FMUL.FTZ R45, R158, R82.reuse ;  /* 0x000000529e2d7220 */ /* 0x088fe20000410000 */
[----:B------:R-:W-:Y:S01]  /*6750*/  STS [R81+0x680], R80 ;  /* 0x0006805051007388 */ /* 0x000fe20000000800 */
[----:B------:R-:W-:Y:S01]  /*6760*/  FMUL.FTZ R89, R157, R82 ;  /* 0x000000529d597220 */ /* 0x000fe20000410000 */
[----:B------:R-:W-:-:S02]  /*6770*/  @P2 FADD.FTZ R160, R160, R41 ;  /* 0x00000029a0a02221 */ /* 0x000fc40000010000 */
[----:B------:R0:W-:Y:S01]  /*6780*/  STS [R77+0x700], R79 ;  /* 0x0007004f4d007388 */ /* 0x0001e20000000800 */
[----:B--2---:R-:W-:-:S03]  /*6790*/  @P2 FFMA.FTZ R157, R157, R76, -R45 ;  /* 0x0000004c9d9d2223 */ /* 0x004fc6000001082d */
[----:B------:R-:W1:Y:S01]  /*67a0*/  SHFL.UP PT, R77, R161, 0x4, RZ ;  /* 0x04800000a14d7989 */ /* 0x000e6200000e00ff */
[----:B------:R-:W-:-:S03]  /*67b0*/  @P2 FFMA.FTZ R158, R158, R76, R89 ;  /* 0x0000004c9e9e2223 */ /* 0x000fc60000010059 */
[----:B------:R-:W2:Y:S04]  /*67c0*/  SHFL.UP PT, R45, R160, 0x4, RZ ;  /* 0x04800000a02d7989 */ /* 0x000ea800000e00ff */
[----:B------:R-:W3:Y:S04]  /*67d0*/  SHFL.UP PT, R41, R158, 0x4, RZ ;  /* 0x048000009e297989 */ /* 0x000ee800000e00ff */
[----:B------:R-:W4:Y:S01]  /*67e0*/  SHFL.UP PT, R76, R157, 0x4, RZ ;  /* 0x048000009d4c7989 */ /* 0x000f2200000e00ff */
[----:B------:R-:W-:Y:S02]  /*67f0*/  ISETP.GE.AND P2, PT, R65, 0x4, PT ;  /* 0x000000044100780c */ /* 0x000fe40003f46270 */
[----:B------:R-:W-:-:S02]  /*6800*/  IADD3 R78, PT, PT, R44, 0x1e0, RZ ;  /* 0x000001e02c4e7810 */ /* 0x000fc40007ffe0ff */
[C---:B0-----:R-:W-:Y:S02]  /*6810*/  IADD3 R79, PT, PT, R44.reuse, 0x200, RZ ;  /* 0x000002002c4f7810 */ /* 0x041fe40007ffe0ff */
[----:B------:R-:W-:Y:S01]  /*6820*/  IADD3 R80, PT, PT, R44, 0x220, RZ ;  /* 0x000002202c507810 */ /* 0x000fe20007ffe0ff */
[-C--:B-1----:R-:W-:Y:S01]  /*6830*/  FMUL.FTZ R88, R158, R77.reuse ;  /* 0x0000004d9e587220 */ /* 0x082fe20000410000 */
[C---:B------:R-:W-:Y:S01]  /*6840*/  FMUL.FTZ R91, R157.reuse, R77 ;  /* 0x0000004d9d5b7220 */ /* 0x040fe20000410000 */
[-C--:B------:R-:W-:Y:S02]  /*6850*/  LEA.HI.SX32 R78, R78, R44.reuse, 0x1b ;  /* 0x0000002c4e4e7211 */ /* 0x080fe400078fdaff */
[-C--:B--2---:R-:W-:Y:S01]  /*6860*/  FFMA.FTZ R89, R157, R45.reuse, -R88 ;  /* 0x0000002d9d597223 */ /* 0x084fe20000010858 */
[----:B------:R-:W-:Y:S01]  /*6870*/  FFMA.FTZ R88, R158, R45, R91 ;  /* 0x0000002d9e587223 */ /* 0x000fe2000001005b */
[-C--:B------:R-:W-:Y:S02]  /*6880*/  LEA.HI.SX32 R79, R79, R44.reuse, 0x1b ;  /* 0x0000002c4f4f7211 */ /* 0x080fe400078fdaff */
[----:B------:R-:W-:Y:S01]  /*6890*/  LEA.HI.SX32 R80, R80, R44, 0x1b ;  /* 0x0000002c50507211 */ /* 0x000fe200078fdaff */
[----:B---3--:R-:W-:Y:S01]  /*68a0*/  FMUL.FTZ R77, R158, R41 ;  /* 0x000000299e4d7220 */ /* 0x008fe20000410000 */
[----:B------:R-:W-:Y:S01]  /*68b0*/  @P2 FADD.FTZ R161, R161, R88 ;  /* 0x00000058a1a12221 */ /* 0x000fe20000010000 */
[----:B------:R-:W-:-:S02]  /*68c0*/  IADD3 R81, PT, PT, R44, 0x240, RZ ;  /* 0x000002402c517810 */ /* 0x000fc40007ffe0ff */
[----:B------:R-:W-:Y:S01]  /*68d0*/  LEA R78, R78, UR21, 0x2 ;  /* 0x000000154e4e7c11 */ /* 0x000fe2000f8e10ff */
[----:B------:R-:W-:Y:S01]  /*68e0*/  FMUL.FTZ R41, R157, R41 ;  /* 0x000000299d297220 */ /* 0x000fe20000410000 */
[----:B------:R-:W-:Y:S01]  /*68f0*/  LEA R79, R79, UR21, 0x2 ;  /* 0x000000154f4f7c11 */ /* 0x000fe2000f8e10ff */
[----:B----4-:R-:W-:Y:S01]  /*6900*/  @P2 FFMA.FTZ R157, R157, R76, -R77 ;  /* 0x0000004c9d9d2223 */ /* 0x010fe2000001084d */
[----:B------:R-:W-:Y:S01]  /*6910*/  LEA R80, R80, UR21, 0x2 ;  /* 0x0000001550507c11 */ /* 0x000fe2000f8e10ff */
[----:B------:R-:W-:Y:S01]  /*6920*/  @P2 FADD.FTZ R160, R160, R89 ;  /* 0x00000059a0a02221 */ /* 0x000fe20000010000 */
[----:B------:R-:W-:Y:S01]  /*6930*/  LEA.HI.SX32 R81, R81, R44, 0x1b ;  /* 0x0000002c51517211 */ /* 0x000fe200078fdaff */
[----:B------:R-:W0:Y:S01]  /*6940*/  SHFL.UP PT, R77, R161, 0x8, RZ ;  /* 0x05000000a14d7989 */ /* 0x000e2200000e00ff */
[----:B------:R-:W-:-:S03]  /*6950*/  @P2 FFMA.FTZ R158, R158, R76, R41 ;  /* 0x0000004c9e9e2223 */ /* 0x000fc60000010029 */
[----:B------:R-:W-:Y:S01]  /*6960*/  STS [R78+0x780], R73 ;  /* 0x000780494e007388 */ /* 0x000fe20000000800 */
[----:B------:R-:W-:-:S03]  /*6970*/  LEA R81, R81, UR21, 0x2 ;  /* 0x0000001551517c11 */ /* 0x000fc6000f8e10ff */
[----:B------:R-:W-:Y:S04]  /*6980*/  STS [R79+0x800], R74 ;  /* 0x0008004a4f007388 */ /* 0x000fe80000000800 */
[----:B------:R-:W-:Y:S04]  /*6990*/  STS [R80+0x880], R51 ;  /* 0x0008803350007388 */ /* 0x000fe80000000800 */
[----:B------:R-:W1:Y:S01]  /*69a0*/  SHFL.UP PT, R80, R160, 0x8, RZ ;  /* 0x05000000a0507989 */ /* 0x000e6200000e00ff */
[----:B------:R-:W-:-:S03]  /*69b0*/  IADD3 R82, PT, PT, R44, 0x260, RZ ;  /* 0x000002602c527810 */ /* 0x000fc60007ffe0ff */
[----:B------:R-:W2:Y:S04]  /*69c0*/  SHFL.UP PT, R79, R158, 0x8, RZ ;  /* 0x050000009e4f7989 */ /* 0x000ea800000e00ff */
[----:B------:R3:W-:Y:S01]  /*69d0*/  STS [R81+0x900], R72 ;  /* 0x0009004851007388 */ /* 0x0007e20000000800 */
[----:B------:R-:W-:-:S03]  /*69e0*/  LEA.HI.SX32 R82, R82, R44, 0x1b ;  /* 0x0000002c52527211 */ /* 0x000fc600078fdaff */
[----:B------:R-:W4:Y:S01]  /*69f0*/  SHFL.UP PT, R78, R157, 0x8, RZ ;  /* 0x050000009d4e7989 */ /* 0x000f2200000e00ff */
[----:B---3--:R-:W-:-:S04]  /*6a00*/  IADD3 R72, PT, PT, R44, 0x280, RZ ;  /* 0x000002802c487810 */ /* 0x008fc80007ffe0ff */
[----:B------:R-:W-:Y:S02]  /*6a10*/  LEA.HI.SX32 R72, R72, R44, 0x1b ;  /* 0x0000002c48487211 */ /* 0x000fe400078fdaff */
[----:B------:R-:W-:Y:S02]  /*6a20*/  LEA R82, R82, UR21, 0x2 ;  /* 0x0000001552527c11 */ /* 0x000fe4000f8e10ff */
[----:B------:R-:W-:Y:S02]  /*6a30*/  LEA R72, R72, UR21, 0x2 ;  /* 0x0000001548487c11 */ /* 0x000fe4000f8e10ff */
[----:B------:R-:W-:Y:S01]  /*6a40*/  ISETP.GE.AND P2, PT, R65, 0x8, PT ;  /* 0x000000084100780c */ /* 0x000fe20003f46270 */
[----:B------:R-:W-:Y:S01]  /*6a50*/  STS [R82+0x980], R75 ;  /* 0x0009804b52007388 */ /* 0x000fe20000000800 */
[----:B------:R-:W-:-:S03]  /*6a60*/  IADD3 R81, PT, PT, R44, 0x2c0, RZ ;  /* 0x000002c02c517810 */ /* 0x000fc60007ffe0ff */
[----:B------:R0:W-:Y:S01]  /*6a70*/  STS [R72+0xa00], R40 ;  /* 0x000a002848007388 */ /* 0x0001e20000000800 */
[C---:B------:R-:W-:Y:S02]  /*6a80*/  IADD3 R74, PT, PT, R44.reuse, 0x2a0, RZ ;  /* 0x000002a02c4a7810 */ /* 0x040fe40007ffe0ff */
[C---:B------:R-:W-:Y:S02]  /*6a90*/  IADD3 R41, PT, PT, R44.reuse, 0x2e0, RZ ;  /* 0x000002e02c297810 */ /* 0x040fe40007ffe0ff */
[C---:B------:R-:W-:Y:S02]  /*6aa0*/  IADD3 R51, PT, PT, R44.reuse, 0x300, RZ ;  /* 0x000003002c337810 */ /* 0x040fe40007ffe0ff */
[C---:B------:R-:W-:Y:S02]  /*6ab0*/  IADD3 R45, PT, PT, R44.reuse, 0x320, RZ ;  /* 0x000003202c2d7810 */ /* 0x040fe40007ffe0ff */
[C---:B------:R-:W-:Y:S01]  /*6ac0*/  IADD3 R76, PT, PT, R44.reuse, 0x340, RZ ;  /* 0x000003402c4c7810 */ /* 0x040fe20007ffe0ff */
[----:B0-----:R-:W-:Y:S01]  /*6ad0*/  FMUL.FTZ R40, R157, R77 ;  /* 0x0000004d9d287220 */ /* 0x001fe20000410000 */
[----:B------:R-:W-:-:S02]  /*6ae0*/  IADD3 R89, PT, PT, R44, 0x360, RZ ;  /* 0x000003602c597810 */ /* 0x000fc40007ffe0ff */
[C---:B------:R-:W-:Y:S02]  /*6af0*/  IADD3 R88, PT, PT, R44.reuse, 0x380, RZ ;  /* 0x000003802c587810 */ /* 0x040fe40007ffe0ff */
[C---:B------:R-:W-:Y:S02]  /*6b00*/  IADD3 R73, PT, PT, R44.reuse, 0x3a0, RZ ;  /* 0x000003a02c497810 */ /* 0x040fe40007ffe0ff */
[C---:B------:R-:W-:Y:S02]  /*6b10*/  IADD3 R75, PT, PT, R44.reuse, 0x3c0, RZ ;  /* 0x000003c02c4b7810 */ /* 0x040fe40007ffe0ff */
[----:B------:R-:W-:Y:S02]  /*6b20*/  IADD3 R82, PT, PT, R44, 0x3e0, RZ ;  /* 0x000003e02c527810 */ /* 0x000fe40007ffe0ff */
[----:B------:R-:W-:Y:S01]  /*6b30*/  LEA.HI.SX32 R81, R81, R44, 0x1b ;  /* 0x0000002c51517211 */ /* 0x000fe200078fdaff */
[C---:B------:R-:W-:Y:S01]  /*6b40*/  FMUL.FTZ R77, R158.reuse, R77 ;  /* 0x0000004d9e4d7220 */ /* 0x040fe20000410000 */
[----:B-1----:R-:W-:Y:S01]  /*6b50*/  FFMA.FTZ R90, R158, R80, R40 ;  /* 0x000000509e5a7223 */ /* 0x002fe20000010028 */
        /* <DEDUP_REMOVED lines=10> */
[----:B------:R-:W-:Y:S01]  /*6c00*/  LEA R44, R81, UR21, 0x2 ;  /* 0x00000015512c7c11 */ /* 0x000fe2000f8e10ff */
[CC--:B--2---:R-:W-:Y:S01]  /*6c10*/  FMUL.FTZ R81, R157.reuse, R79.reuse ;  /* 0x0000004f9d517220 */ /* 0x0c4fe20000410000 */
[----:B------:R-:W-:Y:S01]  /*6c20*/  FFMA.FTZ R77, R157, R80, -R77 ;  /* 0x000000509d4d7223 */ /* 0x000fe2000001084d */
[----:B------:R-:W-:Y:S01]  /*6c30*/  @P2 FADD.FTZ R161, R161, R90 ;  /* 0x0000005aa1a12221 */ /* 0x000fe20000010000 */
[----:B------:R-:W-:Y:S01]  /*6c40*/  LEA R74, R74, UR21, 0x2 ;  /* 0x000000154a4a7c11 */ /* 0x000fe2000f8e10ff */
[C---:B------:R-:W-:Y:S01]  /*6c50*/  FMUL.FTZ R80, R158.reuse, R79 ;  /* 0x0000004f9e507220 */ /* 0x040fe20000410000 */
[-C--:B----4-:R-:W-:Y:S01]  /*6c60*/  @P2 FFMA.FTZ R158, R158, R78.reuse, R81 ;  /* 0x0000004e9e9e2223 */ /* 0x090fe20000010051 */
[----:B------:R-:W-:Y:S01]  /*6c70*/  @P2 FADD.FTZ R160, R160, R77 ;  /* 0x0000004da0a02221 */ /* 0x000fe20000010000 */
[----:B------:R-:W0:Y:S01]  /*6c80*/  SHFL.UP PT, R40, R161, 0x10, RZ ;  /* 0x06000000a1287989 */ /* 0x000e2200000e00ff */
[----:B------:R-:W-:Y:S01]  /*6c90*/  @P2 FFMA.FTZ R157, R157, R78, -R80 ;  /* 0x0000004e9d9d2223 */ /* 0x000fe20000010850 */
[----:B------:R-:W-:-:S02]  /*6ca0*/  LEA R72, R41, UR21, 0x2 ;  /* 0x0000001529487c11 */ /* 0x000fc4000f8e10ff */
[----:B------:R-:W-:Y:S01]  /*6cb0*/  STS [R74+0xa80], R50 ;  /* 0x000a80324a007388 */ /* 0x000fe20000000800 */
[----:B------:R-:W-:-:S03]  /*6cc0*/  LEA R77, R45, UR21, 0x2 ;  /* 0x000000152d4d7c11 */ /* 0x000fc6000f8e10ff */
[----:B------:R-:W-:Y:S04]  /*6cd0*/  SHFL.UP PT, R50, R158, 0x10, RZ ;  /* 0x060000009e327989 */ /* 0x000fe800000e00ff */
[----:B------:R-:W1:Y:S04]  /*6ce0*/  SHFL.UP PT, R41, R160, 0x10, RZ ;  /* 0x06000000a0297989 */ /* 0x000e6800000e00ff */
[----:B------:R-:W2:Y:S01]  /*6cf0*/  SHFL.UP PT, R45, R157, 0x10, RZ ;  /* 0x060000009d2d7989 */ /* 0x000ea200000e00ff */
[----:B------:R-:W-:Y:S02]  /*6d00*/  LEA R51, R51, UR21, 0x2 ;  /* 0x0000001533337c11 */ /* 0x000fe4000f8e10ff */
[----:B------:R-:W-:Y:S01]  /*6d10*/  LEA R76, R76, UR21, 0x2 ;  /* 0x000000154c4c7c11 */ /* 0x000fe2000f8e10ff */
[----:B------:R3:W-:Y:S01]  /*6d20*/  STS [R44+0xb00], R49 ;  /* 0x000b00312c007388 */ /* 0x0007e20000000800 */
[----:B------:R-:W-:-:S03]  /*6d30*/  ISETP.NE.AND P2, PT, R65, 0x1f, PT ;  /* 0x0000001f4100780c */ /* 0x000fc60003f45270 */
[----:B------:R-:W-:Y:S01]  /*6d40*/  STS [R72+0xb80], R43 ;  /* 0x000b802b48007388 */ /* 0x000fe20000000800 */
[----:B------:R-:W-:-:S03]  /*6d50*/  UIMAD.WIDE.U32 UR16, UR43, UR30, URZ ;  /* 0x0000001e2b1072a5 */ /* 0x000fc6000f8e00ff */
[----:B------:R0:W-:Y:S04]  /*6d60*/  STS [R51+0xc00], R46 ;  /* 0x000c002e33007388 */ /* 0x0001e80000000800 */
[----:B------:R-:W-:Y:S01]  /*6d70*/  STS [R77+0xc80], R48 ;  /* 0x000c80304d007388 */ /* 0x000fe20000000800 */
[----:B---3--:R-:W-:-:S03]  /*6d80*/  LEA R44, R89, UR21, 0x2 ;  /* 0x00000015592c7c11 */ /* 0x008fc6000f8e10ff */
[----:B------:R3:W-:Y:S01]  /*6d90*/  STS [R76+0xd00], R47 ;  /* 0x000d002f4c007388 */ /* 0x0007e20000000800 */
[CC--:B0-----:R-:W-:Y:S01]  /*6da0*/  FMUL.FTZ R46, R158.reuse, R40.reuse ;  /* 0x000000289e2e7220 */ /* 0x0c1fe20000410000 */
[----:B------:R-:W-:Y:S02]  /*6db0*/  UIMAD UR17, UR43, UR31, UR17 ;  /* 0x0000001f2b1172a4 */ /* 0x000fe4000f8e0211 */
[----:B------:R2:W-:Y:S01]  /*6dc0*/  STS [R44+0xd80], R87 ;  /* 0x000d80572c007388 */ /* 0x0005e20000000800 */
[CC--:B-1----:R-:W-:Y:S01]  /*6dd0*/  FFMA.FTZ R46, R157.reuse, R41.reuse, -R46 ;  /* 0x000000299d2e7223 */ /* 0x0c2fe2000001082e */
[C---:B---3--:R-:W-:Y:S01]  /*6de0*/  FMUL.FTZ R47, R157.reuse, R40 ;  /* 0x000000289d2f7220 */ /* 0x048fe20000410000 */
[CC--:B------:R-:W-:Y:S01]  /*6df0*/  FMUL.FTZ R40, R158.reuse, R50.reuse ;  /* 0x000000329e287220 */ /* 0x0c0fe20000410000 */
[C---:B------:R-:W-:Y:S02]  /*6e00*/  FMUL.FTZ R50, R157.reuse, R50 ;  /* 0x000000329d327220 */ /* 0x040fe40000410000 */
[----:B------:R-:W-:Y:S01]  /*6e10*/  FFMA.FTZ R47, R158, R41, R47 ;  /* 0x000000299e2f7223 */ /* 0x000fe2000001002f */
[----:B------:R-:W-:Y:S01]  /*6e20*/  SHF.L.U32 R41, R42, 0x5, RZ ;  /* 0x000000052a297819 */ /* 0x000fe200000006ff */
[----:B------:R-:W-:Y:S01]  /*6e30*/  VOTEU.ANY UP1, P0 ;  /* 0x0000000000ff7886 */ /* 0x000fe20000020100 */
[-C--:B--2---:R-:W-:Y:S01]  /*6e40*/  FFMA.FTZ R44, R157, R45.reuse, -R40 ;  /* 0x0000002d9d2c7223 */ /* 0x084fe20000010828 */
[----:B------:R-:W-:Y:S01]  /*6e50*/  FFMA.FTZ R45, R158, R45, R50 ;  /* 0x0000002d9e2d7223 */ /* 0x000fe20000010032 */
[----:B------:R-:W-:Y:S01]  /*6e60*/  UIMAD.WIDE.U32 UR16, UR7, UR32, UR16 ;  /* 0x00000020071072a5 */ /* 0x000fe2000f8e0010 */
[----:B------:R-:W-:Y:S01]  /*6e70*/  LEA.HI.SX32 R50, R41, R41, 0x1b ;  /* 0x0000002929327211 */ /* 0x000fe200078fdaff */
[----:B------:R-:W-:Y:S01]  /*6e80*/  HFMA2 R41, -RZ, RZ, 0, 0 ;  /* 0x00000000ff297431 */ /* 0x000fe200000001ff */
[----:B------:R-:W-:Y:S01]  /*6e90*/  LEA R49, R88, UR21, 0x2 ;  /* 0x0000001558317c11 */ /* 0x000fe2000f8e10ff */
[----:B------:R-:W-:-:S02]  /*6ea0*/  @UP1 ULEA UR25, UR7, UR21, 0x4 ;  /* 0x0000001507191291 */ /* 0x000fc4000f8e20ff */
[----:B------:R-:W-:Y:S01]  /*6eb0*/  LEA R74, R73, UR21, 0x2 ;  /* 0x00000015494a7c11 */ /* 0x000fe2000f8e10ff */
[----:B------:R-:W-:Y:S01]  /*6ec0*/  UIMAD UR17, UR7, UR33, UR17 ;  /* 0x00000021071172a4 */ /* 0x000fe2000f8e0211 */
[----:B------:R-:W-:Y:S01]  /*6ed0*/  LEA R75, R75, UR21, 0x2 ;  /* 0x000000154b4b7c11 */ /* 0x000fe2000f8e10ff */
[----:B------:R-:W-:Y:S01]  /*6ee0*/  ULEA UR40, UP0, UR16, UR34, 0x3 ;  /* 0x0000002210287291 */ /* 0x000fe2000f8018ff */
[----:B------:R-:W-:Y:S02]  /*6ef0*/  @!P2 SHF.R.U32.HI R48, RZ, 0x1, R66 ;  /* 0x00000001ff30a819 */ /* 0x000fe40000011642 */
[----:B------:R-:W-:Y:S02]  /*6f00*/  CS2R R42, SRZ ;  /* 0x00000000002a7805 */ /* 0x000fe4000001ff00 */
[----:B------:R-:W-:Y:S01]  /*6f10*/  LEA R82, R82, UR21, 0x2 ;  /* 0x0000001552527c11 */ /* 0x000fe2000f8e10ff */
[----:B------:R0:W-:Y:S01]  /*6f20*/  STS [R49+0xe00], R86 ;  /* 0x000e005631007388 */ /* 0x0001e20000000800 */
[----:B------:R-:W-:Y:S01]  /*6f30*/  MOV R40, 0x3f800000 ;  /* 0x3f80000000287802 */ /* 0x000fe20000000f00 */
[----:B------:R-:W-:Y:S01]  /*6f40*/  ULEA.HI.X UR16, UR16, UR35, UR17, 0x3, UP0 ;  /* 0x0000002310107291 */ /* 0x000fe200080f1c11 */
[----:B------:R-:W-:Y:S01]  /*6f50*/  LEA R50, R50, UR21, 0x2 ;  /* 0x0000001532327c11 */ /* 0x000fe2000f8e10ff */
[----:B------:R-:W-:Y:S01]  /*6f60*/  STS [R74+0xe80], R85 ;  /* 0x000e80554a007388 */ /* 0x000fe20000000800 */
[----:B------:R-:W-:Y:S01]  /*6f70*/  @!P2 LOP3.LUT R48, R48, 0x1f0, RZ, 0xc0, !PT ;  /* 0x000001f03030a812 */ /* 0x000fe200078ec0ff */
[----:B------:R-:W-:Y:S01]  /*6f80*/  FADD.FTZ R46, R160, R46 ;  /* 0x0000002ea02e7221 */ /* 0x000fe20000010000 */
[----:B------:R-:W-:Y:S01]  /*6f90*/  FADD.FTZ R47, R161, R47 ;  /* 0x0000002fa12f7221 */ /* 0x000fe20000010000 */
[----:B------:R-:W-:Y:S04]  /*6fa0*/  STS [R75+0xf00], R84 ;  /* 0x000f00544b007388 */ /* 0x000fe80000000800 */
[----:B------:R-:W-:Y:S01]  /*6fb0*/  STS [R82+0xf80], R83 ;  /* 0x000f805352007388 */ /* 0x000fe20000000800 */
[----:B------:R-:W-:-:S03]  /*6fc0*/  NOP ;  /* 0x0000000000007918 */ /* 0x000fc60000000000 */
[----:B------:R-:W-:Y:S01]  /*6fd0*/  LDS R72, [R50] ;  /* 0x0000000032487984 */ /* 0x000fe20000000800 */
[----:B0-----:R-:W-:-:S03]  /*6fe0*/  MOV R49, UR16 ;  /* 0x0000001000317c02 */ /* 0x001fc60008000f00 */
        /* <DEDUP_REMOVED lines=40> */
[----:B------:R-:W-:Y:S02]  /*7270*/  FSEL R160, R160, R46, !P2 ;  /* 0x0000002ea0a07208 */ /* 0x000fe40005000000 */
[----:B------:R-:W-:Y:S02]  /*7280*/  FSEL R161, R161, R47, !P2 ;  /* 0x0000002fa1a17208 */ /* 0x000fe40005000000 */
[----:B------:R-:W-:-:S02]  /*7290*/  ISETP.NE.AND P2, PT, R44, 0x1, PT ;  /* 0x000000012c00780c */ /* 0x000fc40003f45270 */
[----:B------:R-:W0:Y:S01]  /*72a0*/  LDS.128 R44, [UR21+0x2100] ;  /* 0x00210015ff2c7984 */ /* 0x000e220008000c00 */
[----:B------:R-:W-:Y:S03]  /*72b0*/  BSSY.RECONVERGENT B0, `(.L_x_771) ;  /* 0x000003c000007945 */ /* 0x000fe60003800200 */
[----:B------:R-:W-:Y:S04]  /*72c0*/  SHFL.UP PT, R157, R157, 0x1, RZ ;  /* 0x042000009d9d7989 */ /* 0x000fe800000e00ff */
[----:B------:R-:W-:Y:S04]  /*72d0*/  SHFL.UP PT, R158, R158, 0x1, RZ ;  /* 0x042000009e9e7989 */ /* 0x000fe800000e00ff */
[----:B------:R-:W-:Y:S04]  /*72e0*/  SHFL.UP PT, R160, R160, 0x1, RZ ;  /* 0x04200000a0a07989 */ /* 0x000fe800000e00ff */
[----:B------:R-:W-:Y:S01]  /*72f0*/  SHFL.UP PT, R161, R161, 0x1, RZ ;  /* 0x04200000a1a17989 */ /* 0x000fe200000e00ff */
[----:B0-----:R-:W-:-:S02]  /*7300*/  FSEL R67, R44, R67, !P2 ;  /* 0x000000432c437208 */ /* 0x001fc40005000000 */
[----:B------:R-:W-:Y:S02]  /*7310*/  FSEL R68, R45, R68, !P2 ;  /* 0x000000442d447208 */ /* 0x000fe40005000000 */
[----:B------:R-:W-:Y:S02]  /*7320*/  FSEL R69, R46, R69, !P2 ;  /* 0x000000452e457208 */ /* 0x000fe40005000000 */
[----:B------:R-:W-:Y:S02]  /*7330*/  FSEL R70, R47, R70, !P2 ;  /* 0x000000462f467208 */ /* 0x000fe40005000000 */
[----:B------:R-:W-:Y:S02]  /*7340*/  ISETP.GE.U32.AND P2, PT, R66, 0x20, PT ;  /* 0x000000204200780c */ /* 0x000fe40003f46070 */
[----:B--2---:R-:W-:Y:S02]  /*7350*/  R2UR UR42, R49 ;  /* 0x00000000312a72ca */ /* 0x004fe400000e0000 */
[----:B------:R-:W-:-:S02]  /*7360*/  R2UR UR25, R48 ;  /* 0x00000000301972ca */ /* 0x000fc400000e0000 */
[----:B------:R-:W0:Y:S02]  /*7370*/  LDS.128 R48, [UR21+0x2110] ;  /* 0x00211015ff307984 */ /* 0x000e240008000c00 */
[----:B0-----:R-:W-:-:S04]  /*7380*/  FMUL.FTZ R159, R45, R49 ;  /* 0x000000312d9f7220 */ /* 0x001fc80000410000 */
[C---:B------:R-:W-:Y:S01]  /*7390*/  FFMA.FTZ R159, R44.reuse, R48, -R159 ;  /* 0x000000302c9f7223 */ /* 0x040fe2000001089f */
[----:B------:R-:W-:-:S04]  /*73a0*/  FMUL.FTZ R44, R44, R49 ;  /* 0x000000312c2c7220 */ /* 0x000fc80000410000 */
[----:B------:R-:W-:Y:S01]  /*73b0*/  FFMA.FTZ R45, R45, R48, R44 ;  /* 0x000000302d2d7223 */ /* 0x000fe2000001002c */
[----:B------:R-:W-:-:S04]  /*73c0*/  FMUL.FTZ R44, R47, R49 ;  /* 0x000000312f2c7220 */ /* 0x000fc80000410000 */
[C---:B------:R-:W-:Y:S01]  /*73d0*/  FFMA.FTZ R44, R46.reuse, R48, -R44 ;  /* 0x000000302e2c7223 */ /* 0x040fe2000001082c */
[----:B------:R-:W-:-:S04]  /*73e0*/  FMUL.FTZ R46, R46, R49 ;  /* 0x000000312e2e7220 */ /* 0x000fc80000410000 */
[----:B------:R-:W-:Y:S01]  /*73f0*/  FFMA.FTZ R46, R47, R48, R46 ;  /* 0x000000302f2e7223 */ /* 0x000fe2000001002e */
[----:B------:R-:W-:-:S03]  /*7400*/  FADD.FTZ R44, R50, R44 ;  /* 0x0000002c322c7221 */ /* 0x000fc60000010000 */
[----:B------:R-:W-:Y:S01]  /*7410*/  FADD.FTZ R51, R51, R46 ;  /* 0x0000002e33337221 */ /* 0x000fe20000010000 */
[----:B------:R-:W-:Y:S06]  /*7420*/  @!P2 BRA `(.L_x_772) ;  /* 0x000000000050a947 */ /* 0x000fec0003800000 */
[----:B------:R-:W-:Y:S01]  /*7430*/  FMUL.FTZ R44, R157, R70 ;  /* 0x000000469d2c7220 */ /* 0x000fe20000410000 */
[C---:B------:R-:W-:Y:S01]  /*7440*/  FMUL.FTZ R48, R158.reuse, R68 ;  /* 0x000000449e307220 */ /* 0x040fe20000410000 */
[----:B------:R-:W-:Y:S02]  /*7450*/  ISETP.NE.AND P2, PT, R65, RZ, PT ;  /* 0x000000ff4100720c */ /* 0x000fe40003f45270 */
[C---:B------:R-:W-:Y:S01]  /*7460*/  FFMA.FTZ R44, R158.reuse, R69, R44 ;  /* 0x000000459e2c7223 */ /* 0x040fe2000001002c */
[----:B------:R-:W-:Y:S01]  /*7470*/  FFMA.FTZ R48, R157, R67, -R48 ;  /* 0x000000439d307223 */ /* 0x000fe20000010830 */
[----:B------:R-:W-:Y:S02]  /*7480*/  MOV R47, R43 ;  /* 0x0000002b002f7202 */ /* 0x000fe40000000f00 */
[----:B------:R-:W-:Y:S01]  /*7490*/  FADD.FTZ R161, R161, R44 ;  /* 0x0000002ca1a17221 */ /* 0x000fe20000010000 */
[----:B------:R-:W-:Y:S01]  /*74a0*/  FMUL.FTZ R44, R158, R70 ;  /* 0x000000469e2c7220 */ /* 0x000fe20000410000 */
[----:B------:R-:W-:-:S02]  /*74b0*/  MOV R46, R42 ;  /* 0x0000002a002e7202 */ /* 0x000fc40000000f00 */
[----:B------:R-:W-:Y:S01]  /*74c0*/  MOV R45, R41 ;  /* 0x00000029002d7202 */ /* 0x000fe20000000f00 */
[C---:B------:R-:W-:Y:S01]  /*74d0*/  FFMA.FTZ R44, R157.reuse, R69, -R44 ;  /* 0x000000459d2c7223 */ /* 0x040fe2000001082c */
[----:B------:R-:W-:Y:S01]  /*74e0*/  FMUL.FTZ R157, R157, R68 ;  /* 0x000000449d9d7220 */ /* 0x000fe20000410000 */
[----:B------:R-:W-:Y:S02]  /*74f0*/  FSEL R161, R70, R161, !P2 ;  /* 0x000000a146a17208 */ /* 0x000fe40005000000 */
[----:B------:R-:W-:Y:S01]  /*7500*/  FADD.FTZ R160, R160, R44 ;  /* 0x0000002ca0a07221 */ /* 0x000fe20000010000 */
[----:B------:R-:W-:Y:S01]  /*7510*/  FFMA.FTZ R158, R158, R67, R157 ;  /* 0x000000439e9e7223 */ /* 0x000fe2000001009d */
[----:B------:R-:W-:Y:S02]  /*7520*/  MOV R44, R40 ;  /* 0x00000028002c7202 */ /* 0x000fe40000000f00 */
[----:B------:R-:W-:Y:S02]  /*7530*/  FSEL R157, R67, R48, !P2 ;  /* 0x00000030439d7208 */ /* 0x000fe40005000000 */
[----:B------:R-:W-:-:S02]  /*7540*/  FSEL R158, R68, R158, !P2 ;  /* 0x0000009e449e7208 */ /* 0x000fc40005000000 */
[----:B------:R-:W-:Y:S01]  /*7550*/  FSEL R160, R69, R160, !P2 ;  /* 0x000000a045a07208 */ /* 0x000fe20005000000 */
[----:B------:R-:W-:Y:S06]  /*7560*/  BRA `(.L_x_773) ;  /* 0x0000000000407947 */ /* 0x000fec0003800000 */
.L_x_772:
[----:B------:R-:W-:Y:S01]  /*7570*/  ISETP.NE.AND P2, PT, R65, RZ, PT ;  /* 0x000000ff4100720c */ /* 0x000fe20003f45270 */
[CC--:B------:R-:W-:Y:S01]  /*7580*/  FMUL.FTZ R46, R45.reuse, R43.reuse ;  /* 0x0000002b2d2e7220 */ /* 0x0c0fe20000410000 */
[C---:B------:R-:W-:Y:S01]  /*7590*/  FMUL.FTZ R48, R45.reuse, R42 ;  /* 0x0000002a2d307220 */ /* 0x040fe20000410000 */
[----:B------:R-:W-:Y:S02]  /*75a0*/  FMUL.FTZ R47, R45, R40 ;  /* 0x000000282d2f7220 */ /* 0x000fe40000410000 */
[C---:B------:R-:W-:Y:S01]  /*75b0*/  FFMA.FTZ R46, R159.reuse, R42, -R46 ;  /* 0x0000002a9f2e7223 */ /* 0x040fe2000001082e */
[----:B------:R-:W-:-:S03]  /*75c0*/  FFMA.FTZ R48, R159, R43, R48 ;  /* 0x0000002b9f307223 */ /* 0x000fc60000010030 */
[----:B------:R-:W-:Y:S01]  /*75d0*/  FADD.FTZ R46, R44, R46 ;  /* 0x0000002e2c2e7221 */ /* 0x000fe20000010000 */
[-C--:B------:R-:W-:Y:S01]  /*75e0*/  FMUL.FTZ R44, R45, R41.reuse ;  /* 0x000000292d2c7220 */ /* 0x080fe20000410000 */
[-C--:B------:R-:W-:Y:S01]  /*75f0*/  FFMA.FTZ R45, R159, R41.reuse, R47 ;  /* 0x000000299f2d7223 */ /* 0x080fe2000001002f */
[----:B------:R-:W-:Y:S01]  /*7600*/  FADD.FTZ R47, R51, R48 ;  /* 0x00000030332f7221 */ /* 0x000fe20000010000 */
[----:B------:R0:W-:Y:S01]  /*7610*/  @!P2 STS.128 [UR21+0x2130], R40 ;  /* 0x00213028ff00a988 */ /* 0x0001e20008000c15 */
[-C--:B------:R-:W-:Y:S01]  /*7620*/  FFMA.FTZ R44, R159, R40.reuse, -R44 ;  /* 0x000000289f2c7223 */ /* 0x080fe2000001082c */
[----:B------:R-:W-:Y:S02]  /*7630*/  @!P2 MOV R157, R40 ;  /* 0x00000028009da202 */ /* 0x000fe40000000f00 */
[----:B------:R-:W-:Y:S02]  /*7640*/  @!P2 MOV R158, R41 ;  /* 0x00000029009ea202 */ /* 0x000fe40000000f00 */
[----:B------:R-:W-:-:S02]  /*7650*/  @!P2 MOV R160, R42 ;  /* 0x0000002a00a0a202 */ /* 0x000fc40000000f00 */
[----:B------:R-:W-:-:S07]  /*7660*/  @!P2 MOV R161, R43 ;  /* 0x0000002b00a1a202 */ /* 0x000fce0000000f00 */
.L_x_773:
[----:B------:R-:W-:Y:S05]  /*7670*/  BSYNC.RECONVERGENT B0 ;  /* 0x0000000000007941 */ /* 0x000fea0003800200 */
.L_x_771:
        /* <DEDUP_REMOVED lines=118> */
.L_x_775:
[----:B------:R-:W-:Y:S05]  /*7de0*/  BSYNC.RECONVERGENT B0 ;  /* 0x0000000000007941 */ /* 0x000fea0003800200 */
.L_x_774:
[C---:B0-----:R-:W-:Y:S01]  /*7df0*/  FMUL.FTZ R47, R77.reuse, UR42 ;  /* 0x0000002a4d2f7c20 */ /* 0x041fe20008410000 */
[----:B------:R-:W-:Y:S01]  /*7e00*/  FMUL.FTZ R77, R77, UR25 ;  /* 0x000000194d4d7c20 */ /* 0x000fe20008410000 */
[C---:B------:R-:W-:Y:S01]  /*7e10*/  FMUL.FTZ R41, R73.reuse, UR42 ;  /* 0x0000002a49297c20 */ /* 0x040fe20008410000 */
[----:B------:R-:W-:Y:S01]  /*7e20*/  FMUL.FTZ R73, R73, UR25 ;  /* 0x0000001949497c20 */ /* 0x000fe20008410000 */
[C---:B------:R-:W-:Y:S01]  /*7e30*/  FFMA.FTZ R44, R76.reuse, UR25, -R47 ;  /* 0x000000194c2c7c23 */ /* 0x040fe2000801082f */
[----:B------:R-:W-:Y:S01]  /*7e40*/  FFMA.FTZ R47, R76, UR42, R77 ;  /* 0x0000002a4c2f7c23 */ /* 0x000fe2000801004d */
[C---:B------:R-:W-:Y:S01]  /*7e50*/  FFMA.FTZ R40, R72.reuse, UR25, -R41 ;  /* 0x0000001948287c23 */ /* 0x040fe20008010829 */
[C---:B------:R-:W-:Y:S01]  /*7e60*/  FMUL.FTZ R77, R83.reuse, UR42 ;  /* 0x0000002a534d7c20 */ /* 0x040fe20008410000 */
[----:B------:R-:W-:Y:S01]  /*7e70*/  FFMA.FTZ R41, R72, UR42, R73 ;  /* 0x0000002a48297c23 */ /* 0x000fe20008010049 */
[----:B------:R-:W-:Y:S01]  /*7e80*/  FMUL.FTZ R83, R83, UR25 ;  /* 0x0000001953537c20 */ /* 0x000fe20008410000 */
[C---:B------:R-:W-:Y:S01]  /*7e90*/  FMUL.FTZ R73, R79.reuse, UR42 ;  /* 0x0000002a4f497c20 */ /* 0x040fe20008410000 */
[----:B------:R-:W-:Y:S01]  /*7ea0*/  FMUL.FTZ R79, R79, UR25 ;  /* 0x000000194f4f7c20 */ /* 0x000fe20008410000 */
[C---:B------:R-:W-:Y:S01]  /*7eb0*/  FMUL.FTZ R45, R75.reuse, UR42 ;  /* 0x0000002a4b2d7c20 */ /* 0x040fe20008410000 */
[C---:B------:R-:W-:Y:S01]  /*7ec0*/  FFMA.FTZ R77, R82.reuse, UR25, -R77 ;  /* 0x00000019524d7c23 */ /* 0x040fe2000801084d */
[----:B------:R-:W-:Y:S01]  /*7ed0*/  FMUL.FTZ R75, R75, UR25 ;  /* 0x000000194b4b7c20 */ /* 0x000fe20008410000 */
[----:B------:R-:W-:Y:S01]  /*7ee0*/  FFMA.FTZ R82, R82, UR42, R83 ;  /* 0x0000002a52527c23 */ /* 0x000fe20008010053 */
[C---:B------:R-:W-:Y:S01]  /*7ef0*/  FFMA.FTZ R73, R78.reuse, UR25, -R73 ;  /* 0x000000194e497c23 */ /* 0x040fe20008010849 */
[C---:B------:R-:W-:Y:S01]  /*7f00*/  FMUL.FTZ R83, R89.reuse, UR42 ;  /* 0x0000002a59537c20 */ /* 0x040fe20008410000 */
[----:B------:R-:W-:Y:S01]  /*7f10*/  FFMA.FTZ R78, R78, UR42, R79 ;  /* 0x0000002a4e4e7c23 */ /* 0x000fe2000801004f */
[----:B------:R-:W-:Y:S01]  /*7f20*/  FMUL.FTZ R89, R89, UR25 ;  /* 0x0000001959597c20 */ /* 0x000fe20008410000 */
        /* <DEDUP_REMOVED lines=8> */
[C---:B------:R-:W-:Y:S01]  /*7fb0*/  FFMA.FTZ R72, R84.reuse, UR25, -R79 ;  /* 0x0000001954487c23 */ /* 0x040fe2000801084f */
[----:B------:R-:W-:Y:S01]  /*7fc0*/  FMUL.FTZ R89, R95, UR42 ;  /* 0x0000002a5f597c20 */ /* 0x000fe20008410000 */
[----:B------:R-:W-:Y:S01]  /*7fd0*/  FFMA.FTZ R84, R84, UR42, R85 ;  /* 0x0000002a54547c23 */ /* 0x000fe20008010055 */
[C---:B------:R-:W-:Y:S01]  /*7fe0*/  FFMA.FTZ R46, R80.reuse, UR25, -R75 ;  /* 0x00000019502e7c23 */ /* 0x040fe2000801084b */
[C---:B------:R-:W-:Y:S01]  /*7ff0*/  FMUL.FTZ R85, R93.reuse, UR42 ;  /* 0x0000002a5d557c20 */ /* 0x040fe20008410000 */
[----:B------:R-:W-:Y:S01]  /*8000*/  FFMA.FTZ R75, R80, UR42, R81 ;  /* 0x0000002a504b7c23 */ /* 0x000fe20008010051 */
[----:B------:R-:W-:Y:S01]  /*8010*/  FMUL.FTZ R93, R93, UR25 ;  /* 0x000000195d5d7c20 */ /* 0x000fe20008410000 */
[----:B------:R-:W-:Y:S01]  /*8020*/  FFMA.FTZ R80, R94, UR25, -R89 ;  /* 0x000000195e507c23 */ /* 0x000fe20008010859 */
[C---:B------:R-:W-:Y:S01]  /*8030*/  FMUL.FTZ R89, R97.reuse, UR42 ;  /* 0x0000002a61597c20 */ /* 0x040fe20008410000 */
[C---:B------:R-:W-:Y:S01]  /*8040*/  FFMA.FTZ R85, R92.reuse, UR25, -R85 ;  /* 0x000000195c557c23 */ /* 0x040fe20008010855 */
[----:B------:R-:W-:Y:S01]  /*8050*/  FMUL.FTZ R97, R97, UR25 ;  /* 0x0000001961617c20 */ /* 0x000fe20008410000 */
[C---:B------:R-:W-:Y:S01]  /*8060*/  FMUL.FTZ R79, R87.reuse, UR42 ;  /* 0x0000002a574f7c20 */ /* 0x040fe20008410000 */
[----:B------:R-:W-:Y:S01]  /*8070*/  FMUL.FTZ R81, R87, UR25 ;  /* 0x0000001957517c20 */ /* 0x000fe20008410000 */
[----:B------:R-:W-:Y:S01]  /*8080*/  FFMA.FTZ R92, R92, UR42, R93 ;  /* 0x0000002a5c5c7c23 */ /* 0x000fe2000801005d */
[C---:B------:R-:W-:Y:S01]  /*8090*/  FMUL.FTZ R83, R91.reuse, UR42 ;  /* 0x0000002a5b537c20 */ /* 0x040fe20008410000 */
[----:B------:R-:W-:Y:S01]  /*80a0*/  FMUL.FTZ R87, R91, UR25 ;  /* 0x000000195b577c20 */ /* 0x000fe20008410000 */
[----:B------:R-:W-:Y:S01]  /*80b0*/  FMUL.FTZ R93, R95, UR25 ;  /* 0x000000195f5d7c20 */ /* 0x000fe20008410000 */
[C---:B------:R-:W-:Y:S01]  /*80c0*/  FFMA.FTZ R89, R96.reuse, UR25, -R89 ;  /* 0x0000001960597c23 */ /* 0x040fe20008010859 */
[C---:B------:R-:W-:Y:S01]  /*80d0*/  FMUL.FTZ R91, R99.reuse, UR42 ;  /* 0x0000002a635b7c20 */ /* 0x040fe20008410000 */
[----:B------:R-:W-:Y:S01]  /*80e0*/  FMUL.FTZ R95, R99, UR25 ;  /* 0x00000019635f7c20 */ /* 0x000fe20008410000 */
[----:B------:R-:W-:Y:S01]  /*80f0*/  FFMA.FTZ R96, R96, UR42, R97 ;  /* 0x0000002a60607c23 */ /* 0x000fe20008010061 */
[----:B------:R-:W-:Y:S01]  /*8100*/  FMUL.FTZ R99, R103, UR42 ;  /* 0x0000002a67637c20 */ /* 0x000fe20008410000 */
[----:B------:R-:W-:Y:S01]  /*8110*/  FMUL.FTZ R97, R101, UR25 ;  /* 0x0000001965617c20 */ /* 0x000fe20008410000 */
[----:B------:R-:W-:Y:S01]  /*8120*/  FMUL.FTZ R103, R103, UR25 ;  /* 0x0000001967677c20 */ /* 0x000fe20008410000 */
[----:B------:R-:W-:Y:S01]  /*8130*/  UIADD3 UR7, UPT, UPT, UR7, 0x1, URZ ;  /* 0x0000000107077890 */ /* 0x000fe2000fffe0ff */
[C---:B------:R-:W-:Y:S01]  /*8140*/  FFMA.FTZ R79, R86.reuse, UR25, -R79 ;  /* 0x00000019564f7c23 */ /* 0x040fe2000801084f */
[----:B------:R-:W-:Y:S01]  /*8150*/  FFMA.FTZ R81, R86, UR42, R81 ;  /* 0x0000002a56517c23 */ /* 0x000fe20008010051 */
[C---:B------:R-:W-:Y:S01]  /*8160*/  FFMA.FTZ R83, R90.reuse, UR25, -R83 ;  /* 0x000000195a537c23 */ /* 0x040fe20008010853 */
[----:B------:R-:W-:Y:S01]  /*8170*/  FFMA.FTZ R87, R90, UR42, R87 ;  /* 0x0000002a5a577c23 */ /* 0x000fe20008010057 */
[----:B------:R-:W-:Y:S01]  /*8180*/  FFMA.FTZ R86, R98, UR25, -R91 ;  /* 0x0000001962567c23 */ /* 0x000fe2000801085b */
[----:B------:R-:W-:Y:S01]  /*8190*/  FFMA.FTZ R90, R102, UR25, -R99 ;  /* 0x00000019665a7c23 */ /* 0x000fe20008010863 */
[----:B------:R-:W-:Y:S01]  /*81a0*/  FMUL.FTZ R42, R42, R41 ;  /* 0x000000292a2a7220 */ /* 0x000fe20000410000 */
[----:B------:R-:W-:Y:S01]  /*81b0*/  FFMA.FTZ R93, R94, UR42, R93 ;  /* 0x0000002a5e5d7c23 */ /* 0x000fe2000801005d */
[----:B------:R-:W-:Y:S01]  /*81c0*/  FFMA.FTZ R95, R98, UR42, R95 ;  /* 0x0000002a625f7c23 */ /* 0x000fe2000801005f */
[----:B------:R-:W-:Y:S01]  /*81d0*/  FMUL.FTZ R91, R101, UR42 ;  /* 0x0000002a655b7c20 */ /* 0x000fe20008410000 */
[----:B------:R-:W-:Y:S01]  /*81e0*/  FFMA.FTZ R97, R100, UR42, R97 ;  /* 0x0000002a64617c23 */ /* 0x000fe20008010061 */
[----:B------:R-:W-:Y:S01]  /*81f0*/  FFMA.FTZ R102, R102, UR42, R103 ;  /* 0x0000002a66667c23 */ /* 0x000fe20008010067 */
[----:B------:R-:W-:Y:S01]  /*8200*/  FADD.FTZ R41, RZ, R150 ;  /* 0x00000096ff297221 */ /* 0x000fe20000010000 */
[----:B------:R-:W-:Y:S01]  /*8210*/  UISETP.GE.AND UP0, UPT, UR7, UR44, UPT ;  /* 0x0000002c0700728c */ /* 0x000fe2000bf06270 */
        /* <DEDUP_REMOVED lines=49> */
.L_x_770:
[----:B------:R-:W2:Y:S01]  /*8530*/  LDL.LU R42, [R1+0x8] ;  /* 0x00000800012a7983 */ /* 0x000ea20000300800 */
[----:B------:R-:W-:Y:S01]  /*8540*/  BAR.SYNC.DEFER_BLOCKING 0x0 ;  /* 0x0000000000007b1d */ /* 0x000fe20000010000 */
[----:B------:R-:W-:Y:S01]  /*8550*/  USHF.L.U32 UR8, UR6, 0xa, URZ ;  /* 0x0000000a06087899 */ /* 0x000fe200080006ff */
[----:B------:R-:W-:-:S06]  /*8560*/  ISETP.NE.AND P0, PT, R66, RZ, PT ;  /* 0x000000ff4200720c */ /* 0x000fcc0003f05270 */
[----:B------:R-:W0:Y:S01]  /*8570*/  S2UR UR24, SR_CTAID.X ;  /* 0x00000000001879c3 */ /* 0x000e220000002500 */
[----:B------:R-:W-:Y:S01]  /*8580*/  UMOV UR9, URZ ;  /* 0x000000ff00097c82 */ /* 0x000fe20008000000 */
[----:B------:R-:W3:Y:S01]  /*8590*/  LDL.LU R41, [R1+0x4] ;  /* 0x0000040001297983 */ /* 0x000ee20000300800 */
[----:B------:R-:W1:Y:S03]  /*85a0*/  LDCU.64 UR26, c[0x0][0x478] ;  /* 0x00008f00ff1a77ac */ /* 0x000e660008000a00 */
[----:B------:R-:W4:Y:S01]  /*85b0*/  LDL.LU R40, [R1] ;  /* 0x0000000001287983 */ /* 0x000f220000300800 */
[----:B------:R-:W-:Y:S01]  /*85c0*/  UIADD3 UR7, UPT, UPT, -UR8, UR19, URZ ;  /* 0x0000001308077290 */ /* 0x000fe2000fffe1ff */
[----:B------:R-:W0:Y:S02]  /*85d0*/  LDCU.128 UR16, c[0x0][0x420] ;  /* 0x00008400ff1077ac */ /* 0x000e240008000c00 */
[----:B------:R-:W5:Y:S04]  /*85e0*/  LDL.LU R7, [R1+0x48] ;  /* 0x0000480001077983 */ /* 0x000f680000300800 */
[----:B------:R-:W5:Y:S04]  /*85f0*/  LDL.LU R9, [R1+0x44] ;  /* 0x0000440001097983 */ /* 0x000f680000300800 */
[----:B------:R-:W5:Y:S04]  /*8600*/  LDL.LU R11, [R1+0x40] ;  /* 0x00004000010b7983 */ /* 0x000f680000300800 */
[----:B------:R-:W5:Y:S04]  /*8610*/  LDL.LU R13, [R1+0x3c] ;  /* 0x00003c00010d7983 */ /* 0x000f680000300800 */
[----:B------:R-:W5:Y:S04]  /*8620*/  LDL.LU R15, [R1+0x38] ;  /* 0x00003800010f7983 */ /* 0x000f680000300800 */
[----:B--2---:R-:W-:Y:S04]  /*8630*/  STS [R42], R31 ;  /* 0x0000001f2a007388 */ /* 0x004fe80000000800 */
[----:B---3--:R2:W-:Y:S04]  /*8640*/  STS [R41+0x4], R30 ;  /* 0x0000041e29007388 */ /* 0x0085e80000000800 */
[----:B----4-:R-:W-:Y:S04]  /*8650*/  STS [R40+0x8], R29 ;  /* 0x0000081d28007388 */ /* 0x010fe80000000800 */
[----:B--2---:R-:W2:Y:S04]  /*8660*/  LDL.LU R30, [R1+0x34] ;  /* 0x00003400011e7983 */ /* 0x004ea80000300800 */
[----:B------:R-:W3:Y:S04]  /*8670*/  LDL.LU R16, [R1+0x30] ;  /* 0x0000300001107983 */ /* 0x000ee80000300800 */
        /* <DEDUP_REMOVED lines=9> */
[----:B------:R-:W-:Y:S04]  /*8710*/  STS [R165+0xc], R28 ;  /* 0x00000c1ca5007388 */ /* 0x000fe80000000800 */
[----:B------:R-:W-:Y:S04]  /*8720*/  STS [R164+0x10], R27 ;  /* 0x0000101ba4007388 */ /* 0x000fe80000000800 */
[----:B------:R-:W-:Y:S04]  /*8730*/  STS [R163+0x14], R26 ;  /* 0x0000141aa3007388 */ /* 0x000fe80000000800 */
[----:B------:R-:W-:Y:S04]  /*8740*/  STS [R162+0x18], R25 ;  /* 0x00001819a2007388 */ /* 0x000fe80000000800 */
[----:B------:R-:W-:Y:S04]  /*8750*/  STS [R156+0x1c], R24 ;  /* 0x00001c189c007388 */ /* 0x000fe80000000800 */
[----:B------:R-:W-:Y:S04]  /*8760*/  STS [R155+0x20], R23 ;  /* 0x000020179b007388 */ /* 0x000fe80000000800 */
[----:B------:R-:W-:Y:S01]  /*8770*/  STS [R154+0x24], R22 ;  /* 0x000024169a007388 */ /* 0x000fe20000000800 */
[----:B------:R-:W-:-:S03]  /*8780*/  MOV R2, UR7 ;  /* 0x0000000700027c02 */ /* 0x000fc60008000f00 */
[----:B------:R-:W-:Y:S04]  /*8790*/  STS [R153+0x28], R21 ;  /* 0x0000281599007388 */ /* 0x000fe80000000800 */
[----:B------:R-:W-:Y:S04]  /*87a0*/  STS [R152+0x2c], R20 ;  /* 0x00002c1498007388 */ /* 0x000fe80000000800 */
[----:B------:R-:W-:Y:S04]  /*87b0*/  STS [R64+0x30], R19 ;  /* 0x0000301340007388 */ /* 0x000fe80000000800 */
[----:B------:R-:W-:Y:S04]  /*87c0*/  STS [R63+0x34], R18 ;  /* 0x000034123f007388 */ /* 0x000fe80000000800 */
[----:B------:R-:W-:Y:S04]  /*87d0*/  STS [R62+0x38], R17 ;  /* 0x000038113e007388 */ /* 0x000fe80000000800 */
[----:B------:R-:W-:Y:S01]  /*87e0*/  STS [R61+0x3c], R32 ;  /* 0x00003c203d007388 */ /* 0x000fe20000000800 */
[----:B------:R-:W-:-:S03]  /*87f0*/  NOP ;  /* 0x0000000000007918 */ /* 0x000fc60000000000 */
[----:B-----5:R-:W-:Y:S04]  /*8800*/  LDS R7, [R7] ;  /* 0x0000000007077984 */ /* 0x020fe80000000800 */
[----:B------:R-:W-:Y:S04]  /*8810*/  LDS R9, [R9+0x80] ;  /* 0x0000800009097984 */ /* 0x000fe80000000800 */
[----:B------:R-:W-:Y:S04]  /*8820*/  LDS R11, [R11+0x100] ;  /* 0x000100000b0b7984 */ /* 0x000fe80000000800 */
[----:B------:R-:W-:Y:S04]  /*8830*/  LDS R13, [R13+0x180] ;  /* 0x000180000d0d7984 */ /* 0x000fe80000000800 */
[----:B------:R-:W-:Y:S01]  /*8840*/  LDS R15, [R15+0x200] ;  /* 0x000200000f0f7984 */ /* 0x000fe20000000800 */
[----:B------:R-:W5:Y:S01]  /*8850*/  S2UR UR7, SR_CTAID.Y ;  /* 0x00000000000779c3 */ /* 0x000f620000002600 */
[----:B0-----:R-:W-:-:S04]  /*8860*/  UIMAD.WIDE.U32 UR8, UR24, UR16, UR8 ;  /* 0x00000010180872a5 */ /* 0x001fc8000f8e0008 */
[----:B------:R-:W-:-:S04]  /*8870*/  UIMAD UR9, UR24, UR17, UR9 ;  /* 0x00000011180972a4 */ /* 0x000fc8000f8e0209 */
[----:B-----5:R-:W-:-:S04]  /*8880*/  UIMAD.WIDE.U32 UR8, UR7, UR18, UR8 ;  /* 0x00000012070872a5 */ /* 0x020fc8000f8e0008 */
[----:B------:R-:W-:Y:S01]  /*8890*/  UIMAD UR19, UR7, UR19, UR9 ;  /* 0x00000013071372a4 */ /* 0x000fe2000f8e0209 */
[----:B------:R-:W0:Y:S01]  /*88a0*/  LDCU UR7, c[0x0][0x394] ;  /* 0x00007280ff0777ac */ /* 0x000e220008000800 */
[----:B------:R-:W-:Y:S02]  /*88b0*/  UIADD3 UR15, UP0, UPT, UR15, 0x2000, URZ ;  /* 0x000020000f0f7890 */ /* 0x000fe4000ff1e0ff */
[----:B------:R-:W-:Y:S02]  /*88c0*/  UIADD3 UR6, UPT, UPT, UR6, 0x1, URZ ;  /* 0x0000000106067890 */ /* 0x000fe4000fffe0ff */
[----:B------:R-:W-:Y:S02]  /*88d0*/  UIADD3.X UR20, UPT, UPT, URZ, UR20, URZ, UP0, !UPT ;  /* 0x00000014ff147290 */ /* 0x000fe400087fe4ff */
[----:B0-----:R-:W-:Y:S02]  /*88e0*/  UISETP.GE.AND UP0, UPT, UR6, UR7, UPT ;  /* 0x000000070600728c */ /* 0x001fe4000bf06270 */
[----:B------:R-:W-:-:S02]  /*88f0*/  UIADD3 UR12, UP1, UPT, UR12, 0x1000, URZ ;  /* 0x000010000c0c7890 */ /* 0x000fc4000ff3e0ff */
[----:B------:R-:W-:Y:S02]  /*8900*/  UIADD3 UR11, UP2, UPT, UR11, 0x1000, URZ ;  /* 0x000010000b0b7890 */ /* 0x000fe4000ff5e0ff */
[----:B------:R-:W-:Y:S01]  /*8910*/  UIADD3.X UR14, UPT, UPT, URZ, UR14, URZ, UP1, !UPT ;  /* 0x0000000eff0e7290 */ /* 0x000fe20008ffe4ff */
[----:B--2---:R-:W-:Y:S04]  /*8920*/  LDS R17, [R30+0x280] ;  /* 0x000280001e117984 */ /* 0x004fe80000000800 */
[----:B---3--:R-:W-:Y:S04]  /*8930*/  LDS R19, [R16+0x300] ;  /* 0x0003000010137984 */ /* 0x008fe80000000800 */
[----:B----4-:R-:W-:Y:S04]  /*8940*/  LDS R21, [R14+0x380] ;  /* 0x000380000e157984 */ /* 0x010fe80000000800 */
[----:B------:R-:W-:Y:S04]  /*8950*/  LDS R23, [R12+0x400] ;  /* 0x000400000c177984 */ /* 0x000fe80000000800 */
[----:B------:R-:W-:Y:S04]  /*8960*/  LDS R25, [R10+0x480] ;  /* 0x000480000a197984 */ /* 0x000fe80000000800 */
[----:B------:R-:W-:Y:S04]  /*8970*/  LDS R27, [R8+0x500] ;  /* 0x00050000081b7984 */ /* 0x000fe80000000800 */
[----:B------:R-:W-:Y:S04]  /*8980*/  LDS R29, [R6+0x580] ;  /* 0x00058000061d7984 */ /* 0x000fe80000000800 */
[----:B------:R0:W-:Y:S04]  /*8990*/  LDS R31, [R5+0x600] ;  /* 0x00060000051f7984 */ /* 0x0001e80000000800 */
[----:B------:R-:W-:Y:S04]  /*89a0*/  LDS R33, [R4+0x680] ;  /* 0x0006800004217984 */ /* 0x000fe80000000800 */
[----:B------:R2:W-:Y:S04]  /*89b0*/  LDS R35, [R3+0x700] ;  /* 0x0007000003237984 */ /* 0x0005e80000000800 */
[----:B------:R-:W-:Y:S04]  /*89c0*/  LDS R37, [R0+0x780] ;  /* 0x0007800000257984 */ /* 0x000fe80000000800 */
[----:B------:R1:W-:Y:S01]  /*89d0*/  @!P0 STS [UR21+0x1080], R2 ;  /* 0x00108002ff008988 */ /* 0x0003e20008000815 */
[----:B------:R-:W-:Y:S06]  /*89e0*/  BAR.SYNC.DEFER_BLOCKING 0x0 ;  /* 0x0000000000007b1d */ /* 0x000fec0000010000 */
[----:B------:R-:W3:Y:S01]  /*89f0*/  LDS R0, [UR21+0x1080] ;  /* 0x00108015ff007984 */ /* 0x000ee20008000800 */
[----:B0-----:R-:W-:-:S04]  /*8a00*/  LOP3.LUT R5, R71, 0x3e00, RZ, 0xc0, !PT ;  /* 0x00003e0047057812 */ /* 0x001fc800078ec0ff */
[----:B------:R-:W-:-:S04]  /*8a10*/  LOP3.LUT R5, R5, 0x1f, R66, 0xf8, !PT ;  /* 0x0000001f05057812 */ /* 0x000fc800078ef842 */
[C---:B--2---:R-:W-:Y:S02]  /*8a20*/  IADD3 R3, P0, PT, R5.reuse, UR8, RZ ;  /* 0x0000000805037c10 */ /* 0x044fe4000ff1e0ff */
[----:B------:R-:W-:Y:S02]  /*8a30*/  LOP3.LUT R39, R5, 0x20, RZ, 0xfc, !PT ;  /* 0x0000002005277812 */ /* 0x000fe400078efcff */
[----:B------:R-:W-:Y:S02]  /*8a40*/  IADD3.X R4, PT, PT, RZ, UR19, RZ, P0, !PT ;  /* 0x00000013ff047c10 */ /* 0x000fe400087fe4ff */
[----:B-1----:R-:W-:Y:S02]  /*8a50*/  LEA R2, P0, R3, UR26, 0x2 ;  /* 0x0000001a03027c11 */ /* 0x002fe4000f8010ff */
        /* <DEDUP_REMOVED lines=47> */
[----:B------:R-:W-:Y:S01]  /*8d50*/  UIADD3.X UR13, UPT, UPT, URZ, UR13, URZ, UP2, !UPT ;  /* 0x0000000dff0d7290 */ /* 0x000fe200097fe4ff */
[----:B------:R-:W-:Y:S11]  /*8d60*/  BRA.U !UP0, `(.L_x_777) ;  /* 0xffffff7908407547 */ /* 0x000ff6000b83ffff */
[----:B------:R-:W-:Y:S05]  /*8d70*/  EXIT ;  /* 0x000000000000794d */ /* 0x000fea0003800000 */
.L_x_778:
        /* <DEDUP_REMOVED lines=16> */
.L_x_4962:


//--------------------- .text._Z25selective_scan_fwd_kernelI32Selective_Scan_fwd_kernel_traitsILi64ELi16ELi1ELb0ELb0ELb1ELb1EfN3c107complexIfEEEEv13SSMParamsBase --------------------------
	.section	.text._Z25selective_scan_fwd_kernelI32Selective_Scan_fwd_kernel_traitsILi64ELi16ELi1ELb0ELb0ELb1ELb1EfN3c107complexIfEEEEv13SSMParamsBase,"ax",@progbits
	.align	128
        .global         _Z25selective_scan_fwd_kernelI32Selective_Scan_fwd_kernel_traitsILi64ELi16ELi1ELb0ELb0ELb1ELb1EfN3c107complexIfEEEEv13SSMParamsBase
        .type           _Z25selective_scan_fwd_kernelI32Selective_Scan_fwd_kernel_traitsILi64ELi16ELi1ELb0ELb0ELb1ELb1EfN3c107complexIfEEEEv13SSMParamsBase,@function
        .size           _Z25selective_scan_fwd_kernelI32Selective_Scan_fwd_kernel_traitsILi64ELi16ELi1ELb0ELb0ELb1ELb1EfN3c107complexIfEEEEv13SSMParamsBase,(.L_x_4963 - _Z25selective_scan_fwd_kernelI32Selective_Scan_fwd_kernel_traitsILi64ELi16ELi1ELb0ELb0ELb1ELb1EfN3c107complexIfEEEEv13SSMParamsBase)
        .other          _Z25selective_scan_fwd_kernelI32Selective_Scan_fwd_kernel_traitsILi64ELi16ELi1ELb0ELb0ELb1ELb1EfN3c107complexIfEEEEv13SSMParamsBase,@"STO_CUDA_ENTRY STV_DEFAULT"
_Z25selective_scan_fwd_kernelI32Selective_Scan_fwd_kernel_traitsILi64ELi16ELi1ELb0ELb0ELb1ELb1EfN3c107complexIfEEEEv13SSMParamsBase:
.text._Z25selective_scan_fwd_kernelI32Selective_Scan_fwd_kernel_traitsILi64ELi16ELi1ELb0ELb0ELb1ELb1EfN3c107complexIfEEEEv13SSMParamsBase:
        /* <DEDUP_REMOVED lines=89> */
[----:B-1----:R-:W-:Y:S01]  /*0590*/  UIMAD UR20, UR25, UR18, UR20 ;  /* 0x00000012191472a4 */ /* 0x002fe2000f8e0214 */
[----:B------:R-:W-:Y:S01]  /*05a0*/  UMOV UR4, URZ ;  /* 0x000000ff00047c82 */ /* 0x000fe20008000000 */
[----:B------:R-:W-:Y:S01]  /*05b0*/  @P0 R2UR UR4, R2 ;  /* 0x00000000020402ca */ /* 0x000fe200000e0000 */
[----:B------:R-:W-:Y:S01]  /*05c0*/  ULEA UR16, UP1, UR12, UR6, 0x2 ;  /* 0x000000060c107291 */ /* 0x000fe2000f8210ff */
[----:B------:R-:W-:Y:S01]  /*05d0*/  LOP3.LUT R0, R3, 0x1f, R66, 0xf8, !PT ;  /* 0x0000001f03007812 */ /* 0x000fe200078ef842 */
[----:B------:R-:W-:Y:S02]  /*05e0*/  UIMAD UR18, UR20, UR30, URZ ;  /* 0x0000001e141272a4 */ /* 0x000fe4000f8e02ff */
[----:B------:R-:W-:Y:S02]  /*05f0*/  ULEA.HI.X UR10, UR12, UR7, UR13, 0x2, UP1 ;  /* 0x000000070c0a7291 */ /* 0x000fe400088f140d */
[----:B--2---:R-:W-:Y:S01]  /*0600*/  UIMAD UR18, UR18, UR24, URZ ;  /* 0x00000018121272a4 */ /* 0x004fe2000f8e02ff */
[----:B------:R-:W-:Y:S01]  /*0610*/  UMOV UR6, URZ ;  /* 0x000000ff00067c82 */ /* 0x000fe20008000000 */
[----:B------:R-:W-:-:S10]  /*0620*/  UMOV UR20, UR9 ;  /* 0x0000000900147c82 */ /* 0x000fd40008000000 */
.L_x_818:
[----:B0-----:R-:W0:Y:S01]  /*0630*/  LDCU UR15, c[0x0][0x388] ;  /* 0x00007100ff0f77ac */ /* 0x001e220008000800 */
[----:B------:R-:W-:Y:S01]  /*0640*/  SHF.L.U32 R71, R66, 0x4, RZ ;  /* 0x0000000442477819 */ /* 0x000fe200000006ff */
[----:B------:R-:W-:Y:S01]  /*0650*/  HFMA2 R15, -RZ, RZ, 0, 0 ;  /* 0x00000000ff0f7431 */ /* 0x000fe200000001ff */
[----:B------:R-:W-:Y:S02]  /*0660*/  LOP3.LUT R29, R29, 0xfffffeff, RZ, 0xc0, !PT ;  /* 0xfffffeff1d1d7812 */ /* 0x000fe400078ec0ff */
[----:B------:R-:W-:Y:S02]  /*0670*/  CS2R R10, SRZ ;  /* 0x00000000000a7805 */ /* 0x000fe4000001ff00 */
[----:B------:R-:W-:Y:S01]  /*0680*/  LOP3.LUT R26, R71, 0x3e00, RZ, 0xc0, !PT ;  /* 0x00003e00471a7812 */ /* 0x000fe200078ec0ff */
[----:B------:R-:W-:Y:S01]  /*0690*/  HFMA2 R19, -RZ, RZ, 0, 0 ;  /* 0x00000000ff137431 */ /* 0x000fe200000001ff */
[----:B------:R-:W-:Y:S01]  /*06a0*/  MOV R2, UR17 ;  /* 0x0000001100027c02 */ /* 0x000fe20008000f00 */
[----:B------:R-:W-:Y:S01]  /*06b0*/  HFMA2 R23, -RZ, RZ, 0, 0 ;  /* 0x00000000ff177431 */ /* 0x000fe200000001ff */
[----:B------:R-:W-:-:S02]  /*06c0*/  LOP3.LUT R27, R26, 0x1f, R66, 0xf8, !PT ;  /* 0x0000001f1a1b7812 */ /* 0x000fc400078ef842 */
[----:B------:R-:W-:Y:S02]  /*06d0*/  MOV R3, UR11 ;  /* 0x0000000b00037c02 */ /* 0x000fe40008000f00 */
[C---:B------:R-:W-:Y:S02]  /*06e0*/  LOP3.LUT R6, R27.reuse, 0x20, RZ, 0xfc, !PT ;  /* 0x000000201b067812 */ /* 0x040fe400078efcff */
[C---:B------:R-:W-:Y:S01]  /*06f0*/  LOP3.LUT R7, R27.reuse, 0x40, RZ, 0xfc, !PT ;  /* 0x000000401b077812 */ /* 0x040fe200078efcff */
[----:B------:R-:W-:Y:S01]  /*0700*/  IMAD.WIDE.U32 R4, R0, 0x4, R2 ;  /* 0x0000000400047825 */ /* 0x000fe200078e0002 */
[C---:B------:R-:W-:Y:S01]  /*0710*/  LOP3.LUT R8, R27.reuse, 0x60, RZ, 0xfc, !PT ;  /* 0x000000601b087812 */ /* 0x040fe200078efcff */
[----:B0-----:R-:W-:Y:S01]  /*0720*/  UIMAD UR7, UR6, -0x400, UR15 ;  /* 0xfffffc00060778a4 */ /* 0x001fe2000f8e020f */
[----:B------:R-:W-:Y:S02]  /*0730*/  LOP3.LUT R3, R27, 0xa0, RZ, 0xfc, !PT ;  /* 0x000000a01b037812 */ /* 0x000fe400078efcff */
[----:B------:R-:W-:-:S02]  /*0740*/  MOV R13, RZ ;  /* 0x000000ff000d7202 */ /* 0x000fc40000000f00 */
[----:B------:R-:W-:Y:S02]  /*0750*/  MOV R17, RZ ;  /* 0x000000ff00117202 */ /* 0x000fe40000000f00 */
[----:B------:R-:W-:Y:S02]  /*0760*/  ISETP.GE.AND P0, PT, R0, UR7, PT ;  /* 0x0000000700007c0c */ /* 0x000fe4000bf06270 */
[----:B------:R-:W-:Y:S02]  /*0770*/  ISETP.GE.AND P6, PT, R6, UR7, PT ;  /* 0x0000000706007c0c */ /* 0x000fe4000bfc6270 */
[----:B------:R-:W-:Y:S02]  /*0780*/  ISETP.GE.AND P5, PT, R7, UR7, PT ;  /* 0x0000000707007c0c */ /* 0x000fe4000bfa6270 */
[----:B------:R-:W-:Y:S02]  /*0790*/  ISETP.GE.AND P4, PT, R8, UR7, PT ;  /* 0x0000000708007c0c */ /* 0x000fe4000bf86270 */
[----:B------:R-:W-:-:S02]  /*07a0*/  CS2R R8, SRZ ;  /* 0x0000000000087805 */ /* 0x000fc4000001ff00 */
[----:B------:R-:W-:Y:S01]  /*07b0*/  LOP3.LUT R0, R27, 0x80, RZ, 0xfc, !PT ;  /* 0x000000801b007812 */ /* 0x000fe200078efcff */
[----:B------:R-:W-:Y:S01]  /*07c0*/  BAR.SYNC.DEFER_BLOCKING 0x0 ;  /* 0x0000000000007b1d */ /* 0x000fe20000010000 */
[----:B------:R-:W-:Y:S02]  /*07d0*/  ISETP.GE.AND P2, PT, R3, UR7, PT ;  /* 0x0000000703007c0c */ /* 0x000fe4000bf46270 */
[----:B------:R-:W-:Y:S01]  /*07e0*/  ISETP.GE.AND P3, PT, R0, UR7, PT ;  /* 0x0000000700007c0c */ /* 0x000fe2000bf66270 */
[----:B------:R-:W-:Y:S01]  /*07f0*/  HFMA2 R0, -RZ, RZ, 0, 0 ;  /* 0x00000000ff007431 */ /* 0x000fe200000001ff */
[----:B------:R-:W-:Y:S02]  /*0800*/  @P0 LOP3.LUT R29, R29, 0x100, RZ, 0xfc, !PT ;  /* 0x000001001d1d0812 */ /* 0x000fe400078efcff */
[----:B------:R-:W-:Y:S02]  /*0810*/  LEA R2, P0, R27, UR16, 0x2 ;  /* 0x000000101b027c11 */ /* 0x000fe4000f8010ff */
[----:B------:R-:W-:-:S02]  /*0820*/  LOP3.LUT R29, R29, 0xffffff7f, RZ, 0xc0, !PT ;  /* 0xffffff7f1d1d7812 */ /* 0x000fc400078ec0ff */
[----:B------:R-:W-:Y:S02]  /*0830*/  IADD3.X R3, PT, PT, RZ, UR10, RZ, P0, !PT ;  /* 0x0000000aff037c10 */ /* 0x000fe400087fe4ff */
[----:B------:R-:W-:Y:S02]  /*0840*/  @P6 LOP3.LUT R29, R29, 0x80, RZ, 0xfc, !PT ;  /* 0x000000801d1d6812 */ /* 0x000fe400078efcff */
[----:B------:R-:W-:Y:S02]  /*0850*/  LOP3.LUT R6, R27, 0xc0, RZ, 0xfc, !PT ;  /* 0x000000c01b067812 */ /* 0x000fe400078efcff */
[----:B------:R-:W-:Y:S02]  /*0860*/  LOP3.LUT R29, R29, 0xffffffbf, RZ, 0xc0, !PT ;  /* 0xffffffbf1d1d7812 */ /* 0x000fe400078ec0ff */
[----:B------:R-:W-:Y:S02]  /*0870*/  ISETP.GE.AND P1, PT, R6, UR7, PT ;  /* 0x0000000706007c0c */ /* 0x000fe4000bf26270 */
[----:B------:R-:W-:-:S02]  /*0880*/  CS2R R6, SRZ ;  /* 0x0000000000067805 */ /* 0x000fc4000001ff00 */
[----:B------:R-:W-:Y:S02]  /*0890*/  @P5 LOP3.LUT R29, R29, 0x40, RZ, 0xfc, !PT ;  /* 0x000000401d1d5812 */ /* 0x000fe400078efcff */
[----:B------:R-:W-:Y:S01]  /*08a0*/  LOP3.LUT R12, R27, 0xe0, RZ, 0xfc, !PT ;  /* 0x000000e01b0c7812 */ /* 0x000fe200078efcff */
[----:B------:R-:W2:Y:S01]  /*08b0*/  @!P4 LDG.E R8, desc[UR22][R4.64+0x180] ;  /* 0x000180160408c981 */ /* 0x000ea2000c1e1900 */
[----:B------:R-:W-:Y:S02]  /*08c0*/  LOP3.LUT R29, R29, 0xffffffdf, RZ, 0xc0, !PT ;  /* 0xffffffdf1d1d7812 */ /* 0x000fe400078ec0ff */
[----:B------:R-:W-:Y:S01]  /*08d0*/  LOP3.LUT R14, R27, 0x100, RZ, 0xfc, !PT ;  /* 0x000001001b0e7812 */ /* 0x000fe200078efcff */
[----:B------:R-:W3:Y:S01]  /*08e0*/  @!P6 LDG.E R6, desc[UR22][R4.64+0x80] ;  /* 0x000080160406e981 */ /* 0x000ee2000c1e1900 */
[----:B------:R-:W-:Y:S02]  /*08f0*/  @P4 LOP3.LUT R29, R29, 0x20, RZ, 0xfc, !PT ;  /* 0x000000201d1d4812 */ /* 0x000fe400078efcff */
[----:B------:R-:W-:Y:S01]  /*0900*/  LOP3.LUT R16, R27, 0x120, RZ, 0xfc, !PT ;  /* 0x000001201b107812 */ /* 0x000fe200078efcff */
[----:B------:R-:W4:Y:S01]  /*0910*/  @!P5 LDG.E R7, desc[UR22][R4.64+0x100] ;  /* 0x000100160407d981 */ /* 0x000f22000c1e1900 */
[----:B------:R-:W-:-:S02]  /*0920*/  LOP3.LUT P0, RZ, R29, 0x100, RZ, 0xc0, !PT ;  /* 0x000001001dff7812 */ /* 0x000fc4000780c0ff */
[----:B------:R-:W-:Y:S01]  /*0930*/  LOP3.LUT R29, R29, 0xffffffef, RZ, 0xc0, !PT ;  /* 0xffffffef1d1d7812 */ /* 0x000fe200078ec0ff */
[----:B------:R-:W5:Y:S01]  /*0940*/  @!P1 LDG.E R11, desc[UR22][R4.64+0x300] ;  /* 0x00030016040b9981 */ /* 0x000f62000c1e1900 */
[----:B------:R-:W-:Y:S02]  /*0950*/  MOV R21, RZ ;  /* 0x000000ff00157202 */ /* 0x000fe40000000f00 */
[----:B------:R-:W-:Y:S01]  /*0960*/  @P3 LOP3.LUT R29, R29, 0x10, RZ, 0xfc, !PT ;  /* 0x000000101d1d3812 */ /* 0x000fe200078efcff */
[----:B------:R-:W5:Y:S01]  /*0970*/  @!P2 LDG.E R10, desc[UR22][R4.64+0x280] ;  /* 0x00028016040aa981 */ /* 0x000f62000c1e1900 */
[----:B------:R-:W-:Y:S02]  /*0980*/  MOV R25, RZ ;  /* 0x000000ff00197202 */ /* 0x000fe40000000f00 */
[----:B------:R-:W-:Y:S01]  /*0990*/  LOP3.LUT R29, R29, 0xfffffff7, RZ, 0xc0, !PT ;  /* 0xfffffff71d1d7812 */ /* 0x000fe200078ec0ff */
[----:B------:R-:W5:Y:S03]  /*09a0*/  @!P3 LDG.E R9, desc[UR22][R4.64+0x200] ;  /* 0x000200160409b981 */ /* 0x000f66000c1e1900 */
[----:B------:R-:W-:Y:S01]  /*09b0*/  @P2 LOP3.LUT R29, R29, 0x8, RZ, 0xfc, !PT ;  /* 0x000000081d1d2812 */ /* 0x000fe200078efcff */
[----:B------:R-:W2:Y:S01]  /*09c0*/  @!P0 LDG.E R0, desc[UR22][R4.64] ;  /* 0x0000001604008981 */ /* 0x000ea2000c1e1900 */
[----:B------:R-:W-:-:S02]  /*09d0*/  ISETP.GE.AND P0, PT, R12, UR7, PT ;  /* 0x000000070c007c0c */ /* 0x000fc4000bf06270 */
        /* <DEDUP_REMOVED lines=17> */
[----:B------:R-:W-:-:S02]  /*0af0*/  ISETP.GE.AND P4, PT, R24, UR7, PT ;  /* 0x0000000718007c0c */ /* 0x000fc4000bf86270 */
        /* <DEDUP_REMOVED lines=79> */
[----:B---3--:R-:W-:Y:S04]  /*0ff0*/  STS [R73+0x80], R6 ;  /* 0x0000800649007388 */ /* 0x008fe80000000800 */
[----:B----4-:R0:W-:Y:S04]  /*1000*/  STS [R72+0x100], R7 ;  /* 0x0001000748007388 */ /* 0x0101e80000000800 */
[----:B------:R-:W-:Y:S04]  /*1010*/  STS [R60+0x180], R8 ;  /* 0x000180083c007388 */ /* 0x000fe80000000800 */
[----:B-----5:R1:W-:Y:S01]  /*1020*/  STS [R59+0x200], R9 ;  /* 0x000200093b007388 */ /* 0x0203e20000000800 */
        /* <DEDUP_REMOVED lines=10> */
[----:B------:R2:W-:Y:S04]  /*10d0*/  STS [R55+0x400], R15 ;  /* 0x0004000f37007388 */ /* 0x0005e80000000800 */
[----:B------:R3:W-:Y:S04]  /*10e0*/  STS [R54+0x480], R17 ;  /* 0x0004801136007388 */ /* 0x0007e80000000800 */
[----:B------:R4:W-:Y:S01]  /*10f0*/  STS [R53+0x500], R19 ;  /* 0x0005001335007388 */ /* 0x0009e20000000800 */
[----:B------:R-:W-:-:S03]  /*1100*/  IADD3 R5, PT, PT, R12, 0x1, RZ ;  /* 0x000000010c057810 */ /* 0x000fc60007ffe0ff */
[----:B------:R5:W-:Y:S01]  /*1110*/  STS [R52+0x580], R21 ;  /* 0x0005801534007388 */ /* 0x000be20000000800 */
[----:B------:R-:W-:-:S03]  /*1120*/  IADD3 R7, PT, PT, R12, 0x2, RZ ;  /* 0x000000020c077810 */ /* 0x000fc60007ffe0ff */
[----:B------:R5:W-:Y:S01]  /*1130*/  STS [R51+0x600], R23 ;  /* 0x0006001733007388 */ /* 0x000be20000000800 */
[C---:B------:R-:W-:Y:S02]  /*1140*/  IADD3 R9, PT, PT, R12.reuse, 0x3, RZ ;  /* 0x000000030c097810 */ /* 0x040fe40007ffe0ff */
[C---:B0-----:R-:W-:Y:S01]  /*1150*/  IADD3 R11, PT, PT, R12.reuse, 0x4, RZ ;  /* 0x000000040c0b7810 */ /* 0x041fe20007ffe0ff */
[----:B------:R0:W-:Y:S01]  /*1160*/  STS [R50+0x680], R25 ;  /* 0x0006801932007388 */ /* 0x0001e20000000800 */
[C---:B-1----:R-:W-:Y:S02]  /*1170*/  IADD3 R13, PT, PT, R12.reuse, 0x5, RZ ;  /* 0x000000050c0d7810 */ /* 0x042fe40007ffe0ff */
[C---:B--2---:R-:W-:Y:S02]  /*1180*/  IADD3 R15, PT, PT, R12.reuse, 0x6, RZ ;  /* 0x000000060c0f7810 */ /* 0x044fe40007ffe0ff */
[C---:B---3--:R-:W-:Y:S02]  /*1190*/  IADD3 R17, PT, PT, R12.reuse, 0x7, RZ ;  /* 0x000000070c117810 */ /* 0x048fe40007ffe0ff */
[----:B----4-:R-:W-:-:S02]  /*11a0*/  IADD3 R19, PT, PT, R12, 0x8, RZ ;  /* 0x000000080c137810 */ /* 0x010fc40007ffe0ff */
[C---:B-----5:R-:W-:Y:S02]  /*11b0*/  IADD3 R21, PT, PT, R12.reuse, 0x9, RZ ;  /* 0x000000090c157810 */ /* 0x060fe40007ffe0ff */
[C---:B------:R-:W-:Y:S02]  /*11c0*/  IADD3 R23, PT, PT, R12.reuse, 0xa, RZ ;  /* 0x0000000a0c177810 */ /* 0x040fe40007ffe0ff */
[C---:B0-----:R-:W-:Y:S02]  /*11d0*/  IADD3 R25, PT, PT, R12.reuse, 0xb, RZ ;  /* 0x0000000b0c197810 */ /* 0x041fe40007ffe0ff */
        /* <DEDUP_REMOVED lines=192> */
.L_x_780:
[----:B------:R-:W-:Y:S05]  /*1de0*/  BSYNC.RECONVERGENT B0 ;  /* 0x0000000000007941 */ /* 0x000fea0003800200 */
.L_x_779:
        /* <DEDUP_REMOVED lines=34> */
.L_x_782:
[----:B------:R-:W-:Y:S05]  /*2010*/  BSYNC.RECONVERGENT B0 ;  /* 0x0000000000007941 */ /* 0x000fea0003800200 */
.L_x_781:
        /* <DEDUP_REMOVED lines=36> */
.L_x_784:
[----:B------:R-:W-:Y:S05]  /*2260*/  BSYNC.RECONVERGENT B0 ;  /* 0x0000000000007941 */ /* 0x000fea0003800200 */
.L_x_783:
        /* <DEDUP_REMOVED lines=34> */
.L_x_786:
[----:B------:R-:W-:Y:S05]  /*2490*/  BSYNC.RECONVERGENT B0 ;  /* 0x0000000000007941 */ /* 0x000fea0003800200 */
.L_x_785:
        /* <DEDUP_REMOVED lines=36> */
.L_x_788:
[----:B------:R-:W-:Y:S05]  /*26e0*/  BSYNC.RECONVERGENT B0 ;  /* 0x0000000000007941 */ /* 0x000fea0003800200 */
.L_x_787:
        /* <DEDUP_REMOVED lines=34> */
.L_x_790:
[----:B------:R-:W-:Y:S05]  /*2910*/  BSYNC.RECONVERGENT B0 ;  /* 0x0000000000007941 */ /* 0x000fea0003800200 */
.L_x_789:
        /* <DEDUP_REMOVED lines=36> */
.L_x_792:
[----:B------:R-:W-:Y:S05]  /*2b60*/  BSYNC.RECONVERGENT B0 ;  /* 0x0000000000007941 */ /* 0x000fea0003800200 */
.L_x_791:
        /* <DEDUP_REMOVED lines=34> */
.L_x_794:
[----:B------:R-:W-:Y:S05]  /*2d90*/  BSYNC.RECONVERGENT B0 ;  /* 0x0000000000007941 */ /* 0x000fea0003800200 */
.L_x_793:
        /* <DEDUP_REMOVED lines=37> */
.L_x_796:
[----:B------:R-:W-:Y:S05]  /*2ff0*/  BSYNC.RECONVERGENT B0 ;  /* 0x0000000000007941 */ /* 0x000fea0003800200 */
.L_x_795:
        /* <DEDUP_REMOVED lines=39> */
.L_x_798:
[----:B------:R-:W-:Y:S05]  /*3270*/  BSYNC.RECONVERGENT B0 ;  /* 0x0000000000007941 */ /* 0x000fea0003800200 */
.L_x_797:
        /* <DEDUP_REMOVED lines=45> */
.L_x_800:
[----:B------:R-:W-:Y:S05]  /*3550*/  BSYNC.RECONVERGENT B0 ;  /* 0x0000000000007941 */ /* 0x000fea0003800200 */
.L_x_799:
        /* <DEDUP_REMOVED lines=32> */
.L_x_802:
[----:B------:R-:W-:Y:S05]  /*3760*/  BSYNC.RECONVERGENT B0 ;  /* 0x0000000000007941 */ /* 0x000fea0003800200 */
.L_x_801:
        /* <DEDUP_REMOVED lines=32> */
.L_x_804:
[----:B------:R-:W-:Y:S05]  /*3970*/  BSYNC.RECONVERGENT B0 ;  /* 0x0000000000007941 */ /* 0x000fea0003800200 */
.L_x_803:
        /* <DEDUP_REMOVED lines=32> */
.L_x_806:
[----:B------:R-:W-:Y:S05]  /*3b80*/  BSYNC.RECONVERGENT B0 ;  /* 0x0000000000007941 */ /* 0x000fea0003800200 */
.L_x_805:
        /* <DEDUP_REMOVED lines=32> */
.L_x_808:
[----:B------:R-:W-:Y:S05]  /*3d90*/  BSYNC.RECONVERGENT B0 ;  /* 0x0000000000007941 */ /* 0x000fea0003800200 */
.L_x_807:
        /* <DEDUP_REMOVED lines=32> */
.L_x_810:
[----:B------:R-:W-:Y:S05]  /*3fa0*/  BSYNC.RECONVERGENT B0 ;  /* 0x0000000000007941 */ /* 0x000fea0003800200 */
.L_x_809:
        /* <DEDUP_REMOVED lines=47> */
.L_x_817:
        /* <DEDUP_REMOVED lines=809> */
.L_x_813:
        /* <DEDUP_REMOVED lines=16> */
.L_x_814:
[----:B------:R-:W-:Y:S05]  /*7630*/  BSYNC.RECONVERGENT B0 ;  /* 0x0000000000007941 */ /* 0x000fea0003800200 */
.L_x_812:
        /* <DEDUP_REMOVED lines=118> */
.L_x_816:
[----:B------:R-:W-:Y:S05]  /*7da0*/  BSYNC.RECONVERGENT B0 ;  /* 0x0000000000007941 */ /* 0x000fea0003800200 */
.L_x_815:
        /* <DEDUP_REMOVED lines=116> */
.L_x_811:
[----:B------:R-:W2:Y:S01]  /*84f0*/  LDL.LU R100, [R1+0x8] ;  /* 0x0000080001647983 */ /* 0x000ea20000300800 */
[----:B------:R-:W-:Y:S01]  /*8500*/  BAR.SYNC.DEFER_BLOCKING 0x0 ;  /* 0x0000000000007b1d */ /* 0x000fe20000010000 */
[----:B------:R-:W-:Y:S01]  /*8510*/  USHF.L.U32 UR8, UR6, 0xa, URZ ;  /* 0x0000000a06087899 */ /* 0x000fe200080006ff */
[----:B------:R-:W-:-:S06]  /*8520*/  ISETP.NE.AND P0, PT, R66, RZ, PT ;  /* 0x000000ff4200720c */ /* 0x000fcc0003f05270 */
[----:B------:R-:W0:Y:S08]  /*8530*/  S2UR UR26, SR_CTAID.X ;  /* 0x00000000001a79c3 */ /* 0x000e300000002500 */
[----:B------:R-:W1:Y:S01]  /*8540*/  S2UR UR27, SR_CTAID.Y ;  /* 0x00000000001b79c3 */ /* 0x000e620000002600 */
[----:B------:R-:W3:Y:S01]  /*8550*/  LDL.LU R99, [R1+0x4] ;  /* 0x0000040001637983 */ /* 0x000ee20000300800 */
[----:B------:R-:W-:Y:S01]  /*8560*/  UMOV UR9, URZ ;  /* 0x000000ff00097c82 */ /* 0x000fe20008000000 */
[----:B------:R-:W4:Y:S02]  /*8570*/  LDCU.64 UR28, c[0x0][0x478] ;  /* 0x00008f00ff1c77ac */ /* 0x000f240008000a00 */
[----:B------:R-:W5:Y:S04]  /*8580*/  LDL.LU R98, [R1] ;  /* 0x0000000001627983 */ /* 0x000f680000300800 */
[----:B------:R-:W5:Y:S04]  /*8590*/  LDL.LU R97, [R1+0x48] ;  /* 0x0000480001617983 */ /* 0x000f680000300800 */
        /* <DEDUP_REMOVED lines=14> */
[----:B------:R-:W5:Y:S01]  /*8680*/  LDL.LU R82, [R1+0xc] ;  /* 0x00000c0001527983 */ /* 0x000f620000300800 */
[----:B------:R-:W-:Y:S01]  /*8690*/  UIADD3 UR7, UPT, UPT, -UR8, UR15, URZ ;  /* 0x0000000f08077290 */ /* 0x000fe2000fffe1ff */
[----:B------:R-:W-:Y:S01]  /*86a0*/  LOP3.LUT R71, R71, 0x3e00, RZ, 0xc0, !PT ;  /* 0x00003e0047477812 */ /* 0x000fe200078ec0ff */
[----:B------:R-:W0:Y:S03]  /*86b0*/  LDCU.128 UR12, c[0x0][0x420] ;  /* 0x00008400ff0c77ac */ /* 0x000e260008000c00 */
        /* <DEDUP_REMOVED lines=8> */
[----:B0-----:R-:W-:Y:S01]  /*8740*/  UIMAD.WIDE.U32 UR24, UR26, UR12, UR8 ;  /* 0x0000000c1a1872a5 */ /* 0x001fe2000f8e0008 */
[C---:B------:R-:W-:Y:S02]  /*8750*/  LOP3.LUT R14, R0.reuse, 0xe0, RZ, 0xfc, !PT ;  /* 0x000000e0000e7812 */ /* 0x040fe400078efcff */
[C---:B------:R-:W-:Y:S01]  /*8760*/  LOP3.LUT R13, R0.reuse, 0x100, RZ, 0xfc, !PT ;  /* 0x00000100000d7812 */ /* 0x040fe200078efcff */
[----:B------:R-:W-:Y:S01]  /*8770*/  UIMAD UR25, UR26, UR13, UR25 ;  /* 0x0000000d1a1972a4 */ /* 0x000fe2000f8e0219 */
[C---:B------:R-:W-:Y:S02]  /*8780*/  LOP3.LUT R12, R0.reuse, 0x120, RZ, 0xfc, !PT ;  /* 0x00000120000c7812 */ /* 0x040fe400078efcff */
[C---:B------:R-:W-:Y:S01]  /*8790*/  LOP3.LUT R11, R0.reuse, 0x140, RZ, 0xfc, !PT ;  /* 0x00000140000b7812 */ /* 0x040fe200078efcff */
[----:B-1----:R-:W-:Y:S01]  /*87a0*/  UIMAD.WIDE.U32 UR24, UR27, UR14, UR24 ;  /* 0x0000000e1b1872a5 */ /* 0x002fe2000f8e0018 */
[----:B------:R-:W-:-:S02]  /*87b0*/  LOP3.LUT R36, R0, 0x180, RZ, 0xfc, !PT ;  /* 0x0000018000247812 */ /* 0x000fc400078efcff */
[C---:B------:R-:W-:Y:S01]  /*87c0*/  LOP3.LUT R34, R0.reuse, 0x1c0, RZ, 0xfc, !PT ;  /* 0x000001c000227812 */ /* 0x040fe200078efcff */
[----:B------:R-:W-:Y:S02]  /*87d0*/  UIMAD UR25, UR27, UR15, UR25 ;  /* 0x0000000f1b1972a4 */ /* 0x000fe4000f8e0219 */
[----:B------:R-:W-:Y:S01]  /*87e0*/  IADD3 R3, P1, PT, R0, UR24, RZ ;  /* 0x0000001800037c10 */ /* 0x000fe2000ff3e0ff */
[----:B------:R-:W0:Y:S03]  /*87f0*/  LDCU.128 UR12, c[0x0][0x410] ;  /* 0x00008200ff0c77ac */ /* 0x000e260008000c00 */
[----:B------:R-:W-:Y:S02]  /*8800*/  IADD3.X R4, PT, PT, RZ, UR25, RZ, P1, !PT ;  /* 0x00000019ff047c10 */ /* 0x000fe40008ffe4ff */
[----:B----4-:R-:W-:-:S04]  /*8810*/  LEA R2, P5, R3, UR28, 0x2 ;  /* 0x0000001c03027c11 */ /* 0x010fc8000f8a10ff */
[----:B------:R-:W-:Y:S01]  /*8820*/  LEA.HI.X R3, R3, UR29, R4, 0x2, P5 ;  /* 0x0000001d03037c11 */ /* 0x000fe2000a8f1404 */
[----:B0-----:R-:W-:-:S04]  /*8830*/  UIMAD.WIDE.U32 UR24, UR26, UR12, UR8 ;  /* 0x0000000c1a1872a5 */ /* 0x001fc8000f8e0008 */
[----:B------:R-:W-:-:S03]  /*8840*/  UIMAD UR13, UR26, UR13, UR25 ;  /* 0x0000000d1a0d72a4 */ /* 0x000fc6000f8e0219 */
[----:B------:R-:W-:Y:S02]  /*8850*/  UMOV UR12, UR24 ;  /* 0x00000018000c7c82 */ /* 0x000fe40008000000 */
[----:B------:R-:W-:Y:S02]  /*8860*/  UIMAD.WIDE.U32 UR12, UR27, UR14, UR12 ;  /* 0x0000000e1b0c72a5 */ /* 0x000fe4000f8e000c */
[----:B------:R-:W0:Y:S02]  /*8870*/  LDCU.64 UR24, c[0x0][0x488] ;  /* 0x00009100ff1877ac */ /* 0x000e240008000a00 */
[----:B------:R-:W-:Y:S01]  /*8880*/  UIMAD UR15, UR27, UR15, UR13 ;  /* 0x0000000f1b0f72a4 */ /* 0x000fe2000f8e020d */
[----:B--2---:R-:W-:Y:S04]  /*8890*/  STS [R100], R31 ;  /* 0x0000001f64007388 */ /* 0x004fe80000000800 */
[----:B---3--:R-:W-:Y:S04]  /*88a0*/  STS [R99+0x4], R30 ;  /* 0x0000041e63007388 */ /* 0x008fe80000000800 */
        /* <DEDUP_REMOVED lines=55> */
[----:B---3--:R-:W-:Y:S02]  /*8c20*/  LOP3.LUT R37, R0, 0x160, RZ, 0xfc, !PT ;  /* 0x0000016000257812 */ /* 0x008fe400078efcff */
[-C--:B------:R-:W-:Y:S01]  /*8c30*/  ISETP.GE.AND P3, PT, R35, R73.reuse, PT ;  /* 0x000000492300720c */ /* 0x080fe20003f66270 */
[----:B------:R3:W-:Y:S01]  /*8c40*/  @!P1 STG.E desc[UR22][R2.64+0x380], R45 ;  /* 0x0003802d02009986 */ /* 0x0007e2000c101916 */
[----:B------:R-:W-:-:S03]  /*8c50*/  ISETP.GE.AND P1, PT, R33, R73, PT ;  /* 0x000000492100720c */ /* 0x000fc60003f26270 */
[----:B------:R4:W-:Y:S01]  /*8c60*/  @!P4 STG.E desc[UR22][R2.64+0x400], R47 ;  /* 0x0004002f0200c986 */ /* 0x0009e2000c101916 */
[-C--:B------:R-:W-:Y:S02]  /*8c70*/  ISETP.GE.AND P4, PT, R36, R73.reuse, PT ;  /* 0x000000492400720c */ /* 0x080fe40003f86270 */
[----:B-1----:R-:W-:Y:S01]  /*8c80*/  CS2R R42, SRZ ;  /* 0x00000000002a7805 */ /* 0x002fe2000001ff00 */
[----:B------:R-:W-:Y:S01]  /*8c90*/  @!P5 STG.E desc[UR22][R2.64+0x480], R49 ;  /* 0x000480310200d986 */ /* 0x000fe2000c101916 */
[----:B------:R-:W-:Y:S02]  /*8ca0*/  ISETP.GE.AND P5, PT, R37, R73, PT ;  /* 0x000000492500720c */ /* 0x000fe40003fa6270 */
[----:B--2---:R-:W-:Y:S01]  /*8cb0*/  CS2R R40, SRZ ;  /* 0x0000000000287805 */ /* 0x004fe2000001ff00 */
[----:B------:R-:W-:Y:S01]  /*8cc0*/  @!P6 STG.E desc[UR22][R2.64+0x500], R51 ;  /* 0x000500330200e986 */ /* 0x000fe2000c101916 */
[----:B------:R-:W-:-:S03]  /*8cd0*/  IADD3 R5, P6, PT, R0, UR12, RZ ;  /* 0x0000000c00057c10 */ /* 0x000fc6000ffde0ff */
[----:B------:R-:W-:Y:S01]  /*8ce0*/  @!P3 STG.E desc[UR22][R2.64+0x680], R57 ;  /* 0x000680390200b986 */ /* 0x000fe2000c101916 */
[----:B------:R-:W-:-:S03]  /*8cf0*/  IADD3.X R38, PT, PT, RZ, UR15, RZ, P6, !PT ;  /* 0x0000000fff267c10 */ /* 0x000fc6000b7fe4ff */
[----:B------:R-:W-:Y:S01]  /*8d00*/  @!P2 STG.E desc[UR22][R2.64+0x700], R59 ;  /* 0x0007003b0200a986 */ /* 0x000fe2000c101916 */
[----:B------:R-:W-:-:S03]  /*8d10*/  ISETP.GE.AND P2, PT, R0, UR7, PT ;  /* 0x0000000700007c0c */ /* 0x000fc6000bf46270 */
[----:B------:R-:W-:Y:S01]  /*8d20*/  @!P4 STG.E desc[UR22][R2.64+0x600], R55 ;  /* 0x000600370200c986 */ /* 0x000fe2000c101916 */
[----:B------:R-:W-:-:S03]  /*8d30*/  ISETP.GE.AND P3, PT, R10, UR7, PT ;  /* 0x000000070a007c0c */ /* 0x000fc6000bf66270 */
[----:B------:R-:W-:Y:S01]  /*8d40*/  @!P5 STG.E desc[UR22][R2.64+0x580], R53 ;  /* 0x000580350200d986 */ /* 0x000fe2000c101916 */
[----:B0-----:R-:W-:-:S03]  /*8d50*/  LEA R4, P6, R5, UR24, 0x2 ;  /* 0x0000001805047c11 */ /* 0x001fc6000f8c10ff */
[----:B------:R0:W-:Y:S01]  /*8d60*/  @!P1 STG.E desc[UR22][R2.64+0x780], R65 ;  /* 0x0007804102009986 */ /* 0x0001e2000c101916 */
[----:B------:R-:W-:Y:S02]  /*8d70*/  ISETP.GE.AND P4, PT, R6, UR7, PT ;  /* 0x0000000706007c0c */ /* 0x000fe4000bf86270 */
[----:B---3--:R-:W-:Y:S02]  /*8d80*/  CS2R R44, SRZ ;  /* 0x00000000002c7805 */ /* 0x008fe4000001ff00 */
[----:B------:R-:W-:Y:S02]  /*8d90*/  ISETP.GE.AND P5, PT, R7, UR7, PT ;  /* 0x0000000707007c0c */ /* 0x000fe4000bfa6270 */
[----:B----4-:R-:W-:Y:S02]  /*8da0*/  CS2R R46, SRZ ;  /* 0x00000000002e7805 */ /* 0x010fe4000001ff00 */
[----:B------:R-:W-:Y:S01]  /*8db0*/  LEA.HI.X R5, R5, UR25, R38, 0x2, P6 ;  /* 0x0000001905057c11 */ /* 0x000fe2000b0f1426 */
[----:B------:R-:W-:Y:S01]  /*8dc0*/  BAR.SYNC.DEFER_BLOCKING 0x0 ;  /* 0x0000000000007b1d */ /* 0x000fe20000010000 */
[----:B------:R-:W-:-:S02]  /*8dd0*/  CS2R R38, SRZ ;  /* 0x0000000000267805 */ /* 0x000fc4000001ff00 */
[----:B------:R-:W-:Y:S02]  /*8de0*/  ISETP.GE.AND P6, PT, R8, UR7, PT ;  /* 0x0000000708007c0c */ /* 0x000fe4000bfc6270 */
[----:B------:R-:W-:Y:S02]  /*8df0*/  ISETP.GE.AND P1, PT, R16, UR7, PT ;  /* 0x0000000710007c0c */ /* 0x000fe4000bf26270 */
[----:B0-----:R-:W-:Y:S02]  /*8e00*/  CS2R R2, SRZ ;  /* 0x0000000000027805 */ /* 0x001fe4000001ff00 */
[----:B------:R-:W-:Y:S02]  /*8e10*/  CS2R R48, SRZ ;  /* 0x0000000000307805 */ /* 0x000fe4000001ff00 */
[----:B------:R-:W-:Y:S01]  /*8e20*/  CS2R R50, SRZ ;  /* 0x0000000000327805 */ /* 0x000fe2000001ff00 */
[----:B------:R-:W0:Y:S01]  /*8e30*/  LDCU.128 UR12, c[0x0][0x430] ;  /* 0x00008600ff0c77ac */ /* 0x000e220008000c00 */
[----:B------:R-:W1:Y:S01]  /*8e40*/  LDCU.64 UR24, c[0x0][0x490] ;  /* 0x00009200ff1877ac */ /* 0x000e620008000a00 */
        /* <DEDUP_REMOVED lines=20> */
[----:B0-----:R-:W-:Y:S02]  /*8f90*/  UIMAD.WIDE.U32 UR8, UR26, UR12, UR8 ;  /* 0x0000000c1a0872a5 */ /* 0x001fe4000f8e0008 */
[----:B------:R-:W5:Y:S01]  /*8fa0*/  @!P6 LDG.E R46, desc[UR22][R4.64+0x500] ;  /* 0x00050016042ee981 */ /* 0x000f62000c1e1900 */
[----:B------:R-:W0:Y:S03]  /*8fb0*/  LDCU UR7, c[0x0][0x394] ;  /* 0x00007280ff0777ac */ /* 0x000e260008000800 */
        /* <DEDUP_REMOVED lines=11> */
[----:B0-----:R-:W-:-:S02]  /*9070*/  UISETP.GE.AND UP0, UPT, UR6, UR7, UPT ;  /* 0x000000070600728c */ /* 0x001fc4000bf06270 */
        /* <DEDUP_REMOVED lines=22> */
[----:B------:R-:W2:Y:S04]  /*91e0*/  LDS R42, [R100] ;  /* 0x00000000642a7984 */ /* 0x000ea80000000800 */
[----:B------:R-:W3:Y:S04]  /*91f0*/  LDS R45, [R165+0xc] ;  /* 0x00000c00a52d7984 */ /* 0x000ee80000000800 */
[----:B------:R-:W4:Y:S04]  /*9200*/  LDS R44, [R98+0x8] ;  /* 0x00000800622c7984 */ /* 0x000f280000000800 */
[----:B------:R-:W5:Y:S04]  /*9210*/  LDS R49, [R156+0x1c] ;  /* 0x00001c009c317984 */ /* 0x000f680000000800 */
[----:B------:R-:W1:Y:S04]  /*9220*/  LDS R46, [R164+0x10] ;  /* 0x00001000a42e7984 */ /* 0x000e680000000800 */
[----:B------:R-:W1:Y:S04]  /*9230*/  LDS R47, [R163+0x14] ;  /* 0x00001400a32f7984 */ /* 0x000e680000000800 */
[----:B------:R-:W1:Y:S04]  /*9240*/  LDS R38, [R152+0x2c] ;  /* 0x00002c0098267984 */ /* 0x000e680000000800 */
[----:B------:R-:W1:Y:S04]  /*9250*/  LDS R48, [R162+0x18] ;  /* 0x00001800a2307984 */ /* 0x000e680000000800 */
[----:B------:R-:W1:Y:S04]  /*9260*/  LDS R41, [R155+0x20] ;  /* 0x000020009b297984 */ /* 0x000e680000000800 */
[----:B------:R-:W1:Y:S01]  /*9270*/  LDS R40, [R154+0x24] ;  /* 0x000024009a287984 */ /* 0x000e620000000800 */
[----:B0-----:R-:W-:-:S03]  /*9280*/  FMUL.FTZ R3, R43, -1.4426950216293334961 ;  /* 0xbfb8aa3b2b037820 */ /* 0x001fc60000410000 */
[----:B------:R-:W0:Y:S01]  /*9290*/  LDS R39, [R153+0x28] ;  /* 0x0000280099277984 */ /* 0x000e220000000800 */
[----:B--2---:R-:W-:Y:S01]  /*92a0*/  FMUL.FTZ R2, R42, -1.4426950216293334961 ;  /* 0xbfb8aa3b2a027820 */ /* 0x004fe20000410000 */
[----:B------:R2:W1:Y:S02]  /*92b0*/  MUFU.EX2 R51, R3 ;  /* 0x0000000300337308 */ /* 0x0004640000000800 */
[----:B------:R-:W0:Y:S01]  /*92c0*/  LDS R5, [R64+0x30] ;  /* 0x0000300040057984 */ /* 0x000e220000000800 */
[----:B---3--:R-:W-:-:S03]  /*92d0*/  FMUL.FTZ R53, R45, -1.4426950216293334961 ;  /* 0xbfb8aa3b2d357820 */ /* 0x008fc60000410000 */
[----:B------:R-:W3:Y:S01]  /*92e0*/  LDS R4, [R63+0x34] ;  /* 0x000034003f047984 */ /* 0x000ee20000000800 */
[----:B----4-:R-:W-:Y:S01]  /*92f0*/  FMUL.FTZ R52, R44, -1.4426950216293334961 ;  /* 0xbfb8aa3b2c347820 */ /* 0x010fe20000410000 */
[----:B------:R4:W4:Y:S02]  /*9300*/  MUFU.EX2 R50, R2 ;  /* 0x0000000200327308 */ /* 0x0009240000000800 */
[----:B--2---:R-:W2:Y:S01]  /*9310*/  LDS R3, [R62+0x38] ;  /* 0x000038003e037984 */ /* 0x004ea20000000800 */
[----:B-----5:R-:W-:Y:S01]  /*9320*/  FMUL.FTZ R57, R49, -1.4426950216293334961 ;  /* 0xbfb8aa3b31397820 */ /* 0x020fe20000410000 */
[----:B-1----:R-:W-:-:S04]  /*9330*/  FMUL.FTZ R54, R46, -1.4426950216293334961 ;  /* 0xbfb8aa3b2e367820 */ /* 0x002fc80000410000 */
[----:B------:R-:W1:Y:S01]  /*9340*/  MUFU.EX2 R53, R53 ;  /* 0x0000003500357308 */ /* 0x000e620000000800 */
[----:B----4-:R-:W4:Y:S01]  /*9350*/  LDS R2, [R61+0x3c] ;  /* 0x00003c003d027984 */ /* 0x010f220000000800 */
[----:B------:R-:W-:Y:S01]  /*9360*/  FMUL.FTZ R55, R47, -1.4426950216293334961 ;  /* 0xbfb8aa3b2f377820 */ /* 0x000fe20000410000 */
[----:B------:R-:W-:Y:S01]  /*9370*/  FADD.FTZ R51, R51, 1 ;  /* 0x3f80000033337421 */ /* 0x000fe20000010000 */
[----:B------:R-:W-:-:S04]  /*9380*/  FMUL.FTZ R65, R38, -1.4426950216293334961 ;  /* 0xbfb8aa3b26417820 */ /* 0x000fc80000410000 */
[----:B------:R-:W5:Y:S01]  /*9390*/  MUFU.EX2 R52, R52 ;  /* 0x0000003400347308 */ /* 0x000f620000000800 */
[----:B------:R-:W-:Y:S01]  /*93a0*/  FADD.FTZ R50, R50, 1 ;  /* 0x3f80000032327421 */ /* 0x000fe20000010000 */
[----:B------:R-:W-:Y:S01]  /*93b0*/  FMUL.FTZ R56, R48, -1.4426950216293334961 ;  /* 0xbfb8aa3b30387820 */ /* 0x000fe20000410000 */
[----:B------:R-:W-:-:S05]  /*93c0*/  FMUL.FTZ R58, R41, -1.4426950216293334961 ;  /* 0xbfb8aa3b293a7820 */ /* 0x000fca0000410000 */
[----:B------:R-:W2:Y:S01]  /*93d0*/  MUFU.EX2 R57, R57 ;  /* 0x0000003900397308 */ /* 0x000ea20000000800 */
[----:B-1----:R-:W-:Y:S01]  /*93e0*/  FADD.FTZ R53, R53, 1 ;  /* 0x3f80000035357421 */ /* 0x002fe20000010000 */
[----:B------:R-:W-:Y:S01]  /*93f0*/  FMUL.FTZ R59, R40, -1.4426950216293334961 ;  /* 0xbfb8aa3b283b7820 */ /* 0x000fe20000410000 */
[----:B0-----:R-:W-:-:S05]  /*9400*/  FMUL.FTZ R60, R39, -1.4426950216293334961 ;  /* 0xbfb8aa3b273c7820 */ /* 0x001fca0000410000 */
[----:B------:R-:W0:Y:S01]  /*9410*/  MUFU.EX2 R54, R54 ;  /* 0x0000003600367308 */ /* 0x000e220000000800 */
[----:B-----5:R-:W-:Y:S01]  /*9420*/  FADD.FTZ R52, R52, 1 ;  /* 0x3f80000034347421 */ /* 0x020fe20000010000 */
[----:B------:R-:W-:Y:S01]  /*9430*/  FMUL.FTZ R71, R5, -1.4426950216293334961 ;  /* 0xbfb8aa3b05477820 */ /* 0x000fe20000410000 */
[----:B---3--:R-:W-:-:S05]  /*9440*/  FMUL.FTZ R72, R4, -1.4426950216293334961 ;  /* 0xbfb8aa3b04487820 */ /* 0x008fca0000410000 */
[----:B------:R-:W1:Y:S01]  /*9450*/  MUFU.EX2 R55, R55 ;  /* 0x0000003700377308 */ /* 0x000e620000000800 */
[----:B--2---:R-:W-:Y:S01]  /*9460*/  FADD.FTZ R57, R57, 1 ;  /* 0x3f80000039397421 */ /* 0x004fe20000010000 */
[----:B------:R-:W-:-:S06]  /*9470*/  FMUL.FTZ R73, R3, -1.4426950216293334961 ;  /* 0xbfb8aa3b03497820 */ /* 0x000fcc0000410000 */
[----:B------:R-:W2:Y:S01]  /*9480*/  MUFU.EX2 R65, R65 ;  /* 0x0000004100417308 */ /* 0x000ea20000000800 */
[----:B----4-:R-:W-:Y:S01]  /*9490*/  FMUL.FTZ R74, R2, -1.4426950216293334961 ;  /* 0xbfb8aa3b024a7820 */ /* 0x010fe20000410000 */
[----:B0-----:R-:W-:-:S06]  /*94a0*/  FADD.FTZ R54, R54, 1 ;  /* 0x3f80000036367421 */ /* 0x001fcc0000010000 */
        /* <DEDUP_REMOVED lines=16> */
[----:B------:R-:W2:Y:S01]  /*95b0*/  MUFU.EX2 R74, R74 ;  /* 0x0000004a004a7308 */ /* 0x000ea20000000800 */
[----:B0-----:R-:W-:-:S04]  /*95c0*/  FMUL.FTZ R45, R45, R78 ;  /* 0x0000004e2d2d7220 */ /* 0x001fc80000410000 */
[----:B------:R-:W-:Y:S01]  /*95d0*/  FMUL.FTZ R28, R45, R28 ;  /* 0x0000001c2d1c7220 */ /* 0x000fe20000410000 */
[----:B------:R-:W-:Y:S01]  /*95e0*/  BAR.SYNC.DEFER_BLOCKING 0x0 ;  /* 0x0000000000007b1d */ /* 0x000fe20000010000 */
[----:B-1----:R-:W-:-:S05]  /*95f0*/  FADD.FTZ R73, R73, 1 ;  /* 0x3f80000049497421 */ /* 0x002fca0000010000 */
[----:B------:R-:W0:Y:S01]  /*9600*/  MUFU.RCP R75, R50 ;  /* 0x00000032004b7308 */ /* 0x000e220000001000 */
[----:B--2---:R-:W-:-:S07]  /*9610*/  FADD.FTZ R74, R74, 1 ;  /* 0x3f8000004a4a7421 */ /* 0x004fce0000010000 */
[----:B------:R-:W1:Y:S08]  /*9620*/  MUFU.RCP R76, R51 ;  /* 0x00000033004c7308 */ /* 0x000e700000001000 */
[----:B------:R-:W2:Y:S01]  /*9630*/  MUFU.RCP R77, R52 ;  /* 0x00000034004d7308 */ /* 0x000ea20000001000 */
[----:B0-----:R-:W-:-:S04]  /*9640*/  FMUL.FTZ R42, R42, R75 ;  /* 0x0000004b2a2a7220 */ /* 0x001fc80000410000 */
[----:B------:R-:W-:-:S03]  /*9650*/  FMUL.FTZ R42, R42, R31 ;  /* 0x0000001f2a2a7220 */ /* 0x000fc60000410000 */
[----:B------:R-:W0:Y:S01]  /*9660*/  MUFU.RCP R50, R57 ;  /* 0x0000003900327308 */ /* 0x000e220000001000 */
[----:B-1----:R-:W-:Y:S01]  /*9670*/  FMUL.FTZ R43, R43, R76 ;  /* 0x0000004c2b2b7220 */ /* 0x002fe20000410000 */
[----:B------:R-:W-:Y:S03]  /*9680*/  STS [R100], R42 ;  /* 0x0000002a64007388 */ /* 0x000fe60000000800 */
        /* <DEDUP_REMOVED lines=9> */
[----:B------:R-:W-:Y:S02]  /*9720*/  STS [R165+0xc], R28 ;  /* 0x00000c1ca5007388 */ /* 0x000fe40000000800 */
[----:B------:R-:W0:Y:S01]  /*9730*/  MUFU.RCP R81, R56 ;  /* 0x0000003800517308 */ /* 0x000e220000001000 */
[----:B-1----:R-:W-:-:S04]  /*9740*/  FMUL.FTZ R46, R46, R79 ;  /* 0x0000004f2e2e7220 */ /* 0x002fc80000410000 */
        /* <DEDUP_REMOVED lines=28> */
[----:B------:R-:W-:Y:S01]  /*9910*/  FMUL.FTZ R19, R20, R19 ;  /* 0x0000001314137220 */ /* 0x000fe20000410000 */
[----:B------:R-:W-:Y:S02]  /*9920*/  STS [R152+0x2c], R31 ;  /* 0x00002c1f98007388 */ /* 0x000fe40000000800 */
[----:B------:R-:W2:Y:S01]  /*9930*/  MUFU.RCP R45, R74 ;  /* 0x0000004a002d7308 */ /* 0x000ea20000001000 */
[----:B0-----:R-:W-:Y:S01]  /*9940*/  FMUL.FTZ R5, R4, R51 ;  /* 0x0000003304057220 */ /* 0x001fe20000410000 */
[----:B------:R-:W-:Y:S03]  /*9950*/  STS [R64+0x30], R19 ;  /* 0x0000301340007388 */ /* 0x000fe60000000800 */
[----:B------:R-:W-:Y:S01]  /*9960*/  FMUL.FTZ R18, R5, R18 ;  /* 0x0000001205127220 */ /* 0x000fe20000410000 */
[----:B-1----:R-:W-:-:S04]  /*9970*/  FMUL.FTZ R4, R3, R54 ;  /* 0x0000003603047220 */ /* 0x002fc80000410000 */
[----:B------:R-:W-:Y:S01]  /*9980*/  STS [R63+0x34], R18 ;  /* 0x000034123f007388 */ /* 0x000fe20000000800 */
[----:B------:R-:W-:Y:S01]  /*9990*/  FMUL.FTZ R17, R4, R17 ;  /* 0x0000001104117220 */ /* 0x000fe20000410000 */
[----:B--2---:R-:W-:-:S04]  /*99a0*/  FMUL.FTZ R3, R2, R45 ;  /* 0x0000002d02037220 */ /* 0x004fc80000410000 */
        /* <DEDUP_REMOVED lines=21> */
[----:B------:R-:W-:Y:S01]  /*9b00*/  BAR.SYNC.DEFER_BLOCKING 0x0 ;  /* 0x0000000000007b1d */ /* 0x000fe20000010000 */
[----:B------:R-:W-:-:S04]  /*9b10*/  IADD3 R3, P0, PT, R0, UR8, RZ ;  /* 0x0000000800037c10 */ /* 0x000fc8000ff1e0ff */
[----:B------:R-:W-:Y:S02]  /*9b20*/  IADD3.X R4, PT, PT, RZ, UR15, RZ, P0, !PT ;  /* 0x0000000fff047c10 */ /* 0x000fe400087fe4ff */
        /* <DEDUP_REMOVED lines=37> */
.L_x_819:
        /* <DEDUP_REMOVED lines=16> */
.L_x_4963:


//--------------------- .text._Z25selective_scan_fwd_kernelI32Selective_Scan_fwd_kernel_traitsILi64ELi16ELi1ELb0ELb1ELb0ELb0EfN3c107complexIfEEEEv13SSMParamsBase --------------------------
	.section	.text._Z25selective_scan_fwd_kernelI32Selective_Scan_fwd_kernel_traitsILi64ELi16ELi1ELb0ELb1ELb0ELb0EfN3c107complexIfEEEEv13SSMParamsBase,"ax",@progbits
	.align	128
        .global         _Z25selective_scan_fwd_kernelI32Selective_Scan_fwd_kernel_traitsILi64ELi16ELi1ELb0ELb1ELb0ELb0EfN3c107complexIfEEEEv13SSMParamsBase
        .type           _Z25selective_scan_fwd_kernelI32Selective_Scan_fwd_kernel_traitsILi64ELi16ELi1ELb0ELb1ELb0ELb0EfN3c107complexIfEEEEv13SSMParamsBase,@function
        .size           _Z25selective_scan_fwd_kernelI32Selective_Scan_fwd_kernel_traitsILi64ELi16ELi1ELb0ELb1ELb0ELb0EfN3c107complexIfEEEEv13SSMParamsBase,(.L_x_4964 - _Z25selective_scan_fwd_kernelI32Selective_Scan_fwd_kernel_traitsILi64ELi16ELi1ELb0ELb1ELb0ELb0EfN3c107complexIfEEEEv13SSMParamsBase)
        .other          _Z25selective_scan_fwd_kernelI32Selective_Scan_fwd_kernel_traitsILi64ELi16ELi1ELb0ELb1ELb0ELb0EfN3c107complexIfEEEEv13SSMParamsBase,@"STO_CUDA_ENTRY STV_DEFAULT"
_Z25selective_scan_fwd_kernelI32Selective_Scan_fwd_kernel_traitsILi64ELi16ELi1ELb0ELb1ELb0ELb0EfN3c107complexIfEEEEv13SSMParamsBase:
.text._Z25selective_scan_fwd_kernelI32Selective_Scan_fwd_kernel_traitsILi64ELi16ELi1ELb0ELb1ELb0ELb0EfN3c107complexIfEEEEv13SSMParamsBase:
[----:B------:R-:W0:Y:S01]  /*0000*/  LDC R1, c[0x0][0x37c] ;  /* 0x0000df00ff017b82 */ /* 0x000e220000000800 */
[----:B------:R-:W1:Y:S07]  /*0010*/  LDCU.64 UR6, c[0x0][0x470] ;  /* 0x00008e00ff0677ac */ /* 0x000e6e0008000a00 */
[----:B------:R-:W2:Y:S01]  /*0020*/  S2UR UR17, SR_CTAID.Y ;  /* 0x00000000001179c3 */ /* 0x000ea20000002600 */
[----:B0-----:R-:W-:Y:S01]  /*0030*/  IADD3 R1, PT, PT, R1, -0x38, RZ ;  /* 0xffffffc801017810 */ /* 0x001fe20007ffe0ff */
[----:B------:R-:W0:Y:S01]  /*0040*/  LDCU.64 UR24, c[0x0][0x358] ;  /* 0x00006b00ff1877ac */ /* 0x000e220008000a00 */
[----:B------:R-:W3:Y:S01]  /*0050*/  LDCU UR30, c[0x0][0x398] ;  /* 0x00007300ff1e77ac */ /* 0x000ee20008000800 */
[----:B------:R-:W4:Y:S04]  /*0060*/  LDCU.64 UR4, c[0x0][0x458] ;  /* 0x00008b00ff0477ac */ /* 0x000f280008000a00 */
[----:B------:R-:W0:Y:S01]  /*0070*/  S2UR UR20, SR_CTAID.X ;  /* 0x00000000001479c3 */ /* 0x000e220000002500 */
[----:B------:R-:W0:Y:S01]  /*0080*/  LDCU.128 UR8, c[0x0][0x400] ;  /* 0x00008000ff0877ac */ /* 0x000e220008000c00 */
[----:B-1----:R-:W-:Y:S01]  /*0090*/  UISETP.NE.U32.AND UP1, UPT, UR6, URZ, UPT ;  /* 0x000000ff0600728c */ /* 0x002fe2000bf25070 */
[----:B------:R-:W1:Y:S03]  /*00a0*/  LDCU UR21, c[0x0][0x394] ;  /* 0x00007280ff1577ac */ /* 0x000e660008000800 */
        /* <DEDUP_REMOVED lines=25> */
[----:B-1----:R-:W-:Y:S02]  /*0240*/  IABS R3, UR17 ;  /* 0x0000001100037c13 */ /* 0x002fe40008000000 */
[----:B0-----:R-:W-:Y:S02]  /*0250*/  R2UR UR5, R6 ;  /* 0x00000000060572ca */ /* 0x001fe400000e0000 */
[----:B------:R-:W-:Y:S01]  /*0260*/  R2UR UR16, R3 ;  /* 0x00000000031072ca */ /* 0x000fe200000e0000 */
[----:B------:R-:W-:-:S10]  /*0270*/  UMOV UR4, URZ ;  /* 0x000000ff00047c82 */ /* 0x000fd40008000000 */
[----:B------:R-:W-:-:S04]  /*0280*/  UIADD3 UR6, UPT, UPT, URZ, -UR5, URZ ;  /* 0x80000005ff067290 */ /* 0x000fc8000fffe0ff */
[----:B------:R-:W-:-:S04]  /*0290*/  UIMAD UR6, UR6, UR28, URZ ;  /* 0x0000001c060672a4 */ /* 0x000fc8000f8e02ff */
[----:B------:R-:W-:-:S04]  /*02a0*/  UIMAD.WIDE.U32 UR4, UR5, UR6, UR4 ;  /* 0x00000006050472a5 */ /* 0x000fc8000f8e0004 */
[----:B------:R-:W-:Y:S02]  /*02b0*/  UIMAD.WIDE.U32 UR18, UR5, UR16, URZ ;  /* 0x00000010051272a5 */ /* 0x000fe4000f8e00ff */
[----:B------:R-:W-:Y:S02]  /*02c0*/  UIMAD.WIDE.U32 UR6, UR20, UR8, URZ ;  /* 0x00000008140672a5 */ /* 0x000fe4000f8e00ff */
[----:B------:R-:W-:-:S04]  /*02d0*/  UIADD3 UR8, UPT, UPT, -UR19, URZ, URZ ;  /* 0x000000ff13087290 */ /* 0x000fc8000fffe1ff */
[----:B------:R-:W-:Y:S02]  /*02e0*/  UIMAD UR16, UR28, UR8, UR16 ;  /* 0x000000081c1072a4 */ /* 0x000fe4000f8e0210 */
[----:B------:R-:W-:Y:S02]  /*02f0*/  UISETP.GE.AND UP1, UPT, UR21, 0x1, UPT ;  /* 0x000000011500788c */ /* 0x000fe4000bf26270 */
[----:B------:R-:W-:Y:S02]  /*0300*/  UISETP.GT.U32.AND UP2, UPT, UR28, UR16, UPT ;  /* 0x000000101c00728c */ /* 0x000fe4000bf44070 */
[----:B---3--:R-:W-:Y:S02]  /*0310*/  UIMAD.WIDE.U32 UR4, UR20, UR12, URZ ;  /* 0x0000000c140472a5 */ /* 0x008fe4000f8e00ff */
[----:B------:R-:W-:Y:S01]  /*0320*/  PLOP3.LUT P2, PT, PT, PT, UP1, 0x80, 0x8 ;  /* 0x000000000008781c */ /* 0x000fe20003f4f018 */
[----:B------:R-:W-:Y:S02]  /*0330*/  UIMAD UR7, UR20, UR9, UR7 ;  /* 0x00000009140772a4 */ /* 0x000fe4000f8e0207 */
[----:B------:R-:W-:Y:S01]  /*0340*/  UIMAD UR5, UR20, UR13, UR5 ;  /* 0x0000000d140572a4 */ /* 0x000fe2000f8e0205 */
[----:B------:R-:W0:Y:S03]  /*0350*/  LDCU UR18, c[0x0][0x384] ;  /* 0x00007080ff1277ac */ /* 0x000e260008000800 */
[----:B------:R-:W-:-:S04]  /*0360*/  @!UP2 UIADD3 UR16, UPT, UPT, UR16, -UR28, URZ ;  /* 0x8000001c1010a290 */ /* 0x000fc8000fffe0ff */
[----:B------:R-:W-:Y:S02]  /*0370*/  UISETP.GE.U32.AND UP0, UPT, UR16, UR28, UPT ;  /* 0x0000001c1000728c */ /* 0x000fe4000bf06070 */
[----:B------:R-:W-:Y:S02]  /*0380*/  UIMAD.WIDE.U32 UR12, UR17, UR10, UR6 ;  /* 0x0000000a110c72a5 */ /* 0x000fe4000f8e0006 */
[----:B------:R-:W-:Y:S02]  /*0390*/  UIMAD.WIDE.U32 UR8, UR17, UR14, UR4 ;  /* 0x0000000e110872a5 */ /* 0x000fe4000f8e0004 */
[----:B------:R-:W-:Y:S02]  /*03a0*/  ULOP3.LUT UR16, UR17, UR30, URZ, 0x3c, !UPT ;  /* 0x0000001e11107292 */ /* 0x000fe4000f8e3cff */
[----:B------:R-:W-:Y:S02]  /*03b0*/  @!UP2 UIADD3 UR19, UPT, UPT, UR19, 0x1, URZ ;  /* 0x000000011313a890 */ /* 0x000fe4000fffe0ff */
[----:B------:R-:W-:-:S02]  /*03c0*/  UIMAD UR14, UR17, UR11, UR13 ;  /* 0x0000000b110e72a4 */ /* 0x000fc4000f8e020d */
[----:B------:R-:W-:Y:S01]  /*03d0*/  UIMAD UR15, UR17, UR15, UR9 ;  /* 0x0000000f110f72a4 */ /* 0x000fe2000f8e0209 */
[----:B------:R-:W1:Y:S01]  /*03e0*/  LDCU.128 UR4, c[0x0][0x460] ;  /* 0x00008c00ff0477ac */ /* 0x000e620008000c00 */
[----:B------:R-:W-:Y:S02]  /*03f0*/  UISETP.NE.AND UP1, UPT, UR30, URZ, UPT ;  /* 0x000000ff1e00728c */ /* 0x000fe4000bf25270 */
[----:B----4-:R-:W-:Y:S02]  /*0400*/  UIMAD.WIDE.U32 UR10, UR20, UR22, URZ ;  /* 0x00000016140a72a5 */ /* 0x010fe4000f8e00ff */
[----:B------:R-:W-:Y:S02]  /*0410*/  UISETP.GE.AND UP2, UPT, UR16, URZ, UPT ;  /* 0x000000ff1000728c */ /* 0x000fe4000bf46270 */
[----:B------:R-:W-:Y:S01]  /*0420*/  @UP0 UIADD3 UR19, UPT, UPT, UR19, 0x1, URZ ;  /* 0x0000000113130890 */ /* 0x000fe2000fffe0ff */
[----:B012---:R-:W-:Y:S11]  /*0430*/  @!P2 EXIT ;  /* 0x000000000000a94d */ /* 0x007ff60003800000 */
[----:B------:R-:W0:Y:S01]  /*0440*/  S2R R82, SR_TID.X ;  /* 0x0000000000527919 */ /* 0x000e220000002100 */
[----:B------:R-:W-:Y:S02]  /*0450*/  @!UP2 UIADD3 UR19, UPT, UPT, -UR19, URZ, URZ ;  /* 0x000000ff1313a290 */ /* 0x000fe4000fffe1ff */
[----:B------:R-:W-:Y:S02]  /*0460*/  @!UP1 ULOP3.LUT UR19, URZ, UR30, URZ, 0x33, !UPT ;  /* 0x0000001eff139292 */ /* 0x000fe4000f8e33ff */
[----:B------:R-:W-:Y:S02]  /*0470*/  ULEA UR13, UP0, UR8, UR4, 0x2 ;  /* 0x00000004080d7291 */ /* 0x000fe4000f8010ff */
[----:B------:R-:W-:Y:S01]  /*0480*/  USHF.R.S32.HI UR4, URZ, 0x1f, UR19 ;  /* 0x0000001fff047899 */ /* 0x000fe20008011413 */
[----:B------:R-:W1:Y:S01]  /*0490*/  LDCU.64 UR28, c[0x0][0x448] ;  /* 0x00008900ff1c77ac */ /* 0x000e620008000a00 */
[----:B------:R-:W-:Y:S02]  /*04a0*/  ULEA.HI.X UR8, UR8, UR5, UR15, 0x2, UP0 ;  /* 0x0000000508087291 */ /* 0x000fe400080f140f */
[----:B------:R-:W-:-:S02]  /*04b0*/  ULEA UR9, UP1, UR12, UR6, 0x2 ;  /* 0x000000060c097291 */ /* 0x000fc4000f8210ff */
[----:B------:R-:W-:Y:S02]  /*04c0*/  UIMAD UR4, UR4, UR26, URZ ;  /* 0x0000001a040472a4 */ /* 0x000fe4000f8e02ff */
[----:B------:R-:W-:Y:S02]  /*04d0*/  UIMAD UR5, UR20, UR18, UR17 ;  /* 0x00000012140572a4 */ /* 0x000fe4000f8e0211 */
[----:B------:R-:W-:Y:S01]  /*04e0*/  UIMAD UR11, UR20, UR23, UR11 ;  /* 0x00000017140b72a4 */ /* 0x000fe2000f8e020b */
[----:B------:R-:W2:Y:S01]  /*04f0*/  LDCU UR22, c[0x0][0x38c] ;  /* 0x00007180ff1677ac */ /* 0x000ea20008000800 */
[----:B------:R-:W-:Y:S02]  /*0500*/  ULEA.HI.X UR14, UR12, UR7, UR14, 0x2, UP1 ;  /* 0x000000070c0e7291 */ /* 0x000fe400088f140e */
[----:B------:R-:W-:Y:S02]  /*0510*/  UIMAD.WIDE.U32 UR6, UR19, UR26, UR10 ;  /* 0x0000001a130672a5 */ /* 0x000fe4000f8e000a */
[----:B------:R-:W-:Y:S01]  /*0520*/  UIMAD UR16, UR19, UR27, UR4 ;  /* 0x0000001b131072a4 */ /* 0x000fe2000f8e0204 */
[C---:B0-----:R-:W-:Y:S01]  /*0530*/  SHF.L.U32 R0, R82.reuse, 0x4, RZ ;  /* 0x0000000452007819 */ /* 0x041fe200000006ff */
[----:B------:R-:W-:Y:S01]  /*0540*/  UIMAD UR10, UR5, UR21, URZ ;  /* 0x00000015050a72a4 */ /* 0x000fe2000f8e02ff */
[----:B------:R-:W-:Y:S01]  /*0550*/  SHF.L.U32 R81, R82, 0x5, RZ ;  /* 0x0000000552517819 */ /* 0x000fe200000006ff */
[----:B------:R-:W-:Y:S01]  /*0560*/  UMOV UR4, URZ ;  /* 0x000000ff00047c82 */ /* 0x000fe20008000000 */
[----:B------:R-:W-:Y:S01]  /*0570*/  UMOV UR5, URZ ;  /* 0x000000ff00057c82 */ /* 0x000fe20008000000 */
[----:B-----5:R-:W-:Y:S01]  /*0580*/  @P0 R2UR UR4, R2 ;  /* 0x00000000020402ca */ /* 0x020fe200000e0000 */
[----:B-1----:R-:W-:Y:S01]  /*0590*/  ULEA UR15, UP0, UR6, UR28, 0x2 ;  /* 0x0000001c060f7291 */ /* 0x002fe2000f8010ff */
[----:B------:R-:W-:Y:S01]  /*05a0*/  @P1 R2UR UR5, R4 ;  /* 0x00000000040512ca */ /* 0x000fe200000e0000 */
[----:B------:R-:W-:Y:S01]  /*05b0*/  UIADD3 UR16, UPT, UPT, UR7, UR16, URZ ;  /* 0x0000001007107290 */ /* 0x000fe2000fffe0ff */
[----:B------:R-:W-:Y:S01]  /*05c0*/  LOP3.LUT R3, R0, 0x3e00, RZ, 0xc0, !PT ;  /* 0x00003e0000037812 */ /* 0x000fe200078ec0ff */
[----:B------:R-:W-:Y:S01]  /*05d0*/  UMOV UR11, UR13 ;  /* 0x0000000d000b7c82 */ /* 0x000fe20008000000 */
[--C-:B------:R-:W-:Y:S01]  /*05e0*/  LOP3.LUT R81, R81, 0x7c1f, R82.reuse, 0xc8, !PT ;  /* 0x00007c1f51517812 */ /* 0x100fe200078ec852 */
[----:B------:R-:W-:Y:S01]  /*05f0*/  ULEA.HI.X UR16, UR6, UR29, UR16, 0x2, UP0 ;  /* 0x0000001d06107291 */ /* 0x000fe200080f1410 */
[----:B------:R-:W-:Y:S01]  /*0600*/  LOP3.LUT R5, R3, 0x1f, R82, 0xf8, !PT ;  /* 0x0000001f03057812 */ /* 0x000fe200078ef852 */
[----:B--2---:R-:W-:Y:S01]  /*0610*/  UIMAD UR10, UR10, UR22, URZ ;  /* 0x000000160a0a72a4 */ /* 0x004fe2000f8e02ff */
[----:B------:R-:W-:Y:S01]  /*0620*/  UMOV UR12, UR9 ;  /* 0x00000009000c7c82 */ /* 0x000fe20008000000 */
[----:B------:R-:W-:Y:S01]  /*0630*/  UMOV UR6, URZ ;  /* 0x000000ff00067c82 */ /* 0x000fe20008000000 */
[----:B------:R-:W-:-:S09]  /*0640*/  UMOV UR13, UR8 ;  /* 0x00000008000d7c82 */ /* 0x000fd20008000000 */
.L_x_859:
[----:B------:R-:W0:Y:S01]  /*0650*/  LDCU UR18, c[0x0][0x388] ;  /* 0x00007100ff1277ac */ /* 0x000e220008000800 */
[----:B------:R-:W-:Y:S01]  /*0660*/  SHF.L.U32 R119, R82, 0x4, RZ ;  /* 0x0000000452777819 */ /* 0x000fe200000006ff */
[----:B--2---:R-:W-:Y:S01]  /*0670*/  HFMA2 R15, -RZ, RZ, 0, 0 ;  /* 0x00000000ff0f7431 */ /* 0x004fe200000001ff */
[----:B------:R-:W-:Y:S01]  /*0680*/  LOP3.LUT R25, R25, 0xfffffeff, RZ, 0xc0, !PT ;  /* 0xfffffeff19197812 */ /* 0x000fe200078ec0ff */
[----:B------:R-:W-:Y:S01]  /*0690*/  USHF.L.U32 UR7, UR6, 0xa, URZ ;  /* 0x0000000a06077899 */ /* 0x000fe200080006ff */
[----:B------:R-:W-:Y:S02]  /*06a0*/  LOP3.LUT R27, R119, 0x3e00, RZ, 0xc0, !PT ;  /* 0x00003e00771b7812 */ /* 0x000fe400078ec0ff */
[----:B------:R-:W-:Y:S02]  /*06b0*/  CS2R R10, SRZ ;  /* 0x00000000000a7805 */ /* 0x000fe4000001ff00 */
[----:B------:R-:W-:Y:S02]  /*06c0*/  MOV R2, UR11 ;  /* 0x0000000b00027c02 */ /* 0x000fe40008000f00 */
[----:B------:R-:W-:-:S02]  /*06d0*/  CS2R R8, SRZ ;  /* 0x0000000000087805 */ /* 0x000fc4000001ff00 */
[----:B------:R-:W-:Y:S01]  /*06e0*/  LOP3.LUT R28, R27, 0x1f, R82, 0xf8, !PT ;  /* 0x0000001f1b1c7812 */ /* 0x000fe200078ef852 */
[----:B------:R-:W-:Y:S01]  /*06f0*/  HFMA2 R19, -RZ, RZ, 0, 0 ;  /* 0x00000000ff137431 */ /* 0x000fe200000001ff */
[----:B------:R-:W-:Y:S01]  /*0700*/  MOV R3, UR13 ;  /* 0x0000000d00037c02 */ /* 0x000fe20008000f00 */
[----:B------:R-:W-:Y:S01]  /*0710*/  HFMA2 R23, -RZ, RZ, 0, 0 ;  /* 0x00000000ff177431 */ /* 0x000fe200000001ff */
[C---:B------:R-:W-:Y:S02]  /*0720*/  LOP3.LUT R0, R28.reuse, 0x20, RZ, 0xfc, !PT ;  /* 0x000000201c007812 */ /* 0x040fe400078efcff */
[C---:B------:R-:W-:Y:S02]  /*0730*/  LOP3.LUT R6, R28.reuse, 0x40, RZ, 0xfc, !PT ;  /* 0x000000401c067812 */ /* 0x040fe400078efcff */
[----:B------:R-:W-:Y:S01]  /*0740*/  LOP3.LUT R7, R28, 0x60, RZ, 0xfc, !PT ;  /* 0x000000601c077812 */ /* 0x000fe200078efcff */
[----:B0-----:R-:W-:Y:S01]  /*0750*/  UIADD3 UR7, UPT, UPT, -UR7, UR18, URZ ;  /* 0x0000001207077290 */ /* 0x001fe2000fffe1ff */
[----:B------:R-:W-:-:S02]  /*0760*/  MOV R13, RZ ;  /* 0x000000ff000d7202 */ /* 0x000fc40000000f00 */
[----:B------:R-:W-:Y:S02]  /*0770*/  MOV R17, RZ ;  /* 0x000000ff00117202 */ /* 0x000fe40000000f00 */
[----:B------:R-:W-:Y:S02]  /*0780*/  MOV R21, RZ ;  /* 0x000000ff00157202 */ /* 0x000fe40000000f00 */
[C---:B------:R-:W-:Y:S01]  /*0790*/  ISETP.GE.AND P0, PT, R5.reuse, UR7, PT ;  /* 0x0000000705007c0c */ /* 0x040fe2000bf06270 */
[----:B------:R-:W-:Y:S01]  /*07a0*/  IMAD.WIDE.U32 R4, R5, 0x4, R2 ;  /* 0x0000000405047825 */ /* 0x000fe200078e0002 */
[----:B------:R-:W-:Y:S02]  /*07b0*/  ISETP.GE.AND P6, PT, R0, UR7, PT ;  /* 0x0000000700007c0c */ /* 0x000fe4000bfc6270 */
[----:B------:R-:W-:Y:S02]  /*07c0*/  ISETP.GE.AND P5, PT, R6, UR7, PT ;  /* 0x0000000706007c0c */ /* 0x000fe4000bfa6270 */
[----:B------:R-:W-:Y:S01]  /*07d0*/  ISETP.GE.AND P4, PT, R7, UR7, PT ;  /* 0x0000000707007c0c */ /* 0x000fe2000bf86270 */
[----:B------:R-:W-:Y:S01]  /*07e0*/  BAR.SYNC.DEFER_BLOCKING 0x0 ;  /* 0x0000000000007b1d */ /* 0x000fe20000010000 */
[----:B------:R-:W-:-:S02]  /*07f0*/  LOP3.LUT R0, R28, 0x80, RZ, 0xfc, !PT ;  /* 0x000000801c007812 */ /* 0x000fc400078efcff */
[----:B------:R-:W-:Y:S02]  /*0800*/  LOP3.LUT R3, R28, 0xa0, RZ, 0xfc, !PT ;  /* 0x000000a01c037812 */ /* 0x000fe400078efcff */
[----:B------:R-:W-:Y:S01]  /*0810*/  ISETP.GE.AND P3, PT, R0, UR7, PT ;  /* 0x0000000700007c0c */ /* 0x000fe2000bf66270 */
[----:B------:R-:W-:Y:S01]  /*0820*/  HFMA2 R0, -RZ, RZ, 0, 0 ;  /* 0x00000000ff007431 */ /* 0x000fe200000001ff */
[----:B------:R-:W-:Y:S02]  /*0830*/  @P0 LOP3.LUT R25, R25, 0x100, RZ, 0xfc, !PT ;  /* 0x0000010019190812 */ /* 0x000fe400078efcff */
[----:B------:R-:W-:Y:S02]  /*0840*/  LEA R2, P0, R28, UR12, 0x2 ;  /* 0x0000000c1c027c11 */ /* 0x000fe4000f8010ff */
[----:B------:R-:W-:Y:S02]  /*0850*/  LOP3.LUT R25, R25, 0xffffff7f, RZ, 0xc0, !PT ;  /* 0xffffff7f19197812 */ /* 0x000fe400078ec0ff */
[----:B------:R-:W-:-:S02]  /*0860*/  ISETP.GE.AND P2, PT, R3, UR7, PT ;  /* 0x0000000703007c0c */ /* 0x000fc4000bf46270 */
[----:B------:R-:W-:Y:S02]  /*0870*/  @P6 LOP3.LUT R25, R25, 0x80, RZ, 0xfc, !PT ;  /* 0x0000008019196812 */ /* 0x000fe400078efcff */
[----:B------:R-:W-:Y:S02]  /*0880*/  IADD3.X R3, PT, PT, RZ, UR14, RZ, P0, !PT ;  /* 0x0000000eff037c10 */ /* 0x000fe400087fe4ff */
[----:B------:R-:W-:Y:S02]  /*0890*/  LOP3.LUT R25, R25, 0xffffffbf, RZ, 0xc0, !PT ;  /* 0xffffffbf19197812 */ /* 0x000fe400078ec0ff */
[----:B------:R-:W-:Y:S02]  /*08a0*/  LOP3.LUT R6, R28, 0xc0, RZ, 0xfc, !PT ;  /* 0x000000c01c067812 */ /* 0x000fe400078efcff */
[----:B------:R-:W-:Y:S01]  /*08b0*/  @P5 LOP3.LUT R25, R25, 0x40, RZ, 0xfc, !PT ;  /* 0x0000004019195812 */ /* 0x000fe200078efcff */
[----:B------:R-:W2:Y:S01]  /*08c0*/  @!P3 LDG.E R9, desc[UR24][R4.64+0x200] ;  /* 0x000200180409b981 */ /* 0x000ea2000c1e1900 */
[----:B------:R-:W-:-:S02]  /*08d0*/  ISETP.GE.AND P1, PT, R6, UR7, PT ;  /* 0x0000000706007c0c */ /* 0x000fc4000bf26270 */
[----:B------:R-:W-:Y:S02]  /*08e0*/  CS2R R6, SRZ ;  /* 0x0000000000067805 */ /* 0x000fe4000001ff00 */
        /* <DEDUP_REMOVED lines=8> */
[C---:B------:R-:W-:Y:S01]  /*0970*/  LOP3.LUT R12, R28.reuse, 0xe0, RZ, 0xfc, !PT ;  /* 0x000000e01c0c7812 */ /* 0x040fe200078efcff */
[----:B------:R-:W3:Y:S01]  /*0980*/  @!P1 LDG.E R11, desc[UR24][R4.64+0x300] ;  /* 0x00030018040b9981 */ /* 0x000ee2000c1e1900 */
[----:B------:R-:W-:Y:S02]  /*0990*/  @P3 LOP3.LUT R25, R25, 0x10, RZ, 0xfc, !PT ;  /* 0x0000001019193812 */ /* 0x000fe400078efcff */
[----:B------:R-:W-:Y:S01]  /*09a0*/  LOP3.LUT R14, R28, 0x100, RZ, 0xfc, !PT ;  /* 0x000001001c0e7812 */ /* 0x000fe200078efcff */
[----:B------:R-:W2:Y:S01]  /*09b0*/  @!P4 LDG.E R8, desc[UR24][R4.64+0x180] ;  /* 0x000180180408c981 */ /* 0x000ea2000c1e1900 */
[----:B------:R-:W-:-:S03]  /*09c0*/  LOP3.LUT R25, R25, 0xfffffff7, RZ, 0xc0, !PT ;  /* 0xfffffff719197812 */ /* 0x000fc600078ec0ff */
[----:B------:R-:W4:Y:S01]  /*09d0*/  @!P0 LDG.E R0, desc[UR24][R4.64] ;  /* 0x0000001804008981 */ /* 0x000f22000c1e1900 */
        /* <DEDUP_REMOVED lines=9> */
[----:B------:R-:W-:-:S09]  /*0a70*/  LOP3.LUT R16, R28, 0x120, RZ, 0xfc, !PT ;  /* 0x000001201c107812 */ /* 0x000fd200078efcff */
[----:B------:R-:W-:Y:S01]  /*0a80*/  @P0 LOP3.LUT R25, R25, 0x1, RZ, 0xfc, !PT ;  /* 0x0000000119190812 */ /* 0x000fe200078efcff */
[----:B------:R-:W3:Y:S01]  /*0a90*/  @!P0 LDG.E R15, desc[UR24][R4.64+0x400] ;  /* 0x00040018040f8981 */ /* 0x000ee2000c1e1900 */
[----:B------:R-:W-:-:S04]  /*0aa0*/  ISETP.GE.AND P0, PT, R16, UR7, PT ;  /* 0x0000000710007c0c */ /* 0x000fc8000bf06270 */
[----:B------:R-:W-:-:S09]  /*0ab0*/  P2R R29, PR, RZ, 0x1 ;  /* 0x00000001ff1d7803 */ /* 0x000fd20000000000 */
[----:B------:R-:W3:Y:S01]  /*0ac0*/  @!P0 LDG.E R17, desc[UR24][R4.64+0x480] ;  /* 0x0004801804118981 */ /* 0x000ee2000c1e1900 */
[----:B------:R-:W-:-:S04]  /*0ad0*/  LOP3.LUT P0, RZ, R25, 0x1, RZ, 0xc0, !PT ;  /* 0x0000000119ff7812 */ /* 0x000fc8000780c0ff */
[----:B------:R-:W-:Y:S02]  /*0ae0*/  P2R R31, PR, RZ, 0x1 ;  /* 0x00000001ff1f7803 */ /* 0x000fe40000000000 */
[----:B------:R-:W-:-:S04]  /*0af0*/  LOP3.LUT P0, RZ, R25, 0x2, RZ, 0xc0, !PT ;  /* 0x0000000219ff7812 */ /* 0x000fc8000780c0ff */
[----:B------:R-:W-:Y:S02]  /*0b00*/  P2R R41, PR, RZ, 0x1 ;  /* 0x00000001ff297803 */ /* 0x000fe40000000000 */
[----:B------:R-:W-:-:S04]  /*0b10*/  LOP3.LUT P0, RZ, R25, 0x4, RZ, 0xc0, !PT ;  /* 0x0000000419ff7812 */ /* 0x000fc8000780c0ff */
[----:B------:R-:W-:Y:S02]  /*0b20*/  P2R R40, PR, RZ, 0x1 ;  /* 0x00000001ff287803 */ /* 0x000fe40000000000 */
[C---:B------:R-:W-:Y:S02]  /*0b30*/  LOP3.LUT P0, RZ, R25.reuse, 0x8, RZ, 0xc0, !PT ;  /* 0x0000000819ff7812 */ /* 0x040fe4000780c0ff */
[C---:B------:R-:W-:Y:S02]  /*0b40*/  LOP3.LUT R18, R28.reuse, 0x140, RZ, 0xfc, !PT ;  /* 0x000001401c127812 */ /* 0x040fe400078efcff */
[----:B------:R-:W-:Y:S02]  /*0b50*/  P2R R39, PR, RZ, 0x1 ;  /* 0x00000001ff277803 */ /* 0x000fe40000000000 */
[----:B------:R-:W-:Y:S02]  /*0b60*/  LOP3.LUT P0, RZ, R25, 0x10, RZ, 0xc0, !PT ;  /* 0x0000001019ff7812 */ /* 0x000fe4000780c0ff */
[----:B------:R-:W-:-:S02]  /*0b70*/  LOP3.LUT R20, R28, 0x160, RZ, 0xfc, !PT ;  /* 0x000001601c147812 */ /* 0x000fc400078efcff */
[C---:B------:R-:W-:Y:S02]  /*0b80*/  LOP3.LUT R22, R28.reuse, 0x180, RZ, 0xfc, !PT ;  /* 0x000001801c167812 */ /* 0x040fe400078efcff */
[----:B------:R-:W-:Y:S02]  /*0b90*/  LOP3.LUT R24, R28, 0x1a0, RZ, 0xfc, !PT ;  /* 0x000001a01c187812 */ /* 0x000fe400078efcff */
[----:B------:R-:W-:Y:S02]  /*0ba0*/  P2R R38, PR, RZ, 0x1 ;  /* 0x00000001ff267803 */ /* 0x000fe40000000000 */
[----:B------:R-:W-:Y:S02]  /*0bb0*/  ISETP.GE.AND P1, PT, R18, UR7, PT ;  /* 0x0000000712007c0c */ /* 0x000fe4000bf26270 */
[----:B------:R-:W-:Y:S02]  /*0bc0*/  LOP3.LUT P0, RZ, R25, 0x20, RZ, 0xc0, !PT ;  /* 0x0000002019ff7812 */ /* 0x000fe4000780c0ff */
[----:B------:R-:W-:-:S02]  /*0bd0*/  ISETP.GE.AND P2, PT, R20, UR7, PT ;  /* 0x0000000714007c0c */ /* 0x000fc4000bf46270 */
[----:B------:R-:W-:Y:S02]  /*0be0*/  ISETP.GE.AND P3, PT, R22, UR7, PT ;  /* 0x0000000716007c0c */ /* 0x000fe4000bf66270 */
[----:B------:R-:W-:Y:S02]  /*0bf0*/  ISETP.GE.AND P4, PT, R24, UR7, PT ;  /* 0x0000000718007c0c */ /* 0x000fe4000bf86270 */
[----:B------:R-:W-:Y:S02]  /*0c00*/  P2R R37, PR, RZ, 0x1 ;  /* 0x00000001ff257803 */ /* 0x000fe40000000000 */
[C---:B------:R-:W-:Y:S01]  /*0c10*/  LOP3.LUT P0, RZ, R25.reuse, 0x40, RZ, 0xc0, !PT ;  /* 0x0000004019ff7812 */ /* 0x040fe2000780c0ff */
[----:B------:R-:W3:Y:S01]  /*0c20*/  @!P1 LDG.E R19, desc[UR24][R4.64+0x500] ;  /* 0x0005001804139981 */ /* 0x000ee2000c1e1900 */
[----:B------:R-:W-:Y:S02]  /*0c30*/  LOP3.LUT R12, R28, 0x1c0, RZ, 0xfc, !PT ;  /* 0x000001c01c0c7812 */ /* 0x000fe400078efcff */
[----:B------:R-:W-:Y:S01]  /*0c40*/  P2R R35, PR, RZ, 0x1 ;  /* 0x00000001ff237803 */ /* 0x000fe20000000000 */
[----:B------:R-:W3:Y:S01]  /*0c50*/  @!P2 LDG.E R21, desc[UR24][R4.64+0x580] ;  /* 0x000580180415a981 */ /* 0x000ee2000c1e1900 */
[----:B------:R-:W-:-:S02]  /*0c60*/  LOP3.LUT P0, RZ, R25, 0x80, RZ, 0xc0, !PT ;  /* 0x0000008019ff7812 */ /* 0x000fc4000780c0ff */
[----:B------:R-:W-:Y:S01]  /*0c70*/  LOP3.LUT R14, R28, 0x1e0, RZ, 0xfc, !PT ;  /* 0x000001e01c0e7812 */ /* 0x000fe200078efcff */
[----:B------:R-:W3:Y:S01]  /*0c80*/  @!P3 LDG.E R23, desc[UR24][R4.64+0x600] ;  /* 0x000600180417b981 */ /* 0x000ee2000c1e1900 */
[----:B------:R-:W-:Y:S02]  /*0c90*/  ISETP.GE.AND P5, PT, R12, UR7, PT ;  /* 0x000000070c007c0c */ /* 0x000fe4000bfa6270 */
[----:B------:R-:W-:Y:S01]  /*0ca0*/  P2R R33, PR, RZ, 0x1 ;  /* 0x00000001ff217803 */ /* 0x000fe20000000000 */
[----:B------:R-:W3:Y:S01]  /*0cb0*/  @!P4 LDG.E R26, desc[UR24][R4.64+0x680] ;  /* 0x00068018041ac981 */ /* 0x000ee2000c1e1900 */
[----:B------:R-:W-:Y:S02]  /*0cc0*/  ISETP.GE.AND P6, PT, R14, UR7, PT ;  /* 0x000000070e007c0c */ /* 0x000fe4000bfc6270 */
[----:B------:R-:W-:Y:S01]  /*0cd0*/  LOP3.LUT P0, RZ, R25, 0x100, RZ, 0xc0, !PT ;  /* 0x0000010019ff7812 */ /* 0x000fe2000780c0ff */
[----:B------:R-:W-:Y:S01]  /*0ce0*/  HFMA2 R25, -RZ, RZ, 0, 0 ;  /* 0x00000000ff197431 */ /* 0x000fe200000001ff */
[----:B------:R-:W-:-:S05]  /*0cf0*/  MOV R16, RZ ;  /* 0x000000ff00107202 */ /* 0x000fca0000000f00 */
[----:B------:R-:W3:Y:S04]  /*0d00*/  @!P5 LDG.E R25, desc[UR24][R4.64+0x700] ;  /* 0x000700180419d981 */ /* 0x000ee8000c1e1900 */
[----:B------:R0:W3:Y:S01]  /*0d10*/  @!P6 LDG.E R16, desc[UR24][R4.64+0x780] ;  /* 0x000780180410e981 */ /* 0x0000e2000c1e1900 */
        /* <DEDUP_REMOVED lines=8> */
[-C--:B------:R-:W-:Y:S02]  /*0da0*/  LEA.HI.SX32 R12, R27, R27.reuse, 0x1b ;  /* 0x0000001b1b0c7211 */ /* 0x080fe400078fdaff */
[-C--:B------:R-:W-:Y:S02]  /*0db0*/  LEA.HI.SX32 R14, R14, R27.reuse, 0x1b ;  /* 0x0000001b0e0e7211 */ /* 0x080fe400078fdaff */
[----:B------:R-:W-:-:S02]  /*0dc0*/  LEA.HI.SX32 R18, R18, R27, 0x1b ;  /* 0x0000001b12127211 */ /* 0x000fc400078fdaff */
[C---:B------:R-:W-:Y:S02]  /*0dd0*/  IADD3 R4, PT, PT, R27.reuse, 0xa0, RZ ;  /* 0x000000a01b047810 */ /* 0x040fe40007ffe0ff */
[----:B------:R-:W-:Y:S02]  /*0de0*/  LEA.HI.SX32 R20, R20, R27, 0x1b ;  /* 0x0000001b14147211 */ /* 0x000fe400078fdaff */
[----:B------:R-:W-:Y:S02]  /*0df0*/  IADD3 R22, PT, PT, R27, 0x80, RZ ;  /* 0x000000801b167810 */ /* 0x000fe40007ffe0ff */
[----:B------:R-:W-:Y:S02]  /*0e00*/  LEA R54, R12, UR26, 0x2 ;  /* 0x0000001a0c367c11 */ /* 0x000fe4000f8e10ff */
[----:B------:R-:W-:Y:S02]  /*0e10*/  LEA R53, R14, UR26, 0x2 ;  /* 0x0000001a0e357c11 */ /* 0x000fe4000f8e10ff */
[----:B------:R-:W-:-:S02]  /*0e20*/  LEA R52, R18, UR26, 0x2 ;  /* 0x0000001a12347c11 */ /* 0x000fc4000f8e10ff */
[C---:B------:R-:W-:Y:S02]  /*0e30*/  IADD3 R12, PT, PT, R27.reuse, 0xc0, RZ ;  /* 0x000000c01b0c7810 */ /* 0x040fe40007ffe0ff */
[-C--:B------:R-:W-:Y:S02]  /*0e40*/  LEA.HI.SX32 R4, R4, R27.reuse, 0x1b ;  /* 0x0000001b04047211 */ /* 0x080fe400078fdaff */
[----:B------:R-:W-:Y:S02]  /*0e50*/  LEA R51, R20, UR26, 0x2 ;  /* 0x0000001a14337c11 */ /* 0x000fe4000f8e10ff */
[C---:B------:R-:W-:Y:S02]  /*0e60*/  IADD3 R14, PT, PT, R27.reuse, 0xe0, RZ ;  /* 0x000000e01b0e7810 */ /* 0x040fe40007ffe0ff */
[----:B------:R-:W-:Y:S02]  /*0e70*/  LEA.HI.SX32 R22, R22, R27, 0x1b ;  /* 0x0000001b16167211 */ /* 0x000fe400078fdaff */
[----:B------:R-:W-:-:S02]  /*0e80*/  IADD3 R18, PT, PT, R27, 0x100, RZ ;  /* 0x000001001b127810 */ /* 0x000fc40007ffe0ff */
[C---:B------:R-:W-:Y:S02]  /*0e90*/  IADD3 R20, PT, PT, R27.reuse, 0x120, RZ ;  /* 0x000001201b147810 */ /* 0x040fe40007ffe0ff */
[-C--:B------:R-:W-:Y:S02]  /*0ea0*/  LEA.HI.SX32 R12, R12, R27.reuse, 0x1b ;  /* 0x0000001b0c0c7211 */ /* 0x080fe400078fdaff */
[----:B------:R-:W-:Y:S02]  /*0eb0*/  LEA R49, R4, UR26, 0x2 ;  /* 0x0000001a04317c11 */ /* 0x000fe4000f8e10ff */
[----:B------:R-:W-:Y:S02]  /*0ec0*/  LEA.HI.SX32 R14, R14, R27, 0x1b ;  /* 0x0000001b0e0e7211 */ /* 0x000fe400078fdaff */
[----:B------:R-:W-:Y:S02]  /*0ed0*/  IADD3 R4, PT, PT, R27, 0x160, RZ ;  /* 0x000001601b047810 */ /* 0x000fe40007ffe0ff */
[----:B------:R-:W-:-:S02]  /*0ee0*/  LEA R50, R22, UR26, 0x2 ;  /* 0x0000001a16327c11 */ /* 0x000fc4000f8e10ff */
[-C--:B------:R-:W-:Y:S02]  /*0ef0*/  LEA.HI.SX32 R18, R18, R27.reuse, 0x1b ;  /* 0x0000001b12127211 */ /* 0x080fe400078fdaff */
[-C--:B------:R-:W-:Y:S02]  /*0f00*/  LEA.HI.SX32 R20, R20, R27.reuse, 0x1b ;  /* 0x0000001b14147211 */ /* 0x080fe400078fdaff */
[----:B------:R-:W-:Y:S02]  /*0f10*/  LEA R48, R12, UR26, 0x2 ;  /* 0x0000001a0c307c11 */ /* 0x000fe4000f8e10ff */
[----:B------:R-:W-:Y:S02]  /*0f20*/  LEA R47, R14, UR26, 0x2 ;  /* 0x0000001a0e2f7c11 */ /* 0x000fe4000f8e10ff */
[----:B------:R-:W-:Y:S02]  /*0f30*/  LEA.HI.SX32 R4, R4, R27, 0x1b ;  /* 0x0000001b04047211 */ /* 0x000fe400078fdaff */
[----:B------:R-:W-:-:S02]  /*0f40*/  LEA R46, R18, UR26, 0x2 ;  /* 0x0000001a122e7c11 */ /* 0x000fc4000f8e10ff */
[----:B------:R-:W-:Y:S02]  /*0f50*/  LEA R45, R20, UR26, 0x2 ;  /* 0x0000001a142d7c11 */ /* 0x000fe4000f8e10ff */
[C---:B------:R-:W-:Y:S02]  /*0f60*/  IADD3 R12, PT, PT, R27.reuse, 0x1c0, RZ ;  /* 0x000001c01b0c7810 */ /* 0x040fe40007ffe0ff */
[----:B------:R-:W-:Y:S02]  /*0f70*/  IADD3 R14, PT, PT, R27, 0x1e0, RZ ;  /* 0x000001e01b0e7810 */ /* 0x000fe40007ffe0ff */
[----:B------:R-:W-:Y:S02]  /*0f80*/  LEA R43, R4, UR26, 0x2 ;  /* 0x0000001a042b7c11 */ /* 0x000fe4000f8e10ff */
[-C--:B------:R-:W-:Y:S02]  /*0f90*/  LEA.HI.SX32 R12, R12, R27.reuse, 0x1b ;  /* 0x0000001b0c0c7211 */ /* 0x080fe400078fdaff */
[----:B------:R-:W-:-:S02]  /*0fa0*/  LEA.HI.SX32 R14, R14, R27, 0x1b ;  /* 0x0000001b0e0e7211 */ /* 0x000fc400078fdaff */
[----:B------:R-:W-:Y:S02]  /*0fb0*/  LEA R164, R12, UR26, 0x2 ;  /* 0x0000001a0ca47c11 */ /* 0x000fe4000f8e10ff */
[----:B------:R-:W-:Y:S01]  /*0fc0*/  LEA R163, R14, UR26, 0x2 ;  /* 0x0000001a0ea37c11 */ /* 0x000fe2000f8e10ff */
[----:B------:R-:W-:Y:S01]  /*0fd0*/  HFMA2 R5, -RZ, RZ, 0, 0 ;  /* 0x00000000ff057431 */ /* 0x000fe200000001ff */
[----:B----4-:R0:W-:Y:S04]  /*0fe0*/  STS [R54], R0 ;  /* 0x0000000036007388 */ /* 0x0101e80000000800 */
[----:B------:R1:W-:Y:S04]  /*0ff0*/  STS [R53+0x80], R6 ;  /* 0x0000800635007388 */ /* 0x0003e80000000800 */
[----:B-----5:R-:W-:Y:S01]  /*1000*/  STS [R52+0x100], R7 ;  /* 0x0001000734007388 */ /* 0x020fe20000000800 */
[----:B0-----:R-:W-:-:S03]  /*1010*/  IADD3 R0, PT, PT, R27, 0x140, RZ ;  /* 0x000001401b007810 */ /* 0x001fc60007ffe0ff */
[----:B--2---:R0:W-:Y:S01]  /*1020*/  STS [R51+0x180], R8 ;  /* 0x0001800833007388 */ /* 0x0041e20000000800 */
[C---:B-1----:R-:W-:Y:S02]  /*1030*/  IADD3 R6, PT, PT, R27.reuse, 0x180, RZ ;  /* 0x000001801b067810 */ /* 0x042fe40007ffe0ff */
[-C--:B------:R-:W-:Y:S01]  /*1040*/  LEA.HI.SX32 R0, R0, R27.reuse, 0x1b ;  /* 0x0000001b00007211 */ /* 0x080fe200078fdaff */
[----:B------:R-:W-:Y:S01]  /*1050*/  STS [R50+0x200], R9 ;  /* 0x0002000932007388 */ /* 0x000fe20000000800 */
[-C--:B------:R-:W-:Y:S02]  /*1060*/  LEA.HI.SX32 R6, R6, R27.reuse, 0x1b ;  /* 0x0000001b06067211 */ /* 0x080fe400078fdaff */
[----:B0-----:R-:W-:Y:S01]  /*1070*/  IADD3 R8, PT, PT, R27, 0x1a0, RZ ;  /* 0x000001a01b087810 */ /* 0x001fe20007ffe0ff */
[----:B---3--:R0:W-:Y:S01]  /*1080*/  STS [R49+0x280], R10 ;  /* 0x0002800a31007388 */ /* 0x0081e20000000800 */
[----:B------:R-:W-:Y:S02]  /*1090*/  LEA R44, R0, UR26, 0x2 ;  /* 0x0000001a002c7c11 */ /* 0x000fe4000f8e10ff */
[----:B------:R-:W-:Y:S01]  /*10a0*/  LEA.HI.SX32 R8, R8, R27, 0x1b ;  /* 0x0000001b08087211 */ /* 0x000fe200078fdaff */
[----:B------:R-:W-:Y:S01]  /*10b0*/  STS [R48+0x300], R11 ;  /* 0x0003000b30007388 */ /* 0x000fe20000000800 */
[----:B------:R-:W-:Y:S01]  /*10c0*/  LEA R42, R6, UR26, 0x2 ;  /* 0x0000001a062a7c11 */ /* 0x000fe2000f8e10ff */
[----:B------:R-:W-:Y:S01]  /*10d0*/  IMAD R27, R80, 0xf, R27 ;  /* 0x0000000f501b7824 */ /* 0x000fe200078e021b */
[----:B------:R-:W-:Y:S01]  /*10e0*/  LEA R165, R8, UR26, 0x2 ;  /* 0x0000001a08a57c11 */ /* 0x000fe2000f8e10ff */
[----:B------:R-:W-:Y:S04]  /*10f0*/  STS [R47+0x380], R13 ;  /* 0x0003800d2f007388 */ /* 0x000fe80000000800 */
[----:B------:R-:W-:Y:S01]  /*1100*/  STS [R46+0x400], R15 ;  /* 0x0004000f2e007388 */ /* 0x000fe20000000800 */
[C---:B------:R-:W-:Y:S01]  /*1110*/  VIADD R18, R27.reuse, 0x6 ;  /* 0x000000061b127836 */ /* 0x040fe20000000000 */
[----:B------:R-:W-:-:S02]  /*1120*/  IADD3 R0, PT, PT, R27, 0x1, RZ ;  /* 0x000000011b007810 */ /* 0x000fc40007ffe0ff */
[C---:B------:R-:W-:Y:S02]  /*1130*/  IADD3 R4, PT, PT, R27.reuse, 0x2, RZ ;  /* 0x000000021b047810 */ /* 0x040fe40007ffe0ff */
[C---:B------:R-:W-:Y:S01]  /*1140*/  IADD3 R6, PT, PT, R27.reuse, 0x3, RZ ;  /* 0x000000031b067810 */ /* 0x040fe20007ffe0ff */
[----:B------:R-:W-:Y:S01]  /*1150*/  STS [R45+0x480], R17 ;  /* 0x000480112d007388 */ /* 0x000fe20000000800 */
[C---:B------:R-:W-:Y:S02]  /*1160*/  IADD3 R8, PT, PT, R27.reuse, 0x4, RZ ;  /* 0x000000041b087810 */ /* 0x040fe40007ffe0ff */
[C---:B0-----:R-:W-:Y:S02]  /*1170*/  IADD3 R10, PT, PT, R27.reuse, 0x5, RZ ;  /* 0x000000051b0a7810 */ /* 0x041fe40007ffe0ff */
        /* <DEDUP_REMOVED lines=17> */
[-C--:B------:R-:W-:Y:S01]  /*1290*/  LEA.HI.SX32 R28, R28, R27.reuse, 0x1b ;  /* 0x0000001b1c1c7211 */ /* 0x080fe200078fdaff */
[----:B------:R-:W-:Y:S04]  /*12a0*/  STS [R44+0x500], R19 ;  /* 0x000500132c007388 */ /* 0x000fe80000000800 */
[----:B------:R-:W-:Y:S04]  /*12b0*/  STS [R43+0x580], R21 ;  /* 0x000580152b007388 */ /* 0x000fe80000000800 */
[----:B------:R-:W-:Y:S04]  /*12c0*/  STS [R42+0x600], R23 ;  /* 0x000600172a007388 */ /* 0x000fe80000000800 */
[----:B------:R0:W-:Y:S01]  /*12d0*/  STS [R165+0x680], R26 ;  /* 0x0006801aa5007388 */ /* 0x0001e20000000800 */
[----:B------:R-:W-:-:S02]  /*12e0*/  LEA.HI.SX32 R30, R30, R27, 0x1b ;  /* 0x0000001b1e1e7211 */ /* 0x000fc400078fdaff */
[-C--:B------:R-:W-:Y:S02]  /*12f0*/  LEA.HI.SX32 R32, R32, R27.reuse, 0x1b ;  /* 0x0000001b20207211 */ /* 0x080fe400078fdaff */
[-C--:B------:R-:W-:Y:S02]  /*1300*/  LEA.HI.SX32 R34, R34, R27.reuse, 0x1b ;  /* 0x0000001b22227211 */ /* 0x080fe400078fdaff */
[C---:B0-----:R-:W-:Y:S02]  /*1310*/  IADD3 R26, PT, PT, R27.reuse, 0xb, RZ ;  /* 0x0000000b1b1a7810 */ /* 0x041fe40007ffe0ff */
[-C--:B------:R-:W-:Y:S02]  /*1320*/  LEA.HI.SX32 R36, R36, R27.reuse, 0x1b ;  /* 0x0000001b24247211 */ /* 0x080fe400078fdaff */
[-C--:B------:R-:W-:Y:S02]  /*1330*/  LEA.HI.SX32 R26, R26, R27.reuse, 0x1b ;  /* 0x0000001b1a1a7211 */ /* 0x080fe400078fdaff */
[----:B------:R-:W-:-:S02]  /*1340*/  LEA.HI.SX32 R162, R27, R27, 0x1b ;  /* 0x0000001b1ba27211 */ /* 0x000fc400078fdaff */
        /* <DEDUP_REMOVED lines=36> */
[----:B------:R-:W-:Y:S01]  /*1590*/  MOV R0, RZ ;  /* 0x000000ff00007202 */ /* 0x000fe20000000f00 */
[----:B------:R-:W-:-:S04]  /*15a0*/  HFMA2 R4, -RZ, RZ, 0, 0 ;  /* 0x00000000ff047431 */ /* 0x000fc800000001ff */
[----:B------:R-:W2:Y:S01]  /*15b0*/  @!P0 LDG.E R5, desc[UR24][R2.64] ;  /* 0x0000001802058981 */ /* 0x000ea2000c1e1900 */
[----:B------:R-:W-:-:S13]  /*15c0*/  ISETP.NE.AND P0, PT, R33, RZ, PT ;  /* 0x000000ff2100720c */ /* 0x000fda0003f05270 */
[----:B------:R-:W3:Y:S01]  /*15d0*/  @!P0 LDG.E R0, desc[UR24][R2.64+0x80] ;  /* 0x0000801802008981 */ /* 0x000ee2000c1e1900 */
[----:B------:R-:W-:Y:S02]  /*15e0*/  ISETP.NE.AND P0, PT, R35, RZ, PT ;  /* 0x000000ff2300720c */ /* 0x000fe40003f05270 */
[----:B------:R-:W-:-:S11]  /*15f0*/  CS2R R6, SRZ ;  /* 0x0000000000067805 */ /* 0x000fd6000001ff00 */
        /* <DEDUP_REMOVED lines=121> */
.L_x_821:
[----:B------:R-:W-:Y:S05]  /*1d90*/  BSYNC.RECONVERGENT B0 ;  /* 0x0000000000007941 */ /* 0x000fea0003800200 */
.L_x_820:
        /* <DEDUP_REMOVED lines=34> */
.L_x_823:
[----:B------:R-:W-:Y:S05]  /*1fc0*/  BSYNC.RECONVERGENT B0 ;  /* 0x0000000000007941 */ /* 0x000fea0003800200 */
.L_x_822:
        /* <DEDUP_REMOVED lines=36> */
.L_x_825:
[----:B------:R-:W-:Y:S05]  /*2210*/  BSYNC.RECONVERGENT B0 ;  /* 0x0000000000007941 */ /* 0x000fea0003800200 */
.L_x_824:
        /* <DEDUP_REMOVED lines=34> */
.L_x_827:
[----:B------:R-:W-:Y:S05]  /*2440*/  BSYNC.RECONVERGENT B0 ;  /* 0x0000000000007941 */ /* 0x000fea0003800200 */
.L_x_826:
        /* <DEDUP_REMOVED lines=36> */
.L_x_829:
[----:B------:R-:W-:Y:S05]  /*2690*/  BSYNC.RECONVERGENT B0 ;  /* 0x0000000000007941 */ /* 0x000fea0003800200 */
.L_x_828:
        /* <DEDUP_REMOVED lines=34> */
.L_x_831:
[----:B------:R-:W-:Y:S05]  /*28c0*/  BSYNC.RECONVERGENT B0 ;  /* 0x0000000000007941 */ /* 0x000fea0003800200 */
.L_x_830:
        /* <DEDUP_REMOVED lines=36> */
.L_x_833:
[----:B------:R-:W-:Y:S05]  /*2b10*/  BSYNC.RECONVERGENT B0 ;  /* 0x0000000000007941 */ /* 0x000fea0003800200 */
.L_x_832:
        /* <DEDUP_REMOVED lines=34> */
.L_x_835:
[----:B------:R-:W-:Y:S05]  /*2d40*/  BSYNC.RECONVERGENT B0 ;  /* 0x0000000000007941 */ /* 0x000fea0003800200 */
.L_x_834:
        /* <DEDUP_REMOVED lines=37> */
.L_x_837:
[----:B------:R-:W-:Y:S05]  /*2fa0*/  BSYNC.RECONVERGENT B0 ;  /* 0x0000000000007941 */ /* 0x000fea0003800200 */
.L_x_836:
        /* <DEDUP_REMOVED lines=39> */
.L_x_839:
[----:B------:R-:W-:Y:S05]  /*3220*/  BSYNC.RECONVERGENT B0 ;  /* 0x0000000000007941 */ /* 0x000fea0003800200 */
.L_x_838:
        /* <DEDUP_REMOVED lines=45> */
.L_x_841:
[----:B------:R-:W-:Y:S05]  /*3500*/  BSYNC.RECONVERGENT B0 ;  /* 0x0000000000007941 */ /* 0x000fea0003800200 */
.L_x_840:
        /* <DEDUP_REMOVED lines=32> */
.L_x_843:
[----:B------:R-:W-:Y:S05]  /*3710*/  BSYNC.RECONVERGENT B0 ;  /* 0x0000000000007941 */ /* 0x000fea0003800200 */
.L_x_842:
        /* <DEDUP_REMOVED lines=32> */
.L_x_845:
[----:B------:R-:W-:Y:S05]  /*3920*/  BSYNC.RECONVERGENT B0 ;  /* 0x0000000000007941 */ /* 0x000fea0003800200 */
.L_x_844:
        /* <DEDUP_REMOVED lines=32> */
.L_x_847:
[----:B------:R-:W-:Y:S05]  /*3b30*/  BSYNC.RECONVERGENT B0 ;  /* 0x0000000000007941 */ /* 0x000fea0003800200 */
.L_x_846:
        /* <DEDUP_REMOVED lines=32> */
.L_x_849:
[----:B------:R-:W-:Y:S05]  /*3d40*/  BSYNC.RECONVERGENT B0 ;  /* 0x0000000000007941 */ /* 0x000fea0003800200 */
.L_x_848:
        /* <DEDUP_REMOVED lines=32> */
.L_x_851:
[----:B------:R-:W-:Y:S05]  /*3f50*/  BSYNC.RECONVERGENT B0 ;  /* 0x0000000000007941 */ /* 0x000fea0003800200 */
.L_x_850:
        /* <DEDUP_REMOVED lines=10> */
[----:B------:R-:W-:Y:S01]  /*4000*/  LOP3.LUT R3, R82, 0x3e0, RZ, 0xc0, !PT ;  /* 0x000003e052037812 */ /* 0x000fe200078ec0ff */
[----:B------:R-:W-:Y:S01]  /*4010*/  FMUL.FTZ R25, R25, R54 ;  /* 0x0000003619197220 */ /* 0x000fe20000410000 */
[----:B------:R-:W-:Y:S01]  /*4020*/  ISETP.NE.AND P0, PT, RZ, UR6, PT ;  /* 0x00000006ff007c0c */ /* 0x000fe2000bf05270 */
[----:B------:R-:W-:Y:S01]  /*4030*/  USHF.L.U32 UR7, UR6, 0xb, URZ ;  /* 0x0000000b06077899 */ /* 0x000fe200080006ff */
[----:B------:R-:W-:Y:S01]  /*4040*/  IADD3 R0, PT, PT, R3, R80, RZ ;  /* 0x0000005003007210 */ /* 0x000fe20007ffe0ff */
[----:B------:R-:W-:Y:S01]  /*4050*/  FMUL.FTZ R24, R24, R55 ;  /* 0x0000003718187220 */ /* 0x000fe20000410000 */
[----:B------:R-:W-:Y:S01]  /*4060*/  ISETP.EQ.AND P0, PT, R4, RZ, P0 ;  /* 0x000000ff0400720c */ /* 0x000fe20000702270 */
[----:B------:R-:W-:Y:S01]  /*4070*/  FMUL.FTZ R23, R23, R56 ;  /* 0x0000003817177220 */ /* 0x000fe20000410000 */
[----:B------:R-:W-:Y:S01]  /*4080*/  FMUL.FTZ R22, R22, R57 ;  /* 0x0000003916167220 */ /* 0x000fe20000410000 */
[----:B------:R-:W-:-:S02]  /*4090*/  IMAD R0, R3, 0x1f, R0 ;  /* 0x0000001f03007824 */ /* 0x000fc400078e0200 */
[----:B------:R-:W-:Y:S01]  /*40a0*/  FMUL.FTZ R21, R21, R58 ;  /* 0x0000003a15157220 */ /* 0x000fe20000410000 */
[----:B------:R-:W-:Y:S01]  /*40b0*/  FMUL.FTZ R20, R20, R59 ;  /* 0x0000003b14147220 */ /* 0x000fe20000410000 */
[----:B------:R-:W-:Y:S01]  /*40c0*/  FMUL.FTZ R19, R19, R60 ;  /* 0x0000003c13137220 */ /* 0x000fe20000410000 */
[----:B------:R-:W-:Y:S01]  /*40d0*/  FMUL.FTZ R18, R18, R61 ;  /* 0x0000003d12127220 */ /* 0x000fe20000410000 */
[C---:B------:R-:W-:Y:S01]  /*40e0*/  IADD3 R3, PT, PT, R0.reuse, 0x20, RZ ;  /* 0x0000002000037810 */ /* 0x040fe20007ffe0ff */
[----:B------:R-:W-:Y:S01]  /*40f0*/  FMUL.FTZ R17, R17, R62 ;  /* 0x0000003e11117220 */ /* 0x000fe20000410000 */
[C---:B------:R-:W-:Y:S01]  /*4100*/  IADD3 R5, PT, PT, R0.reuse, 0x80, RZ ;  /* 0x0000008000057810 */ /* 0x040fe20007ffe0ff */
[----:B0-----:R-:W-:Y:S01]  /*4110*/  UIMAD.WIDE.U32 UR8, UR17, UR20, URZ ;  /* 0x00000014110872a5 */ /* 0x001fe2000f8e00ff */
[----:B------:R-:W-:Y:S01]  /*4120*/  IADD3 R7, PT, PT, R0, 0xa0, RZ ;  /* 0x000000a000077810 */ /* 0x000fe20007ffe0ff */
[----:B------:R-:W-:Y:S01]  /*4130*/  FMUL.FTZ R16, R16, R63 ;  /* 0x0000003f10107220 */ /* 0x000fe20000410000 */
[C---:B------:R-:W-:Y:S01]  /*4140*/  IADD3 R9, PT, PT, R0.reuse, 0xc0, RZ ;  /* 0x000000c000097810 */ /* 0x040fe20007ffe0ff */
[----:B------:R-:W-:Y:S01]  /*4150*/  UIMAD UR20, UR17, UR21, UR9 ;  /* 0x00000015111472a4 */ /* 0x000fe2000f8e0209 */
[C---:B------:R-:W-:Y:S01]  /*4160*/  IADD3 R41, PT, PT, R0.reuse, 0xe0, RZ ;  /* 0x000000e000297810 */ /* 0x040fe20007ffe0ff */
[----:B------:R-:W-:Y:S01]  /*4170*/  ULEA UR21, UR18, -UR7, 0x1 ;  /* 0x8000000712157291 */ /* 0x000fe2000f8e08ff */
[C---:B------:R-:W-:Y:S01]  /*4180*/  IADD3 R43, PT, PT, R0.reuse, 0x100, RZ ;  /* 0x00000100002b7810 */ /* 0x040fe20007ffe0ff */
[----:B------:R-:W-:Y:S01]  /*4190*/  FMUL.FTZ R15, R15, R64 ;  /* 0x000000400f0f7220 */ /* 0x000fe20000410000 */
[----:B------:R-:W-:Y:S01]  /*41a0*/  IADD3 R45, PT, PT, R0, 0x120, RZ ;  /* 0x00000120002d7810 */ /* 0x000fe20007ffe0ff */
[----:B------:R-:W-:Y:S01]  /*41b0*/  FMUL.FTZ R14, R14, R65 ;  /* 0x000000410e0e7220 */ /* 0x000fe20000410000 */
[C---:B------:R-:W-:Y:S01]  /*41c0*/  IADD3 R47, PT, PT, R0.reuse, 0x140, RZ ;  /* 0x00000140002f7810 */ /* 0x040fe20007ffe0ff */
[----:B------:R-:W-:Y:S01]  /*41d0*/  FMUL.FTZ R13, R13, R66 ;  /* 0x000000420d0d7220 */ /* 0x000fe20000410000 */
[----:B------:R-:W-:Y:S01]  /*41e0*/  IADD3 R49, PT, PT, R0, 0x160, RZ ;  /* 0x0000016000317810 */ /* 0x000fe20007ffe0ff */
[----:B------:R-:W-:Y:S01]  /*41f0*/  FMUL.FTZ R12, R12, R67 ;  /* 0x000000430c0c7220 */ /* 0x000fe20000410000 */
[----:B------:R-:W-:Y:S01]  /*4200*/  LEA.HI.SX32 R3, R3, R0, 0x1b ;  /* 0x0000000003037211 */ /* 0x000fe200078fdaff */
[----:B------:R-:W-:Y:S01]  /*4210*/  FMUL.FTZ R11, R11, R68 ;  /* 0x000000440b0b7220 */ /* 0x000fe20000410000 */
[-C--:B------:R-:W-:Y:S01]  /*4220*/  LEA.HI.SX32 R5, R5, R0.reuse, 0x1b ;  /* 0x0000000005057211 */ /* 0x080fe200078fdaff */
[----:B------:R-:W-:Y:S01]  /*4230*/  FMUL.FTZ R10, R10, R69 ;  /* 0x000000450a0a7220 */ /* 0x000fe20000410000 */
[-C--:B------:R-:W-:Y:S01]  /*4240*/  LEA.HI.SX32 R7, R7, R0.reuse, 0x1b ;  /* 0x0000000007077211 */ /* 0x080fe200078fdaff */
[----:B------:R-:W0:Y:S01]  /*4250*/  LDCU UR44, c[0x0][0x38c] ;  /* 0x00007180ff2c77ac */ /* 0x000e220008000800 */
[----:B------:R-:W-:-:S02]  /*4260*/  LEA.HI.SX32 R6, R9, R0, 0x1b ;  /* 0x0000000009067211 */ /* 0x000fc400078fdaff */
[-C--:B------:R-:W-:Y:S01]  /*4270*/  LEA.HI.SX32 R41, R41, R0.reuse, 0x1b ;  /* 0x0000000029297211 */ /* 0x080fe200078fdaff */
[----:B------:R-:W1:Y:S01]  /*4280*/  LDCU UR43, c[0x0][0x388] ;  /* 0x00007100ff2b77ac */ /* 0x000e620008000800 */
[-C--:B------:R-:W-:Y:S02]  /*4290*/  LEA.HI.SX32 R4, R43, R0.reuse, 0x1b ;  /* 0x000000002b047211 */ /* 0x080fe400078fdaff */
[-C--:B------:R-:W-:Y:S01]  /*42a0*/  LEA.HI.SX32 R45, R45, R0.reuse, 0x1b ;  /* 0x000000002d2d7211 */ /* 0x080fe200078fdaff */
[----:B------:R-:W2:Y:S01]  /*42b0*/  LDCU.64 UR36, c[0x0][0x3a8] ;  /* 0x00007500ff2477ac */ /* 0x000ea20008000a00 */
[-C--:B------:R-:W-:Y:S02]  /*42c0*/  LEA.HI.SX32 R2, R47, R0.reuse, 0x1b ;  /* 0x000000002f027211 */ /* 0x080fe400078fdaff */
[----:B------:R-:W-:Y:S01]  /*42d0*/  LEA.HI.SX32 R0, R49, R0, 0x1b ;  /* 0x0000000031007211 */ /* 0x000fe200078fdaff */
[----:B------:R-:W3:Y:S01]  /*42e0*/  LDCU.64 UR34, c[0x0][0x440] ;  /* 0x00008800ff2277ac */ /* 0x000ee20008000a00 */
[----:B------:R-:W-:-:S02]  /*42f0*/  LEA R9, R3, UR26, 0x2 ;  /* 0x0000001a03097c11 */ /* 0x000fc4000f8e10ff */
[----:B------:R-:W-:Y:S01]  /*4300*/  LEA R8, R5, UR26, 0x2 ;  /* 0x0000001a05087c11 */ /* 0x000fe2000f8e10ff */
[----:B------:R-:W4:Y:S01]  /*4310*/  LDCU.64 UR32, c[0x0][0x3d8] ;  /* 0x00007b00ff2077ac */ /* 0x000f220008000a00 */
[----:B------:R-:W-:Y:S02]  /*4320*/  ISETP.GE.AND P1, PT, R81, UR21, PT ;  /* 0x0000001551007c0c */ /* 0x000fe4000bf26270 */
[----:B------:R-:W-:Y:S01]  /*4330*/  LEA R7, R7, UR26, 0x2 ;  /* 0x0000001a07077c11 */ /* 0x000fe2000f8e10ff */
[----:B------:R-:W0:Y:S01]  /*4340*/  LDCU.64 UR30, c[0x0][0x3e0] ;  /* 0x00007c00ff1e77ac */ /* 0x000e220008000a00 */
[----:B------:R-:W-:Y:S02]  /*4350*/  LEA R6, R6, UR26, 0x2 ;  /* 0x0000001a06067c11 */ /* 0x000fe4000f8e10ff */
[----:B------:R-:W-:Y:S01]  /*4360*/  LEA R5, R41, UR26, 0x2 ;  /* 0x0000001a29057c11 */ /* 0x000fe2000f8e10ff */
[----:B------:R-:W0:Y:S01]  /*4370*/  LDCU.64 UR28, c[0x0][0x450] ;  /* 0x00008a00ff1c77ac */ /* 0x000e220008000a00 */
[----:B------:R-:W-:-:S02]  /*4380*/  LEA R4, R4, UR26, 0x2 ;  /* 0x0000001a04047c11 */ /* 0x000fc4000f8e10ff */
[----:B------:R-:W-:Y:S01]  /*4390*/  LEA R3, R45, UR26, 0x2 ;  /* 0x0000001a2d037c11 */ /* 0x000fe2000f8e10ff */
[----:B------:R-:W0:Y:S01]  /*43a0*/  LDCU.64 UR22, c[0x0][0x480] ;  /* 0x00009000ff1677ac */ /* 0x000e220008000a00 */
[----:B------:R-:W-:Y:S02]  /*43b0*/  LEA R2, R2, UR26, 0x2 ;  /* 0x0000001a02027c11 */ /* 0x000fe4000f8e10ff */
[----:B------:R-:W-:Y:S01]  /*43c0*/  LEA R0, R0, UR26, 0x2 ;  /* 0x0000001a00007c11 */ /* 0x000fe2000f8e10ff */
[----:B------:R-:W0:Y:S01]  /*43d0*/  LDCU.64 UR38, c[0x0][0x3c0] ;  /* 0x00007800ff2677ac */ /* 0x000e220008000a00 */
[----:B-123--:R-:W-:-:S05]  /*43e0*/  UMOV UR7, URZ ;  /* 0x000000ff00077c82 */ /* 0x00efca0008000000 */
.L_x_858:
[----:B0-----:R-:W-:Y:S01]  /*43f0*/  MOV R47, UR38 ;  /* 0x00000026002f7c02 */ /* 0x001fe20008000f00 */
[----:B------:R-:W-:Y:S01]  /*4400*/  @!P1 IMAD.MOV.U32 R45, RZ, RZ, RZ ;  /* 0x000000ffff2d9224 */ /* 0x000fe200078e00ff */
[----:B------:R-:W-:Y:S01]  /*4410*/  @!P1 MOV R44, R81 ;  /* 0x00000051002c9202 */ /* 0x000fe20000000f00 */
[----:B------:R-:W-:Y:S01]  /*4420*/  UMOV UR18, UR8 ;  /* 0x0000000800127c82 */ /* 0x000fe20008000000 */
[----:B------:R-:W-:Y:S01]  /*4430*/  SHF.L.U32 R89, R82, 0x5, RZ ;  /* 0x0000000552597819 */ /* 0x000fe200000006ff */
[----:B------:R-:W-:Y:S01]  /*4440*/  UMOV UR19, UR20 ;  /* 0x0000001400137c82 */ /* 0x000fe20008000000 */
[----:B------:R-:W-:Y:S01]  /*4450*/  MOV R49, UR39 ;  /* 0x0000002700317c02 */ /* 0x000fe20008000f00 */
[----:B------:R-:W-:Y:S01]  /*4460*/  @!P1 IMAD.WIDE.U32 R44, R47, UR7, R44 ;  /* 0x000000072f2c9c25 */ /* 0x000fe2000f8e002c */
[----:B------:R-:W-:Y:S02]  /*4470*/  LOP3.LUT R89, R89, R82, RZ, 0xfc, !PT ;  /* 0x0000005259597212 */ /* 0x000fe400078efcff */
[----:B------:R-:W-:Y:S01]  /*4480*/  CS2R R50, SRZ ;  /* 0x0000000000327805 */ /* 0x000fe2000001ff00 */
[----:B------:R-:W-:-:S02]  /*4490*/  HFMA2 R88, -RZ, RZ, 0, 0 ;  /* 0x00000000ff587431 */ /* 0x000fc400000001ff */
[----:B------:R-:W-:Y:S01]  /*44a0*/  @!P1 IMAD R43, R49, UR7, R45 ;  /* 0x00000007312b9c24 */ /* 0x000fe2000f8e022d */
[C---:B------:R-:W-:Y:S01]  /*44b0*/  @!P1 LEA R42, P2, R44.reuse, UR15, 0x2 ;  /* 0x0000000f2c2a9c11 */ /* 0x040fe2000f8410ff */
[----:B------:R-:W-:Y:S01]  /*44c0*/  HFMA2 R45, -RZ, RZ, 0, 0 ;  /* 0x00000000ff2d7431 */ /* 0x000fe200000001ff */
[----:B------:R-:W-:Y:S02]  /*44d0*/  LOP3.LUT R81, R89, 0x7c1f, RZ, 0xc0, !PT ;  /* 0x00007c1f59517812 */ /* 0x000fe400078ec0ff */
[----:B------:R-:W-:Y:S02]  /*44e0*/  CS2R R116, SRZ ;  /* 0x0000000000747805 */ /* 0x000fe4000001ff00 */
[----:B------:R-:W-:Y:S02]  /*44f0*/  @!P1 LEA.HI.X R43, R44, UR16, R43, 0x2, P2 ;  /* 0x000000102c2b9c11 */ /* 0x000fe400090f142b */
[----:B------:R-:W-:Y:S02]  /*4500*/  CS2R R120, SRZ ;  /* 0x0000000000787805 */ /* 0x000fe4000001ff00 */
[----:B------:R-:W-:-:S02]  /*4510*/  MOV R44, R81 ;  /* 0x00000051002c7202 */ /* 0x000fc40000000f00 */
[----:B------:R-:W-:Y:S02]  /*4520*/  CS2R R130, SRZ ;  /* 0x0000000000827805 */ /* 0x000fe4000001ff00 */
[C---:B------:R-:W-:Y:S01]  /*4530*/  LOP3.LUT R48, R81.reuse, 0x40, RZ, 0xfc, !PT ;  /* 0x0000004051307812 */ /* 0x040fe200078efcff */
[----:B------:R0:W2:Y:S01]  /*4540*/  @!P1 LDG.E R51, desc[UR24][R42.64] ;  /* 0x000000182a339981 */ /* 0x0000a2000c1e1900 */
[----:B------:R-:W-:Y:S01]  /*4550*/  LOP3.LUT R46, R81, 0x20, RZ, 0xfc, !PT ;  /* 0x00000020512e7812 */ /* 0x000fe200078efcff */
[----:B------:R-:W-:Y:S01]  /*4560*/  IMAD.WIDE.U32 R44, R47, UR7, R44 ;  /* 0x000000072f2c7c25 */ /* 0x000fe2000f8e002c */
[----:B------:R-:W-:Y:S01]  /*4570*/  ISETP.GE.AND P2, PT, R48, UR21, PT ;  /* 0x0000001530007c0c */ /* 0x000fe2000bf46270 */
[----:B------:R-:W-:Y:S01]  /*4580*/  UIMAD.WIDE.U32 UR18, UR7, UR36, UR18 ;  /* 0x00000024071272a5 */ /* 0x000fe2000f8e0012 */
[----:B------:R-:W-:Y:S01]  /*4590*/  LOP3.LUT R48, R81, 0x80, RZ, 0xfc, !PT ;  /* 0x0000008051307812 */ /* 0x000fe200078efcff */
[----:B------:R-:W-:Y:S01]  /*45a0*/  IMAD R45, R49, UR7, R45 ;  /* 0x00000007312d7c24 */ /* 0x000fe2000f8e022d */
[----:B------:R-:W-:Y:S01]  /*45b0*/  ISETP.GE.AND P6, PT, R46, UR21, PT ;  /* 0x000000152e007c0c */ /* 0x000fe2000bfc6270 */
[----:B------:R-:W-:Y:S01]  /*45c0*/  UIMAD UR19, UR7, UR37, UR19 ;  /* 0x00000025071372a4 */ /* 0x000fe2000f8e0213 */
[----:B------:R-:W-:Y:S01]  /*45d0*/  LOP3.LUT R47, R81, 0x60, RZ, 0xfc, !PT ;  /* 0x00000060512f7812 */ /* 0x000fe200078efcff */
[----:B------:R-:W-:Y:S01]  /*45e0*/  ULEA UR26, UP0, UR18, UR34, 0x3 ;  /* 0x00000022121a7291 */ /* 0x000fe2000f8018ff */
[----:B------:R-:W-:-:S02]  /*45f0*/  LEA R46, P5, R44, UR15, 0x2 ;  /* 0x0000000f2c2e7c11 */ /* 0x000fc4000f8a10ff */
[----:B------:R-:W-:Y:S02]  /*4600*/  LOP3.LUT R49, R81, 0xa0, RZ, 0xfc, !PT ;  /* 0x000000a051317812 */ /* 0x000fe400078efcff */
[----:B------:R-:W-:Y:S02]  /*4610*/  MOV R87, RZ ;  /* 0x000000ff00577202 */ /* 0x000fe40000000f00 */
[----:B------:R-:W-:Y:S02]  /*4620*/  MOV R125, RZ ;  /* 0x000000ff007d7202 */ /* 0x000fe40000000f00 */
[----:B------:R-:W-:Y:S02]  /*4630*/  CS2R R126, SRZ ;  /* 0x00000000007e7805 */ /* 0x000fe4000001ff00 */
[----:B------:R-:W-:Y:S01]  /*4640*/  ISETP.GE.AND P4, PT, R48, UR21, PT ;  /* 0x0000001530007c0c */ /* 0x000fe2000bf86270 */
[----:B------:R-:W-:Y:S01]  /*4650*/  ULEA.HI.X UR18, UR18, UR35, UR19, 0x3, UP0 ;  /* 0x0000002312127291 */ /* 0x000fe200080f1c13 */
[----:B------:R-:W-:-:S02]  /*4660*/  ISETP.GE.AND P3, PT, R47, UR21, PT ;  /* 0x000000152f007c0c */ /* 0x000fc4000bf66270 */
[----:B------:R-:W-:Y:S02]  /*4670*/  MOV R48, RZ ;  /* 0x000000ff00307202 */ /* 0x000fe40000000f00 */
[----:B------:R-:W-:Y:S02]  /*4680*/  LEA.HI.X R47, R44, UR16, R45, 0x2, P5 ;  /* 0x000000102c2f7c11 */ /* 0x000fe4000a8f142d */
[----:B------:R-:W-:Y:S02]  /*4690*/  ISETP.GE.AND P5, PT, R49, UR21, PT ;  /* 0x0000001531007c0c */ /* 0x000fe4000bfa6270 */
[C---:B------:R-:W-:Y:S01]  /*46a0*/  LOP3.LUT R45, R81.reuse, 0xe0, RZ, 0xfc, !PT ;  /* 0x000000e0512d7812 */ /* 0x040fe200078efcff */
[----:B------:R-:W3:Y:S01]  /*46b0*/  @!P2 LDG.E R48, desc[UR24][R46.64+0x100] ;  /* 0x000100182e30a981 */ /* 0x000ee2000c1e1900 */
[----:B0-----:R-:W-:Y:S02]  /*46c0*/  LOP3.LUT R42, R81, 0x100, RZ, 0xfc, !PT ;  /* 0x00000100512a7812 */ /* 0x001fe400078efcff */
[----:B------:R-:W-:Y:S01]  /*46d0*/  ISETP.GE.AND P2, PT, R45, UR21, PT ;  /* 0x000000152d007c0c */ /* 0x000fe2000bf46270 */
[----:B------:R-:W5:Y:S01]  /*46e0*/  @!P6 LDG.E R50, desc[UR24][R46.64+0x80] ;  /* 0x000080182e32e981 */ /* 0x000f62000c1e1900 */
[----:B------:R-:W-:-:S02]  /*46f0*/  LOP3.LUT R44, R81, 0xc0, RZ, 0xfc, !PT ;  /* 0x000000c0512c7812 */ /* 0x000fc400078efcff */
[----:B------:R-:W-:Y:S01]  /*4700*/  LOP3.LUT R43, R81, 0x120, RZ, 0xfc, !PT ;  /* 0x00000120512b7812 */ /* 0x000fe200078efcff */
[----:B------:R-:W4:Y:S01]  /*4710*/  @!P3 LDG.E R121, desc[UR24][R46.64+0x180] ;  /* 0x000180182e79b981 */ /* 0x000f22000c1e1900 */
[----:B------:R-:W-:Y:S02]  /*4720*/  ISETP.GE.AND P6, PT, R44, UR21, PT ;  /* 0x000000152c007c0c */ /* 0x000fe4000bfc6270 */
[----:B------:R-:W-:Y:S01]  /*4730*/  MOV R40, UR26 ;  /* 0x0000001a00287c02 */ /* 0x000fe20008000f00 */
[----:B------:R-:W4:Y:S01]  /*4740*/  @!P5 LDG.E R88, desc[UR24][R46.64+0x280] ;  /* 0x000280182e58d981 */ /* 0x000f22000c1e1900 */
[----:B------:R-:W-:Y:S02]  /*4750*/  ISETP.GE.AND P5, PT, R42, UR21, PT ;  /* 0x000000152a007c0c */ /* 0x000fe4000bfa6270 */
[----:B------:R-:W-:Y:S01]  /*4760*/  MOV R41, UR18 ;  /* 0x0000001200297c02 */ /* 0x000fe20008000f00 */
[----:B------:R-:W4:Y:S01]  /*4770*/  @!P2 LDG.E R116, desc[UR24][R46.64+0x380] ;  /* 0x000380182e74a981 */ /* 0x000f22000c1e1900 */
[----:B------:R-:W-:-:S02]  /*4780*/  ISETP.GE.AND P2, PT, R43, UR21, PT ;  /* 0x000000152b007c0c */ /* 0x000fc4000bf46270 */
[C---:B------:R-:W-:Y:S01]  /*4790*/  LOP3.LUT R43, R81.reuse, 0x160, RZ, 0xfc, !PT ;  /* 0x00000160512b7812 */ /* 0x040fe200078efcff */
[----:B------:R-:W4:Y:S01]  /*47a0*/  @!P4 LDG.E R117, desc[UR24][R46.64+0x200] ;  /* 0x000200182e75c981 */ /* 0x000f22000c1e1900 */
[----:B------:R-:W-:Y:S02]  /*47b0*/  LOP3.LUT R42, R81, 0x140, RZ, 0xfc, !PT ;  /* 0x00000140512a7812 */ /* 0x000fe400078efcff */
[----:B------:R-:W-:Y:S01]  /*47c0*/  ISETP.GE.AND P3, PT, R43, UR21, PT ;  /* 0x000000152b007c0c */ /* 0x000fe2000bf66270 */
[----:B------:R-:W4:Y:S01]  /*47d0*/  @!P6 LDG.E R87, desc[UR24][R46.64+0x300] ;  /* 0x000300182e57e981 */ /* 0x000f22000c1e1900 */
[C---:B------:R-:W-:Y:S02]  /*47e0*/  LOP3.LUT R43, R81.reuse, 0x1a0, RZ, 0xfc, !PT ;  /* 0x000001a0512b7812 */ /* 0x040fe400078efcff */
[----:B------:R-:W-:Y:S01]  /*47f0*/  ISETP.GE.AND P4, PT, R42, UR21, PT ;  /* 0x000000152a007c0c */ /* 0x000fe2000bf86270 */
[----:B------:R-:W4:Y:S01]  /*4800*/  @!P5 LDG.E R131, desc[UR24][R46.64+0x400] ;  /* 0x000400182e83d981 */ /* 0x000f22000c1e1900 */
[----:B------:R-:W-:-:S02]  /*4810*/  LOP3.LUT R42, R81, 0x180, RZ, 0xfc, !PT ;  /* 0x00000180512a7812 */ /* 0x000fc400078efcff */
[----:B------:R-:W-:Y:S01]  /*4820*/  ISETP.GE.AND P5, PT, R43, UR21, PT ;  /* 0x000000152b007c0c */ /* 0x000fe2000bfa6270 */
[----:B------:R-:W-:Y:S01]  /*4830*/  HFMA2 R43, -RZ, RZ, 0, 0 ;  /* 0x00000000ff2b7431 */ /* 0x000fe200000001ff */
[----:B------:R-:W-:Y:S01]  /*4840*/  ISETP.GE.AND P6, PT, R42, UR21, PT ;  /* 0x000000152a007c0c */ /* 0x000fe2000bfc6270 */
[----:B------:R-:W4:Y:S01]  /*4850*/  @!P2 LDG.E R130, desc[UR24][R46.64+0x480] ;  /* 0x000480182e82a981 */ /* 0x000f22000c1e1900 */
[C---:B------:R-:W-:Y:S01]  /*4860*/  LOP3.LUT R42, R81.reuse, 0x1c0, RZ, 0xfc, !PT ;  /* 0x000001c0512a7812 */ /* 0x040fe200078efcff */
[----:B------:R-:W-:Y:S01]  /*4870*/  HFMA2 R44, -RZ, RZ, 0, 0 ;  /* 0x00000000ff2c7431 */ /* 0x000fe200000001ff */
[C---:B------:R-:W-:Y:S01]  /*4880*/  LOP3.LUT R45, R81.reuse, 0x200, RZ, 0xfc, !PT ;  /* 0x00000200512d7812 */ /* 0x040fe200078efcff */
[----:B------:R-:W4:Y:S01]  /*4890*/  @!P3 LDG.E R125, desc[UR24][R46.64+0x580] ;  /* 0x000580182e7db981 */ /* 0x000f22000c1e1900 */
[----:B------:R-:W-:Y:S02]  /*48a0*/  ISETP.GE.AND P2, PT, R42, UR21, PT ;  /* 0x000000152a007c0c */ /* 0x000fe4000bf46270 */
[C---:B------:R-:W-:Y:S01]  /*48b0*/  LOP3.LUT R42, R81.reuse, 0x1e0, RZ, 0xfc, !PT ;  /* 0x000001e0512a7812 */ /* 0x040fe200078efcff */
[----:B------:R-:W4:Y:S03]  /*48c0*/  @!P4 LDG.E R43, desc[UR24][R46.64+0x500] ;  /* 0x000500182e2bc981 */ /* 0x000f26000c1e1900 */
[----:B------:R-:W-:Y:S01]  /*48d0*/  ISETP.GE.AND P4, PT, R42, UR21, PT ;  /* 0x000000152a007c0c */ /* 0x000fe2000bf86270 */
[----:B------:R-:W4:Y:S01]  /*48e0*/  @!P6 LDG.E R44, desc[UR24][R46.64+0x600] ;  /* 0x000600182e2ce981 */ /* 0x000f22000c1e1900 */
[----:B------:R-:W-:-:S02]  /*48f0*/  LOP3.LUT R42, R81, 0x220, RZ, 0xfc, !PT ;  /* 0x00000220512a7812 */ /* 0x000fc400078efcff */
[----:B------:R-:W-:Y:S01]  /*4900*/  ISETP.GE.AND P3, PT, R45, UR21, PT ;  /* 0x000000152d007c0c */ /* 0x000fe2000bf66270 */
[----:B------:R-:W4:Y:S01]  /*4910*/  @!P5 LDG.E R127, desc[UR24][R46.64+0x680] ;  /* 0x000680182e7fd981 */ /* 0x000f22000c1e1900 */
[----:B------:R-:W-:Y:S02]  /*4920*/  ISETP.GE.AND P6, PT, R42, UR21, PT ;  /* 0x000000152a007c0c */ /* 0x000fe4000bfc6270 */
[C---:B------:R-:W-:Y:S01]  /*4930*/  LOP3.LUT R42, R81.reuse, 0x240, RZ, 0xfc, !PT ;  /* 0x00000240512a7812 */ /* 0x040fe200078efcff */
[----:B------:R-:W2:Y:S01]  /*4940*/  LDG.E.64 R40, desc[UR24][R40.64] ;  /* 0x0000001828287981 */ /* 0x000ea2000c1e1b00 */
[----:B------:R-:W-:Y:S02]  /*4950*/  MOV R45, RZ ;  /* 0x000000ff002d7202 */ /* 0x000fe40000000f00 */
[----:B------:R-:W-:Y:S01]  /*4960*/  ISETP.GE.AND P5, PT, R42, UR21, PT ;  /* 0x000000152a007c0c */ /* 0x000fe2000bfa6270 */
[----:B------:R-:W4:Y:S01]  /*4970*/  @!P2 LDG.E R126, desc[UR24][R46.64+0x700] ;  /* 0x000700182e7ea981 */ /* 0x000f22000c1e1900 */
[----:B------:R-:W-:-:S03]  /*4980*/  LOP3.LUT R42, R81, 0x280, RZ, 0xfc, !PT ;  /* 0x00000280512a7812 */ /* 0x000fc600078efcff */
[----:B------:R-:W4:Y:S01]  /*4990*/  @!P4 LDG.E R45, desc[UR24][R46.64+0x780] ;  /* 0x000780182e2dc981 */ /* 0x000f22000c1e1900 */
[----:B------:R-:W-:Y:S02]  /*49a0*/  ISETP.GE.AND P4, PT, R42, UR21, PT ;  /* 0x000000152a007c0c */ /* 0x000fe4000bf86270 */
[C---:B------:R-:W-:Y:S01]  /*49b0*/  LOP3.LUT R42, R81.reuse, 0x2a0, RZ, 0xfc, !PT ;  /* 0x000002a0512a7812 */ /* 0x040fe200078efcff */
[----:B------:R-:W4:Y:S01]  /*49c0*/  @!P3 LDG.E R120, desc[UR24][R46.64+0x800] ;  /* 0x000800182e78b981 */ /* 0x000f22000c1e1900 */
[----:B------:R-:W-:Y:S02]  /*49d0*/  MOV R115, RZ ;  /* 0x000000ff00737202 */ /* 0x000fe40000000f00 */
[C---:B------:R-:W-:Y:S02]  /*49e0*/  LOP3.LUT R49, R81.reuse, 0x260, RZ, 0xfc, !PT ;  /* 0x0000026051317812 */ /* 0x040fe400078efcff */
[----:B------:R-:W-:Y:S01]  /*49f0*/  ISETP.GE.AND P3, PT, R42, UR21, PT ;  /* 0x000000152a007c0c */ /* 0x000fe2000bf66270 */
[----:B------:R-:W-:Y:S01]  /*4a00*/  HFMA2 R119, -RZ, RZ, 0, 0 ;  /* 0x00000000ff777431 */ /* 0x000fe200000001ff */
[----:B------:R-:W-:Y:S01]  /*4a10*/  LOP3.LUT R42, R81, 0x2e0, RZ, 0xfc, !PT ;  /* 0x000002e0512a7812 */ /* 0x000fe200078efcff */
[----:B------:R-:W4:Y:S01]  /*4a20*/  @!P5 LDG.E R115, desc[UR24][R46.64+0x900] ;  /* 0x000900182e73d981 */ /* 0x000f22000c1e1900 */
[----:B------:R-:W-:-:S02]  /*4a30*/  ISETP.GE.AND P2, PT, R49, UR21, PT ;  /* 0x0000001531007c0c */ /* 0x000fc4000bf46270 */
[----:B------:R-:W-:Y:S01]  /*4a40*/  ISETP.GE.AND P5, PT, R42, UR21, PT ;  /* 0x000000152a007c0c */ /* 0x000fe2000bfa6270 */
[----:B------:R-:W-:Y:S01]  /*4a50*/  HFMA2 R42, -RZ, RZ, 0, 0 ;  /* 0x00000000ff2a7431 */ /* 0x000fe200000001ff */
[C---:B------:R-:W-:Y:S02]  /*4a60*/  LOP3.LUT R49, R81.reuse, 0x2c0, RZ, 0xfc, !PT ;  /* 0x000002c051317812 */ /* 0x040fe400078efcff */
[----:B------:R-:W-:Y:S01]  /*4a70*/  LOP3.LUT R90, R81, 0x300, RZ, 0xfc, !PT ;  /* 0x00000300515a7812 */ /* 0x000fe200078efcff */
[----:B------:R-:W4:Y:S01]  /*4a80*/  @!P6 LDG.E R119, desc[UR24][R46.64+0x880] ;  /* 0x000880182e77e981 */ /* 0x000f22000c1e1900 */
[----:B------:R-:W-:Y:S02]  /*4a90*/  ISETP.GE.AND P6, PT, R49, UR21, PT ;  /* 0x0000001531007c0c */ /* 0x000fe4000bfc6270 */
[----:B------:R-:W-:Y:S02]  /*4aa0*/  CS2R R112, SRZ ;  /* 0x0000000000707805 */ /* 0x000fe4000001ff00 */
[----:B------:R-:W-:Y:S01]  /*4ab0*/  MOV R49, RZ ;  /* 0x000000ff00317202 */ /* 0x000fe20000000f00 */
[----:B------:R-:W4:Y:S01]  /*4ac0*/  @!P2 LDG.E R42, desc[UR24][R46.64+0x980] ;  /* 0x000980182e2aa981 */ /* 0x000f22000c1e1900 */
[----:B------:R-:W-:-:S02]  /*4ad0*/  ISETP.GE.AND P2, PT, R90, UR21, PT ;  /* 0x000000155a007c0c */ /* 0x000fc4000bf46270 */
[C---:B------:R-:W-:Y:S01]  /*4ae0*/  LOP3.LUT R90, R81.reuse, 0x340, RZ, 0xfc, !PT ;  /* 0x00000340515a7812 */ /* 0x040fe200078efcff */
[----:B------:R-:W4:Y:S01]  /*4af0*/  @!P3 LDG.E R113, desc[UR24][R46.64+0xa80] ;  /* 0x000a80182e71b981 */ /* 0x000f22000c1e1900 */
[C---:B------:R-:W-:Y:S02]  /*4b00*/  LOP3.LUT R91, R81.reuse, 0x320, RZ, 0xfc, !PT ;  /* 0x00000320515b7812 */ /* 0x040fe400078efcff */
[----:B------:R-:W-:Y:S01]  /*4b10*/  ISETP.GE.AND P3, PT, R90, UR21, PT ;  /* 0x000000155a007c0c */ /* 0x000fe2000bf66270 */
[----:B------:R-:W4:Y:S01]  /*4b20*/  @!P4 LDG.E R49, desc[UR24][R46.64+0xa00] ;  /* 0x000a00182e31c981 */ /* 0x000f22000c1e1900 */
[----:B------:R-:W-:Y:S02]  /*4b30*/  LOP3.LUT R90, R81, 0x360, RZ, 0xfc, !PT ;  /* 0x00000360515a7812 */ /* 0x000fe400078efcff */
[----:B------:R-:W-:Y:S02]  /*4b40*/  CS2R R110, SRZ ;  /* 0x00000000006e7805 */ /* 0x000fe4000001ff00 */
[----:B------:R-:W-:Y:S01]  /*4b50*/  ISETP.GE.AND P4, PT, R91, UR21, PT ;  /* 0x000000155b007c0c */ /* 0x000fe2000bf86270 */
[----:B------:R-:W4:Y:S01]  /*4b60*/  @!P6 LDG.E R112, desc[UR24][R46.64+0xb00] ;  /* 0x000b00182e70e981 */ /* 0x000f22000c1e1900 */
[----:B------:R-:W-:-:S02]  /*4b70*/  ISETP.GE.AND P6, PT, R90, UR21, PT ;  /* 0x000000155a007c0c */ /* 0x000fc4000bfc6270 */
[C---:B------:R-:W-:Y:S01]  /*4b80*/  LOP3.LUT R90, R81.reuse, 0x3a0, RZ, 0xfc, !PT ;  /* 0x000003a0515a7812 */ /* 0x040fe200078efcff */
[----:B------:R-:W4:Y:S01]  /*4b90*/  @!P2 LDG.E R110, desc[UR24][R46.64+0xc00] ;  /* 0x000c00182e6ea981 */ /* 0x000f22000c1e1900 */
[----:B------:R-:W-:Y:S02]  /*4ba0*/  CS2R R108, SRZ ;  /* 0x00000000006c7805 */ /* 0x000fe4000001ff00 */
[----:B------:R-:W-:Y:S02]  /*4bb0*/  LOP3.LUT R91, R81, 0x380, RZ, 0xfc, !PT ;  /* 0x00000380515b7812 */ /* 0x000fe400078efcff */
[----:B------:R-:W-:Y:S01]  /*4bc0*/  ISETP.GE.AND P2, PT, R90, UR21, PT ;  /* 0x000000155a007c0c */ /* 0x000fe2000bf46270 */
[----:B------:R-:W4:Y:S01]  /*4bd0*/  @!P5 LDG.E R111, desc[UR24][R46.64+0xb80] ;  /* 0x000b80182e6fd981 */ /* 0x000f22000c1e1900 */
[----:B------:R-:W-:Y:S02]  /*4be0*/  LOP3.LUT R90, R89, 0x3e0, RZ, 0xfc, !PT ;  /* 0x000003e0595a7812 */ /* 0x000fe400078efcff */
[----:B------:R-:W-:Y:S01]  /*4bf0*/  LOP3.LUT R89, R81, 0x3c0, RZ, 0xfc, !PT ;  /* 0x000003c051597812 */ /* 0x000fe200078efcff */
[----:B------:R-:W4:Y:S01]  /*4c00*/  @!P3 LDG.E R108, desc[UR24][R46.64+0xd00] ;  /* 0x000d00182e6cb981 */ /* 0x000f22000c1e1900 */
[----:B------:R-:W-:-:S02]  /*4c10*/  ISETP.GE.AND P5, PT, R91, UR21, PT ;  /* 0x000000155b007c0c */ /* 0x000fc4000bfa6270 */
[----:B------:R-:W-:Y:S01]  /*4c20*/  ISETP.GE.AND P3, PT, R89, UR21, PT ;  /* 0x0000001559007c0c */ /* 0x000fe2000bf66270 */
[----:B------:R-:W4:Y:S01]  /*4c30*/  @!P4 LDG.E R109, desc[UR24][R46.64+0xc80] ;  /* 0x000c80182e6dc981 */ /* 0x000f22000c1e1900 */
[----:B------:R-:W-:Y:S01]  /*4c40*/  ISETP.GE.AND P4, PT, R90, UR21, PT ;  /* 0x000000155a007c0c */ /* 0x000fe2000bf86270 */
[----:B------:R-:W-:Y:S01]  /*4c50*/  HFMA2 R101, -RZ, RZ, 0, 0 ;  /* 0x00000000ff657431 */ /* 0x000fe200000001ff */
[----:B------:R-:W-:Y:S02]  /*4c60*/  CS2R R104, SRZ ;  /* 0x0000000000687805 */ /* 0x000fe4000001ff00 */
[----:B------:R-:W-:-:S04]  /*4c70*/  CS2R R102, SRZ ;  /* 0x0000000000667805 */ /* 0x000fc8000001ff00 */
[----:B------:R-:W4:Y:S04]  /*4c80*/  @!P6 LDG.E R105, desc[UR24][R46.64+0xd80] ;  /* 0x000d80182e69e981 */ /* 0x000f28000c1e1900 */
[----:B------:R-:W4:Y:S04]  /*4c90*/  @!P5 LDG.E R104, desc[UR24][R46.64+0xe00] ;  /* 0x000e00182e68d981 */ /* 0x000f28000c1e1900 */
[----:B------:R-:W4:Y:S04]  /*4ca0*/  @!P2 LDG.E R101, desc[UR24][R46.64+0xe80] ;  /* 0x000e80182e65a981 */ /* 0x000f28000c1e1900 */
[----:B------:R-:W4:Y:S04]  /*4cb0*/  @!P3 LDG.E R103, desc[UR24][R46.64+0xf00] ;  /* 0x000f00182e67b981 */ /* 0x000f28000c1e1900 */
[----:B------:R0:W4:Y:S01]  /*4cc0*/  @!P4 LDG.E R102, desc[UR24][R46.64+0xf80] ;  /* 0x000f80182e66c981 */ /* 0x000122000c1e1900 */
[----:B------:R-:W1:Y:S01]  /*4cd0*/  S2UR UR18, SR_CgaCtaId ;  /* 0x00000000001279c3 */ /* 0x000e620000008800 */
[----:B------:R-:W-:-:S04]  /*4ce0*/  LOP3.LUT R91, R82, 0x3e0, RZ, 0xc0, !PT ;  /* 0x000003e0525b7812 */ /* 0x000fc800078ec0ff */
[----:B------:R-:W-:Y:S01]  /*4cf0*/  IADD3 R114, PT, PT, R91, R80, RZ ;  /* 0x000000505b727210 */ /* 0x000fe20007ffe0ff */
[----:B------:R-:W-:-:S04]  /*4d00*/  UMOV UR26, 0x400 ;  /* 0x00000400001a7882 */ /* 0x000fc80000000000 */
[----:B------:R-:W-:Y:S01]  /*4d10*/  IMAD R118, R91, 0x1f, R114 ;  /* 0x0000001f5b767824 */ /* 0x000fe200078e0272 */
[----:B-1----:R-:W-:-:S04]  /*4d20*/  ULEA UR26, UR18, UR26, 0x18 ;  /* 0x0000001a121a7291 */ /* 0x002fc8000f8ec0ff */
[C---:B------:R-:W-:Y:S02]  /*4d30*/  IADD3 R141, PT, PT, R118.reuse, 0x180, RZ ;  /* 0x00000180768d7810 */ /* 0x040fe40007ffe0ff */
[C---:B------:R-:W-:Y:S02]  /*4d40*/  IADD3 R139, PT, PT, R118.reuse, 0x1c0, RZ ;  /* 0x000001c0768b7810 */ /* 0x040fe40007ffe0ff */
[C---:B------:R-:W-:Y:S02]  /*4d50*/  IADD3 R161, PT, PT, R118.reuse, 0x1e0, RZ ;  /* 0x000001e076a17810 */ /* 0x040fe40007ffe0ff */
[C---:B------:R-:W-:Y:S02]  /*4d60*/  IADD3 R159, PT, PT, R118.reuse, 0x200, RZ ;  /* 0x00000200769f7810 */ /* 0x040fe40007ffe0ff */
[----:B------:R-:W-:Y:S02]  /*4d70*/  LEA.HI.SX32 R141, R141, R118, 0x1b ;  /* 0x000000768d8d7211 */ /* 0x000fe400078fdaff */
[----:B------:R-:W-:-:S02]  /*4d80*/  IADD3 R137, PT, PT, R118, 0x220, RZ ;  /* 0x0000022076897810 */ /* 0x000fc40007ffe0ff */
[C---:B------:R-:W-:Y:S02]  /*4d90*/  IADD3 R157, PT, PT, R118.reuse, 0x240, RZ ;  /* 0x00000240769d7810 */ /* 0x040fe40007ffe0ff */
[-C--:B------:R-:W-:Y:S02]  /*4da0*/  LEA.HI.SX32 R139, R139, R118.reuse, 0x1b ;  /* 0x000000768b8b7211 */ /* 0x080fe400078fdaff */
[C---:B------:R-:W-:Y:S02]  /*4db0*/  IADD3 R135, PT, PT, R118.reuse, 0x260, RZ ;  /* 0x0000026076877810 */ /* 0x040fe40007ffe0ff */
[-C--:B------:R-:W-:Y:S02]  /*4dc0*/  LEA.HI.SX32 R140, R161, R118.reuse, 0x1b ;  /* 0x00000076a18c7211 */ /* 0x080fe400078fdaff */
[----:B------:R-:W-:Y:S02]  /*4dd0*/  IADD3 R151, PT, PT, R118, 0x280, RZ ;  /* 0x0000028076977810 */ /* 0x000fe40007ffe0ff */
[----:B------:R-:W-:-:S02]  /*4de0*/  LEA.HI.SX32 R136, R159, R118, 0x1b ;  /* 0x000000769f887211 */ /* 0x000fc400078fdaff */
[----:B------:R-:W-:Y:S02]  /*4df0*/  LEA R141, R141, UR26, 0x2 ;  /* 0x0000001a8d8d7c11 */ /* 0x000fe4000f8e10ff */
[C---:B------:R-:W-:Y:S02]  /*4e00*/  IADD3 R133, PT, PT, R118.reuse, 0x2a0, RZ ;  /* 0x000002a076857810 */ /* 0x040fe40007ffe0ff */
[-C--:B------:R-:W-:Y:S02]  /*4e10*/  LEA.HI.SX32 R137, R137, R118.reuse, 0x1b ;  /* 0x0000007689897211 */ /* 0x080fe400078fdaff */
[----:B------:R-:W-:Y:S02]  /*4e20*/  IADD3 R149, PT, PT, R118, 0x2c0, RZ ;  /* 0x000002c076957810 */ /* 0x000fe40007ffe0ff */
[----:B------:R-:W-:Y:S02]  /*4e30*/  LEA.HI.SX32 R138, R157, R118, 0x1b ;  /* 0x000000769d8a7211 */ /* 0x000fe400078fdaff */
[----:B------:R-:W-:-:S02]  /*4e40*/  LEA R139, R139, UR26, 0x2 ;  /* 0x0000001a8b8b7c11 */ /* 0x000fc4000f8e10ff */
[----:B------:R-:W-:Y:S02]  /*4e50*/  IADD3 R147, PT, PT, R118, 0x2e0, RZ ;  /* 0x000002e076937810 */ /* 0x000fe40007ffe0ff */
[-C--:B------:R-:W-:Y:S02]  /*4e60*/  LEA.HI.SX32 R135, R135, R118.reuse, 0x1b ;  /* 0x0000007687877211 */ /* 0x080fe400078fdaff */
[----:B------:R-:W-:Y:S02]  /*4e70*/  LEA R140, R140, UR26, 0x2 ;  /* 0x0000001a8c8c7c11 */ /* 0x000fe4000f8e10ff */
[C---:B------:R-:W-:Y:S02]  /*4e80*/  IADD3 R129, PT, PT, R118.reuse, 0x300, RZ ;  /* 0x0000030076817810 */ /* 0x040fe40007ffe0ff */
[-C--:B------:R-:W-:Y:S02]  /*4e90*/  LEA.HI.SX32 R132, R151, R118.reuse, 0x1b ;  /* 0x0000007697847211 */ /* 0x080fe400078fdaff */
[-C--:B------:R-:W-:Y:S01]  /*4ea0*/  LEA.HI.SX32 R133, R133, R118.reuse, 0x1b ;  /* 0x0000007685857211 */ /* 0x080fe200078fdaff */
[----:B------:R-:W-:Y:S01]  /*4eb0*/  VIADD R145, R118, 0x380 ;  /* 0x0000038076917836 */ /* 0x000fe20000000000 */
[----:B------:R-:W-:-:S02]  /*4ec0*/  LEA.HI.SX32 R134, R149, R118, 0x1b ;  /* 0x0000007695867211 */ /* 0x000fc400078fdaff */
[----:B------:R-:W-:Y:S02]  /*4ed0*/  LEA R138, R138, UR26, 0x2 ;  /* 0x0000001a8a8a7c11 */ /* 0x000fe4000f8e10ff */
[-C--:B------:R-:W-:Y:S02]  /*4ee0*/  LEA.HI.SX32 R128, R147, R118.reuse, 0x1b ;  /* 0x0000007693807211 */ /* 0x080fe400078fdaff */
[----:B------:R-:W-:Y:S02]  /*4ef0*/  LEA R135, R135, UR26, 0x2 ;  /* 0x0000001a87877c11 */ /* 0x000fe4000f8e10ff */
[----:B------:R-:W-:Y:S02]  /*4f00*/  LEA.HI.SX32 R129, R129, R118, 0x1b ;  /* 0x0000007681817211 */ /* 0x000fe400078fdaff */
[----:B------:R-:W-:Y:S02]  /*4f10*/  LEA R132, R132, UR26, 0x2 ;  /* 0x0000001a84847c11 */ /* 0x000fe4000f8e10ff */
[----:B------:R-:W-:-:S02]  /*4f20*/  IADD3 R143, PT, PT, R118, 0x3a0, RZ ;  /* 0x000003a0768f7810 */ /* 0x000fc40007ffe0ff */
[----:B------:R-:W-:Y:S02]  /*4f30*/  LEA R128, R128, UR26, 0x2 ;  /* 0x0000001a80807c11 */ /* 0x000fe4000f8e10ff */
[----:B------:R-:W-:Y:S02]  /*4f40*/  LEA.HI.SX32 R124, R145, R118, 0x1b ;  /* 0x00000076917c7211 */ /* 0x000fe400078fdaff */
[----:B------:R-:W-:Y:S02]  /*4f50*/  LEA R129, R129, UR26, 0x2 ;  /* 0x0000001a81817c11 */ /* 0x000fe4000f8e10ff */
[----:B------:R-:W-:-:S04]  /*4f60*/  SHF.L.U32 R114, R114, 0x5, RZ ;  /* 0x0000000572727819 */ /* 0x000fc800000006ff */
[----:B------:R-:W-:-:S04]  /*4f70*/  LEA.HI.SX32 R151, R114, R114, 0x1b ;  /* 0x0000007272977211 */ /* 0x000fc800078fdaff */
[----:B------:R-:W-:Y:S01]  /*4f80*/  LEA R151, R151, UR26, 0x2 ;  /* 0x0000001a97977c11 */ /* 0x000fe2000f8e10ff */
[----:B------:R-:W-:-:S04]  /*4f90*/  USHF.L.U32 UR18, UR6, 0xa, URZ ;  /* 0x0000000a06127899 */ /* 0x000fc800080006ff */
[----:B------:R-:W-:Y:S01]  /*4fa0*/  UIADD3 UR18, UPT, UPT, -UR18, UR43, URZ ;  /* 0x0000002b12127290 */ /* 0x000fe2000fffe1ff */
[C---:B--2---:R-:W-:Y:S01]  /*4fb0*/  FMUL.FTZ R89, R41.reuse, R69 ;  /* 0x0000004529597220 */ /* 0x044fe20000410000 */
[----:B0-----:R-:W-:-:S03]  /*4fc0*/  FMUL.FTZ R46, R41, R67 ;  /* 0x00000043292e7220 */ /* 0x001fc60000410000 */
[----:B------:R-:W-:Y:S01]  /*4fd0*/  FMUL.RZ R90, R89, 0.15915493667125701904 ;  /* 0x3e22f983595a7820 */ /* 0x000fe2000040c000 */
[C---:B------:R-:W-:Y:S01]  /*4fe0*/  FMUL.FTZ R89, R41.reuse, R68 ;  /* 0x0000004429597220 */ /* 0x040fe20000410000 */
[----:B------:R-:W-:Y:S01]  /*4ff0*/  FMUL.RZ R47, R46, 0.15915493667125701904 ;  /* 0x3e22f9832e2f7820 */ /* 0x000fe2000040c000 */
[----:B------:R-:W-:Y:S02]  /*5000*/  FMUL.FTZ R46, R41, R66 ;  /* 0x00000042292e7220 */ /* 0x000fe40000410000 */
[----:B------:R-:W-:Y:S01]  /*5010*/  FMUL.RZ R89, R89, 0.15915493667125701904 ;  /* 0x3e22f98359597820 */ /* 0x000fe2000040c000 */
[----:B------:R-:W-:Y:S01]  /*5020*/  MUFU.SIN R94, R47 ;  /* 0x0000002f005e7308 */ /* 0x000fe20000000400 */
[----:B------:R-:W-:Y:S01]  /*5030*/  FMUL.RZ R123, R46, 0.15915493667125701904 ;  /* 0x3e22f9832e7b7820 */ /* 0x000fe2000040c000 */
[----:B------:R-:W-:-:S06]  /*5040*/  LEA.HI.SX32 R46, R118, R118, 0x1b ;  /* 0x00000076762e7211 */ /* 0x000fcc00078fdaff */
[----:B------:R0:W-:Y:S01]  /*5050*/  MUFU.COS R95, R47 ;  /* 0x0000002f005f7308 */ /* 0x0001e20000000000 */
[----:B------:R-:W-:-:S07]  /*5060*/  LEA R46, R46, UR26, 0x2 ;  /* 0x0000001a2e2e7c11 */ /* 0x000fce000f8e10ff */
[----:B------:R-:W-:Y:S01]  /*5070*/  MUFU.SIN R98, R89 ;  /* 0x0000005900627308 */ /* 0x000fe20000000400 */
[----:B0-----:R-:W-:-:S07]  /*5080*/  IADD3 R47, PT, PT, R118, 0x40, RZ ;  /* 0x00000040762f7810 */ /* 0x001fce0007ffe0ff */
[----:B------:R0:W-:Y:S01]  /*5090*/  MUFU.COS R100, R89 ;  /* 0x0000005900647308 */ /* 0x0001e20000000000 */
[----:B------:R-:W-:Y:S02]  /*50a0*/  LEA.HI.SX32 R47, R47, R118, 0x1b ;  /* 0x000000762f2f7211 */ /* 0x000fe400078fdaff */
[----:B0-----:R-:W-:-:S04]  /*50b0*/  IADD3 R89, PT, PT, R118, 0x60, RZ ;  /* 0x0000006076597810 */ /* 0x001fc80007ffe0ff */
[----:B------:R-:W-:Y:S02]  /*50c0*/  LEA.HI.SX32 R89, R89, R118, 0x1b ;  /* 0x0000007659597211 */ /* 0x000fe400078fdaff */
[----:B------:R-:W-:Y:S01]  /*50d0*/  LEA R47, R47, UR26, 0x2 ;  /* 0x0000001a2f2f7c11 */ /* 0x000fe2000f8e10ff */
[----:B------:R0:W-:Y:S01]  /*50e0*/  STS [R46], R51 ;  /* 0x000000332e007388 */ /* 0x0001e20000000800 */
[----:B------:R-:W-:-:S03]  /*50f0*/  LEA R122, R89, UR26, 0x2 ;  /* 0x0000001a597a7c11 */ /* 0x000fc6000f8e10ff */
[----:B-----5:R-:W-:Y:S01]  /*5100*/  STS [R9+0x80], R50 ;  /* 0x0000803209007388 */ /* 0x020fe20000000800 */
[----:B------:R-:W-:-:S03]  /*5110*/  FMUL.FTZ R91, R41, R65 ;  /* 0x00000041295b7220 */ /* 0x000fc60000410000 */
[----:B---3--:R1:W-:Y:S01]  /*5120*/  STS [R47+0x100], R48 ;  /* 0x000100302f007388 */ /* 0x0083e20000000800 */
[----:B0-----:R-:W-:-:S03]  /*5130*/  IADD3 R51, PT, PT, R118, 0x1a0, RZ ;  /* 0x000001a076337810 */ /* 0x001fc60007ffe0ff */
[----:B----4-:R0:W-:Y:S01]  /*5140*/  STS [R122+0x180], R121 ;  /* 0x000180797a007388 */ /* 0x0101e20000000800 */
[----:B------:R-:W-:Y:S03]  /*5150*/  MUFU.SIN R99, R90 ;  /* 0x0000005a00637308 */ /* 0x000fe60000000400 */
[----:B------:R-:W-:Y:S01]  /*5160*/  STS [R8+0x200], R117 ;  /* 0x0002007508007388 */ /* 0x000fe20000000800 */
[----:B-1----:R-:W-:-:S03]  /*5170*/  LEA.HI.SX32 R48, R51, R118, 0x1b ;  /* 0x0000007633307211 */ /* 0x002fc600078fdaff */
[----:B------:R-:W-:Y:S01]  /*5180*/  STS [R7+0x280], R88 ;  /* 0x0002805807007388 */ /* 0x000fe20000000800 */
[----:B------:R-:W-:Y:S01]  /*5190*/  MUFU.COS R107, R90 ;  /* 0x0000005a006b7308 */ /* 0x000fe20000000000 */
[----:B------:R-:W-:Y:S02]  /*51a0*/  LEA R144, R48, UR26, 0x2 ;  /* 0x0000001a30907c11 */ /* 0x000fe4000f8e10ff */
[----:B------:R-:W-:Y:S04]  /*51b0*/  STS [R6+0x300], R87 ;  /* 0x0003005706007388 */ /* 0x000fe80000000800 */
[----:B------:R-:W-:Y:S01]  /*51c0*/  STS [R5+0x380], R116 ;  /* 0x0003807405007388 */ /* 0x000fe20000000800 */
[----:B------:R-:W-:Y:S03]  /*51d0*/  MUFU.SIN R90, R123 ;  /* 0x0000007b005a7308 */ /* 0x000fe60000000400 */
[----:B------:R1:W-:Y:S01]  /*51e0*/  STS [R4+0x400], R131 ;  /* 0x0004008304007388 */ /* 0x0003e20000000800 */
[----:B0-----:R-:W-:-:S03]  /*51f0*/  IADD3 R121, PT, PT, R118, 0x320, RZ ;  /* 0x0000032076797810 */ /* 0x001fc60007ffe0ff */
[----:B------:R0:W-:Y:S01]  /*5200*/  STS [R3+0x480], R130 ;  /* 0x0004808203007388 */ /* 0x0001e20000000800 */
[----:B------:R2:W-:Y:S03]  /*5210*/  MUFU.COS R92, R123 ;  /* 0x0000007b005c7308 */ /* 0x0005e60000000000 */
[----:B------:R-:W-:Y:S01]  /*5220*/  STS [R2+0x500], R43 ;  /* 0x0005002b02007388 */ /* 0x000fe20000000800 */
[----:B-1----:R-:W-:-:S03]  /*5230*/  LEA R131, R136, UR26, 0x2 ;  /* 0x0000001a88837c11 */ /* 0x002fc6000f8e10ff */
[----:B------:R-:W-:Y:S01]  /*5240*/  STS [R0+0x580], R125 ;  /* 0x0005807d00007388 */ /* 0x000fe20000000800 */
[----:B--2---:R-:W-:Y:S01]  /*5250*/  FMUL.RZ R123, R91, 0.15915493667125701904 ;  /* 0x3e22f9835b7b7820 */ /* 0x004fe2000040c000 */
[----:B0-----:R-:W-:Y:S02]  /*5260*/  LEA R130, R137, UR26, 0x2 ;  /* 0x0000001a89827c11 */ /* 0x001fe4000f8e10ff */
[----:B------:R-:W-:Y:S01]  /*5270*/  STS [R141+0x600], R44 ;  /* 0x0006002c8d007388 */ /* 0x000fe20000000800 */
[----:B------:R-:W-:Y:S01]  /*5280*/  IADD3 R47, PT, PT, R118, 0x340, RZ ;  /* 0x00000340762f7810 */ /* 0x000fe20007ffe0ff */
[----:B------:R-:W-:Y:S02]  /*5290*/  MUFU.SIN R91, R123 ;  /* 0x0000007b005b7308 */ /* 0x000fe40000000400 */
[----:B------:R-:W-:Y:S01]  /*52a0*/  STS [R144+0x680], R127 ;  /* 0x0006807f90007388 */ /* 0x000fe20000000800 */
[----:B------:R-:W-:-:S03]  /*52b0*/  LEA.HI.SX32 R121, R121, R118, 0x1b ;  /* 0x0000007679797211 */ /* 0x000fc600078fdaff */
[----:B------:R0:W-:Y:S02]  /*52c0*/  STS [R139+0x700], R126 ;  /* 0x0007007e8b007388 */ /* 0x0001e40000000800 */
[----:B------:R1:W-:Y:S02]  /*52d0*/  MUFU.COS R89, R123 ;  /* 0x0000007b00597308 */ /* 0x0003e40000000000 */
[----:B------:R-:W-:Y:S01]  /*52e0*/  STS [R140+0x780], R45 ;  /* 0x0007802d8c007388 */ /* 0x000fe20000000800 */
[C---:B------:R-:W-:Y:S02]  /*52f0*/  IADD3 R117, PT, PT, R118.reuse, 0x3c0, RZ ;  /* 0x000003c076757810 */ /* 0x040fe40007ffe0ff */
[----:B------:R-:W-:Y:S01]  /*5300*/  LEA.HI.SX32 R122, R47, R118, 0x1b ;  /* 0x000000762f7a7211 */ /* 0x000fe200078fdaff */
[----:B------:R-:W-:Y:S01]  /*5310*/  STS [R131+0x800], R120 ;  /* 0x0008007883007388 */ /* 0x000fe20000000800 */
[----:B-1----:R-:W-:-:S03]  /*5320*/  IADD3 R123, PT, PT, R118, 0x360, RZ ;  /* 0x00000360767b7810 */ /* 0x002fc60007ffe0ff */
[----:B------:R1:W-:Y:S01]  /*5330*/  STS [R130+0x880], R119 ;  /* 0x0008807782007388 */ /* 0x0003e20000000800 */
[----:B0-----:R-:W-:Y:S02]  /*5340*/  LEA R126, R133, UR26, 0x2 ;  /* 0x0000001a857e7c11 */ /* 0x001fe4000f8e10ff */
[----:B------:R-:W-:Y:S01]  /*5350*/  LEA R125, R134, UR26, 0x2 ;  /* 0x0000001a867d7c11 */ /* 0x000fe2000f8e10ff */
[----:B------:R0:W-:Y:S01]  /*5360*/  STS [R138+0x900], R115 ;  /* 0x000900738a007388 */ /* 0x0001e20000000800 */
[-C--:B------:R-:W-:Y:S02]  /*5370*/  LEA.HI.SX32 R123, R123, R118.reuse, 0x1b ;  /* 0x000000767b7b7211 */ /* 0x080fe400078fdaff */
[----:B------:R-:W-:Y:S01]  /*5380*/  IADD3 R47, PT, PT, R118, 0x3e0, RZ ;  /* 0x000003e0762f7810 */ /* 0x000fe20007ffe0ff */
[----:B------:R-:W-:Y:S01]  /*5390*/  STS [R135+0x980], R42 ;  /* 0x0009802a87007388 */ /* 0x000fe20000000800 */
[-C--:B------:R-:W-:Y:S02]  /*53a0*/  LEA.HI.SX32 R116, R143, R118.reuse, 0x1b ;  /* 0x000000768f747211 */ /* 0x080fe400078fdaff */
[----:B-1----:R-:W-:Y:S01]  /*53b0*/  LEA R130, R121, UR26, 0x2 ;  /* 0x0000001a79827c11 */ /* 0x002fe2000f8e10ff */
[----:B------:R-:W-:Y:S01]  /*53c0*/  STS [R132+0xa00], R49 ;  /* 0x000a003184007388 */ /* 0x000fe20000000800 */
[----:B------:R-:W-:-:S02]  /*53d0*/  LEA.HI.SX32 R117, R117, R118, 0x1b ;  /* 0x0000007675757211 */ /* 0x000fc400078fdaff */
[----:B0-----:R-:W-:Y:S01]  /*53e0*/  LEA R115, R122, UR26, 0x2 ;  /* 0x0000001a7a737c11 */ /* 0x001fe2000f8e10ff */
[----:B------:R-:W-:Y:S01]  /*53f0*/  STS [R126+0xa80], R113 ;  /* 0x000a80717e007388 */ /* 0x000fe20000000800 */
[----:B------:R-:W-:Y:S02]  /*5400*/  LEA.HI.SX32 R118, R47, R118, 0x1b ;  /* 0x000000762f767211 */ /* 0x000fe400078fdaff */
[----:B------:R-:W-:Y:S01]  /*5410*/  LEA R122, R123, UR26, 0x2 ;  /* 0x0000001a7b7a7c11 */ /* 0x000fe2000f8e10ff */
[----:B------:R-:W-:Y:S01]  /*5420*/  STS [R125+0xb00], R112 ;  /* 0x000b00707d007388 */ /* 0x000fe20000000800 */
[----:B------:R-:W-:Y:S02]  /*5430*/  LEA R119, R124, UR26, 0x2 ;  /* 0x0000001a7c777c11 */ /* 0x000fe4000f8e10ff */
[----:B------:R-:W-:Y:S01]  /*5440*/  LEA R116, R116, UR26, 0x2 ;  /* 0x0000001a74747c11 */ /* 0x000fe2000f8e10ff */
[----:B------:R0:W-:Y:S04]  /*5450*/  STS [R128+0xb80], R111 ;  /* 0x000b806f80007388 */ /* 0x0001e80000000800 */
[----:B------:R1:W-:Y:S04]  /*5460*/  STS [R129+0xc00], R110 ;  /* 0x000c006e81007388 */ /* 0x0003e80000000800 */
[----:B------:R2:W-:Y:S01]  /*5470*/  STS [R130+0xc80], R109 ;  /* 0x000c806d82007388 */ /* 0x0005e20000000800 */
[----:B0-----:R-:W-:-:S03]  /*5480*/  FMUL.FTZ R111, R41, R60 ;  /* 0x0000003c296f7220 */ /* 0x001fc60000410000 */
[----:B------:R-:W-:Y:S01]  /*5490*/  STS [R115+0xd00], R108 ;  /* 0x000d006c73007388 */ /* 0x000fe20000000800 */
[----:B-1----:R-:W-:-:S03]  /*54a0*/  LEA R110, R117, UR26, 0x2 ;  /* 0x0000001a756e7c11 */ /* 0x002fc6000f8e10ff */
[----:B------:R-:W-:Y:S01]  /*54b0*/  STS [R122+0xd80], R105 ;  /* 0x000d80697a007388 */ /* 0x000fe20000000800 */
[----:B--2---:R-:W-:-:S03]  /*54c0*/  LEA R109, R118, UR26, 0x2 ;  /* 0x0000001a766d7c11 */ /* 0x004fc6000f8e10ff */
[----:B------:R-:W-:Y:S01]  /*54d0*/  STS [R119+0xe00], R104 ;  /* 0x000e006877007388 */ /* 0x000fe20000000800 */
[----:B------:R-:W-:-:S03]  /*54e0*/  FMUL.FTZ R40, R40, 1.4426950216293334961 ;  /* 0x3fb8aa3b28287820 */ /* 0x000fc60000410000 */
[----:B------:R0:W-:Y:S01]  /*54f0*/  STS [R116+0xe80], R101 ;  /* 0x000e806574007388 */ /* 0x0001e20000000800 */
[----:B------:R-:W-:-:S03]  /*5500*/  FMUL.RZ R113, R111, 0.15915493667125701904 ;  /* 0x3e22f9836f717820 */ /* 0x000fc6000040c000 */
[----:B------:R1:W-:Y:S04]  /*5510*/  STS [R110+0xf00], R103 ;  /* 0x000f00676e007388 */ /* 0x0003e80000000800 */
[----:B------:R2:W-:Y:S01]  /*5520*/  STS [R109+0xf80], R102 ;  /* 0x000f80666d007388 */ /* 0x0005e20000000800 */
[----:B------:R-:W-:-:S03]  /*5530*/  NOP ;  /* 0x0000000000007918 */ /* 0x000fc60000000000 */
[----:B------:R-:W3:Y:S01]  /*5540*/  LDS R111, [R151+0x4] ;  /* 0x00000400976f7984 */ /* 0x000ee20000000800 */
[----:B------:R-:W-:-:S03]  /*5550*/  FMUL.FTZ R106, R40, R69 ;  /* 0x00000045286a7220 */ /* 0x000fc60000410000 */
[----:B------:R-:W4:Y:S01]  /*5560*/  LDS R105, [R151] ;  /* 0x0000000097697984 */ /* 0x000f220000000800 */
[C---:B------:R-:W-:Y:S01]  /*5570*/  FMUL.FTZ R96, R40.reuse, R67 ;  /* 0x0000004328607220 */ /* 0x040fe20000410000 */
[C---:B------:R-:W-:Y:S01]  /*5580*/  FMUL.FTZ R97, R40.reuse, R68 ;  /* 0x0000004428617220 */ /* 0x040fe20000410000 */
[----:B------:R-:W5:Y:S01]  /*5590*/  MUFU.EX2 R106, R106 ;  /* 0x0000006a006a7308 */ /* 0x000f620000000800 */
[----:B0-----:R-:W-:Y:S01]  /*55a0*/  FMUL.FTZ R101, R41, R59 ;  /* 0x0000003b29657220 */ /* 0x001fe20000410000 */
[----:B------:R-:W-:Y:S01]  /*55b0*/  FMUL.FTZ R93, R40, R66 ;  /* 0x00000042285d7220 */ /* 0x000fe20000410000 */
[----:B------:R-:W-:Y:S01]  /*55c0*/  SHF.L.U32 R119, R82, 0x4, RZ ;  /* 0x0000000452777819 */ /* 0x000fe200000006ff */
[----:B------:R-:W-:Y:S01]  /*55d0*/  FMUL.FTZ R88, R40, R65 ;  /* 0x0000004128587220 */ /* 0x000fe20000410000 */
[----:B------:R-:W0:Y:S03]  /*55e0*/  LDS R112, [R151+0xc] ;  /* 0x00000c0097707984 */ /* 0x000e260000000800 */
[----:B------:R-:W3:Y:S01]  /*55f0*/  MUFU.EX2 R96, R96 ;  /* 0x0000006000607308 */ /* 0x000ee20000000800 */
[----:B-1----:R-:W-:Y:S01]  /*5600*/  FMUL.RZ R110, R101, 0.15915493667125701904 ;  /* 0x3e22f983656e7820 */ /* 0x002fe2000040c000 */
[C---:B------:R-:W-:Y:S01]  /*5610*/  IADD3 R101, PT, PT, R119.reuse, 0x1, RZ ;  /* 0x0000000177657810 */ /* 0x040fe20007ffe0ff */
[----:B------:R-:W1:Y:S04]  /*5620*/  LDS R108, [R151+0x8] ;  /* 0x00000800976c7984 */ /* 0x000e680000000800 */
[----:B------:R-:W1:Y:S01]  /*5630*/  LDS R103, [R151+0x14] ;  /* 0x0000140097677984 */ /* 0x000e620000000800 */
[----:B------:R-:W4:Y:S01]  /*5640*/  MUFU.EX2 R97, R97 ;  /* 0x0000006100617308 */ /* 0x000f220000000800 */
[----:B--2---:R-:W-:Y:S01]  /*5650*/  IADD3 R102, PT, PT, R119, 0x2, RZ ;  /* 0x0000000277667810 */ /* 0x004fe20007ffe0ff */
[----:B-----5:R-:W-:Y:S01]  /*5660*/  FMUL.FTZ R99, R106, R99 ;  /* 0x000000636a637220 */ /* 0x020fe20000410000 */
[----:B------:R-:W-:Y:S01]  /*5670*/  ISETP.GE.U32.AND P4, PT, R101, UR18, PT ;  /* 0x0000001265007c0c */ /* 0x000fe2000bf86070 */
[----:B------:R-:W-:Y:S01]  /*5680*/  FMUL.FTZ R133, R41, R61 ;  /* 0x0000003d29857220 */ /* 0x000fe20000410000 */
[----:B------:R-:W-:Y:S01]  /*5690*/  ISETP.GE.U32.AND P3, PT, R102, UR18, PT ;  /* 0x0000001266007c0c */ /* 0x000fe2000bf66070 */
[----:B------:R-:W2:Y:S02]  /*56a0*/  LDS R101, [R151+0x10] ;  /* 0x0000100097657984 */ /* 0x000ea40000000800 */
[----:B------:R-:W5:Y:S01]  /*56b0*/  MUFU.EX2 R93, R93 ;  /* 0x0000005d005d7308 */ /* 0x000f620000000800 */
[----:B------:R-:W-:Y:S01]  /*56c0*/  IADD3 R104, PT, PT, R119, 0x4, RZ ;  /* 0x0000000477687810 */ /* 0x000fe20007ffe0ff */
[----:B------:R-:W-:Y:S01]  /*56d0*/  FMUL.FTZ R46, R41, R64 ;  /* 0x00000040292e7220 */ /* 0x000fe20000410000 */
[C---:B------:R-:W-:Y:S01]  /*56e0*/  IADD3 R102, PT, PT, R119.reuse, 0x3, RZ ;  /* 0x0000000377667810 */ /* 0x040fe20007ffe0ff */
[----:B---3--:R-:W-:Y:S01]  /*56f0*/  FMUL.FTZ R94, R96, R94 ;  /* 0x0000005e605e7220 */ /* 0x008fe20000410000 */
[----:B------:R-:W-:Y:S01]  /*5700*/  ISETP.GE.U32.AND P5, PT, R119, UR18, PT ;  /* 0x0000001277007c0c */ /* 0x000fe2000bfa6070 */
[----:B------:R-:W-:Y:S01]  /*5710*/  FMUL.FTZ R142, R41, R63 ;  /* 0x0000003f298e7220 */ /* 0x000fe20000410000 */
[----:B------:R-:W-:Y:S01]  /*5720*/  ISETP.GE.U32.AND P6, PT, R104, UR18, PT ;  /* 0x0000001268007c0c */ /* 0x000fe2000bfc6070 */
[----:B------:R-:W3:Y:S01]  /*5730*/  MUFU.EX2 R88, R88 ;  /* 0x0000005800587308 */ /* 0x000ee20000000800 */
[----:B------:R-:W-:Y:S01]  /*5740*/  ISETP.GE.U32.AND P2, PT, R102, UR18, PT ;  /* 0x0000001266007c0c */ /* 0x000fe2000bf46070 */
[----:B------:R-:W2:Y:S01]  /*5750*/  LDS R104, [R151+0x1c] ;  /* 0x00001c0097687984 */ /* 0x000ea20000000800 */
[----:B------:R-:W-:Y:S01]  /*5760*/  FSEL R118, R99, RZ, !P5 ;  /* 0x000000ff63767208 */ /* 0x000fe20006800000 */
[C---:B----4-:R-:W-:Y:S01]  /*5770*/  FMUL.FTZ R100, R97.reuse, R100 ;  /* 0x0000006461647220 */ /* 0x050fe20000410000 */
[----:B------:R-:W-:Y:S01]  /*5780*/  FMUL.FTZ R98, R97, R98 ;  /* 0x0000006261627220 */ /* 0x000fe20000410000 */
[----:B------:R-:W4:Y:S01]  /*5790*/  LDS R102, [R151+0x18] ;  /* 0x0000180097667984 */ /* 0x000f220000000800 */
[----:B------:R-:W-:Y:S01]  /*57a0*/  FMUL.FTZ R95, R96, R95 ;  /* 0x0000005f605f7220 */ /* 0x000fe20000410000 */
[----:B------:R-:W-:Y:S02]  /*57b0*/  MUFU.SIN R124, R110 ;  /* 0x0000006e007c7308 */ /* 0x000fe40000000400 */
[----:B------:R-:W4:Y:S01]  /*57c0*/  LDS R99, [R151+0x24] ;  /* 0x0000240097637984 */ /* 0x000f220000000800 */
[----:B------:R-:W-:-:S03]  /*57d0*/  FMUL.RZ R133, R133, 0.15915493667125701904 ;  /* 0x3e22f98385857820 */ /* 0x000fc6000040c000 */
[----:B------:R-:W4:Y:S02]  /*57e0*/  LDS R97, [R151+0x20] ;  /* 0x0000200097617984 */ /* 0x000f240000000800 */
[----:B------:R0:W-:Y:S02]  /*57f0*/  MUFU.COS R121, R110 ;  /* 0x0000006e00797308 */ /* 0x0001e40000000000 */
[----:B------:R-:W4:Y:S01]  /*5800*/  LDS R96, [R151+0x2c] ;  /* 0x00002c0097607984 */ /* 0x000f220000000800 */
[----:B-----5:R-:W-:Y:S01]  /*5810*/  FMUL.FTZ R92, R93, R92 ;  /* 0x0000005c5d5c7220 */ /* 0x020fe20000410000 */
[C---:B------:R-:W-:Y:S01]  /*5820*/  FMUL.FTZ R87, R40.reuse, R64 ;  /* 0x0000004028577220 */ /* 0x040fe20000410000 */
[C---:B------:R-:W-:Y:S01]  /*5830*/  FMUL.FTZ R143, R40.reuse, R63 ;  /* 0x0000003f288f7220 */ /* 0x040fe20000410000 */
[C---:B------:R-:W-:Y:S01]  /*5840*/  FMUL.FTZ R145, R41.reuse, R62 ;  /* 0x0000003e29917220 */ /* 0x040fe20000410000 */
[----:B------:R-:W-:Y:S01]  /*5850*/  FMUL.FTZ R109, R41, R58 ;  /* 0x0000003a296d7220 */ /* 0x000fe20000410000 */
[----:B------:R-:W-:Y:S01]  /*5860*/  FMUL.FTZ R127, R40, R62 ;  /* 0x0000003e287f7220 */ /* 0x000fe20000410000 */
[----:B0-----:R-:W-:Y:S01]  /*5870*/  FSEL R110, R94, RZ, !P3 ;  /* 0x000000ff5e6e7208 */ /* 0x001fe20005800000 */
[----:B------:R-:W-:Y:S01]  /*5880*/  MUFU.SIN R125, R113 ;  /* 0x00000071007d7308 */ /* 0x000fe20000000400 */
[----:B------:R-:W0:Y:S01]  /*5890*/  LDS R94, [R151+0x28] ;  /* 0x00002800975e7984 */ /* 0x000e220000000800 */
[----:B------:R-:W-:Y:S01]  /*58a0*/  FMUL.FTZ R90, R93, R90 ;  /* 0x0000005a5d5a7220 */ /* 0x000fe20000410000 */
[----:B------:R-:W-:Y:S01]  /*58b0*/  FMUL.FTZ R107, R106, R107 ;  /* 0x0000006b6a6b7220 */ /* 0x000fe20000410000 */
[C---:B------:R-:W-:Y:S01]  /*58c0*/  FMUL.FTZ R111, R10.reuse, R111 ;  /* 0x0000006f0a6f7220 */ /* 0x040fe20000410000 */
[----:B------:R-:W-:Y:S01]  /*58d0*/  LDS R93, [R151+0x30] ;  /* 0x00003000975d7984 */ /* 0x000fe20000000800 */
[----:B------:R-:W-:-:S02]  /*58e0*/  FMUL.FTZ R105, R10, R105 ;  /* 0x000000690a697220 */ /* 0x000fc40000410000 */
[----:B------:R-:W-:Y:S01]  /*58f0*/  MUFU.SIN R42, R133 ;  /* 0x00000085002a7308 */ /* 0x000fe20000000400 */
[----:B------:R-:W-:Y:S01]  /*5900*/  IADD3 R106, PT, PT, R119, 0x5, RZ ;  /* 0x00000005776a7810 */ /* 0x000fe20007ffe0ff */
[C---:B------:R-:W-:Y:S01]  /*5910*/  FMUL.FTZ R120, R40.reuse, R61 ;  /* 0x0000003d28787220 */ /* 0x040fe20000410000 */
[C---:B------:R-:W-:Y:S01]  /*5920*/  FMUL.FTZ R122, R40.reuse, R60 ;  /* 0x0000003c287a7220 */ /* 0x040fe20000410000 */
[C---:B------:R-:W-:Y:S01]  /*5930*/  FMUL.FTZ R126, R40.reuse, R59 ;  /* 0x0000003b287e7220 */ /* 0x040fe20000410000 */
[C---:B------:R-:W-:Y:S01]  /*5940*/  FMUL.FTZ R128, R40.reuse, R58 ;  /* 0x0000003a28807220 */ /* 0x040fe20000410000 */
[C---:B------:R-:W-:Y:S01]  /*5950*/  FMUL.FTZ R131, R40.reuse, R57 ;  /* 0x0000003928837220 */ /* 0x040fe20000410000 */
[----:B------:R-:W-:Y:S01]  /*5960*/  FMUL.FTZ R148, R40, R54 ;  /* 0x0000003628947220 */ /* 0x000fe20000410000 */
[----:B------:R5:W-:Y:S01]  /*5970*/  MUFU.COS R49, R133 ;  /* 0x0000008500317308 */ /* 0x000be20000000000 */
[----:B------:R-:W-:Y:S01]  /*5980*/  FSEL R117, R111, RZ, !P5 ;  /* 0x000000ff6f757208 */ /* 0x000fe20006800000 */
[C---:B---3--:R-:W-:Y:S01]  /*5990*/  FMUL.FTZ R89, R88.reuse, R89 ;  /* 0x0000005958597220 */ /* 0x048fe20000410000 */
[----:B------:R-:W-:Y:S01]  /*59a0*/  FSEL R116, R105, RZ, !P5 ;  /* 0x000000ff69747208 */ /* 0x000fe20006800000 */
[----:B------:R-:W-:Y:S04]  /*59b0*/  LDS R141, [R151+0x60] ;  /* 0x00006000978d7984 */ /* 0x000fe80000000800 */
[----:B------:R3:W-:Y:S01]  /*59c0*/  MUFU.COS R123, R113 ;  /* 0x00000071007b7308 */ /* 0x0007e20000000000 */
[----:B-----5:R-:W5:Y:S01]  /*59d0*/  LDS R133, [R151+0x34] ;  /* 0x0000340097857984 */ /* 0x020f620000000800 */
[----:B------:R-:W-:Y:S01]  /*59e0*/  FSEL R115, R107, 1, !P5 ;  /* 0x3f8000006b737808 */ /* 0x000fe20006800000 */
[----:B------:R-:W-:Y:S01]  /*59f0*/  FMUL.FTZ R91, R88, R91 ;  /* 0x0000005b585b7220 */ /* 0x000fe20000410000 */
[----:B------:R-:W-:Y:S01]  /*5a00*/  ISETP.GE.U32.AND P5, PT, R106, UR18, PT ;  /* 0x000000126a007c0c */ /* 0x000fe2000bfa6070 */
[----:B------:R-:W5:Y:S01]  /*5a10*/  LDS R88, [R151+0x3c] ;  /* 0x00003c0097587984 */ /* 0x000f620000000800 */
[----:B------:R-:W-:-:S03]  /*5a20*/  FSEL R106, R90, RZ, !P2 ;  /* 0x000000ff5a6a7208 */ /* 0x000fc60005000000 */
[----:B------:R-:W5:Y:S01]  /*5a30*/  LDS R90, [R151+0x38] ;  /* 0x00003800975a7984 */ /* 0x000f620000000800 */
[----:B------:R-:W-:Y:S01]  /*5a40*/  FMUL.RZ R46, R46, 0.15915493667125701904 ;  /* 0x3e22f9832e2e7820 */ /* 0x000fe2000040c000 */
[----:B------:R-:W-:Y:S01]  /*5a50*/  FMUL.RZ R142, R142, 0.15915493667125701904 ;  /* 0x3e22f9838e8e7820 */ /* 0x000fe2000040c000 */
[----:B------:R-:W-:Y:S01]  /*5a60*/  MUFU.EX2 R48, R143 ;  /* 0x0000008f00307308 */ /* 0x000fe20000000800 */
[C---:B------:R-:W-:Y:S01]  /*5a70*/  FMUL.FTZ R112, R11.reuse, R112 ;  /* 0x000000700b707220 */ /* 0x040fe20000410000 */
[----:B-1----:R-:W-:Y:S01]  /*5a80*/  FMUL.FTZ R108, R11, R108 ;  /* 0x0000006c0b6c7220 */ /* 0x002fe20000410000 */
[C---:B------:R-:W-:Y:S01]  /*5a90*/  FMUL.FTZ R103, R12.reuse, R103 ;  /* 0x000000670c677220 */ /* 0x040fe20000410000 */
[----:B--2---:R-:W-:Y:S01]  /*5aa0*/  FMUL.FTZ R101, R12, R101 ;  /* 0x000000650c657220 */ /* 0x004fe20000410000 */
[----:B------:R-:W-:Y:S03]  /*5ab0*/  LDS R144, [R151+0x6c] ;  /* 0x00006c0097907984 */ /* 0x000fe60000000800 */
[----:B------:R-:W-:Y:S01]  /*5ac0*/  MUFU.SIN R50, R46 ;  /* 0x0000002e00327308 */ /* 0x000fe20000000400 */
[----:B------:R-:W-:Y:S01]  /*5ad0*/  FSEL R114, R98, RZ, !P4 ;  /* 0x000000ff62727208 */ /* 0x000fe20006000000 */
[----:B------:R-:W-:Y:S01]  /*5ae0*/  FMUL.RZ R145, R145, 0.15915493667125701904 ;  /* 0x3e22f98391917820 */ /* 0x000fe2000040c000 */
[----:B------:R-:W-:Y:S05]  /*5af0*/  LDS R150, [R151+0x7c] ;  /* 0x00007c0097967984 */ /* 0x000fea0000000800 */
[----:B------:R-:W-:Y:S01]  /*5b00*/  MUFU.COS R51, R46 ;  /* 0x0000002e00337308 */ /* 0x000fe20000000000 */
[----:B------:R-:W-:-:S02]  /*5b10*/  IADD3 R98, PT, PT, R119, 0x7, RZ ;  /* 0x0000000777627810 */ /* 0x000fc40007ffe0ff */
[----:B------:R-:W-:-:S05]  /*5b20*/  FSEL R107, R95, 1, !P3 ;  /* 0x3f8000005f6b7808 */ /* 0x000fca0005800000 */
[----:B------:R-:W-:Y:S01]  /*5b30*/  MUFU.SIN R46, R142 ;  /* 0x0000008e002e7308 */ /* 0x000fe20000000400 */
[----:B---3--:R-:W-:Y:S01]  /*5b40*/  FSEL R113, R112, RZ, !P4 ;  /* 0x000000ff70717208 */ /* 0x008fe20006000000 */
[----:B------:R-:W-:-:S06]  /*5b50*/  FMUL.FTZ R95, R41, R57 ;  /* 0x00000039295f7220 */ /* 0x000fcc0000410000 */
[----:B------:R-:W1:Y:S01]  /*5b60*/  MUFU.COS R47, R142 ;  /* 0x0000008e002f7308 */ /* 0x000e620000000000 */
[----:B------:R-:W-:Y:S01]  /*5b70*/  FMUL.RZ R129, R109, 0.15915493667125701904 ;  /* 0x3e22f9836d817820 */ /* 0x000fe2000040c000 */
[----:B------:R-:W-:-:S06]  /*5b80*/  FSEL R112, R108, RZ, !P4 ;  /* 0x000000ff6c707208 */ /* 0x000fcc0006000000 */
[----:B------:R-:W2:Y:S01]  /*5b90*/  MUFU.EX2 R87, R87 ;  /* 0x0000005700577308 */ /* 0x000ea20000000800 */
[----:B------:R-:W-:Y:S01]  /*5ba0*/  IADD3 R105, PT, PT, R119, 0x6, RZ ;  /* 0x0000000677697810 */ /* 0x000fe20007ffe0ff */
[----:B------:R-:W-:Y:S01]  /*5bb0*/  FMUL.FTZ R104, R13, R104 ;  /* 0x000000680d687220 */ /* 0x000fe20000410000 */
[----:B------:R-:W-:Y:S01]  /*5bc0*/  FSEL R109, R103, RZ, !P3 ;  /* 0x000000ff676d7208 */ /* 0x000fe20005800000 */
[----:B----4-:R-:W-:Y:S01]  /*5bd0*/  FMUL.FTZ R102, R13, R102 ;  /* 0x000000660d667220 */ /* 0x010fe20000410000 */
[----:B------:R-:W-:Y:S01]  /*5be0*/  FSEL R108, R101, RZ, !P3 ;  /* 0x000000ff656c7208 */ /* 0x000fe20005800000 */
[----:B------:R-:W-:Y:S01]  /*5bf0*/  FMUL.FTZ R99, R14, R99 ;  /* 0x000000630e637220 */ /* 0x000fe20000410000 */
[----:B------:R-:W-:Y:S01]  /*5c00*/  ISETP.GE.U32.AND P3, PT, R98, UR18, PT ;  /* 0x0000001262007c0c */ /* 0x000fe2000bf66070 */
[----:B------:R-:W-:Y:S01]  /*5c10*/  MUFU.SIN R43, R145 ;  /* 0x00000091002b7308 */ /* 0x000fe20000000400 */
[----:B------:R-:W-:Y:S01]  /*5c20*/  FMUL.FTZ R97, R14, R97 ;  /* 0x000000610e617220 */ /* 0x000fe20000410000 */
[----:B------:R-:W-:Y:S01]  /*5c30*/  FMUL.RZ R98, R95, 0.15915493667125701904 ;  /* 0x3e22f9835f627820 */ /* 0x000fe2000040c000 */
[C---:B------:R-:W-:Y:S01]  /*5c40*/  FMUL.FTZ R96, R15.reuse, R96 ;  /* 0x000000600f607220 */ /* 0x040fe20000410000 */
[----:B------:R-:W-:Y:S01]  /*5c50*/  FSEL R111, R100, 1, !P4 ;  /* 0x3f800000646f7808 */ /* 0x000fe20006000000 */
[----:B0-----:R-:W-:Y:S01]  /*5c60*/  FMUL.FTZ R94, R15, R94 ;  /* 0x0000005e0f5e7220 */ /* 0x001fe20000410000 */
[----:B------:R-:W-:-:S02]  /*5c70*/  IADD3 R95, PT, PT, R119, 0x8, RZ ;  /* 0x00000008775f7810 */ /* 0x000fc40007ffe0ff */
[----:B------:R0:W-:Y:S01]  /*5c80*/  MUFU.COS R44, R145 ;  /* 0x00000091002c7308 */ /* 0x0001e20000000000 */
[----:B------:R-:W-:Y:S02]  /*5c90*/  FSEL R103, R92, 1, !P2 ;  /* 0x3f8000005c677808 */ /* 0x000fe40005000000 */
[----:B------:R-:W-:Y:S02]  /*5ca0*/  ISETP.GE.U32.AND P4, PT, R105, UR18, PT ;  /* 0x0000001269007c0c */ /* 0x000fe4000bf86070 */
[----:B------:R-:W-:-:S03]  /*5cb0*/  IADD3 R92, PT, PT, R119, 0x9, RZ ;  /* 0x00000009775c7810 */ /* 0x000fc60007ffe0ff */
[----:B------:R-:W3:Y:S01]  /*5cc0*/  MUFU.EX2 R45, R127 ;  /* 0x0000007f002d7308 */ /* 0x000ee20000000800 */
[----:B------:R-:W-:Y:S01]  /*5cd0*/  FSEL R105, R104, RZ, !P2 ;  /* 0x000000ff68697208 */ /* 0x000fe20005000000 */
[----:B-1----:R-:W-:Y:S01]  /*5ce0*/  FMUL.FTZ R47, R48, R47 ;  /* 0x0000002f302f7220 */ /* 0x002fe20000410000 */
[----:B------:R-:W-:Y:S01]  /*5cf0*/  FSEL R104, R102, RZ, !P2 ;  /* 0x000000ff66687208 */ /* 0x000fe20005000000 */
[----:B-----5:R-:W-:Y:S01]  /*5d00*/  FMUL.FTZ R133, R16, R133 ;  /* 0x0000008510857220 */ /* 0x020fe20000410000 */
[----:B------:R-:W-:Y:S01]  /*5d10*/  FSEL R101, R99, RZ, !P6 ;  /* 0x000000ff63657208 */ /* 0x000fe20007000000 */
[----:B--2---:R-:W-:Y:S01]  /*5d20*/  FMUL.FTZ R51, R87, R51 ;  /* 0x0000003357337220 */ /* 0x004fe20000410000 */
[----:B------:R-:W-:Y:S01]  /*5d30*/  FSEL R100, R97, RZ, !P6 ;  /* 0x000000ff61647208 */ /* 0x000fe20007000000 */
[----:B------:R-:W-:Y:S01]  /*5d40*/  FMUL.FTZ R50, R87, R50 ;  /* 0x0000003257327220 */ /* 0x000fe20000410000 */
[----:B------:R-:W-:Y:S01]  /*5d50*/  ISETP.GE.U32.AND P2, PT, R95, UR18, PT ;  /* 0x000000125f007c0c */ /* 0x000fe2000bf46070 */
[----:B------:R-:W-:Y:S01]  /*5d60*/  FMUL.FTZ R95, R41, R56 ;  /* 0x00000038295f7220 */ /* 0x000fe20000410000 */
[----:B------:R-:W-:Y:S01]  /*5d70*/  FSEL R102, R91, RZ, !P6 ;  /* 0x000000ff5b667208 */ /* 0x000fe20007000000 */
[----:B------:R-:W1:Y:S01]  /*5d80*/  MUFU.EX2 R120, R120 ;  /* 0x0000007800787308 */ /* 0x000e620000000800 */
[----:B------:R-:W-:Y:S01]  /*5d90*/  FSEL R99, R89, 1, !P6 ;  /* 0x3f80000059637808 */ /* 0x000fe20007000000 */
[----:B------:R-:W-:Y:S01]  /*5da0*/  FMUL.FTZ R142, R40, R55 ;  /* 0x00000037288e7220 */ /* 0x000fe20000410000 */
[----:B------:R-:W-:Y:S01]  /*5db0*/  FSEL R97, R96, RZ, !P5 ;  /* 0x000000ff60617208 */ /* 0x000fe20006800000 */
[----:B0-----:R-:W-:Y:S01]  /*5dc0*/  LDS R145, [R151+0x68] ;  /* 0x0000680097917984 */ /* 0x001fe20000000800 */
[----:B------:R-:W-:Y:S01]  /*5dd0*/  ISETP.GE.U32.AND P6, PT, R92, UR18, PT ;  /* 0x000000125c007c0c */ /* 0x000fe2000bfc6070 */
[----:B------:R-:W-:Y:S01]  /*5de0*/  FMUL.FTZ R92, R16, R93 ;  /* 0x0000005d105c7220 */ /* 0x000fe20000410000 */
[----:B------:R-:W-:Y:S01]  /*5df0*/  FSEL R96, R94, RZ, !P5 ;  /* 0x000000ff5e607208 */ /* 0x000fe20006800000 */
[----:B------:R-:W-:Y:S01]  /*5e00*/  FMUL.FTZ R94, R48, R46 ;  /* 0x0000002e305e7220 */ /* 0x000fe20000410000 */
[----:B------:R-:W-:Y:S01]  /*5e10*/  IADD3 R48, PT, PT, R119, 0xb, RZ ;  /* 0x0000000b77307810 */ /* 0x000fe20007ffe0ff */
[----:B------:R-:W-:Y:S01]  /*5e20*/  FMUL.RZ R89, R95, 0.15915493667125701904 ;  /* 0x3e22f9835f597820 */ /* 0x000fe2000040c000 */
[----:B------:R-:W-:Y:S01]  /*5e30*/  IADD3 R87, PT, PT, R119, 0xa, RZ ;  /* 0x0000000a77577810 */ /* 0x000fe20007ffe0ff */
[----:B------:R-:W-:Y:S01]  /*5e40*/  MUFU.SIN R130, R98 ;  /* 0x0000006200827308 */ /* 0x000fe20000000400 */
[----:B------:R-:W-:-:S02]  /*5e50*/  FSEL R94, R94, RZ, !P4 ;  /* 0x000000ff5e5e7208 */ /* 0x000fc40006000000 */
[----:B------:R-:W-:Y:S02]  /*5e60*/  FSEL R93, R133, RZ, !P4 ;  /* 0x000000ff855d7208 */ /* 0x000fe40006000000 */
[----:B------:R-:W-:Y:S02]  /*5e70*/  FSEL R92, R92, RZ, !P4 ;  /* 0x000000ff5c5c7208 */ /* 0x000fe40006000000 */
[----:B------:R-:W-:Y:S01]  /*5e80*/  FSEL R91, R47, 1, !P4 ;  /* 0x3f8000002f5b7808 */ /* 0x000fe20006000000 */
[----:B------:R0:W-:Y:S01]  /*5e90*/  MUFU.COS R132, R98 ;  /* 0x0000006200847308 */ /* 0x0001e20000000000 */
[----:B------:R-:W-:Y:S01]  /*5ea0*/  ISETP.GE.U32.AND P4, PT, R48, UR18, PT ;  /* 0x0000001230007c0c */ /* 0x000fe2000bf86070 */
[----:B------:R-:W-:Y:S01]  /*5eb0*/  FMUL.FTZ R48, R41, R55 ;  /* 0x0000003729307220 */ /* 0x000fe20000410000 */
[----:B------:R-:W-:Y:S01]  /*5ec0*/  FSEL R95, R51, 1, !P5 ;  /* 0x3f800000335f7808 */ /* 0x000fe20006800000 */
[----:B---3--:R-:W-:-:S04]  /*5ed0*/  FMUL.FTZ R43, R45, R43 ;  /* 0x0000002b2d2b7220 */ /* 0x008fc80000410000 */
[----:B------:R-:W-:Y:S01]  /*5ee0*/  MUFU.SIN R138, R89 ;  /* 0x00000059008a7308 */ /* 0x000fe20000000400 */
[----:B0-----:R-:W-:Y:S02]  /*5ef0*/  FSEL R98, R50, RZ, !P5 ;  /* 0x000000ff32627208 */ /* 0x001fe40006800000 */
[----:B------:R-:W-:Y:S01]  /*5f00*/  ISETP.GE.U32.AND P5, PT, R87, UR18, PT ;  /* 0x0000001257007c0c */ /* 0x000fe2000bfa6070 */
[----:B------:R-:W-:-:S04]  /*5f10*/  FMUL.FTZ R87, R45, R44 ;  /* 0x0000002c2d577220 */ /* 0x000fc80000410000 */
[----:B------:R0:W-:Y:S01]  /*5f20*/  MUFU.COS R46, R89 ;  /* 0x00000059002e7308 */ /* 0x0001e20000000000 */
[----:B------:R-:W-:Y:S01]  /*5f30*/  IADD3 R45, PT, PT, R119, 0xc, RZ ;  /* 0x0000000c772d7810 */ /* 0x000fe20007ffe0ff */
[----:B------:R-:W-:Y:S01]  /*5f40*/  FMUL.RZ R44, R48, 0.15915493667125701904 ;  /* 0x3e22f983302c7820 */ /* 0x000fe2000040c000 */
[----:B------:R-:W-:Y:S01]  /*5f50*/  FMUL.FTZ R48, R118, R114 ;  /* 0x0000007276307220 */ /* 0x000fe20000410000 */
[C---:B0-----:R-:W-:Y:S01]  /*5f60*/  FMUL.FTZ R89, R17.reuse, R88 ;  /* 0x0000005811597220 */ /* 0x041fe20000410000 */
[----:B------:R-:W-:Y:S01]  /*5f70*/  FMUL.FTZ R88, R17, R90 ;  /* 0x0000005a11587220 */ /* 0x000fe20000410000 */
[----:B------:R-:W-:Y:S02]  /*5f80*/  FSEL R90, R43, RZ, !P3 ;  /* 0x000000ff2b5a7208 */ /* 0x000fe40005800000 */
[----:B------:R-:W-:Y:S02]  /*5f90*/  FSEL R87, R87, 1, !P3 ;  /* 0x3f80000057577808 */ /* 0x000fe40005800000 */
[----:B------:R-:W-:-:S02]  /*5fa0*/  FSEL R89, R89, RZ, !P3 ;  /* 0x000000ff59597208 */ /* 0x000fc40005800000 */
[----:B------:R-:W-:Y:S01]  /*5fb0*/  FSEL R88, R88, RZ, !P3 ;  /* 0x000000ff58587208 */ /* 0x000fe20005800000 */
[----:B------:R-:W-:Y:S01]  /*5fc0*/  FMUL.FTZ R51, R115, R114 ;  /* 0x0000007273337220 */ /* 0x000fe20000410000 */
[----:B------:R-:W-:Y:S01]  /*5fd0*/  ISETP.GE.U32.AND P3, PT, R45, UR18, PT ;  /* 0x000000122d007c0c */ /* 0x000fe2000bf66070 */
[-C--:B------:R-:W-:Y:S01]  /*5fe0*/  FFMA.FTZ R45, R115, R111.reuse, -R48 ;  /* 0x0000006f732d7223 */ /* 0x080fe20000010830 */
[----:B------:R-:W-:Y:S01]  /*5ff0*/  FMUL.FTZ R50, R40, R56 ;  /* 0x0000003828327220 */ /* 0x000fe20000410000 */
[----:B------:R-:W-:Y:S02]  /*6000*/  FFMA.FTZ R51, R118, R111, R51 ;  /* 0x0000006f76337223 */ /* 0x000fe40000010033 */
[----:B------:R-:W-:Y:S01]  /*6010*/  FMUL.FTZ R48, R110, R45 ;  /* 0x0000002d6e307220 */ /* 0x000fe20000410000 */
[C---:B-1----:R-:W-:Y:S01]  /*6020*/  FMUL.FTZ R49, R120.reuse, R49 ;  /* 0x0000003178317220 */ /* 0x042fe20000410000 */
[----:B------:R0:W1:Y:S01]  /*6030*/  MUFU.EX2 R47, R50 ;  /* 0x00000032002f7308 */ /* 0x0000620000000800 */
[----:B------:R-:W-:Y:S01]  /*6040*/  FMUL.FTZ R120, R120, R42 ;  /* 0x0000002a78787220 */ /* 0x000fe20000410000 */
[-C--:B------:R-:W-:Y:S01]  /*6050*/  FFMA.FTZ R42, R107, R51.reuse, R48 ;  /* 0x000000336b2a7223 */ /* 0x080fe20000010030 */
[----:B------:R-:W-:-:S05]  /*6060*/  FMUL.FTZ R48, R110, R51 ;  /* 0x000000336e307220 */ /* 0x000fca0000410000 */
[----:B------:R-:W-:Y:S01]  /*6070*/  MUFU.EX2 R142, R142 ;  /* 0x0000008e008e7308 */ /* 0x000fe20000000800 */
[----:B------:R-:W-:Y:S01]  /*6080*/  FFMA.FTZ R48, R107, R45, -R48 ;  /* 0x0000002d6b307223 */ /* 0x000fe20000010830 */
[----:B0-----:R-:W-:-:S06]  /*6090*/  FMUL.FTZ R50, R106, R42 ;  /* 0x0000002a6a327220 */ /* 0x001fcc0000410000 */
[----:B------:R-:W0:Y:S08]  /*60a0*/  MUFU.COS R143, R44 ;  /* 0x0000002c008f7308 */ /* 0x000e300000000000 */
[----:B------:R-:W2:Y:S01]  /*60b0*/  MUFU.SIN R43, R44 ;  /* 0x0000002c002b7308 */ /* 0x000ea20000000400 */
[-C--:B------:R-:W-:Y:S01]  /*60c0*/  FMUL.FTZ R45, R106, R48.reuse ;  /* 0x000000306a2d7220 */ /* 0x080fe20000410000 */
[----:B------:R-:W-:-:S03]  /*60d0*/  FFMA.FTZ R50, R103, R48, -R50 ;  /* 0x0000003067327223 */ /* 0x000fc60000010832 */
[----:B------:R-:W-:Y:S01]  /*60e0*/  FFMA.FTZ R45, R103, R42, R45 ;  /* 0x0000002a672d7223 */ /* 0x000fe2000001002d */
[C---:B------:R-:W-:Y:S01]  /*60f0*/  FMUL.FTZ R42, R102.reuse, R50 ;  /* 0x00000032662a7220 */ /* 0x040fe20000410000 */
[C---:B-1----:R-:W-:Y:S01]  /*6100*/  FMUL.FTZ R139, R47.reuse, R46 ;  /* 0x0000002e2f8b7220 */ /* 0x042fe20000410000 */
[----:B------:R-:W-:Y:S01]  /*6110*/  FMUL.FTZ R138, R47, R138 ;  /* 0x0000008a2f8a7220 */ /* 0x000fe20000410000 */
[----:B------:R-:W-:Y:S01]  /*6120*/  FMUL.FTZ R47, R102, R45 ;  /* 0x0000002d662f7220 */ /* 0x000fe20000410000 */
[----:B0-----:R-:W-:Y:S01]  /*6130*/  FMUL.FTZ R143, R142, R143 ;  /* 0x0000008f8e8f7220 */ /* 0x001fe20000410000 */
[C---:B------:R-:W-:Y:S01]  /*6140*/  FFMA.FTZ R45, R99.reuse, R45, R42 ;  /* 0x0000002d632d7223 */ /* 0x040fe2000001002a */
[----:B------:R-:W-:Y:S01]  /*6150*/  FMUL.FTZ R42, R116, R114 ;  /* 0x00000072742a7220 */ /* 0x000fe20000410000 */
[----:B------:R-:W-:Y:S01]  /*6160*/  FFMA.FTZ R47, R99, R50, -R47 ;  /* 0x00000032632f7223 */ /* 0x000fe2000001082f */
[----:B--2---:R-:W-:Y:S01]  /*6170*/  FMUL.FTZ R142, R142, R43 ;  /* 0x0000002b8e8e7220 */ /* 0x004fe20000410000 */
[C---:B------:R-:W-:Y:S01]  /*6180*/  FMUL.FTZ R43, R117.reuse, R114 ;  /* 0x00000072752b7220 */ /* 0x040fe20000410000 */
[----:B------:R-:W-:Y:S01]  /*6190*/  FMUL.FTZ R44, R98, R45 ;  /* 0x0000002d622c7220 */ /* 0x000fe20000410000 */
[----:B------:R-:W-:-:S02]  /*61a0*/  FFMA.FTZ R42, R117, R111, R42 ;  /* 0x0000006f752a7223 */ /* 0x000fc4000001002a */
[----:B------:R-:W-:Y:S01]  /*61b0*/  FFMA.FTZ R43, R116, R111, -R43 ;  /* 0x0000006f742b7223 */ /* 0x000fe2000001082b */
[-C--:B------:R-:W-:Y:S01]  /*61c0*/  FMUL.FTZ R46, R98, R47.reuse ;  /* 0x0000002f622e7220 */ /* 0x080fe20000410000 */
[----:B------:R-:W-:Y:S01]  /*61d0*/  FFMA.FTZ R48, R95, R47, -R44 ;  /* 0x0000002f5f307223 */ /* 0x000fe2000001082c */
[----:B------:R-:W-:Y:S01]  /*61e0*/  FADD.FTZ R44, R113, R42 ;  /* 0x0000002a712c7221 */ /* 0x000fe20000010000 */
[----:B------:R-:W-:Y:S01]  /*61f0*/  FADD.FTZ R43, R112, R43 ;  /* 0x0000002b702b7221 */ /* 0x000fe20000010000 */
[----:B------:R-:W-:Y:S01]  /*6200*/  FFMA.FTZ R45, R95, R45, R46 ;  /* 0x0000002d5f2d7223 */ /* 0x000fe2000001002e */
[----:B------:R-:W-:Y:S01]  /*6210*/  FMUL.FTZ R42, R94, R48 ;  /* 0x000000305e2a7220 */ /* 0x000fe20000410000 */
[CC--:B------:R-:W-:Y:S01]  /*6220*/  FMUL.FTZ R46, R110.reuse, R44.reuse ;  /* 0x0000002c6e2e7220 */ /* 0x0c0fe20000410000 */
[----:B------:R-:W-:Y:S01]  /*6230*/  FMUL.FTZ R47, R110, R43 ;  /* 0x0000002b6e2f7220 */ /* 0x000fe20000410000 */
[-C--:B------:R-:W-:Y:S01]  /*6240*/  FMUL.FTZ R51, R94, R45.reuse ;  /* 0x0000002d5e337220 */ /* 0x080fe20000410000 */
[----:B------:R-:W-:Y:S01]  /*6250*/  FFMA.FTZ R42, R91, R45, R42 ;  /* 0x0000002d5b2a7223 */ /* 0x000fe2000001002a */
[----:B------:R-:W0:Y:S01]  /*6260*/  MUFU.EX2 R122, R122 ;  /* 0x0000007a007a7308 */ /* 0x000e220000000800 */
[C---:B------:R-:W-:Y:S01]  /*6270*/  FFMA.FTZ R44, R107.reuse, R44, R47 ;  /* 0x0000002c6b2c7223 */ /* 0x040fe2000001002f */
[----:B------:R-:W-:Y:S01]  /*6280*/  FFMA.FTZ R45, R107, R43, -R46 ;  /* 0x0000002b6b2d7223 */ /* 0x000fe2000001082e */
[----:B------:R-:W-:Y:S01]  /*6290*/  FFMA.FTZ R51, R91, R48, -R51 ;  /* 0x000000305b337223 */ /* 0x000fe20000010833 */
[----:B------:R-:W-:Y:S01]  /*62a0*/  FMUL.FTZ R46, R90, R42 ;  /* 0x0000002a5a2e7220 */ /* 0x000fe20000410000 */
[----:B------:R-:W-:Y:S01]  /*62b0*/  FADD.FTZ R44, R109, R44 ;  /* 0x0000002c6d2c7221 */ /* 0x000fe20000010000 */
[----:B------:R-:W-:-:S02]  /*62c0*/  FADD.FTZ R45, R108, R45 ;  /* 0x0000002d6c2d7221 */ /* 0x000fc40000010000 */
[----:B------:R-:W1:Y:S01]  /*62d0*/  MUFU.EX2 R126, R126 ;  /* 0x0000007e007e7308 */ /* 0x000e620000000800 */
[----:B------:R-:W-:Y:S01]  /*62e0*/  FFMA.FTZ R40, R87, R51, -R46 ;  /* 0x0000003357287223 */ /* 0x000fe2000001082e */
[----:B------:R-:W-:Y:S01]  /*62f0*/  FMUL.FTZ R43, R41, R54 ;  /* 0x00000036292b7220 */ /* 0x000fe20000410000 */
[C---:B------:R-:W-:Y:S01]  /*6300*/  FMUL.FTZ R46, R106.reuse, R44 ;  /* 0x0000002c6a2e7220 */ /* 0x040fe20000410000 */
[----:B------:R-:W-:-:S03]  /*6310*/  FMUL.FTZ R41, R106, R45 ;  /* 0x0000002d6a297220 */ /* 0x000fc60000410000 */
[C---:B------:R-:W-:Y:S01]  /*6320*/  FFMA.FTZ R45, R103.reuse, R45, -R46 ;  /* 0x0000002d672d7223 */ /* 0x040fe2000001082e */
[----:B------:R-:W-:Y:S01]  /*6330*/  FFMA.FTZ R44, R103, R44, R41 ;  /* 0x0000002c672c7223 */ /* 0x000fe20000010029 */
[----:B------:R-:W-:Y:S01]  /*6340*/  FMUL.FTZ R48, R90, R51 ;  /* 0x000000335a307220 */ /* 0x000fe20000410000 */
[----:B------:R-:W-:Y:S01]  /*6350*/  FSEL R120, R120, RZ, !P2 ;  /* 0x000000ff78787208 */ /* 0x000fe20005000000 */
[----:B------:R-:W-:Y:S01]  /*6360*/  FADD.FTZ R45, R104, R45 ;  /* 0x0000002d682d7221 */ /* 0x000fe20000010000 */
[----:B------:R-:W-:Y:S01]  /*6370*/  FADD.FTZ R44, R105, R44 ;  /* 0x0000002c692c7221 */ /* 0x000fe20000010000 */
[C---:B0-----:R-:W-:Y:S01]  /*6380*/  FMUL.FTZ R123, R122.reuse, R123 ;  /* 0x0000007b7a7b7220 */ /* 0x041fe20000410000 */
[----:B------:R-:W-:Y:S01]  /*6390*/  FMUL.FTZ R122, R122, R125 ;  /* 0x0000007d7a7a7220 */ /* 0x000fe20000410000 */
[----:B------:R-:W-:Y:S01]  /*63a0*/  FFMA.FTZ R48, R87, R42, R48 ;  /* 0x0000002a57307223 */ /* 0x000fe20000010030 */
[----:B------:R-:W-:Y:S01]  /*63b0*/  FMUL.FTZ R41, R102, R45 ;  /* 0x0000002d66297220 */ /* 0x000fe20000410000 */
[----:B-1----:R-:W-:Y:S01]  /*63c0*/  FMUL.FTZ R125, R126, R121 ;  /* 0x000000797e7d7220 */ /* 0x002fe20000410000 */
[----:B------:R-:W-:Y:S01]  /*63d0*/  FSEL R121, R49, 1, !P2 ;  /* 0x3f80000031797808 */ /* 0x000fe20005000000 */
[----:B------:R-:W-:Y:S01]  /*63e0*/  FMUL.FTZ R47, R120, R40 ;  /* 0x00000028782f7220 */ /* 0x000fe20000410000 */
[-C--:B------:R-:W-:Y:S01]  /*63f0*/  FMUL.FTZ R42, R102, R44.reuse ;  /* 0x0000002c662a7220 */ /* 0x080fe20000410000 */
[----:B------:R-:W-:Y:S01]  /*6400*/  FFMA.FTZ R44, R99, R44, R41 ;  /* 0x0000002c632c7223 */ /* 0x000fe20000010029 */
[----:B------:R-:W-:Y:S01]  /*6410*/  FMUL.RZ R43, R43, 0.15915493667125701904 ;  /* 0x3e22f9832b2b7820 */ /* 0x000fe2000040c000 */
[-C--:B------:R-:W-:Y:S01]  /*6420*/  FFMA.FTZ R158, R121, R48.reuse, R47 ;  /* 0x00000030799e7223 */ /* 0x080fe2000001002f */
[----:B------:R-:W-:Y:S01]  /*6430*/  FFMA.FTZ R45, R99, R45, -R42 ;  /* 0x0000002d632d7223 */ /* 0x000fe2000001082a */
[----:B------:R-:W0:Y:S01]  /*6440*/  LDS R47, [R151+0x40] ;  /* 0x00004000972f7984 */ /* 0x000e220000000800 */
[----:B------:R-:W-:Y:S01]  /*6450*/  FADD.FTZ R44, R101, R44 ;  /* 0x0000002c652c7221 */ /* 0x000fe20000010000 */
[----:B------:R-:W-:Y:S01]  /*6460*/  MUFU.EX2 R148, R148 ;  /* 0x0000009400947308 */ /* 0x000fe20000000800 */
[----:B------:R-:W-:Y:S01]  /*6470*/  FADD.FTZ R45, R100, R45 ;  /* 0x0000002d642d7221 */ /* 0x000fe20000010000 */
[----:B------:R-:W1:Y:S01]  /*6480*/  LDS R41, [R151+0x44] ;  /* 0x0000440097297984 */ /* 0x000e620000000800 */
[----:B------:R-:W-:Y:S01]  /*6490*/  FMUL.FTZ R46, R120, R48 ;  /* 0x00000030782e7220 */ /* 0x000fe20000410000 */
[----:B------:R-:W-:Y:S01]  /*64a0*/  FSEL R122, R122, RZ, !P6 ;  /* 0x000000ff7a7a7208 */ /* 0x000fe20007000000 */
[----:B------:R-:W-:-:S03]  /*64b0*/  FMUL.FTZ R42, R98, R44 ;  /* 0x0000002c622a7220 */ /* 0x000fc60000410000 */
[----:B------:R-:W2:Y:S01]  /*64c0*/  MUFU.COS R149, R43 ;  /* 0x0000002b00957308 */ /* 0x000ea20000000000 */
[----:B------:R-:W-:Y:S01]  /*64d0*/  FMUL.FTZ R49, R98, R45 ;  /* 0x0000002d62317220 */ /* 0x000fe20000410000 */
[----:B------:R-:W-:Y:S01]  /*64e0*/  FFMA.FTZ R40, R121, R40, -R46 ;  /* 0x0000002879287223 */ /* 0x000fe2000001082e */
[----:B------:R-:W-:-:S05]  /*64f0*/  FSEL R123, R123, 1, !P6 ;  /* 0x3f8000007b7b7808 */ /* 0x000fca0007000000 */
[----:B------:R-:W-:Y:S01]  /*6500*/  MUFU.SIN R127, R129 ;  /* 0x00000081007f7308 */ /* 0x000fe20000000400 */
[----:B------:R-:W-:Y:S01]  /*6510*/  FMUL.FTZ R46, R122, R158 ;  /* 0x0000009e7a2e7220 */ /* 0x000fe20000410000 */
[----:B------:R-:W-:-:S06]  /*6520*/  FFMA.FTZ R45, R95, R45, -R42 ;  /* 0x0000002d5f2d7223 */ /* 0x000fcc000001082a */
[----:B------:R-:W-:Y:S01]  /*6530*/  MUFU.EX2 R128, R128 ;  /* 0x0000008000807308 */ /* 0x000fe20000000800 */
[----:B------:R-:W-:Y:S01]  /*6540*/  FFMA.FTZ R44, R95, R44, R49 ;  /* 0x0000002c5f2c7223 */ /* 0x000fe20000010031 */
[----:B------:R-:W-:Y:S01]  /*6550*/  FMUL.FTZ R124, R126, R124 ;  /* 0x0000007c7e7c7220 */ /* 0x000fe20000410000 */
[----:B------:R-:W-:Y:S05]  /*6560*/  LDS R48, [R151+0x48] ;  /* 0x0000480097307984 */ /* 0x000fea0000000800 */
[----:B------:R-:W3:Y:S01]  /*6570*/  MUFU.SIN R43, R43 ;  /* 0x0000002b002b7308 */ /* 0x000ee20000000400 */
[----:B------:R-:W-:-:S07]  /*6580*/  FMUL.FTZ R51, R122, R40 ;  /* 0x000000287a337220 */ /* 0x000fce0000410000 */
[----:B------:R-:W4:Y:S01]  /*6590*/  MUFU.COS R129, R129 ;  /* 0x0000008100817308 */ /* 0x000f220000000000 */
[----:B------:R-:W-:Y:S01]  /*65a0*/  FADD.FTZ R45, R96, R45 ;  /* 0x0000002d602d7221 */ /* 0x000fe20000010000 */
[----:B------:R-:W-:Y:S01]  /*65b0*/  FFMA.FTZ R40, R123, R40, -R46 ;  /* 0x000000287b287223 */ /* 0x000fe2000001082e */
[----:B------:R-:W-:Y:S01]  /*65c0*/  FADD.FTZ R44, R97, R44 ;  /* 0x0000002c612c7221 */ /* 0x000fe20000010000 */
[----:B------:R-:W5:Y:S01]  /*65d0*/  LDS R46, [R151+0x4c] ;  /* 0x00004c00972e7984 */ /* 0x000f620000000800 */
[----:B------:R-:W-:Y:S01]  /*65e0*/  FMUL.FTZ R50, R94, R45 ;  /* 0x0000002d5e327220 */ /* 0x000fe20000410000 */
[----:B------:R-:W-:Y:S01]  /*65f0*/  FSEL R124, R124, RZ, !P5 ;  /* 0x000000ff7c7c7208 */ /* 0x000fe20006800000 */
[----:B------:R-:W-:Y:S01]  /*6600*/  FMUL.FTZ R42, R94, R44 ;  /* 0x0000002c5e2a7220 */ /* 0x000fe20000410000 */
[----:B------:R-:W-:Y:S01]  /*6610*/  FFMA.FTZ R158, R123, R158, R51 ;  /* 0x0000009e7b9e7223 */ /* 0x000fe20000010033 */
[C---:B--2---:R-:W-:Y:S01]  /*6620*/  FMUL.FTZ R149, R148.reuse, R149 ;  /* 0x0000009594957220 */ /* 0x044fe20000410000 */
[----:B---3--:R-:W-:Y:S01]  /*6630*/  FMUL.FTZ R148, R148, R43 ;  /* 0x0000002b94947220 */ /* 0x008fe20000410000 */
[C---:B------:R-:W-:Y:S01]  /*6640*/  FFMA.FTZ R50, R91.reuse, R44, R50 ;  /* 0x0000002c5b327223 */ /* 0x040fe20000010032 */
[----:B------:R-:W-:Y:S01]  /*6650*/  FFMA.FTZ R43, R91, R45, -R42 ;  /* 0x0000002d5b2b7223 */ /* 0x000fe2000001082a */
[C---:B------:R-:W-:Y:S01]  /*6660*/  FMUL.FTZ R126, R128.reuse, R127 ;  /* 0x0000007f807e7220 */ /* 0x040fe20000410000 */
[----:B------:R-:W-:Y:S01]  /*6670*/  FSEL R125, R125, 1, !P5 ;  /* 0x3f8000007d7d7808 */ /* 0x000fe20006800000 */
[----:B------:R-:W2:Y:S01]  /*6680*/  MUFU.EX2 R131, R131 ;  /* 0x0000008300837308 */ /* 0x000ea20000000800 */
[----:B----4-:R-:W-:Y:S01]  /*6690*/  FMUL.FTZ R129, R128, R129 ;  /* 0x0000008180817220 */ /* 0x010fe20000410000 */
[----:B------:R-:W-:Y:S01]  /*66a0*/  FMUL.FTZ R128, R124, R158 ;  /* 0x0000009e7c807220 */ /* 0x000fe20000410000 */
[----:B------:R-:W-:Y:S01]  /*66b0*/  FADD.FTZ R50, R93, R50 ;  /* 0x000000325d327221 */ /* 0x000fe20000010000 */
[----:B------:R-:W-:Y:S01]  /*66c0*/  FADD.FTZ R42, R92, R43 ;  /* 0x0000002b5c2a7221 */ /* 0x000fe20000010000 */
[----:B------:R-:W3:Y:S01]  /*66d0*/  LDS R45, [R151+0x50] ;  /* 0x00005000972d7984 */ /* 0x000ee20000000800 */
[-C--:B------:R-:W-:Y:S01]  /*66e0*/  FFMA.FTZ R49, R125, R40.reuse, -R128 ;  /* 0x000000287d317223 */ /* 0x080fe20000010880 */
[----:B------:R-:W-:Y:S01]  /*66f0*/  FMUL.FTZ R44, R124, R40 ;  /* 0x000000287c2c7220 */ /* 0x000fe20000410000 */
[C---:B------:R-:W-:Y:S01]  /*6700*/  FMUL.FTZ R40, R90.reuse, R50 ;  /* 0x000000325a287220 */ /* 0x040fe20000410000 */
[-C--:B------:R-:W-:Y:S01]  /*6710*/  FMUL.FTZ R127, R90, R42.reuse ;  /* 0x0000002a5a7f7220 */ /* 0x080fe20000410000 */
[----:B------:R-:W4:Y:S02]  /*6720*/  LDS R43, [R151+0x54] ;  /* 0x00005400972b7984 */ /* 0x000f240000000800 */
[C---:B------:R-:W-:Y:S01]  /*6730*/  FFMA.FTZ R51, R87.reuse, R42, -R40 ;  /* 0x0000002a57337223 */ /* 0x040fe20000010828 */
[----:B------:R-:W-:Y:S01]  /*6740*/  FFMA.FTZ R40, R87, R50, R127 ;  /* 0x0000003257287223 */ /* 0x000fe2000001007f */
[C---:B0-----:R-:W-:Y:S01]  /*6750*/  FMUL.FTZ R47, R18.reuse, R47 ;  /* 0x0000002f122f7220 */ /* 0x041fe20000410000 */
[----:B-1----:R-:W-:Y:S01]  /*6760*/  FMUL.FTZ R41, R18, R41 ;  /* 0x0000002912297220 */ /* 0x002fe20000410000 */
[----:B------:R-:W-:Y:S01]  /*6770*/  FADD.FTZ R50, R88, R51 ;  /* 0x0000003358327221 */ /* 0x000fe20000010000 */
[----:B------:R-:W-:Y:S01]  /*6780*/  FADD.FTZ R51, R89, R40 ;  /* 0x0000002859337221 */ /* 0x000fe20000010000 */
[C---:B--2---:R-:W-:Y:S01]  /*6790*/  FMUL.FTZ R133, R131.reuse, R132 ;  /* 0x0000008483857220 */ /* 0x044fe20000410000 */
[----:B------:R-:W0:Y:S01]  /*67a0*/  LDS R40, [R151+0x58] ;  /* 0x0000580097287984 */ /* 0x000e220000000800 */
[----:B------:R-:W-:Y:S01]  /*67b0*/  FMUL.FTZ R131, R131, R130 ;  /* 0x0000008283837220 */ /* 0x000fe20000410000 */
[CC--:B------:R-:W-:Y:S01]  /*67c0*/  FMUL.FTZ R135, R120.reuse, R51.reuse ;  /* 0x0000003378877220 */ /* 0x0c0fe20000410000 */
[----:B------:R-:W-:Y:S01]  /*67d0*/  FMUL.FTZ R130, R120, R50 ;  /* 0x0000003278827220 */ /* 0x000fe20000410000 */
[----:B------:R-:W-:Y:S01]  /*67e0*/  FSEL R126, R126, RZ, !P4 ;  /* 0x000000ff7e7e7208 */ /* 0x000fe20006000000 */
[----:B------:R-:W-:Y:S01]  /*67f0*/  FFMA.FTZ R158, R125, R158, R44 ;  /* 0x0000009e7d9e7223 */ /* 0x000fe2000001002c */
[----:B------:R-:W-:Y:S01]  /*6800*/  FSEL R127, R129, 1, !P4 ;  /* 0x3f800000817f7808 */ /* 0x000fe20006000000 */
[----:B------:R-:W-:Y:S01]  /*6810*/  FFMA.FTZ R50, R121, R50, -R135 ;  /* 0x0000003279327223 */ /* 0x000fe20000010887 */
[----:B------:R-:W-:Y:S01]  /*6820*/  FSEL R129, R47, RZ, !P2 ;  /* 0x000000ff2f817208 */ /* 0x000fe20005000000 */
[----:B------:R-:W1:Y:S01]  /*6830*/  LDS R42, [R151+0x5c] ;  /* 0x00005c00972a7984 */ /* 0x000e620000000800 */
[----:B------:R-:W-:Y:S01]  /*6840*/  FSEL R128, R41, RZ, !P2 ;  /* 0x000000ff29807208 */ /* 0x000fe20005000000 */
[----:B------:R-:W-:Y:S01]  /*6850*/  FFMA.FTZ R41, R121, R51, R130 ;  /* 0x0000003379297223 */ /* 0x000fe20000010082 */
[C---:B------:R-:W-:Y:S01]  /*6860*/  FMUL.FTZ R132, R126.reuse, R49 ;  /* 0x000000317e847220 */ /* 0x040fe20000410000 */
[----:B------:R-:W-:Y:S01]  /*6870*/  FADD.FTZ R50, R129, R50 ;  /* 0x0000003281327221 */ /* 0x000fe20000010000 */
[-C--:B------:R-:W-:Y:S01]  /*6880*/  FMUL.FTZ R44, R126, R158.reuse ;  /* 0x0000009e7e2c7220 */ /* 0x080fe20000410000 */
[----:B------:R-:W-:Y:S01]  /*6890*/  FADD.FTZ R41, R128, R41 ;  /* 0x0000002980297221 */ /* 0x000fe20000010000 */
[----:B------:R-:W-:Y:S01]  /*68a0*/  FFMA.FTZ R158, R127, R158, R132 ;  /* 0x0000009e7f9e7223 */ /* 0x000fe20000010084 */
[C---:B------:R-:W-:Y:S01]  /*68b0*/  FMUL.FTZ R132, R122.reuse, R50 ;  /* 0x000000327a847220 */ /* 0x040fe20000410000 */
[----:B-----5:R-:W-:Y:S01]  /*68c0*/  FMUL.FTZ R46, R19, R46 ;  /* 0x0000002e132e7220 */ /* 0x020fe20000410000 */
[----:B------:R-:W-:Y:S01]  /*68d0*/  FMUL.FTZ R130, R122, R41 ;  /* 0x000000297a827220 */ /* 0x000fe20000410000 */
[----:B------:R-:W-:Y:S01]  /*68e0*/  FFMA.FTZ R44, R127, R49, -R44 ;  /* 0x000000317f2c7223 */ /* 0x000fe2000001082c */
[----:B------:R-:W-:Y:S01]  /*68f0*/  FFMA.FTZ R49, R123, R41, R132 ;  /* 0x000000297b317223 */ /* 0x000fe20000010084 */
[----:B------:R-:W-:Y:S01]  /*6900*/  FMUL.FTZ R48, R19, R48 ;  /* 0x0000003013307220 */ /* 0x000fe20000410000 */
[----:B------:R-:W-:Y:S01]  /*6910*/  FFMA.FTZ R47, R123, R50, -R130 ;  /* 0x000000327b2f7223 */ /* 0x000fe20000010882 */
[----:B------:R-:W2:Y:S01]  /*6920*/  LDS R41, [R151+0x64] ;  /* 0x0000640097297984 */ /* 0x000ea20000000800 */
[----:B------:R-:W-:-:S02]  /*6930*/  FSEL R130, R46, RZ, !P6 ;  /* 0x000000ff2e827208 */ /* 0x000fc40007000000 */
[----:B------:R-:W-:-:S03]  /*6940*/  FSEL R132, R48, RZ, !P6 ;  /* 0x000000ff30847208 */ /* 0x000fc60007000000 */
[----:B------:R-:W-:Y:S01]  /*6950*/  FADD.FTZ R46, R130, R49 ;  /* 0x00000031822e7221 */ /* 0x000fe20000010000 */
[----:B---3--:R-:W-:Y:S01]  /*6960*/  FMUL.FTZ R45, R20, R45 ;  /* 0x0000002d142d7220 */ /* 0x008fe20000410000 */
[----:B------:R-:W-:Y:S02]  /*6970*/  FADD.FTZ R48, R132, R47 ;  /* 0x0000002f84307221 */ /* 0x000fe40000010000 */
[----:B------:R-:W-:Y:S01]  /*6980*/  FMUL.FTZ R50, R124, R46 ;  /* 0x0000002e7c327220 */ /* 0x000fe20000410000 */
[----:B------:R-:W-:Y:S01]  /*6990*/  FSEL R131, R131, RZ, !P3 ;  /* 0x000000ff83837208 */ /* 0x000fe20005800000 */
[----:B----4-:R-:W-:Y:S01]  /*69a0*/  FMUL.FTZ R43, R20, R43 ;  /* 0x0000002b142b7220 */ /* 0x010fe20000410000 */
[----:B------:R-:W-:Y:S01]  /*69b0*/  FSEL R134, R45, RZ, !P5 ;  /* 0x000000ff2d867208 */ /* 0x000fe20006800000 */
[-C--:B------:R-:W-:Y:S01]  /*69c0*/  FFMA.FTZ R47, R125, R48.reuse, -R50 ;  /* 0x000000307d2f7223 */ /* 0x080fe20000010832 */
[----:B------:R-:W-:Y:S01]  /*69d0*/  FMUL.FTZ R50, R124, R48 ;  /* 0x000000307c327220 */ /* 0x000fe20000410000 */
[----:B------:R-:W-:Y:S01]  /*69e0*/  FSEL R133, R133, 1, !P3 ;  /* 0x3f80000085857808 */ /* 0x000fe20005800000 */
[----:B------:R-:W-:Y:S01]  /*69f0*/  FMUL.FTZ R48, R131, R158 ;  /* 0x0000009e83307220 */ /* 0x000fe20000410000 */
[----:B------:R-:W-:Y:S01]  /*6a00*/  FSEL R135, R43, RZ, !P5 ;  /* 0x000000ff2b877208 */ /* 0x000fe20006800000 */
[----:B------:R-:W-:Y:S01]  /*6a10*/  FFMA.FTZ R50, R125, R46, R50 ;  /* 0x0000002e7d327223 */ /* 0x000fe20000010032 */
[----:B------:R-:W-:Y:S01]  /*6a20*/  FADD.FTZ R43, R134, R47 ;  /* 0x0000002f862b7221 */ /* 0x000fe20000010000 */
[-C--:B------:R-:W-:Y:S01]  /*6a30*/  FMUL.FTZ R45, R131, R44.reuse ;  /* 0x0000002c832d7220 */ /* 0x080fe20000410000 */
[----:B------:R-:W-:Y:S01]  /*6a40*/  FFMA.FTZ R157, R133, R44, -R48 ;  /* 0x0000002c859d7223 */ /* 0x000fe20000010830 */
[----:B0-----:R-:W-:Y:S01]  /*6a50*/  FMUL.FTZ R40, R21, R40 ;  /* 0x0000002815287220 */ /* 0x001fe20000410000 */
[----:B------:R-:W-:Y:S01]  /*6a60*/  FADD.FTZ R50, R135, R50 ;  /* 0x0000003287327221 */ /* 0x000fe20000010000 */
[----:B------:R-:W-:Y:S01]  /*6a70*/  FMUL.FTZ R44, R126, R43 ;  /* 0x0000002b7e2c7220 */ /* 0x000fe20000410000 */
[----:B------:R-:W-:-:S02]  /*6a80*/  FFMA.FTZ R158, R133, R158, R45 ;  /* 0x0000009e859e7223 */ /* 0x000fc4000001002d */
[----:B------:R-:W-:Y:S01]  /*6a90*/  FSEL R137, R40, RZ, !P4 ;  /* 0x000000ff28897208 */ /* 0x000fe20006000000 */
[-C--:B------:R-:W-:Y:S01]  /*6aa0*/  FFMA.FTZ R45, R127, R50.reuse, R44 ;  /* 0x000000327f2d7223 */ /* 0x080fe2000001002c */
[----:B------:R-:W-:Y:S01]  /*6ab0*/  FMUL.FTZ R50, R126, R50 ;  /* 0x000000327e327220 */ /* 0x000fe20000410000 */
[----:B------:R-:W-:Y:S01]  /*6ac0*/  IADD3 R40, PT, PT, R119, 0xd, RZ ;  /* 0x0000000d77287810 */ /* 0x000fe20007ffe0ff */
[----:B-1----:R-:W-:Y:S02]  /*6ad0*/  FMUL.FTZ R42, R21, R42 ;  /* 0x0000002a152a7220 */ /* 0x002fe40000410000 */
[----:B------:R-:W-:Y:S01]  /*6ae0*/  FFMA.FTZ R44, R127, R43, -R50 ;  /* 0x0000002b7f2c7223 */ /* 0x000fe20000010832 */
[----:B------:R-:W-:Y:S02]  /*6af0*/  ISETP.GE.U32.AND P2, PT, R40, UR18, PT ;  /* 0x0000001228007c0c */ /* 0x000fe4000bf46070 */
[----:B------:R-:W-:Y:S01]  /*6b00*/  FSEL R136, R42, RZ, !P4 ;  /* 0x000000ff2a887208 */ /* 0x000fe20006000000 */
[----:B------:R-:W-:Y:S01]  /*6b10*/  FADD.FTZ R44, R137, R44 ;  /* 0x0000002c892c7221 */ /* 0x000fe20000010000 */
[----:B------:R-:W-:-:S02]  /*6b20*/  IADD3 R43, PT, PT, R119, 0xe, RZ ;  /* 0x0000000e772b7810 */ /* 0x000fc40007ffe0ff */
[----:B------:R-:W-:Y:S01]  /*6b30*/  FSEL R138, R138, RZ, !P2 ;  /* 0x000000ff8a8a7208 */ /* 0x000fe20005000000 */
[----:B------:R-:W-:Y:S01]  /*6b40*/  FADD.FTZ R42, R136, R45 ;  /* 0x0000002d882a7221 */ /* 0x000fe20000010000 */
[----:B------:R-:W-:Y:S01]  /*6b50*/  ISETP.GE.U32.AND P4, PT, R43, UR18, PT ;  /* 0x000000122b007c0c */ /* 0x000fe2000bf86070 */
[----:B------:R-:W-:Y:S01]  /*6b60*/  FMUL.FTZ R43, R131, R44 ;  /* 0x0000002c832b7220 */ /* 0x000fe20000410000 */
[----:B--2---:R-:W-:Y:S01]  /*6b70*/  FMUL.FTZ R140, R22, R41 ;  /* 0x00000029168c7220 */ /* 0x004fe20000410000 */
[----:B------:R-:W-:Y:S01]  /*6b80*/  FSEL R139, R139, 1, !P2 ;  /* 0x3f8000008b8b7808 */ /* 0x000fe20005000000 */
[C---:B------:R-:W-:Y:S01]  /*6b90*/  FMUL.FTZ R41, R138.reuse, R157 ;  /* 0x0000009d8a297220 */ /* 0x040fe20000410000 */
[-C--:B------:R-:W-:Y:S01]  /*6ba0*/  FMUL.FTZ R40, R131, R42.reuse ;  /* 0x0000002a83287220 */ /* 0x080fe20000410000 */
[----:B------:R-:W-:Y:S01]  /*6bb0*/  FFMA.FTZ R43, R133, R42, R43 ;  /* 0x0000002a852b7223 */ /* 0x000fe2000001002b */
[-C--:B------:R-:W-:Y:S01]  /*6bc0*/  FMUL.FTZ R42, R138, R158.reuse ;  /* 0x0000009e8a2a7220 */ /* 0x080fe20000410000 */
[----:B------:R-:W-:-:S02]  /*6bd0*/  FFMA.FTZ R158, R139, R158, R41 ;  /* 0x0000009e8b9e7223 */ /* 0x000fc40000010029 */
[----:B------:R-:W0:Y:S01]  /*6be0*/  LDS R41, [R151+0x70] ;  /* 0x0000700097297984 */ /* 0x000e220000000800 */
[----:B------:R-:W-:-:S03]  /*6bf0*/  FFMA.FTZ R157, R139, R157, -R42 ;  /* 0x0000009d8b9d7223 */ /* 0x000fc6000001082a */
[----:B------:R-:W1:Y:S01]  /*6c00*/  LDS R42, [R151+0x74] ;  /* 0x00007400972a7984 */ /* 0x000e620000000800 */
[----:B------:R-:W-:Y:S01]  /*6c10*/  FMUL.FTZ R141, R22, R141 ;  /* 0x0000008d168d7220 */ /* 0x000fe20000410000 */
[----:B------:R-:W-:Y:S02]  /*6c20*/  FSEL R140, R140, RZ, !P3 ;  /* 0x000000ff8c8c7208 */ /* 0x000fe40005800000 */
[----:B------:R-:W2:Y:S01]  /*6c30*/  LDS R151, [R151+0x78] ;  /* 0x0000780097977984 */ /* 0x000ea20000000800 */
[----:B------:R-:W-:Y:S01]  /*6c40*/  FFMA.FTZ R40, R133, R44, -R40 ;  /* 0x0000002c85287223 */ /* 0x000fe20000010828 */
[----:B------:R-:W-:Y:S01]  /*6c50*/  FSEL R141, R141, RZ, !P3 ;  /* 0x000000ff8d8d7208 */ /* 0x000fe20005800000 */
[----:B------:R-:W-:Y:S01]  /*6c60*/  FADD.FTZ R43, R140, R43 ;  /* 0x0000002b8c2b7221 */ /* 0x000fe20000010000 */
[----:B------:R-:W-:-:S03]  /*6c70*/  FMUL.FTZ R145, R23, R145 ;  /* 0x0000009117917220 */ /* 0x000fc60000410000 */
[----:B------:R-:W-:Y:S01]  /*6c80*/  FADD.FTZ R40, R141, R40 ;  /* 0x000000288d287221 */ /* 0x000fe20000010000 */
[CC--:B------:R-:W-:Y:S01]  /*6c90*/  FMUL.FTZ R45, R138.reuse, R43.reuse ;  /* 0x0000002b8a2d7220 */ /* 0x0c0fe20000410000 */
[----:B------:R-:W-:Y:S01]  /*6ca0*/  FMUL.FTZ R144, R23, R144 ;  /* 0x0000009017907220 */ /* 0x000fe20000410000 */
[----:B------:R-:W-:Y:S01]  /*6cb0*/  FSEL R145, R145, RZ, !P2 ;  /* 0x000000ff91917208 */ /* 0x000fe20005000000 */
[-C--:B------:R-:W-:Y:S01]  /*6cc0*/  FMUL.FTZ R44, R138, R40.reuse ;  /* 0x000000288a2c7220 */ /* 0x080fe20000410000 */
[C---:B------:R-:W-:Y:S01]  /*6cd0*/  FFMA.FTZ R40, R139.reuse, R40, -R45 ;  /* 0x000000288b287223 */ /* 0x040fe2000001082d */
[----:B------:R-:W-:Y:S02]  /*6ce0*/  FSEL R142, R142, RZ, !P4 ;  /* 0x000000ff8e8e7208 */ /* 0x000fe40006000000 */
[----:B------:R-:W-:Y:S01]  /*6cf0*/  FSEL R144, R144, RZ, !P2 ;  /* 0x000000ff90907208 */ /* 0x000fe20005000000 */
[----:B------:R-:W-:Y:S01]  /*6d00*/  FFMA.FTZ R43, R139, R43, R44 ;  /* 0x0000002b8b2b7223 */ /* 0x000fe2000001002c */
[----:B------:R-:W-:Y:S01]  /*6d10*/  FADD.FTZ R160, R145, R40 ;  /* 0x0000002891a07221 */ /* 0x000fe20000010000 */
[----:B------:R-:W-:Y:S01]  /*6d20*/  FSEL R143, R143, 1, !P4 ;  /* 0x3f8000008f8f7808 */ /* 0x000fe20006000000 */
[----:B------:R-:W-:Y:S01]  /*6d30*/  FMUL.FTZ R44, R142, R157 ;  /* 0x0000009d8e2c7220 */ /* 0x000fe20000410000 */
[----:B------:R-:W-:Y:S01]  /*6d40*/  FADD.FTZ R43, R144, R43 ;  /* 0x0000002b902b7221 */ /* 0x000fe20000010000 */
[C---:B------:R-:W-:Y:S01]  /*6d50*/  FMUL.FTZ R40, R142.reuse, R160 ;  /* 0x000000a08e287220 */ /* 0x040fe20000410000 */
[CC--:B------:R-:W-:Y:S01]  /*6d60*/  FMUL.FTZ R45, R142.reuse, R158.reuse ;  /* 0x0000009e8e2d7220 */ /* 0x0c0fe20000410000 */
[C---:B------:R-:W-:Y:S01]  /*6d70*/  FFMA.FTZ R158, R143.reuse, R158, R44 ;  /* 0x0000009e8f9e7223 */ /* 0x040fe2000001002c */
[-C--:B------:R-:W-:Y:S01]  /*6d80*/  FMUL.FTZ R44, R142, R43.reuse ;  /* 0x0000002b8e2c7220 */ /* 0x080fe20000410000 */
[----:B------:R-:W-:Y:S01]  /*6d90*/  FFMA.FTZ R40, R143, R43, R40 ;  /* 0x0000002b8f287223 */ /* 0x000fe20000010028 */
[----:B------:R-:W-:Y:S01]  /*6da0*/  IADD3 R43, PT, PT, R119, 0xf, RZ ;  /* 0x0000000f772b7810 */ /* 0x000fe20007ffe0ff */
[----:B0-----:R-:W-:-:S03]  /*6db0*/  FMUL.FTZ R41, R24, R41 ;  /* 0x0000002918297220 */ /* 0x001fc60000410000 */
[----:B------:R-:W-:Y:S01]  /*6dc0*/  ISETP.GE.U32.AND P2, PT, R43, UR18, PT ;  /* 0x000000122b007c0c */ /* 0x000fe2000bf46070 */
[----:B------:R-:W-:Y:S01]  /*6dd0*/  FFMA.FTZ R160, R143, R160, -R44 ;  /* 0x000000a08fa07223 */ /* 0x000fe2000001082c */
[----:B-1----:R-:W-:Y:S01]  /*6de0*/  FMUL.FTZ R42, R24, R42 ;  /* 0x0000002a182a7220 */ /* 0x002fe20000410000 */
[----:B------:R-:W-:Y:S02]  /*6df0*/  FSEL R146, R41, RZ, !P4 ;  /* 0x000000ff29927208 */ /* 0x000fe40006000000 */
[----:B------:R-:W-:Y:S02]  /*6e00*/  FSEL R148, R148, RZ, !P2 ;  /* 0x000000ff94947208 */ /* 0x000fe40005000000 */
[----:B------:R-:W-:Y:S01]  /*6e10*/  FSEL R147, R42, RZ, !P4 ;  /* 0x000000ff2a937208 */ /* 0x000fe20006000000 */
[----:B------:R-:W-:Y:S01]  /*6e20*/  FADD.FTZ R160, R146, R160 ;  /* 0x000000a092a07221 */ /* 0x000fe20000010000 */
[----:B------:R-:W-:Y:S01]  /*6e30*/  FSEL R149, R149, 1, !P2 ;  /* 0x3f80000095957808 */ /* 0x000fe20005000000 */
[----:B------:R-:W-:-:S02]  /*6e40*/  FMUL.FTZ R150, R25, R150 ;  /* 0x0000009619967220 */ /* 0x000fc40000410000 */
[----:B------:R-:W-:Y:S01]  /*6e50*/  FADD.FTZ R40, R147, R40 ;  /* 0x0000002893287221 */ /* 0x000fe20000010000 */
[----:B------:R-:W-:Y:S01]  /*6e60*/  FMUL.FTZ R161, R148, R160 ;  /* 0x000000a094a17220 */ /* 0x000fe20000410000 */
[----:B--2---:R-:W-:Y:S01]  /*6e70*/  FMUL.FTZ R151, R25, R151 ;  /* 0x0000009719977220 */ /* 0x004fe20000410000 */
[----:B------:R-:W-:Y:S02]  /*6e80*/  FSEL R150, R150, RZ, !P2 ;  /* 0x000000ff96967208 */ /* 0x000fe40005000000 */
[-C--:B------:R-:W-:Y:S01]  /*6e90*/  FFMA.FTZ R161, R149, R40.reuse, R161 ;  /* 0x0000002895a17223 */ /* 0x080fe200000100a1 */
[----:B------:R-:W-:Y:S01]  /*6ea0*/  FMUL.FTZ R40, R148, R40 ;  /* 0x0000002894287220 */ /* 0x000fe20000410000 */
[----:B------:R-:W-:Y:S01]  /*6eb0*/  FFMA.FTZ R157, R143, R157, -R45 ;  /* 0x0000009d8f9d7223 */ /* 0x000fe2000001082d */
[----:B------:R-:W-:Y:S01]  /*6ec0*/  FSEL R151, R151, RZ, !P2 ;  /* 0x000000ff97977208 */ /* 0x000fe20005000000 */
        /* <DEDUP_REMOVED lines=17> */
[-C--:B--2---:R-:W-:Y:S01]  /*6fe0*/  FMUL.FTZ R40, R158, R41.reuse ;  /* 0x000000299e287220 */ /* 0x084fe20000410000 */
[----:B------:R-:W-:Y:S01]  /*6ff0*/  @P2 FADD.FTZ R160, R160, R44 ;  /* 0x0000002ca0a02221 */ /* 0x000fe20000010000 */
[C---:B------:R-:W-:Y:S02]  /*7000*/  FMUL.FTZ R41, R157.reuse, R41 ;  /* 0x000000299d297220 */ /* 0x040fe40000410000 */
[----:B------:R-:W0:Y:S01]  /*7010*/  SHFL.UP PT, R44, R161, 0x2, RZ ;  /* 0x04400000a12c7989 */ /* 0x000e2200000e00ff */
[-C--:B---3--:R-:W-:Y:S01]  /*7020*/  @P2 FFMA.FTZ R157, R157, R42.reuse, -R40 ;  /* 0x0000002a9d9d2223 */ /* 0x088fe20000010828 */
[----:B------:R-:W-:Y:S02]  /*7030*/  @P2 FFMA.FTZ R158, R158, R42, R41 ;  /* 0x0000002a9e9e2223 */ /* 0x000fe40000010029 */
[----:B------:R-:W1:Y:S04]  /*7040*/  SHFL.UP PT, R40, R160, 0x2, RZ ;  /* 0x04400000a0287989 */ /* 0x000e6800000e00ff */
        /* <DEDUP_REMOVED lines=23> */
[-C--:B--2---:R-:W-:Y:S01]  /*71c0*/  FMUL.FTZ R40, R158, R41.reuse ;  /* 0x000000299e287220 */ /* 0x084fe20000410000 */
[C---:B------:R-:W-:Y:S01]  /*71d0*/  FMUL.FTZ R41, R157.reuse, R41 ;  /* 0x000000299d297220 */ /* 0x040fe20000410000 */
        /* <DEDUP_REMOVED lines=11> */
[C---:B------:R-:W-:Y:S01]  /*7290*/  FFMA.FTZ R44, R157.reuse, R40, -R44 ;  /* 0x000000289d2c7223 */ /* 0x040fe2000001082c */
[-C--:B--2---:R-:W-:Y:S01]  /*72a0*/  FMUL.FTZ R40, R158, R41.reuse ;  /* 0x000000299e287220 */ /* 0x084fe20000410000 */
[----:B------:R-:W-:-:S05]  /*72b0*/  FMUL.FTZ R41, R157, R41 ;  /* 0x000000299d297220 */ /* 0x000fca0000410000 */
[----:B------:R-:W-:Y:S01]  /*72c0*/  @P2 FADD.FTZ R161, R161, R43 ;  /* 0x0000002ba1a12221 */ /* 0x000fe20000010000 */
[----:B------:R-:W-:Y:S01]  /*72d0*/  @P2 FADD.FTZ R160, R160, R44 ;  /* 0x0000002ca0a02221 */ /* 0x000fe20000010000 */
[----:B---3--:R-:W-:-:S03]  /*72e0*/  @P2 FFMA.FTZ R158, R158, R42, R41 ;  /* 0x0000002a9e9e2223 */ /* 0x008fc60000010029 */
[----:B------:R-:W0:Y:S01]  /*72f0*/  SHFL.UP PT, R41, R161, 0x10, RZ ;  /* 0x06000000a1297989 */ /* 0x000e2200000e00ff */
[----:B------:R-:W-:-:S03]  /*7300*/  @P2 FFMA.FTZ R157, R157, R42, -R40 ;  /* 0x0000002a9d9d2223 */ /* 0x000fc60000010828 */
[----:B------:R-:W1:Y:S04]  /*7310*/  SHFL.UP PT, R47, R160, 0x10, RZ ;  /* 0x06000000a02f7989 */ /* 0x000e6800000e00ff */
[----:B------:R-:W2:Y:S04]  /*7320*/  SHFL.UP PT, R40, R158, 0x10, RZ ;  /* 0x060000009e287989 */ /* 0x000ea800000e00ff */
[----:B------:R-:W3:Y:S01]  /*7330*/  SHFL.UP PT, R45, R157, 0x10, RZ ;  /* 0x060000009d2d7989 */ /* 0x000ee200000e00ff */
[----:B------:R-:W-:Y:S01]  /*7340*/  ISETP.NE.AND P2, PT, R80, 0x1f, PT ;  /* 0x0000001f5000780c */ /* 0x000fe20003f45270 */
[----:B------:R-:W-:Y:S01]  /*7350*/  UIMAD.WIDE.U32 UR18, UR17, UR32, URZ ;  /* 0x00000020111272a5 */ /* 0x000fe2000f8e00ff */
[----:B------:R-:W-:-:S03]  /*7360*/  VOTEU.ANY UP0, P0 ;  /* 0x0000000000ff7886 */ /* 0x000fc60000000100 */
[----:B------:R-:W-:Y:S01]  /*7370*/  UIMAD UR19, UR17, UR33, UR19 ;  /* 0x00000021111372a4 */ /* 0x000fe2000f8e0213 */
[CC--:B0-----:R-:W-:Y:S01]  /*7380*/  FMUL.FTZ R46, R158.reuse, R41.reuse ;  /* 0x000000299e2e7220 */ /* 0x0c1fe20000410000 */
[C---:B------:R-:W-:Y:S02]  /*7390*/  FMUL.FTZ R41, R157.reuse, R41 ;  /* 0x000000299d297220 */ /* 0x040fe40000410000 */
[----:B------:R-:W-:Y:S01]  /*73a0*/  UIMAD.WIDE.U32 UR18, UR7, UR30, UR18 ;  /* 0x0000001e071272a5 */ /* 0x000fe2000f8e0012 */
[CC--:B-1----:R-:W-:Y:S01]  /*73b0*/  FFMA.FTZ R46, R157.reuse, R47.reuse, -R46 ;  /* 0x0000002f9d2e7223 */ /* 0x0c2fe2000001082e */
[C---:B------:R-:W-:Y:S01]  /*73c0*/  FFMA.FTZ R47, R158.reuse, R47, R41 ;  /* 0x0000002f9e2f7223 */ /* 0x040fe20000010029 */
[----:B------:R-:W-:Y:S02]  /*73d0*/  HFMA2 R41, -RZ, RZ, 0, 0 ;  /* 0x00000000ff297431 */ /* 0x000fe400000001ff */
[CC--:B--2---:R-:W-:Y:S01]  /*73e0*/  FMUL.FTZ R44, R158.reuse, R40.reuse ;  /* 0x000000289e2c7220 */ /* 0x0c4fe20000410000 */
[C---:B------:R-:W-:Y:S01]  /*73f0*/  FMUL.FTZ R40, R157.reuse, R40 ;  /* 0x000000289d287220 */ /* 0x040fe20000410000 */
[----:B------:R-:W-:Y:S01]  /*7400*/  @UP0 ULEA UR27, UR7, UR26, 0x4 ;  /* 0x0000001a071b0291 */ /* 0x000fe2000f8e20ff */
[----:B------:R-:W-:Y:S01]  /*7410*/  @!P2 SHF.R.U32.HI R48, RZ, 0x1, R82 ;  /* 0x00000001ff30a819 */ /* 0x000fe20000011652 */
[-C--:B---3--:R-:W-:Y:S01]  /*7420*/  FFMA.FTZ R44, R157, R45.reuse, -R44 ;  /* 0x0000002d9d2c7223 */ /* 0x088fe2000001082c */
[----:B------:R-:W-:Y:S01]  /*7430*/  UIMAD UR19, UR7, UR31, UR19 ;  /* 0x0000001f071372a4 */ /* 0x000fe2000f8e0213 */
[----:B------:R-:W-:Y:S01]  /*7440*/  FFMA.FTZ R45, R158, R45, R40 ;  /* 0x0000002d9e2d7223 */ /* 0x000fe20000010028 */
[----:B------:R-:W-:Y:S01]  /*7450*/  ULEA UR40, UP0, UR18, UR28, 0x3 ;  /* 0x0000001c12287291 */ /* 0x000fe2000f8018ff */
[----:B------:R-:W-:-:S02]  /*7460*/  MOV R40, 0x3f800000 ;  /* 0x3f80000000287802 */ /* 0x000fc40000000f00 */
[----:B------:R-:W-:Y:S02]  /*7470*/  CS2R R42, SRZ ;  /* 0x00000000002a7805 */ /* 0x000fe4000001ff00 */
[----:B------:R-:W-:Y:S01]  /*7480*/  @!P2 LOP3.LUT R48, R48, 0x1f0, RZ, 0xc0, !PT ;  /* 0x000001f03030a812 */ /* 0x000fe200078ec0ff */
[----:B------:R-:W-:Y:S01]  /*7490*/  FADD.FTZ R46, R160, R46 ;  /* 0x0000002ea02e7221 */ /* 0x000fe20000010000 */
[----:B------:R-:W-:Y:S01]  /*74a0*/  FADD.FTZ R47, R161, R47 ;  /* 0x0000002fa12f7221 */ /* 0x000fe20000010000 */
[----:B------:R-:W-:Y:S01]  /*74b0*/  ULEA.HI.X UR18, UR18, UR29, UR19, 0x3, UP0 ;  /* 0x0000001d12127291 */ /* 0x000fe200080f1c13 */
[----:B------:R-:W-:Y:S04]  /*74c0*/  @P0 LDS.128 R40, [UR27+0x2140] ;  /* 0x0021401bff280984 */ /* 0x000fe80008000c00 */
[----:B------:R0:W-:Y:S01]  /*74d0*/  @!P2 STS.128 [R48+UR26+0x2100], R44 ;  /* 0x0021002c3000a988 */ /* 0x0001e20008000c1a */
[----:B------:R-:W-:-:S02]  /*74e0*/  MOV R49, UR18 ;  /* 0x0000001200317c02 */ /* 0x000fc40008000f00 */
        /* <DEDUP_REMOVED lines=35> */
[C---:B------:R-:W-:Y:S01]  /*7720*/  FMUL.FTZ R44, R157.reuse, R86 ;  /* 0x000000569d2c7220 */ /* 0x040fe20000410000 */
[----:B------:R-:W-:Y:S01]  /*7730*/  FMUL.FTZ R48, R158, R84 ;  /* 0x000000549e307220 */ /* 0x000fe20000410000 */
        /* <DEDUP_REMOVED lines=18> */
.L_x_854:
        /* <DEDUP_REMOVED lines=16> */
.L_x_855:
[----:B------:R-:W-:Y:S05]  /*7960*/  BSYNC.RECONVERGENT B0 ;  /* 0x0000000000007941 */ /* 0x000fea0003800200 */
.L_x_853:
        /* <DEDUP_REMOVED lines=119> */
.L_x_857:
[----:B------:R-:W-:Y:S05]  /*80e0*/  BSYNC.RECONVERGENT B0 ;  /* 0x0000000000007941 */ /* 0x000fea0003800200 */
.L_x_856:
        /* <DEDUP_REMOVED lines=51> */
.L_x_852:
[----:B------:R-:W2:Y:S01]  /*8420*/  LDL.LU R87, [R1+0x30] ;  /* 0x0000300001577983 */ /* 0x000ea20000300800 */
[----:B------:R-:W0:Y:S03]  /*8430*/  LDCU UR7, c[0x0][0x388] ;  /* 0x00007100ff0777ac */ /* 0x000e260008000800 */
[----:B------:R-:W3:Y:S01]  /*8440*/  LDL.LU R51, [R1+0x2c] ;  /* 0x00002c0001337983 */ /* 0x000ee20000300800 */
[----:B------:R-:W-:Y:S01]  /*8450*/  BAR.SYNC.DEFER_BLOCKING 0x0 ;  /* 0x0000000000007b1d */ /* 0x000fe20000010000 */
[----:B------:R-:W-:Y:S01]  /*8460*/  USHF.L.U32 UR8, UR6, 0xa, URZ ;  /* 0x0000000a06087899 */ /* 0x000fe200080006ff */
[----:B------:R-:W-:-:S04]  /*8470*/  ISETP.NE.AND P0, PT, R82, RZ, PT ;  /* 0x000000ff5200720c */ /* 0x000fc80003f05270 */
[----:B------:R-:W1:Y:S01]  /*8480*/  LDCU.128 UR20, c[0x0][0x420] ;  /* 0x00008400ff1477ac */ /* 0x000e620008000c00 */
[----:B------:R-:W4:Y:S01]  /*8490*/  LDL.LU R50, [R1+0x28] ;  /* 0x0000280001327983 */ /* 0x000f220000300800 */
[----:B------:R-:W5:Y:S03]  /*84a0*/  LDCU.64 UR18, c[0x0][0x478] ;  /* 0x00008f00ff1277ac */ /* 0x000f660008000a00 */
        /* <DEDUP_REMOVED lines=9> */
[----:B------:R-:W5:Y:S01]  /*8540*/  LDL.LU R40, [R1] ;  /* 0x0000000001287983 */ /* 0x000f620000300800 */
[----:B0-----:R-:W-:Y:S01]  /*8550*/  UIADD3 UR9, UPT, UPT, -UR8, UR7, URZ ;  /* 0x0000000708097290 */ /* 0x001fe2000fffe1ff */
[----:B------:R-:W1:Y:S01]  /*8560*/  S2UR UR7, SR_CTAID.X ;  /* 0x00000000000779c3 */ /* 0x000e620000002500 */
[----:B------:R-:W-:Y:S01]  /*8570*/  LOP3.LUT R5, R119, 0x3e00, RZ, 0xc0, !PT ;  /* 0x00003e0077057812 */ /* 0x000fe200078ec0ff */
[----:B------:R-:W-:Y:S01]  /*8580*/  STS [R162], R52 ;  /* 0x00000034a2007388 */ /* 0x000fe20000000800 */
[----:B------:R-:W-:-:S02]  /*8590*/  UIADD3 UR15, UP0, UPT, UR15, 0x2000, URZ ;  /* 0x000020000f0f7890 */ /* 0x000fc4000ff1e0ff */
[----:B------:R-:W-:Y:S01]  /*85a0*/  MOV R2, UR9 ;  /* 0x0000000900027c02 */ /* 0x000fe20008000f00 */
[----:B------:R0:W-:Y:S01]  /*85b0*/  STS [R156+0x4], R39 ;  /* 0x000004279c007388 */ /* 0x0001e20000000800 */
[----:B------:R-:W-:Y:S01]  /*85c0*/  UMOV UR9, URZ ;  /* 0x000000ff00097c82 */ /* 0x000fe20008000000 */
[----:B------:R-:W-:Y:S01]  /*85d0*/  LOP3.LUT R5, R5, 0x1f, R82, 0xf8, !PT ;  /* 0x0000001f05057812 */ /* 0x000fe200078ef852 */
[----:B------:R-:W-:Y:S01]  /*85e0*/  UIADD3 UR6, UPT, UPT, UR6, 0x1, URZ ;  /* 0x0000000106067890 */ /* 0x000fe2000fffe0ff */
[----:B------:R-:W-:Y:S01]  /*85f0*/  STS [R155+0x8], R38 ;  /* 0x000008269b007388 */ /* 0x000fe20000000800 */
[----:B------:R-:W-:Y:S02]  /*8600*/  UIADD3.X UR16, UPT, UPT, URZ, UR16, URZ, UP0, !UPT ;  /* 0x00000010ff107290 */ /* 0x000fe400087fe4ff */
[----:B------:R-:W-:Y:S01]  /*8610*/  UIADD3 UR12, UP1, UPT, UR12, 0x1000, URZ ;  /* 0x000010000c0c7890 */ /* 0x000fe2000ff3e0ff */
[----:B------:R1:W-:Y:S01]  /*8620*/  STS [R154+0xc], R37 ;  /* 0x00000c259a007388 */ /* 0x0003e20000000800 */
[----:B------:R-:W-:Y:S01]  /*8630*/  UIADD3 UR11, UP2, UPT, UR11, 0x1000, URZ ;  /* 0x000010000b0b7890 */ /* 0x000fe2000ff5e0ff */
[----:B0-----:R-:W-:Y:S01]  /*8640*/  LOP3.LUT R39, R5, 0xa0, RZ, 0xfc, !PT ;  /* 0x000000a005277812 */ /* 0x001fe200078efcff */
[----:B------:R-:W-:Y:S01]  /*8650*/  UIADD3.X UR14, UPT, UPT, URZ, UR14, URZ, UP1, !UPT ;  /* 0x0000000eff0e7290 */ /* 0x000fe20008ffe4ff */
[----:B------:R-:W-:Y:S01]  /*8660*/  STS [R153+0x10], R36 ;  /* 0x0000102499007388 */ /* 0x000fe20000000800 */
[----:B------:R-:W-:-:S03]  /*8670*/  UIADD3.X UR13, UPT, UPT, URZ, UR13, URZ, UP2, !UPT ;  /* 0x0000000dff0d7290 */ /* 0x000fc600097fe4ff */
[----:B------:R0:W-:Y:S01]  /*8680*/  STS [R152+0x14], R35 ;  /* 0x0000142398007388 */ /* 0x0001e20000000800 */
[----:B-1----:R-:W-:Y:S01]  /*8690*/  UIMAD.WIDE.U32 UR8, UR7, UR20, UR8 ;  /* 0x00000014070872a5 */ /* 0x002fe2000f8e0008 */
[----:B------:R-:W-:Y:S02]  /*86a0*/  LOP3.LUT R37, R5, 0x40, RZ, 0xfc, !PT ;  /* 0x0000004005257812 */ /* 0x000fe400078efcff */
[----:B------:R-:W-:Y:S01]  /*86b0*/  STS [R79+0x18], R34 ;  /* 0x000018224f007388 */ /* 0x000fe20000000800 */
[----:B------:R-:W-:-:S03]  /*86c0*/  UIMAD UR9, UR7, UR21, UR9 ;  /* 0x00000015070972a4 */ /* 0x000fc6000f8e0209 */
[----:B------:R-:W-:Y:S01]  /*86d0*/  STS [R78+0x1c], R33 ;  /* 0x00001c214e007388 */ /* 0x000fe20000000800 */
[----:B------:R-:W1:Y:S01]  /*86e0*/  LDCU UR7, c[0x0][0x394] ;  /* 0x00007280ff0777ac */ /* 0x000e620008000800 */
[----:B0-----:R-:W-:Y:S02]  /*86f0*/  LOP3.LUT R35, R5, 0x20, RZ, 0xfc, !PT ;  /* 0x0000002005237812 */ /* 0x001fe400078efcff */
[----:B------:R-:W-:Y:S01]  /*8700*/  STS [R77+0x20], R32 ;  /* 0x000020204d007388 */ /* 0x000fe20000000800 */
[----:B------:R-:W-:-:S03]  /*8710*/  UIMAD.WIDE.U32 UR8, UR17, UR22, UR8 ;  /* 0x00000016110872a5 */ /* 0x000fc6000f8e0008 */
[----:B------:R-:W-:Y:S01]  /*8720*/  STS [R76+0x24], R31 ;  /* 0x0000241f4c007388 */ /* 0x000fe20000000800 */
[----:B------:R-:W-:-:S03]  /*8730*/  UIMAD UR23, UR17, UR23, UR9 ;  /* 0x00000017111772a4 */ /* 0x000fc6000f8e0209 */
[----:B------:R-:W-:Y:S04]  /*8740*/  STS [R75+0x28], R30 ;  /* 0x0000281e4b007388 */ /* 0x000fe80000000800 */
[----:B------:R-:W-:Y:S01]  /*8750*/  STS [R74+0x2c], R29 ;  /* 0x00002c1d4a007388 */ /* 0x000fe20000000800 */
[----:B-1----:R-:W-:-:S03]  /*8760*/  UISETP.GE.AND UP0, UPT, UR6, UR7, UPT ;  /* 0x000000070600728c */ /* 0x002fc6000bf06270 */
[----:B------:R-:W-:Y:S04]  /*8770*/  STS [R73+0x30], R28 ;  /* 0x0000301c49007388 */ /* 0x000fe80000000800 */
[----:B------:R-:W-:Y:S04]  /*8780*/  STS [R72+0x34], R27 ;  /* 0x0000341b48007388 */ /* 0x000fe80000000800 */
[----:B------:R-:W-:Y:S04]  /*8790*/  STS [R71+0x38], R26 ;  /* 0x0000381a47007388 */ /* 0x000fe80000000800 */
[----:B------:R-:W-:Y:S01]  /*87a0*/  STS [R70+0x3c], R53 ;  /* 0x00003c3546007388 */ /* 0x000fe20000000800 */
[----:B------:R-:W-:-:S03]  /*87b0*/  NOP ;  /* 0x0000000000007918 */ /* 0x000fc60000000000 */
[----:B------:R-:W-:Y:S04]  /*87c0*/  LDS R165, [R165+0x680] ;  /* 0x00068000a5a57984 */ /* 0x000fe80000000800 */
[----:B------:R-:W-:Y:S04]  /*87d0*/  LDS R33, [R164+0x700] ;  /* 0x00070000a4217984 */ /* 0x000fe80000000800 */
[----:B------:R-:W-:Y:S04]  /*87e0*/  LDS R163, [R163+0x780] ;  /* 0x00078000a3a37984 */ /* 0x000fe80000000800 */
[----:B--2---:R-:W-:Y:S04]  /*87f0*/  LDS R7, [R87] ;  /* 0x0000000057077984 */ /* 0x004fe80000000800 */
[----:B---3--:R-:W-:Y:S04]  /*8800*/  LDS R9, [R51+0x80] ;  /* 0x0000800033097984 */ /* 0x008fe80000000800 */
[----:B----4-:R-:W-:Y:S04]  /*8810*/  LDS R11, [R50+0x100] ;  /* 0x00010000320b7984 */ /* 0x010fe80000000800 */
[----:B-----5:R-:W-:Y:S04]  /*8820*/  LDS R13, [R49+0x180] ;  /* 0x00018000310d7984 */ /* 0x020fe80000000800 */
[----:B------:R-:W-:Y:S04]  /*8830*/  LDS R15, [R48+0x200] ;  /* 0x00020000300f7984 */ /* 0x000fe80000000800 */
[----:B------:R-:W-:Y:S04]  /*8840*/  LDS R17, [R47+0x280] ;  /* 0x000280002f117984 */ /* 0x000fe80000000800 */
[----:B------:R-:W-:Y:S04]  /*8850*/  LDS R19, [R46+0x300] ;  /* 0x000300002e137984 */ /* 0x000fe80000000800 */
[----:B------:R-:W-:Y:S04]  /*8860*/  LDS R21, [R45+0x380] ;  /* 0x000380002d157984 */ /* 0x000fe80000000800 */
[----:B------:R-:W-:Y:S04]  /*8870*/  LDS R23, [R44+0x400] ;  /* 0x000400002c177984 */ /* 0x000fe80000000800 */
[----:B------:R-:W-:Y:S04]  /*8880*/  LDS R25, [R43+0x480] ;  /* 0x000480002b197984 */ /* 0x000fe80000000800 */
[----:B------:R-:W-:Y:S04]  /*8890*/  LDS R27, [R42+0x500] ;  /* 0x000500002a1b7984 */ /* 0x000fe80000000800 */
[----:B------:R0:W-:Y:S04]  /*88a0*/  LDS R29, [R41+0x580] ;  /* 0x00058000291d7984 */ /* 0x0001e80000000800 */
[----:B------:R-:W-:Y:S04]  /*88b0*/  LDS R31, [R40+0x600] ;  /* 0x00060000281f7984 */ /* 0x000fe80000000800 */
[----:B------:R1:W-:Y:S01]  /*88c0*/  @!P0 STS [UR26+0x1080], R2 ;  /* 0x00108002ff008988 */ /* 0x0003e2000800081a */
[----:B------:R-:W-:Y:S01]  /*88d0*/  BAR.SYNC.DEFER_BLOCKING 0x0 ;  /* 0x0000000000007b1d */ /* 0x000fe20000010000 */
[----:B------:R-:W-:-:S02]  /*88e0*/  IADD3 R3, P0, PT, R5, UR8, RZ ;  /* 0x0000000805037c10 */ /* 0x000fc4000ff1e0ff */
[----:B0-----:R-:W-:Y:S02]  /*88f0*/  LOP3.LUT R41, R5, 0xc0, RZ, 0xfc, !PT ;  /* 0x000000c005297812 */ /* 0x001fe400078efcff */
[----:B------:R-:W-:Y:S02]  /*8900*/  IADD3.X R4, PT, PT, RZ, UR23, RZ, P0, !PT ;  /* 0x00000017ff047c10 */ /* 0x000fe400087fe4ff */
[----:B-1----:R-:W-:-:S04]  /*8910*/  LEA R2, P0, R3, UR18, 0x2 ;  /* 0x0000001203027c11 */ /* 0x002fc8000f8010ff */
        /* <DEDUP_REMOVED lines=47> */
.L_x_860:
        /* <DEDUP_REMOVED lines=15> */
.L_x_4964:


//--------------------- .text._Z25selective_scan_fwd_kernelI32Selective_Scan_fwd_kernel_traitsILi64ELi16ELi1ELb0ELb1ELb0ELb1EfN3c107complexIfEEEEv13SSMParamsBase --------------------------
	.section	.text._Z25selective_scan_fwd_kernelI32Selective_Scan_fwd_kernel_traitsILi64ELi16ELi1ELb0ELb1ELb0ELb1EfN3c107complexIfEEEEv13SSMParamsBase,"ax",@progbits
	.align	128
        .global         _Z25selective_scan_fwd_kernelI32Selective_Scan_fwd_kernel_traitsILi64ELi16ELi1ELb0ELb1ELb0ELb1EfN3c107complexIfEEEEv13SSMParamsBase
        .type           _Z25selective_scan_fwd_kernelI32Selective_Scan_fwd_kernel_traitsILi64ELi16ELi1ELb0ELb1ELb0ELb1EfN3c107complexIfEEEEv13SSMParamsBase,@function
        .size           _Z25selective_scan_fwd_kernelI32Selective_Scan_fwd_kernel_traitsILi64ELi16ELi1ELb0ELb1ELb0ELb1EfN3c107complexIfEEEEv13SSMParamsBase,(.L_x_4965 - _Z25selective_scan_fwd_kernelI32Selective_Scan_fwd_kernel_traitsILi64ELi16ELi1ELb0ELb1ELb0ELb1EfN3c107complexIfEEEEv13SSMParamsBase)
        .other          _Z25selective_scan_fwd_kernelI32Selective_Scan_fwd_kernel_traitsILi64ELi16ELi1ELb0ELb1ELb0ELb1EfN3c107complexIfEEEEv13SSMParamsBase,@"STO_CUDA_ENTRY STV_DEFAULT"
_Z25selective_scan_fwd_kernelI32Selective_Scan_fwd_kernel_traitsILi64ELi16ELi1ELb0ELb1ELb0ELb1EfN3c107complexIfEEEEv13SSMParamsBase:
.text._Z25selective_scan_fwd_kernelI32Selective_Scan_fwd_kernel_traitsILi64ELi16ELi1ELb0ELb1ELb0ELb1EfN3c107complexIfEEEEv13SSMParamsBase:
        /* <DEDUP_REMOVED lines=16> */
[----:B------:R-:W4:Y:S03]  /*0100*/  LDCU UR28, c[0x0][0x384] ;  /* 0x00007080ff1c77ac */ /* 0x000f260008000800 */
        /* <DEDUP_REMOVED lines=26> */
[----:B------:R-:W-:-:S04]  /*02b0*/  UIMAD.WIDE.U32 UR16, UR5, UR18, URZ ;  /* 0x00000012051072a5 */ /* 0x000fc8000f8e00ff */
[----:B------:R-:W-:-:S04]  /*02c0*/  UIADD3 UR16, UPT, UPT, -UR17, URZ, URZ ;  /* 0x000000ff11107290 */ /* 0x000fc8000fffe1ff */
[----:B------:R-:W-:Y:S01]  /*02d0*/  UIMAD UR16, UR26, UR16, UR18 ;  /* 0x000000101a1072a4 */ /* 0x000fe2000f8e0212 */
[----:B------:R-:W0:Y:S03]  /*02e0*/  LDCU.64 UR18, c[0x0][0x3b0] ;  /* 0x00007600ff1277ac */ /* 0x000e260008000a00 */
[----:B------:R-:W-:Y:S02]  /*02f0*/  UISETP.GT.U32.AND UP2, UPT, UR26, UR16, UPT ;  /* 0x000000101a00728c */ /* 0x000fe4000bf44070 */
[----:B------:R-:W-:Y:S02]  /*0300*/  UISETP.GE.AND UP1, UPT, UR29, 0x1, UPT ;  /* 0x000000011d00788c */ /* 0x000fe4000bf26270 */
[----:B------:R-:W-:Y:S02]  /*0310*/  UIMAD.WIDE.U32 UR4, UR25, UR12, URZ ;  /* 0x0000000c190472a5 */ /* 0x000fe4000f8e00ff */
[----:B---3--:R-:W-:-:S02]  /*0320*/  UIMAD.WIDE.U32 UR6, UR25, UR8, URZ ;  /* 0x00000008190672a5 */ /* 0x008fc4000f8e00ff */
[----:B------:R-:W-:-:S03]  /*0330*/  PLOP3.LUT P2, PT, PT, PT, UP1, 0x80, 0x8 ;  /* 0x000000000008781c */ /* 0x000fc60003f4f018 */
[----:B------:R-:W-:Y:S02]  /*0340*/  @!UP2 UIADD3 UR16, UPT, UPT, UR16, -UR26, URZ ;  /* 0x8000001a1010a290 */ /* 0x000fe4000fffe0ff */
[----:B------:R-:W-:Y:S02]  /*0350*/  UIMAD UR5, UR25, UR13, UR5 ;  /* 0x0000000d190572a4 */ /* 0x000fe4000f8e0205 */
[----:B------:R-:W-:Y:S02]  /*0360*/  UIMAD UR7, UR25, UR9, UR7 ;  /* 0x00000009190772a4 */ /* 0x000fe4000f8e0207 */
[----:B------:R-:W-:Y:S02]  /*0370*/  UISETP.GE.U32.AND UP0, UPT, UR16, UR26, UPT ;  /* 0x0000001a1000728c */ /* 0x000fe4000bf06070 */
[----:B------:R-:W-:Y:S02]  /*0380*/  UIMAD.WIDE.U32 UR12, UR24, UR10, UR6 ;  /* 0x0000000a180c72a5 */ /* 0x000fe4000f8e0006 */
[----:B------:R-:W-:-:S02]  /*0390*/  UIMAD.WIDE.U32 UR8, UR24, UR14, UR4 ;  /* 0x0000000e180872a5 */ /* 0x000fc4000f8e0004 */
[----:B------:R-:W-:Y:S02]  /*03a0*/  ULOP3.LUT UR16, UR24, UR30, URZ, 0x3c, !UPT ;  /* 0x0000001e18107292 */ /* 0x000fe4000f8e3cff */
[----:B------:R-:W-:Y:S02]  /*03b0*/  @!UP2 UIADD3 UR17, UPT, UPT, UR17, 0x1, URZ ;  /* 0x000000011111a890 */ /* 0x000fe4000fffe0ff */
[----:B------:R-:W-:Y:S02]  /*03c0*/  UIMAD UR14, UR24, UR11, UR13 ;  /* 0x0000000b180e72a4 */ /* 0x000fe4000f8e020d */
[----:B------:R-:W-:Y:S01]  /*03d0*/  UIMAD UR15, UR24, UR15, UR9 ;  /* 0x0000000f180f72a4 */ /* 0x000fe2000f8e0209 */
[----:B------:R-:W1:Y:S01]  /*03e0*/  LDCU.128 UR4, c[0x0][0x460] ;  /* 0x00008c00ff0477ac */ /* 0x000e620008000c00 */
[----:B------:R-:W-:Y:S02]  /*03f0*/  UISETP.NE.AND UP1, UPT, UR30, URZ, UPT ;  /* 0x000000ff1e00728c */ /* 0x000fe4000bf25270 */
[----:B0-----:R-:W-:-:S02]  /*0400*/  UIMAD.WIDE.U32 UR10, UR25, UR18, URZ ;  /* 0x00000012190a72a5 */ /* 0x001fc4000f8e00ff */
[----:B------:R-:W-:Y:S02]  /*0410*/  UISETP.GE.AND UP2, UPT, UR16, URZ, UPT ;  /* 0x000000ff1000728c */ /* 0x000fe4000bf46270 */
[----:B------:R-:W-:Y:S01]  /*0420*/  @UP0 UIADD3 UR17, UPT, UPT, UR17, 0x1, URZ ;  /* 0x0000000111110890 */ /* 0x000fe2000fffe0ff */
[----:B-12-4-:R-:W-:Y:S11]  /*0430*/  @!P2 EXIT ;  /* 0x000000000000a94d */ /* 0x016ff60003800000 */
[----:B------:R-:W0:Y:S01]  /*0440*/  S2R R82, SR_TID.X ;  /* 0x0000000000527919 */ /* 0x000e220000002100 */
[----:B------:R-:W-:Y:S02]  /*0450*/  @!UP2 UIADD3 UR17, UPT, UPT, -UR17, URZ, URZ ;  /* 0x000000ff1111a290 */ /* 0x000fe4000fffe1ff */
[----:B------:R-:W-:Y:S02]  /*0460*/  @!UP1 ULOP3.LUT UR17, URZ, UR30, URZ, 0x33, !UPT ;  /* 0x0000001eff119292 */ /* 0x000fe4000f8e33ff */
[----:B------:R-:W-:Y:S02]  /*0470*/  UIMAD UR11, UR25, UR19, UR11 ;  /* 0x00000013190b72a4 */ /* 0x000fe4000f8e020b */
[----:B------:R-:W-:Y:S02]  /*0480*/  ULEA UR19, UP0, UR8, UR4, 0x2 ;  /* 0x0000000408137291 */ /* 0x000fe4000f8010ff */
[----:B------:R-:W-:Y:S01]  /*0490*/  USHF.R.S32.HI UR4, URZ, 0x1f, UR17 ;  /* 0x0000001fff047899 */ /* 0x000fe20008011411 */
[----:B------:R-:W1:Y:S01]  /*04a0*/  LDCU.64 UR26, c[0x0][0x448] ;  /* 0x00008900ff1a77ac */ /* 0x000e620008000a00 */
[----:B------:R-:W-:-:S02]  /*04b0*/  ULEA.HI.X UR8, UR8, UR5, UR15, 0x2, UP0 ;  /* 0x0000000508087291 */ /* 0x000fc400080f140f */
[----:B------:R-:W-:Y:S02]  /*04c0*/  ULEA UR18, UP1, UR12, UR6, 0x2 ;  /* 0x000000060c127291 */ /* 0x000fe4000f8210ff */
[----:B------:R-:W-:Y:S02]  /*04d0*/  UIMAD UR4, UR4, UR20, URZ ;  /* 0x00000014040472a4 */ /* 0x000fe4000f8e02ff */
        /* <DEDUP_REMOVED lines=15> */
[----:B--2---:R-:W-:Y:S01]  /*05d0*/  UIMAD UR20, UR20, UR9, URZ ;  /* 0x00000009141472a4 */ /* 0x004fe2000f8e02ff */
[--C-:B------:R-:W-:Y:S01]  /*05e0*/  LOP3.LUT R81, R81, 0x7c1f, R82.reuse, 0xc8, !PT ;  /* 0x00007c1f51517812 */ /* 0x100fe200078ec852 */
[----:B------:R-:W-:Y:S01]  /*05f0*/  ULEA.HI.X UR10, UR6, UR27, UR10, 0x2, UP0 ;  /* 0x0000001b060a7291 */ /* 0x000fe200080f140a */
[----:B------:R-:W-:Y:S01]  /*0600*/  LOP3.LUT R0, R3, 0x1f, R82, 0xf8, !PT ;  /* 0x0000001f03007812 */ /* 0x000fe200078ef852 */
[----:B------:R-:W-:Y:S01]  /*0610*/  UMOV UR17, UR8 ;  /* 0x0000000800117c82 */ /* 0x000fe20008000000 */
[----:B------:R-:W-:-:S09]  /*0620*/  UMOV UR6, URZ ;  /* 0x000000ff00067c82 */ /* 0x000fd20008000000 */
.L_x_900:
[----:B0-----:R-:W0:Y:S01]  /*0630*/  LDCU UR12, c[0x0][0x388] ;  /* 0x00007100ff0c77ac */ /* 0x001e220008000800 */
[----:B------:R-:W-:Y:S01]  /*0640*/  SHF.L.U32 R119, R82, 0x4, RZ ;  /* 0x0000000452777819 */ /* 0x000fe200000006ff */
[----:B------:R-:W-:Y:S01]  /*0650*/  HFMA2 R15, -RZ, RZ, 0, 0 ;  /* 0x00000000ff0f7431 */ /* 0x000fe200000001ff */
[----:B------:R-:W-:Y:S01]  /*0660*/  LOP3.LUT R25, R25, 0xfffffeff, RZ, 0xc0, !PT ;  /* 0xfffffeff19197812 */ /* 0x000fe200078ec0ff */
[----:B------:R-:W-:Y:S01]  /*0670*/  USHF.L.U32 UR7, UR6, 0xa, URZ ;  /* 0x0000000a06077899 */ /* 0x000fe200080006ff */
[----:B------:R-:W-:Y:S02]  /*0680*/  LOP3.LUT R27, R119, 0x3e00, RZ, 0xc0, !PT ;  /* 0x00003e00771b7812 */ /* 0x000fe400078ec0ff */
[----:B------:R-:W-:Y:S02]  /*0690*/  CS2R R10, SRZ ;  /* 0x00000000000a7805 */ /* 0x000fe4000001ff00 */
[----:B------:R-:W-:Y:S01]  /*06a0*/  MOV R2, UR19 ;  /* 0x0000001300027c02 */ /* 0x000fe20008000f00 */
[----:B------:R-:W-:Y:S01]  /*06b0*/  HFMA2 R19, -RZ, RZ, 0, 0 ;  /* 0x00000000ff137431 */ /* 0x000fe200000001ff */
[----:B------:R-:W-:-:S02]  /*06c0*/  LOP3.LUT R28, R27, 0x1f, R82, 0xf8, !PT ;  /* 0x0000001f1b1c7812 */ /* 0x000fc400078ef852 */
[----:B------:R-:W-:Y:S02]  /*06d0*/  CS2R R22, SRZ ;  /* 0x0000000000167805 */ /* 0x000fe4000001ff00 */
[----:B------:R-:W-:Y:S02]  /*06e0*/  MOV R3, UR17 ;  /* 0x0000001100037c02 */ /* 0x000fe40008000f00 */
[C---:B------:R-:W-:Y:S02]  /*06f0*/  LOP3.LUT R6, R28.reuse, 0x20, RZ, 0xfc, !PT ;  /* 0x000000201c067812 */ /* 0x040fe400078efcff */
[----:B------:R-:W-:Y:S01]  /*0700*/  LOP3.LUT R7, R28, 0x40, RZ, 0xfc, !PT ;  /* 0x000000401c077812 */ /* 0x000fe200078efcff */
[----:B------:R-:W-:Y:S01]  /*0710*/  IMAD.WIDE.U32 R4, R0, 0x4, R2 ;  /* 0x0000000400047825 */ /* 0x000fe200078e0002 */
[C---:B------:R-:W-:Y:S01]  /*0720*/  LOP3.LUT R8, R28.reuse, 0x60, RZ, 0xfc, !PT ;  /* 0x000000601c087812 */ /* 0x040fe200078efcff */
[----:B0-----:R-:W-:Y:S01]  /*0730*/  UIADD3 UR7, UPT, UPT, -UR7, UR12, URZ ;  /* 0x0000000c07077290 */ /* 0x001fe2000fffe1ff */
[----:B------:R-:W-:-:S02]  /*0740*/  LOP3.LUT R3, R28, 0xa0, RZ, 0xfc, !PT ;  /* 0x000000a01c037812 */ /* 0x000fc400078efcff */
[----:B------:R-:W-:Y:S02]  /*0750*/  MOV R13, RZ ;  /* 0x000000ff000d7202 */ /* 0x000fe40000000f00 */
[----:B------:R-:W-:Y:S02]  /*0760*/  MOV R17, RZ ;  /* 0x000000ff00117202 */ /* 0x000fe40000000f00 */
[----:B------:R-:W-:Y:S02]  /*0770*/  ISETP.GE.AND P0, PT, R0, UR7, PT ;  /* 0x0000000700007c0c */ /* 0x000fe4000bf06270 */
[----:B------:R-:W-:Y:S02]  /*0780*/  ISETP.GE.AND P6, PT, R6, UR7, PT ;  /* 0x0000000706007c0c */ /* 0x000fe4000bfc6270 */
[----:B------:R-:W-:Y:S02]  /*0790*/  ISETP.GE.AND P5, PT, R7, UR7, PT ;  /* 0x0000000707007c0c */ /* 0x000fe4000bfa6270 */
[----:B------:R-:W-:-:S02]  /*07a0*/  ISETP.GE.AND P4, PT, R8, UR7, PT ;  /* 0x0000000708007c0c */ /* 0x000fc4000bf86270 */
[----:B------:R-:W-:Y:S02]  /*07b0*/  CS2R R8, SRZ ;  /* 0x0000000000087805 */ /* 0x000fe4000001ff00 */
[----:B------:R-:W-:Y:S01]  /*07c0*/  LOP3.LUT R0, R28, 0x80, RZ, 0xfc, !PT ;  /* 0x000000801c007812 */ /* 0x000fe200078efcff */
[----:B------:R-:W-:Y:S01]  /*07d0*/  BAR.SYNC.DEFER_BLOCKING 0x0 ;  /* 0x0000000000007b1d */ /* 0x000fe20000010000 */
[----:B------:R-:W-:Y:S02]  /*07e0*/  ISETP.GE.AND P2, PT, R3, UR7, PT ;  /* 0x0000000703007c0c */ /* 0x000fe4000bf46270 */
[----:B------:R-:W-:Y:S01]  /*07f0*/  ISETP.GE.AND P3, PT, R0, UR7, PT ;  /* 0x0000000700007c0c */ /* 0x000fe2000bf66270 */
[----:B------:R-:W-:Y:S01]  /*0800*/  HFMA2 R0, -RZ, RZ, 0, 0 ;  /* 0x00000000ff007431 */ /* 0x000fe200000001ff */
[----:B------:R-:W-:Y:S02]  /*0810*/  @P0 LOP3.LUT R25, R25, 0x100, RZ, 0xfc, !PT ;  /* 0x0000010019190812 */ /* 0x000fe400078efcff */
[----:B------:R-:W-:-:S02]  /*0820*/  LEA R2, P0, R28, UR18, 0x2 ;  /* 0x000000121c027c11 */ /* 0x000fc4000f8010ff */
[----:B------:R-:W-:Y:S02]  /*0830*/  LOP3.LUT R25, R25, 0xffffff7f, RZ, 0xc0, !PT ;  /* 0xffffff7f19197812 */ /* 0x000fe400078ec0ff */
[----:B------:R-:W-:Y:S02]  /*0840*/  IADD3.X R3, PT, PT, RZ, UR16, RZ, P0, !PT ;  /* 0x00000010ff037c10 */ /* 0x000fe400087fe4ff */
[----:B------:R-:W-:Y:S02]  /*0850*/  @P6 LOP3.LUT R25, R25, 0x80, RZ, 0xfc, !PT ;  /* 0x0000008019196812 */ /* 0x000fe400078efcff */
[----:B------:R-:W-:Y:S02]  /*0860*/  LOP3.LUT R6, R28, 0xc0, RZ, 0xfc, !PT ;  /* 0x000000c01c067812 */ /* 0x000fe400078efcff */
[----:B------:R-:W-:Y:S02]  /*0870*/  LOP3.LUT R25, R25, 0xffffffbf, RZ, 0xc0, !PT ;  /* 0xffffffbf19197812 */ /* 0x000fe400078ec0ff */
[----:B------:R-:W-:-:S02]  /*0880*/  ISETP.GE.AND P1, PT, R6, UR7, PT ;  /* 0x0000000706007c0c */ /* 0x000fc4000bf26270 */
[----:B------:R-:W-:Y:S02]  /*0890*/  CS2R R6, SRZ ;  /* 0x0000000000067805 */ /* 0x000fe4000001ff00 */
[----:B------:R-:W-:Y:S02]  /*08a0*/  @P5 LOP3.LUT R25, R25, 0x40, RZ, 0xfc, !PT ;  /* 0x0000004019195812 */ /* 0x000fe400078efcff */
[C---:B------:R-:W-:Y:S01]  /*08b0*/  LOP3.LUT R12, R28.reuse, 0xe0, RZ, 0xfc, !PT ;  /* 0x000000e01c0c7812 */ /* 0x040fe200078efcff */
[----:B------:R-:W2:Y:S01]  /*08c0*/  @!P2 LDG.E R10, desc[UR22][R4.64+0x280] ;  /* 0x00028016040aa981 */ /* 0x000ea2000c1e1900 */
[----:B------:R-:W-:Y:S02]  /*08d0*/  LOP3.LUT R25, R25, 0xffffffdf, RZ, 0xc0, !PT ;  /* 0xffffffdf19197812 */ /* 0x000fe400078ec0ff */
[----:B------:R-:W-:Y:S01]  /*08e0*/  LOP3.LUT R14, R28, 0x100, RZ, 0xfc, !PT ;  /* 0x000001001c0e7812 */ /* 0x000fe200078efcff */
[----:B------:R-:W3:Y:S01]  /*08f0*/  @!P6 LDG.E R6, desc[UR22][R4.64+0x80] ;  /* 0x000080160406e981 */ /* 0x000ee2000c1e1900 */
[----:B------:R-:W-:-:S02]  /*0900*/  @P4 LOP3.LUT R25, R25, 0x20, RZ, 0xfc, !PT ;  /* 0x0000002019194812 */ /* 0x000fc400078efcff */
[----:B------:R-:W-:Y:S01]  /*0910*/  LOP3.LUT R16, R28, 0x120, RZ, 0xfc, !PT ;  /* 0x000001201c107812 */ /* 0x000fe200078efcff */
[----:B------:R-:W4:Y:S01]  /*0920*/  @!P1 LDG.E R11, desc[UR22][R4.64+0x300] ;  /* 0x00030016040b9981 */ /* 0x000f22000c1e1900 */
[C---:B------:R-:W-:Y:S02]  /*0930*/  LOP3.LUT P0, RZ, R25.reuse, 0x100, RZ, 0xc0, !PT ;  /* 0x0000010019ff7812 */ /* 0x040fe4000780c0ff */
[----:B------:R-:W-:Y:S01]  /*0940*/  LOP3.LUT R25, R25, 0xffffffef, RZ, 0xc0, !PT ;  /* 0xffffffef19197812 */ /* 0x000fe200078ec0ff */
[----:B------:R-:W5:Y:S01]  /*0950*/  @!P5 LDG.E R7, desc[UR22][R4.64+0x100] ;  /* 0x000100160407d981 */ /* 0x000f62000c1e1900 */
[----:B------:R-:W-:Y:S02]  /*0960*/  MOV R26, RZ ;  /* 0x000000ff001a7202 */ /* 0x000fe40000000f00 */
[----:B------:R-:W-:Y:S01]  /*0970*/  @P3 LOP3.LUT R25, R25, 0x10, RZ, 0xfc, !PT ;  /* 0x0000001019193812 */ /* 0x000fe200078efcff */
[----:B------:R-:W2:Y:S03]  /*0980*/  @!P3 LDG.E R9, desc[UR22][R4.64+0x200] ;  /* 0x000200160409b981 */ /* 0x000ea6000c1e1900 */
[----:B------:R-:W-:Y:S01]  /*0990*/  LOP3.LUT R25, R25, 0xfffffff7, RZ, 0xc0, !PT ;  /* 0xfffffff719197812 */ /* 0x000fe200078ec0ff */
[----:B------:R-:W4:Y:S03]  /*09a0*/  @!P4 LDG.E R8, desc[UR22][R4.64+0x180] ;  /* 0x000180160408c981 */ /* 0x000f26000c1e1900 */
[----:B------:R-:W-:Y:S01]  /*09b0*/  @P2 LOP3.LUT R25, R25, 0x8, RZ, 0xfc, !PT ;  /* 0x0000000819192812 */ /* 0x000fe200078efcff */
[----:B------:R-:W3:Y:S01]  /*09c0*/  @!P0 LDG.E R0, desc[UR22][R4.64] ;  /* 0x0000001604008981 */ /* 0x000ee2000c1e1900 */
[----:B------:R-:W-:-:S02]  /*09d0*/  ISETP.GE.AND P0, PT, R12, UR7, PT ;  /* 0x000000070c007c0c */ /* 0x000fc4000bf06270 */
[----:B------:R-:W-:-:S04]  /*09e0*/  LOP3.LUT R25, R25, 0xfffffffb, RZ, 0xc0, !PT ;  /* 0xfffffffb19197812 */ /* 0x000fc800078ec0ff */
[----:B------:R-:W-:-:S04]  /*09f0*/  @P1 LOP3.LUT R25, R25, 0x4, RZ, 0xfc, !PT ;  /* 0x0000000419191812 */ /* 0x000fc800078efcff */
[----:B------:R-:W-:-:S03]  /*0a00*/  LOP3.LUT R25, R25, 0xfffffffd, RZ, 0xc0, !PT ;  /* 0xfffffffd19197812 */ /* 0x000fc600078ec0ff */
[----:B------:R-:W2:Y:S01]  /*0a10*/  @!P0 LDG.E R13, desc[UR22][R4.64+0x380] ;  /* 0x00038016040d8981 */ /* 0x000ea2000c1e1900 */
[----:B------:R-:W-:Y:S02]  /*0a20*/  @P0 LOP3.LUT R25, R25, 0x2, RZ, 0xfc, !PT ;  /* 0x0000000219190812 */ /* 0x000fe400078efcff */
[----:B------:R-:W-:Y:S02]  /*0a30*/  ISETP.GE.AND P0, PT, R14, UR7, PT ;  /* 0x000000070e007c0c */ /* 0x000fe4000bf06270 */
[----:B------:R-:W-:-:S11]  /*0a40*/  LOP3.LUT R25, R25, 0xfffffffe, RZ, 0xc0, !PT ;  /* 0xfffffffe19197812 */ /* 0x000fd600078ec0ff */
[----:B------:R-:W-:Y:S01]  /*0a50*/  @P0 LOP3.LUT R25, R25, 0x1, RZ, 0xfc, !PT ;  /* 0x0000000119190812 */ /* 0x000fe200078efcff */
[----:B------:R-:W2:Y:S01]  /*0a60*/  @!P0 LDG.E R15, desc[UR22][R4.64+0x400] ;  /* 0x00040016040f8981 */ /* 0x000ea2000c1e1900 */
[----:B------:R-:W-:-:S04]  /*0a70*/  ISETP.GE.AND P0, PT, R16, UR7, PT ;  /* 0x0000000710007c0c */ /* 0x000fc8000bf06270 */
[----:B------:R-:W-:-:S09]  /*0a80*/  P2R R29, PR, RZ, 0x1 ;  /* 0x00000001ff1d7803 */ /* 0x000fd20000000000 */
[----:B------:R-:W2:Y:S01]  /*0a90*/  @!P0 LDG.E R17, desc[UR22][R4.64+0x480] ;  /* 0x0004801604118981 */ /* 0x000ea2000c1e1900 */
        /* <DEDUP_REMOVED lines=19> */
[----:B------:R-:W2:Y:S01]  /*0bd0*/  @!P1 LDG.E R19, desc[UR22][R4.64+0x500] ;  /* 0x0005001604139981 */ /* 0x000ea2000c1e1900 */
[----:B------:R-:W-:Y:S02]  /*0be0*/  LOP3.LUT R12, R28, 0x1c0, RZ, 0xfc, !PT ;  /* 0x000001c01c0c7812 */ /* 0x000fe400078efcff */
[----:B------:R-:W-:Y:S01]  /*0bf0*/  P2R R36, PR, RZ, 0x1 ;  /* 0x00000001ff247803 */ /* 0x000fe20000000000 */
[----:B------:R-:W2:Y:S01]  /*0c00*/  @!P2 LDG.E R22, desc[UR22][R4.64+0x580] ;  /* 0x000580160416a981 */ /* 0x000ea2000c1e1900 */
[----:B------:R-:W-:-:S02]  /*0c10*/  LOP3.LUT P0, RZ, R25, 0x40, RZ, 0xc0, !PT ;  /* 0x0000004019ff7812 */ /* 0x000fc4000780c0ff */
[----:B------:R-:W-:Y:S01]  /*0c20*/  LOP3.LUT R14, R28, 0x1e0, RZ, 0xfc, !PT ;  /* 0x000001e01c0e7812 */ /* 0x000fe200078efcff */
[----:B------:R-:W2:Y:S01]  /*0c30*/  @!P3 LDG.E R23, desc[UR22][R4.64+0x600] ;  /* 0x000600160417b981 */ /* 0x000ea2000c1e1900 */
[----:B------:R-:W-:Y:S02]  /*0c40*/  ISETP.GE.AND P5, PT, R12, UR7, PT ;  /* 0x000000070c007c0c */ /* 0x000fe4000bfa6270 */
[----:B------:R-:W-:Y:S01]  /*0c50*/  P2R R35, PR, RZ, 0x1 ;  /* 0x00000001ff237803 */ /* 0x000fe20000000000 */
[----:B------:R-:W2:Y:S01]  /*0c60*/  @!P4 LDG.E R26, desc[UR22][R4.64+0x680] ;  /* 0x00068016041ac981 */ /* 0x000ea2000c1e1900 */
[----:B------:R-:W-:Y:S01]  /*0c70*/  ISETP.GE.AND P6, PT, R14, UR7, PT ;  /* 0x000000070e007c0c */ /* 0x000fe2000bfc6270 */
[----:B------:R-:W-:Y:S01]  /*0c80*/  HFMA2 R21, -RZ, RZ, 0, 0 ;  /* 0x00000000ff157431 */ /* 0x000fe200000001ff */
[----:B------:R-:W-:-:S04]  /*0c90*/  LOP3.LUT P0, RZ, R25, 0x80, RZ, 0xc0, !PT ;  /* 0x0000008019ff7812 */ /* 0x000fc8000780c0ff */
[----:B------:R-:W-:Y:S02]  /*0ca0*/  P2R R33, PR, RZ, 0x1 ;  /* 0x00000001ff217803 */ /* 0x000fe40000000000 */
[----:B------:R-:W-:Y:S02]  /*0cb0*/  LOP3.LUT P0, RZ, R25, 0x100, RZ, 0xc0, !PT ;  /* 0x0000010019ff7812 */ /* 0x000fe4000780c0ff */
[----:B------:R-:W-:Y:S01]  /*0cc0*/  MOV R25, RZ ;  /* 0x000000ff00197202 */ /* 0x000fe20000000f00 */
[----:B------:R-:W2:Y:S05]  /*0cd0*/  @!P5 LDG.E R21, desc[UR22][R4.64+0x700] ;  /* 0x000700160415d981 */ /* 0x000eaa000c1e1900 */
[----:B------:R0:W2:Y:S01]  /*0ce0*/  @!P6 LDG.E R25, desc[UR22][R4.64+0x780] ;  /* 0x000780160419e981 */ /* 0x0000a2000c1e1900 */
        /* <DEDUP_REMOVED lines=44> */
[----:B---3--:R0:W-:Y:S04]  /*0fb0*/  STS [R51], R0 ;  /* 0x0000000033007388 */ /* 0x0081e80000000800 */
[----:B------:R1:W-:Y:S04]  /*0fc0*/  STS [R50+0x80], R6 ;  /* 0x0000800632007388 */ /* 0x0003e80000000800 */
[----:B-----5:R-:W-:Y:S01]  /*0fd0*/  STS [R49+0x100], R7 ;  /* 0x0001000731007388 */ /* 0x020fe20000000800 */
[----:B0-----:R-:W-:-:S03]  /*0fe0*/  IADD3 R0, PT, PT, R27, 0x140, RZ ;  /* 0x000001401b007810 */ /* 0x001fc60007ffe0ff */
[----:B----4-:R0:W-:Y:S01]  /*0ff0*/  STS [R48+0x180], R8 ;  /* 0x0001800830007388 */ /* 0x0101e20000000800 */
[C---:B-1----:R-:W-:Y:S02]  /*1000*/  IADD3 R6, PT, PT, R27.reuse, 0x180, RZ ;  /* 0x000001801b067810 */ /* 0x042fe40007ffe0ff */
[-C--:B------:R-:W-:Y:S01]  /*1010*/  LEA.HI.SX32 R0, R0, R27.reuse, 0x1b ;  /* 0x0000001b00007211 */ /* 0x080fe200078fdaff */
[----:B--2---:R-:W-:Y:S01]  /*1020*/  STS [R47+0x200], R9 ;  /* 0x000200092f007388 */ /* 0x004fe20000000800 */
[-C--:B------:R-:W-:Y:S02]  /*1030*/  LEA.HI.SX32 R6, R6, R27.reuse, 0x1b ;  /* 0x0000001b06067211 */ /* 0x080fe400078fdaff */
[----:B0-----:R-:W-:Y:S01]  /*1040*/  IADD3 R8, PT, PT, R27, 0x1a0, RZ ;  /* 0x000001a01b087810 */ /* 0x001fe20007ffe0ff */
[----:B------:R0:W-:Y:S01]  /*1050*/  STS [R46+0x280], R10 ;  /* 0x0002800a2e007388 */ /* 0x0001e20000000800 */
        /* <DEDUP_REMOVED lines=28> */
[----:B------:R-:W-:Y:S01]  /*1220*/  LEA.HI.SX32 R18, R18, R27, 0x1b ;  /* 0x0000001b12127211 */ /* 0x000fe200078fdaff */
[----:B------:R-:W-:Y:S04]  /*1230*/  STS [R41+0x500], R19 ;  /* 0x0005001329007388 */ /* 0x000fe80000000800 */
[----:B------:R0:W-:Y:S04]  /*1240*/  STS [R165+0x580], R22 ;  /* 0x00058016a5007388 */ /* 0x0001e80000000800 */
[----:B------:R-:W-:Y:S04]  /*1250*/  STS [R164+0x600], R23 ;  /* 0x00060017a4007388 */ /* 0x000fe80000000800 */
[----:B------:R1:W-:Y:S01]  /*1260*/  STS [R163+0x680], R26 ;  /* 0x0006801aa3007388 */ /* 0x0003e20000000800 */
[----:B0-----:R-:W-:-:S02]  /*1270*/  IADD3 R22, PT, PT, R27, 0x9, RZ ;  /* 0x000000091b167810 */ /* 0x001fc40007ffe0ff */
[-C--:B------:R-:W-:Y:S02]  /*1280*/  LEA.HI.SX32 R20, R20, R27.reuse, 0x1b ;  /* 0x0000001b14147211 */ /* 0x080fe400078fdaff */
[-C--:B------:R-:W-:Y:S02]  /*1290*/  LEA.HI.SX32 R22, R22, R27.reuse, 0x1b ;  /* 0x0000001b16167211 */ /* 0x080fe400078fdaff */
[----:B-1----:R-:W-:Y:S02]  /*12a0*/  IADD3 R26, PT, PT, R27, 0xb, RZ ;  /* 0x0000000b1b1a7810 */ /* 0x002fe40007ffe0ff */
        /* <DEDUP_REMOVED lines=54> */
[----:B------:R-:W-:-:S11]  /*1610*/  MOV R24, RZ ;  /* 0x000000ff00187202 */ /* 0x000fd60000000f00 */
[----:B------:R-:W5:Y:S01]  /*1620*/  @!P0 LDG.E R7, desc[UR22][R2.64+0x200] ;  /* 0x0002001602078981 */ /* 0x000f62000c1e1900 */
[----:B------:R-:W-:Y:S01]  /*1630*/  ISETP.NE.AND P0, PT, R38, RZ, PT ;  /* 0x000000ff2600720c */ /* 0x000fe20003f05270 */
[----:B0-----:R-:W-:-:S12]  /*1640*/  HFMA2 R25, -RZ, RZ, 0, 0 ;  /* 0x00000000ff197431 */ /* 0x001fd800000001ff */
        /* <DEDUP_REMOVED lines=112> */
.L_x_862:
[----:B------:R-:W-:Y:S05]  /*1d50*/  BSYNC.RECONVERGENT B0 ;  /* 0x0000000000007941 */ /* 0x000fea0003800200 */
.L_x_861:
        /* <DEDUP_REMOVED lines=34> */
.L_x_864:
[----:B------:R-:W-:Y:S05]  /*1f80*/  BSYNC.RECONVERGENT B0 ;  /* 0x0000000000007941 */ /* 0x000fea0003800200 */
.L_x_863:
        /* <DEDUP_REMOVED lines=36> */
.L_x_866:
[----:B------:R-:W-:Y:S05]  /*21d0*/  BSYNC.RECONVERGENT B0 ;  /* 0x0000000000007941 */ /* 0x000fea0003800200 */
.L_x_865:
        /* <DEDUP_REMOVED lines=34> */
.L_x_868:
[----:B------:R-:W-:Y:S05]  /*2400*/  BSYNC.RECONVERGENT B0 ;  /* 0x0000000000007941 */ /* 0x000fea0003800200 */
.L_x_867:
        /* <DEDUP_REMOVED lines=36> */
.L_x_870:
[----:B------:R-:W-:Y:S05]  /*2650*/  BSYNC.RECONVERGENT B0 ;  /* 0x0000000000007941 */ /* 0x000fea0003800200 */
.L_x_869:
        /* <DEDUP_REMOVED lines=34> */
.L_x_872:
[----:B------:R-:W-:Y:S05]  /*2880*/  BSYNC.RECONVERGENT B0 ;  /* 0x0000000000007941 */ /* 0x000fea0003800200 */
.L_x_871:
        /* <DEDUP_REMOVED lines=36> */
.L_x_874:
[----:B------:R-:W-:Y:S05]  /*2ad0*/  BSYNC.RECONVERGENT B0 ;  /* 0x0000000000007941 */ /* 0x000fea0003800200 */
.L_x_873:
        /* <DEDUP_REMOVED lines=34> */
.L_x_876:
[----:B------:R-:W-:Y:S05]  /*2d00*/  BSYNC.RECONVERGENT B0 ;  /* 0x0000000000007941 */ /* 0x000fea0003800200 */
.L_x_875:
        /* <DEDUP_REMOVED lines=37> */
.L_x_878:
[----:B------:R-:W-:Y:S05]  /*2f60*/  BSYNC.RECONVERGENT B0 ;  /* 0x0000000000007941 */ /* 0x000fea0003800200 */
.L_x_877:
        /* <DEDUP_REMOVED lines=39> */
.L_x_880:
[----:B------:R-:W-:Y:S05]  /*31e0*/  BSYNC.RECONVERGENT B0 ;  /* 0x0000000000007941 */ /* 0x000fea0003800200 */
.L_x_879:
        /* <DEDUP_REMOVED lines=45> */
.L_x_882:
[----:B------:R-:W-:Y:S05]  /*34c0*/  BSYNC.RECONVERGENT B0 ;  /* 0x0000000000007941 */ /* 0x000fea0003800200 */
.L_x_881:
        /* <DEDUP_REMOVED lines=32> */
.L_x_884:
[----:B------:R-:W-:Y:S05]  /*36d0*/  BSYNC.RECONVERGENT B0 ;  /* 0x0000000000007941 */ /* 0x000fea0003800200 */
.L_x_883:
        /* <DEDUP_REMOVED lines=32> */
.L_x_886:
[----:B------:R-:W-:Y:S05]  /*38e0*/  BSYNC.RECONVERGENT B0 ;  /* 0x0000000000007941 */ /* 0x000fea0003800200 */
.L_x_885:
        /* <DEDUP_REMOVED lines=32> */
.L_x_888:
[----:B------:R-:W-:Y:S05]  /*3af0*/  BSYNC.RECONVERGENT B0 ;  /* 0x0000000000007941 */ /* 0x000fea0003800200 */
.L_x_887:
        /* <DEDUP_REMOVED lines=32> */
.L_x_890:
[----:B------:R-:W-:Y:S05]  /*3d00*/  BSYNC.RECONVERGENT B0 ;  /* 0x0000000000007941 */ /* 0x000fea0003800200 */
.L_x_889:
        /* <DEDUP_REMOVED lines=32> */
.L_x_892:
[----:B------:R-:W-:Y:S05]  /*3f10*/  BSYNC.RECONVERGENT B0 ;  /* 0x0000000000007941 */ /* 0x000fea0003800200 */
.L_x_891:
        /* <DEDUP_REMOVED lines=49> */
[----:B------:R-:W-:Y:S01]  /*4230*/  LEA.HI.SX32 R0, R47, R0, 0x1b ;  /* 0x000000002f007211 */ /* 0x000fe200078fdaff */
[----:B------:R-:W1:Y:S01]  /*4240*/  LDCU UR44, c[0x0][0x388] ;  /* 0x00007100ff2c77ac */ /* 0x000e620008000800 */
[----:B------:R-:W-:Y:S02]  /*4250*/  LEA R6, R5, UR21, 0x2 ;  /* 0x0000001505067c11 */ /* 0x000fe4000f8e10ff */
[----:B------:R-:W-:Y:S01]  /*4260*/  LEA R7, R3, UR21, 0x2 ;  /* 0x0000001503077c11 */ /* 0x000fe2000f8e10ff */
[----:B------:R-:W2:Y:S01]  /*4270*/  LDCU.64 UR26, c[0x0][0x3a8] ;  /* 0x00007500ff1a77ac */ /* 0x000ea20008000a00 */
[----:B------:R-:W-:Y:S02]  /*4280*/  LEA R5, R2, UR21, 0x2 ;  /* 0x0000001502057c11 */ /* 0x000fe4000f8e10ff */
[----:B------:R-:W-:Y:S01]  /*4290*/  ISETP.GE.AND P1, PT, R81, UR15, PT ;  /* 0x0000000f51007c0c */ /* 0x000fe2000bf26270 */
[----:B------:R-:W3:Y:S01]  /*42a0*/  LDCU.64 UR28, c[0x0][0x440] ;  /* 0x00008800ff1c77ac */ /* 0x000ee20008000a00 */
[----:B------:R-:W-:-:S02]  /*42b0*/  LEA R4, R4, UR21, 0x2 ;  /* 0x0000001504047c11 */ /* 0x000fc4000f8e10ff */
[----:B------:R-:W-:Y:S01]  /*42c0*/  LEA R3, R43, UR21, 0x2 ;  /* 0x000000152b037c11 */ /* 0x000fe2000f8e10ff */
[----:B------:R-:W4:Y:S01]  /*42d0*/  LDCU.64 UR30, c[0x0][0x3d8] ;  /* 0x00007b00ff1e77ac */ /* 0x000f220008000a00 */
[----:B------:R-:W-:Y:S02]  /*42e0*/  LEA R2, R45, UR21, 0x2 ;  /* 0x000000152d027c11 */ /* 0x000fe4000f8e10ff */
[----:B------:R-:W-:Y:S01]  /*42f0*/  LEA R0, R0, UR21, 0x2 ;  /* 0x0000001500007c11 */ /* 0x000fe2000f8e10ff */
[----:B------:R-:W0:Y:S01]  /*4300*/  LDCU.64 UR32, c[0x0][0x3e0] ;  /* 0x00007c00ff2077ac */ /* 0x000e220008000a00 */
[----:B------:R-:W0:Y:S01]  /*4310*/  LDCU.64 UR34, c[0x0][0x450] ;  /* 0x00008a00ff2277ac */ /* 0x000e220008000a00 */
[----:B------:R-:W0:Y:S01]  /*4320*/  LDCU.64 UR36, c[0x0][0x480] ;  /* 0x00009000ff2477ac */ /* 0x000e220008000a00 */
[----:B------:R-:W0:Y:S01]  /*4330*/  LDCU.64 UR38, c[0x0][0x3c0] ;  /* 0x00007800ff2677ac */ /* 0x000e220008000a00 */
[----:B-1----:R-:W-:-:S05]  /*4340*/  UMOV UR7, URZ ;  /* 0x000000ff00077c82 */ /* 0x002fca0008000000 */
.L_x_899:
[----:B0-----:R-:W-:Y:S01]  /*4350*/  MOV R47, UR38 ;  /* 0x00000026002f7c02 */ /* 0x001fe20008000f00 */
[----:B------:R-:W-:Y:S01]  /*4360*/  UMOV UR12, UR8 ;  /* 0x00000008000c7c82 */ /* 0x000fe20008000000 */
[----:B------:R-:W-:Y:S01]  /*4370*/  @!P1 MOV R44, R81 ;  /* 0x00000051002c9202 */ /* 0x000fe20000000f00 */
[----:B------:R-:W-:Y:S01]  /*4380*/  UMOV UR13, UR14 ;  /* 0x0000000e000d7c82 */ /* 0x000fe20008000000 */
[----:B------:R-:W-:Y:S02]  /*4390*/  @!P1 MOV R45, RZ ;  /* 0x000000ff002d9202 */ /* 0x000fe40000000f00 */
[----:B------:R-:W-:Y:S02]  /*43a0*/  SHF.L.U32 R91, R82, 0x5, RZ ;  /* 0x00000005525b7819 */ /* 0x000fe400000006ff */
[----:B------:R-:W-:Y:S01]  /*43b0*/  MOV R49, UR39 ;  /* 0x0000002700317c02 */ /* 0x000fe20008000f00 */
[----:B------:R-:W-:Y:S01]  /*43c0*/  @!P1 IMAD.WIDE.U32 R44, R47, UR7, R44 ;  /* 0x000000072f2c9c25 */ /* 0x000fe2000f8e002c */
[----:B------:R-:W-:-:S03]  /*43d0*/  LOP3.LUT R91, R91, R82, RZ, 0xfc, !PT ;  /* 0x000000525b5b7212 */ /* 0x000fc600078efcff */
[----:B------:R-:W-:Y:S01]  /*43e0*/  HFMA2 R51, -RZ, RZ, 0, 0 ;  /* 0x00000000ff337431 */ /* 0x000fe200000001ff */
[----:B------:R-:W-:Y:S01]  /*43f0*/  CS2R R88, SRZ ;  /* 0x0000000000587805 */ /* 0x000fe2000001ff00 */
[----:B------:R-:W-:Y:S01]  /*4400*/  @!P1 IMAD R43, R49, UR7, R45 ;  /* 0x00000007312b9c24 */ /* 0x000fe2000f8e022d */
[C---:B------:R-:W-:Y:S01]  /*4410*/  @!P1 LEA R42, P2, R44.reuse, UR11, 0x2 ;  /* 0x0000000b2c2a9c11 */ /* 0x040fe2000f8410ff */
[----:B------:R-:W-:Y:S01]  /*4420*/  HFMA2 R45, -RZ, RZ, 0, 0 ;  /* 0x00000000ff2d7431 */ /* 0x000fe200000001ff */
[----:B------:R-:W-:Y:S01]  /*4430*/  LOP3.LUT R81, R91, 0x7c1f, RZ, 0xc0, !PT ;  /* 0x00007c1f5b517812 */ /* 0x000fe200078ec0ff */
[----:B--2---:R-:W-:Y:S01]  /*4440*/  UIMAD.WIDE.U32 UR12, UR7, UR26, UR12 ;  /* 0x0000001a070c72a5 */ /* 0x004fe2000f8e000c */
[----:B------:R-:W-:Y:S02]  /*4450*/  @!P1 LEA.HI.X R43, R44, UR10, R43, 0x2, P2 ;  /* 0x0000000a2c2b9c11 */ /* 0x000fe400090f142b */
[----:B------:R-:W-:Y:S02]  /*4460*/  MOV R44, R81 ;  /* 0x00000051002c7202 */ /* 0x000fe40000000f00 */
[----:B------:R-:W-:-:S02]  /*4470*/  MOV R87, RZ ;  /* 0x000000ff00577202 */ /* 0x000fc40000000f00 */
[----:B------:R-:W-:Y:S02]  /*4480*/  CS2R R118, SRZ ;  /* 0x0000000000767805 */ /* 0x000fe4000001ff00 */
[----:B------:R-:W-:Y:S01]  /*4490*/  LOP3.LUT R46, R81, 0x20, RZ, 0xfc, !PT ;  /* 0x00000020512e7812 */ /* 0x000fe200078efcff */
[----:B------:R-:W-:Y:S01]  /*44a0*/  IMAD.WIDE.U32 R44, R47, UR7, R44 ;  /* 0x000000072f2c7c25 */ /* 0x000fe2000f8e002c */
[----:B------:R-:W-:Y:S01]  /*44b0*/  LOP3.LUT R48, R81, 0x40, RZ, 0xfc, !PT ;  /* 0x0000004051307812 */ /* 0x000fe200078efcff */
[----:B------:R-:W-:Y:S01]  /*44c0*/  UIMAD UR13, UR7, UR27, UR13 ;  /* 0x0000001b070d72a4 */ /* 0x000fe2000f8e020d */
[----:B------:R-:W-:Y:S01]  /*44d0*/  ISETP.GE.AND P5, PT, R46, UR15, PT ;  /* 0x0000000f2e007c0c */ /* 0x000fe2000bfa6270 */
[----:B------:R-:W-:Y:S01]  /*44e0*/  IMAD R45, R49, UR7, R45 ;  /* 0x00000007312d7c24 */ /* 0x000fe2000f8e022d */
[----:B------:R-:W-:Y:S01]  /*44f0*/  ISETP.GE.AND P6, PT, R48, UR15, PT ;  /* 0x0000000f30007c0c */ /* 0x000fe2000bfc6270 */
[----:B---3--:R-:W-:Y:S01]  /*4500*/  ULEA UR21, UP0, UR12, UR28, 0x3 ;  /* 0x0000001c0c157291 */ /* 0x008fe2000f8018ff */
[----:B------:R-:W-:-:S02]  /*4510*/  LOP3.LUT R47, R81, 0x60, RZ, 0xfc, !PT ;  /* 0x00000060512f7812 */ /* 0x000fc400078efcff */
[C---:B------:R-:W-:Y:S02]  /*4520*/  LOP3.LUT R48, R81.reuse, 0x80, RZ, 0xfc, !PT ;  /* 0x0000008051307812 */ /* 0x040fe400078efcff */
[----:B------:R-:W-:Y:S02]  /*4530*/  CS2R R116, SRZ ;  /* 0x0000000000747805 */ /* 0x000fe4000001ff00 */
[----:B------:R-:W-:Y:S01]  /*4540*/  LEA R46, P4, R44, UR11, 0x2 ;  /* 0x0000000b2c2e7c11 */ /* 0x000fe2000f8810ff */
[----:B------:R-:W-:Y:S01]  /*4550*/  ULEA.HI.X UR12, UR12, UR29, UR13, 0x3, UP0 ;  /* 0x0000001d0c0c7291 */ /* 0x000fe200080f1c0d */
[----:B------:R-:W-:Y:S02]  /*4560*/  LOP3.LUT R49, R81, 0xa0, RZ, 0xfc, !PT ;  /* 0x000000a051317812 */ /* 0x000fe400078efcff */
[----:B------:R-:W-:Y:S02]  /*4570*/  ISETP.GE.AND P2, PT, R47, UR15, PT ;  /* 0x0000000f2f007c0c */ /* 0x000fe4000bf46270 */
[----:B------:R-:W-:-:S02]  /*4580*/  ISETP.GE.AND P3, PT, R48, UR15, PT ;  /* 0x0000000f30007c0c */ /* 0x000fc4000bf66270 */
[----:B------:R-:W-:Y:S02]  /*4590*/  LEA.HI.X R47, R44, UR10, R45, 0x2, P4 ;  /* 0x0000000a2c2f7c11 */ /* 0x000fe4000a0f142d */
[----:B------:R-:W-:Y:S02]  /*45a0*/  ISETP.GE.AND P4, PT, R49, UR15, PT ;  /* 0x0000000f31007c0c */ /* 0x000fe4000bf86270 */
[----:B------:R-:W-:Y:S02]  /*45b0*/  CS2R R48, SRZ ;  /* 0x0000000000307805 */ /* 0x000fe4000001ff00 */
[C---:B------:R-:W-:Y:S01]  /*45c0*/  LOP3.LUT R45, R81.reuse, 0xe0, RZ, 0xfc, !PT ;  /* 0x000000e0512d7812 */ /* 0x040fe200078efcff */
[----:B------:R-:W2:Y:S01]  /*45d0*/  @!P5 LDG.E R88, desc[UR22][R46.64+0x80] ;  /* 0x000080162e58d981 */ /* 0x000ea2000c1e1900 */
[----:B------:R-:W-:Y:S02]  /*45e0*/  LOP3.LUT R44, R81, 0xc0, RZ, 0xfc, !PT ;  /* 0x000000c0512c7812 */ /* 0x000fe400078efcff */
[----:B------:R-:W-:Y:S01]  /*45f0*/  MOV R90, RZ ;  /* 0x000000ff005a7202 */ /* 0x000fe20000000f00 */
[----:B------:R-:W3:Y:S01]  /*4600*/  @!P6 LDG.E R48, desc[UR22][R46.64+0x100] ;  /* 0x000100162e30e981 */ /* 0x000ee2000c1e1900 */
[----:B------:R-:W-:-:S02]  /*4610*/  ISETP.GE.AND P6, PT, R45, UR15, PT ;  /* 0x0000000f2d007c0c */ /* 0x000fc4000bfc6270 */
[----:B------:R-:W-:Y:S01]  /*4620*/  LOP3.LUT R45, R81, 0x120, RZ, 0xfc, !PT ;  /* 0x00000120512d7812 */ /* 0x000fe200078efcff */
[----:B------:R-:W5:Y:S01]  /*4630*/  @!P3 LDG.E R51, desc[UR22][R46.64+0x200] ;  /* 0x000200162e33b981 */ /* 0x000f62000c1e1900 */
[----:B------:R-:W-:Y:S02]  /*4640*/  ISETP.GE.AND P5, PT, R44, UR15, PT ;  /* 0x0000000f2c007c0c */ /* 0x000fe4000bfa6270 */
[----:B------:R-:W-:Y:S01]  /*4650*/  ISETP.GE.AND P3, PT, R45, UR15, PT ;  /* 0x0000000f2d007c0c */ /* 0x000fe2000bf66270 */
[----:B------:R-:W4:Y:S01]  /*4660*/  @!P2 LDG.E R87, desc[UR22][R46.64+0x180] ;  /* 0x000180162e57a981 */ /* 0x000f22000c1e1900 */
[----:B------:R-:W-:Y:S02]  /*4670*/  LOP3.LUT R44, R81, 0x100, RZ, 0xfc, !PT ;  /* 0x00000100512c7812 */ /* 0x000fe400078efcff */
[----:B------:R-:W-:Y:S02]  /*4680*/  CS2R R120, SRZ ;  /* 0x0000000000787805 */ /* 0x000fe4000001ff00 */
[----:B------:R-:W-:Y:S01]  /*4690*/  MOV R40, UR21 ;  /* 0x0000001500287c02 */ /* 0x000fe20008000f00 */
[----:B------:R0:W2:Y:S01]  /*46a0*/  @!P1 LDG.E R49, desc[UR22][R42.64] ;  /* 0x000000162a319981 */ /* 0x0000a2000c1e1900 */
[----:B------:R-:W-:-:S02]  /*46b0*/  ISETP.GE.AND P2, PT, R44, UR15, PT ;  /* 0x0000000f2c007c0c */ /* 0x000fc4000bf46270 */
[----:B------:R-:W-:Y:S01]  /*46c0*/  MOV R41, UR12 ;  /* 0x0000000c00297c02 */ /* 0x000fe20008000f00 */
[----:B------:R-:W5:Y:S04]  /*46d0*/  @!P4 LDG.E R118, desc[UR22][R46.64+0x280] ;  /* 0x000280162e76c981 */ /* 0x000f68000c1e1900 */
[----:B------:R-:W5:Y:S01]  /*46e0*/  @!P3 LDG.E R89, desc[UR22][R46.64+0x480] ;  /* 0x000480162e59b981 */ /* 0x000f62000c1e1900 */
[C---:B0-----:R-:W-:Y:S02]  /*46f0*/  LOP3.LUT R42, R81.reuse, 0x140, RZ, 0xfc, !PT ;  /* 0x00000140512a7812 */ /* 0x041fe400078efcff */
[----:B------:R-:W-:Y:S01]  /*4700*/  LOP3.LUT R43, R81, 0x160, RZ, 0xfc, !PT ;  /* 0x00000160512b7812 */ /* 0x000fe200078efcff */
[----:B------:R-:W5:Y:S01]  /*4710*/  @!P6 LDG.E R90, desc[UR22][R46.64+0x380] ;  /* 0x000380162e5ae981 */ /* 0x000f62000c1e1900 */
[----:B------:R-:W-:-:S02]  /*4720*/  ISETP.GE.AND P4, PT, R42, UR15, PT ;  /* 0x0000000f2a007c0c */ /* 0x000fc4000bf86270 */
[----:B------:R-:W-:Y:S01]  /*4730*/  ISETP.GE.AND P3, PT, R43, UR15, PT ;  /* 0x0000000f2b007c0c */ /* 0x000fe2000bf66270 */
[----:B------:R-:W5:Y:S01]  /*4740*/  @!P2 LDG.E R117, desc[UR22][R46.64+0x400] ;  /* 0x000400162e75a981 */ /* 0x000f62000c1e1900 */
[C---:B------:R-:W-:Y:S02]  /*4750*/  LOP3.LUT R42, R81.reuse, 0x180, RZ, 0xfc, !PT ;  /* 0x00000180512a7812 */ /* 0x040fe400078efcff */
[C---:B------:R-:W-:Y:S01]  /*4760*/  LOP3.LUT R43, R81.reuse, 0x1a0, RZ, 0xfc, !PT ;  /* 0x000001a0512b7812 */ /* 0x040fe200078efcff */
[----:B------:R-:W5:Y:S01]  /*4770*/  @!P5 LDG.E R121, desc[UR22][R46.64+0x300] ;  /* 0x000300162e79d981 */ /* 0x000f62000c1e1900 */
[----:B------:R-:W-:Y:S02]  /*4780*/  LOP3.LUT R44, R81, 0x1c0, RZ, 0xfc, !PT ;  /* 0x000001c0512c7812 */ /* 0x000fe400078efcff */
[----:B------:R-:W-:Y:S01]  /*4790*/  ISETP.GE.AND P2, PT, R42, UR15, PT ;  /* 0x0000000f2a007c0c */ /* 0x000fe2000bf46270 */
[----:B------:R-:W3:Y:S01]  /*47a0*/  LDG.E.64 R40, desc[UR22][R40.64] ;  /* 0x0000001628287981 */ /* 0x000ee2000c1e1b00 */
[----:B------:R-:W-:-:S02]  /*47b0*/  ISETP.GE.AND P6, PT, R43, UR15, PT ;  /* 0x0000000f2b007c0c */ /* 0x000fc4000bfc6270 */
[----:B------:R-:W-:Y:S02]  /*47c0*/  CS2R R42, SRZ ;  /* 0x00000000002a7805 */ /* 0x000fe4000001ff00 */
[----:B------:R-:W-:Y:S02]  /*47d0*/  ISETP.GE.AND P5, PT, R44, UR15, PT ;  /* 0x0000000f2c007c0c */ /* 0x000fe4000bfa6270 */
[C---:B------:R-:W-:Y:S02]  /*47e0*/  LOP3.LUT R44, R81.reuse, 0x1e0, RZ, 0xfc, !PT ;  /* 0x000001e0512c7812 */ /* 0x040fe400078efcff */
[----:B------:R-:W-:Y:S02]  /*47f0*/  CS2R R126, SRZ ;  /* 0x00000000007e7805 */ /* 0x000fe4000001ff00 */
[----:B------:R-:W-:Y:S01]  /*4800*/  LOP3.LUT R45, R81, 0x200, RZ, 0xfc, !PT ;  /* 0x00000200512d7812 */ /* 0x000fe200078efcff */
[----:B------:R-:W5:Y:S01]  /*4810*/  @!P4 LDG.E R42, desc[UR22][R46.64+0x500] ;  /* 0x000500162e2ac981 */ /* 0x000f62000c1e1900 */
[----:B------:R-:W-:-:S02]  /*4820*/  ISETP.GE.AND P4, PT, R44, UR15, PT ;  /* 0x0000000f2c007c0c */ /* 0x000fc4000bf86270 */
[----:B------:R-:W-:Y:S01]  /*4830*/  LOP3.LUT R44, R81, 0x220, RZ, 0xfc, !PT ;  /* 0x00000220512c7812 */ /* 0x000fe200078efcff */
[----:B------:R-:W5:Y:S01]  /*4840*/  @!P3 LDG.E R43, desc[UR22][R46.64+0x580] ;  /* 0x000580162e2bb981 */ /* 0x000f62000c1e1900 */
[----:B------:R-:W-:Y:S02]  /*4850*/  ISETP.GE.AND P3, PT, R45, UR15, PT ;  /* 0x0000000f2d007c0c */ /* 0x000fe4000bf66270 */
[----:B------:R-:W-:Y:S01]  /*4860*/  LOP3.LUT R45, R81, 0x240, RZ, 0xfc, !PT ;  /* 0x00000240512d7812 */ /* 0x000fe200078efcff */
[----:B------:R-:W5:Y:S01]  /*4870*/  @!P2 LDG.E R127, desc[UR22][R46.64+0x600] ;  /* 0x000600162e7fa981 */ /* 0x000f62000c1e1900 */
[----:B------:R-:W-:Y:S02]  /*4880*/  ISETP.GE.AND P2, PT, R44, UR15, PT ;  /* 0x0000000f2c007c0c */ /* 0x000fe4000bf46270 */
[----:B------:R-:W-:Y:S01]  /*4890*/  MOV R44, RZ ;  /* 0x000000ff002c7202 */ /* 0x000fe20000000f00 */
[----:B------:R-:W5:Y:S01]  /*48a0*/  @!P6 LDG.E R126, desc[UR22][R46.64+0x680] ;  /* 0x000680162e7ee981 */ /* 0x000f62000c1e1900 */
[----:B------:R-:W-:Y:S01]  /*48b0*/  ISETP.GE.AND P6, PT, R45, UR15, PT ;  /* 0x0000000f2d007c0c */ /* 0x000fe2000bfc6270 */
[----:B------:R-:W-:Y:S01]  /*48c0*/  HFMA2 R125, -RZ, RZ, 0, 0 ;  /* 0x00000000ff7d7431 */ /* 0x000fe200000001ff */
[----:B------:R-:W-:-:S02]  /*48d0*/  LOP3.LUT R45, R81, 0x280, RZ, 0xfc, !PT ;  /* 0x00000280512d7812 */ /* 0x000fc400078efcff */
[----:B------:R-:W5:Y:S02]  /*48e0*/  @!P4 LDG.E R44, desc[UR22][R46.64+0x780] ;  /* 0x000780162e2cc981 */ /* 0x000f64000c1e1900 */
[----:B------:R-:W-:Y:S02]  /*48f0*/  ISETP.GE.AND P4, PT, R45, UR15, PT ;  /* 0x0000000f2d007c0c */ /* 0x000fe4000bf86270 */
[C---:B------:R-:W-:Y:S01]  /*4900*/  LOP3.LUT R45, R81.reuse, 0x2a0, RZ, 0xfc, !PT ;  /* 0x000002a0512d7812 */ /* 0x040fe200078efcff */
[----:B------:R-:W5:Y:S01]  /*4910*/  @!P3 LDG.E R120, desc[UR22][R46.64+0x800] ;  /* 0x000800162e78b981 */ /* 0x000f62000c1e1900 */
[----:B------:R-:W-:Y:S02]  /*4920*/  LOP3.LUT R50, R81, 0x260, RZ, 0xfc, !PT ;  /* 0x0000026051327812 */ /* 0x000fe400078efcff */
[----:B------:R-:W-:Y:S01]  /*4930*/  ISETP.GE.AND P3, PT, R45, UR15, PT ;  /* 0x0000000f2d007c0c */ /* 0x000fe2000bf66270 */
[----:B------:R-:W5:Y:S01]  /*4940*/  @!P5 LDG.E R125, desc[UR22][R46.64+0x700] ;  /* 0x000700162e7dd981 */ /* 0x000f62000c1e1900 */
[----:B------:R-:W-:-:S02]  /*4950*/  LOP3.LUT R45, R81, 0x2e0, RZ, 0xfc, !PT ;  /* 0x000002e0512d7812 */ /* 0x000fc400078efcff */
[----:B------:R-:W-:Y:S01]  /*4960*/  ISETP.GE.AND P5, PT, R50, UR15, PT ;  /* 0x0000000f32007c0c */ /* 0x000fe2000bfa6270 */
[----:B------:R-:W5:Y:S01]  /*4970*/  @!P6 LDG.E R116, desc[UR22][R46.64+0x900] ;  /* 0x000900162e74e981 */ /* 0x000f62000c1e1900 */
[----:B------:R-:W-:Y:S01]  /*4980*/  ISETP.GE.AND P6, PT, R45, UR15, PT ;  /* 0x0000000f2d007c0c */ /* 0x000fe2000bfc6270 */
[----:B------:R-:W-:Y:S01]  /*4990*/  HFMA2 R45, -RZ, RZ, 0, 0 ;  /* 0x00000000ff2d7431 */ /* 0x000fe200000001ff */
[C---:B------:R-:W-:Y:S01]  /*49a0*/  LOP3.LUT R50, R81.reuse, 0x2c0, RZ, 0xfc, !PT ;  /* 0x000002c051327812 */ /* 0x040fe200078efcff */
[----:B------:R-:W-:Y:S01]  /*49b0*/  HFMA2 R114, -RZ, RZ, 0, 0 ;  /* 0x00000000ff727431 */ /* 0x000fe200000001ff */
[----:B------:R-:W5:Y:S01]  /*49c0*/  @!P2 LDG.E R119, desc[UR22][R46.64+0x880] ;  /* 0x000880162e77a981 */ /* 0x000f62000c1e1900 */
[----:B------:R-:W-:Y:S02]  /*49d0*/  LOP3.LUT R92, R81, 0x300, RZ, 0xfc, !PT ;  /* 0x00000300515c7812 */ /* 0x000fe400078efcff */
[----:B------:R-:W-:Y:S02]  /*49e0*/  ISETP.GE.AND P2, PT, R50, UR15, PT ;  /* 0x0000000f32007c0c */ /* 0x000fe4000bf46270 */
[----:B------:R-:W-:-:S02]  /*49f0*/  MOV R50, RZ ;  /* 0x000000ff00327202 */ /* 0x000fc40000000f00 */
[----:B------:R-:W5:Y:S01]  /*4a00*/  @!P5 LDG.E R45, desc[UR22][R46.64+0x980] ;  /* 0x000980162e2dd981 */ /* 0x000f62000c1e1900 */
[----:B------:R-:W-:Y:S02]  /*4a10*/  ISETP.GE.AND P5, PT, R92, UR15, PT ;  /* 0x0000000f5c007c0c */ /* 0x000fe4000bfa6270 */
[C---:B------:R-:W-:Y:S02]  /*4a20*/  LOP3.LUT R92, R81.reuse, 0x340, RZ, 0xfc, !PT ;  /* 0x00000340515c7812 */ /* 0x040fe400078efcff */
[----:B------:R-:W-:Y:S02]  /*4a30*/  CS2R R112, SRZ ;  /* 0x0000000000707805 */ /* 0x000fe4000001ff00 */
[C---:B------:R-:W-:Y:S01]  /*4a40*/  LOP3.LUT R93, R81.reuse, 0x320, RZ, 0xfc, !PT ;  /* 0x00000320515d7812 */ /* 0x040fe200078efcff */
[----:B------:R-:W5:Y:S01]  /*4a50*/  @!P3 LDG.E R114, desc[UR22][R46.64+0xa80] ;  /* 0x000a80162e72b981 */ /* 0x000f62000c1e1900 */
[----:B------:R-:W-:Y:S02]  /*4a60*/  ISETP.GE.AND P3, PT, R92, UR15, PT ;  /* 0x0000000f5c007c0c */ /* 0x000fe4000bf66270 */
[----:B------:R-:W-:Y:S01]  /*4a70*/  LOP3.LUT R92, R81, 0x360, RZ, 0xfc, !PT ;  /* 0x00000360515c7812 */ /* 0x000fe200078efcff */
[----:B------:R-:W5:Y:S01]  /*4a80*/  @!P4 LDG.E R50, desc[UR22][R46.64+0xa00] ;  /* 0x000a00162e32c981 */ /* 0x000f62000c1e1900 */
[----:B------:R-:W-:-:S02]  /*4a90*/  ISETP.GE.AND P4, PT, R93, UR15, PT ;  /* 0x0000000f5d007c0c */ /* 0x000fc4000bf86270 */
[----:B------:R-:W-:Y:S01]  /*4aa0*/  CS2R R110, SRZ ;  /* 0x00000000006e7805 */ /* 0x000fe2000001ff00 */
[----:B------:R-:W5:Y:S01]  /*4ab0*/  @!P2 LDG.E R113, desc[UR22][R46.64+0xb00] ;  /* 0x000b00162e71a981 */ /* 0x000f62000c1e1900 */
[----:B------:R-:W-:Y:S02]  /*4ac0*/  ISETP.GE.AND P2, PT, R92, UR15, PT ;  /* 0x0000000f5c007c0c */ /* 0x000fe4000bf46270 */
[C---:B------:R-:W-:Y:S02]  /*4ad0*/  LOP3.LUT R92, R81.reuse, 0x3a0, RZ, 0xfc, !PT ;  /* 0x000003a0515c7812 */ /* 0x040fe400078efcff */
[----:B------:R-:W5:Y:S01]  /*4ae0*/  @!P5 LDG.E R111, desc[UR22][R46.64+0xc00] ;  /* 0x000c00162e6fd981 */ /* 0x000f62000c1e1900 */
[----:B------:R-:W-:Y:S02]  /*4af0*/  CS2R R108, SRZ ;  /* 0x00000000006c7805 */ /* 0x000fe4000001ff00 */
[----:B------:R-:W-:Y:S02]  /*4b00*/  LOP3.LUT R93, R81, 0x380, RZ, 0xfc, !PT ;  /* 0x00000380515d7812 */ /* 0x000fe400078efcff */
[----:B------:R-:W-:Y:S01]  /*4b10*/  ISETP.GE.AND P5, PT, R92, UR15, PT ;  /* 0x0000000f5c007c0c */ /* 0x000fe2000bfa6270 */
[----:B------:R-:W5:Y:S01]  /*4b20*/  @!P6 LDG.E R112, desc[UR22][R46.64+0xb80] ;  /* 0x000b80162e70e981 */ /* 0x000f62000c1e1900 */
[----:B------:R-:W-:-:S02]  /*4b30*/  LOP3.LUT R92, R91, 0x3e0, RZ, 0xfc, !PT ;  /* 0x000003e05b5c7812 */ /* 0x000fc400078efcff */
[----:B------:R-:W-:Y:S01]  /*4b40*/  LOP3.LUT R91, R81, 0x3c0, RZ, 0xfc, !PT ;  /* 0x000003c0515b7812 */ /* 0x000fe200078efcff */
[----:B------:R-:W5:Y:S01]  /*4b50*/  @!P3 LDG.E R109, desc[UR22][R46.64+0xd00] ;  /* 0x000d00162e6db981 */ /* 0x000f62000c1e1900 */
[----:B------:R-:W-:Y:S02]  /*4b60*/  ISETP.GE.AND P6, PT, R93, UR15, PT ;  /* 0x0000000f5d007c0c */ /* 0x000fe4000bfc6270 */
[----:B------:R-:W-:Y:S01]  /*4b70*/  ISETP.GE.AND P3, PT, R91, UR15, PT ;  /* 0x0000000f5b007c0c */ /* 0x000fe2000bf66270 */
[----:B------:R-:W5:Y:S01]  /*4b80*/  @!P4 LDG.E R110, desc[UR22][R46.64+0xc80] ;  /* 0x000c80162e6ec981 */ /* 0x000f62000c1e1900 */
[----:B------:R-:W-:Y:S01]  /*4b90*/  ISETP.GE.AND P4, PT, R92, UR15, PT ;  /* 0x0000000f5c007c0c */ /* 0x000fe2000bf86270 */
[----:B------:R-:W-:Y:S01]  /*4ba0*/  HFMA2 R101, -RZ, RZ, 0, 0 ;  /* 0x00000000ff657431 */ /* 0x000fe200000001ff */
[----:B------:R-:W-:Y:S01]  /*4bb0*/  MOV R107, RZ ;  /* 0x000000ff006b7202 */ /* 0x000fe20000000f00 */
[----:B------:R-:W-:Y:S01]  /*4bc0*/  HFMA2 R103, -RZ, RZ, 0, 0 ;  /* 0x00000000ff677431 */ /* 0x000fe200000001ff */
[----:B------:R-:W-:Y:S01]  /*4bd0*/  MOV R104, RZ ;  /* 0x000000ff00687202 */ /* 0x000fe20000000f00 */
[----:B------:R-:W5:Y:S04]  /*4be0*/  @!P2 LDG.E R108, desc[UR22][R46.64+0xd80] ;  /* 0x000d80162e6ca981 */ /* 0x000f68000c1e1900 */
[----:B------:R-:W5:Y:S04]  /*4bf0*/  @!P6 LDG.E R107, desc[UR22][R46.64+0xe00] ;  /* 0x000e00162e6be981 */ /* 0x000f68000c1e1900 */
[----:B------:R-:W5:Y:S04]  /*4c00*/  @!P5 LDG.E R101, desc[UR22][R46.64+0xe80] ;  /* 0x000e80162e65d981 */ /* 0x000f68000c1e1900 */
[----:B------:R-:W5:Y:S04]  /*4c10*/  @!P3 LDG.E R104, desc[UR22][R46.64+0xf00] ;  /* 0x000f00162e68b981 */ /* 0x000f68000c1e1900 */
[----:B------:R0:W5:Y:S01]  /*4c20*/  @!P4 LDG.E R103, desc[UR22][R46.64+0xf80] ;  /* 0x000f80162e67c981 */ /* 0x000162000c1e1900 */
[----:B------:R-:W1:Y:S01]  /*4c30*/  S2UR UR12, SR_CgaCtaId ;  /* 0x00000000000c79c3 */ /* 0x000e620000008800 */
[----:B------:R-:W-:-:S02]  /*4c40*/  UMOV UR21, 0x400 ;  /* 0x0000040000157882 */ /* 0x000fc40000000000 */
[----:B-1----:R-:W-:Y:S02]  /*4c50*/  ULEA UR21, UR12, UR21, 0x18 ;  /* 0x000000150c157291 */ /* 0x002fe4000f8ec0ff */
[----:B------:R-:W-:-:S04]  /*4c60*/  USHF.L.U32 UR12, UR6, 0xa, URZ ;  /* 0x0000000a060c7899 */ /* 0x000fc800080006ff */
[----:B------:R-:W-:Y:S01]  /*4c70*/  UIADD3 UR12, UPT, UPT, -UR12, UR44, URZ ;  /* 0x0000002c0c0c7290 */ /* 0x000fe2000fffe1ff */
[C---:B---3--:R-:W-:Y:S01]  /*4c80*/  FMUL.FTZ R91, R41.reuse, R67 ;  /* 0x00000043295b7220 */ /* 0x048fe20000410000 */
[----:B0-----:R-:W-:-:S03]  /*4c90*/  FMUL.FTZ R46, R41, R65 ;  /* 0x00000041292e7220 */ /* 0x001fc60000410000 */
[----:B------:R-:W-:-:S04]  /*4ca0*/  FMUL.RZ R92, R91, 0.15915493667125701904 ;  /* 0x3e22f9835b5c7820 */ /* 0x000fc8000040c000 */
[----:B------:R-:W-:Y:S08]  /*4cb0*/  MUFU.SIN R99, R92 ;  /* 0x0000005c00637308 */ /* 0x000ff00000000400 */
[----:B------:R0:W-:Y:S02]  /*4cc0*/  MUFU.COS R105, R92 ;  /* 0x0000005c00697308 */ /* 0x0001e40000000000 */
[----:B0-----:R-:W-:Y:S01]  /*4cd0*/  FMUL.RZ R92, R46, 0.15915493667125701904 ;  /* 0x3e22f9832e5c7820 */ /* 0x001fe2000040c000 */
[----:B------:R-:W-:-:S04]  /*4ce0*/  LOP3.LUT R46, R82, 0x3e0, RZ, 0xc0, !PT ;  /* 0x000003e0522e7812 */ /* 0x000fc800078ec0ff */
[----:B------:R-:W-:Y:S01]  /*4cf0*/  IADD3 R115, PT, PT, R46, R80, RZ ;  /* 0x000000502e737210 */ /* 0x000fe20007ffe0ff */
[----:B------:R-:W-:-:S04]  /*4d00*/  FMUL.FTZ R47, R41, R64 ;  /* 0x00000040292f7220 */ /* 0x000fc80000410000 */
[----:B------:R-:W-:Y:S02]  /*4d10*/  IMAD R46, R46, 0x1f, R115 ;  /* 0x0000001f2e2e7824 */ /* 0x000fe400078e0273 */
[----:B------:R-:W-:-:S03]  /*4d20*/  FMUL.RZ R124, R47, 0.15915493667125701904 ;  /* 0x3e22f9832f7c7820 */ /* 0x000fc6000040c000 */
[C---:B------:R-:W-:Y:S02]  /*4d30*/  IADD3 R93, PT, PT, R46.reuse, 0x40, RZ ;  /* 0x000000402e5d7810 */ /* 0x040fe40007ffe0ff */
[C---:B------:R-:W-:Y:S02]  /*4d40*/  IADD3 R123, PT, PT, R46.reuse, 0x60, RZ ;  /* 0x000000602e7b7810 */ /* 0x040fe40007ffe0ff */
[-C--:B------:R-:W-:Y:S01]  /*4d50*/  LEA.HI.SX32 R47, R46, R46.reuse, 0x1b ;  /* 0x0000002e2e2f7211 */ /* 0x080fe200078fdaff */
[----:B------:R-:W-:Y:S01]  /*4d60*/  MUFU.SIN R96, R92 ;  /* 0x0000005c00607308 */ /* 0x000fe20000000400 */
[-C--:B------:R-:W-:Y:S02]  /*4d70*/  LEA.HI.SX32 R93, R93, R46.reuse, 0x1b ;  /* 0x0000002e5d5d7211 */ /* 0x080fe400078fdaff */
[----:B------:R-:W-:-:S05]  /*4d80*/  LEA.HI.SX32 R123, R123, R46, 0x1b ;  /* 0x0000002e7b7b7211 */ /* 0x000fca00078fdaff */
[----:B------:R0:W-:Y:S01]  /*4d90*/  MUFU.COS R98, R92 ;  /* 0x0000005c00627308 */ /* 0x0001e20000000000 */
[----:B------:R-:W-:Y:S01]  /*4da0*/  LEA R122, R123, UR21, 0x2 ;  /* 0x000000157b7a7c11 */ /* 0x000fe2000f8e10ff */
[----:B------:R-:W-:Y:S01]  /*4db0*/  FMUL.FTZ R91, R41, R66 ;  /* 0x00000042295b7220 */ /* 0x000fe20000410000 */
[----:B0-----:R-:W-:Y:S02]  /*4dc0*/  LEA R92, R47, UR21, 0x2 ;  /* 0x000000152f5c7c11 */ /* 0x001fe4000f8e10ff */
[----:B------:R-:W-:-:S03]  /*4dd0*/  LEA R47, R93, UR21, 0x2 ;  /* 0x000000155d2f7c11 */ /* 0x000fc6000f8e10ff */
[----:B--2---:R0:W-:Y:S01]  /*4de0*/  STS [R92], R49 ;  /* 0x000000315c007388 */ /* 0x0041e20000000800 */
[----:B------:R-:W-:-:S03]  /*4df0*/  FMUL.RZ R91, R91, 0.15915493667125701904 ;  /* 0x3e22f9835b5b7820 */ /* 0x000fc6000040c000 */
[----:B------:R-:W-:Y:S04]  /*4e00*/  STS [R7+0x80], R88 ;  /* 0x0000805807007388 */ /* 0x000fe80000000800 */
[----:B------:R1:W-:Y:S01]  /*4e10*/  STS [R47+0x100], R48 ;  /* 0x000100302f007388 */ /* 0x0003e20000000800 */
[----:B0-----:R-:W-:-:S03]  /*4e20*/  IADD3 R49, PT, PT, R46, 0x140, RZ ;  /* 0x000001402e317810 */ /* 0x001fc60007ffe0ff */
[----:B----4-:R0:W-:Y:S01]  /*4e30*/  STS [R122+0x180], R87 ;  /* 0x000180577a007388 */ /* 0x0101e20000000800 */
[C---:B------:R-:W-:Y:S01]  /*4e40*/  IADD3 R139, PT, PT, R46.reuse, 0x180, RZ ;  /* 0x000001802e8b7810 */ /* 0x040fe20007ffe0ff */
[----:B-1----:R-:W-:Y:S01]  /*4e50*/  FMUL.FTZ R48, R41, R62 ;  /* 0x0000003e29307220 */ /* 0x002fe20000410000 */
[C---:B------:R-:W-:Y:S02]  /*4e60*/  IADD3 R137, PT, PT, R46.reuse, 0x1a0, RZ ;  /* 0x000001a02e897810 */ /* 0x040fe40007ffe0ff */
[----:B0-----:R-:W-:Y:S01]  /*4e70*/  IADD3 R87, PT, PT, R46, 0x160, RZ ;  /* 0x000001602e577810 */ /* 0x001fe20007ffe0ff */
[----:B------:R-:W-:Y:S01]  /*4e80*/  FMUL.RZ R122, R48, 0.15915493667125701904 ;  /* 0x3e22f983307a7820 */ /* 0x000fe2000040c000 */
[C---:B------:R-:W-:Y:S01]  /*4e90*/  IADD3 R145, PT, PT, R46.reuse, 0x380, RZ ;  /* 0x000003802e917810 */ /* 0x040fe20007ffe0ff */
[----:B------:R-:W-:Y:S01]  /*4ea0*/  MUFU.SIN R100, R91 ;  /* 0x0000005b00647308 */ /* 0x000fe20000000400 */
[----:B------:R-:W-:Y:S02]  /*4eb0*/  IADD3 R161, PT, PT, R46, 0x1c0, RZ ;  /* 0x000001c02ea17810 */ /* 0x000fe40007ffe0ff */
[----:B------:R-:W-:-:S02]  /*4ec0*/  LEA.HI.SX32 R48, R49, R46, 0x1b ;  /* 0x0000002e31307211 */ /* 0x000fc400078fdaff */
[C---:B------:R-:W-:Y:S02]  /*4ed0*/  IADD3 R159, PT, PT, R46.reuse, 0x1e0, RZ ;  /* 0x000001e02e9f7810 */ /* 0x040fe40007ffe0ff */
[-C--:B------:R-:W-:Y:S01]  /*4ee0*/  LEA.HI.SX32 R49, R87, R46.reuse, 0x1b ;  /* 0x0000002e57317211 */ /* 0x080fe200078fdaff */
[----:B------:R-:W-:Y:S01]  /*4ef0*/  MUFU.COS R102, R91 ;  /* 0x0000005b00667308 */ /* 0x000fe20000000000 */
[C---:B------:R-:W-:Y:S01]  /*4f00*/  IADD3 R133, PT, PT, R46.reuse, 0x200, RZ ;  /* 0x000002002e857810 */ /* 0x040fe20007ffe0ff */
[----:B-----5:R-:W-:Y:S01]  /*4f10*/  STS [R6+0x200], R51 ;  /* 0x0002003306007388 */ /* 0x020fe20000000800 */
[-C--:B------:R-:W-:Y:S01]  /*4f20*/  LEA.HI.SX32 R139, R139, R46.reuse, 0x1b ;  /* 0x0000002e8b8b7211 */ /* 0x080fe200078fdaff */
[----:B------:R-:W-:Y:S01]  /*4f30*/  FMUL.FTZ R123, R41, R63 ;  /* 0x0000003f297b7220 */ /* 0x000fe20000410000 */
[C---:B------:R-:W-:Y:S01]  /*4f40*/  IADD3 R157, PT, PT, R46.reuse, 0x220, RZ ;  /* 0x000002202e9d7810 */ /* 0x040fe20007ffe0ff */
[----:B------:R-:W-:Y:S01]  /*4f50*/  STS [R5+0x280], R118 ;  /* 0x0002807605007388 */ /* 0x000fe20000000800 */
[-C--:B------:R-:W-:Y:S01]  /*4f60*/  LEA.HI.SX32 R140, R137, R46.reuse, 0x1b ;  /* 0x0000002e898c7211 */ /* 0x080fe200078fdaff */
[----:B------:R-:W-:Y:S01]  /*4f70*/  MUFU.SIN R91, R124 ;  /* 0x0000007c005b7308 */ /* 0x000fe20000000400 */
[----:B------:R-:W-:Y:S01]  /*4f80*/  IADD3 R135, PT, PT, R46, 0x240, RZ ;  /* 0x000002402e877810 */ /* 0x000fe20007ffe0ff */
[----:B------:R0:W-:Y:S01]  /*4f90*/  STS [R4+0x300], R121 ;  /* 0x0003007904007388 */ /* 0x0001e20000000800 */
[----:B------:R-:W-:-:S02]  /*4fa0*/  LEA.HI.SX32 R137, R161, R46, 0x1b ;  /* 0x0000002ea1897211 */ /* 0x000fc400078fdaff */
[----:B------:R-:W-:-:S03]  /*4fb0*/  IADD3 R151, PT, PT, R46, 0x260, RZ ;  /* 0x000002602e977810 */ /* 0x000fc60007ffe0ff */
[----:B------:R1:W-:Y:S01]  /*4fc0*/  MUFU.COS R93, R124 ;  /* 0x0000007c005d7308 */ /* 0x0003e20000000000 */
[-C--:B------:R-:W-:Y:S01]  /*4fd0*/  LEA.HI.SX32 R138, R159, R46.reuse, 0x1b ;  /* 0x0000002e9f8a7211 */ /* 0x080fe200078fdaff */
[----:B------:R2:W-:Y:S01]  /*4fe0*/  STS [R3+0x380], R90 ;  /* 0x0003805a03007388 */ /* 0x0005e20000000800 */
[----:B------:R-:W-:Y:S02]  /*4ff0*/  LEA R142, R49, UR21, 0x2 ;  /* 0x00000015318e7c11 */ /* 0x000fe4000f8e10ff */
[----:B------:R-:W-:Y:S02]  /*5000*/  IADD3 R149, PT, PT, R46, 0x280, RZ ;  /* 0x000002802e957810 */ /* 0x000fe40007ffe0ff */
[-C--:B-1----:R-:W-:Y:S02]  /*5010*/  LEA.HI.SX32 R124, R145, R46.reuse, 0x1b ;  /* 0x0000002e917c7211 */ /* 0x082fe400078fdaff */
[----:B------:R-:W-:Y:S01]  /*5020*/  LEA R145, R48, UR21, 0x2 ;  /* 0x0000001530917c11 */ /* 0x000fe2000f8e10ff */
[----:B------:R-:W-:Y:S01]  /*5030*/  STS [R2+0x400], R117 ;  /* 0x0004007502007388 */ /* 0x000fe20000000800 */
[----:B------:R-:W-:-:S02]  /*5040*/  LEA.HI.SX32 R133, R133, R46, 0x1b ;  /* 0x0000002e85857211 */ /* 0x000fc400078fdaff */
[----:B------:R-:W-:Y:S01]  /*5050*/  LEA R144, R139, UR21, 0x2 ;  /* 0x000000158b907c11 */ /* 0x000fe2000f8e10ff */
[----:B------:R-:W-:Y:S01]  /*5060*/  FMUL.RZ R123, R123, 0.15915493667125701904 ;  /* 0x3e22f9837b7b7820 */ /* 0x000fe2000040c000 */
[----:B------:R-:W-:Y:S01]  /*5070*/  IADD3 R131, PT, PT, R46, 0x2a0, RZ ;  /* 0x000002a02e837810 */ /* 0x000fe20007ffe0ff */
[----:B------:R-:W-:Y:S01]  /*5080*/  STS [R0+0x480], R89 ;  /* 0x0004805900007388 */ /* 0x000fe20000000800 */
[-C--:B------:R-:W-:Y:S02]  /*5090*/  LEA.HI.SX32 R134, R157, R46.reuse, 0x1b ;  /* 0x0000002e9d867211 */ /* 0x080fe400078fdaff */
[----:B------:R-:W-:Y:S01]  /*50a0*/  LEA R139, R140, UR21, 0x2 ;  /* 0x000000158c8b7c11 */ /* 0x000fe2000f8e10ff */
[----:B------:R-:W-:Y:S01]  /*50b0*/  STS [R145+0x500], R42 ;  /* 0x0005002a91007388 */ /* 0x000fe20000000800 */
[----:B------:R-:W-:Y:S02]  /*50c0*/  IADD3 R141, PT, PT, R46, 0x2c0, RZ ;  /* 0x000002c02e8d7810 */ /* 0x000fe40007ffe0ff */
[----:B------:R-:W-:-:S02]  /*50d0*/  LEA.HI.SX32 R135, R135, R46, 0x1b ;  /* 0x0000002e87877211 */ /* 0x000fc400078fdaff */
[----:B------:R-:W-:Y:S01]  /*50e0*/  LEA R140, R137, UR21, 0x2 ;  /* 0x00000015898c7c11 */ /* 0x000fe2000f8e10ff */
[----:B------:R-:W-:Y:S01]  /*50f0*/  STS [R142+0x580], R43 ;  /* 0x0005802b8e007388 */ /* 0x000fe20000000800 */
[----:B------:R-:W-:Y:S02]  /*5100*/  IADD3 R47, PT, PT, R46, 0x2e0, RZ ;  /* 0x000002e02e2f7810 */ /* 0x000fe40007ffe0ff */
[-C--:B------:R-:W-:Y:S02]  /*5110*/  LEA.HI.SX32 R136, R151, R46.reuse, 0x1b ;  /* 0x0000002e97887211 */ /* 0x080fe400078fdaff */
[----:B------:R-:W-:Y:S01]  /*5120*/  LEA R137, R138, UR21, 0x2 ;  /* 0x000000158a897c11 */ /* 0x000fe2000f8e10ff */
[----:B------:R-:W-:Y:S01]  /*5130*/  STS [R144+0x600], R127 ;  /* 0x0006007f90007388 */ /* 0x000fe20000000800 */
[----:B------:R-:W-:Y:S02]  /*5140*/  IADD3 R129, PT, PT, R46, 0x300, RZ ;  /* 0x000003002e817810 */ /* 0x000fe40007ffe0ff */
[----:B------:R-:W-:-:S02]  /*5150*/  LEA.HI.SX32 R130, R149, R46, 0x1b ;  /* 0x0000002e95827211 */ /* 0x000fc400078fdaff */
[----:B------:R-:W-:Y:S01]  /*5160*/  LEA R133, R133, UR21, 0x2 ;  /* 0x0000001585857c11 */ /* 0x000fe2000f8e10ff */
[----:B------:R-:W-:Y:S01]  /*5170*/  MUFU.SIN R92, R123 ;  /* 0x0000007b005c7308 */ /* 0x000fe20000000400 */
[----:B0-----:R-:W-:Y:S01]  /*5180*/  IADD3 R121, PT, PT, R46, 0x320, RZ ;  /* 0x000003202e797810 */ /* 0x001fe20007ffe0ff */
[----:B------:R-:W-:Y:S01]  /*5190*/  STS [R139+0x680], R126 ;  /* 0x0006807e8b007388 */ /* 0x000fe20000000800 */
[-C--:B------:R-:W-:Y:S02]  /*51a0*/  LEA.HI.SX32 R131, R131, R46.reuse, 0x1b ;  /* 0x0000002e83837211 */ /* 0x080fe400078fdaff */
[----:B------:R-:W-:Y:S01]  /*51b0*/  LEA R134, R134, UR21, 0x2 ;  /* 0x0000001586867c11 */ /* 0x000fe2000f8e10ff */
[----:B------:R0:W-:Y:S01]  /*51c0*/  STS [R140+0x700], R125 ;  /* 0x0007007d8c007388 */ /* 0x0001e20000000800 */
[----:B------:R-:W-:Y:S01]  /*51d0*/  IADD3 R147, PT, PT, R46, 0x340, RZ ;  /* 0x000003402e937810 */ /* 0x000fe20007ffe0ff */
[----:B--2---:R1:W-:Y:S01]  /*51e0*/  MUFU.COS R90, R123 ;  /* 0x0000007b005a7308 */ /* 0x0043e20000000000 */
[----:B------:R-:W-:-:S02]  /*51f0*/  LEA.HI.SX32 R132, R141, R46, 0x1b ;  /* 0x0000002e8d847211 */ /* 0x000fc400078fdaff */
[----:B------:R-:W-:Y:S01]  /*5200*/  LEA R135, R135, UR21, 0x2 ;  /* 0x0000001587877c11 */ /* 0x000fe2000f8e10ff */
[----:B------:R-:W-:Y:S01]  /*5210*/  STS [R137+0x780], R44 ;  /* 0x0007802c89007388 */ /* 0x000fe20000000800 */
[-C--:B------:R-:W-:Y:S02]  /*5220*/  LEA.HI.SX32 R128, R47, R46.reuse, 0x1b ;  /* 0x0000002e2f807211 */ /* 0x080fe400078fdaff */
[----:B------:R-:W-:Y:S02]  /*5230*/  LEA R136, R136, UR21, 0x2 ;  /* 0x0000001588887c11 */ /* 0x000fe4000f8e10ff */
[----:B-1----:R-:W-:Y:S01]  /*5240*/  IADD3 R123, PT, PT, R46, 0x360, RZ ;  /* 0x000003602e7b7810 */ /* 0x002fe20007ffe0ff */
[----:B------:R-:W-:Y:S01]  /*5250*/  MUFU.SIN R51, R122 ;  /* 0x0000007a00337308 */ /* 0x000fe20000000400 */
[----:B------:R-:W-:Y:S01]  /*5260*/  LEA.HI.SX32 R129, R129, R46, 0x1b ;  /* 0x0000002e81817211 */ /* 0x000fe200078fdaff */
[----:B------:R-:W-:Y:S01]  /*5270*/  FMUL.FTZ R118, R41, R61 ;  /* 0x0000003d29767220 */ /* 0x000fe20000410000 */
[----:B0-----:R-:W-:Y:S01]  /*5280*/  LEA R125, R130, UR21, 0x2 ;  /* 0x00000015827d7c11 */ /* 0x001fe2000f8e10ff */
[----:B------:R-:W-:Y:S01]  /*5290*/  STS [R133+0x800], R120 ;  /* 0x0008007885007388 */ /* 0x000fe20000000800 */
[----:B------:R-:W-:-:S02]  /*52a0*/  IADD3 R117, PT, PT, R46, 0x3a0, RZ ;  /* 0x000003a02e757810 */ /* 0x000fc40007ffe0ff */
[-C--:B------:R-:W-:Y:S01]  /*52b0*/  LEA.HI.SX32 R121, R121, R46.reuse, 0x1b ;  /* 0x0000002e79797211 */ /* 0x080fe200078fdaff */
[----:B------:R0:W-:Y:S01]  /*52c0*/  MUFU.COS R87, R122 ;  /* 0x0000007a00577308 */ /* 0x0001e20000000000 */
[----:B------:R-:W-:Y:S01]  /*52d0*/  LEA R131, R131, UR21, 0x2 ;  /* 0x0000001583837c11 */ /* 0x000fe2000f8e10ff */
[----:B------:R1:W-:Y:S01]  /*52e0*/  STS [R134+0x880], R119 ;  /* 0x0008807786007388 */ /* 0x0003e20000000800 */
[----:B------:R-:W-:Y:S02]  /*52f0*/  IADD3 R143, PT, PT, R46, 0x3c0, RZ ;  /* 0x000003c02e8f7810 */ /* 0x000fe40007ffe0ff */
[----:B------:R-:W-:Y:S01]  /*5300*/  LEA R132, R132, UR21, 0x2 ;  /* 0x0000001584847c11 */ /* 0x000fe2000f8e10ff */
[----:B------:R2:W-:Y:S01]  /*5310*/  STS [R135+0x900], R116 ;  /* 0x0009007487007388 */ /* 0x0005e20000000800 */
[-C--:B------:R-:W-:Y:S02]  /*5320*/  LEA.HI.SX32 R123, R123, R46.reuse, 0x1b ;  /* 0x0000002e7b7b7211 */ /* 0x080fe400078fdaff */
[----:B0-----:R-:W-:Y:S01]  /*5330*/  LEA.HI.SX32 R122, R147, R46, 0x1b ;  /* 0x0000002e937a7211 */ /* 0x001fe200078fdaff */
[----:B------:R-:W-:Y:S01]  /*5340*/  STS [R136+0x980], R45 ;  /* 0x0009802d88007388 */ /* 0x000fe20000000800 */
[----:B------:R-:W-:-:S02]  /*5350*/  IADD3 R147, PT, PT, R46, 0x3e0, RZ ;  /* 0x000003e02e937810 */ /* 0x000fc40007ffe0ff */
[----:B-1----:R-:W-:Y:S01]  /*5360*/  LEA R119, R128, UR21, 0x2 ;  /* 0x0000001580777c11 */ /* 0x002fe2000f8e10ff */
[----:B------:R-:W-:Y:S01]  /*5370*/  FMUL.RZ R141, R118, 0.15915493667125701904 ;  /* 0x3e22f983768d7820 */ /* 0x000fe2000040c000 */
[-C--:B------:R-:W-:Y:S01]  /*5380*/  LEA.HI.SX32 R117, R117, R46.reuse, 0x1b ;  /* 0x0000002e75757211 */ /* 0x080fe200078fdaff */
[----:B------:R-:W-:Y:S01]  /*5390*/  STS [R125+0xa00], R50 ;  /* 0x000a00327d007388 */ /* 0x000fe20000000800 */
[----:B--2---:R-:W-:Y:S01]  /*53a0*/  LEA R116, R129, UR21, 0x2 ;  /* 0x0000001581747c11 */ /* 0x004fe2000f8e10ff */
[----:B------:R-:W-:Y:S01]  /*53b0*/  FMUL.FTZ R40, R40, 1.4426950216293334961 ;  /* 0x3fb8aa3b28287820 */ /* 0x000fe20000410000 */
[----:B------:R-:W-:Y:S01]  /*53c0*/  LEA R121, R121, UR21, 0x2 ;  /* 0x0000001579797c11 */ /* 0x000fe2000f8e10ff */
[----:B------:R-:W-:Y:S01]  /*53d0*/  STS [R131+0xa80], R114 ;  /* 0x000a807283007388 */ /* 0x000fe20000000800 */
[-C--:B------:R-:W-:Y:S02]  /*53e0*/  LEA.HI.SX32 R118, R143, R46.reuse, 0x1b ;  /* 0x0000002e8f767211 */ /* 0x080fe400078fdaff */
[----:B------:R-:W-:Y:S01]  /*53f0*/  LEA R122, R122, UR21, 0x2 ;  /* 0x000000157a7a7c11 */ /* 0x000fe2000f8e10ff */
[----:B------:R-:W-:Y:S01]  /*5400*/  STS [R132+0xb00], R113 ;  /* 0x000b007184007388 */ /* 0x000fe20000000800 */
[----:B------:R-:W-:-:S02]  /*5410*/  LEA.HI.SX32 R46, R147, R46, 0x1b ;  /* 0x0000002e932e7211 */ /* 0x000fc400078fdaff */
[----:B------:R-:W-:Y:S01]  /*5420*/  LEA R123, R123, UR21, 0x2 ;  /* 0x000000157b7b7c11 */ /* 0x000fe2000f8e10ff */
[----:B------:R0:W-:Y:S01]  /*5430*/  STS [R119+0xb80], R112 ;  /* 0x000b807077007388 */ /* 0x0001e20000000800 */
[----:B------:R-:W-:Y:S01]  /*5440*/  LEA R124, R124, UR21, 0x2 ;  /* 0x000000157c7c7c11 */ /* 0x000fe2000f8e10ff */
[----:B------:R-:W-:Y:S01]  /*5450*/  FMUL.FTZ R106, R40, R67 ;  /* 0x00000043286a7220 */ /* 0x000fe20000410000 */
[----:B------:R-:W-:Y:S01]  /*5460*/  SHF.L.U32 R115, R115, 0x5, RZ ;  /* 0x0000000573737819 */ /* 0x000fe200000006ff */
[----:B------:R1:W-:Y:S04]  /*5470*/  STS [R116+0xc00], R111 ;  /* 0x000c006f74007388 */ /* 0x0003e80000000800 */
[----:B------:R2:W-:Y:S01]  /*5480*/  STS [R121+0xc80], R110 ;  /* 0x000c806e79007388 */ /* 0x0005e20000000800 */
[----:B0-----:R-:W-:-:S03]  /*5490*/  LEA R112, R117, UR21, 0x2 ;  /* 0x0000001575707c11 */ /* 0x001fc6000f8e10ff */
[----:B------:R-:W-:Y:S01]  /*54a0*/  STS [R122+0xd00], R109 ;  /* 0x000d006d7a007388 */ /* 0x000fe20000000800 */
[----:B-1----:R-:W-:-:S03]  /*54b0*/  LEA R111, R118, UR21, 0x2 ;  /* 0x00000015766f7c11 */ /* 0x002fc6000f8e10ff */
[----:B------:R-:W-:Y:S01]  /*54c0*/  STS [R123+0xd80], R108 ;  /* 0x000d806c7b007388 */ /* 0x000fe20000000800 */
[----:B--2---:R-:W-:-:S03]  /*54d0*/  LEA R110, R46, UR21, 0x2 ;  /* 0x000000152e6e7c11 */ /* 0x004fc6000f8e10ff */
[----:B------:R-:W-:Y:S01]  /*54e0*/  STS [R124+0xe00], R107 ;  /* 0x000e006b7c007388 */ /* 0x000fe20000000800 */
[----:B------:R-:W-:Y:S02]  /*54f0*/  LEA.HI.SX32 R46, R115, R115, 0x1b ;  /* 0x00000073732e7211 */ /* 0x000fe400078fdaff */
[----:B------:R-:W-:Y:S01]  /*5500*/  SHF.L.U32 R119, R82, 0x4, RZ ;  /* 0x0000000452777819 */ /* 0x000fe200000006ff */
[----:B------:R-:W-:Y:S01]  /*5510*/  STS [R112+0xe80], R101 ;  /* 0x000e806570007388 */ /* 0x000fe20000000800 */
[----:B------:R-:W0:Y:S01]  /*5520*/  MUFU.EX2 R106, R106 ;  /* 0x0000006a006a7308 */ /* 0x000e220000000800 */
[----:B------:R-:W-:Y:S02]  /*5530*/  LEA R46, R46, UR21, 0x2 ;  /* 0x000000152e2e7c11 */ /* 0x000fe4000f8e10ff */
[----:B------:R-:W-:Y:S04]  /*5540*/  STS [R111+0xf00], R104 ;  /* 0x000f00686f007388 */ /* 0x000fe80000000800 */
[----:B------:R1:W-:Y:S01]  /*5550*/  STS [R110+0xf80], R103 ;  /* 0x000f80676e007388 */ /* 0x0003e20000000800 */
[----:B------:R-:W-:-:S03]  /*5560*/  NOP ;  /* 0x0000000000007918 */ /* 0x000fc60000000000 */
[----:B------:R-:W2:Y:S01]  /*5570*/  LDS R109, [R46+0x4] ;  /* 0x000004002e6d7984 */ /* 0x000ea20000000800 */
[----:B-1----:R-:W-:-:S03]  /*5580*/  IADD3 R103, PT, PT, R119, 0x2, RZ ;  /* 0x0000000277677810 */ /* 0x002fc60007ffe0ff */
[----:B------:R-:W1:Y:S01]  /*5590*/  LDS R107, [R46] ;  /* 0x000000002e6b7984 */ /* 0x000e620000000800 */
[----:B------:R-:W-:-:S03]  /*55a0*/  ISETP.GE.U32.AND P3, PT, R103, UR12, PT ;  /* 0x0000000c67007c0c */ /* 0x000fc6000bf66070 */
[----:B------:R-:W-:Y:S04]  /*55b0*/  LDS R112, [R46+0xc] ;  /* 0x00000c002e707984 */ /* 0x000fe80000000800 */
[----:B------:R-:W3:Y:S04]  /*55c0*/  LDS R103, [R46+0x14] ;  /* 0x000014002e677984 */ /* 0x000ee80000000800 */
[----:B------:R-:W4:Y:S01]  /*55d0*/  LDS R108, [R46+0x8] ;  /* 0x000008002e6c7984 */ /* 0x000f220000000800 */
[C---:B0-----:R-:W-:Y:S01]  /*55e0*/  FMUL.FTZ R105, R106.reuse, R105 ;  /* 0x000000696a697220 */ /* 0x041fe20000410000 */
[----:B------:R-:W-:-:S02]  /*55f0*/  FMUL.FTZ R99, R106, R99 ;  /* 0x000000636a637220 */ /* 0x000fc40000410000 */
[----:B------:R-:W0:Y:S01]  /*5600*/  LDS R106, [R46+0x1c] ;  /* 0x00001c002e6a7984 */ /* 0x000e220000000800 */
[C---:B------:R-:W-:Y:S01]  /*5610*/  FMUL.FTZ R97, R40.reuse, R66 ;  /* 0x0000004228617220 */ /* 0x040fe20000410000 */
[----:B------:R-:W-:Y:S01]  /*5620*/  FMUL.FTZ R101, R41, R57 ;  /* 0x0000003929657220 */ /* 0x000fe20000410000 */
[C---:B------:R-:W-:Y:S01]  /*5630*/  FMUL.FTZ R95, R40.reuse, R65 ;  /* 0x00000041285f7220 */ /* 0x040fe20000410000 */
[C---:B------:R-:W-:Y:S01]  /*5640*/  FMUL.FTZ R94, R40.reuse, R64 ;  /* 0x00000040285e7220 */ /* 0x040fe20000410000 */
[----:B------:R-:W-:Y:S01]  /*5650*/  FMUL.FTZ R89, R40, R63 ;  /* 0x0000003f28597220 */ /* 0x000fe20000410000 */
[----:B------:R-:W-:Y:S01]  /*5660*/  FMUL.RZ R114, R101, 0.15915493667125701904 ;  /* 0x3e22f98365727820 */ /* 0x000fe2000040c000 */
[C---:B------:R-:W-:Y:S01]  /*5670*/  IADD3 R101, PT, PT, R119.reuse, 0x1, RZ ;  /* 0x0000000177657810 */ /* 0x040fe20007ffe0ff */
[----:B------:R-:W5:Y:S01]  /*5680*/  MUFU.EX2 R97, R97 ;  /* 0x0000006100617308 */ /* 0x000f620000000800 */
[C---:B------:R-:W-:Y:S02]  /*5690*/  IADD3 R104, PT, PT, R119.reuse, 0x3, RZ ;  /* 0x0000000377687810 */ /* 0x040fe40007ffe0ff */
[----:B------:R-:W-:Y:S01]  /*56a0*/  ISETP.GE.U32.AND P5, PT, R119, UR12, PT ;  /* 0x0000000c77007c0c */ /* 0x000fe2000bfa6070 */
[----:B------:R-:W-:Y:S01]  /*56b0*/  FMUL.FTZ R113, R41, R58 ;  /* 0x0000003a29717220 */ /* 0x000fe20000410000 */
[----:B------:R-:W-:Y:S01]  /*56c0*/  ISETP.GE.U32.AND P4, PT, R101, UR12, PT ;  /* 0x0000000c65007c0c */ /* 0x000fe2000bf86070 */
[----:B------:R-:W-:Y:S01]  /*56d0*/  FMUL.FTZ R111, R41, R56 ;  /* 0x00000038296f7220 */ /* 0x000fe20000410000 */
[----:B------:R-:W0:Y:S01]  /*56e0*/  LDS R101, [R46+0x10] ;  /* 0x000010002e657984 */ /* 0x000e220000000800 */
[----:B------:R-:W4:Y:S01]  /*56f0*/  MUFU.EX2 R95, R95 ;  /* 0x0000005f005f7308 */ /* 0x000f220000000800 */
[----:B------:R-:W-:-:S02]  /*5700*/  IADD3 R110, PT, PT, R119, 0x4, RZ ;  /* 0x00000004776e7810 */ /* 0x000fc40007ffe0ff */
[----:B------:R-:W-:Y:S01]  /*5710*/  LDS R132, [R46+0x3c] ;  /* 0x00003c002e847984 */ /* 0x000fe20000000800 */
[C---:B------:R-:W-:Y:S01]  /*5720*/  FMUL.FTZ R88, R40.reuse, R62 ;  /* 0x0000003e28587220 */ /* 0x040fe20000410000 */
[-C--:B------:R-:W-:Y:S01]  /*5730*/  FMUL.FTZ R143, R41, R60.reuse ;  /* 0x0000003c298f7220 */ /* 0x080fe20000410000 */
[C---:B------:R-:W-:Y:S01]  /*5740*/  FMUL.FTZ R49, R40.reuse, R61 ;  /* 0x0000003d28317220 */ /* 0x040fe20000410000 */
[----:B------:R-:W-:Y:S01]  /*5750*/  FMUL.FTZ R126, R40, R60 ;  /* 0x0000003c287e7220 */ /* 0x000fe20000410000 */
[----:B------:R-:W4:Y:S01]  /*5760*/  MUFU.EX2 R94, R94 ;  /* 0x0000005e005e7308 */ /* 0x000f220000000800 */
[----:B------:R-:W-:Y:S01]  /*5770*/  ISETP.GE.U32.AND P2, PT, R104, UR12, PT ;  /* 0x0000000c68007c0c */ /* 0x000fe2000bf46070 */
[C---:B--2---:R-:W-:Y:S01]  /*5780*/  FMUL.FTZ R109, R8.reuse, R109 ;  /* 0x0000006d086d7220 */ /* 0x044fe20000410000 */
[----:B------:R-:W2:Y:S01]  /*5790*/  LDS R104, [R46+0x18] ;  /* 0x000018002e687984 */ /* 0x000ea20000000800 */
[----:B-1----:R-:W-:-:S04]  /*57a0*/  FMUL.FTZ R107, R8, R107 ;  /* 0x0000006b086b7220 */ /* 0x002fc80000410000 */
[----:B------:R-:W-:Y:S01]  /*57b0*/  MUFU.SIN R47, R141 ;  /* 0x0000008d002f7308 */ /* 0x000fe20000000400 */
[----:B------:R-:W-:Y:S01]  /*57c0*/  ISETP.GE.U32.AND P6, PT, R110, UR12, PT ;  /* 0x0000000c6e007c0c */ /* 0x000fe2000bfc6070 */
[----:B-----5:R-:W-:Y:S01]  /*57d0*/  FMUL.FTZ R102, R97, R102 ;  /* 0x0000006661667220 */ /* 0x020fe20000410000 */
[----:B------:R-:W-:Y:S01]  /*57e0*/  FSEL R118, R99, RZ, !P5 ;  /* 0x000000ff63767208 */ /* 0x000fe20006800000 */
[----:B------:R-:W-:-:S04]  /*57f0*/  FMUL.FTZ R100, R97, R100 ;  /* 0x0000006461647220 */ /* 0x000fc80000410000 */
[----:B------:R-:W-:Y:S01]  /*5800*/  MUFU.COS R48, R141 ;  /* 0x0000008d00307308 */ /* 0x000fe20000000000 */
[----:B---3--:R-:W-:Y:S01]  /*5810*/  FMUL.FTZ R103, R10, R103 ;  /* 0x000000670a677220 */ /* 0x008fe20000410000 */
[----:B------:R-:W-:Y:S01]  /*5820*/  IADD3 R110, PT, PT, R119, 0x5, RZ ;  /* 0x00000005776e7810 */ /* 0x000fe20007ffe0ff */
[----:B------:R-:W1:Y:S01]  /*5830*/  LDS R99, [R46+0x24] ;  /* 0x000024002e637984 */ /* 0x000e620000000800 */
[-C--:B------:R-:W-:Y:S01]  /*5840*/  FMUL.FTZ R127, R41, R59.reuse ;  /* 0x0000003b297f7220 */ /* 0x080fe20000410000 */
[C---:B------:R-:W-:Y:S01]  /*5850*/  FMUL.FTZ R120, R40.reuse, R59 ;  /* 0x0000003b28787220 */ /* 0x040fe20000410000 */
[C---:B------:R-:W-:Y:S01]  /*5860*/  FMUL.FTZ R122, R40.reuse, R58 ;  /* 0x0000003a287a7220 */ /* 0x040fe20000410000 */
[----:B------:R-:W3:Y:S01]  /*5870*/  LDS R97, [R46+0x20] ;  /* 0x000020002e617984 */ /* 0x000ee20000000800 */
[----:B------:R-:W5:Y:S01]  /*5880*/  MUFU.EX2 R89, R89 ;  /* 0x0000005900597308 */ /* 0x000f620000000800 */
[----:B----4-:R-:W-:Y:S01]  /*5890*/  FMUL.FTZ R96, R95, R96 ;  /* 0x000000605f607220 */ /* 0x010fe20000410000 */
[----:B------:R-:W-:Y:S01]  /*58a0*/  FMUL.RZ R113, R113, 0.15915493667125701904 ;  /* 0x3e22f98371717820 */ /* 0x000fe2000040c000 */
[----:B------:R-:W-:Y:S01]  /*58b0*/  FMUL.FTZ R112, R9, R112 ;  /* 0x0000007009707220 */ /* 0x000fe20000410000 */
[----:B------:R-:W-:Y:S01]  /*58c0*/  FSEL R117, R109, RZ, !P5 ;  /* 0x000000ff6d757208 */ /* 0x000fe20006800000 */
[----:B------:R-:W-:Y:S01]  /*58d0*/  FMUL.FTZ R108, R9, R108 ;  /* 0x0000006c096c7220 */ /* 0x000fe20000410000 */
[----:B------:R-:W-:Y:S01]  /*58e0*/  FSEL R116, R107, RZ, !P5 ;  /* 0x000000ff6b747208 */ /* 0x000fe20006800000 */
[----:B------:R-:W-:Y:S01]  /*58f0*/  FMUL.FTZ R128, R40, R56 ;  /* 0x0000003828807220 */ /* 0x000fe20000410000 */
[----:B------:R-:W-:Y:S01]  /*5900*/  FSEL R115, R105, 1, !P5 ;  /* 0x3f80000069737808 */ /* 0x000fe20006800000 */
[----:B------:R-:W-:Y:S01]  /*5910*/  FMUL.FTZ R107, R95, R98 ;  /* 0x000000625f6b7220 */ /* 0x000fe20000410000 */
[----:B------:R-:W-:Y:S01]  /*5920*/  ISETP.GE.U32.AND P5, PT, R110, UR12, PT ;  /* 0x0000000c6e007c0c */ /* 0x000fe2000bfa6070 */
[----:B------:R-:W-:Y:S01]  /*5930*/  MUFU.SIN R125, R113 ;  /* 0x00000071007d7308 */ /* 0x000fe20000000400 */
[----:B------:R-:W-:Y:S01]  /*5940*/  FSEL R109, R103, RZ, !P3 ;  /* 0x000000ff676d7208 */ /* 0x000fe20005800000 */
[----:B------:R-:W-:Y:S01]  /*5950*/  FMUL.FTZ R103, R94, R93 ;  /* 0x0000005d5e677220 */ /* 0x000fe20000410000 */
[----:B------:R-:W-:Y:S01]  /*5960*/  IADD3 R105, PT, PT, R119, 0x6, RZ ;  /* 0x0000000677697810 */ /* 0x000fe20007ffe0ff */
[----:B------:R-:W-:Y:S01]  /*5970*/  LDS R98, [R46+0x2c] ;  /* 0x00002c002e627984 */ /* 0x000fe20000000800 */
[----:B------:R-:W-:Y:S01]  /*5980*/  FSEL R110, R96, RZ, !P3 ;  /* 0x000000ff606e7208 */ /* 0x000fe20005800000 */
[----:B------:R-:W-:Y:S01]  /*5990*/  FMUL.FTZ R94, R94, R91 ;  /* 0x0000005b5e5e7220 */ /* 0x000fe20000410000 */
[----:B------:R-:W-:Y:S01]  /*59a0*/  FMUL.RZ R129, R111, 0.15915493667125701904 ;  /* 0x3e22f9836f817820 */ /* 0x000fe2000040c000 */
[----:B------:R4:W-:Y:S01]  /*59b0*/  MUFU.COS R123, R113 ;  /* 0x00000071007b7308 */ /* 0x0009e20000000000 */
[----:B------:R-:W3:Y:S01]  /*59c0*/  LDS R96, [R46+0x28] ;  /* 0x000028002e607984 */ /* 0x000ee20000000800 */
[----:B------:R-:W-:-:S03]  /*59d0*/  FSEL R111, R102, 1, !P4 ;  /* 0x3f800000666f7808 */ /* 0x000fc60006000000 */
[----:B------:R-:W3:Y:S03]  /*59e0*/  LDS R91, [R46+0x30] ;  /* 0x000030002e5b7984 */ /* 0x000ee60000000800 */
[----:B------:R-:W-:Y:S01]  /*59f0*/  MUFU.SIN R124, R114 ;  /* 0x00000072007c7308 */ /* 0x000fe20000000400 */
[----:B----4-:R-:W-:Y:S01]  /*5a00*/  FSEL R113, R112, RZ, !P4 ;  /* 0x000000ff70717208 */ /* 0x010fe20006000000 */
[----:B------:R-:W4:Y:S01]  /*5a10*/  LDS R93, [R46+0x34] ;  /* 0x000034002e5d7984 */ /* 0x000f220000000800 */
[----:B------:R-:W-:Y:S01]  /*5a20*/  FSEL R112, R108, RZ, !P4 ;  /* 0x000000ff6c707208 */ /* 0x000fe20006000000 */
[C---:B------:R-:W-:Y:S01]  /*5a30*/  FMUL.FTZ R142, R40.reuse, R53 ;  /* 0x00000035288e7220 */ /* 0x040fe20000410000 */
[C---:B------:R-:W-:Y:S01]  /*5a40*/  FMUL.FTZ R131, R40.reuse, R55 ;  /* 0x0000003728837220 */ /* 0x040fe20000410000 */
[----:B------:R-:W-:Y:S01]  /*5a50*/  FMUL.FTZ R148, R40, R52 ;  /* 0x0000003428947220 */ /* 0x000fe20000410000 */
[----:B------:R-:W-:Y:S01]  /*5a60*/  LDS R144, [R46+0x6c] ;  /* 0x00006c002e907984 */ /* 0x000fe20000000800 */
[----:B------:R0:W-:Y:S02]  /*5a70*/  MUFU.COS R121, R114 ;  /* 0x0000007200797308 */ /* 0x0001e40000000000 */
[----:B0-----:R-:W-:-:S02]  /*5a80*/  FSEL R114, R100, RZ, !P4 ;  /* 0x000000ff64727208 */ /* 0x001fc40006000000 */
[----:B------:R-:W-:Y:S01]  /*5a90*/  ISETP.GE.U32.AND P4, PT, R105, UR12, PT ;  /* 0x0000000c69007c0c */ /* 0x000fe2000bf86070 */
[----:B------:R-:W-:Y:S01]  /*5aa0*/  FMUL.FTZ R105, R11, R106 ;  /* 0x0000006a0b697220 */ /* 0x000fe20000410000 */
[----:B------:R-:W-:Y:S01]  /*5ab0*/  FSEL R106, R94, RZ, !P2 ;  /* 0x000000ff5e6a7208 */ /* 0x000fe20005000000 */
[----:B-----5:R-:W-:Y:S02]  /*5ac0*/  FMUL.FTZ R94, R89, R90 ;  /* 0x0000005a595e7220 */ /* 0x020fe40000410000 */
[----:B------:R-:W0:Y:S01]  /*5ad0*/  LDS R90, [R46+0x38] ;  /* 0x000038002e5a7984 */ /* 0x000e220000000800 */
[----:B------:R-:W5:Y:S01]  /*5ae0*/  MUFU.EX2 R88, R88 ;  /* 0x0000005800587308 */ /* 0x000f620000000800 */
[----:B------:R-:W-:Y:S01]  /*5af0*/  FMUL.FTZ R101, R10, R101 ;  /* 0x000000650a657220 */ /* 0x000fe20000410000 */
[----:B------:R-:W-:Y:S01]  /*5b00*/  FMUL.RZ R143, R143, 0.15915493667125701904 ;  /* 0x3e22f9838f8f7820 */ /* 0x000fe2000040c000 */
[----:B------:R-:W-:Y:S02]  /*5b10*/  IADD3 R95, PT, PT, R119, 0x7, RZ ;  /* 0x00000007775f7810 */ /* 0x000fe40007ffe0ff */
[----:B------:R-:W-:-:S02]  /*5b20*/  FSEL R107, R107, 1, !P3 ;  /* 0x3f8000006b6b7808 */ /* 0x000fc40005800000 */
[----:B------:R-:W-:Y:S01]  /*5b30*/  FSEL R108, R101, RZ, !P3 ;  /* 0x000000ff656c7208 */ /* 0x000fe20005800000 */
[----:B------:R-:W4:Y:S01]  /*5b40*/  MUFU.EX2 R49, R49 ;  /* 0x0000003100317308 */ /* 0x000f220000000800 */
[----:B------:R-:W-:Y:S01]  /*5b50*/  ISETP.GE.U32.AND P3, PT, R95, UR12, PT ;  /* 0x0000000c5f007c0c */ /* 0x000fe2000bf66070 */
[----:B------:R-:W-:Y:S01]  /*5b60*/  FMUL.FTZ R95, R41, R55 ;  /* 0x00000037295f7220 */ /* 0x000fe20000410000 */
[----:B--2---:R-:W-:-:S05]  /*5b70*/  FMUL.FTZ R104, R11, R104 ;  /* 0x000000680b687220 */ /* 0x004fca0000410000 */
[----:B------:R-:W-:Y:S01]  /*5b80*/  MUFU.COS R43, R143 ;  /* 0x0000008f002b7308 */ /* 0x000fe20000000000 */
[----:B------:R-:W-:-:S07]  /*5b90*/  FMUL.RZ R100, R95, 0.15915493667125701904 ;  /* 0x3e22f9835f647820 */ /* 0x000fce000040c000 */
[----:B------:R-:W2:Y:S01]  /*5ba0*/  MUFU.EX2 R44, R126 ;  /* 0x0000007e002c7308 */ /* 0x000ea20000000800 */
[----:B------:R-:W-:-:S07]  /*5bb0*/  IADD3 R95, PT, PT, R119, 0x8, RZ ;  /* 0x00000008775f7810 */ /* 0x000fce0007ffe0ff */
[----:B------:R-:W0:Y:S01]  /*5bc0*/  MUFU.SIN R42, R143 ;  /* 0x0000008f002a7308 */ /* 0x000e220000000400 */
[C---:B-1----:R-:W-:Y:S01]  /*5bd0*/  FMUL.FTZ R99, R12.reuse, R99 ;  /* 0x000000630c637220 */ /* 0x042fe20000410000 */
[----:B---3--:R-:W-:Y:S01]  /*5be0*/  FMUL.FTZ R97, R12, R97 ;  /* 0x000000610c617220 */ /* 0x008fe20000410000 */
[----:B------:R-:W-:Y:S01]  /*5bf0*/  FMUL.FTZ R92, R89, R92 ;  /* 0x0000005c595c7220 */ /* 0x000fe20000410000 */
[----:B------:R-:W-:Y:S01]  /*5c00*/  FSEL R105, R105, RZ, !P2 ;  /* 0x000000ff69697208 */ /* 0x000fe20005000000 */
[----:B-----5:R-:W-:Y:S01]  /*5c10*/  FMUL.FTZ R51, R88, R51 ;  /* 0x0000003358337220 */ /* 0x020fe20000410000 */
[----:B------:R-:W-:Y:S02]  /*5c20*/  FSEL R104, R104, RZ, !P2 ;  /* 0x000000ff68687208 */ /* 0x000fe40005000000 */
[----:B------:R-:W-:Y:S01]  /*5c30*/  FSEL R103, R103, 1, !P2 ;  /* 0x3f80000067677808 */ /* 0x000fe20005000000 */
[----:B------:R-:W-:Y:S01]  /*5c40*/  MUFU.SIN R130, R100 ;  /* 0x0000006400827308 */ /* 0x000fe20000000400 */
[----:B------:R-:W-:Y:S01]  /*5c50*/  ISETP.GE.U32.AND P2, PT, R95, UR12, PT ;  /* 0x0000000c5f007c0c */ /* 0x000fe2000bf46070 */
[----:B------:R-:W-:Y:S01]  /*5c60*/  FMUL.FTZ R95, R41, R54 ;  /* 0x00000036295f7220 */ /* 0x000fe20000410000 */
[----:B------:R-:W-:Y:S01]  /*5c70*/  IADD3 R89, PT, PT, R119, 0x9, RZ ;  /* 0x0000000977597810 */ /* 0x000fe20007ffe0ff */
[----:B------:R-:W-:Y:S01]  /*5c80*/  FMUL.RZ R127, R127, 0.15915493667125701904 ;  /* 0x3e22f9837f7f7820 */ /* 0x000fe2000040c000 */
[----:B------:R-:W-:Y:S01]  /*5c90*/  FSEL R101, R99, RZ, !P6 ;  /* 0x000000ff63657208 */ /* 0x000fe20007000000 */
[----:B------:R-:W-:-:S02]  /*5ca0*/  FMUL.FTZ R87, R88, R87 ;  /* 0x0000005758577220 */ /* 0x000fc40000410000 */
[----:B------:R1:W-:Y:S01]  /*5cb0*/  MUFU.COS R133, R100 ;  /* 0x0000006400857308 */ /* 0x0003e20000000000 */
[----:B------:R-:W-:Y:S01]  /*5cc0*/  FSEL R102, R92, RZ, !P6 ;  /* 0x000000ff5c667208 */ /* 0x000fe20007000000 */
[----:B------:R-:W-:Y:S01]  /*5cd0*/  FMUL.FTZ R96, R13, R96 ;  /* 0x000000600d607220 */ /* 0x000fe20000410000 */
[----:B------:R-:W-:Y:S01]  /*5ce0*/  FSEL R99, R94, 1, !P6 ;  /* 0x3f8000005e637808 */ /* 0x000fe20007000000 */
[C---:B------:R-:W-:Y:S01]  /*5cf0*/  FMUL.FTZ R91, R14.reuse, R91 ;  /* 0x0000005b0e5b7220 */ /* 0x040fe20000410000 */
[----:B------:R-:W-:Y:S01]  /*5d00*/  FMUL.RZ R88, R95, 0.15915493667125701904 ;  /* 0x3e22f9835f587820 */ /* 0x000fe2000040c000 */
[----:B----4-:R-:W-:Y:S01]  /*5d10*/  FMUL.FTZ R47, R49, R47 ;  /* 0x0000002f312f7220 */ /* 0x010fe20000410000 */
[----:B-1----:R-:W-:Y:S01]  /*5d20*/  FSEL R100, R97, RZ, !P6 ;  /* 0x000000ff61647208 */ /* 0x002fe20007000000 */
[----:B------:R-:W-:Y:S01]  /*5d30*/  FMUL.FTZ R97, R13, R98 ;  /* 0x000000620d617220 */ /* 0x000fe20000410000 */
[----:B------:R-:W-:Y:S01]  /*5d40*/  ISETP.GE.U32.AND P6, PT, R89, UR12, PT ;  /* 0x0000000c59007c0c */ /* 0x000fe2000bfc6070 */
[----:B------:R-:W-:Y:S01]  /*5d50*/  FMUL.FTZ R93, R14, R93 ;  /* 0x0000005d0e5d7220 */ /* 0x000fe20000410000 */
[----:B------:R-:W-:Y:S01]  /*5d60*/  FSEL R98, R51, RZ, !P5 ;  /* 0x000000ff33627208 */ /* 0x000fe20006800000 */
[----:B------:R-:W-:Y:S01]  /*5d70*/  FMUL.FTZ R51, R49, R48 ;  /* 0x0000003031337220 */ /* 0x000fe20000410000 */
[C---:B------:R-:W-:Y:S01]  /*5d80*/  IADD3 R89, PT, PT, R119.reuse, 0xa, RZ ;  /* 0x0000000a77597810 */ /* 0x040fe20007ffe0ff */
[----:B------:R-:W-:Y:S01]  /*5d90*/  MUFU.COS R50, R127 ;  /* 0x0000007f00327308 */ /* 0x000fe20000000000 */
[C---:B--2---:R-:W-:Y:S01]  /*5da0*/  FMUL.FTZ R43, R44.reuse, R43 ;  /* 0x0000002b2c2b7220 */ /* 0x044fe20000410000 */
[----:B------:R-:W-:Y:S01]  /*5db0*/  IADD3 R49, PT, PT, R119, 0xb, RZ ;  /* 0x0000000b77317810 */ /* 0x000fe20007ffe0ff */
[----:B0-----:R-:W-:Y:S01]  /*5dc0*/  FMUL.FTZ R44, R44, R42 ;  /* 0x0000002a2c2c7220 */ /* 0x001fe20000410000 */
[----:B------:R-:W-:Y:S01]  /*5dd0*/  FSEL R97, R97, RZ, !P5 ;  /* 0x000000ff61617208 */ /* 0x000fe20006800000 */
[----:B------:R-:W-:Y:S01]  /*5de0*/  FMUL.FTZ R126, R40, R57 ;  /* 0x00000039287e7220 */ /* 0x000fe20000410000 */
[----:B------:R-:W-:-:S02]  /*5df0*/  FSEL R96, R96, RZ, !P5 ;  /* 0x000000ff60607208 */ /* 0x000fc40006800000 */
[----:B------:R-:W0:Y:S01]  /*5e00*/  MUFU.EX2 R120, R120 ;  /* 0x0000007800787308 */ /* 0x000e220000000800 */
[----:B------:R-:W-:Y:S01]  /*5e10*/  FSEL R95, R87, 1, !P5 ;  /* 0x3f800000575f7808 */ /* 0x000fe20006800000 */
[----:B------:R-:W-:Y:S01]  /*5e20*/  FMUL.FTZ R87, R40, R54 ;  /* 0x0000003628577220 */ /* 0x000fe20000410000 */
[----:B------:R-:W-:Y:S01]  /*5e30*/  ISETP.GE.U32.AND P5, PT, R89, UR12, PT ;  /* 0x0000000c59007c0c */ /* 0x000fe2000bfa6070 */
[----:B------:R-:W-:Y:S01]  /*5e40*/  FMUL.FTZ R89, R15, R132 ;  /* 0x000000840f597220 */ /* 0x000fe20000410000 */
[----:B------:R-:W-:-:S03]  /*5e50*/  FSEL R92, R91, RZ, !P4 ;  /* 0x000000ff5b5c7208 */ /* 0x000fc60006000000 */
[----:B------:R-:W1:Y:S01]  /*5e60*/  MUFU.SIN R45, R127 ;  /* 0x0000007f002d7308 */ /* 0x000e620000000400 */
[----:B------:R-:W-:Y:S02]  /*5e70*/  FSEL R94, R47, RZ, !P4 ;  /* 0x000000ff2f5e7208 */ /* 0x000fe40006000000 */
[----:B------:R-:W-:Y:S02]  /*5e80*/  FSEL R93, R93, RZ, !P4 ;  /* 0x000000ff5d5d7208 */ /* 0x000fe40006000000 */
[----:B------:R-:W-:-:S03]  /*5e90*/  FSEL R91, R51, 1, !P4 ;  /* 0x3f800000335b7808 */ /* 0x000fc60006000000 */
[----:B------:R-:W-:Y:S01]  /*5ea0*/  MUFU.SIN R138, R88 ;  /* 0x00000058008a7308 */ /* 0x000fe20000000400 */
[----:B------:R-:W-:Y:S02]  /*5eb0*/  ISETP.GE.U32.AND P4, PT, R49, UR12, PT ;  /* 0x0000000c31007c0c */ /* 0x000fe4000bf86070 */
[----:B------:R-:W-:-:S05]  /*5ec0*/  IADD3 R49, PT, PT, R119, 0xc, RZ ;  /* 0x0000000c77317810 */ /* 0x000fca0007ffe0ff */
[----:B------:R2:W-:Y:S01]  /*5ed0*/  MUFU.COS R48, R88 ;  /* 0x0000005800307308 */ /* 0x0005e20000000000 */
[----:B------:R-:W-:Y:S01]  /*5ee0*/  FSEL R89, R89, RZ, !P3 ;  /* 0x000000ff59597208 */ /* 0x000fe20005800000 */
[----:B------:R-:W-:Y:S01]  /*5ef0*/  FMUL.FTZ R51, R41, R53 ;  /* 0x0000003529337220 */ /* 0x000fe20000410000 */
[----:B--2---:R-:W-:Y:S01]  /*5f00*/  FMUL.FTZ R88, R15, R90 ;  /* 0x0000005a0f587220 */ /* 0x004fe20000410000 */
[----:B------:R-:W-:-:S04]  /*5f10*/  FSEL R90, R44, RZ, !P3 ;  /* 0x000000ff2c5a7208 */ /* 0x000fc80005800000 */
[----:B------:R-:W2:Y:S01]  /*5f20*/  MUFU.EX2 R122, R122 ;  /* 0x0000007a007a7308 */ /* 0x000ea20000000800 */
[----:B------:R-:W-:Y:S01]  /*5f30*/  FMUL.FTZ R44, R118, R114 ;  /* 0x00000072762c7220 */ /* 0x000fe20000410000 */
[----:B------:R-:W-:-:S03]  /*5f40*/  FSEL R88, R88, RZ, !P3 ;  /* 0x000000ff58587208 */ /* 0x000fc60005800000 */
[----:B------:R-:W-:-:S03]  /*5f50*/  FFMA.FTZ R44, R115, R111, -R44 ;  /* 0x0000006f732c7223 */ /* 0x000fc6000001082c */
[----:B------:R3:W-:Y:S01]  /*5f60*/  MUFU.EX2 R47, R87 ;  /* 0x00000057002f7308 */ /* 0x0007e20000000800 */
[----:B------:R-:W-:Y:S01]  /*5f70*/  FMUL.RZ R42, R51, 0.15915493667125701904 ;  /* 0x3e22f983332a7820 */ /* 0x000fe2000040c000 */
[----:B------:R-:W-:-:S06]  /*5f80*/  FMUL.FTZ R132, R110, R44 ;  /* 0x0000002c6e847220 */ /* 0x000fcc0000410000 */
[----:B------:R-:W4:Y:S01]  /*5f90*/  MUFU.EX2 R126, R126 ;  /* 0x0000007e007e7308 */ /* 0x000f220000000800 */
[----:B---3--:R-:W-:Y:S02]  /*5fa0*/  FSEL R87, R43, 1, !P3 ;  /* 0x3f8000002b577808 */ /* 0x008fe40005800000 */
[----:B------:R-:W-:Y:S01]  /*5fb0*/  ISETP.GE.U32.AND P3, PT, R49, UR12, PT ;  /* 0x0000000c31007c0c */ /* 0x000fe2000bf66070 */
[----:B------:R-:W-:-:S04]  /*5fc0*/  FMUL.FTZ R49, R115, R114 ;  /* 0x0000007273317220 */ /* 0x000fc80000410000 */
[----:B------:R-:W-:Y:S01]  /*5fd0*/  MUFU.SIN R127, R129 ;  /* 0x00000081007f7308 */ /* 0x000fe20000000400 */
[----:B------:R-:W-:-:S07]  /*5fe0*/  FFMA.FTZ R49, R118, R111, R49 ;  /* 0x0000006f76317223 */ /* 0x000fce0000010031 */
[----:B------:R-:W-:Y:S01]  /*5ff0*/  MUFU.COS R129, R129 ;  /* 0x0000008100817308 */ /* 0x000fe20000000000 */
[----:B0-----:R-:W-:-:S07]  /*6000*/  FMUL.FTZ R50, R120, R50 ;  /* 0x0000003278327220 */ /* 0x001fce0000410000 */
[----:B------:R-:W0:Y:S01]  /*6010*/  MUFU.EX2 R128, R128 ;  /* 0x0000008000807308 */ /* 0x000e220000000800 */
[----:B-1----:R-:W-:Y:S01]  /*6020*/  FMUL.FTZ R120, R120, R45 ;  /* 0x0000002d78787220 */ /* 0x002fe20000410000 */
[-C--:B------:R-:W-:Y:S01]  /*6030*/  FFMA.FTZ R45, R107, R49.reuse, R132 ;  /* 0x000000316b2d7223 */ /* 0x080fe20000010084 */
[----:B------:R-:W-:-:S05]  /*6040*/  FMUL.FTZ R132, R110, R49 ;  /* 0x000000316e847220 */ /* 0x000fca0000410000 */
[----:B------:R-:W-:Y:S01]  /*6050*/  MUFU.EX2 R142, R142 ;  /* 0x0000008e008e7308 */ /* 0x000fe20000000800 */
[----:B--2---:R-:W-:Y:S01]  /*6060*/  FMUL.FTZ R123, R122, R123 ;  /* 0x0000007b7a7b7220 */ /* 0x004fe20000410000 */
[----:B------:R-:W-:-:S06]  /*6070*/  FFMA.FTZ R132, R107, R44, -R132 ;  /* 0x0000002c6b847223 */ /* 0x000fcc0000010884 */
[----:B------:R-:W1:Y:S01]  /*6080*/  MUFU.COS R143, R42 ;  /* 0x0000002a008f7308 */ /* 0x000e620000000000 */
[----:B------:R-:W-:Y:S01]  /*6090*/  FMUL.FTZ R122, R122, R125 ;  /* 0x0000007d7a7a7220 */ /* 0x000fe20000410000 */
[----:B------:R-:W-:-:S06]  /*60a0*/  FMUL.FTZ R44, R106, R45 ;  /* 0x0000002d6a2c7220 */ /* 0x000fcc0000410000 */
[----:B------:R2:W3:Y:S01]  /*60b0*/  MUFU.SIN R43, R42 ;  /* 0x0000002a002b7308 */ /* 0x0004e20000000400 */
[C---:B----4-:R-:W-:Y:S01]  /*60c0*/  FMUL.FTZ R125, R126.reuse, R121 ;  /* 0x000000797e7d7220 */ /* 0x050fe20000410000 */
[----:B------:R-:W-:Y:S01]  /*60d0*/  FMUL.FTZ R124, R126, R124 ;  /* 0x0000007c7e7c7220 */ /* 0x000fe20000410000 */
[C---:B0-----:R-:W-:Y:S01]  /*60e0*/  FMUL.FTZ R129, R128.reuse, R129 ;  /* 0x0000008180817220 */ /* 0x041fe20000410000 */
[----:B------:R-:W-:Y:S01]  /*60f0*/  FMUL.FTZ R126, R128, R127 ;  /* 0x0000007f807e7220 */ /* 0x000fe20000410000 */
[-C--:B------:R-:W-:Y:S01]  /*6100*/  FMUL.FTZ R128, R106, R132.reuse ;  /* 0x000000846a807220 */ /* 0x080fe20000410000 */
[----:B------:R-:W-:-:S03]  /*6110*/  FFMA.FTZ R44, R103, R132, -R44 ;  /* 0x00000084672c7223 */ /* 0x000fc6000001082c */
[----:B------:R-:W-:Y:S01]  /*6120*/  FFMA.FTZ R128, R103, R45, R128 ;  /* 0x0000002d67807223 */ /* 0x000fe20000010080 */
[----:B--2---:R-:W-:Y:S01]  /*6130*/  FMUL.FTZ R42, R102, R44 ;  /* 0x0000002c662a7220 */ /* 0x004fe20000410000 */
[----:B-1----:R-:W-:Y:S02]  /*6140*/  FMUL.FTZ R143, R142, R143 ;  /* 0x0000008f8e8f7220 */ /* 0x002fe40000410000 */
[-C--:B------:R-:W-:Y:S01]  /*6150*/  FMUL.FTZ R45, R102, R128.reuse ;  /* 0x00000080662d7220 */ /* 0x080fe20000410000 */
[----:B------:R-:W-:Y:S01]  /*6160*/  FFMA.FTZ R128, R99, R128, R42 ;  /* 0x0000008063807223 */ /* 0x000fe2000001002a */
[-C--:B------:R-:W-:Y:S01]  /*6170*/  FMUL.FTZ R42, R116, R114.reuse ;  /* 0x00000072742a7220 */ /* 0x080fe20000410000 */
[----:B---3--:R-:W-:Y:S01]  /*6180*/  FMUL.FTZ R142, R142, R43 ;  /* 0x0000002b8e8e7220 */ /* 0x008fe20000410000 */
[----:B------:R-:W-:Y:S01]  /*6190*/  FMUL.FTZ R43, R117, R114 ;  /* 0x00000072752b7220 */ /* 0x000fe20000410000 */
[----:B------:R-:W-:Y:S01]  /*61a0*/  FFMA.FTZ R45, R99, R44, -R45 ;  /* 0x0000002c632d7223 */ /* 0x000fe2000001082d */
[----:B------:R-:W-:Y:S01]  /*61b0*/  FMUL.FTZ R44, R98, R128 ;  /* 0x00000080622c7220 */ /* 0x000fe20000410000 */
[-C--:B------:R-:W-:Y:S01]  /*61c0*/  FFMA.FTZ R42, R117, R111.reuse, R42 ;  /* 0x0000006f752a7223 */ /* 0x080fe2000001002a */
[----:B------:R-:W-:Y:S01]  /*61d0*/  FFMA.FTZ R43, R116, R111, -R43 ;  /* 0x0000006f742b7223 */ /* 0x000fe2000001082b */
[C---:B------:R-:W-:Y:S01]  /*61e0*/  FMUL.FTZ R139, R47.reuse, R48 ;  /* 0x000000302f8b7220 */ /* 0x040fe20000410000 */
[----:B------:R-:W-:Y:S01]  /*61f0*/  FMUL.FTZ R138, R47, R138 ;  /* 0x0000008a2f8a7220 */ /* 0x000fe20000410000 */
[-C--:B------:R-:W-:Y:S01]  /*6200*/  FMUL.FTZ R49, R98, R45.reuse ;  /* 0x0000002d62317220 */ /* 0x080fe20000410000 */
[----:B------:R-:W-:Y:S01]  /*6210*/  FFMA.FTZ R47, R95, R45, -R44 ;  /* 0x0000002d5f2f7223 */ /* 0x000fe2000001082c */
[----:B------:R-:W-:Y:S01]  /*6220*/  FADD.FTZ R43, R112, R43 ;  /* 0x0000002b702b7221 */ /* 0x000fe20000010000 */
[----:B------:R-:W-:Y:S01]  /*6230*/  FADD.FTZ R42, R113, R42 ;  /* 0x0000002a712a7221 */ /* 0x000fe20000010000 */
[----:B------:R-:W-:Y:S01]  /*6240*/  FFMA.FTZ R49, R95, R128, R49 ;  /* 0x000000805f317223 */ /* 0x000fe20000010031 */
[----:B------:R-:W-:Y:S01]  /*6250*/  FMUL.FTZ R128, R94, R47 ;  /* 0x0000002f5e807220 */ /* 0x000fe20000410000 */
[C---:B------:R-:W-:Y:S01]  /*6260*/  FMUL.FTZ R45, R110.reuse, R43 ;  /* 0x0000002b6e2d7220 */ /* 0x040fe20000410000 */
[-C--:B------:R-:W-:Y:S01]  /*6270*/  FMUL.FTZ R44, R110, R42.reuse ;  /* 0x0000002a6e2c7220 */ /* 0x080fe20000410000 */
[-C--:B------:R-:W-:Y:S01]  /*6280*/  FMUL.FTZ R48, R94, R49.reuse ;  /* 0x000000315e307220 */ /* 0x080fe20000410000 */
[----:B------:R-:W-:Y:S01]  /*6290*/  FFMA.FTZ R128, R91, R49, R128 ;  /* 0x000000315b807223 */ /* 0x000fe20000010080 */
[C---:B------:R-:W-:Y:S01]  /*62a0*/  FFMA.FTZ R42, R107.reuse, R42, R45 ;  /* 0x0000002a6b2a7223 */ /* 0x040fe2000001002d */
[----:B------:R-:W-:Y:S01]  /*62b0*/  FFMA.FTZ R43, R107, R43, -R44 ;  /* 0x0000002b6b2b7223 */ /* 0x000fe2000001082c */
[----:B------:R-:W-:Y:S01]  /*62c0*/  FFMA.FTZ R48, R91, R47, -R48 ;  /* 0x0000002f5b307223 */ /* 0x000fe20000010830 */
[----:B------:R-:W-:Y:S01]  /*62d0*/  FMUL.FTZ R44, R90, R128 ;  /* 0x000000805a2c7220 */ /* 0x000fe20000410000 */
[----:B------:R-:W-:Y:S01]  /*62e0*/  FADD.FTZ R42, R109, R42 ;  /* 0x0000002a6d2a7221 */ /* 0x000fe20000010000 */
[----:B------:R-:W-:-:S02]  /*62f0*/  FADD.FTZ R43, R108, R43 ;  /* 0x0000002b6c2b7221 */ /* 0x000fc40000010000 */
[----:B------:R-:W-:Y:S01]  /*6300*/  FFMA.FTZ R40, R87, R48, -R44 ;  /* 0x0000003057287223 */ /* 0x000fe2000001082c */
[C---:B------:R-:W-:Y:S01]  /*6310*/  FMUL.FTZ R44, R106.reuse, R42 ;  /* 0x0000002a6a2c7220 */ /* 0x040fe20000410000 */
[-C--:B------:R-:W-:Y:S01]  /*6320*/  FMUL.FTZ R45, R106, R43.reuse ;  /* 0x0000002b6a2d7220 */ /* 0x080fe20000410000 */
[----:B------:R-:W-:Y:S02]  /*6330*/  FMUL.FTZ R48, R90, R48 ;  /* 0x000000305a307220 */ /* 0x000fe40000410000 */
[C---:B------:R-:W-:Y:S01]  /*6340*/  FFMA.FTZ R43, R103.reuse, R43, -R44 ;  /* 0x0000002b672b7223 */ /* 0x040fe2000001082c */
[----:B------:R-:W-:Y:S01]  /*6350*/  FFMA.FTZ R42, R103, R42, R45 ;  /* 0x0000002a672a7223 */ /* 0x000fe2000001002d */
[----:B------:R-:W-:Y:S01]  /*6360*/  FMUL.FTZ R41, R41, R52 ;  /* 0x0000003429297220 */ /* 0x000fe20000410000 */
[----:B------:R-:W-:Y:S01]  /*6370*/  FSEL R120, R120, RZ, !P2 ;  /* 0x000000ff78787208 */ /* 0x000fe20005000000 */
[----:B------:R-:W-:Y:S01]  /*6380*/  FFMA.FTZ R48, R87, R128, R48 ;  /* 0x0000008057307223 */ /* 0x000fe20000010030 */
[----:B------:R-:W-:Y:S01]  /*6390*/  FADD.FTZ R43, R104, R43 ;  /* 0x0000002b682b7221 */ /* 0x000fe20000010000 */
[----:B------:R-:W-:Y:S01]  /*63a0*/  FADD.FTZ R42, R105, R42 ;  /* 0x0000002a692a7221 */ /* 0x000fe20000010000 */
[----:B------:R-:W-:Y:S01]  /*63b0*/  FMUL.RZ R127, R41, 0.15915493667125701904 ;  /* 0x3e22f983297f7820 */ /* 0x000fe2000040c000 */
[----:B------:R-:W-:Y:S01]  /*63c0*/  FSEL R121, R50, 1, !P2 ;  /* 0x3f80000032797808 */ /* 0x000fe20005000000 */
[C---:B------:R-:W-:Y:S01]  /*63d0*/  FMUL.FTZ R50, R120.reuse, R48 ;  /* 0x0000003078327220 */ /* 0x040fe20000410000 */
[----:B------:R-:W-:Y:S01]  /*63e0*/  FMUL.FTZ R45, R120, R40 ;  /* 0x00000028782d7220 */ /* 0x000fe20000410000 */
[CC--:B------:R-:W-:Y:S01]  /*63f0*/  FMUL.FTZ R41, R102.reuse, R43.reuse ;  /* 0x0000002b66297220 */ /* 0x0c0fe20000410000 */
[----:B------:R-:W-:Y:S01]  /*6400*/  FMUL.FTZ R44, R102, R42 ;  /* 0x0000002a662c7220 */ /* 0x000fe20000410000 */
[----:B------:R-:W-:Y:S01]  /*6410*/  FFMA.FTZ R40, R121, R40, -R50 ;  /* 0x0000002879287223 */ /* 0x000fe20000010832 */
[----:B------:R-:W0:Y:S01]  /*6420*/  MUFU.EX2 R131, R131 ;  /* 0x0000008300837308 */ /* 0x000e220000000800 */
[----:B------:R-:W-:Y:S01]  /*6430*/  FFMA.FTZ R42, R99, R42, R41 ;  /* 0x0000002a632a7223 */ /* 0x000fe20000010029 */
[----:B------:R-:W-:Y:S01]  /*6440*/  FFMA.FTZ R50, R121, R48, R45 ;  /* 0x0000003079327223 */ /* 0x000fe2000001002d */
[----:B------:R-:W-:Y:S01]  /*6450*/  FFMA.FTZ R47, R99, R43, -R44 ;  /* 0x0000002b632f7223 */ /* 0x000fe2000001082c */
[----:B------:R-:W1:Y:S01]  /*6460*/  LDS R45, [R46+0x44] ;  /* 0x000044002e2d7984 */ /* 0x000e620000000800 */
[----:B------:R-:W-:Y:S01]  /*6470*/  FADD.FTZ R44, R101, R42 ;  /* 0x0000002a652c7221 */ /* 0x000fe20000010000 */
[----:B------:R-:W-:-:S02]  /*6480*/  FSEL R122, R122, RZ, !P6 ;  /* 0x000000ff7a7a7208 */ /* 0x000fc40007000000 */
[----:B------:R-:W2:Y:S01]  /*6490*/  LDS R43, [R46+0x40] ;  /* 0x000040002e2b7984 */ /* 0x000ea20000000800 */
[----:B------:R-:W-:Y:S01]  /*64a0*/  FADD.FTZ R47, R100, R47 ;  /* 0x0000002f642f7221 */ /* 0x000fe20000010000 */
[----:B------:R-:W-:Y:S01]  /*64b0*/  FMUL.FTZ R48, R98, R44 ;  /* 0x0000002c62307220 */ /* 0x000fe20000410000 */
[----:B------:R-:W-:Y:S01]  /*64c0*/  FSEL R123, R123, 1, !P6 ;  /* 0x3f8000007b7b7808 */ /* 0x000fe20007000000 */
[----:B------:R-:W-:Y:S01]  /*64d0*/  FMUL.FTZ R42, R122, R50 ;  /* 0x000000327a2a7220 */ /* 0x000fe20000410000 */
[-C--:B------:R-:W-:Y:S01]  /*64e0*/  FMUL.FTZ R49, R98, R47.reuse ;  /* 0x0000002f62317220 */ /* 0x080fe20000410000 */
[-C--:B------:R-:W-:Y:S01]  /*64f0*/  FMUL.FTZ R51, R122, R40.reuse ;  /* 0x000000287a337220 */ /* 0x080fe20000410000 */
[----:B------:R-:W-:Y:S01]  /*6500*/  FFMA.FTZ R47, R95, R47, -R48 ;  /* 0x0000002f5f2f7223 */ /* 0x000fe20000010830 */
[----:B------:R-:W-:Y:S01]  /*6510*/  FFMA.FTZ R42, R123, R40, -R42 ;  /* 0x000000287b2a7223 */ /* 0x000fe2000001082a */
[----:B------:R-:W-:Y:S01]  /*6520*/  FFMA.FTZ R44, R95, R44, R49 ;  /* 0x0000002c5f2c7223 */ /* 0x000fe20000010031 */
[----:B------:R-:W-:Y:S01]  /*6530*/  MUFU.EX2 R148, R148 ;  /* 0x0000009400947308 */ /* 0x000fe20000000800 */
[----:B------:R-:W-:Y:S01]  /*6540*/  FFMA.FTZ R40, R123, R50, R51 ;  /* 0x000000327b287223 */ /* 0x000fe20000010033 */
[----:B------:R-:W-:Y:S01]  /*6550*/  FADD.FTZ R47, R96, R47 ;  /* 0x0000002f602f7221 */ /* 0x000fe20000010000 */
[----:B------:R-:W3:Y:S01]  /*6560*/  LDS R50, [R46+0x4c] ;  /* 0x00004c002e327984 */ /* 0x000ee20000000800 */
[----:B------:R-:W-:Y:S01]  /*6570*/  FADD.FTZ R44, R97, R44 ;  /* 0x0000002c612c7221 */ /* 0x000fe20000010000 */
[----:B0-----:R-:W-:-:S03]  /*6580*/  FMUL.FTZ R133, R131, R133 ;  /* 0x0000008583857220 */ /* 0x001fc60000410000 */
[----:B------:R-:W0:Y:S01]  /*6590*/  MUFU.COS R149, R127 ;  /* 0x0000007f00957308 */ /* 0x000e220000000000 */
[----:B------:R-:W-:Y:S01]  /*65a0*/  FMUL.FTZ R131, R131, R130 ;  /* 0x0000008283837220 */ /* 0x000fe20000410000 */
[----:B------:R-:W4:Y:S01]  /*65b0*/  LDS R48, [R46+0x48] ;  /* 0x000048002e307984 */ /* 0x000f220000000800 */
[----:B------:R-:W-:-:S05]  /*65c0*/  FMUL.FTZ R130, R94, R47 ;  /* 0x0000002f5e827220 */ /* 0x000fca0000410000 */
[----:B------:R5:W1:Y:S01]  /*65d0*/  MUFU.SIN R41, R127 ;  /* 0x0000007f00297308 */ /* 0x000a620000000400 */
[-C--:B------:R-:W-:Y:S01]  /*65e0*/  FMUL.FTZ R128, R94, R44.reuse ;  /* 0x0000002c5e807220 */ /* 0x080fe20000410000 */
[----:B------:R-:W-:Y:S01]  /*65f0*/  FSEL R124, R124, RZ, !P5 ;  /* 0x000000ff7c7c7208 */ /* 0x000fe20006800000 */
[----:B------:R-:W-:Y:S01]  /*6600*/  FFMA.FTZ R130, R91, R44, R130 ;  /* 0x0000002c5b827223 */ /* 0x000fe20000010082 */
[----:B------:R-:W-:Y:S01]  /*6610*/  FSEL R125, R125, 1, !P5 ;  /* 0x3f8000007d7d7808 */ /* 0x000fe20006800000 */
[----:B------:R-:W-:Y:S02]  /*6620*/  FFMA.FTZ R47, R91, R47, -R128 ;  /* 0x0000002f5b2f7223 */ /* 0x000fe40000010880 */
[----:B------:R-:W-:Y:S01]  /*6630*/  FMUL.FTZ R132, R124, R40 ;  /* 0x000000287c847220 */ /* 0x000fe20000410000 */
[----:B------:R-:W-:Y:S01]  /*6640*/  FADD.FTZ R130, R93, R130 ;  /* 0x000000825d827221 */ /* 0x000fe20000010000 */
[----:B------:R-:W-:Y:S01]  /*6650*/  FADD.FTZ R44, R92, R47 ;  /* 0x0000002f5c2c7221 */ /* 0x000fe20000010000 */
[-C--:B------:R-:W-:Y:S01]  /*6660*/  FMUL.FTZ R158, R124, R42.reuse ;  /* 0x0000002a7c9e7220 */ /* 0x080fe20000410000 */
[----:B------:R-:W-:Y:S01]  /*6670*/  FFMA.FTZ R49, R125, R42, -R132 ;  /* 0x0000002a7d317223 */ /* 0x000fe20000010884 */
[----:B0-----:R-:W-:Y:S01]  /*6680*/  FMUL.FTZ R149, R148, R149 ;  /* 0x0000009594957220 */ /* 0x001fe20000410000 */
[C---:B------:R-:W-:Y:S01]  /*6690*/  FMUL.FTZ R42, R90.reuse, R130 ;  /* 0x000000825a2a7220 */ /* 0x040fe20000410000 */
[----:B-----5:R-:W-:Y:S01]  /*66a0*/  FMUL.FTZ R127, R90, R44 ;  /* 0x0000002c5a7f7220 */ /* 0x020fe20000410000 */
[----:B------:R-:W-:Y:S01]  /*66b0*/  LDS R47, [R46+0x54] ;  /* 0x000054002e2f7984 */ /* 0x000fe20000000800 */
[----:B-1----:R-:W-:-:S03]  /*66c0*/  FMUL.FTZ R148, R148, R41 ;  /* 0x0000002994947220 */ /* 0x002fc60000410000 */
[----:B------:R-:W0:Y:S01]  /*66d0*/  LDS R41, [R46+0x50] ;  /* 0x000050002e297984 */ /* 0x000e220000000800 */
[C---:B------:R-:W-:Y:S01]  /*66e0*/  FFMA.FTZ R51, R87.reuse, R44, -R42 ;  /* 0x0000002c57337223 */ /* 0x040fe2000001082a */
[----:B------:R-:W-:Y:S02]  /*66f0*/  FFMA.FTZ R130, R87, R130, R127 ;  /* 0x0000008257827223 */ /* 0x000fe4000001007f */
[----:B------:R-:W1:Y:S01]  /*6700*/  LDS R42, [R46+0x5c] ;  /* 0x00005c002e2a7984 */ /* 0x000e620000000800 */
[----:B------:R-:W-:Y:S01]  /*6710*/  FADD.FTZ R51, R88, R51 ;  /* 0x0000003358337221 */ /* 0x000fe20000010000 */
[----:B------:R-:W-:Y:S01]  /*6720*/  FADD.FTZ R130, R89, R130 ;  /* 0x0000008259827221 */ /* 0x000fe20000010000 */
[C---:B------:R-:W-:Y:S01]  /*6730*/  FMUL.FTZ R45, R16.reuse, R45 ;  /* 0x0000002d102d7220 */ /* 0x040fe20000410000 */
[----:B--2---:R-:W-:Y:S01]  /*6740*/  FMUL.FTZ R43, R16, R43 ;  /* 0x0000002b102b7220 */ /* 0x004fe20000410000 */
[C---:B------:R-:W-:Y:S01]  /*6750*/  FMUL.FTZ R134, R120.reuse, R51 ;  /* 0x0000003378867220 */ /* 0x040fe20000410000 */
[----:B------:R-:W-:Y:S01]  /*6760*/  FMUL.FTZ R132, R120, R130 ;  /* 0x0000008278847220 */ /* 0x000fe20000410000 */
[----:B------:R-:W-:-:S02]  /*6770*/  FSEL R126, R126, RZ, !P4 ;  /* 0x000000ff7e7e7208 */ /* 0x000fc40006000000 */
[----:B------:R-:W-:Y:S02]  /*6780*/  FSEL R127, R129, 1, !P4 ;  /* 0x3f800000817f7808 */ /* 0x000fe40006000000 */
[----:B------:R-:W-:Y:S01]  /*6790*/  FSEL R128, R45, RZ, !P2 ;  /* 0x000000ff2d807208 */ /* 0x000fe20005000000 */
[----:B------:R-:W-:Y:S01]  /*67a0*/  FFMA.FTZ R45, R121, R130, R134 ;  /* 0x00000082792d7223 */ /* 0x000fe20000010086 */
[----:B------:R-:W-:Y:S01]  /*67b0*/  FSEL R129, R43, RZ, !P2 ;  /* 0x000000ff2b817208 */ /* 0x000fe20005000000 */
[----:B------:R-:W-:Y:S01]  /*67c0*/  FFMA.FTZ R132, R121, R51, -R132 ;  /* 0x0000003379847223 */ /* 0x000fe20000010884 */
[----:B------:R-:W-:Y:S01]  /*67d0*/  FFMA.FTZ R158, R125, R40, R158 ;  /* 0x000000287d9e7223 */ /* 0x000fe2000001009e */
[----:B------:R-:W-:Y:S01]  /*67e0*/  FADD.FTZ R43, R128, R45 ;  /* 0x0000002d802b7221 */ /* 0x000fe20000010000 */
[----:B------:R-:W2:Y:S01]  /*67f0*/  LDS R40, [R46+0x58] ;  /* 0x000058002e287984 */ /* 0x000ea20000000800 */
[C---:B------:R-:W-:Y:S01]  /*6800*/  FMUL.FTZ R134, R126.reuse, R49 ;  /* 0x000000317e867220 */ /* 0x040fe20000410000 */
[----:B------:R-:W-:Y:S01]  /*6810*/  FADD.FTZ R132, R129, R132 ;  /* 0x0000008481847221 */ /* 0x000fe20000010000 */
[----:B------:R-:W-:Y:S01]  /*6820*/  FMUL.FTZ R44, R126, R158 ;  /* 0x0000009e7e2c7220 */ /* 0x000fe20000410000 */
[----:B---3--:R-:W-:Y:S01]  /*6830*/  FMUL.FTZ R50, R17, R50 ;  /* 0x0000003211327220 */ /* 0x008fe20000410000 */
[C---:B------:R-:W-:Y:S01]  /*6840*/  FMUL.FTZ R130, R122.reuse, R43 ;  /* 0x0000002b7a827220 */ /* 0x040fe20000410000 */
[C---:B------:R-:W-:Y:S01]  /*6850*/  FFMA.FTZ R158, R127.reuse, R158, R134 ;  /* 0x0000009e7f9e7223 */ /* 0x040fe20000010086 */
[----:B------:R-:W-:Y:S01]  /*6860*/  FMUL.FTZ R134, R122, R132 ;  /* 0x000000847a867220 */ /* 0x000fe20000410000 */
[----:B------:R-:W-:Y:S01]  /*6870*/  FFMA.FTZ R44, R127, R49, -R44 ;  /* 0x000000317f2c7223 */ /* 0x000fe2000001082c */
[----:B----4-:R-:W-:Y:S01]  /*6880*/  FMUL.FTZ R48, R17, R48 ;  /* 0x0000003011307220 */ /* 0x010fe20000410000 */
[C---:B------:R-:W-:Y:S01]  /*6890*/  FFMA.FTZ R49, R123.reuse, R132, -R130 ;  /* 0x000000847b317223 */ /* 0x040fe20000010882 */
[----:B------:R-:W-:Y:S01]  /*68a0*/  FSEL R130, R50, RZ, !P6 ;  /* 0x000000ff32827208 */ /* 0x000fe20007000000 */
[----:B------:R-:W-:-:S02]  /*68b0*/  FFMA.FTZ R45, R123, R43, R134 ;  /* 0x0000002b7b2d7223 */ /* 0x000fc40000010086 */
[----:B------:R-:W3:Y:S01]  /*68c0*/  LDS R43, [R46+0x64] ;  /* 0x000064002e2b7984 */ /* 0x000ee20000000800 */
[----:B------:R-:W-:Y:S01]  /*68d0*/  FSEL R132, R48, RZ, !P6 ;  /* 0x000000ff30847208 */ /* 0x000fe20007000000 */
[----:B------:R-:W-:Y:S02]  /*68e0*/  FADD.FTZ R48, R130, R45 ;  /* 0x0000002d82307221 */ /* 0x000fe40000010000 */
[----:B------:R-:W4:Y:S01]  /*68f0*/  LDS R45, [R46+0x60] ;  /* 0x000060002e2d7984 */ /* 0x000f220000000800 */
[----:B0-----:R-:W-:Y:S01]  /*6900*/  FMUL.FTZ R41, R18, R41 ;  /* 0x0000002912297220 */ /* 0x001fe20000410000 */
[----:B------:R-:W-:Y:S01]  /*6910*/  FSEL R131, R131, RZ, !P3 ;  /* 0x000000ff83837208 */ /* 0x000fe20005800000 */
[----:B------:R-:W-:Y:S01]  /*6920*/  FADD.FTZ R49, R132, R49 ;  /* 0x0000003184317221 */ /* 0x000fe20000010000 */
[----:B------:R-:W-:Y:S01]  /*6930*/  FMUL.FTZ R50, R124, R48 ;  /* 0x000000307c327220 */ /* 0x000fe20000410000 */
[----:B------:R-:W-:Y:S01]  /*6940*/  FSEL R133, R133, 1, !P3 ;  /* 0x3f80000085857808 */ /* 0x000fe20005800000 */
[----:B------:R-:W-:Y:S01]  /*6950*/  FMUL.FTZ R47, R18, R47 ;  /* 0x0000002f122f7220 */ /* 0x000fe20000410000 */
[----:B------:R-:W-:Y:S01]  /*6960*/  FSEL R134, R41, RZ, !P5 ;  /* 0x000000ff29867208 */ /* 0x000fe20006800000 */
[-C--:B------:R-:W-:Y:S01]  /*6970*/  FFMA.FTZ R41, R125, R49.reuse, -R50 ;  /* 0x000000317d297223 */ /* 0x080fe20000010832 */
[----:B------:R-:W-:Y:S01]  /*6980*/  FMUL.FTZ R136, R131, R158 ;  /* 0x0000009e83887220 */ /* 0x000fe20000410000 */
[----:B-1----:R-:W-:Y:S01]  /*6990*/  FMUL.FTZ R42, R19, R42 ;  /* 0x0000002a132a7220 */ /* 0x002fe20000410000 */
[----:B------:R-:W-:Y:S01]  /*69a0*/  FMUL.FTZ R50, R124, R49 ;  /* 0x000000317c327220 */ /* 0x000fe20000410000 */
[----:B------:R-:W-:Y:S01]  /*69b0*/  FSEL R135, R47, RZ, !P5 ;  /* 0x000000ff2f877208 */ /* 0x000fe20006800000 */
[----:B------:R-:W-:Y:S01]  /*69c0*/  FFMA.FTZ R157, R133, R44, -R136 ;  /* 0x0000002c859d7223 */ /* 0x000fe20000010888 */
[----:B------:R-:W-:Y:S01]  /*69d0*/  FADD.FTZ R41, R134, R41 ;  /* 0x0000002986297221 */ /* 0x000fe20000010000 */
[----:B------:R-:W-:Y:S01]  /*69e0*/  FFMA.FTZ R50, R125, R48, R50 ;  /* 0x000000307d327223 */ /* 0x000fe20000010032 */
[----:B------:R-:W-:-:S02]  /*69f0*/  FSEL R136, R42, RZ, !P4 ;  /* 0x000000ff2a887208 */ /* 0x000fc40006000000 */
[----:B------:R-:W0:Y:S01]  /*6a00*/  LDS R42, [R46+0x68] ;  /* 0x000068002e2a7984 */ /* 0x000e220000000800 */
[----:B------:R-:W-:Y:S01]  /*6a10*/  FMUL.FTZ R49, R131, R44 ;  /* 0x0000002c83317220 */ /* 0x000fe20000410000 */
[----:B------:R-:W-:Y:S01]  /*6a20*/  FADD.FTZ R50, R135, R50 ;  /* 0x0000003287327221 */ /* 0x000fe20000010000 */
[----:B------:R-:W-:Y:S01]  /*6a30*/  FMUL.FTZ R44, R126, R41 ;  /* 0x000000297e2c7220 */ /* 0x000fe20000410000 */
[----:B--2---:R-:W-:-:S03]  /*6a40*/  FMUL.FTZ R40, R19, R40 ;  /* 0x0000002813287220 */ /* 0x004fc60000410000 */
[-C--:B------:R-:W-:Y:S01]  /*6a50*/  FFMA.FTZ R47, R127, R50.reuse, R44 ;  /* 0x000000327f2f7223 */ /* 0x080fe2000001002c */
[----:B------:R-:W-:Y:S01]  /*6a60*/  FMUL.FTZ R50, R126, R50 ;  /* 0x000000327e327220 */ /* 0x000fe20000410000 */
[----:B------:R-:W-:-:S03]  /*6a70*/  FSEL R137, R40, RZ, !P4 ;  /* 0x000000ff28897208 */ /* 0x000fc60006000000 */
[----:B------:R-:W-:Y:S01]  /*6a80*/  FFMA.FTZ R50, R127, R41, -R50 ;  /* 0x000000297f327223 */ /* 0x000fe20000010832 */
[C---:B------:R-:W-:Y:S02]  /*6a90*/  IADD3 R40, PT, PT, R119.reuse, 0xd, RZ ;  /* 0x0000000d77287810 */ /* 0x040fe40007ffe0ff */
[----:B------:R-:W-:Y:S01]  /*6aa0*/  IADD3 R41, PT, PT, R119, 0xe, RZ ;  /* 0x0000000e77297810 */ /* 0x000fe20007ffe0ff */
[----:B------:R-:W-:Y:S01]  /*6ab0*/  FADD.FTZ R50, R137, R50 ;  /* 0x0000003289327221 */ /* 0x000fe20000010000 */
[----:B------:R-:W-:Y:S01]  /*6ac0*/  ISETP.GE.U32.AND P2, PT, R40, UR12, PT ;  /* 0x0000000c28007c0c */ /* 0x000fe2000bf46070 */
[----:B---3--:R-:W-:Y:S01]  /*6ad0*/  FMUL.FTZ R43, R20, R43 ;  /* 0x0000002b142b7220 */ /* 0x008fe20000410000 */
[----:B------:R-:W-:Y:S01]  /*6ae0*/  FADD.FTZ R44, R136, R47 ;  /* 0x0000002f882c7221 */ /* 0x000fe20000010000 */
[----:B------:R-:W-:Y:S01]  /*6af0*/  ISETP.GE.U32.AND P4, PT, R41, UR12, PT ;  /* 0x0000000c29007c0c */ /* 0x000fe2000bf86070 */
[----:B------:R-:W-:Y:S01]  /*6b00*/  FMUL.FTZ R41, R131, R50 ;  /* 0x0000003283297220 */ /* 0x000fe20000410000 */
[----:B----4-:R-:W-:Y:S01]  /*6b10*/  FMUL.FTZ R45, R20, R45 ;  /* 0x0000002d142d7220 */ /* 0x010fe20000410000 */
[----:B------:R-:W-:Y:S01]  /*6b20*/  FSEL R138, R138, RZ, !P2 ;  /* 0x000000ff8a8a7208 */ /* 0x000fe20005000000 */
[----:B------:R-:W-:Y:S01]  /*6b30*/  FFMA.FTZ R158, R133, R158, R49 ;  /* 0x0000009e859e7223 */ /* 0x000fe20000010031 */
[-C--:B------:R-:W-:Y:S01]  /*6b40*/  FMUL.FTZ R40, R131, R44.reuse ;  /* 0x0000002c83287220 */ /* 0x080fe20000410000 */
[----:B------:R-:W-:Y:S01]  /*6b50*/  FSEL R140, R43, RZ, !P3 ;  /* 0x000000ff2b8c7208 */ /* 0x000fe20005800000 */
[----:B------:R-:W-:Y:S01]  /*6b60*/  FFMA.FTZ R41, R133, R44, R41 ;  /* 0x0000002c85297223 */ /* 0x000fe20000010029 */
[----:B------:R-:W1:Y:S01]  /*6b70*/  LDS R43, [R46+0x70] ;  /* 0x000070002e2b7984 */ /* 0x000e620000000800 */
[----:B------:R-:W-:Y:S01]  /*6b80*/  FSEL R139, R139, 1, !P2 ;  /* 0x3f8000008b8b7808 */ /* 0x000fe20005000000 */
[----:B------:R-:W-:Y:S01]  /*6b90*/  FFMA.FTZ R40, R133, R50, -R40 ;  /* 0x0000003285287223 */ /* 0x000fe20000010828 */
[----:B------:R-:W-:Y:S01]  /*6ba0*/  FSEL R141, R45, RZ, !P3 ;  /* 0x000000ff2d8d7208 */ /* 0x000fe20005800000 */
[----:B------:R-:W-:Y:S01]  /*6bb0*/  FMUL.FTZ R44, R138, R158 ;  /* 0x0000009e8a2c7220 */ /* 0x000fe20000410000 */
[----:B------:R-:W-:Y:S01]  /*6bc0*/  FADD.FTZ R41, R140, R41 ;  /* 0x000000298c297221 */ /* 0x000fe20000010000 */
[----:B------:R-:W2:Y:S01]  /*6bd0*/  LDS R45, [R46+0x74] ;  /* 0x000074002e2d7984 */ /* 0x000ea20000000800 */
[CC--:B------:R-:W-:Y:S01]  /*6be0*/  FMUL.FTZ R47, R138.reuse, R157.reuse ;  /* 0x0000009d8a2f7220 */ /* 0x0c0fe20000410000 */
[----:B------:R-:W-:Y:S01]  /*6bf0*/  FFMA.FTZ R157, R139, R157, -R44 ;  /* 0x0000009d8b9d7223 */ /* 0x000fe2000001082c */
[----:B------:R-:W-:Y:S01]  /*6c00*/  FADD.FTZ R40, R141, R40 ;  /* 0x000000288d287221 */ /* 0x000fe20000010000 */
[----:B------:R-:W-:-:S03]  /*6c10*/  FMUL.FTZ R44, R138, R41 ;  /* 0x000000298a2c7220 */ /* 0x000fc60000410000 */
[-C--:B------:R-:W-:Y:S01]  /*6c20*/  FMUL.FTZ R48, R138, R40.reuse ;  /* 0x000000288a307220 */ /* 0x080fe20000410000 */
[----:B------:R-:W-:Y:S02]  /*6c30*/  FFMA.FTZ R44, R139, R40, -R44 ;  /* 0x000000288b2c7223 */ /* 0x000fe4000001082c */
[----:B------:R-:W3:Y:S01]  /*6c40*/  LDS R40, [R46+0x7c] ;  /* 0x00007c002e287984 */ /* 0x000ee20000000800 */
[----:B0-----:R-:W-:-:S03]  /*6c50*/  FMUL.FTZ R145, R21, R42 ;  /* 0x0000002a15917220 */ /* 0x001fc60000410000 */
[----:B------:R0:W4:Y:S01]  /*6c60*/  LDS R42, [R46+0x78] ;  /* 0x000078002e2a7984 */ /* 0x0001220000000800 */
[----:B------:R-:W-:Y:S01]  /*6c70*/  FSEL R142, R142, RZ, !P4 ;  /* 0x000000ff8e8e7208 */ /* 0x000fe20006000000 */
[----:B------:R-:W-:Y:S01]  /*6c80*/  FMUL.FTZ R144, R21, R144 ;  /* 0x0000009015907220 */ /* 0x000fe20000410000 */
[----:B------:R-:W-:Y:S01]  /*6c90*/  FFMA.FTZ R158, R139, R158, R47 ;  /* 0x0000009e8b9e7223 */ /* 0x000fe2000001002f */
[----:B------:R-:W-:Y:S01]  /*6ca0*/  FSEL R143, R143, 1, !P4 ;  /* 0x3f8000008f8f7808 */ /* 0x000fe20006000000 */
[----:B------:R-:W-:Y:S01]  /*6cb0*/  FFMA.FTZ R41, R139, R41, R48 ;  /* 0x000000298b297223 */ /* 0x000fe20000010030 */
[----:B------:R-:W-:Y:S01]  /*6cc0*/  FMUL.FTZ R47, R142, R157 ;  /* 0x0000009d8e2f7220 */ /* 0x000fe20000410000 */
[----:B------:R-:W-:Y:S01]  /*6cd0*/  FSEL R144, R144, RZ, !P2 ;  /* 0x000000ff90907208 */ /* 0x000fe20005000000 */
[-C--:B------:R-:W-:Y:S01]  /*6ce0*/  FMUL.FTZ R48, R142, R158.reuse ;  /* 0x0000009e8e307220 */ /* 0x080fe20000410000 */
[----:B------:R-:W-:Y:S01]  /*6cf0*/  FSEL R145, R145, RZ, !P2 ;  /* 0x000000ff91917208 */ /* 0x000fe20005000000 */
[----:B------:R-:W-:-:S02]  /*6d00*/  FFMA.FTZ R158, R143, R158, R47 ;  /* 0x0000009e8f9e7223 */ /* 0x000fc4000001002f */
[----:B------:R-:W-:Y:S01]  /*6d10*/  FADD.FTZ R47, R144, R41 ;  /* 0x00000029902f7221 */ /* 0x000fe20000010000 */
[----:B------:R-:W-:Y:S01]  /*6d20*/  FFMA.FTZ R157, R143, R157, -R48 ;  /* 0x0000009d8f9d7223 */ /* 0x000fe20000010830 */
[----:B------:R-:W-:Y:S01]  /*6d30*/  FADD.FTZ R41, R145, R44 ;  /* 0x0000002c91297221 */ /* 0x000fe20000010000 */
[----:B0-----:R-:W-:Y:S01]  /*6d40*/  IADD3 R46, PT, PT, R119, 0xf, RZ ;  /* 0x0000000f772e7810 */ /* 0x001fe20007ffe0ff */
[----:B------:R-:W-:Y:S01]  /*6d50*/  FMUL.FTZ R48, R142, R47 ;  /* 0x0000002f8e307220 */ /* 0x000fe20000410000 */
[----:B-1----:R-:W-:Y:S01]  /*6d60*/  FMUL.FTZ R43, R22, R43 ;  /* 0x0000002b162b7220 */ /* 0x002fe20000410000 */
[-C--:B------:R-:W-:Y:S01]  /*6d70*/  FMUL.FTZ R44, R142, R41.reuse ;  /* 0x000000298e2c7220 */ /* 0x080fe20000410000 */
[----:B------:R-:W-:Y:S01]  /*6d80*/  ISETP.GE.U32.AND P2, PT, R46, UR12, PT ;  /* 0x0000000c2e007c0c */ /* 0x000fe2000bf46070 */
[----:B------:R-:W-:Y:S02]  /*6d90*/  FFMA.FTZ R41, R143, R41, -R48 ;  /* 0x000000298f297223 */ /* 0x000fe40000010830 */
[----:B------:R-:W-:Y:S01]  /*6da0*/  FSEL R146, R43, RZ, !P4 ;  /* 0x000000ff2b927208 */ /* 0x000fe20006000000 */
[----:B--2---:R-:W-:Y:S01]  /*6db0*/  FMUL.FTZ R45, R22, R45 ;  /* 0x0000002d162d7220 */ /* 0x004fe20000410000 */
[----:B------:R-:W-:Y:S01]  /*6dc0*/  FSEL R148, R148, RZ, !P2 ;  /* 0x000000ff94947208 */ /* 0x000fe20005000000 */
[----:B------:R-:W-:-:S02]  /*6dd0*/  FFMA.FTZ R44, R143, R47, R44 ;  /* 0x0000002f8f2c7223 */ /* 0x000fc4000001002c */
[----:B------:R-:W-:Y:S01]  /*6de0*/  FADD.FTZ R41, R146, R41 ;  /* 0x0000002992297221 */ /* 0x000fe20000010000 */
[----:B------:R-:W-:Y:S02]  /*6df0*/  FSEL R147, R45, RZ, !P4 ;  /* 0x000000ff2d937208 */ /* 0x000fe40006000000 */
[----:B------:R-:W-:Y:S01]  /*6e00*/  FSEL R149, R149, 1, !P2 ;  /* 0x3f80000095957808 */ /* 0x000fe20005000000 */
[----:B------:R-:W-:Y:S01]  /*6e10*/  FMUL.FTZ R46, R148, R41 ;  /* 0x00000029942e7220 */ /* 0x000fe20000410000 */
[----:B---3--:R-:W-:Y:S01]  /*6e20*/  FMUL.FTZ R40, R23, R40 ;  /* 0x0000002817287220 */ /* 0x008fe20000410000 */
[----:B------:R-:W-:Y:S01]  /*6e30*/  FADD.FTZ R44, R147, R44 ;  /* 0x0000002c932c7221 */ /* 0x000fe20000010000 */
[----:B----4-:R-:W-:-:S03]  /*6e40*/  FMUL.FTZ R42, R23, R42 ;  /* 0x0000002a172a7220 */ /* 0x010fc60000410000 */
[----:B------:R-:W-:Y:S01]  /*6e50*/  FSEL R150, R40, RZ, !P2 ;  /* 0x000000ff28967208 */ /* 0x000fe20005000000 */
[CC--:B------:R-:W-:Y:S01]  /*6e60*/  FFMA.FTZ R161, R149.reuse, R44.reuse, R46 ;  /* 0x0000002c95a17223 */ /* 0x0c0fe2000001002e */
        /* <DEDUP_REMOVED lines=8> */
[C---:B------:R-:W-:Y:S02]  /*6ef0*/  FFMA.FTZ R157, R149.reuse, R157, -R40 ;  /* 0x0000009d959d7223 */ /* 0x040fe40000010828 */
[----:B------:R-:W1:Y:S01]  /*6f00*/  SHFL.UP PT, R40, R160, 0x1, RZ ;  /* 0x04200000a0287989 */ /* 0x000e6200000e00ff */
[----:B------:R-:W-:-:S05]  /*6f10*/  FFMA.FTZ R158, R149, R158, R41 ;  /* 0x0000009e959e7223 */ /* 0x000fca0000010029 */
        /* <DEDUP_REMOVED lines=9> */
[CC--:B--2---:R-:W-:Y:S01]  /*6fb0*/  FMUL.FTZ R40, R158.reuse, R41.reuse ;  /* 0x000000299e287220 */ /* 0x0c4fe20000410000 */
        /* <DEDUP_REMOVED lines=134> */
.L_x_895:
        /* <DEDUP_REMOVED lines=16> */
.L_x_896:
[----:B------:R-:W-:Y:S05]  /*7920*/  BSYNC.RECONVERGENT B0 ;  /* 0x0000000000007941 */ /* 0x000fea0003800200 */
.L_x_894:
        /* <DEDUP_REMOVED lines=119> */
.L_x_898:
[----:B------:R-:W-:Y:S05]  /*80a0*/  BSYNC.RECONVERGENT B0 ;  /* 0x0000000000007941 */ /* 0x000fea0003800200 */
.L_x_897:
        /* <DEDUP_REMOVED lines=51> */
.L_x_893:
        /* <DEDUP_REMOVED lines=17> */
[----:B------:R-:W4:Y:S01]  /*84f0*/  LDL.LU R88, [R1] ;  /* 0x0000000001587983 */ /* 0x000f220000300800 */
[----:B0-----:R-:W-:Y:S01]  /*8500*/  UIADD3 UR28, UPT, UPT, -UR8, UR7, URZ ;  /* 0x00000007081c7290 */ /* 0x001fe2000fffe1ff */
[----:B------:R-:W-:Y:S01]  /*8510*/  LOP3.LUT R119, R119, 0x3e00, RZ, 0xc0, !PT ;  /* 0x00003e0077777812 */ /* 0x000fe200078ec0ff */
[----:B-1----:R-:W-:Y:S01]  /*8520*/  UIMAD.WIDE.U32 UR26, UR25, UR12, UR8 ;  /* 0x0000000c191a72a5 */ /* 0x002fe2000f8e0008 */
[----:B------:R-:W-:Y:S02]  /*8530*/  STS [R155], R38 ;  /* 0x000000269b007388 */ /* 0x000fe40000000800 */
[----:B------:R-:W-:Y:S01]  /*8540*/  LOP3.LUT R0, R119, 0x1f, R82, 0xf8, !PT ;  /* 0x0000001f77007812 */ /* 0x000fe200078ef852 */
[----:B------:R-:W-:Y:S01]  /*8550*/  UIMAD UR27, UR25, UR13, UR27 ;  /* 0x0000000d191b72a4 */ /* 0x000fe2000f8e021b */
[----:B------:R-:W-:Y:S01]  /*8560*/  STS [R154+0x4], R37 ;  /* 0x000004259a007388 */ /* 0x000fe20000000800 */
[----:B------:R-:W-:-:S02]  /*8570*/  MOV R9, UR28 ;  /* 0x0000001c00097c02 */ /* 0x000fc40008000f00 */
[----:B------:R-:W-:Y:S01]  /*8580*/  UIMAD.WIDE.U32 UR26, UR24, UR14, UR26 ;  /* 0x0000000e181a72a5 */ /* 0x000fe2000f8e001a */
[----:B------:R-:W-:Y:S01]  /*8590*/  STS [R153+0x8], R36 ;  /* 0x0000082499007388 */ /* 0x000fe20000000800 */
[C---:B------:R-:W-:Y:S02]  /*85a0*/  LOP3.LUT R10, R0.reuse, 0x20, RZ, 0xfc, !PT ;  /* 0x00000020000a7812 */ /* 0x040fe400078efcff */
[----:B------:R-:W-:Y:S01]  /*85b0*/  UIMAD UR7, UR24, UR15, UR27 ;  /* 0x0000000f180772a4 */ /* 0x000fe2000f8e021b */
[----:B------:R-:W-:Y:S01]  /*85c0*/  STS [R152+0xc], R35 ;  /* 0x00000c2398007388 */ /* 0x000fe20000000800 */
[C---:B------:R-:W-:Y:S01]  /*85d0*/  IADD3 R3, P1, PT, R0.reuse, UR26, RZ ;  /* 0x0000001a00037c10 */ /* 0x040fe2000ff3e0ff */
[----:B------:R-:W0:Y:S01]  /*85e0*/  LDCU.128 UR12, c[0x0][0x410] ;  /* 0x00008200ff0c77ac */ /* 0x000e220008000c00 */
[----:B------:R-:W-:Y:S01]  /*85f0*/  LOP3.LUT R6, R0, 0x40, RZ, 0xfc, !PT ;  /* 0x0000004000067812 */ /* 0x000fe200078efcff */
[----:B------:R-:W-:Y:S01]  /*8600*/  STS [R79+0x10], R34 ;  /* 0x000010224f007388 */ /* 0x000fe20000000800 */
[----:B------:R-:W-:-:S02]  /*8610*/  IADD3.X R4, PT, PT, RZ, UR7, RZ, P1, !PT ;  /* 0x00000007ff047c10 */ /* 0x000fc40008ffe4ff */
[C---:B-----5:R-:W-:Y:S01]  /*8620*/  LEA R2, P5, R3.reuse, UR30, 0x2 ;  /* 0x0000001e03027c11 */ /* 0x060fe2000f8a10ff */
[----:B------:R-:W-:Y:S01]  /*8630*/  STS [R78+0x14], R33 ;  /* 0x000014214e007388 */ /* 0x000fe20000000800 */
[C---:B------:R-:W-:Y:S01]  /*8640*/  LOP3.LUT R7, R0.reuse, 0x60, RZ, 0xfc, !PT ;  /* 0x0000006000077812 */ /* 0x040fe200078efcff */
[----:B------:R-:W1:Y:S01]  /*8650*/  LDCU UR7, c[0x0][0x394] ;  /* 0x00007280ff0777ac */ /* 0x000e620008000800 */
[C---:B------:R-:W-:Y:S01]  /*8660*/  LOP3.LUT R8, R0.reuse, 0x80, RZ, 0xfc, !PT ;  /* 0x0000008000087812 */ /* 0x040fe200078efcff */
[----:B------:R-:W-:Y:S01]  /*8670*/  STS [R77+0x18], R32 ;  /* 0x000018204d007388 */ /* 0x000fe20000000800 */
[----:B------:R-:W-:Y:S02]  /*8680*/  LEA.HI.X R3, R3, UR31, R4, 0x2, P5 ;  /* 0x0000001f03037c11 */ /* 0x000fe4000a8f1404 */
[C---:B------:R-:W-:Y:S01]  /*8690*/  LOP3.LUT R16, R0.reuse, 0xa0, RZ, 0xfc, !PT ;  /* 0x000000a000107812 */ /* 0x040fe200078efcff */
[----:B------:R-:W-:Y:S01]  /*86a0*/  STS [R76+0x1c], R31 ;  /* 0x00001c1f4c007388 */ /* 0x000fe20000000800 */
[----:B------:R-:W-:-:S02]  /*86b0*/  LOP3.LUT R15, R0, 0xc0, RZ, 0xfc, !PT ;  /* 0x000000c0000f7812 */ /* 0x000fc400078efcff */
[C---:B------:R-:W-:Y:S01]  /*86c0*/  LOP3.LUT R14, R0.reuse, 0xe0, RZ, 0xfc, !PT ;  /* 0x000000e0000e7812 */ /* 0x040fe200078efcff */
[----:B------:R-:W-:Y:S01]  /*86d0*/  STS [R75+0x20], R30 ;  /* 0x0000201e4b007388 */ /* 0x000fe20000000800 */
[C---:B------:R-:W-:Y:S01]  /*86e0*/  LOP3.LUT R13, R0.reuse, 0x100, RZ, 0xfc, !PT ;  /* 0x00000100000d7812 */ /* 0x040fe200078efcff */
[----:B0-----:R-:W-:Y:S01]  /*86f0*/  UIMAD.WIDE.U32 UR26, UR25, UR12, UR8 ;  /* 0x0000000c191a72a5 */ /* 0x001fe2000f8e0008 */
[C---:B------:R-:W-:Y:S01]  /*8700*/  LOP3.LUT R12, R0.reuse, 0x120, RZ, 0xfc, !PT ;  /* 0x00000120000c7812 */ /* 0x040fe200078efcff */
[----:B------:R-:W-:Y:S01]  /*8710*/  STS [R74+0x24], R29 ;  /* 0x0000241d4a007388 */ /* 0x000fe20000000800 */
[C---:B------:R-:W-:Y:S01]  /*8720*/  LOP3.LUT R11, R0.reuse, 0x140, RZ, 0xfc, !PT ;  /* 0x00000140000b7812 */ /* 0x040fe200078efcff */
[----:B------:R-:W-:Y:S01]  /*8730*/  UIMAD UR13, UR25, UR13, UR27 ;  /* 0x0000000d190d72a4 */ /* 0x000fe2000f8e021b */
[C---:B------:R-:W-:Y:S01]  /*8740*/  LOP3.LUT R20, R0.reuse, 0x180, RZ, 0xfc, !PT ;  /* 0x0000018000147812 */ /* 0x040fe200078efcff */
[----:B------:R-:W-:Y:S01]  /*8750*/  STS [R73+0x28], R28 ;  /* 0x0000281c49007388 */ /* 0x000fe20000000800 */
[----:B------:R-:W-:Y:S01]  /*8760*/  LOP3.LUT R18, R0, 0x1c0, RZ, 0xfc, !PT ;  /* 0x000001c000127812 */ /* 0x000fe200078efcff */
[----:B------:R-:W-:-:S02]  /*8770*/  UMOV UR12, UR26 ;  /* 0x0000001a000c7c82 */ /* 0x000fc40008000000 */
[----:B------:R-:W-:Y:S01]  /*8780*/  STS [R72+0x2c], R27 ;  /* 0x00002c1b48007388 */ /* 0x000fe20000000800 */
[----:B------:R-:W0:Y:S03]  /*8790*/  LDCU.64 UR26, c[0x0][0x488] ;  /* 0x00009100ff1a77ac */ /* 0x000e260008000a00 */
[----:B------:R-:W-:Y:S01]  /*87a0*/  STS [R71+0x30], R26 ;  /* 0x0000301a47007388 */ /* 0x000fe20000000800 */
[----:B------:R-:W-:-:S03]  /*87b0*/  UIMAD.WIDE.U32 UR12, UR24, UR14, UR12 ;  /* 0x0000000e180c72a5 */ /* 0x000fc6000f8e000c */
[----:B------:R-:W-:Y:S01]  /*87c0*/  STS [R70+0x34], R25 ;  /* 0x0000341946007388 */ /* 0x000fe20000000800 */
[----:B------:R-:W-:-:S03]  /*87d0*/  UIMAD UR15, UR24, UR15, UR13 ;  /* 0x0000000f180f72a4 */ /* 0x000fc6000f8e020d */
[----:B------:R-:W-:Y:S04]  /*87e0*/  STS [R69+0x38], R24 ;  /* 0x0000381845007388 */ /* 0x000fe80000000800 */
[----:B------:R-:W-:Y:S01]  /*87f0*/  STS [R68+0x3c], R39 ;  /* 0x00003c2744007388 */ /* 0x000fe20000000800 */
[----:B------:R-:W-:-:S03]  /*8800*/  NOP ;  /* 0x0000000000007918 */ /* 0x000fc60000000000 */
[----:B------:R-:W-:Y:S04]  /*8810*/  LDS R53, [R165+0x580] ;  /* 0x00058000a5357984 */ /* 0x000fe80000000800 */
[----:B------:R-:W-:Y:S04]  /*8820*/  LDS R55, [R164+0x600] ;  /* 0x00060000a4377984 */ /* 0x000fe80000000800 */
[----:B------:R-:W-:Y:S04]  /*8830*/  LDS R57, [R163+0x680] ;  /* 0x00068000a3397984 */ /* 0x000fe80000000800 */
[----:B------:R-:W-:Y:S04]  /*8840*/  LDS R59, [R162+0x700] ;  /* 0x00070000a23b7984 */ /* 0x000fe80000000800 */
[----:B------:R-:W-:Y:S04]  /*8850*/  LDS R61, [R156+0x780] ;  /* 0x000780009c3d7984 */ /* 0x000fe80000000800 */
[----:B--2---:R-:W-:Y:S04]  /*8860*/  LDS R5, [R98] ;  /* 0x0000000062057984 */ /* 0x004fe80000000800 */
[----:B---3--:R-:W-:Y:S04]  /*8870*/  LDS R17, [R97+0x80] ;  /* 0x0000800061117984 */ /* 0x008fe80000000800 */
[----:B----4-:R-:W-:Y:S04]  /*8880*/  LDS R19, [R96+0x100] ;  /* 0x0001000060137984 */ /* 0x010fe80000000800 */
        /* <DEDUP_REMOVED lines=10> */
[----:B------:R-:W2:Y:S02]  /*8930*/  LDS R63, [UR21+0x1080] ;  /* 0x00108015ff3f7984 */ /* 0x000ea40008000800 */
[----:B--2---:R-:W-:-:S02]  /*8940*/  ISETP.GE.AND P1, PT, R0, R63, PT ;  /* 0x0000003f0000720c */ /* 0x004fc40003f26270 */
        /* <DEDUP_REMOVED lines=15> */
[C---:B--2---:R-:W-:Y:S01]  /*8a40*/  LOP3.LUT R17, R0.reuse, 0x1e0, RZ, 0xfc, !PT ;  /* 0x000001e000117812 */ /* 0x044fe200078efcff */
[----:B------:R2:W-:Y:S01]  /*8a50*/  @!P2 STG.E desc[UR22][R2.64+0x300], R43 ;  /* 0x0003002b0200a986 */ /* 0x0005e2000c101916 */
[----:B---3--:R-:W-:Y:S02]  /*8a60*/  LOP3.LUT R19, R0, 0x1a0, RZ, 0xfc, !PT ;  /* 0x000001a000137812 */ /* 0x008fe400078efcff */
[-C--:B------:R-:W-:Y:S01]  /*8a70*/  ISETP.GE.AND P2, PT, R18, R63.reuse, PT ;  /* 0x0000003f1200720c */ /* 0x080fe20003f46270 */
[----:B------:R3:W-:Y:S01]  /*8a80*/  @!P3 STG.E desc[UR22][R2.64+0x280], R41 ;  /* 0x000280290200b986 */ /* 0x0007e2000c101916 */
[----:B----4-:R-:W-:Y:S02]  /*8a90*/  LOP3.LUT R21, R0, 0x160, RZ, 0xfc, !PT ;  /* 0x0000016000157812 */ /* 0x010fe400078efcff */
[-C--:B------:R-:W-:Y:S01]  /*8aa0*/  ISETP.GE.AND P3, PT, R19, R63.reuse, PT ;  /* 0x0000003f1300720c */ /* 0x080fe20003f66270 */
[----:B------:R4:W-:Y:S01]  /*8ab0*/  @!P1 STG.E desc[UR22][R2.64+0x380], R45 ;  /* 0x0003802d02009986 */ /* 0x0009e2000c101916 */
[----:B------:R-:W-:-:S03]  /*8ac0*/  ISETP.GE.AND P1, PT, R17, R63, PT ;  /* 0x0000003f1100720c */ /* 0x000fc60003f26270 */
[----:B------:R5:W-:Y:S01]  /*8ad0*/  @!P4 STG.E desc[UR22][R2.64+0x400], R47 ;  /* 0x0004002f0200c986 */ /* 0x000be2000c101916 */
[-C--:B------:R-:W-:Y:S02]  /*8ae0*/  ISETP.GE.AND P4, PT, R20, R63.reuse, PT ;  /* 0x0000003f1400720c */ /* 0x080fe40003f86270 */
[----:B--2---:R-:W-:Y:S01]  /*8af0*/  CS2R R42, SRZ ;  /* 0x00000000002a7805 */ /* 0x004fe2000001ff00 */
[----:B------:R-:W-:Y:S01]  /*8b00*/  @!P5 STG.E desc[UR22][R2.64+0x480], R49 ;  /* 0x000480310200d986 */ /* 0x000fe2000c101916 */
[----:B------:R-:W-:Y:S02]  /*8b10*/  ISETP.GE.AND P5, PT, R21, R63, PT ;  /* 0x0000003f1500720c */ /* 0x000fe40003fa6270 */
[----:B---3--:R-:W-:Y:S01]  /*8b20*/  CS2R R40, SRZ ;  /* 0x0000000000287805 */ /* 0x008fe2000001ff00 */
        /* <DEDUP_REMOVED lines=12> */
[----:B----4-:R-:W-:Y:S02]  /*8bf0*/  CS2R R44, SRZ ;  /* 0x00000000002c7805 */ /* 0x010fe4000001ff00 */
[----:B------:R-:W-:Y:S02]  /*8c00*/  ISETP.GE.AND P5, PT, R7, UR28, PT ;  /* 0x0000001c07007c0c */ /* 0x000fe4000bfa6270 */
[----:B-----5:R-:W-:Y:S02]  /*8c10*/  CS2R R46, SRZ ;  /* 0x00000000002e7805 */ /* 0x020fe4000001ff00 */
        /* <DEDUP_REMOVED lines=9> */
[----:B------:R-:W2:Y:S01]  /*8cb0*/  LDCU.64 UR26, c[0x0][0x490] ;  /* 0x00009200ff1a77ac */ /* 0x000ea20008000a00 */
        /* <DEDUP_REMOVED lines=26> */
[----:B0-----:R-:W-:-:S02]  /*8e60*/  UIMAD.WIDE.U32 UR8, UR25, UR12, UR8 ;  /* 0x0000000c190872a5 */ /* 0x001fc4000f8e0008 */
[----:B------:R-:W-:Y:S02]  /*8e70*/  UIADD3 UR11, UP0, UPT, UR11, 0x2000, URZ ;  /* 0x000020000b0b7890 */ /* 0x000fe4000ff1e0ff */
[----:B------:R-:W-:Y:S02]  /*8e80*/  UIMAD UR9, UR25, UR13, UR9 ;  /* 0x0000000d190972a4 */ /* 0x000fe4000f8e0209 */
[----:B------:R-:W-:Y:S02]  /*8e90*/  UIADD3 UR6, UPT, UPT, UR6, 0x1, URZ ;  /* 0x0000000106067890 */ /* 0x000fe4000fffe0ff */
[----:B------:R-:W-:Y:S02]  /*8ea0*/  UIMAD.WIDE.U32 UR8, UR24, UR14, UR8 ;  /* 0x0000000e180872a5 */ /* 0x000fe4000f8e0008 */
[----:B------:R-:W-:Y:S02]  /*8eb0*/  UIADD3.X UR10, UPT, UPT, URZ, UR10, URZ, UP0, !UPT ;  /* 0x0000000aff0a7290 */ /* 0x000fe400087fe4ff */
[----:B------:R-:W-:-:S02]  /*8ec0*/  UIMAD UR15, UR24, UR15, UR9 ;  /* 0x0000000f180f72a4 */ /* 0x000fc4000f8e0209 */
[----:B-1----:R-:W-:Y:S02]  /*8ed0*/  UISETP.GE.AND UP0, UPT, UR6, UR7, UPT ;  /* 0x000000070600728c */ /* 0x002fe4000bf06270 */
[----:B------:R-:W-:Y:S02]  /*8ee0*/  UIADD3 UR18, UP1, UPT, UR18, 0x1000, URZ ;  /* 0x0000100012127890 */ /* 0x000fe4000ff3e0ff */
[----:B------:R-:W-:Y:S02]  /*8ef0*/  UIADD3 UR19, UP2, UPT, UR19, 0x1000, URZ ;  /* 0x0000100013137890 */ /* 0x000fe4000ff5e0ff */
[----:B------:R-:W-:Y:S02]  /*8f00*/  UIADD3.X UR16, UPT, UPT, URZ, UR16, URZ, UP1, !UPT ;  /* 0x00000010ff107290 */ /* 0x000fe40008ffe4ff */
        /* <DEDUP_REMOVED lines=205> */
.L_x_901:
        /* <DEDUP_REMOVED lines=10> */
.L_x_4965:


//--------------------- .text._Z25selective_scan_fwd_kernelI32Selective_Scan_fwd_kernel_traitsILi64ELi16ELi1ELb0ELb1ELb1ELb0EfN3c107complexIfEEEEv13SSMParamsBase --------------------------
	.section	.text._Z25selective_scan_fwd_kernelI32Selective_Scan_fwd_kernel_traitsILi64ELi16ELi1ELb0ELb1ELb1ELb0EfN3c107complexIfEEEEv13SSMParamsBase,"ax",@progbits
	.align	128
        .global         _Z25selective_scan_fwd_kernelI32Selective_Scan_fwd_kernel_traitsILi64ELi16ELi1ELb0ELb1ELb1ELb0EfN3c107complexIfEEEEv13SSMParamsBase
        .type           _Z25selective_scan_fwd_kernelI32Selective_Scan_fwd_kernel_traitsILi64ELi16ELi1ELb0ELb1ELb1ELb0EfN3c107complexIfEEEEv13SSMParamsBase,@function
        .size           _Z25selective_scan_fwd_kernelI32Selective_Scan_fwd_kernel_traitsILi64ELi16ELi1ELb0ELb1ELb1ELb0EfN3c107complexIfEEEEv13SSMParamsBase,(.L_x_4966 - _Z25selective_scan_fwd_kernelI32Selective_Scan_fwd_kernel_traitsILi64ELi16ELi1ELb0ELb1ELb1ELb0EfN3c107complexIfEEEEv13SSMParamsBase)
        .other          _Z25selective_scan_fwd_kernelI32Selective_Scan_fwd_kernel_traitsILi64ELi16ELi1ELb0ELb1ELb1ELb0EfN3c107complexIfEEEEv13SSMParamsBase,@"STO_CUDA_ENTRY STV_DEFAULT"
_Z25selective_scan_fwd_kernelI32Selective_Scan_fwd_kernel_traitsILi64ELi16ELi1ELb0ELb1ELb1ELb0EfN3c107complexIfEEEEv13SSMParamsBase:
.text._Z25selective_scan_fwd_kernelI32Selective_Scan_fwd_kernel_traitsILi64ELi16ELi1ELb0ELb1ELb1ELb0EfN3c107complexIfEEEEv13SSMParamsBase:
        /* <DEDUP_REMOVED lines=35> */
[----:B0-----:R-:W-:-:S06]  /*0230*/  VIADD R6, R0, 0xffffffe ;  /* 0x0ffffffe00067836 */ /* 0x001fcc0000000000 */
        /* <DEDUP_REMOVED lines=77> */
.L_x_941:
        /* <DEDUP_REMOVED lines=36> */
[C---:B------:R-:W-:Y:S02]  /*0950*/  LOP3.LUT R8, R28.reuse, 0x60, RZ, 0xfc, !PT ;  /* 0x000000601c087812 */ /* 0x040fe400078efcff */
[----:B------:R-:W-:Y:S02]  /*0960*/  LOP3.LUT R20, R28, 0x140, RZ, 0xfc, !PT ;  /* 0x000001401c147812 */ /* 0x000fe400078efcff */
[----:B------:R-:W-:Y:S02]  /*0970*/  ISETP.GE.AND P4, PT, R8, UR7, PT ;  /* 0x0000000708007c0c */ /* 0x000fe4000bf86270 */
[----:B------:R-:W-:Y:S02]  /*0980*/  CS2R R8, SRZ ;  /* 0x0000000000087805 */ /* 0x000fe4000001ff00 */
        /* <DEDUP_REMOVED lines=15> */
[----:B------:R-:W-:Y:S01]  /*0a80*/  P2R R34, PR, RZ, 0x20 ;  /* 0x00000020ff227803 */ /* 0x000fe20000000000 */
[----:B------:R-:W5:Y:S01]  /*0a90*/  @!P3 LDG.E R10, desc[UR26][R4.64+0x200] ;  /* 0x0002001a040ab981 */ /* 0x000f62000c1e1900 */
[----:B------:R-:W-:Y:S02]  /*0aa0*/  P2R R15, PR, RZ, 0x1 ;  /* 0x00000001ff0f7803 */ /* 0x000fe40000000000 */
[----:B------:R-:W-:Y:S01]  /*0ab0*/  P2R R32, PR, RZ, 0x40 ;  /* 0x00000040ff207803 */ /* 0x000fe20000000000 */
[----:B------:R-:W5:Y:S01]  /*0ac0*/  @!P1 LDG.E R12, desc[UR26][R4.64+0x300] ;  /* 0x0003001a040c9981 */ /* 0x000f62000c1e1900 */
[----:B------:R-:W-:-:S03]  /*0ad0*/  MOV R25, RZ ;  /* 0x000000ff00197202 */ /* 0x000fc60000000f00 */
[----:B------:R-:W5:Y:S04]  /*0ae0*/  @!P2 LDG.E R11, desc[UR26][R4.64+0x280] ;  /* 0x0002801a040ba981 */ /* 0x000f68000c1e1900 */
[----:B------:R-:W5:Y:S01]  /*0af0*/  @!P0 LDG.E R16, desc[UR26][R4.64+0x400] ;  /* 0x0004001a04108981 */ /* 0x000f62000c1e1900 */
[----:B------:R-:W-:-:S04]  /*0b00*/  ISETP.GE.AND P0, PT, R17, UR7, PT ;  /* 0x0000000711007c0c */ /* 0x000fc8000bf06270 */
[----:B------:R-:W-:Y:S02]  /*0b10*/  P2R R31, PR, RZ, 0x1 ;  /* 0x00000001ff1f7803 */ /* 0x000fe40000000000 */
[----:B------:R-:W-:-:S07]  /*0b20*/  ISETP.GE.AND P1, PT, R20, UR7, PT ;  /* 0x0000000714007c0c */ /* 0x000fce000bf26270 */
[----:B------:R-:W5:Y:S01]  /*0b30*/  @!P0 LDG.E R19, desc[UR26][R4.64+0x480] ;  /* 0x0004801a04138981 */ /* 0x000f62000c1e1900 */
[----:B------:R-:W-:-:S04]  /*0b40*/  ISETP.NE.AND P0, PT, R15, RZ, PT ;  /* 0x000000ff0f00720c */ /* 0x000fc80003f05270 */
[----:B------:R-:W-:Y:S01]  /*0b50*/  P2R R33, PR, RZ, 0x1 ;  /* 0x00000001ff217803 */ /* 0x000fe20000000000 */
[----:B------:R-:W5:Y:S01]  /*0b60*/  @!P1 LDG.E R21, desc[UR26][R4.64+0x500] ;  /* 0x0005001a04159981 */ /* 0x000f62000c1e1900 */
[----:B------:R-:W-:Y:S02]  /*0b70*/  ISETP.NE.AND P0, PT, R13, RZ, PT ;  /* 0x000000ff0d00720c */ /* 0x000fe40003f05270 */
[----:B------:R-:W-:Y:S02]  /*0b80*/  LOP3.LUT R13, R28, 0x1c0, RZ, 0xfc, !PT ;  /* 0x000001c01c0d7812 */ /* 0x000fe400078efcff */
[----:B------:R-:W-:Y:S02]  /*0b90*/  ISETP.GE.AND P2, PT, R22, UR7, PT ;  /* 0x0000000716007c0c */ /* 0x000fe4000bf46270 */
[----:B------:R-:W-:Y:S02]  /*0ba0*/  LOP3.LUT R17, R28, 0x1e0, RZ, 0xfc, !PT ;  /* 0x000001e01c117812 */ /* 0x000fe400078efcff */
[----:B------:R-:W-:-:S02]  /*0bb0*/  ISETP.GE.AND P3, PT, R24, UR7, PT ;  /* 0x0000000718007c0c */ /* 0x000fc4000bf66270 */
[----:B------:R-:W-:Y:S02]  /*0bc0*/  ISETP.GE.AND P4, PT, R26, UR7, PT ;  /* 0x000000071a007c0c */ /* 0x000fe4000bf86270 */
[----:B------:R-:W-:Y:S02]  /*0bd0*/  ISETP.GE.AND P5, PT, R13, UR7, PT ;  /* 0x000000070d007c0c */ /* 0x000fe4000bfa6270 */
[----:B------:R-:W-:Y:S01]  /*0be0*/  ISETP.GE.AND P6, PT, R17, UR7, PT ;  /* 0x0000000711007c0c */ /* 0x000fe2000bfc6270 */
[----:B------:R-:W-:Y:S01]  /*0bf0*/  IMAD.MOV.U32 R15, RZ, RZ, RZ ;  /* 0x000000ffff0f7224 */ /* 0x000fe200078e00ff */
[----:B------:R-:W-:Y:S01]  /*0c00*/  MOV R20, RZ ;  /* 0x000000ff00147202 */ /* 0x000fe20000000f00 */
        /* <DEDUP_REMOVED lines=8> */
[----:B------:R-:W-:Y:S01]  /*0c90*/  ISETP.NE.AND P0, PT, R38, RZ, PT ;  /* 0x000000ff2600720c */ /* 0x000fe20003f05270 */
[----:B------:R-:W-:-:S03]  /*0ca0*/  UMOV UR7, 0x400 ;  /* 0x0000040000077882 */ /* 0x000fc60000000000 */
[----:B------:R-:W-:Y:S02]  /*0cb0*/  P2R R43, PR, RZ, 0x1 ;  /* 0x00000001ff2b7803 */ /* 0x000fe40000000000 */
[----:B------:R-:W-:-:S04]  /*0cc0*/  ISETP.NE.AND P0, PT, R37, RZ, PT ;  /* 0x000000ff2500720c */ /* 0x000fc80003f05270 */
[----:B------:R-:W-:Y:S02]  /*0cd0*/  P2R R44, PR, RZ, 0x1 ;  /* 0x00000001ff2c7803 */ /* 0x000fe40000000000 */
[----:B------:R-:W-:Y:S01]  /*0ce0*/  ISETP.NE.AND P0, PT, R36, RZ, PT ;  /* 0x000000ff2400720c */ /* 0x000fe20003f05270 */
        /* <DEDUP_REMOVED lines=8> */
[-C--:B------:R-:W-:Y:S01]  /*0d70*/  LEA.HI.SX32 R24, R24, R13.reuse, 0x1b ;  /* 0x0000000d18187211 */ /* 0x080fe200078fdaff */
[----:B------:R-:W-:Y:S01]  /*0d80*/  VIADD R4, R13, 0xa0 ;  /* 0x000000a00d047836 */ /* 0x000fe20000000000 */
[-C--:B------:R-:W-:Y:S02]  /*0d90*/  LEA.HI.SX32 R26, R26, R13.reuse, 0x1b ;  /* 0x0000000d1a1a7211 */ /* 0x080fe400078fdaff */
[----:B------:R-:W-:Y:S02]  /*0da0*/  LEA R92, R17, UR23, 0x2 ;  /* 0x00000017115c7c11 */ /* 0x000fe4000f8e10ff */
[----:B------:R-:W-:Y:S02]  /*0db0*/  LEA.HI.SX32 R28, R28, R13, 0x1b ;  /* 0x0000000d1c1c7211 */ /* 0x000fe400078fdaff */
[----:B------:R-:W-:Y:S02]  /*0dc0*/  LEA R87, R22, UR23, 0x2 ;  /* 0x0000001716577c11 */ /* 0x000fe4000f8e10ff */
[----:B------:R-:W-:-:S02]  /*0dd0*/  LEA R86, R24, UR23, 0x2 ;  /* 0x0000001718567c11 */ /* 0x000fc4000f8e10ff */
[C---:B------:R-:W-:Y:S02]  /*0de0*/  IADD3 R22, PT, PT, R13.reuse, 0xc0, RZ ;  /* 0x000000c00d167810 */ /* 0x040fe40007ffe0ff */
[----:B------:R-:W-:Y:S02]  /*0df0*/  IADD3 R24, PT, PT, R13, 0xe0, RZ ;  /* 0x000000e00d187810 */ /* 0x000fe40007ffe0ff */
[----:B------:R-:W-:Y:S02]  /*0e00*/  P2R R48, PR, RZ, 0x1 ;  /* 0x00000001ff307803 */ /* 0x000fe40000000000 */
[----:B------:R-:W-:Y:S02]  /*0e10*/  LEA R85, R26, UR23, 0x2 ;  /* 0x000000171a557c11 */ /* 0x000fe4000f8e10ff */
[----:B------:R-:W-:Y:S02]  /*0e20*/  ISETP.NE.AND P0, PT, R35, RZ, PT ;  /* 0x000000ff2300720c */ /* 0x000fe40003f05270 */
[----:B------:R-:W-:-:S02]  /*0e30*/  LEA R84, R28, UR23, 0x2 ;  /* 0x000000171c547c11 */ /* 0x000fc4000f8e10ff */
[-C--:B------:R-:W-:Y:S02]  /*0e40*/  LEA.HI.SX32 R4, R4, R13.reuse, 0x1b ;  /* 0x0000000d04047211 */ /* 0x080fe400078fdaff */
[-C--:B------:R-:W-:Y:S02]  /*0e50*/  LEA.HI.SX32 R22, R22, R13.reuse, 0x1b ;  /* 0x0000000d16167211 */ /* 0x080fe400078fdaff */
[----:B------:R-:W-:Y:S02]  /*0e60*/  LEA.HI.SX32 R24, R24, R13, 0x1b ;  /* 0x0000000d18187211 */ /* 0x000fe400078fdaff */
[----:B------:R-:W-:Y:S02]  /*0e70*/  IADD3 R26, PT, PT, R13, 0x100, RZ ;  /* 0x000001000d1a7810 */ /* 0x000fe40007ffe0ff */
[----:B------:R-:W-:Y:S02]  /*0e80*/  P2R R47, PR, RZ, 0x1 ;  /* 0x00000001ff2f7803 */ /* 0x000fe40000000000 */
[----:B------:R-:W-:-:S02]  /*0e90*/  ISETP.NE.AND P0, PT, R34, RZ, PT ;  /* 0x000000ff2200720c */ /* 0x000fc40003f05270 */
[----:B------:R-:W-:Y:S02]  /*0ea0*/  LEA R83, R4, UR23, 0x2 ;  /* 0x0000001704537c11 */ /* 0x000fe4000f8e10ff */
[----:B------:R-:W-:Y:S02]  /*0eb0*/  LEA R82, R22, UR23, 0x2 ;  /* 0x0000001716527c11 */ /* 0x000fe4000f8e10ff */
[----:B------:R-:W-:Y:S02]  /*0ec0*/  LEA R81, R24, UR23, 0x2 ;  /* 0x0000001718517c11 */ /* 0x000fe4000f8e10ff */
[C---:B------:R-:W-:Y:S02]  /*0ed0*/  IADD3 R28, PT, PT, R13.reuse, 0x120, RZ ;  /* 0x000001200d1c7810 */ /* 0x040fe40007ffe0ff */
[----:B------:R-:W-:Y:S02]  /*0ee0*/  LEA.HI.SX32 R26, R26, R13, 0x1b ;  /* 0x0000000d1a1a7211 */ /* 0x000fe400078fdaff */
[----:B------:R-:W-:-:S02]  /*0ef0*/  IADD3 R4, PT, PT, R13, 0x140, RZ ;  /* 0x000001400d047810 */ /* 0x000fc40007ffe0ff */
[C---:B------:R-:W-:Y:S02]  /*0f00*/  IADD3 R22, PT, PT, R13.reuse, 0x1c0, RZ ;  /* 0x000001c00d167810 */ /* 0x040fe40007ffe0ff */
[----:B------:R-:W-:Y:S02]  /*0f10*/  IADD3 R24, PT, PT, R13, 0x1e0, RZ ;  /* 0x000001e00d187810 */ /* 0x000fe40007ffe0ff */
[----:B------:R-:W-:Y:S02]  /*0f20*/  P2R R46, PR, RZ, 0x1 ;  /* 0x00000001ff2e7803 */ /* 0x000fe40000000000 */
[----:B------:R-:W-:Y:S02]  /*0f30*/  ISETP.NE.AND P0, PT, R32, RZ, PT ;  /* 0x000000ff2000720c */ /* 0x000fe40003f05270 */
[----:B------:R-:W-:Y:S02]  /*0f40*/  LEA.HI.SX32 R28, R28, R13, 0x1b ;  /* 0x0000000d1c1c7211 */ /* 0x000fe400078fdaff */
[----:B------:R-:W-:-:S02]  /*0f50*/  LEA R80, R26, UR23, 0x2 ;  /* 0x000000171a507c11 */ /* 0x000fc4000f8e10ff */
[-C--:B------:R-:W-:Y:S02]  /*0f60*/  LEA.HI.SX32 R4, R4, R13.reuse, 0x1b ;  /* 0x0000000d04047211 */ /* 0x080fe400078fdaff */
[-C--:B------:R-:W-:Y:S02]  /*0f70*/  LEA.HI.SX32 R22, R22, R13.reuse, 0x1b ;  /* 0x0000000d16167211 */ /* 0x080fe400078fdaff */
[----:B------:R-:W-:Y:S02]  /*0f80*/  LEA.HI.SX32 R24, R24, R13, 0x1b ;  /* 0x0000000d18187211 */ /* 0x000fe400078fdaff */
[----:B------:R-:W-:Y:S02]  /*0f90*/  P2R R45, PR, RZ, 0x1 ;  /* 0x00000001ff2d7803 */ /* 0x000fe40000000000 */
[----:B------:R-:W-:Y:S02]  /*0fa0*/  ISETP.NE.AND P0, PT, R30, RZ, PT ;  /* 0x000000ff1e00720c */ /* 0x000fe40003f05270 */
[----:B------:R-:W-:-:S02]  /*0fb0*/  LEA R79, R28, UR23, 0x2 ;  /* 0x000000171c4f7c11 */ /* 0x000fc4000f8e10ff */
[----:B------:R-:W-:Y:S02]  /*0fc0*/  LEA R78, R4, UR23, 0x2 ;  /* 0x00000017044e7c11 */ /* 0x000fe4000f8e10ff */
[----:B------:R-:W-:Y:S02]  /*0fd0*/  LEA R22, R22, UR23, 0x2 ;  /* 0x0000001716167c11 */ /* 0x000fe4000f8e10ff */
[----:B------:R-:W-:Y:S01]  /*0fe0*/  LEA R24, R24, UR23, 0x2 ;  /* 0x0000001718187c11 */ /* 0x000fe2000f8e10ff */
[----:B------:R-:W-:Y:S01]  /*0ff0*/  HFMA2 R5, -RZ, RZ, 0, 0 ;  /* 0x00000000ff057431 */ /* 0x000fe200000001ff */
[----:B--2---:R0:W-:Y:S04]  /*1000*/  STS [R92], R6 ;  /* 0x000000065c007388 */ /* 0x0041e80000000800 */
[----:B---3--:R-:W-:Y:S04]  /*1010*/  STS [R87+0x80], R7 ;  /* 0x0000800757007388 */ /* 0x008fe80000000800 */
[----:B----4-:R1:W-:Y:S01]  /*1020*/  STS [R86+0x100], R8 ;  /* 0x0001000856007388 */ /* 0x0103e20000000800 */
[----:B0-----:R-:W-:-:S03]  /*1030*/  IADD3 R6, PT, PT, R13, 0x160, RZ ;  /* 0x000001600d067810 */ /* 0x001fc60007ffe0ff */
[----:B-----5:R-:W-:Y:S01]  /*1040*/  STS [R85+0x180], R9 ;  /* 0x0001800955007388 */ /* 0x020fe20000000800 */
[----:B-1----:R-:W-:-:S03]  /*1050*/  VIADD R8, R13, 0x180 ;  /* 0x000001800d087836 */ /* 0x002fc60000000000 */
[----:B------:R0:W-:Y:S01]  /*1060*/  STS [R84+0x200], R10 ;  /* 0x0002000a54007388 */ /* 0x0001e20000000800 */
[-C--:B------:R-:W-:Y:S02]  /*1070*/  LEA.HI.SX32 R6, R6, R13.reuse, 0x1b ;  /* 0x0000000d06067211 */ /* 0x080fe400078fdaff */
[-C--:B------:R-:W-:Y:S02]  /*1080*/  LEA.HI.SX32 R8, R8, R13.reuse, 0x1b ;  /* 0x0000000d08087211 */ /* 0x080fe400078fdaff */
[----:B0-----:R-:W-:Y:S01]  /*1090*/  IADD3 R10, PT, PT, R13, 0x1a0, RZ ;  /* 0x000001a00d0a7810 */ /* 0x001fe20007ffe0ff */
[----:B------:R-:W-:Y:S03]  /*10a0*/  STS [R83+0x280], R11 ;  /* 0x0002800b53007388 */ /* 0x000fe60000000800 */
[----:B------:R-:W-:Y:S01]  /*10b0*/  LEA.HI.SX32 R10, R10, R13, 0x1b ;  /* 0x0000000d0a0a7211 */ /* 0x000fe200078fdaff */
[----:B------:R-:W-:Y:S01]  /*10c0*/  IMAD R13, R39, 0xf, R13 ;  /* 0x0000000f270d7824 */ /* 0x000fe200078e020d */
[----:B------:R0:W-:Y:S01]  /*10d0*/  STS [R82+0x300], R12 ;  /* 0x0003000c52007388 */ /* 0x0001e20000000800 */
[----:B------:R-:W-:-:S02]  /*10e0*/  LEA R77, R6, UR23, 0x2 ;  /* 0x00000017064d7c11 */ /* 0x000fc4000f8e10ff */
[----:B------:R-:W-:Y:S01]  /*10f0*/  LEA R75, R10, UR23, 0x2 ;  /* 0x000000170a4b7c11 */ /* 0x000fe2000f8e10ff */
[----:B------:R1:W-:Y:S01]  /*1100*/  STS [R81+0x380], R14 ;  /* 0x0003800e51007388 */ /* 0x0003e20000000800 */
[----:B------:R-:W-:Y:S01]  /*1110*/  LEA R76, R8, UR23, 0x2 ;  /* 0x00000017084c7c11 */ /* 0x000fe2000f8e10ff */
[C---:B------:R-:W-:Y:S01]  /*1120*/  VIADD R10, R13.reuse, 0x4 ;  /* 0x000000040d0a7836 */ /* 0x040fe20000000000 */
[C---:B------:R-:W-:Y:S01]  /*1130*/  IADD3 R4, PT, PT, R13.reuse, 0x1, RZ ;  /* 0x000000010d047810 */ /* 0x040fe20007ffe0ff */
[----:B------:R2:W-:Y:S01]  /*1140*/  STS [R80+0x400], R16 ;  /* 0x0004001050007388 */ /* 0x0005e20000000800 */
[C---:B------:R-:W-:Y:S01]  /*1150*/  VIADD R32, R13.reuse, 0xb ;  /* 0x0000000b0d207836 */ /* 0x040fe20000000000 */
[C---:B------:R-:W-:Y:S02]  /*1160*/  IADD3 R6, PT, PT, R13.reuse, 0x2, RZ ;  /* 0x000000020d067810 */ /* 0x040fe40007ffe0ff */
[C---:B------:R-:W-:Y:S02]  /*1170*/  IADD3 R8, PT, PT, R13.reuse, 0x3, RZ ;  /* 0x000000030d087810 */ /* 0x040fe40007ffe0ff */
[----:B0-----:R-:W-:-:S02]  /*1180*/  IADD3 R12, PT, PT, R13, 0x5, RZ ;  /* 0x000000050d0c7810 */ /* 0x001fc40007ffe0ff */
[C---:B-1----:R-:W-:Y:S02]  /*1190*/  IADD3 R14, PT, PT, R13.reuse, 0x6, RZ ;  /* 0x000000060d0e7810 */ /* 0x042fe40007ffe0ff */
[C---:B--2---:R-:W-:Y:S02]  /*11a0*/  IADD3 R16, PT, PT, R13.reuse, 0x7, RZ ;  /* 0x000000070d107810 */ /* 0x044fe40007ffe0ff */
[C---:B------:R-:W-:Y:S02]  /*11b0*/  IADD3 R26, PT, PT, R13.reuse, 0x8, RZ ;  /* 0x000000080d1a7810 */ /* 0x040fe40007ffe0ff */
[C---:B------:R-:W-:Y:S02]  /*11c0*/  IADD3 R28, PT, PT, R13.reuse, 0x9, RZ ;  /* 0x000000090d1c7810 */ /* 0x040fe40007ffe0ff */
[C---:B------:R-:W-:Y:S02]  /*11d0*/  IADD3 R30, PT, PT, R13.reuse, 0xa, RZ ;  /* 0x0000000a0d1e7810 */ /* 0x040fe40007ffe0ff */
[----:B------:R-:W-:-:S02]  /*11e0*/  IADD3 R34, PT, PT, R13, 0xc, RZ ;  /* 0x0000000c0d227810 */ /* 0x000fc40007ffe0ff */
[C---:B------:R-:W-:Y:S02]  /*11f0*/  IADD3 R36, PT, PT, R13.reuse, 0xd, RZ ;  /* 0x0000000d0d247810 */ /* 0x040fe40007ffe0ff */
[C---:B------:R-:W-:Y:S02]  /*1200*/  IADD3 R38, PT, PT, R13.reuse, 0xe, RZ ;  /* 0x0000000e0d267810 */ /* 0x040fe40007ffe0ff */
        /* <DEDUP_REMOVED lines=78> */
[----:B------:R-:W-:Y:S02]  /*16f0*/  ISETP.NE.AND P0, PT, R33, RZ, PT ;  /* 0x000000ff2100720c */ /* 0x000fe40003f05270 */
[----:B0-----:R-:W-:Y:S01]  /*1700*/  CS2R R14, SRZ ;  /* 0x00000000000e7805 */ /* 0x001fe2000001ff00 */
[----:B-1----:R-:W-:Y:S01]  /*1710*/  HFMA2 R20, -RZ, RZ, 0, 0 ;  /* 0x00000000ff147431 */ /* 0x002fe200000001ff */
[----:B------:R-:W-:Y:S01]  /*1720*/  CS2R R16, SRZ ;  /* 0x0000000000107805 */ /* 0x000fe2000001ff00 */
[----:B------:R-:W-:-:S03]  /*1730*/  IMAD.MOV.U32 R19, RZ, RZ, RZ ;  /* 0x000000ffff137224 */ /* 0x000fc600078e00ff */
[----:B------:R-:W5:Y:S04]  /*1740*/  @!P1 LDG.E R14, desc[UR26][R2.64+0x500] ;  /* 0x0005001a020e9981 */ /* 0x000f68000c1e1900 */
[----:B------:R-:W5:Y:S04]  /*1750*/  @!P2 LDG.E R15, desc[UR26][R2.64+0x580] ;  /* 0x0005801a020fa981 */ /* 0x000f68000c1e1900 */
[----:B------:R-:W5:Y:S01]  /*1760*/  @!P0 LDG.E R12, desc[UR26][R2.64+0x400] ;  /* 0x0004001a020c8981 */ /* 0x000f62000c1e1900 */
[----:B------:R-:W-:-:S03]  /*1770*/  ISETP.NE.AND P0, PT, R31, RZ, PT ;  /* 0x000000ff1f00720c */ /* 0x000fc60003f05270 */
        /* <DEDUP_REMOVED lines=118> */
.L_x_903:
[----:B------:R-:W-:Y:S05]  /*1ee0*/  BSYNC.RECONVERGENT B0 ;  /* 0x0000000000007941 */ /* 0x000fea0003800200 */
.L_x_902:
        /* <DEDUP_REMOVED lines=34> */
.L_x_905:
[----:B------:R-:W-:Y:S05]  /*2110*/  BSYNC.RECONVERGENT B0 ;  /* 0x0000000000007941 */ /* 0x000fea0003800200 */
.L_x_904:
        /* <DEDUP_REMOVED lines=36> */
.L_x_907:
[----:B------:R-:W-:Y:S05]  /*2360*/  BSYNC.RECONVERGENT B0 ;  /* 0x0000000000007941 */ /* 0x000fea0003800200 */
.L_x_906:
        /* <DEDUP_REMOVED lines=34> */
.L_x_909:
[----:B------:R-:W-:Y:S05]  /*2590*/  BSYNC.RECONVERGENT B0 ;  /* 0x0000000000007941 */ /* 0x000fea0003800200 */
.L_x_908:
        /* <DEDUP_REMOVED lines=36> */
.L_x_911:
[----:B------:R-:W-:Y:S05]  /*27e0*/  BSYNC.RECONVERGENT B0 ;  /* 0x0000000000007941 */ /* 0x000fea0003800200 */
.L_x_910:
        /* <DEDUP_REMOVED lines=34> */
.L_x_913:
[----:B------:R-:W-:Y:S05]  /*2a10*/  BSYNC.RECONVERGENT B0 ;  /* 0x0000000000007941 */ /* 0x000fea0003800200 */
.L_x_912:
[----:B------:R-:W-:Y:S01]  /*2a20*/  ISETP.EQ.OR P0, PT, RZ, UR7, P0 ;  /* 0x00000007ff007c0c */ /* 0x000fe20008702670 */
[----:B------:R-:W-:Y:S01]  /*2a30*/  BSSY.RECONVERGENT B0, `(.L_x_914) ;  /* 0x0000023000007945 */ /* 0x000fe20003800200 */
[----:B------:R-:W-:Y:S01]  /*2a40*/  FSETP.GTU.FTZ.AND P2, PT, R13, 20, PT ;  /* 0x41a000000d00780b */ /* 0x000fe20003f5c000 */
[----:B------:R-:W-:Y:S01]  /*2a50*/  FADD.FTZ R14, R14, UR5 ;  /* 0x000000050e0e7e21 */ /* 0x000fe20008010000 */
[----:B------:R-:W-:-:S09]  /*2a60*/  ISETP.EQ.OR P1, PT, RZ, UR7, P1 ;  /* 0x00000007ff007c0c */ /* 0x000fd20008f22670 */
        /* <DEDUP_REMOVED lines=31> */
.L_x_915:
[----:B------:R-:W-:Y:S05]  /*2c60*/  BSYNC.RECONVERGENT B0 ;  /* 0x0000000000007941 */ /* 0x000fea0003800200 */
.L_x_914:
        /* <DEDUP_REMOVED lines=34> */
.L_x_917:
[----:B------:R-:W-:Y:S05]  /*2e90*/  BSYNC.RECONVERGENT B0 ;  /* 0x0000000000007941 */ /* 0x000fea0003800200 */
.L_x_916:
        /* <DEDUP_REMOVED lines=36> */
.L_x_919:
[----:B------:R-:W-:Y:S05]  /*30e0*/  BSYNC.RECONVERGENT B0 ;  /* 0x0000000000007941 */ /* 0x000fea0003800200 */
.L_x_918:
[----:B------:R-:W-:Y:S01]  /*30f0*/  BSSY.RECONVERGENT B0, `(.L_x_920) ;  /* 0x0000027000007945 */ /* 0x000fe20003800200 */
[----:B------:R-:W-:Y:S01]  /*3100*/  LOP3.LUT R34, R18, 0x1f, RZ, 0xc0, !PT ;  /* 0x0000001f12227812 */ /* 0x000fe200078ec0ff */
[----:B------:R-:W-:Y:S01]  /*3110*/  FMUL.FTZ R20, R61, UR4 ;  /* 0x000000043d147c20 */ /* 0x000fe20008410000 */
[----:B------:R-:W-:Y:S01]  /*3120*/  FSETP.GTU.FTZ.AND P4, PT, R16, 20, PT ;  /* 0x41a000001000780b */ /* 0x000fe20003f9c000 */
[----:B------:R-:W-:Y:S01]  /*3130*/  FMUL.FTZ R21, R60, UR4 ;  /* 0x000000043c157c20 */ /* 0x000fe20008410000 */
[----:B------:R-:W-:Y:S01]  /*3140*/  FMUL.FTZ R22, R59, UR4 ;  /* 0x000000043b167c20 */ /* 0x000fe20008410000 */
[----:B------:R-:W-:Y:S01]  /*3150*/  FMUL.FTZ R17, R58, UR4 ;  /* 0x000000043a117c20 */ /* 0x000fe20008410000 */
[----:B------:R-:W-:Y:S01]  /*3160*/  FADD.FTZ R18, R19, UR5 ;  /* 0x0000000513127e21 */ /* 0x000fe20008010000 */
[----:B------:R-:W-:Y:S08]  /*3170*/  @P5 BRA `(.L_x_921) ;  /* 0x0000000000785947 */ /* 0x000ff00003800000 */
        /* <DEDUP_REMOVED lines=30> */
.L_x_921:
[----:B------:R-:W-:Y:S05]  /*3360*/  BSYNC.RECONVERGENT B0 ;  /* 0x0000000000007941 */ /* 0x000fea0003800200 */
.L_x_920:
        /* <DEDUP_REMOVED lines=45> */
.L_x_923:
[----:B------:R-:W-:Y:S05]  /*3640*/  BSYNC.RECONVERGENT B0 ;  /* 0x0000000000007941 */ /* 0x000fea0003800200 */
.L_x_922:
        /* <DEDUP_REMOVED lines=32> */
.L_x_925:
[----:B------:R-:W-:Y:S05]  /*3850*/  BSYNC.RECONVERGENT B0 ;  /* 0x0000000000007941 */ /* 0x000fea0003800200 */
.L_x_924:
        /* <DEDUP_REMOVED lines=32> */
.L_x_927:
[----:B------:R-:W-:Y:S05]  /*3a60*/  BSYNC.RECONVERGENT B0 ;  /* 0x0000000000007941 */ /* 0x000fea0003800200 */
.L_x_926:
        /* <DEDUP_REMOVED lines=32> */
.L_x_929:
[----:B------:R-:W-:Y:S05]  /*3c70*/  BSYNC.RECONVERGENT B0 ;  /* 0x0000000000007941 */ /* 0x000fea0003800200 */
.L_x_928:
        /* <DEDUP_REMOVED lines=32> */
.L_x_931:
[----:B------:R-:W-:Y:S05]  /*3e80*/  BSYNC.RECONVERGENT B0 ;  /* 0x0000000000007941 */ /* 0x000fea0003800200 */
.L_x_930:
        /* <DEDUP_REMOVED lines=32> */
.L_x_933:
[----:B------:R-:W-:Y:S05]  /*4090*/  BSYNC.RECONVERGENT B0 ;  /* 0x0000000000007941 */ /* 0x000fea0003800200 */
.L_x_932:
[----:B------:R-:W0:Y:S01]  /*40a0*/  LDCU UR7, c[0x0][0x38c] ;  /* 0x00007180ff0777ac */ /* 0x000e220008000800 */
        /* <DEDUP_REMOVED lines=11> */
[----:B------:R-:W-:Y:S01]  /*4160*/  ISETP.NE.AND P0, PT, RZ, UR6, PT ;  /* 0x00000006ff007c0c */ /* 0x000fe2000bf05270 */
[----:B------:R-:W-:Y:S01]  /*4170*/  USHF.L.U32 UR7, UR6, 0xb, URZ ;  /* 0x0000000b06077899 */ /* 0x000fe200080006ff */
[----:B------:R-:W-:Y:S01]  /*4180*/  LOP3.LUT R62, R62, 0xfeffffff, RZ, 0xc0, !PT ;  /* 0xfeffffff3e3e7812 */ /* 0x000fe200078ec0ff */
[----:B------:R-:W1:Y:S01]  /*4190*/  LDCU.64 UR12, c[0x0][0x3a0] ;  /* 0x00007400ff0c77ac */ /* 0x000e620008000a00 */
        /* <DEDUP_REMOVED lines=13> */
[----:B------:R-:W-:Y:S01]  /*4270*/  @P1 LOP3.LUT R62, R62, 0x1000000, RZ, 0xfc, !PT ;  /* 0x010000003e3e1812 */ /* 0x000fe200078efcff */
[----:B------:R-:W-:Y:S01]  /*4280*/  FMUL.FTZ R57, R57, R6 ;  /* 0x0000000639397220 */ /* 0x000fe20000410000 */
[----:B------:R-:W-:Y:S01]  /*4290*/  FMUL.FTZ R58, R58, R5 ;  /* 0x000000053a3a7220 */ /* 0x000fe20000410000 */
[----:B------:R-:W-:Y:S01]  /*42a0*/  FMUL.FTZ R59, R59, R4 ;  /* 0x000000043b3b7220 */ /* 0x000fe20000410000 */
[----:B------:R-:W-:Y:S01]  /*42b0*/  LOP3.LUT R62, R62, 0xfbffffff, RZ, 0xc0, !PT ;  /* 0xfbffffff3e3e7812 */ /* 0x000fe200078ec0ff */
[----:B------:R-:W-:Y:S01]  /*42c0*/  FMUL.FTZ R60, R60, R3 ;  /* 0x000000033c3c7220 */ /* 0x000fe20000410000 */
[----:B-1----:R-:W-:Y:S01]  /*42d0*/  UIMAD.WIDE.U32 UR8, UR14, UR12, URZ ;  /* 0x0000000c0e0872a5 */ /* 0x002fe2000f8e00ff */
[----:B------:R-:W-:Y:S01]  /*42e0*/  FMUL.FTZ R61, R61, R2 ;  /* 0x000000023d3d7220 */ /* 0x000fe20000410000 */
[----:B------:R-:W1:Y:S02]  /*42f0*/  LDCU UR40, c[0x0][0x38c] ;  /* 0x00007180ff2877ac */ /* 0x000e640008000800 */
[----:B------:R-:W-:Y:S01]  /*4300*/  UIMAD UR14, UR14, UR13, UR9 ;  /* 0x0000000d0e0e72a4 */ /* 0x000fe2000f8e0209 */
[----:B0-----:R-:W-:Y:S01]  /*4310*/  IMAD.SHL.U32 R0, R40, 0x20, RZ ;  /* 0x0000002028007824 */ /* 0x001fe200078e00ff */
[----:B------:R-:W0:Y:S04]  /*4320*/  LDCU UR15, c[0x0][0x388] ;  /* 0x00007100ff0f77ac */ /* 0x000e280008000800 */
[----:B------:R-:W-:Y:S01]  /*4330*/  LOP3.LUT R40, R0, R40, RZ, 0xfc, !PT ;  /* 0x0000002800287212 */ /* 0x000fe200078efcff */
[----:B------:R-:W2:Y:S03]  /*4340*/  LDCU.64 UR28, c[0x0][0x3a8] ;  /* 0x00007500ff1c77ac */ /* 0x000ea60008000a00 */
[----:B------:R-:W-:Y:S01]  /*4350*/  LOP3.LUT R0, R40, 0x7c1f, RZ, 0xc0, !PT ;  /* 0x00007c1f28007812 */ /* 0x000fe200078ec0ff */
[----:B------:R-:W3:Y:S03]  /*4360*/  LDCU.64 UR30, c[0x0][0x440] ;  /* 0x00008800ff1e77ac */ /* 0x000ee60008000a00 */
[----:B------:R-:W-:Y:S01]  /*4370*/  ISETP.GE.AND P0, PT, R0, UR24, PT ;  /* 0x0000001800007c0c */ /* 0x000fe2000bf06270 */
[----:B------:R-:W4:Y:S01]  /*4380*/  LDCU.64 UR32, c[0x0][0x480] ;  /* 0x00009000ff2077ac */ /* 0x000f220008000a00 */
[----:B------:R-:W0:Y:S01]  /*4390*/  LDCU.64 UR34, c[0x0][0x3c0] ;  /* 0x00007800ff2277ac */ /* 0x000e220008000a00 */
[----:B------:R-:W0:Y:S10]  /*43a0*/  LDCU.64 UR36, c[0x0][0x3e0] ;  /* 0x00007c00ff2477ac */ /* 0x000e340008000a00 */
[----:B------:R-:W-:Y:S01]  /*43b0*/  @P0 LOP3.LUT R62, R62, 0x4000000, RZ, 0xfc, !PT ;  /* 0x040000003e3e0812 */ /* 0x000fe200078efcff */
[----:B-12---:R-:W-:-:S06]  /*43c0*/  UMOV UR7, URZ ;  /* 0x000000ff00077c82 */ /* 0x006fcc0008000000 */
.L_x_940:
[----:B------:R-:W1:Y:S01]  /*43d0*/  S2R R0, SR_TID.X ;  /* 0x0000000000007919 */ /* 0x000e620000002100 */
[----:B------:R-:W-:Y:S01]  /*43e0*/  HFMA2 R41, -RZ, RZ, 0, 0 ;  /* 0x00000000ff297431 */ /* 0x000fe200000001ff */
[----:B0-----:R-:W-:Y:S01]  /*43f0*/  MOV R45, UR34 ;  /* 0x00000022002d7c02 */ /* 0x001fe20008000f00 */
[----:B------:R-:W-:Y:S01]  /*4400*/  HFMA2 R122, -RZ, RZ, 0, 0 ;  /* 0x00000000ff7a7431 */ /* 0x000fe200000001ff */
[----:B------:R-:W-:Y:S01]  /*4410*/  MOV R47, UR36 ;  /* 0x00000024002f7c02 */ /* 0x000fe20008000f00 */
[----:B------:R-:W-:Y:S01]  /*4420*/  HFMA2 R130, -RZ, RZ, 0, 0 ;  /* 0x00000000ff827431 */ /* 0x000fe200000001ff */
[----:B------:R-:W-:Y:S02]  /*4430*/  MOV R43, UR35 ;  /* 0x00000023002b7c02 */ /* 0x000fe40008000f00 */
[----:B------:R-:W-:Y:S02]  /*4440*/  CS2R R132, SRZ ;  /* 0x0000000000847805 */ /* 0x000fe4000001ff00 */
[----:B------:R-:W-:Y:S01]  /*4450*/  MOV R126, RZ ;  /* 0x000000ff007e7202 */ /* 0x000fe20000000f00 */
[----:B------:R-:W-:Y:S01]  /*4460*/  HFMA2 R101, -RZ, RZ, 0, 0 ;  /* 0x00000000ff657431 */ /* 0x000fe200000001ff */
[----:B------:R-:W-:-:S02]  /*4470*/  MOV R82, RZ ;  /* 0x000000ff00527202 */ /* 0x000fc40000000f00 */
[----:B------:R-:W-:Y:S02]  /*4480*/  CS2R R106, SRZ ;  /* 0x00000000006a7805 */ /* 0x000fe4000001ff00 */
[----:B------:R-:W-:Y:S02]  /*4490*/  CS2R R74, SRZ ;  /* 0x00000000004a7805 */ /* 0x000fe4000001ff00 */
[----:B------:R-:W-:Y:S01]  /*44a0*/  MOV R121, RZ ;  /* 0x000000ff00797202 */ /* 0x000fe20000000f00 */
[----:B------:R-:W-:Y:S01]  /*44b0*/  IMAD.MOV.U32 R136, RZ, RZ, RZ ;  /* 0x000000ffff887224 */ /* 0x000fe200078e00ff */
[----:B------:R-:W-:Y:S01]  /*44c0*/  LOP3.LUT R62, R62, 0xff7fffff, RZ, 0xc0, !PT ;  /* 0xff7fffff3e3e7812 */ /* 0x000fe200078ec0ff */
[----:B------:R-:W-:Y:S01]  /*44d0*/  HFMA2 R80, -RZ, RZ, 0, 0 ;  /* 0x00000000ff507431 */ /* 0x000fe200000001ff */
[----:B------:R-:W-:Y:S02]  /*44e0*/  CS2R R140, SRZ ;  /* 0x00000000008c7805 */ /* 0x000fe4000001ff00 */
[----:B------:R-:W-:-:S02]  /*44f0*/  MOV R67, RZ ;  /* 0x000000ff00437202 */ /* 0x000fc40000000f00 */
[----:B------:R-:W-:Y:S01]  /*4500*/  CS2R R118, SRZ ;  /* 0x0000000000767805 */ /* 0x000fe2000001ff00 */
[----:B------:R-:W-:Y:S01]  /*4510*/  IMAD.MOV.U32 R79, RZ, RZ, RZ ;  /* 0x000000ffff4f7224 */ /* 0x000fe200078e00ff */
[----:B------:R-:W-:Y:S02]  /*4520*/  CS2R R102, SRZ ;  /* 0x0000000000667805 */ /* 0x000fe4000001ff00 */
[----:B------:R-:W-:Y:S01]  /*4530*/  MOV R71, RZ ;  /* 0x000000ff00477202 */ /* 0x000fe20000000f00 */
[----:B------:R-:W-:Y:S01]  /*4540*/  HFMA2 R77, -RZ, RZ, 0, 0 ;  /* 0x00000000ff4d7431 */ /* 0x000fe200000001ff */
[----:B------:R-:W-:Y:S01]  /*4550*/  MOV R50, RZ ;  /* 0x000000ff00327202 */ /* 0x000fe20000000f00 */
[----:B------:R-:W-:Y:S01]  /*4560*/  HFMA2 R63, -RZ, RZ, 0, 0 ;  /* 0x00000000ff3f7431 */ /* 0x000fe200000001ff */
[----:B------:R-:W-:Y:S02]  /*4570*/  MOV R108, RZ ;  /* 0x000000ff006c7202 */ /* 0x000fe40000000f00 */
[----:B------:R-:W-:-:S02]  /*4580*/  CS2R R104, SRZ ;  /* 0x0000000000687805 */ /* 0x000fc4000001ff00 */
[----:B-1----:R-:W-:-:S04]  /*4590*/  SHF.L.U32 R48, R0, 0x5, RZ ;  /* 0x0000000500307819 */ /* 0x002fc800000006ff */
[----:B------:R-:W-:-:S04]  /*45a0*/  LOP3.LUT R48, R48, R0, RZ, 0xfc, !PT ;  /* 0x0000000030307212 */ /* 0x000fc800078efcff */
[C---:B------:R-:W-:Y:S02]  /*45b0*/  LOP3.LUT R40, R48.reuse, 0x7c1f, RZ, 0xc0, !PT ;  /* 0x00007c1f30287812 */ /* 0x040fe400078ec0ff */
[----:B------:R-:W-:Y:S02]  /*45c0*/  LOP3.LUT R110, R48, 0x3e0, RZ, 0xfc, !PT ;  /* 0x000003e0306e7812 */ /* 0x000fe400078efcff */
[C---:B------:R-:W-:Y:S01]  /*45d0*/  LOP3.LUT R96, R40.reuse, 0xc0, RZ, 0xfc, !PT ;  /* 0x000000c028607812 */ /* 0x040fe200078efcff */
[--C-:B------:R-:W-:Y:S01]  /*45e0*/  IMAD.WIDE.U32 R44, R45, UR7, R40.reuse ;  /* 0x000000072d2c7c25 */ /* 0x100fe2000f8e0028 */
[C---:B------:R-:W-:Y:S02]  /*45f0*/  LOP3.LUT R95, R40.reuse, 0xe0, RZ, 0xfc, !PT ;  /* 0x000000e0285f7812 */ /* 0x040fe400078efcff */
[----:B------:R-:W-:Y:S01]  /*4600*/  LOP3.LUT R94, R40, 0x100, RZ, 0xfc, !PT ;  /* 0x00000100285e7812 */ /* 0x000fe200078efcff */
[----:B------:R-:W-:Y:S01]  /*4610*/  IMAD.WIDE.U32 R46, R47, UR7, R40 ;  /* 0x000000072f2e7c25 */ /* 0x000fe2000f8e0028 */
[----:B------:R-:W-:-:S02]  /*4620*/  MOV R41, UR37 ;  /* 0x0000002500297c02 */ /* 0x000fc40008000f00 */
[----:B------:R-:W-:Y:S01]  /*4630*/  LEA R42, P1, R44, UR19, 0x2 ;  /* 0x000000132c2a7c11 */ /* 0x000fe2000f8210ff */
[----:B------:R-:W-:Y:S01]  /*4640*/  IMAD R43, R43, UR7, R45 ;  /* 0x000000072b2b7c24 */ /* 0x000fe2000f8e022d */
[----:B------:R-:W-:Y:S01]  /*4650*/  LEA R72, P0, R46, UR20, 0x2 ;  /* 0x000000142e487c11 */ /* 0x000fe2000f8010ff */
[----:B------:R-:W-:Y:S01]  /*4660*/  IMAD R41, R41, UR7, R47 ;  /* 0x0000000729297c24 */ /* 0x000fe2000f8e022f */
[----:B------:R-:W-:Y:S01]  /*4670*/  LOP3.LUT R93, R40, 0x120, RZ, 0xfc, !PT ;  /* 0x00000120285d7812 */ /* 0x000fe200078efcff */
[----:B------:R-:W-:Y:S01]  /*4680*/  IMAD.MOV.U32 R47, RZ, RZ, RZ ;  /* 0x000000ffff2f7224 */ /* 0x000fe200078e00ff */
[----:B------:R-:W-:Y:S01]  /*4690*/  LEA.HI.X R43, R44, UR21, R43, 0x2, P1 ;  /* 0x000000152c2b7c11 */ /* 0x000fe200088f142b */
[----:B------:R-:W-:Y:S01]  /*46a0*/  HFMA2 R45, -RZ, RZ, 0, 0 ;  /* 0x00000000ff2d7431 */ /* 0x000fe200000001ff */
[----:B------:R-:W-:Y:S02]  /*46b0*/  LEA.HI.X R73, R46, UR22, R41, 0x2, P0 ;  /* 0x000000162e497c11 */ /* 0x000fe400080f1429 */
[----:B------:R-:W-:-:S02]  /*46c0*/  ISETP.GE.AND P0, PT, R96, UR24, PT ;  /* 0x0000001860007c0c */ /* 0x000fc4000bf06270 */
[C---:B------:R-:W-:Y:S02]  /*46d0*/  LOP3.LUT R92, R40.reuse, 0x140, RZ, 0xfc, !PT ;  /* 0x00000140285c7812 */ /* 0x040fe400078efcff */
[C---:B------:R-:W-:Y:S02]  /*46e0*/  LOP3.LUT R84, R40.reuse, 0x160, RZ, 0xfc, !PT ;  /* 0x0000016028547812 */ /* 0x040fe400078efcff */
[C---:B------:R-:W-:Y:S02]  /*46f0*/  LOP3.LUT R83, R40.reuse, 0x180, RZ, 0xfc, !PT ;  /* 0x0000018028537812 */ /* 0x040fe400078efcff */
[C---:B------:R-:W-:Y:S02]  /*4700*/  LOP3.LUT R81, R40.reuse, 0x1a0, RZ, 0xfc, !PT ;  /* 0x000001a028517812 */ /* 0x040fe400078efcff */
[C---:B------:R-:W-:Y:S02]  /*4710*/  LOP3.LUT R78, R40.reuse, 0x1c0, RZ, 0xfc, !PT ;  /* 0x000001c0284e7812 */ /* 0x040fe400078efcff */
[----:B------:R-:W-:Y:S01]  /*4720*/  LOP3.LUT R76, R40, 0x1e0, RZ, 0xfc, !PT ;  /* 0x000001e0284c7812 */ /* 0x000fe200078efcff */
[----:B------:R-:W2:Y:S01]  /*4730*/  @!P0 LDG.E R122, desc[UR26][R42.64+0x300] ;  /* 0x0003001a2a7a8981 */ /* 0x000ea2000c1e1900 */
[----:B------:R-:W-:-:S02]  /*4740*/  ISETP.GE.AND P0, PT, R95, UR24, PT ;  /* 0x000000185f007c0c */ /* 0x000fc4000bf06270 */
[C---:B------:R-:W-:Y:S02]  /*4750*/  LOP3.LUT R0, R40.reuse, 0x20, RZ, 0xfc, !PT ;  /* 0x0000002028007812 */ /* 0x040fe400078efcff */
[----:B------:R-:W-:Y:S02]  /*4760*/  LOP3.LUT R98, R40, 0x80, RZ, 0xfc, !PT ;  /* 0x0000008028627812 */ /* 0x000fe400078efcff */
[----:B------:R-:W-:Y:S02]  /*4770*/  ISETP.GE.AND P6, PT, R0, UR24, PT ;  /* 0x0000001800007c0c */ /* 0x000fe4000bfc6270 */
[----:B------:R-:W-:Y:S02]  /*4780*/  ISETP.GE.AND P3, PT, R98, UR24, PT ;  /* 0x0000001862007c0c */ /* 0x000fe4000bf66270 */
[C---:B------:R-:W-:Y:S02]  /*4790*/  LOP3.LUT R70, R40.reuse, 0x200, RZ, 0xfc, !PT ;  /* 0x0000020028467812 */ /* 0x040fe400078efcff */
[----:B------:R-:W-:Y:S01]  /*47a0*/  LOP3.LUT R99, R40, 0x60, RZ, 0xfc, !PT ;  /* 0x0000006028637812 */ /* 0x000fe200078efcff */
[----:B------:R-:W5:Y:S01]  /*47b0*/  @!P0 LDG.E R126, desc[UR26][R42.64+0x380] ;  /* 0x0003801a2a7e8981 */ /* 0x000f62000c1e1900 */
[----:B------:R-:W-:-:S02]  /*47c0*/  ISETP.GE.AND P0, PT, R94, UR24, PT ;  /* 0x000000185e007c0c */ /* 0x000fc4000bf06270 */
[----:B------:R-:W-:Y:S02]  /*47d0*/  LOP3.LUT R44, R40, 0x2a0, RZ, 0xfc, !PT ;  /* 0x000002a0282c7812 */ /* 0x000fe400078efcff */
[----:B------:R-:W-:Y:S02]  /*47e0*/  ISETP.GE.AND P4, PT, R99, UR24, PT ;  /* 0x0000001863007c0c */ /* 0x000fe4000bf86270 */
[----:B------:R-:W-:Y:S01]  /*47f0*/  @P6 LOP3.LUT R62, R62, 0x800000, RZ, 0xfc, !PT ;  /* 0x008000003e3e6812 */ /* 0x000fe200078efcff */
[----:B------:R-:W3:Y:S01]  /*4800*/  @!P3 LDG.E R136, desc[UR26][R42.64+0x200] ;  /* 0x0002001a2a88b981 */ /* 0x000ee2000c1e1900 */
[C---:B------:R-:W-:Y:S02]  /*4810*/  LOP3.LUT R68, R40.reuse, 0x220, RZ, 0xfc, !PT ;  /* 0x0000022028447812 */ /* 0x040fe400078efcff */
[C---:B------:R-:W-:Y:S02]  /*4820*/  LOP3.LUT R100, R40.reuse, 0x40, RZ, 0xfc, !PT ;  /* 0x0000004028647812 */ /* 0x040fe400078efcff */
[----:B------:R-:W-:Y:S01]  /*4830*/  LOP3.LUT R97, R40, 0xa0, RZ, 0xfc, !PT ;  /* 0x000000a028617812 */ /* 0x000fe200078efcff */
[----:B------:R-:W4:Y:S01]  /*4840*/  @!P0 LDG.E R130, desc[UR26][R42.64+0x400] ;  /* 0x0004001a2a828981 */ /* 0x000f22000c1e1900 */
[----:B------:R-:W-:-:S02]  /*4850*/  ISETP.GE.AND P0, PT, R93, UR24, PT ;  /* 0x000000185d007c0c */ /* 0x000fc4000bf06270 */
[----:B------:R-:W-:Y:S01]  /*4860*/  ISETP.GE.AND P3, PT, R44, UR24, PT ;  /* 0x000000182c007c0c */ /* 0x000fe2000bf66270 */
[----:B------:R-:W2:Y:S01]  /*4870*/  @!P4 LDG.E R140, desc[UR26][R42.64+0x180] ;  /* 0x0001801a2a8cc981 */ /* 0x000ea2000c1e1900 */
[----:B------:R-:W-:Y:S02]  /*4880*/  LOP3.LUT P1, RZ, R62, 0x4000000, RZ, 0xc0, !PT ;  /* 0x040000003eff7812 */ /* 0x000fe4000782c0ff */
[----:B------:R-:W-:Y:S02]  /*4890*/  ISETP.GE.AND P5, PT, R100, UR24, PT ;  /* 0x0000001864007c0c */ /* 0x000fe4000bfa6270 */
[C---:B------:R-:W-:Y:S02]  /*48a0*/  LOP3.LUT R41, R40.reuse, 0x280, RZ, 0xfc, !PT ;  /* 0x0000028028297812 */ /* 0x040fe400078efcff */
[----:B------:R-:W-:Y:S02]  /*48b0*/  ISETP.GE.AND P2, PT, R97, UR24, PT ;  /* 0x0000001861007c0c */ /* 0x000fe4000bf46270 */
[----:B------:R-:W-:Y:S01]  /*48c0*/  LOP3.LUT R49, R40, 0x340, RZ, 0xfc, !PT ;  /* 0x0000034028317812 */ /* 0x000fe200078efcff */
[----:B------:R-:W4:Y:S01]  /*48d0*/  @!P0 LDG.E R132, desc[UR26][R42.64+0x480] ;  /* 0x0004801a2a848981 */ /* 0x000f22000c1e1900 */
[----:B------:R-:W-:-:S02]  /*48e0*/  ISETP.GE.AND P0, PT, R92, UR24, PT ;  /* 0x000000185c007c0c */ /* 0x000fc4000bf06270 */
[----:B------:R-:W-:Y:S01]  /*48f0*/  ISETP.GE.AND P4, PT, R41, UR24, PT ;  /* 0x0000001829007c0c */ /* 0x000fe2000bf86270 */
[----:B------:R-:W4:Y:S01]  /*4900*/  @!P3 LDG.E R67, desc[UR26][R42.64+0xa80] ;  /* 0x000a801a2a43b981 */ /* 0x000f22000c1e1900 */
[----:B------:R-:W-:Y:S02]  /*4910*/  MOV R0, RZ ;  /* 0x000000ff00007202 */ /* 0x000fe40000000f00 */
[C---:B------:R-:W-:Y:S01]  /*4920*/  LOP3.LUT R64, R40.reuse, 0x240, RZ, 0xfc, !PT ;  /* 0x0000024028407812 */ /* 0x040fe200078efcff */
[----:B------:R-:W5:Y:S01]  /*4930*/  @!P1 LDG.E R119, desc[UR26][R42.64] ;  /* 0x0000001a2a779981 */ /* 0x000f62000c1e1900 */
[C---:B------:R-:W-:Y:S02]  /*4940*/  LOP3.LUT R85, R40.reuse, 0x360, RZ, 0xfc, !PT ;  /* 0x0000036028557812 */ /* 0x040fe400078efcff */
[C---:B------:R-:W-:Y:S01]  /*4950*/  LOP3.LUT R66, R40.reuse, 0x260, RZ, 0xfc, !PT ;  /* 0x0000026028427812 */ /* 0x040fe200078efcff */
[----:B------:R-:W3:Y:S01]  /*4960*/  @!P6 LDG.E R0, desc[UR26][R42.64+0x80] ;  /* 0x0000801a2a00e981 */ /* 0x000ee2000c1e1900 */
[----:B------:R-:W-:-:S02]  /*4970*/  LOP3.LUT R86, R40, 0x380, RZ, 0xfc, !PT ;  /* 0x0000038028567812 */ /* 0x000fc400078efcff */
[----:B------:R-:W-:Y:S01]  /*4980*/  LOP3.LUT R48, R40, 0x320, RZ, 0xfc, !PT ;  /* 0x0000032028307812 */ /* 0x000fe200078efcff */
[----:B------:R-:W4:Y:S01]  /*4990*/  @!P0 LDG.E R133, desc[UR26][R42.64+0x500] ;  /* 0x0005001a2a858981 */ /* 0x000f22000c1e1900 */
[----:B------:R-:W-:Y:S02]  /*49a0*/  ISETP.GE.AND P0, PT, R84, UR24, PT ;  /* 0x0000001854007c0c */ /* 0x000fe4000bf06270 */
[----:B------:R-:W-:Y:S01]  /*49b0*/  P2R R41, PR, RZ, 0x8 ;  /* 0x00000008ff297803 */ /* 0x000fe20000000000 */
[----:B------:R-:W2:Y:S01]  /*49c0*/  @!P5 LDG.E R141, desc[UR26][R42.64+0x100] ;  /* 0x0001001a2a8dd981 */ /* 0x000ea2000c1e1900 */
[C---:B------:R-:W-:Y:S02]  /*49d0*/  LOP3.LUT R46, R40.reuse, 0x2c0, RZ, 0xfc, !PT ;  /* 0x000002c0282e7812 */ /* 0x040fe400078efcff */
[C---:B------:R-:W-:Y:S01]  /*49e0*/  LOP3.LUT R65, R40.reuse, 0x2e0, RZ, 0xfc, !PT ;  /* 0x000002e028417812 */ /* 0x040fe200078efcff */
[----:B------:R-:W4:Y:S01]  /*49f0*/  @!P2 LDG.E R118, desc[UR26][R42.64+0x280] ;  /* 0x0002801a2a76a981 */ /* 0x000f22000c1e1900 */
[----:B------:R-:W-:-:S02]  /*4a00*/  LOP3.LUT R69, R40, 0x300, RZ, 0xfc, !PT ;  /* 0x0000030028457812 */ /* 0x000fc400078efcff */
[C---:B------:R-:W-:Y:S01]  /*4a10*/  LOP3.LUT R87, R40.reuse, 0x3a0, RZ, 0xfc, !PT ;  /* 0x000003a028577812 */ /* 0x040fe200078efcff */
[----:B------:R-:W4:Y:S01]  /*4a20*/  @!P4 LDG.E R77, desc[UR26][R42.64+0xa00] ;  /* 0x000a001a2a4dc981 */ /* 0x000f22000c1e1900 */
[----:B------:R-:W-:-:S03]  /*4a30*/  LOP3.LUT R109, R40, 0x3c0, RZ, 0xfc, !PT ;  /* 0x000003c0286d7812 */ /* 0x000fc600078efcff */
[----:B------:R-:W4:Y:S01]  /*4a40*/  @!P0 LDG.E R82, desc[UR26][R42.64+0x580] ;  /* 0x0005801a2a528981 */ /* 0x000f22000c1e1900 */
[----:B------:R-:W-:-:S13]  /*4a50*/  ISETP.GE.AND P0, PT, R83, UR24, PT ;  /* 0x0000001853007c0c */ /* 0x000fda000bf06270 */
[----:B------:R-:W4:Y:S01]  /*4a60*/  @!P0 LDG.E R101, desc[UR26][R42.64+0x600] ;  /* 0x0006001a2a658981 */ /* 0x000f22000c1e1900 */
[----:B------:R-:W-:-:S13]  /*4a70*/  ISETP.GE.AND P0, PT, R81, UR24, PT ;  /* 0x0000001851007c0c */ /* 0x000fda000bf06270 */
[----:B------:R-:W4:Y:S01]  /*4a80*/  @!P0 LDG.E R106, desc[UR26][R42.64+0x680] ;  /* 0x0006801a2a6a8981 */ /* 0x000f22000c1e1900 */
[----:B------:R-:W-:-:S13]  /*4a90*/  ISETP.GE.AND P0, PT, R78, UR24, PT ;  /* 0x000000184e007c0c */ /* 0x000fda000bf06270 */
[----:B------:R-:W4:Y:S01]  /*4aa0*/  @!P0 LDG.E R74, desc[UR26][R42.64+0x700] ;  /* 0x0007001a2a4a8981 */ /* 0x000f22000c1e1900 */
[----:B------:R-:W-:-:S13]  /*4ab0*/  ISETP.GE.AND P0, PT, R76, UR24, PT ;  /* 0x000000184c007c0c */ /* 0x000fda000bf06270 */
[----:B------:R-:W4:Y:S01]  /*4ac0*/  @!P0 LDG.E R121, desc[UR26][R42.64+0x780] ;  /* 0x0007801a2a798981 */ /* 0x000f22000c1e1900 */
[----:B------:R-:W-:Y:S02]  /*4ad0*/  ISETP.GE.AND P0, PT, R70, UR24, PT ;  /* 0x0000001846007c0c */ /* 0x000fe4000bf06270 */
[----:B------:R-:W-:-:S11]  /*4ae0*/  ISETP.GE.AND P3, PT, R49, UR24, PT ;  /* 0x0000001831007c0c */ /* 0x000fd6000bf66270 */
[----:B------:R-:W4:Y:S01]  /*4af0*/  @!P0 LDG.E R80, desc[UR26][R42.64+0x800] ;  /* 0x0008001a2a508981 */ /* 0x000f22000c1e1900 */
[----:B------:R-:W-:-:S03]  /*4b00*/  ISETP.GE.AND P0, PT, R68, UR24, PT ;  /* 0x0000001844007c0c */ /* 0x000fc6000bf06270 */
[----:B------:R-:W4:Y:S01]  /*4b10*/  @!P3 LDG.E R47, desc[UR26][R42.64+0xd00] ;  /* 0x000d001a2a2fb981 */ /* 0x000f22000c1e1900 */
[----:B------:R-:W-:-:S09]  /*4b20*/  ISETP.GE.AND P3, PT, R85, UR24, PT ;  /* 0x0000001855007c0c */ /* 0x000fd2000bf66270 */
[----:B------:R-:W4:Y:S01]  /*4b30*/  @!P0 LDG.E R75, desc[UR26][R42.64+0x880] ;  /* 0x0008801a2a4b8981 */ /* 0x000f22000c1e1900 */
[----:B------:R-:W-:-:S03]  /*4b40*/  ISETP.GE.AND P0, PT, R64, UR24, PT ;  /* 0x0000001840007c0c */ /* 0x000fc6000bf06270 */
[----:B------:R-:W4:Y:S01]  /*4b50*/  @!P3 LDG.E R102, desc[UR26][R42.64+0xd80] ;  /* 0x000d801a2a66b981 */ /* 0x000f22000c1e1900 */
[----:B------:R-:W-:-:S09]  /*4b60*/  ISETP.GE.AND P3, PT, R86, UR24, PT ;  /* 0x0000001856007c0c */ /* 0x000fd2000bf66270 */
[----:B------:R-:W4:Y:S01]  /*4b70*/  @!P0 LDG.E R79, desc[UR26][R42.64+0x900] ;  /* 0x0009001a2a4f8981 */ /* 0x000f22000c1e1900 */
[----:B------:R-:W-:Y:S02]  /*4b80*/  ISETP.GE.AND P0, PT, R66, UR24, PT ;  /* 0x0000001842007c0c */ /* 0x000fe4000bf06270 */
[----:B------:R-:W-:Y:S01]  /*4b90*/  ISETP.GE.AND P5, PT, R48, UR24, PT ;  /* 0x0000001830007c0c */ /* 0x000fe2000bfa6270 */
[----:B------:R-:W4:Y:S01]  /*4ba0*/  @!P3 LDG.E R103, desc[UR26][R42.64+0xe00] ;  /* 0x000e001a2a67b981 */ /* 0x000f22000c1e1900 */
[----:B------:R-:W-:Y:S02]  /*4bb0*/  ISETP.GE.AND P2, PT, R46, UR24, PT ;  /* 0x000000182e007c0c */ /* 0x000fe4000bf46270 */
[----:B------:R-:W-:-:S07]  /*4bc0*/  ISETP.GE.AND P1, PT, R65, UR24, PT ;  /* 0x0000001841007c0c */ /* 0x000fce000bf26270 */
[----:B------:R-:W4:Y:S01]  /*4bd0*/  @!P0 LDG.E R71, desc[UR26][R42.64+0x980] ;  /* 0x0009801a2a478981 */ /* 0x000f22000c1e1900 */
[----:B------:R-:W-:Y:S02]  /*4be0*/  ISETP.GE.AND P0, PT, R69, UR24, PT ;  /* 0x0000001845007c0c */ /* 0x000fe4000bf06270 */
[----:B------:R-:W-:Y:S01]  /*4bf0*/  ISETP.GE.AND P3, PT, R87, UR24, PT ;  /* 0x0000001857007c0c */ /* 0x000fe2000bf66270 */
[----:B------:R-:W4:Y:S01]  /*4c00*/  @!P5 LDG.E R50, desc[UR26][R42.64+0xc80] ;  /* 0x000c801a2a32d981 */ /* 0x000f22000c1e1900 */
[----:B------:R-:W-:Y:S02]  /*4c10*/  ISETP.GE.AND P5, PT, R109, UR24, PT ;  /* 0x000000186d007c0c */ /* 0x000fe4000bfa6270 */
[----:B------:R-:W-:Y:S01]  /*4c20*/  ISETP.GE.AND P6, PT, R110, UR24, PT ;  /* 0x000000186e007c0c */ /* 0x000fe2000bfc6270 */
[----:B------:R-:W4:Y:S04]  /*4c30*/  @!P2 LDG.E R45, desc[UR26][R42.64+0xb00] ;  /* 0x000b001a2a2da981 */ /* 0x000f28000c1e1900 */
[----:B------:R-:W4:Y:S04]  /*4c40*/  @!P1 LDG.E R108, desc[UR26][R42.64+0xb80] ;  /* 0x000b801a2a6c9981 */ /* 0x000f28000c1e1900 */
[----:B------:R-:W4:Y:S04]  /*4c50*/  @!P0 LDG.E R63, desc[UR26][R42.64+0xc00] ;  /* 0x000c001a2a3f8981 */ /* 0x000f28000c1e1900 */
[----:B------:R-:W4:Y:S04]  /*4c60*/  @!P3 LDG.E R104, desc[UR26][R42.64+0xe80] ;  /* 0x000e801a2a68b981 */ /* 0x000f28000c1e1900 */
[----:B------:R-:W4:Y:S04]  /*4c70*/  @!P5 LDG.E R105, desc[UR26][R42.64+0xf00] ;  /* 0x000f001a2a69d981 */ /* 0x000f28000c1e1900 */
[----:B------:R0:W4:Y:S01]  /*4c80*/  @!P6 LDG.E R107, desc[UR26][R42.64+0xf80] ;  /* 0x000f801a2a6be981 */ /* 0x000122000c1e1900 */
[----:B------:R-:W1:Y:S01]  /*4c90*/  S2R R111, SR_TID.X ;  /* 0x00000000006f7919 */ /* 0x000e620000002100 */
[----:B------:R-:W0:Y:S01]  /*4ca0*/  S2R R156, SR_LANEID ;  /* 0x00000000009c7919 */ /* 0x000e220000000000 */
[----:B------:R-:W0:Y:S01]  /*4cb0*/  S2UR UR12, SR_CgaCtaId ;  /* 0x00000000000c79c3 */ /* 0x000e220000008800 */
[----:B------:R-:W-:Y:S01]  /*4cc0*/  UMOV UR23, 0x400 ;  /* 0x0000040000177882 */ /* 0x000fe20000000000 */
[----:B-1----:R-:W-:-:S04]  /*4cd0*/  LOP3.LUT R65, R111, 0x3e0, RZ, 0xc0, !PT ;  /* 0x000003e06f417812 */ /* 0x002fc800078ec0ff */
[----:B0-----:R-:W-:Y:S01]  /*4ce0*/  IADD3 R46, PT, PT, R65, R156, RZ ;  /* 0x0000009c412e7210 */ /* 0x001fe20007ffe0ff */
[----:B------:R-:W-:-:S04]  /*4cf0*/  ULEA UR23, UR12, UR23, 0x18 ;  /* 0x000000170c177291 */ /* 0x000fc8000f8ec0ff */
[----:B------:R-:W-:-:S05]  /*4d00*/  IMAD R44, R65, 0x1f, R46 ;  /* 0x0000001f412c7824 */ /* 0x000fca00078e022e */
[C---:B------:R-:W-:Y:S02]  /*4d10*/  IADD3 R131, PT, PT, R44.reuse, 0x20, RZ ;  /* 0x000000202c837810 */ /* 0x040fe40007ffe0ff */
[C---:B------:R-:W-:Y:S02]  /*4d20*/  LEA.HI.SX32 R139, R44.reuse, R44, 0x1b ;  /* 0x0000002c2c8b7211 */ /* 0x040fe400078fdaff */
[C---:B------:R-:W-:Y:S02]  /*4d30*/  IADD3 R127, PT, PT, R44.reuse, 0x40, RZ ;  /* 0x000000402c7f7810 */ /* 0x040fe40007ffe0ff */
[C---:B------:R-:W-:Y:S02]  /*4d40*/  IADD3 R123, PT, PT, R44.reuse, 0x60, RZ ;  /* 0x000000602c7b7810 */ /* 0x040fe40007ffe0ff */
[C---:B------:R-:W-:Y:S02]  /*4d50*/  IADD3 R145, PT, PT, R44.reuse, 0x80, RZ ;  /* 0x000000802c917810 */ /* 0x040fe40007ffe0ff */
[----:B------:R-:W-:-:S02]  /*4d60*/  IADD3 R113, PT, PT, R44, 0xa0, RZ ;  /* 0x000000a02c717810 */ /* 0x000fc40007ffe0ff */
[-C--:B------:R-:W-:Y:S02]  /*4d70*/  LEA.HI.SX32 R131, R131, R44.reuse, 0x1b ;  /* 0x0000002c83837211 */ /* 0x080fe400078fdaff */
[----:B------:R-:W-:Y:S02]  /*4d80*/  LEA R139, R139, UR23, 0x2 ;  /* 0x000000178b8b7c11 */ /* 0x000fe4000f8e10ff */
[-C--:B------:R-:W-:Y:S02]  /*4d90*/  LEA.HI.SX32 R127, R127, R44.reuse, 0x1b ;  /* 0x0000002c7f7f7211 */ /* 0x080fe400078fdaff */
[-C--:B------:R-:W-:Y:S01]  /*4da0*/  LEA.HI.SX32 R123, R123, R44.reuse, 0x1b ;  /* 0x0000002c7b7b7211 */ /* 0x080fe200078fdaff */
[C---:B------:R-:W-:Y:S01]  /*4db0*/  VIADD R144, R44.reuse, 0xe0 ;  /* 0x000000e02c907836 */ /* 0x040fe20000000000 */
[----:B------:R-:W-:Y:S02]  /*4dc0*/  LEA.HI.SX32 R145, R145, R44, 0x1b ;  /* 0x0000002c91917211 */ /* 0x000fe400078fdaff */
[----:B------:R-:W-:-:S02]  /*4dd0*/  IADD3 R148, PT, PT, R44, 0xc0, RZ ;  /* 0x000000c02c947810 */ /* 0x000fc40007ffe0ff */
[----:B------:R-:W-:Y:S02]  /*4de0*/  LEA.HI.SX32 R113, R113, R44, 0x1b ;  /* 0x0000002c71717211 */ /* 0x000fe400078fdaff */
[----:B------:R-:W-:Y:S02]  /*4df0*/  LEA R131, R131, UR23, 0x2 ;  /* 0x0000001783837c11 */ /* 0x000fe4000f8e10ff */
[----:B------:R-:W-:Y:S02]  /*4e00*/  LEA R127, R127, UR23, 0x2 ;  /* 0x000000177f7f7c11 */ /* 0x000fe4000f8e10ff */
[C---:B------:R-:W-:Y:S02]  /*4e10*/  IADD3 R143, PT, PT, R44.reuse, 0x100, RZ ;  /* 0x000001002c8f7810 */ /* 0x040fe40007ffe0ff */
[----:B------:R-:W-:Y:S02]  /*4e20*/  LEA R123, R123, UR23, 0x2 ;  /* 0x000000177b7b7c11 */ /* 0x000fe4000f8e10ff */
[----:B------:R-:W-:-:S02]  /*4e30*/  IADD3 R142, PT, PT, R44, 0x120, RZ ;  /* 0x000001202c8e7810 */ /* 0x000fc40007ffe0ff */
[-C--:B------:R-:W-:Y:S02]  /*4e40*/  LEA.HI.SX32 R148, R148, R44.reuse, 0x1b ;  /* 0x0000002c94947211 */ /* 0x080fe400078fdaff */
[----:B------:R-:W-:Y:S02]  /*4e50*/  LEA R113, R113, UR23, 0x2 ;  /* 0x0000001771717c11 */ /* 0x000fe4000f8e10ff */
[-C--:B------:R-:W-:Y:S02]  /*4e60*/  LEA.HI.SX32 R144, R144, R44.reuse, 0x1b ;  /* 0x0000002c90907211 */ /* 0x080fe400078fdaff */
[-C--:B------:R-:W-:Y:S02]  /*4e70*/  LEA.HI.SX32 R143, R143, R44.reuse, 0x1b ;  /* 0x0000002c8f8f7211 */ /* 0x080fe400078fdaff */
[----:B------:R-:W-:Y:S02]  /*4e80*/  IADD3 R112, PT, PT, R44, 0x140, RZ ;  /* 0x000001402c707810 */ /* 0x000fe40007ffe0ff */
[----:B------:R-:W-:-:S02]  /*4e90*/  LEA.HI.SX32 R142, R142, R44, 0x1b ;  /* 0x0000002c8e8e7211 */ /* 0x000fc400078fdaff */
[----:B------:R-:W-:Y:S02]  /*4ea0*/  IADD3 R138, PT, PT, R44, 0x160, RZ ;  /* 0x000001602c8a7810 */ /* 0x000fe40007ffe0ff */
[----:B------:R-:W-:Y:S02]  /*4eb0*/  LEA R148, R148, UR23, 0x2 ;  /* 0x0000001794947c11 */ /* 0x000fe4000f8e10ff */
[C---:B------:R-:W-:Y:S02]  /*4ec0*/  IADD3 R137, PT, PT, R44.reuse, 0x180, RZ ;  /* 0x000001802c897810 */ /* 0x040fe40007ffe0ff */
[----:B------:R-:W-:Y:S02]  /*4ed0*/  IADD3 R135, PT, PT, R44, 0x1a0, RZ ;  /* 0x000001a02c877810 */ /* 0x000fe40007ffe0ff */
[-C--:B------:R-:W-:Y:S02]  /*4ee0*/  LEA.HI.SX32 R112, R112, R44.reuse, 0x1b ;  /* 0x0000002c70707211 */ /* 0x080fe400078fdaff */
[----:B------:R-:W-:-:S02]  /*4ef0*/  LEA.HI.SX32 R138, R138, R44, 0x1b ;  /* 0x0000002c8a8a7211 */ /* 0x000fc400078fdaff */
[-C--:B------:R-:W-:Y:S01]  /*4f00*/  LEA.HI.SX32 R137, R137, R44.reuse, 0x1b ;  /* 0x0000002c89897211 */ /* 0x080fe200078fdaff */
[C---:B------:R-:W-:Y:S01]  /*4f10*/  VIADD R129, R44.reuse, 0x1e0 ;  /* 0x000001e02c817836 */ /* 0x040fe20000000000 */
[----:B------:R-:W-:Y:S02]  /*4f20*/  LEA.HI.SX32 R135, R135, R44, 0x1b ;  /* 0x0000002c87877211 */ /* 0x000fe400078fdaff */
[----:B------:R-:W-:Y:S02]  /*4f30*/  IADD3 R134, PT, PT, R44, 0x1c0, RZ ;  /* 0x000001c02c867810 */ /* 0x000fe40007ffe0ff */
[----:B------:R-:W-:Y:S02]  /*4f40*/  LEA R112, R112, UR23, 0x2 ;  /* 0x0000001770707c11 */ /* 0x000fe4000f8e10ff */
[----:B------:R-:W-:Y:S02]  /*4f50*/  LEA R138, R138, UR23, 0x2 ;  /* 0x000000178a8a7c11 */ /* 0x000fe4000f8e10ff */
[----:B------:R-:W-:Y:S01]  /*4f60*/  IADD3 R128, PT, PT, R44, 0x200, RZ ;  /* 0x000002002c807810 */ /* 0x000fe20007ffe0ff */
[----:B-----5:R0:W-:Y:S04]  /*4f70*/  STS [R139], R119 ;  /* 0x000000778b007388 */ /* 0x0201e80000000800 */
[----:B---3--:R1:W-:Y:S01]  /*4f80*/  STS [R131+0x80], R0 ;  /* 0x0000800083007388 */ /* 0x0083e20000000800 */
[----:B0-----:R-:W-:-:S03]  /*4f90*/  LEA R119, R145, UR23, 0x2 ;  /* 0x0000001791777c11 */ /* 0x001fc6000f8e10ff */
[----:B--2---:R-:W-:Y:S04]  /*4fa0*/  STS [R127+0x100], R141 ;  /* 0x0001008d7f007388 */ /* 0x004fe80000000800 */
[----:B------:R-:W-:Y:S01]  /*4fb0*/  STS [R123+0x180], R140 ;  /* 0x0001808c7b007388 */ /* 0x000fe20000000800 */
[----:B-1----:R-:W-:-:S03]  /*4fc0*/  LEA R0, R142, UR23, 0x2 ;  /* 0x000000178e007c11 */ /* 0x002fc6000f8e10ff */
[----:B------:R0:W-:Y:S04]  /*4fd0*/  STS [R119+0x200], R136 ;  /* 0x0002008877007388 */ /* 0x0001e80000000800 */
[----:B----4-:R1:W-:Y:S01]  /*4fe0*/  STS [R113+0x280], R118 ;  /* 0x0002807671007388 */ /* 0x0103e20000000800 */
[----:B0-----:R-:W-:-:S03]  /*4ff0*/  LEA R136, R144, UR23, 0x2 ;  /* 0x0000001790887c11 */ /* 0x001fc6000f8e10ff */
[----:B------:R-:W-:Y:S01]  /*5000*/  STS [R148+0x300], R122 ;  /* 0x0003007a94007388 */ /* 0x000fe20000000800 */
[----:B-1----:R-:W-:-:S03]  /*5010*/  LEA R118, R143, UR23, 0x2 ;  /* 0x000000178f767c11 */ /* 0x002fc6000f8e10ff */
[----:B------:R0:W-:Y:S04]  /*5020*/  STS [R136+0x380], R126 ;  /* 0x0003807e88007388 */ /* 0x0001e80000000800 */
[----:B------:R-:W-:Y:S01]  /*5030*/  STS [R118+0x400], R130 ;  /* 0x0004008276007388 */ /* 0x000fe20000000800 */
[----:B------:R-:W-:-:S03]  /*5040*/  LEA.HI.SX32 R134, R134, R44, 0x1b ;  /* 0x0000002c86867211 */ /* 0x000fc600078fdaff */
[----:B------:R1:W-:Y:S01]  /*5050*/  STS [R0+0x480], R132 ;  /* 0x0004808400007388 */ /* 0x0003e20000000800 */
[----:B0-----:R-:W-:Y:S02]  /*5060*/  LEA R126, R135, UR23, 0x2 ;  /* 0x00000017877e7c11 */ /* 0x001fe4000f8e10ff */
[-C--:B------:R-:W-:Y:S01]  /*5070*/  LEA.HI.SX32 R129, R129, R44.reuse, 0x1b ;  /* 0x0000002c81817211 */ /* 0x080fe200078fdaff */
[----:B------:R-:W-:Y:S01]  /*5080*/  STS [R112+0x500], R133 ;  /* 0x0005008570007388 */ /* 0x000fe20000000800 */
[----:B------:R-:W-:Y:S02]  /*5090*/  LEA.HI.SX32 R128, R128, R44, 0x1b ;  /* 0x0000002c80807211 */ /* 0x000fe400078fdaff */
[----:B-1----:R-:W-:Y:S01]  /*50a0*/  LEA R132, R137, UR23, 0x2 ;  /* 0x0000001789847c11 */ /* 0x002fe2000f8e10ff */
[----:B------:R-:W-:Y:S01]  /*50b0*/  STS [R138+0x580], R82 ;  /* 0x000580528a007388 */ /* 0x000fe20000000800 */
[C---:B------:R-:W-:Y:S02]  /*50c0*/  IADD3 R125, PT, PT, R44.reuse, 0x220, RZ ;  /* 0x000002202c7d7810 */ /* 0x040fe40007ffe0ff */
[----:B------:R-:W-:Y:S01]  /*50d0*/  IADD3 R124, PT, PT, R44, 0x240, RZ ;  /* 0x000002402c7c7810 */ /* 0x000fe20007ffe0ff */
[----:B------:R0:W-:Y:S01]  /*50e0*/  STS [R132+0x600], R101 ;  /* 0x0006006584007388 */ /* 0x0001e20000000800 */
[----:B------:R-:W-:-:S03]  /*50f0*/  LEA R122, R134, UR23, 0x2 ;  /* 0x00000017867a7c11 */ /* 0x000fc6000f8e10ff */
[----:B------:R1:W-:Y:S01]  /*5100*/  STS [R126+0x680], R106 ;  /* 0x0006806a7e007388 */ /* 0x0003e20000000800 */
[C---:B------:R-:W-:Y:S02]  /*5110*/  IADD3 R43, PT, PT, R44.reuse, 0x260, RZ ;  /* 0x000002602c2b7810 */ /* 0x040fe40007ffe0ff */
[----:B------:R-:W-:Y:S02]  /*5120*/  IADD3 R42, PT, PT, R44, 0x280, RZ ;  /* 0x000002802c2a7810 */ /* 0x000fe40007ffe0ff */
[-C--:B------:R-:W-:Y:S02]  /*5130*/  LEA.HI.SX32 R125, R125, R44.reuse, 0x1b ;  /* 0x0000002c7d7d7211 */ /* 0x080fe400078fdaff */
[----:B0-----:R-:W-:Y:S02]  /*5140*/  LEA R101, R128, UR23, 0x2 ;  /* 0x0000001780657c11 */ /* 0x001fe4000f8e10ff */
[----:B-1----:R-:W-:Y:S01]  /*5150*/  LEA R106, R129, UR23, 0x2 ;  /* 0x00000017816a7c11 */ /* 0x002fe2000f8e10ff */
[----:B------:R-:W-:Y:S01]  /*5160*/  STS [R122+0x700], R74 ;  /* 0x0007004a7a007388 */ /* 0x000fe20000000800 */
[----:B------:R-:W-:-:S02]  /*5170*/  LEA.HI.SX32 R124, R124, R44, 0x1b ;  /* 0x0000002c7c7c7211 */ /* 0x000fc400078fdaff */
[----:B------:R-:W-:Y:S02]  /*5180*/  IADD3 R120, PT, PT, R44, 0x2a0, RZ ;  /* 0x000002a02c787810 */ /* 0x000fe40007ffe0ff */
[-C--:B------:R-:W-:Y:S01]  /*5190*/  LEA.HI.SX32 R43, R43, R44.reuse, 0x1b ;  /* 0x0000002c2b2b7211 */ /* 0x080fe200078fdaff */
[----:B------:R-:W-:Y:S01]  /*51a0*/  STS [R106+0x780], R121 ;  /* 0x000780796a007388 */ /* 0x000fe20000000800 */
[-C--:B------:R-:W-:Y:S02]  /*51b0*/  LEA.HI.SX32 R42, R42, R44.reuse, 0x1b ;  /* 0x0000002c2a2a7211 */ /* 0x080fe400078fdaff */
[----:B------:R-:W-:Y:S01]  /*51c0*/  LEA R82, R125, UR23, 0x2 ;  /* 0x000000177d527c11 */ /* 0x000fe2000f8e10ff */
[C---:B------:R-:W-:Y:S01]  /*51d0*/  VIADD R116, R44.reuse, 0x2e0 ;  /* 0x000002e02c747836 */ /* 0x040fe20000000000 */
[----:B------:R-:W-:Y:S02]  /*51e0*/  IADD3 R117, PT, PT, R44, 0x2c0, RZ ;  /* 0x000002c02c757810 */ /* 0x000fe40007ffe0ff */
[----:B------:R-:W-:-:S02]  /*51f0*/  LEA.HI.SX32 R120, R120, R44, 0x1b ;  /* 0x0000002c78787211 */ /* 0x000fc400078fdaff */
[----:B------:R-:W-:Y:S01]  /*5200*/  LEA R43, R43, UR23, 0x2 ;  /* 0x000000172b2b7c11 */ /* 0x000fe2000f8e10ff */
[----:B------:R0:W-:Y:S01]  /*5210*/  STS [R101+0x800], R80 ;  /* 0x0008005065007388 */ /* 0x0001e20000000800 */
[----:B------:R-:W-:Y:S01]  /*5220*/  IADD3 R69, PT, PT, R44, 0x300, RZ ;  /* 0x000003002c457810 */ /* 0x000fe20007ffe0ff */
[----:B------:R-:W-:Y:S01]  /*5230*/  UMOV UR12, UR8 ;  /* 0x00000008000c7c82 */ /* 0x000fe20008000000 */
[----:B------:R-:W-:Y:S01]  /*5240*/  LEA R42, R42, UR23, 0x2 ;  /* 0x000000172a2a7c11 */ /* 0x000fe2000f8e10ff */
[----:B------:R-:W-:Y:S01]  /*5250*/  UMOV UR13, UR14 ;  /* 0x0000000e000d7c82 */ /* 0x000fe20008000000 */
[----:B------:R-:W-:Y:S02]  /*5260*/  IADD3 R115, PT, PT, R44, 0x320, RZ ;  /* 0x000003202c737810 */ /* 0x000fe40007ffe0ff */
[----:B0-----:R-:W-:Y:S01]  /*5270*/  LEA R80, R124, UR23, 0x2 ;  /* 0x000000177c507c11 */ /* 0x001fe2000f8e10ff */
[----:B------:R-:W-:Y:S01]  /*5280*/  UIMAD.WIDE.U32 UR12, UR7, UR28, UR12 ;  /* 0x0000001c070c72a5 */ /* 0x000fe2000f8e000c */
[----:B------:R-:W-:Y:S01]  /*5290*/  IADD3 R65, PT, PT, R44, 0x340, RZ ;  /* 0x000003402c417810 */ /* 0x000fe20007ffe0ff */
[----:B------:R-:W-:Y:S01]  /*52a0*/  STS [R82+0x880], R75 ;  /* 0x0008804b52007388 */ /* 0x000fe20000000800 */
[----:B------:R-:W-:-:S02]  /*52b0*/  LEA.HI.SX32 R117, R117, R44, 0x1b ;  /* 0x0000002c75757211 */ /* 0x000fc400078fdaff */
[-C--:B------:R-:W-:Y:S02]  /*52c0*/  LEA.HI.SX32 R116, R116, R44.reuse, 0x1b ;  /* 0x0000002c74747211 */ /* 0x080fe400078fdaff */
[-C--:B------:R-:W-:Y:S02]  /*52d0*/  LEA.HI.SX32 R69, R69, R44.reuse, 0x1b ;  /* 0x0000002c45457211 */ /* 0x080fe400078fdaff */
[-C--:B------:R-:W-:Y:S01]  /*52e0*/  LEA.HI.SX32 R115, R115, R44.reuse, 0x1b ;  /* 0x0000002c73737211 */ /* 0x080fe200078fdaff */
[----:B------:R-:W-:Y:S01]  /*52f0*/  UIMAD UR13, UR7, UR29, UR13 ;  /* 0x0000001d070d72a4 */ /* 0x000fe2000f8e020d */
[C---:B------:R-:W-:Y:S01]  /*5300*/  IADD3 R114, PT, PT, R44.reuse, 0x360, RZ ;  /* 0x000003602c727810 */ /* 0x040fe20007ffe0ff */
[----:B------:R0:W-:Y:S01]  /*5310*/  STS [R80+0x900], R79 ;  /* 0x0009004f50007388 */ /* 0x0001e20000000800 */
[----:B------:R-:W-:Y:S01]  /*5320*/  LEA.HI.SX32 R65, R65, R44, 0x1b ;  /* 0x0000002c41417211 */ /* 0x000fe200078fdaff */
[----:B------:R-:W-:Y:S01]  /*5330*/  ULEA UR25, UP0, UR12, UR30, 0x3 ;  /* 0x0000001e0c197291 */ /* 0x000fe2000f8018ff */
[C---:B------:R-:W-:Y:S01]  /*5340*/  IADD3 R111, PT, PT, R44.reuse, 0x380, RZ ;  /* 0x000003802c6f7810 */ /* 0x040fe20007ffe0ff */
[C---:B------:R-:W-:Y:S01]  /*5350*/  VIADD R146, R44.reuse, 0x3e0 ;  /* 0x000003e02c927836 */ /* 0x040fe20000000000 */
[----:B------:R-:W-:-:S02]  /*5360*/  IADD3 R110, PT, PT, R44, 0x3a0, RZ ;  /* 0x000003a02c6e7810 */ /* 0x000fc40007ffe0ff */
[----:B0-----:R-:W-:Y:S01]  /*5370*/  LEA R79, R120, UR23, 0x2 ;  /* 0x00000017784f7c11 */ /* 0x001fe2000f8e10ff */
[----:B------:R0:W-:Y:S01]  /*5380*/  STS [R43+0x980], R71 ;  /* 0x000980472b007388 */ /* 0x0001e20000000800 */
[----:B------:R-:W-:-:S03]  /*5390*/  LEA R69, R69, UR23, 0x2 ;  /* 0x0000001745457c11 */ /* 0x000fc6000f8e10ff */
[----:B------:R1:W-:Y:S01]  /*53a0*/  STS [R42+0xa00], R77 ;  /* 0x000a004d2a007388 */ /* 0x0003e20000000800 */
[----:B------:R-:W-:-:S03]  /*53b0*/  IADD3 R109, PT, PT, R44, 0x3c0, RZ ;  /* 0x000003c02c6d7810 */ /* 0x000fc60007ffe0ff */
[----:B------:R2:W-:Y:S01]  /*53c0*/  STS [R79+0xa80], R67 ;  /* 0x000a80434f007388 */ /* 0x0005e20000000800 */
[----:B0-----:R-:W-:Y:S02]  /*53d0*/  LEA R71, R116, UR23, 0x2 ;  /* 0x0000001774477c11 */ /* 0x001fe4000f8e10ff */
[----:B-1----:R-:W-:Y:S01]  /*53e0*/  LEA R77, R117, UR23, 0x2 ;  /* 0x00000017754d7c11 */ /* 0x002fe2000f8e10ff */
[----:B------:R-:W-:Y:S01]  /*53f0*/  ULEA.HI.X UR12, UR12, UR31, UR13, 0x3, UP0 ;  /* 0x0000001f0c0c7291 */ /* 0x000fe200080f1c0d */
[-C--:B------:R-:W-:Y:S02]  /*5400*/  LEA.HI.SX32 R114, R114, R44.reuse, 0x1b ;  /* 0x0000002c72727211 */ /* 0x080fe400078fdaff */
[----:B--2---:R-:W-:Y:S01]  /*5410*/  LEA R67, R115, UR23, 0x2 ;  /* 0x0000001773437c11 */ /* 0x004fe2000f8e10ff */
[----:B------:R-:W-:Y:S01]  /*5420*/  STS [R77+0xb00], R45 ;  /* 0x000b002d4d007388 */ /* 0x000fe20000000800 */
[----:B------:R-:W-:Y:S02]  /*5430*/  LEA R65, R65, UR23, 0x2 ;  /* 0x0000001741417c11 */ /* 0x000fe4000f8e10ff */
[-C--:B------:R-:W-:Y:S01]  /*5440*/  LEA.HI.SX32 R111, R111, R44.reuse, 0x1b ;  /* 0x0000002c6f6f7211 */ /* 0x080fe200078fdaff */
[----:B------:R-:W-:Y:S01]  /*5450*/  STS [R71+0xb80], R108 ;  /* 0x000b806c47007388 */ /* 0x000fe20000000800 */
[----:B------:R-:W-:-:S02]  /*5460*/  LEA.HI.SX32 R110, R110, R44, 0x1b ;  /* 0x0000002c6e6e7211 */ /* 0x000fc400078fdaff */
[----:B------:R-:W-:Y:S01]  /*5470*/  ISETP.GE.AND P3, PT, R40, UR24, PT ;  /* 0x0000001828007c0c */ /* 0x000fe2000bf66270 */
[----:B------:R0:W-:Y:S01]  /*5480*/  STS [R69+0xc00], R63 ;  /* 0x000c003f45007388 */ /* 0x0001e20000000800 */
[-C--:B------:R-:W-:Y:S02]  /*5490*/  LEA.HI.SX32 R109, R109, R44.reuse, 0x1b ;  /* 0x0000002c6d6d7211 */ /* 0x080fe400078fdaff */
[----:B------:R-:W-:Y:S01]  /*54a0*/  LEA.HI.SX32 R44, R146, R44, 0x1b ;  /* 0x0000002c922c7211 */ /* 0x000fe200078fdaff */
[----:B------:R1:W-:Y:S01]  /*54b0*/  STS [R67+0xc80], R50 ;  /* 0x000c803243007388 */ /* 0x0003e20000000800 */
[----:B------:R-:W-:-:S03]  /*54c0*/  P2R R51, PR, RZ, 0x10 ;  /* 0x00000010ff337803 */ /* 0x000fc60000000000 */
[----:B------:R2:W-:Y:S01]  /*54d0*/  STS [R65+0xd00], R47 ;  /* 0x000d002f41007388 */ /* 0x0005e20000000800 */
[----:B0-----:R-:W-:Y:S02]  /*54e0*/  LEA R63, R114, UR23, 0x2 ;  /* 0x00000017723f7c11 */ /* 0x001fe4000f8e10ff */
[----:B------:R-:W-:Y:S02]  /*54f0*/  MOV R74, UR25 ;  /* 0x00000019004a7c02 */ /* 0x000fe40008000f00 */
[----:B-1----:R-:W-:Y:S02]  /*5500*/  LEA R50, R111, UR23, 0x2 ;  /* 0x000000176f327c11 */ /* 0x002fe4000f8e10ff */
[----:B------:R-:W-:Y:S02]  /*5510*/  MOV R75, UR12 ;  /* 0x0000000c004b7c02 */ /* 0x000fe40008000f00 */
[----:B--2---:R-:W-:Y:S02]  /*5520*/  LEA R47, R110, UR23, 0x2 ;  /* 0x000000176e2f7c11 */ /* 0x004fe4000f8e10ff */
[----:B------:R-:W-:Y:S01]  /*5530*/  LEA R45, R109, UR23, 0x2 ;  /* 0x000000176d2d7c11 */ /* 0x000fe2000f8e10ff */
[----:B------:R-:W-:Y:S01]  /*5540*/  STS [R63+0xd80], R102 ;  /* 0x000d80663f007388 */ /* 0x000fe20000000800 */
[----:B------:R-:W-:-:S02]  /*5550*/  LOP3.LUT P4, RZ, R62, 0x800000, RZ, 0xc0, !PT ;  /* 0x008000003eff7812 */ /* 0x000fc4000788c0ff */
[----:B------:R-:W-:Y:S02]  /*5560*/  CS2R R146, SRZ ;  /* 0x0000000000927805 */ /* 0x000fe4000001ff00 */
[----:B------:R-:W-:Y:S01]  /*5570*/  LEA R44, R44, UR23, 0x2 ;  /* 0x000000172c2c7c11 */ /* 0x000fe2000f8e10ff */
[----:B------:R-:W-:Y:S01]  /*5580*/  STS [R50+0xe00], R103 ;  /* 0x000e006732007388 */ /* 0x000fe20000000800 */
[----:B------:R-:W-:-:S03]  /*5590*/  HFMA2 R149, -RZ, RZ, 0, 0 ;  /* 0x00000000ff957431 */ /* 0x000fc600000001ff */
[----:B------:R-:W-:Y:S04]  /*55a0*/  STS [R47+0xe80], R104 ;  /* 0x000e80682f007388 */ /* 0x000fe80000000800 */
[----:B------:R-:W-:Y:S04]  /*55b0*/  STS [R45+0xf00], R105 ;  /* 0x000f00692d007388 */ /* 0x000fe80000000800 */
[----:B------:R-:W2:Y:S04]  /*55c0*/  LDG.E.64 R74, desc[UR26][R74.64] ;  /* 0x0000001a4a4a7981 */ /* 0x000ea8000c1e1b00 */
[----:B------:R0:W-:Y:S01]  /*55d0*/  STS [R44+0xf80], R107 ;  /* 0x000f806b2c007388 */ /* 0x0001e20000000800 */
[----:B------:R-:W-:-:S03]  /*55e0*/  NOP ;  /* 0x0000000000007918 */ /* 0x000fc60000000000 */
[----:B------:R-:W3:Y:S01]  /*55f0*/  @!P3 LDG.E R147, desc[UR26][R72.64] ;  /* 0x0000001a4893b981 */ /* 0x000ee2000c1e1900 */
[----:B------:R-:W-:Y:S02]  /*5600*/  ISETP.GE.AND P3, PT, R100, UR24, PT ;  /* 0x0000001864007c0c */ /* 0x000fe4000bf66270 */
[----:B------:R-:W-:Y:S01]  /*5610*/  CS2R R142, SRZ ;  /* 0x00000000008e7805 */ /* 0x000fe2000001ff00 */
[----:B------:R-:W4:Y:S01]  /*5620*/  @!P4 LDG.E R149, desc[UR26][R72.64+0x80] ;  /* 0x0000801a4895c981 */ /* 0x000f22000c1e1900 */
[----:B------:R-:W-:Y:S02]  /*5630*/  ISETP.GE.AND P4, PT, R99, UR24, PT ;  /* 0x0000001863007c0c */ /* 0x000fe4000bf86270 */
[----:B------:R-:W-:Y:S01]  /*5640*/  MOV R135, RZ ;  /* 0x000000ff00877202 */ /* 0x000fe20000000f00 */
[----:B------:R-:W-:-:S06]  /*5650*/  HFMA2 R155, -RZ, RZ, 0, 0 ;  /* 0x00000000ff9b7431 */ /* 0x000fcc00000001ff */
[----:B------:R-:W5:Y:S01]  /*5660*/  @!P3 LDG.E R143, desc[UR26][R72.64+0x100] ;  /* 0x0001001a488fb981 */ /* 0x000f62000c1e1900 */
[----:B------:R-:W-:-:S03]  /*5670*/  ISETP.GE.AND P3, PT, R98, UR24, PT ;  /* 0x0000001862007c0c */ /* 0x000fc6000bf66270 */
[----:B------:R-:W5:Y:S01]  /*5680*/  @!P4 LDG.E R135, desc[UR26][R72.64+0x180] ;  /* 0x0001801a4887c981 */ /* 0x000f62000c1e1900 */
[----:B------:R-:W-:Y:S02]  /*5690*/  ISETP.GE.AND P4, PT, R97, UR24, PT ;  /* 0x0000001861007c0c */ /* 0x000fe4000bf86270 */
[----:B------:R-:W-:-:S07]  /*56a0*/  CS2R R144, SRZ ;  /* 0x0000000000907805 */ /* 0x000fce000001ff00 */
[----:B------:R-:W5:Y:S01]  /*56b0*/  @!P3 LDG.E R155, desc[UR26][R72.64+0x200] ;  /* 0x0002001a489bb981 */ /* 0x000f62000c1e1900 */
[----:B------:R-:W-:-:S03]  /*56c0*/  ISETP.GE.AND P3, PT, R96, UR24, PT ;  /* 0x0000001860007c0c */ /* 0x000fc6000bf66270 */
[----:B------:R-:W5:Y:S01]  /*56d0*/  @!P4 LDG.E R145, desc[UR26][R72.64+0x280] ;  /* 0x0002801a4891c981 */ /* 0x000f62000c1e1900 */
[----:B------:R-:W-:Y:S02]  /*56e0*/  ISETP.GE.AND P4, PT, R95, UR24, PT ;  /* 0x000000185f007c0c */ /* 0x000fe4000bf86270 */
[----:B------:R-:W-:Y:S01]  /*56f0*/  MOV R152, RZ ;  /* 0x000000ff00987202 */ /* 0x000fe20000000f00 */
[----:B------:R-:W-:-:S06]  /*5700*/  HFMA2 R150, -RZ, RZ, 0, 0 ;  /* 0x00000000ff967431 */ /* 0x000fcc00000001ff */
[----:B------:R-:W5:Y:S01]  /*5710*/  @!P3 LDG.E R152, desc[UR26][R72.64+0x300] ;  /* 0x0003001a4898b981 */ /* 0x000f62000c1e1900 */
[----:B------:R-:W-:-:S03]  /*5720*/  ISETP.GE.AND P3, PT, R94, UR24, PT ;  /* 0x000000185e007c0c */ /* 0x000fc6000bf66270 */
[----:B------:R-:W5:Y:S01]  /*5730*/  @!P4 LDG.E R150, desc[UR26][R72.64+0x380] ;  /* 0x0003801a4896c981 */ /* 0x000f62000c1e1900 */
[----:B------:R-:W-:-:S09]  /*5740*/  ISETP.GE.AND P4, PT, R93, UR24, PT ;  /* 0x000000185d007c0c */ /* 0x000fd2000bf86270 */
        /* <DEDUP_REMOVED lines=8> */
[----:B------:R-:W-:Y:S01]  /*57d0*/  ISETP.GE.AND P4, PT, R81, UR24, PT ;  /* 0x0000001851007c0c */ /* 0x000fe2000bf86270 */
[----:B------:R-:W-:-:S08]  /*57e0*/  IMAD.MOV.U32 R137, RZ, RZ, RZ ;  /* 0x000000ffff897224 */ /* 0x000fd000078e00ff */
[----:B------:R-:W5:Y:S01]  /*57f0*/  @!P3 LDG.E R141, desc[UR26][R72.64+0x600] ;  /* 0x0006001a488db981 */ /* 0x000f62000c1e1900 */
[----:B------:R-:W-:-:S03]  /*5800*/  ISETP.GE.AND P3, PT, R78, UR24, PT ;  /* 0x000000184e007c0c */ /* 0x000fc6000bf66270 */
[----:B------:R-:W5:Y:S01]  /*5810*/  @!P4 LDG.E R137, desc[UR26][R72.64+0x680] ;  /* 0x0006801a4889c981 */ /* 0x000f62000c1e1900 */
[----:B------:R-:W-:-:S09]  /*5820*/  MOV R130, RZ ;  /* 0x000000ff00827202 */ /* 0x000fd20000000f00 */
[----:B------:R-:W5:Y:S01]  /*5830*/  @!P3 LDG.E R130, desc[UR26][R72.64+0x700] ;  /* 0x0007001a4882b981 */ /* 0x000f62000c1e1900 */
[----:B------:R-:W-:Y:S01]  /*5840*/  ISETP.GE.AND P4, PT, R76, UR24, PT ;  /* 0x000000184c007c0c */ /* 0x000fe2000bf86270 */
[----:B0-----:R-:W-:Y:S01]  /*5850*/  HFMA2 R107, -RZ, RZ, 0, 0 ;  /* 0x00000000ff6b7431 */ /* 0x001fe200000001ff */
[----:B------:R-:W-:Y:S02]  /*5860*/  ISETP.GE.AND P3, PT, R70, UR24, PT ;  /* 0x0000001846007c0c */ /* 0x000fe4000bf66270 */
[----:B------:R-:W-:-:S09]  /*5870*/  MOV R128, RZ ;  /* 0x000000ff00807202 */ /* 0x000fd20000000f00 */
[----:B------:R-:W5:Y:S04]  /*5880*/  @!P4 LDG.E R107, desc[UR26][R72.64+0x780] ;  /* 0x0007801a486bc981 */ /* 0x000f68000c1e1900 */
[----:B------:R-:W5:Y:S01]  /*5890*/  @!P3 LDG.E R128, desc[UR26][R72.64+0x800] ;  /* 0x0008001a4880b981 */ /* 0x000f62000c1e1900 */
[----:B------:R-:W-:Y:S01]  /*58a0*/  ISETP.GE.AND P4, PT, R68, UR24, PT ;  /* 0x0000001844007c0c */ /* 0x000fe2000bf86270 */
[----:B------:R-:W-:Y:S01]  /*58b0*/  HFMA2 R81, -RZ, RZ, 0, 0 ;  /* 0x00000000ff517431 */ /* 0x000fe200000001ff */
[----:B------:R-:W-:Y:S02]  /*58c0*/  ISETP.GE.AND P3, PT, R64, UR24, PT ;  /* 0x0000001840007c0c */ /* 0x000fe4000bf66270 */
[----:B------:R-:W-:-:S09]  /*58d0*/  MOV R83, RZ ;  /* 0x000000ff00537202 */ /* 0x000fd20000000f00 */
[----:B------:R-:W5:Y:S01]  /*58e0*/  @!P4 LDG.E R81, desc[UR26][R72.64+0x880] ;  /* 0x0008801a4851c981 */ /* 0x000f62000c1e1900 */
[----:B------:R-:W-:-:S03]  /*58f0*/  ISETP.GE.AND P4, PT, R66, UR24, PT ;  /* 0x0000001842007c0c */ /* 0x000fc6000bf86270 */
[----:B------:R-:W5:Y:S01]  /*5900*/  @!P3 LDG.E R83, desc[UR26][R72.64+0x900] ;  /* 0x0009001a4853b981 */ /* 0x000f62000c1e1900 */
[----:B------:R-:W-:Y:S02]  /*5910*/  ISETP.NE.AND P3, PT, R41, RZ, PT ;  /* 0x000000ff2900720c */ /* 0x000fe40003f65270 */
[----:B------:R-:W-:Y:S01]  /*5920*/  CS2R R40, SRZ ;  /* 0x0000000000287805 */ /* 0x000fe2000001ff00 */
[----:B------:R-:W-:-:S06]  /*5930*/  HFMA2 R78, -RZ, RZ, 0, 0 ;  /* 0x00000000ff4e7431 */ /* 0x000fcc00000001ff */
[----:B------:R-:W5:Y:S01]  /*5940*/  @!P4 LDG.E R41, desc[UR26][R72.64+0x980] ;  /* 0x0009801a4829c981 */ /* 0x000f62000c1e1900 */
[----:B------:R-:W-:-:S03]  /*5950*/  ISETP.NE.AND P4, PT, R51, RZ, PT ;  /* 0x000000ff3300720c */ /* 0x000fc60003f85270 */
[----:B------:R-:W5:Y:S01]  /*5960*/  @!P3 LDG.E R78, desc[UR26][R72.64+0xa80] ;  /* 0x000a801a484eb981 */ /* 0x000f62000c1e1900 */
[----:B------:R-:W-:Y:S01]  /*5970*/  ISETP.GE.AND P3, PT, R48, UR24, PT ;  /* 0x0000001830007c0c */ /* 0x000fe2000bf66270 */
[----:B------:R-:W-:-:S08]  /*5980*/  HFMA2 R64, -RZ, RZ, 0, 0 ;  /* 0x00000000ff407431 */ /* 0x000fd000000001ff */
[----:B------:R-:W5:Y:S01]  /*5990*/  @!P4 LDG.E R40, desc[UR26][R72.64+0xa00] ;  /* 0x000a001a4828c981 */ /* 0x000f62000c1e1900 */
[----:B------:R-:W-:Y:S02]  /*59a0*/  ISETP.GE.AND P4, PT, R49, UR24, PT ;  /* 0x0000001831007c0c */ /* 0x000fe4000bf86270 */
[----:B------:R-:W-:Y:S02]  /*59b0*/  MOV R76, RZ ;  /* 0x000000ff004c7202 */ /* 0x000fe40000000f00 */
[----:B------:R-:W-:Y:S02]  /*59c0*/  MOV R66, RZ ;  /* 0x000000ff00427202 */ /* 0x000fe40000000f00 */
[----:B------:R-:W-:Y:S02]  /*59d0*/  SHF.L.U32 R49, R46, 0x5, RZ ;  /* 0x000000052e317819 */ /* 0x000fe400000006ff */
[----:B------:R-:W5:Y:S01]  /*59e0*/  @!P2 LDG.E R76, desc[UR26][R72.64+0xb00] ;  /* 0x000b001a484ca981 */ /* 0x000f62000c1e1900 */
[----:B------:R-:W-:-:S03]  /*59f0*/  ISETP.GE.AND P2, PT, R85, UR24, PT ;  /* 0x0000001855007c0c */ /* 0x000fc6000bf46270 */
[----:B------:R-:W5:Y:S01]  /*5a00*/  @!P3 LDG.E R66, desc[UR26][R72.64+0xc80] ;  /* 0x000c801a4842b981 */ /* 0x000f62000c1e1900 */
[----:B------:R-:W-:-:S03]  /*5a10*/  ISETP.GE.AND P3, PT, R86, UR24, PT ;  /* 0x0000001856007c0c */ /* 0x000fc6000bf66270 */
[----:B------:R-:W5:Y:S01]  /*5a20*/  @!P4 LDG.E R64, desc[UR26][R72.64+0xd00] ;  /* 0x000d001a4840c981 */ /* 0x000f62000c1e1900 */
[----:B------:R-:W-:Y:S01]  /*5a30*/  ISETP.GE.AND P4, PT, R87, UR24, PT ;  /* 0x0000001857007c0c */ /* 0x000fe2000bf86270 */
[----:B------:R-:W-:Y:S02]  /*5a40*/  HFMA2 R68, -RZ, RZ, 0, 0 ;  /* 0x00000000ff447431 */ /* 0x000fe400000001ff */
[----:B------:R-:W-:Y:S01]  /*5a50*/  HFMA2 R48, -RZ, RZ, 0, 0 ;  /* 0x00000000ff307431 */ /* 0x000fe200000001ff */
[----:B------:R-:W-:Y:S01]  /*5a60*/  LEA.HI.SX32 R49, R49, R49, 0x1b ;  /* 0x0000003131317211 */ /* 0x000fe200078fdaff */
[----:B------:R-:W-:Y:S01]  /*5a70*/  IMAD.MOV.U32 R70, RZ, RZ, RZ ;  /* 0x000000ffff467224 */ /* 0x000fe200078e00ff */
[----:B------:R-:W-:Y:S01]  /*5a80*/  MOV R51, RZ ;  /* 0x000000ff00337202 */ /* 0x000fe20000000f00 */
[----:B------:R-:W-:Y:S01]  /*5a90*/  IMAD.MOV.U32 R84, RZ, RZ, RZ ;  /* 0x000000ffff547224 */ /* 0x000fe200078e00ff */
[----:B------:R-:W-:Y:S02]  /*5aa0*/  MOV R46, RZ ;  /* 0x000000ff002e7202 */ /* 0x000fe40000000f00 */
[----:B------:R-:W-:Y:S01]  /*5ab0*/  LEA R49, R49, UR23, 0x2 ;  /* 0x0000001731317c11 */ /* 0x000fe2000f8e10ff */
[----:B------:R-:W5:Y:S04]  /*5ac0*/  @!P1 LDG.E R70, desc[UR26][R72.64+0xb80] ;  /* 0x000b801a48469981 */ /* 0x000f68000c1e1900 */
[----:B------:R-:W5:Y:S04]  /*5ad0*/  @!P0 LDG.E R68, desc[UR26][R72.64+0xc00] ;  /* 0x000c001a48448981 */ /* 0x000f68000c1e1900 */
[----:B------:R-:W5:Y:S04]  /*5ae0*/  @!P2 LDG.E R51, desc[UR26][R72.64+0xd80] ;  /* 0x000d801a4833a981 */ /* 0x000f68000c1e1900 */
[----:B------:R-:W5:Y:S04]  /*5af0*/  @!P3 LDG.E R48, desc[UR26][R72.64+0xe00] ;  /* 0x000e001a4830b981 */ /* 0x000f68000c1e1900 */
[----:B------:R-:W5:Y:S04]  /*5b00*/  @!P4 LDG.E R46, desc[UR26][R72.64+0xe80] ;  /* 0x000e801a482ec981 */ /* 0x000f68000c1e1900 */
[----:B------:R-:W5:Y:S04]  /*5b10*/  @!P5 LDG.E R84, desc[UR26][R72.64+0xf00] ;  /* 0x000f001a4854d981 */ /* 0x000f68000c1e1900 */
[----:B------:R-:W-:Y:S04]  /*5b20*/  LDS R133, [R49] ;  /* 0x0000000031857984 */ /* 0x000fe80000000800 */
[----:B------:R-:W0:Y:S04]  /*5b30*/  LDS R134, [R49+0x4] ;  /* 0x0000040031867984 */ /* 0x000e280000000800 */
[----:B------:R-:W-:Y:S04]  /*5b40*/  LDS R129, [R49+0x8] ;  /* 0x0000080031817984 */ /* 0x000fe80000000800 */
[----:B------:R-:W1:Y:S04]  /*5b50*/  LDS R100, [R49+0xc] ;  /* 0x00000c0031647984 */ /* 0x000e680000000800 */
[----:B------:R-:W-:Y:S04]  /*5b60*/  LDS R125, [R49+0x10] ;  /* 0x00001000317d7984 */ /* 0x000fe80000000800 */
[----:B------:R-:W1:Y:S04]  /*5b70*/  LDS R124, [R49+0x14] ;  /* 0x00001400317c7984 */ /* 0x000e680000000800 */
[----:B------:R-:W1:Y:S04]  /*5b80*/  LDS R94, [R49+0x18] ;  /* 0x00001800315e7984 */ /* 0x000e680000000800 */
[----:B------:R-:W1:Y:S04]  /*5b90*/  LDS R95, [R49+0x1c] ;  /* 0x00001c00315f7984 */ /* 0x000e680000000800 */
        /* <DEDUP_REMOVED lines=8> */
[----:B------:R-:W1:Y:S04]  /*5c20*/  LDS R103, [R49+0x40] ;  /* 0x0000400031677984 */ /* 0x000e680000000800 */
[----:B------:R-:W1:Y:S04]  /*5c30*/  LDS R108, [R49+0x44] ;  /* 0x00004400316c7984 */ /* 0x000e680000000800 */
[----:B------:R-:W-:Y:S04]  /*5c40*/  LDS R105, [R49+0x48] ;  /* 0x0000480031697984 */ /* 0x000fe80000000800 */
[----:B------:R-:W1:Y:S01]  /*5c50*/  LDS R104, [R49+0x4c] ;  /* 0x00004c0031687984 */ /* 0x000e620000000800 */
[----:B--2---:R-:W-:Y:S01]  /*5c60*/  FMUL.FTZ R121, R74, 1.4426950216293334961 ;  /* 0x3fb8aa3b4a797820 */ /* 0x004fe20000410000 */
[----:B------:R-:W-:Y:S01]  /*5c70*/  HFMA2 R74, -RZ, RZ, 0, 0 ;  /* 0x00000000ff4a7431 */ /* 0x000fe200000001ff */
[----:B------:R-:W-:Y:S01]  /*5c80*/  R2UR UR12, R75 ;  /* 0x000000004b0c72ca */ /* 0x000fe200000e0000 */
[----:B------:R-:W2:Y:S04]  /*5c90*/  LDS R97, [R49+0x50] ;  /* 0x0000500031617984 */ /* 0x000ea80000000800 */
[----:B------:R-:W2:Y:S04]  /*5ca0*/  LDS R102, [R49+0x54] ;  /* 0x0000540031667984 */ /* 0x000ea80000000800 */
[----:B------:R0:W2:Y:S04]  /*5cb0*/  @!P6 LDG.E R74, desc[UR26][R72.64+0xf80] ;  /* 0x000f801a484ae981 */ /* 0x0000a8000c1e1900 */
        /* <DEDUP_REMOVED lines=8> */
[----:B0-----:R-:W-:Y:S04]  /*5d40*/  LDS R73, [R49+0x78] ;  /* 0x0000780031497984 */ /* 0x001fe80000000800 */
[----:B------:R-:W0:Y:S04]  /*5d50*/  LDS R72, [R49+0x7c] ;  /* 0x00007c0031487984 */ /* 0x000e280000000800 */
[----:B---3--:R-:W-:Y:S04]  /*5d60*/  STS [R139+0x2100], R147 ;  /* 0x002100938b007388 */ /* 0x008fe80000000800 */
[----:B----4-:R3:W-:Y:S04]  /*5d70*/  STS [R131+0x2180], R149 ;  /* 0x0021809583007388 */ /* 0x0107e80000000800 */
[----:B-----5:R-:W-:Y:S04]  /*5d80*/  STS [R127+0x2200], R143 ;  /* 0x0022008f7f007388 */ /* 0x020fe80000000800 */
[----:B------:R-:W-:Y:S04]  /*5d90*/  STS [R123+0x2280], R135 ;  /* 0x002280877b007388 */ /* 0x000fe80000000800 */
[----:B------:R-:W-:Y:S04]  /*5da0*/  STS [R119+0x2300], R155 ;  /* 0x0023009b77007388 */ /* 0x000fe80000000800 */
[----:B------:R-:W-:Y:S04]  /*5db0*/  STS [R113+0x2380], R145 ;  /* 0x0023809171007388 */ /* 0x000fe80000000800 */
[----:B------:R4:W-:Y:S01]  /*5dc0*/  STS [R148+0x2400], R152 ;  /* 0x0024009894007388 */ /* 0x0009e20000000800 */
[----:B---3--:R-:W-:-:S03]  /*5dd0*/  FMUL.FTZ R149, R121, R5 ;  /* 0x0000000579957220 */ /* 0x008fc60000410000 */
[----:B------:R3:W-:Y:S01]  /*5de0*/  STS [R136+0x2480], R150 ;  /* 0x0024809688007388 */ /* 0x0007e20000000800 */
[----:B----4-:R-:W-:-:S04]  /*5df0*/  FMUL.FTZ R148, R5, UR12 ;  /* 0x0000000c05947c20 */ /* 0x010fc80008410000 */
[----:B------:R-:W-:Y:S01]  /*5e00*/  FMUL.RZ R148, R148, 0.15915493667125701904 ;  /* 0x3e22f98394947820 */ /* 0x000fe2000040c000 */
[----:B---3--:R-:W-:Y:S01]  /*5e10*/  FMUL.FTZ R150, R4, UR12 ;  /* 0x0000000c04967c20 */ /* 0x008fe20008410000 */
[----:B------:R3:W-:Y:S01]  /*5e20*/  STS [R118+0x2500], R146 ;  /* 0x0025009276007388 */ /* 0x0007e20000000800 */
[----:B------:R-:W-:Y:S01]  /*5e30*/  FMUL.FTZ R151, R121, R4 ;  /* 0x0000000479977220 */ /* 0x000fe20000410000 */
[----:B------:R-:W-:Y:S01]  /*5e40*/  MUFU.EX2 R149, R149 ;  /* 0x0000009500957308 */ /* 0x000fe20000000800 */
[----:B------:R-:W-:Y:S01]  /*5e50*/  FMUL.RZ R150, R150, 0.15915493667125701904 ;  /* 0x3e22f98396967820 */ /* 0x000fe2000040c000 */
[----:B------:R-:W-:Y:S01]  /*5e60*/  FMUL.FTZ R152, R3, UR12 ;  /* 0x0000000c03987c20 */ /* 0x000fe20008410000 */
[C---:B------:R-:W-:Y:S01]  /*5e70*/  FMUL.FTZ R147, R121.reuse, R6 ;  /* 0x0000000679937220 */ /* 0x040fe20000410000 */
[----:B------:R-:W-:Y:S04]  /*5e80*/  STS [R0+0x2580], R144 ;  /* 0x0025809000007388 */ /* 0x000fe80000000800 */
[----:B---3--:R-:W-:Y:S01]  /*5e90*/  MUFU.SIN R118, R148 ;  /* 0x0000009400767308 */ /* 0x008fe20000000400 */
[----:B------:R-:W-:Y:S01]  /*5ea0*/  FMUL.FTZ R146, R6, UR12 ;  /* 0x0000000c06927c20 */ /* 0x000fe20008410000 */
[----:B------:R-:W-:Y:S01]  /*5eb0*/  FMUL.FTZ R154, R121, R3 ;  /* 0x00000003799a7220 */ /* 0x000fe20000410000 */
[----:B------:R-:W-:Y:S01]  /*5ec0*/  FMUL.RZ R152, R152, 0.15915493667125701904 ;  /* 0x3e22f98398987820 */ /* 0x000fe2000040c000 */
[----:B------:R3:W-:Y:S01]  /*5ed0*/  STS [R112+0x2600], R142 ;  /* 0x0026008e70007388 */ /* 0x0007e20000000800 */
[----:B------:R-:W-:-:S03]  /*5ee0*/  FMUL.RZ R146, R146, 0.15915493667125701904 ;  /* 0x3e22f98392927820 */ /* 0x000fc6000040c000 */
[----:B------:R-:W4:Y:S01]  /*5ef0*/  MUFU.COS R148, R148 ;  /* 0x0000009400947308 */ /* 0x000f220000000000 */
[----:B------:R-:W-:Y:S01]  /*5f00*/  STS [R138+0x2680], R140 ;  /* 0x0026808c8a007388 */ /* 0x000fe20000000800 */
[----:B------:R-:W-:-:S03]  /*5f10*/  FMUL.FTZ R143, R121, R7 ;  /* 0x00000007798f7220 */ /* 0x000fc60000410000 */
[----:B------:R-:W-:Y:S01]  /*5f20*/  STS [R132+0x2700], R141 ;  /* 0x0027008d84007388 */ /* 0x000fe20000000800 */
[----:B---3--:R-:W-:Y:S02]  /*5f30*/  FMUL.FTZ R142, R7, UR12 ;  /* 0x0000000c078e7c20 */ /* 0x008fe40008410000 */
[----:B------:R-:W-:Y:S01]  /*5f40*/  MUFU.SIN R136, R150 ;  /* 0x0000009600887308 */ /* 0x000fe20000000400 */
[----:B------:R3:W-:Y:S01]  /*5f50*/  STS [R126+0x2780], R137 ;  /* 0x002780897e007388 */ /* 0x0007e20000000800 */
[----:B------:R-:W-:-:S06]  /*5f60*/  FMUL.RZ R142, R142, 0.15915493667125701904 ;  /* 0x3e22f9838e8e7820 */ /* 0x000fcc000040c000 */
[----:B------:R-:W-:Y:S01]  /*5f70*/  MUFU.EX2 R151, R151 ;  /* 0x0000009700977308 */ /* 0x000fe20000000800 */
[----:B---3--:R-:W-:-:S07]  /*5f80*/  FMUL.FTZ R126, R10, UR12 ;  /* 0x0000000c0a7e7c20 */ /* 0x008fce0008410000 */
[----:B------:R-:W3:Y:S01]  /*5f90*/  MUFU.COS R150, R150 ;  /* 0x0000009600967308 */ /* 0x000ee20000000000 */
[----:B------:R-:W-:-:S07]  /*5fa0*/  FMUL.RZ R126, R126, 0.15915493667125701904 ;  /* 0x3e22f9837e7e7820 */ /* 0x000fce000040c000 */
[----:B------:R-:W-:Y:S01]  /*5fb0*/  MUFU.SIN R0, R146 ;  /* 0x0000009200007308 */ /* 0x000fe20000000400 */
[----:B------:R5:W-:Y:S07]  /*5fc0*/  STS [R122+0x2800], R130 ;  /* 0x002800827a007388 */ /* 0x000bee0000000800 */
[----:B------:R-:W-:Y:S01]  /*5fd0*/  MUFU.EX2 R147, R147 ;  /* 0x0000009300937308 */ /* 0x000fe20000000800 */
[----:B------:R-:W1:Y:S07]  /*5fe0*/  S2R R161, SR_TID.X ;  /* 0x0000000000a17919 */ /* 0x000e6e0000002100 */
[----:B------:R-:W-:Y:S08]  /*5ff0*/  MUFU.SIN R75, R152 ;  /* 0x00000098004b7308 */ /* 0x000ff00000000400 */
[----:B------:R-:W0:Y:S01]  /*6000*/  MUFU.COS R146, R146 ;  /* 0x0000009200927308 */ /* 0x000e220000000000 */
[----:B----4-:R-:W-:-:S07]  /*6010*/  FMUL.FTZ R148, R149, R148 ;  /* 0x0000009495947220 */ /* 0x010fce0000410000 */
[----:B------:R-:W-:Y:S08]  /*6020*/  MUFU.EX2 R154, R154 ;  /* 0x0000009a009a7308 */ /* 0x000ff00000000800 */
[----:B------:R-:W4:Y:S01]  /*6030*/  MUFU.COS R152, R152 ;  /* 0x0000009800987308 */ /* 0x000f220000000000 */
[----:B------:R-:W-:Y:S01]  /*6040*/  FMUL.FTZ R149, R149, R118 ;  /* 0x0000007695957220 */ /* 0x000fe20000410000 */
[----:B------:R-:W-:-:S06]  /*6050*/  FMUL.FTZ R118, R13, UR12 ;  /* 0x0000000c0d767c20 */ /* 0x000fcc0008410000 */
[----:B------:R-:W-:Y:S01]  /*6060*/  MUFU.EX2 R143, R143 ;  /* 0x0000008f008f7308 */ /* 0x000fe20000000800 */
[----:B------:R-:W-:Y:S01]  /*6070*/  FMUL.FTZ R131, R121, R10 ;  /* 0x0000000a79837220 */ /* 0x000fe20000410000 */
[----:B-----5:R-:W-:-:S06]  /*6080*/  FMUL.FTZ R122, R12, UR12 ;  /* 0x0000000c0c7a7c20 */ /* 0x020fcc0008410000 */
[----:B------:R-:W5:Y:S01]  /*6090*/  MUFU.COS R140, R142 ;  /* 0x0000008e008c7308 */ /* 0x000f620000000000 */
[----:B------:R-:W-:-:S07]  /*60a0*/  FMUL.FTZ R127, R121, R11 ;  /* 0x0000000b797f7220 */ /* 0x000fce0000410000 */
[----:B------:R-:W1:Y:S01]  /*60b0*/  MUFU.SIN R112, R142 ;  /* 0x0000008e00707308 */ /* 0x000e620000000400 */
[----:B---3--:R-:W-:-:S07]  /*60c0*/  FMUL.FTZ R150, R151, R150 ;  /* 0x0000009697967220 */ /* 0x008fce0000410000 */
[----:B------:R-:W-:Y:S01]  /*60d0*/  MUFU.SIN R141, R126 ;  /* 0x0000007e008d7308 */ /* 0x000fe20000000400 */
[----:B------:R-:W-:-:S07]  /*60e0*/  FMUL.FTZ R119, R121, R13 ;  /* 0x0000000d79777220 */ /* 0x000fce0000410000 */
[----:B------:R3:W-:Y:S01]  /*60f0*/  MUFU.COS R130, R126 ;  /* 0x0000007e00827308 */ /* 0x0007e20000000000 */
[----:B------:R-:W-:Y:S01]  /*6100*/  FMUL.FTZ R151, R151, R136 ;  /* 0x0000008897977220 */ /* 0x000fe20000410000 */
[----:B------:R-:W-:Y:S01]  /*6110*/  FMUL.RZ R118, R118, 0.15915493667125701904 ;  /* 0x3e22f98376767820 */ /* 0x000fe2000040c000 */
[----:B---3--:R-:W-:Y:S01]  /*6120*/  FMUL.FTZ R126, R11, UR12 ;  /* 0x0000000c0b7e7c20 */ /* 0x008fe20008410000 */
[----:B------:R-:W-:-:S03]  /*6130*/  FMUL.FTZ R123, R121, R12 ;  /* 0x0000000c797b7220 */ /* 0x000fc60000410000 */
[----:B------:R-:W-:Y:S01]  /*6140*/  FMUL.RZ R126, R126, 0.15915493667125701904 ;  /* 0x3e22f9837e7e7820 */ /* 0x000fe2000040c000 */
[----:B------:R-:W-:Y:S01]  /*6150*/  FMUL.RZ R122, R122, 0.15915493667125701904 ;  /* 0x3e22f9837a7a7820 */ /* 0x000fe2000040c000 */
[----:B------:R-:W-:Y:S01]  /*6160*/  FMUL.FTZ R136, R14, UR12 ;  /* 0x0000000c0e887c20 */ /* 0x000fe20008410000 */
[----:B------:R-:W3:Y:S01]  /*6170*/  MUFU.EX2 R131, R131 ;  /* 0x0000008300837308 */ /* 0x000ee20000000800 */
[----:B0-----:R-:W-:Y:S01]  /*6180*/  FMUL.FTZ R146, R147, R146 ;  /* 0x0000009293927220 */ /* 0x001fe20000410000 */
[----:B------:R-:W-:Y:S01]  /*6190*/  FMUL.FTZ R113, R121, R14 ;  /* 0x0000000e79717220 */ /* 0x000fe20000410000 */
[C---:B----4-:R-:W-:Y:S01]  /*61a0*/  FMUL.FTZ R152, R154.reuse, R152 ;  /* 0x000000989a987220 */ /* 0x050fe20000410000 */
[----:B------:R-:W-:Y:S01]  /*61b0*/  FMUL.FTZ R147, R147, R0 ;  /* 0x0000000093937220 */ /* 0x000fe20000410000 */
[----:B------:R-:W-:Y:S01]  /*61c0*/  FMUL.FTZ R154, R154, R75 ;  /* 0x0000004b9a9a7220 */ /* 0x000fe20000410000 */
[----:B------:R-:W-:Y:S02]  /*61d0*/  FMUL.RZ R136, R136, 0.15915493667125701904 ;  /* 0x3e22f98388887820 */ /* 0x000fe4000040c000 */
[----:B------:R-:W-:Y:S01]  /*61e0*/  MUFU.SIN R137, R126 ;  /* 0x0000007e00897308 */ /* 0x000fe20000000400 */
[----:B------:R-:W-:Y:S01]  /*61f0*/  FMUL.FTZ R155, R2, UR12 ;  /* 0x0000000c029b7c20 */ /* 0x000fe20008410000 */
[C---:B-----5:R-:W-:Y:S01]  /*6200*/  FMUL.FTZ R140, R143.reuse, R140 ;  /* 0x0000008c8f8c7220 */ /* 0x060fe20000410000 */
[----:B-1----:R-:W-:-:S05]  /*6210*/  FMUL.FTZ R143, R143, R112 ;  /* 0x000000708f8f7220 */ /* 0x002fca0000410000 */
[----:B------:R-:W-:Y:S01]  /*6220*/  MUFU.EX2 R127, R127 ;  /* 0x0000007f007f7308 */ /* 0x000fe20000000800 */
[----:B------:R-:W-:-:S07]  /*6230*/  FMUL.FTZ R132, R9, UR12 ;  /* 0x0000000c09847c20 */ /* 0x000fce0008410000 */
[----:B------:R-:W0:Y:S01]  /*6240*/  MUFU.COS R126, R126 ;  /* 0x0000007e007e7308 */ /* 0x000e220000000000 */
[----:B------:R-:W-:-:S07]  /*6250*/  FMUL.FTZ R153, R121, R2 ;  /* 0x0000000279997220 */ /* 0x000fce0000410000 */
[----:B------:R-:W-:Y:S01]  /*6260*/  MUFU.SIN R0, R118 ;  /* 0x0000007600007308 */ /* 0x000fe20000000400 */
[----:B------:R-:W-:-:S07]  /*6270*/  FMUL.RZ R155, R155, 0.15915493667125701904 ;  /* 0x3e22f9839b9b7820 */ /* 0x000fce000040c000 */
[----:B------:R-:W-:Y:S08]  /*6280*/  MUFU.EX2 R119, R119 ;  /* 0x0000007700777308 */ /* 0x000ff00000000800 */
[----:B------:R-:W-:Y:S08]  /*6290*/  MUFU.SIN R75, R122 ;  /* 0x0000007a004b7308 */ /* 0x000ff00000000400 */
[----:B------:R-:W1:Y:S08]  /*62a0*/  MUFU.COS R118, R118 ;  /* 0x0000007600767308 */ /* 0x000e700000000000 */
[----:B------:R-:W-:Y:S08]  /*62b0*/  MUFU.EX2 R123, R123 ;  /* 0x0000007b007b7308 */ /* 0x000ff00000000800 */
[----:B------:R-:W4:Y:S01]  /*62c0*/  MUFU.COS R122, R122 ;  /* 0x0000007a007a7308 */ /* 0x000f220000000000 */
[----:B------:R-:W-:Y:S01]  /*62d0*/  FMUL.FTZ R135, R121, R9 ;  /* 0x0000000979877220 */ /* 0x000fe20000410000 */
[----:B------:R-:W-:-:S06]  /*62e0*/  FMUL.RZ R132, R132, 0.15915493667125701904 ;  /* 0x3e22f98384847820 */ /* 0x000fcc000040c000 */
[----:B------:R-:W-:Y:S08]  /*62f0*/  MUFU.EX2 R113, R113 ;  /* 0x0000007100717308 */ /* 0x000ff00000000800 */
[----:B------:R-:W5:Y:S08]  /*6300*/  MUFU.COS R112, R136 ;  /* 0x0000008800707308 */ /* 0x000f700000000000 */
[----:B------:R-:W2:Y:S01]  /*6310*/  MUFU.SIN R136, R136 ;  /* 0x0000008800887308 */ /* 0x000ea20000000400 */
[C---:B---3--:R-:W-:Y:S01]  /*6320*/  FMUL.FTZ R130, R131.reuse, R130 ;  /* 0x0000008283827220 */ /* 0x048fe20000410000 */
[----:B------:R-:W-:Y:S01]  /*6330*/  FMUL.FTZ R131, R131, R141 ;  /* 0x0000008d83837220 */ /* 0x000fe20000410000 */
[----:B0-----:R-:W-:-:S05]  /*6340*/  FMUL.FTZ R126, R127, R126 ;  /* 0x0000007e7f7e7220 */ /* 0x001fca0000410000 */
[----:B------:R-:W-:Y:S01]  /*6350*/  MUFU.SIN R145, R155 ;  /* 0x0000009b00917308 */ /* 0x000fe20000000400 */
[----:B------:R-:W-:Y:S01]  /*6360*/  FMUL.FTZ R127, R127, R137 ;  /* 0x000000897f7f7220 */ /* 0x000fe20000410000 */
[----:B------:R-:W-:Y:S01]  /*6370*/  FMUL.FTZ R141, R121, R15 ;  /* 0x0000000f798d7220 */ /* 0x000fe20000410000 */
[----:B------:R-:W-:-:S05]  /*6380*/  FMUL.FTZ R137, R15, UR12 ;  /* 0x0000000c0f897c20 */ /* 0x000fca0008410000 */
[----:B------:R-:W-:Y:S01]  /*6390*/  MUFU.EX2 R153, R153 ;  /* 0x0000009900997308 */ /* 0x000fe20000000800 */
[----:B-1----:R-:W-:Y:S01]  /*63a0*/  FMUL.FTZ R118, R119, R118 ;  /* 0x0000007677767220 */ /* 0x002fe20000410000 */
[----:B----4-:R-:W-:-:S06]  /*63b0*/  FMUL.FTZ R122, R123, R122 ;  /* 0x0000007a7b7a7220 */ /* 0x010fcc0000410000 */
[----:B------:R-:W0:Y:S01]  /*63c0*/  MUFU.COS R155, R155 ;  /* 0x0000009b009b7308 */ /* 0x000e220000000000 */
[----:B------:R-:W-:Y:S01]  /*63d0*/  FMUL.FTZ R119, R119, R0 ;  /* 0x0000000077777220 */ /* 0x000fe20000410000 */
[----:B------:R-:W-:Y:S01]  /*63e0*/  FMUL.FTZ R123, R123, R75 ;  /* 0x0000004b7b7b7220 */ /* 0x000fe20000410000 */
[----:B------:R-:W-:-:S05]  /*63f0*/  SHF.L.U32 R0, R161, 0x4, RZ ;  /* 0x00000004a1007819 */ /* 0x000fca00000006ff */
[----:B------:R-:W-:Y:S01]  /*6400*/  MUFU.SIN R142, R132 ;  /* 0x00000084008e7308 */ /* 0x000fe20000000400 */
[----:B-----5:R-:W-:-:S07]  /*6410*/  FMUL.FTZ R112, R113, R112 ;  /* 0x0000007071707220 */ /* 0x020fce0000410000 */
[----:B------:R-:W-:Y:S01]  /*6420*/  MUFU.EX2 R135, R135 ;  /* 0x0000008700877308 */ /* 0x000fe20000000800 */
[----:B--2---:R-:W-:-:S07]  /*6430*/  FMUL.FTZ R113, R113, R136 ;  /* 0x0000008871717220 */ /* 0x004fce0000410000 */
[----:B------:R-:W1:Y:S01]  /*6440*/  MUFU.COS R132, R132 ;  /* 0x0000008400847308 */ /* 0x000e620000000000 */
[----:B------:R-:W-:Y:S01]  /*6450*/  UIMAD UR13, UR6, -0x400, UR15 ;  /* 0xfffffc00060d78a4 */ /* 0x000fe2000f8e020f */
[----:B------:R-:W-:-:S06]  /*6460*/  IADD3 R136, PT, PT, R0, 0x1, RZ ;  /* 0x0000000100887810 */ /* 0x000fcc0007ffe0ff */
[----:B------:R2:W-:Y:S01]  /*6470*/  MUFU.EX2 R75, R141 ;  /* 0x0000008d004b7308 */ /* 0x0005e20000000800 */
[----:B------:R-:W-:Y:S01]  /*6480*/  ISETP.GE.U32.AND P2, PT, R136, UR13, PT ;  /* 0x0000000d88007c0c */ /* 0x000fe2000bf46070 */
[----:B--2---:R-:W-:-:S06]  /*6490*/  FMUL.RZ R141, R137, 0.15915493667125701904 ;  /* 0x3e22f983898d7820 */ /* 0x004fcc000040c000 */
[----:B------:R-:W2:Y:S01]  /*64a0*/  MUFU.COS R137, R141 ;  /* 0x0000008d00897308 */ /* 0x000ea20000000000 */
[C---:B0-----:R-:W-:Y:S01]  /*64b0*/  FMUL.FTZ R155, R153.reuse, R155 ;  /* 0x0000009b999b7220 */ /* 0x041fe20000410000 */
[----:B------:R-:W-:Y:S01]  /*64c0*/  ISETP.GE.U32.AND P1, PT, R0, UR13, PT ;  /* 0x0000000d00007c0c */ /* 0x000fe2000bf26070 */
[----:B------:R-:W-:Y:S01]  /*64d0*/  FMUL.FTZ R138, R8, UR12 ;  /* 0x0000000c088a7c20 */ /* 0x000fe20008410000 */
[----:B------:R-:W-:Y:S01]  /*64e0*/  FMUL.FTZ R153, R153, R145 ;  /* 0x0000009199997220 */ /* 0x000fe20000410000 */
[----:B-1----:R-:W-:-:S03]  /*64f0*/  FMUL.FTZ R132, R135, R132 ;  /* 0x0000008487847220 */ /* 0x002fc60000410000 */
[----:B------:R0:W1:Y:S01]  /*6500*/  MUFU.SIN R136, R141 ;  /* 0x0000008d00887308 */ /* 0x0000620000000400 */
[----:B------:R-:W-:Y:S01]  /*6510*/  FMUL.FTZ R135, R135, R142 ;  /* 0x0000008e87877220 */ /* 0x000fe20000410000 */
[----:B------:R-:W-:Y:S01]  /*6520*/  IADD3 R142, PT, PT, R0, 0x2, RZ ;  /* 0x00000002008e7810 */ /* 0x000fe20007ffe0ff */
[----:B------:R-:W-:Y:S01]  /*6530*/  FMUL.FTZ R139, R121, R8 ;  /* 0x00000008798b7220 */ /* 0x000fe20000410000 */
[----:B------:R-:W-:Y:S01]  /*6540*/  FSEL R155, R155, 1, !P1 ;  /* 0x3f8000009b9b7808 */ /* 0x000fe20004800000 */
[----:B------:R-:W-:Y:S01]  /*6550*/  FMUL.RZ R138, R138, 0.15915493667125701904 ;  /* 0x3e22f9838a8a7820 */ /* 0x000fe2000040c000 */
[----:B------:R-:W-:Y:S02]  /*6560*/  FSEL R154, R154, RZ, !P2 ;  /* 0x000000ff9a9a7208 */ /* 0x000fe40005000000 */
[----:B0-----:R-:W-:Y:S02]  /*6570*/  IADD3 R141, PT, PT, R0, 0x4, RZ ;  /* 0x00000004008d7810 */ /* 0x001fe40007ffe0ff */
[----:B------:R-:W-:-:S02]  /*6580*/  FSEL R153, R153, RZ, !P1 ;  /* 0x000000ff99997208 */ /* 0x000fc40004800000 */
[----:B------:R-:W-:Y:S02]  /*6590*/  ISETP.GE.U32.AND P3, PT, R142, UR13, PT ;  /* 0x0000000d8e007c0c */ /* 0x000fe4000bf66070 */
[----:B------:R-:W-:Y:S01]  /*65a0*/  ISETP.GE.U32.AND P0, PT, R141, UR13, PT ;  /* 0x0000000d8d007c0c */ /* 0x000fe2000bf06070 */
[----:B------:R-:W-:Y:S01]  /*65b0*/  FMUL.FTZ R141, R155, R154 ;  /* 0x0000009a9b8d7220 */ /* 0x000fe20000410000 */
[----:B------:R-:W-:Y:S01]  /*65c0*/  FSEL R152, R152, 1, !P2 ;  /* 0x3f80000098987808 */ /* 0x000fe20005000000 */
[----:B------:R-:W-:Y:S01]  /*65d0*/  MUFU.SIN R144, R138 ;  /* 0x0000008a00907308 */ /* 0x000fe20000000400 */
[----:B------:R0:W-:Y:S01]  /*65e0*/  STS [R106+0x2880], R107 ;  /* 0x0028806b6a007388 */ /* 0x0001e20000000800 */
[----:B------:R-:W-:Y:S02]  /*65f0*/  IADD3 R142, PT, PT, R0, 0x3, RZ ;  /* 0x00000003008e7810 */ /* 0x000fe40007ffe0ff */
[----:B------:R-:W-:-:S04]  /*6600*/  FSEL R151, R151, RZ, !P3 ;  /* 0x000000ff97977208 */ /* 0x000fc80005800000 */
[----:B------:R-:W-:Y:S01]  /*6610*/  MUFU.EX2 R139, R139 ;  /* 0x0000008b008b7308 */ /* 0x000fe20000000800 */
[----:B0-----:R-:W-:Y:S01]  /*6620*/  FMUL.FTZ R107, R153, R154 ;  /* 0x0000009a996b7220 */ /* 0x001fe20000410000 */
[----:B--2---:R-:W-:Y:S01]  /*6630*/  FMUL.FTZ R106, R75, R137 ;  /* 0x000000894b6a7220 */ /* 0x004fe20000410000 */
[----:B------:R-:W-:-:S05]  /*6640*/  FFMA.FTZ R137, R153, R152, R141 ;  /* 0x0000009899897223 */ /* 0x000fca000001008d */
[----:B------:R-:W0:Y:S01]  /*6650*/  MUFU.COS R138, R138 ;  /* 0x0000008a008a7308 */ /* 0x000e220000000000 */
[----:B------:R-:W-:Y:S01]  /*6660*/  FFMA.FTZ R141, R155, R152, -R107 ;  /* 0x000000989b8d7223 */ /* 0x000fe2000001086b */
[----:B------:R-:W-:Y:S01]  /*6670*/  ISETP.GE.U32.AND P4, PT, R142, UR13, PT ;  /* 0x0000000d8e007c0c */ /* 0x000fe2000bf86070 */
[----:B-1----:R-:W-:Y:S01]  /*6680*/  FMUL.FTZ R107, R75, R136 ;  /* 0x000000884b6b7220 */ /* 0x002fe20000410000 */
[----:B------:R-:W-:Y:S01]  /*6690*/  FSEL R150, R150, 1, !P3 ;  /* 0x3f80000096967808 */ /* 0x000fe20005800000 */
[C---:B------:R-:W-:Y:S01]  /*66a0*/  FMUL.FTZ R75, R151.reuse, R137 ;  /* 0x00000089974b7220 */ /* 0x040fe20000410000 */
[-C--:B------:R-:W-:Y:S01]  /*66b0*/  FMUL.FTZ R136, R151, R141.reuse ;  /* 0x0000008d97887220 */ /* 0x080fe20000410000 */
[----:B------:R-:W-:Y:S02]  /*66c0*/  FSEL R149, R149, RZ, !P4 ;  /* 0x000000ff95957208 */ /* 0x000fe40006000000 */
[C---:B------:R-:W-:Y:S01]  /*66d0*/  FFMA.FTZ R75, R150.reuse, R141, -R75 ;  /* 0x0000008d964b7223 */ /* 0x040fe2000001084b */
[----:B------:R-:W-:Y:S01]  /*66e0*/  FMUL.FTZ R141, R121, R16 ;  /* 0x00000010798d7220 */ /* 0x000fe20000410000 */
[----:B------:R-:W-:Y:S01]  /*66f0*/  FFMA.FTZ R136, R150, R137, R136 ;  /* 0x0000008996887223 */ /* 0x000fe20000010088 */
[----:B------:R1:W-:Y:S01]  /*6700*/  STS [R101+0x2900], R128 ;  /* 0x0029008065007388 */ /* 0x0003e20000000800 */
[----:B------:R-:W-:Y:S01]  /*6710*/  FSEL R148, R148, 1, !P4 ;  /* 0x3f80000094947808 */ /* 0x000fe20006000000 */
[----:B------:R-:W-:Y:S01]  /*6720*/  FMUL.FTZ R137, R16, UR12 ;  /* 0x0000000c10897c20 */ /* 0x000fe20008410000 */
[----:B------:R-:W-:Y:S01]  /*6730*/  FSEL R147, R147, RZ, !P0 ;  /* 0x000000ff93937208 */ /* 0x000fe20004000000 */
[C---:B0-----:R-:W-:Y:S01]  /*6740*/  FMUL.FTZ R138, R139.reuse, R138 ;  /* 0x0000008a8b8a7220 */ /* 0x041fe20000410000 */
[----:B------:R-:W-:Y:S01]  /*6750*/  FMUL.FTZ R139, R139, R144 ;  /* 0x000000908b8b7220 */ /* 0x000fe20000410000 */
[----:B-1----:R-:W-:Y:S01]  /*6760*/  FMUL.FTZ R128, R149, R75 ;  /* 0x0000004b95807220 */ /* 0x002fe20000410000 */
[----:B------:R0:W-:Y:S01]  /*6770*/  MUFU.EX2 R101, R141 ;  /* 0x0000008d00657308 */ /* 0x0001e20000000800 */
[C---:B------:R-:W-:Y:S01]  /*6780*/  FMUL.FTZ R134, R61.reuse, R134 ;  /* 0x000000863d867220 */ /* 0x040fe20000410000 */
[----:B------:R-:W-:Y:S01]  /*6790*/  FMUL.FTZ R144, R61, R133 ;  /* 0x000000853d907220 */ /* 0x000fe20000410000 */
[-C--:B------:R-:W-:Y:S01]  /*67a0*/  FFMA.FTZ R128, R148, R136.reuse, R128 ;  /* 0x0000008894807223 */ /* 0x080fe20000010080 */
[----:B------:R-:W-:Y:S01]  /*67b0*/  FMUL.RZ R137, R137, 0.15915493667125701904 ;  /* 0x3e22f98389897820 */ /* 0x000fe2000040c000 */
[----:B------:R-:W-:Y:S01]  /*67c0*/  FSEL R146, R146, 1, !P0 ;  /* 0x3f80000092927808 */ /* 0x000fe20004000000 */
[----:B0-----:R-:W-:Y:S01]  /*67d0*/  FMUL.FTZ R141, R149, R136 ;  /* 0x00000088958d7220 */ /* 0x001fe20000410000 */
[----:B------:R-:W-:Y:S01]  /*67e0*/  IADD3 R133, PT, PT, R0, 0x5, RZ ;  /* 0x0000000500857810 */ /* 0x000fe20007ffe0ff */
[----:B------:R-:W-:-:S02]  /*67f0*/  FMUL.FTZ R142, R147, R128 ;  /* 0x00000080938e7220 */ /* 0x000fc40000410000 */
[----:B------:R-:W-:Y:S01]  /*6800*/  FFMA.FTZ R75, R148, R75, -R141 ;  /* 0x0000004b944b7223 */ /* 0x000fe2000001088d */
[----:B------:R-:W-:Y:S01]  /*6810*/  FSEL R145, R134, RZ, !P1 ;  /* 0x000000ff86917208 */ /* 0x000fe20004800000 */
[----:B------:R-:W-:Y:S01]  /*6820*/  MUFU.SIN R136, R137 ;  /* 0x0000008900887308 */ /* 0x000fe20000000400 */
[----:B------:R-:W-:Y:S01]  /*6830*/  FSEL R144, R144, RZ, !P1 ;  /* 0x000000ff90907208 */ /* 0x000fe20004800000 */
[-C--:B------:R-:W-:Y:S01]  /*6840*/  FMUL.FTZ R141, R147, R75.reuse ;  /* 0x0000004b938d7220 */ /* 0x080fe20000410000 */
[----:B------:R-:W-:Y:S01]  /*6850*/  ISETP.GE.U32.AND P1, PT, R133, UR13, PT ;  /* 0x0000000d85007c0c */ /* 0x000fe2000bf26070 */
[----:B------:R-:W-:Y:S01]  /*6860*/  FFMA.FTZ R75, R146, R75, -R142 ;  /* 0x0000004b924b7223 */ /* 0x000fe2000001088e */
[C---:B------:R-:W-:Y:S01]  /*6870*/  FMUL.FTZ R142, R60.reuse, R100 ;  /* 0x000000643c8e7220 */ /* 0x040fe20000410000 */
[----:B------:R-:W-:Y:S02]  /*6880*/  FMUL.FTZ R129, R60, R129 ;  /* 0x000000813c817220 */ /* 0x000fe40000410000 */
[----:B------:R-:W0:Y:S01]  /*6890*/  MUFU.COS R137, R137 ;  /* 0x0000008900897308 */ /* 0x000e220000000000 */
[----:B------:R-:W-:Y:S01]  /*68a0*/  VIADD R100, R0, 0x6 ;  /* 0x0000000600647836 */ /* 0x000fe20000000000 */
[----:B------:R-:W-:Y:S01]  /*68b0*/  FSEL R143, R143, RZ, !P1 ;  /* 0x000000ff8f8f7208 */ /* 0x000fe20004800000 */
[----:B------:R-:W-:Y:S01]  /*68c0*/  FFMA.FTZ R128, R146, R128, R141 ;  /* 0x0000008092807223 */ /* 0x000fe2000001008d */
[----:B------:R-:W-:-:S02]  /*68d0*/  FSEL R142, R142, RZ, !P2 ;  /* 0x000000ff8e8e7208 */ /* 0x000fc40005000000 */
[----:B------:R-:W-:Y:S01]  /*68e0*/  FSEL R141, R129, RZ, !P2 ;  /* 0x000000ff818d7208 */ /* 0x000fe20005000000 */
[C---:B------:R-:W-:Y:S01]  /*68f0*/  FMUL.FTZ R133, R143.reuse, R75 ;  /* 0x0000004b8f857220 */ /* 0x040fe20000410000 */
[----:B------:R-:W-:Y:S02]  /*6900*/  ISETP.GE.U32.AND P2, PT, R100, UR13, PT ;  /* 0x0000000d64007c0c */ /* 0x000fe4000bf46070 */
[----:B------:R-:W-:Y:S01]  /*6910*/  FSEL R140, R140, 1, !P1 ;  /* 0x3f8000008c8c7808 */ /* 0x000fe20004800000 */
[----:B------:R-:W-:Y:S01]  /*6920*/  FMUL.FTZ R129, R143, R128 ;  /* 0x000000808f817220 */ /* 0x000fe20000410000 */
[----:B------:R-:W-:-:S03]  /*6930*/  FSEL R139, R139, RZ, !P2 ;  /* 0x000000ff8b8b7208 */ /* 0x000fc60005000000 */
[C---:B------:R-:W-:Y:S01]  /*6940*/  FFMA.FTZ R128, R140.reuse, R128, R133 ;  /* 0x000000808c807223 */ /* 0x040fe20000010085 */
[----:B------:R-:W-:Y:S01]  /*6950*/  FFMA.FTZ R133, R140, R75, -R129 ;  /* 0x0000004b8c857223 */ /* 0x000fe20000010881 */
[----:B------:R-:W-:Y:S01]  /*6960*/  FSEL R138, R138, 1, !P2 ;  /* 0x3f8000008a8a7808 */ /* 0x000fe20005000000 */
[----:B------:R-:W-:Y:S01]  /*6970*/  FMUL.FTZ R75, R121, R18 ;  /* 0x00000012794b7220 */ /* 0x000fe20000410000 */
[----:B------:R-:W-:Y:S01]  /*6980*/  FMUL.FTZ R129, R139, R128 ;  /* 0x000000808b817220 */ /* 0x000fe20000410000 */
[----:B0-----:R-:W-:Y:S01]  /*6990*/  FMUL.FTZ R100, R101, R137 ;  /* 0x0000008965647220 */ /* 0x001fe20000410000 */
[----:B------:R-:W-:Y:S01]  /*69a0*/  FMUL.FTZ R121, R18, UR12 ;  /* 0x0000000c12797c20 */ /* 0x000fe20008410000 */
[C---:B------:R-:W-:Y:S01]  /*69b0*/  FMUL.FTZ R137, R59.reuse, R124 ;  /* 0x0000007c3b897220 */ /* 0x040fe20000410000 */
[----:B------:R-:W-:Y:S01]  /*69c0*/  FMUL.FTZ R125, R59, R125 ;  /* 0x0000007d3b7d7220 */ /* 0x000fe20000410000 */
[----:B------:R-:W-:Y:S01]  /*69d0*/  IADD3 R124, PT, PT, R0, 0x7, RZ ;  /* 0x00000007007c7810 */ /* 0x000fe20007ffe0ff */
[-C--:B------:R-:W-:Y:S01]  /*69e0*/  FFMA.FTZ R129, R138, R133.reuse, -R129 ;  /* 0x000000858a817223 */ /* 0x080fe20000010881 */
[----:B------:R-:W-:Y:S01]  /*69f0*/  FMUL.FTZ R134, R139, R133 ;  /* 0x000000858b867220 */ /* 0x000fe20000410000 */
[----:B------:R-:W-:Y:S01]  /*6a00*/  FMUL.RZ R133, R121, 0.15915493667125701904 ;  /* 0x3e22f98379857820 */ /* 0x000fe2000040c000 */
[----:B------:R-:W-:Y:S01]  /*6a10*/  FMUL.FTZ R101, R101, R136 ;  /* 0x0000008865657220 */ /* 0x000fe20000410000 */
[----:B------:R-:W-:-:S02]  /*6a20*/  FSEL R137, R137, RZ, !P3 ;  /* 0x000000ff89897208 */ /* 0x000fc40005800000 */
[----:B------:R-:W-:Y:S01]  /*6a30*/  FSEL R136, R125, RZ, !P3 ;  /* 0x000000ff7d887208 */ /* 0x000fe20005800000 */
[----:B------:R-:W-:Y:S01]  /*6a40*/  MUFU.EX2 R75, R75 ;  /* 0x0000004b004b7308 */ /* 0x000fe20000000800 */
[----:B------:R-:W-:Y:S01]  /*6a50*/  ISETP.GE.U32.AND P3, PT, R124, UR13, PT ;  /* 0x0000000d7c007c0c */ /* 0x000fe2000bf66070 */
[----:B------:R-:W-:-:S06]  /*6a60*/  FMUL.FTZ R94, R58, R94 ;  /* 0x0000005e3a5e7220 */ /* 0x000fcc0000410000 */
[----:B------:R-:W0:Y:S01]  /*6a70*/  MUFU.COS R124, R133 ;  /* 0x00000085007c7308 */ /* 0x000e220000000000 */
[----:B------:R-:W-:Y:S01]  /*6a80*/  FSEL R135, R135, RZ, !P3 ;  /* 0x000000ff87877208 */ /* 0x000fe20005800000 */
[----:B------:R-:W-:Y:S01]  /*6a90*/  FMUL.FTZ R95, R58, R95 ;  /* 0x0000005f3a5f7220 */ /* 0x000fe20000410000 */
[----:B------:R-:W-:Y:S01]  /*6aa0*/  FFMA.FTZ R128, R138, R128, R134 ;  /* 0x000000808a807223 */ /* 0x000fe20000010086 */
[----:B------:R-:W-:-:S04]  /*6ab0*/  FSEL R132, R132, 1, !P3 ;  /* 0x3f80000084847808 */ /* 0x000fc80005800000 */
[----:B------:R1:W2:Y:S01]  /*6ac0*/  MUFU.SIN R121, R133 ;  /* 0x0000008500797308 */ /* 0x0002a20000000400 */
[----:B------:R-:W-:Y:S02]  /*6ad0*/  IADD3 R125, PT, PT, R0, 0x8, RZ ;  /* 0x00000008007d7810 */ /* 0x000fe40007ffe0ff */
[----:B------:R-:W-:Y:S01]  /*6ae0*/  FSEL R134, R95, RZ, !P4 ;  /* 0x000000ff5f867208 */ /* 0x000fe20006000000 */
[C---:B------:R-:W-:Y:S01]  /*6af0*/  FMUL.FTZ R95, R135.reuse, R128 ;  /* 0x00000080875f7220 */ /* 0x040fe20000410000 */
[----:B-1----:R-:W-:Y:S01]  /*6b00*/  FSEL R133, R94, RZ, !P4 ;  /* 0x000000ff5e857208 */ /* 0x002fe20006000000 */
[----:B------:R-:W-:Y:S01]  /*6b10*/  FMUL.FTZ R94, R135, R129 ;  /* 0x00000081875e7220 */ /* 0x000fe20000410000 */
[----:B------:R-:W-:-:S03]  /*6b20*/  ISETP.GE.U32.AND P4, PT, R125, UR13, PT ;  /* 0x0000000d7d007c0c */ /* 0x000fc6000bf86070 */
[C---:B------:R-:W-:Y:S01]  /*6b30*/  FFMA.FTZ R128, R132.reuse, R128, R94 ;  /* 0x0000008084807223 */ /* 0x040fe2000001005e */
[----:B0-----:R-:W-:Y:S01]  /*6b40*/  FMUL.FTZ R94, R75, R124 ;  /* 0x0000007c4b5e7220 */ /* 0x001fe20000410000 */
[-C--:B------:R-:W-:Y:S01]  /*6b50*/  FMUL.FTZ R124, R145, R154.reuse ;  /* 0x0000009a917c7220 */ /* 0x080fe20000410000 */
[----:B------:R-:W-:Y:S01]  /*6b60*/  FSEL R131, R131, RZ, !P4 ;  /* 0x000000ff83837208 */ /* 0x000fe20006000000 */
[----:B------:R-:W-:Y:S01]  /*6b70*/  FFMA.FTZ R129, R132, R129, -R95 ;  /* 0x0000008184817223 */ /* 0x000fe2000001085f */
[C---:B------:R-:W-:Y:S01]  /*6b80*/  FMUL.FTZ R125, R144.reuse, R154 ;  /* 0x0000009a907d7220 */ /* 0x040fe20000410000 */
[-C--:B------:R-:W-:Y:S01]  /*6b90*/  FFMA.FTZ R124, R144, R152.reuse, -R124 ;  /* 0x00000098907c7223 */ /* 0x080fe2000001087c */
[----:B--2---:R-:W-:Y:S01]  /*6ba0*/  FMUL.FTZ R95, R75, R121 ;  /* 0x000000794b5f7220 */ /* 0x004fe20000410000 */
[----:B------:R-:W-:Y:S01]  /*6bb0*/  FSEL R130, R130, 1, !P4 ;  /* 0x3f80000082827808 */ /* 0x000fe20006000000 */
[-C--:B------:R-:W-:Y:S01]  /*6bc0*/  FMUL.FTZ R121, R131, R129.reuse ;  /* 0x0000008183797220 */ /* 0x080fe20000410000 */
[----:B------:R-:W-:Y:S01]  /*6bd0*/  FFMA.FTZ R125, R145, R152, R125 ;  /* 0x00000098917d7223 */ /* 0x000fe2000001007d */
[----:B------:R-:W-:Y:S01]  /*6be0*/  FADD.FTZ R124, R141, R124 ;  /* 0x0000007c8d7c7221 */ /* 0x000fe20000010000 */
[-C--:B------:R-:W-:Y:S01]  /*6bf0*/  FMUL.FTZ R75, R131, R128.reuse ;  /* 0x00000080834b7220 */ /* 0x080fe20000410000 */
[----:B------:R-:W-:Y:S01]  /*6c00*/  FFMA.FTZ R121, R130, R128, R121 ;  /* 0x0000008082797223 */ /* 0x000fe20000010079 */
[----:B------:R-:W-:Y:S01]  /*6c10*/  FADD.FTZ R125, R142, R125 ;  /* 0x0000007d8e7d7221 */ /* 0x000fe20000010000 */
[----:B------:R-:W-:Y:S01]  /*6c20*/  FMUL.FTZ R128, R151, R124 ;  /* 0x0000007c97807220 */ /* 0x000fe20000410000 */
[----:B------:R-:W-:Y:S01]  /*6c30*/  FFMA.FTZ R75, R130, R129, -R75 ;  /* 0x00000081824b7223 */ /* 0x000fe2000001084b */
[----:B------:R-:W-:Y:S01]  /*6c40*/  FMUL.FTZ R120, R57, R120 ;  /* 0x0000007839787220 */ /* 0x000fe20000410000 */
[-C--:B------:R-:W-:Y:S01]  /*6c50*/  FMUL.FTZ R129, R151, R125.reuse ;  /* 0x0000007d97817220 */ /* 0x080fe20000410000 */
[----:B------:R-:W-:Y:S01]  /*6c60*/  FFMA.FTZ R125, R150, R125, R128 ;  /* 0x0000007d967d7223 */ /* 0x000fe20000010080 */
[----:B------:R-:W-:Y:S01]  /*6c70*/  FMUL.FTZ R128, R57, R117 ;  /* 0x0000007539807220 */ /* 0x000fe20000410000 */
[----:B------:R-:W-:Y:S01]  /*6c80*/  IADD3 R117, PT, PT, R0, 0x9, RZ ;  /* 0x0000000900757810 */ /* 0x000fe20007ffe0ff */
[----:B------:R-:W-:Y:S01]  /*6c90*/  FFMA.FTZ R124, R150, R124, -R129 ;  /* 0x0000007c967c7223 */ /* 0x000fe20000010881 */
[----:B------:R-:W-:Y:S01]  /*6ca0*/  FSEL R129, R120, RZ, !P0 ;  /* 0x000000ff78817208 */ /* 0x000fe20004000000 */
[----:B------:R-:W-:Y:S01]  /*6cb0*/  FADD.FTZ R120, R137, R125 ;  /* 0x0000007d89787221 */ /* 0x000fe20000010000 */
[----:B------:R-:W-:Y:S01]  /*6cc0*/  FSEL R128, R128, RZ, !P0 ;  /* 0x000000ff80807208 */ /* 0x000fe20004000000 */
[----:B------:R-:W-:Y:S01]  /*6cd0*/  FADD.FTZ R124, R136, R124 ;  /* 0x0000007c887c7221 */ /* 0x000fe20000010000 */
[----:B------:R-:W-:Y:S01]  /*6ce0*/  ISETP.GE.U32.AND P0, PT, R117, UR13, PT ;  /* 0x0000000d75007c0c */ /* 0x000fe2000bf06070 */
[----:B------:R-:W-:-:S02]  /*6cf0*/  FMUL.FTZ R117, R149, R120 ;  /* 0x0000007895757220 */ /* 0x000fc40000410000 */
[-C--:B------:R-:W-:Y:S01]  /*6d00*/  FMUL.FTZ R125, R149, R124.reuse ;  /* 0x0000007c957d7220 */ /* 0x080fe20000410000 */
[----:B------:R-:W-:Y:S01]  /*6d10*/  FSEL R127, R127, RZ, !P0 ;  /* 0x000000ff7f7f7208 */ /* 0x000fe20004000000 */
[----:B------:R-:W-:Y:S01]  /*6d20*/  FFMA.FTZ R117, R148, R124, -R117 ;  /* 0x0000007c94757223 */ /* 0x000fe20000010875 */
[----:B------:R-:W-:Y:S01]  /*6d30*/  FSEL R126, R126, 1, !P0 ;  /* 0x3f8000007e7e7808 */ /* 0x000fe20004000000 */
[----:B------:R-:W-:Y:S02]  /*6d40*/  FFMA.FTZ R120, R148, R120, R125 ;  /* 0x0000007894787223 */ /* 0x000fe4000001007d */
[----:B------:R-:W-:Y:S01]  /*6d50*/  FMUL.FTZ R124, R127, R75 ;  /* 0x0000004b7f7c7220 */ /* 0x000fe20000410000 */
[----:B------:R-:W-:Y:S01]  /*6d60*/  FADD.FTZ R117, R133, R117 ;  /* 0x0000007585757221 */ /* 0x000fe20000010000 */
[-C--:B------:R-:W-:Y:S01]  /*6d70*/  FMUL.FTZ R125, R127, R121.reuse ;  /* 0x000000797f7d7220 */ /* 0x080fe20000410000 */
[----:B------:R-:W-:Y:S01]  /*6d80*/  FADD.FTZ R120, R134, R120 ;  /* 0x0000007886787221 */ /* 0x000fe20000010000 */
[C---:B------:R-:W-:Y:S01]  /*6d90*/  FFMA.FTZ R121, R126.reuse, R121, R124 ;  /* 0x000000797e797223 */ /* 0x040fe2000001007c */
[C---:B------:R-:W-:Y:S01]  /*6da0*/  FMUL.FTZ R124, R147.reuse, R117 ;  /* 0x00000075937c7220 */ /* 0x040fe20000410000 */
[----:B------:R-:W-:Y:S01]  /*6db0*/  FFMA.FTZ R75, R126, R75, -R125 ;  /* 0x0000004b7e4b7223 */ /* 0x000fe2000001087d */
[----:B------:R-:W-:Y:S01]  /*6dc0*/  FMUL.FTZ R125, R147, R120 ;  /* 0x00000078937d7220 */ /* 0x000fe20000410000 */
[----:B------:R-:W-:Y:S01]  /*6dd0*/  FMUL.FTZ R116, R56, R116 ;  /* 0x0000007438747220 */ /* 0x000fe20000410000 */
[----:B------:R-:W-:Y:S01]  /*6de0*/  FFMA.FTZ R120, R146, R120, R124 ;  /* 0x0000007892787223 */ /* 0x000fe2000001007c */
[----:B------:R-:W-:Y:S01]  /*6df0*/  FMUL.FTZ R124, R56, R115 ;  /* 0x00000073387c7220 */ /* 0x000fe20000410000 */
[----:B------:R-:W-:Y:S01]  /*6e00*/  FFMA.FTZ R117, R146, R117, -R125 ;  /* 0x0000007592757223 */ /* 0x000fe2000001087d */
[----:B------:R-:W-:-:S02]  /*6e10*/  IADD3 R115, PT, PT, R0, 0xa, RZ ;  /* 0x0000000a00737810 */ /* 0x000fc40007ffe0ff */
[----:B------:R-:W-:Y:S01]  /*6e20*/  FSEL R125, R116, RZ, !P1 ;  /* 0x000000ff747d7208 */ /* 0x000fe20004800000 */
[----:B------:R-:W-:Y:S01]  /*6e30*/  FADD.FTZ R117, R128, R117 ;  /* 0x0000007580757221 */ /* 0x000fe20000010000 */
[----:B------:R-:W-:Y:S02]  /*6e40*/  FSEL R124, R124, RZ, !P1 ;  /* 0x000000ff7c7c7208 */ /* 0x000fe40004800000 */
[----:B------:R-:W-:Y:S01]  /*6e50*/  ISETP.GE.U32.AND P1, PT, R115, UR13, PT ;  /* 0x0000000d73007c0c */ /* 0x000fe2000bf26070 */
[----:B------:R-:W-:Y:S01]  /*6e60*/  FADD.FTZ R116, R129, R120 ;  /* 0x0000007881747221 */ /* 0x000fe20000010000 */
[----:B------:R-:W-:Y:S02]  /*6e70*/  FMUL.FTZ R120, R143, R117 ;  /* 0x000000758f787220 */ /* 0x000fe40000410000 */
[----:B------:R-:W-:Y:S01]  /*6e80*/  FSEL R123, R123, RZ, !P1 ;  /* 0x000000ff7b7b7208 */ /* 0x000fe20004800000 */
[-C--:B------:R-:W-:Y:S01]  /*6e90*/  FMUL.FTZ R115, R143, R116.reuse ;  /* 0x000000748f737220 */ /* 0x080fe20000410000 */
[----:B------:R-:W-:Y:S01]  /*6ea0*/  FFMA.FTZ R116, R140, R116, R120 ;  /* 0x000000748c747223 */ /* 0x000fe20000010078 */
[----:B------:R-:W-:-:S02]  /*6eb0*/  FSEL R122, R122, 1, !P1 ;  /* 0x3f8000007a7a7808 */ /* 0x000fc40004800000 */
[----:B------:R-:W-:Y:S01]  /*6ec0*/  FMUL.FTZ R157, R123, R121 ;  /* 0x000000797b9d7220 */ /* 0x000fe20000410000 */
[----:B------:R-:W-:Y:S01]  /*6ed0*/  FFMA.FTZ R115, R140, R117, -R115 ;  /* 0x000000758c737223 */ /* 0x000fe20000010873 */
[----:B------:R-:W-:Y:S01]  /*6ee0*/  FADD.FTZ R116, R125, R116 ;  /* 0x000000747d747221 */ /* 0x000fe20000010000 */
[-C--:B------:R-:W-:Y:S01]  /*6ef0*/  FMUL.FTZ R158, R123, R75.reuse ;  /* 0x0000004b7b9e7220 */ /* 0x080fe20000410000 */
[----:B------:R-:W-:Y:S01]  /*6f00*/  FFMA.FTZ R157, R122, R75, -R157 ;  /* 0x0000004b7a9d7223 */ /* 0x000fe2000001089d */
[----:B------:R-:W-:Y:S01]  /*6f10*/  FMUL.FTZ R109, R55, R109 ;  /* 0x0000006d376d7220 */ /* 0x000fe20000410000 */
[----:B------:R-:W-:Y:S01]  /*6f20*/  FADD.FTZ R75, R124, R115 ;  /* 0x000000737c4b7221 */ /* 0x000fe20000010000 */
[----:B------:R-:W-:Y:S01]  /*6f30*/  FMUL.FTZ R117, R139, R116 ;  /* 0x000000748b757220 */ /* 0x000fe20000410000 */
[----:B------:R-:W-:Y:S02]  /*6f40*/  FMUL.FTZ R114, R55, R114 ;  /* 0x0000007237727220 */ /* 0x000fe40000410000 */
[-C--:B------:R-:W-:Y:S01]  /*6f50*/  FMUL.FTZ R115, R139, R75.reuse ;  /* 0x0000004b8b737220 */ /* 0x080fe20000410000 */
[----:B------:R-:W-:Y:S01]  /*6f60*/  FSEL R120, R109, RZ, !P2 ;  /* 0x000000ff6d787208 */ /* 0x000fe20005000000 */
[----:B------:R-:W-:Y:S01]  /*6f70*/  FFMA.FTZ R75, R138, R75, -R117 ;  /* 0x0000004b8a4b7223 */ /* 0x000fe20000010875 */
[----:B------:R-:W-:Y:S01]  /*6f80*/  FFMA.FTZ R158, R122, R121, R158 ;  /* 0x000000797a9e7223 */ /* 0x000fe2000001009e */
[----:B------:R-:W-:Y:S01]  /*6f90*/  FSEL R121, R114, RZ, !P2 ;  /* 0x000000ff72797208 */ /* 0x000fe20005000000 */
[----:B------:R-:W-:Y:S01]  /*6fa0*/  FFMA.FTZ R115, R138, R116, R115 ;  /* 0x000000748a737223 */ /* 0x000fe20000010073 */
[----:B------:R-:W-:Y:S01]  /*6fb0*/  IADD3 R109, PT, PT, R0, 0xb, RZ ;  /* 0x0000000b006d7810 */ /* 0x000fe20007ffe0ff */
[----:B------:R-:W-:Y:S01]  /*6fc0*/  FADD.FTZ R75, R120, R75 ;  /* 0x0000004b784b7221 */ /* 0x000fe20000010000 */
[C---:B------:R-:W-:Y:S01]  /*6fd0*/  FMUL.FTZ R111, R54.reuse, R111 ;  /* 0x0000006f366f7220 */ /* 0x040fe20000410000 */
[----:B------:R-:W-:Y:S01]  /*6fe0*/  FADD.FTZ R115, R121, R115 ;  /* 0x0000007379737221 */ /* 0x000fe20000010000 */
[----:B------:R-:W-:Y:S01]  /*6ff0*/  ISETP.GE.U32.AND P2, PT, R109, UR13, PT ;  /* 0x0000000d6d007c0c */ /* 0x000fe2000bf46070 */
[C---:B------:R-:W-:Y:S01]  /*7000*/  FMUL.FTZ R109, R135.reuse, R75 ;  /* 0x0000004b876d7220 */ /* 0x040fe20000410000 */
[----:B------:R-:W-:Y:S01]  /*7010*/  FMUL.FTZ R110, R54, R110 ;  /* 0x0000006e366e7220 */ /* 0x000fe20000410000 */
[-C--:B------:R-:W-:Y:S01]  /*7020*/  FMUL.FTZ R114, R135, R115.reuse ;  /* 0x0000007387727220 */ /* 0x080fe20000410000 */
[----:B------:R-:W-:Y:S01]  /*7030*/  FSEL R119, R119, RZ, !P2 ;  /* 0x000000ff77777208 */ /* 0x000fe20005000000 */
[C---:B------:R-:W-:Y:S01]  /*7040*/  FFMA.FTZ R109, R132.reuse, R115, R109 ;  /* 0x00000073846d7223 */ /* 0x040fe2000001006d */
[----:B------:R-:W-:Y:S01]  /*7050*/  FSEL R117, R111, RZ, !P3 ;  /* 0x000000ff6f757208 */ /* 0x000fe20005800000 */
[----:B------:R-:W-:Y:S01]  /*7060*/  FFMA.FTZ R75, R132, R75, -R114 ;  /* 0x0000004b844b7223 */ /* 0x000fe20000010872 */
[----:B------:R-:W-:Y:S01]  /*7070*/  FSEL R118, R118, 1, !P2 ;  /* 0x3f80000076767808 */ /* 0x000fe20005000000 */
[-C--:B------:R-:W-:Y:S01]  /*7080*/  FMUL.FTZ R111, R119, R158.reuse ;  /* 0x0000009e776f7220 */ /* 0x080fe20000410000 */
[----:B------:R-:W-:Y:S01]  /*7090*/  FSEL R116, R110, RZ, !P3 ;  /* 0x000000ff6e747208 */ /* 0x000fe20005800000 */
[----:B------:R-:W-:Y:S01]  /*70a0*/  FADD.FTZ R109, R117, R109 ;  /* 0x0000006d756d7221 */ /* 0x000fe20000010000 */
[----:B------:R-:W-:Y:S01]  /*70b0*/  FMUL.FTZ R110, R119, R157 ;  /* 0x0000009d776e7220 */ /* 0x000fe20000410000 */
[----:B------:R-:W-:Y:S01]  /*70c0*/  FMUL.FTZ R103, R53, R103 ;  /* 0x0000006735677220 */ /* 0x000fe20000410000 */
[----:B------:R-:W-:Y:S01]  /*70d0*/  FFMA.FTZ R157, R118, R157, -R111 ;  /* 0x0000009d769d7223 */ /* 0x000fe2000001086f */
[----:B------:R-:W-:Y:S01]  /*70e0*/  FADD.FTZ R75, R116, R75 ;  /* 0x0000004b744b7221 */ /* 0x000fe20000010000 */
[----:B------:R-:W-:Y:S01]  /*70f0*/  FMUL.FTZ R111, R131, R109 ;  /* 0x0000006d836f7220 */ /* 0x000fe20000410000 */
[----:B------:R-:W-:Y:S01]  /*7100*/  FFMA.FTZ R158, R118, R158, R110 ;  /* 0x0000009e769e7223 */ /* 0x000fe2000001006e */
[----:B------:R-:W-:Y:S01]  /*7110*/  FMUL.FTZ R108, R53, R108 ;  /* 0x0000006c356c7220 */ /* 0x000fe20000410000 */
[-C--:B------:R-:W-:Y:S01]  /*7120*/  FMUL.FTZ R110, R131, R75.reuse ;  /* 0x0000004b836e7220 */ /* 0x080fe20000410000 */
[----:B------:R-:W-:Y:S01]  /*7130*/  FSEL R114, R103, RZ, !P4 ;  /* 0x000000ff67727208 */ /* 0x000fe20006000000 */
[----:B------:R-:W-:Y:S01]  /*7140*/  FFMA.FTZ R75, R130, R75, -R111 ;  /* 0x0000004b824b7223 */ /* 0x000fe2000001086f */
[----:B------:R-:W-:Y:S01]  /*7150*/  IADD3 R103, PT, PT, R0, 0xc, RZ ;  /* 0x0000000c00677810 */ /* 0x000fe20007ffe0ff */
[----:B------:R-:W-:Y:S01]  /*7160*/  FFMA.FTZ R110, R130, R109, R110 ;  /* 0x0000006d826e7223 */ /* 0x000fe2000001006e */
[----:B------:R-:W-:Y:S01]  /*7170*/  FSEL R115, R108, RZ, !P4 ;  /* 0x000000ff6c737208 */ /* 0x000fe20006000000 */
[----:B------:R-:W-:Y:S01]  /*7180*/  FADD.FTZ R75, R114, R75 ;  /* 0x0000004b724b7221 */ /* 0x000fe20000010000 */
[----:B------:R-:W-:Y:S01]  /*7190*/  ISETP.GE.U32.AND P3, PT, R103, UR13, PT ;  /* 0x0000000d67007c0c */ /* 0x000fe2000bf66070 */
[----:B------:R-:W-:-:S02]  /*71a0*/  FMUL.FTZ R104, R52, R104 ;  /* 0x0000006834687220 */ /* 0x000fc40000410000 */
[----:B------:R-:W-:Y:S01]  /*71b0*/  FADD.FTZ R110, R115, R110 ;  /* 0x0000006e736e7221 */ /* 0x000fe20000010000 */
[----:B------:R-:W-:Y:S01]  /*71c0*/  FMUL.FTZ R103, R127, R75 ;  /* 0x0000004b7f677220 */ /* 0x000fe20000410000 */
[----:B------:R-:W-:Y:S01]  /*71d0*/  FMUL.FTZ R105, R52, R105 ;  /* 0x0000006934697220 */ /* 0x000fe20000410000 */
[----:B------:R-:W-:Y:S01]  /*71e0*/  FSEL R113, R113, RZ, !P3 ;  /* 0x000000ff71717208 */ /* 0x000fe20005800000 */
[-C--:B------:R-:W-:Y:S01]  /*71f0*/  FMUL.FTZ R108, R127, R110.reuse ;  /* 0x0000006e7f6c7220 */ /* 0x080fe20000410000 */
[----:B------:R-:W-:Y:S01]  /*7200*/  FFMA.FTZ R103, R126, R110, R103 ;  /* 0x0000006e7e677223 */ /* 0x000fe20000010067 */
[----:B------:R-:W-:Y:S02]  /*7210*/  FSEL R110, R104, RZ, !P0 ;  /* 0x000000ff686e7208 */ /* 0x000fe40004000000 */
[----:B------:R-:W-:Y:S01]  /*7220*/  FSEL R112, R112, 1, !P3 ;  /* 0x3f80000070707808 */ /* 0x000fe20005800000 */
[----:B------:R-:W-:Y:S01]  /*7230*/  FFMA.FTZ R75, R126, R75, -R108 ;  /* 0x0000004b7e4b7223 */ /* 0x000fe2000001086c */
[----:B------:R-:W-:Y:S01]  /*7240*/  FSEL R111, R105, RZ, !P0 ;  /* 0x000000ff696f7208 */ /* 0x000fe20004000000 */
[CC--:B------:R-:W-:Y:S01]  /*7250*/  FMUL.FTZ R105, R113.reuse, R158.reuse ;  /* 0x0000009e71697220 */ /* 0x0c0fe20000410000 */
[----:B------:R-:W-:Y:S01]  /*7260*/  FADD.FTZ R103, R110, R103 ;  /* 0x000000676e677221 */ /* 0x000fe20000010000 */
[----:B------:R-:W-:Y:S01]  /*7270*/  FMUL.FTZ R104, R113, R157 ;  /* 0x0000009d71687220 */ /* 0x000fe20000410000 */
[----:B------:R-:W-:Y:S01]  /*7280*/  FMUL.FTZ R97, R39, R97 ;  /* 0x0000006127617220 */ /* 0x000fe20000410000 */
[C---:B------:R-:W-:Y:S01]  /*7290*/  FFMA.FTZ R157, R112.reuse, R157, -R105 ;  /* 0x0000009d709d7223 */ /* 0x040fe20000010869 */
        /* <DEDUP_REMOVED lines=35> */
[----:B------:R-:W-:Y:S01]  /*74d0*/  VIADD R87, R0, 0xe ;  /* 0x0000000e00577836 */ /* 0x000fe20000000000 */
[----:B------:R-:W-:Y:S01]  /*74e0*/  FSEL R103, R96, RZ, !P3 ;  /* 0x000000ff60677208 */ /* 0x000fe20005800000 */
[----:B------:R-:W-:Y:S01]  /*74f0*/  FFMA.FTZ R98, R112, R97, R98 ;  /* 0x0000006170627223 */ /* 0x000fe20000010062 */
[----:B------:R-:W-:-:S02]  /*7500*/  FADD.FTZ R75, R102, R75 ;  /* 0x0000004b664b7221 */ /* 0x000fc40000010000 */
[----:B------:R-:W-:Y:S01]  /*7510*/  ISETP.GE.U32.AND P1, PT, R87, UR13, PT ;  /* 0x0000000d57007c0c */ /* 0x000fe2000bf26070 */
[----:B------:R-:W-:Y:S01]  /*7520*/  FADD.FTZ R98, R103, R98 ;  /* 0x0000006267627221 */ /* 0x000fe20000010000 */
[----:B------:R-:W-:Y:S01]  /*7530*/  FMUL.FTZ R87, R107, R75 ;  /* 0x0000004b6b577220 */ /* 0x000fe20000410000 */
[C---:B------:R-:W-:Y:S01]  /*7540*/  FMUL.FTZ R92, R36.reuse, R92 ;  /* 0x0000005c245c7220 */ /* 0x040fe20000410000 */
[----:B------:R-:W-:Y:S01]  /*7550*/  FSEL R101, R101, RZ, !P1 ;  /* 0x000000ff65657208 */ /* 0x000fe20004800000 */
[----:B------:R-:W-:Y:S01]  /*7560*/  FMUL.FTZ R93, R36, R93 ;  /* 0x0000005d245d7220 */ /* 0x000fe20000410000 */
[-C--:B------:R-:W-:Y:S01]  /*7570*/  FMUL.FTZ R96, R107, R98.reuse ;  /* 0x000000626b607220 */ /* 0x080fe20000410000 */
[----:B------:R-:W-:Y:S01]  /*7580*/  FFMA.FTZ R87, R106, R98, R87 ;  /* 0x000000626a577223 */ /* 0x000fe20000010057 */
[----:B------:R-:W-:Y:S02]  /*7590*/  FSEL R100, R100, 1, !P1 ;  /* 0x3f80000064647808 */ /* 0x000fe40004800000 */
        /* <DEDUP_REMOVED lines=8> */
[----:B------:R-:W-:-:S03]  /*7620*/  FFMA.FTZ R157, R100, R157, -R93 ;  /* 0x0000009d649d7223 */ /* 0x000fc6000001085d */
[C---:B------:R-:W-:Y:S01]  /*7630*/  FMUL.FTZ R75, R101.reuse, R87 ;  /* 0x00000057654b7220 */ /* 0x040fe20000410000 */
[-C--:B------:R-:W-:Y:S01]  /*7640*/  FMUL.FTZ R93, R101, R92.reuse ;  /* 0x0000005c655d7220 */ /* 0x080fe20000410000 */
[C---:B------:R-:W-:Y:S02]  /*7650*/  FMUL.FTZ R85, R35.reuse, R85 ;  /* 0x0000005523557220 */ /* 0x040fe40000410000 */
[----:B------:R-:W-:Y:S01]  /*7660*/  FFMA.FTZ R75, R100, R92, R75 ;  /* 0x0000005c644b7223 */ /* 0x000fe2000001004b */
[----:B------:R-:W-:Y:S01]  /*7670*/  IADD3 R92, PT, PT, R0, 0xf, RZ ;  /* 0x0000000f005c7810 */ /* 0x000fe20007ffe0ff */
[----:B------:R-:W-:Y:S01]  /*7680*/  FMUL.FTZ R86, R35, R86 ;  /* 0x0000005623567220 */ /* 0x000fe20000410000 */
[----:B------:R-:W-:Y:S01]  /*7690*/  FSEL R97, R85, RZ, !P1 ;  /* 0x000000ff55617208 */ /* 0x000fe20004800000 */
[----:B------:R-:W-:Y:S01]  /*76a0*/  FFMA.FTZ R87, R100, R87, -R93 ;  /* 0x0000005764577223 */ /* 0x000fe2000001085d */
[----:B------:R-:W-:Y:S02]  /*76b0*/  ISETP.GE.U32.AND P0, PT, R92, UR13, PT ;  /* 0x0000000d5c007c0c */ /* 0x000fe4000bf06070 */
[----:B------:R-:W-:Y:S01]  /*76c0*/  FSEL R96, R86, RZ, !P1 ;  /* 0x000000ff56607208 */ /* 0x000fe20004800000 */
[----:B------:R-:W-:Y:S01]  /*76d0*/  FADD.FTZ R87, R97, R87 ;  /* 0x0000005761577221 */ /* 0x000fe20000010000 */
[----:B------:R-:W-:Y:S01]  /*76e0*/  FSEL R95, R95, RZ, !P0 ;  /* 0x000000ff5f5f7208 */ /* 0x000fe20004000000 */
[----:B------:R-:W-:Y:S01]  /*76f0*/  FMUL.FTZ R72, R34, R72 ;  /* 0x0000004822487220 */ /* 0x000fe20000410000 */
[----:B------:R-:W-:Y:S01]  /*7700*/  FSEL R94, R94, 1, !P0 ;  /* 0x3f8000005e5e7808 */ /* 0x000fe20004000000 */
[----:B------:R-:W-:-:S02]  /*7710*/  FADD.FTZ R75, R96, R75 ;  /* 0x0000004b604b7221 */ /* 0x000fc40000010000 */
[C---:B------:R-:W-:Y:S01]  /*7720*/  FMUL.FTZ R160, R95.reuse, R87 ;  /* 0x000000575fa07220 */ /* 0x040fe20000410000 */
[----:B------:R-:W-:Y:S01]  /*7730*/  FMUL.FTZ R73, R34, R73 ;  /* 0x0000004922497220 */ /* 0x000fe20000410000 */
[----:B------:R-:W-:Y:S02]  /*7740*/  FSEL R93, R72, RZ, !P0 ;  /* 0x000000ff485d7208 */ /* 0x000fe40004000000 */
        /* <DEDUP_REMOVED lines=20> */
[----:B--2---:R-:W-:Y:S01]  /*7890*/  FMUL.FTZ R72, R158, R73 ;  /* 0x000000499e487220 */ /* 0x004fe20000410000 */
[----:B------:R-:W-:-:S03]  /*78a0*/  @P0 FADD.FTZ R159, R159, R86 ;  /* 0x000000569f9f0221 */ /* 0x000fc60000010000 */
[----:B------:R-:W0:Y:S01]  /*78b0*/  SHFL.UP PT, R86, R160, 0x2, RZ ;  /* 0x04400000a0567989 */ /* 0x000e2200000e00ff */
[C---:B------:R-:W-:Y:S01]  /*78c0*/  FMUL.FTZ R73, R157.reuse, R73 ;  /* 0x000000499d497220 */ /* 0x040fe20000410000 */
[-C--:B---3--:R-:W-:Y:S02]  /*78d0*/  @P0 FFMA.FTZ R157, R157, R75.reuse, -R72 ;  /* 0x0000004b9d9d0223 */ /* 0x088fe40000010848 */
[----:B------:R-:W1:Y:S01]  /*78e0*/  SHFL.UP PT, R72, R159, 0x2, RZ ;  /* 0x044000009f487989 */ /* 0x000e6200000e00ff */
[----:B------:R-:W-:-:S05]  /*78f0*/  @P0 FFMA.FTZ R158, R158, R75, R73 ;  /* 0x0000004b9e9e0223 */ /* 0x000fca0000010049 */
[----:B------:R-:W2:Y:S01]  /*7900*/  SHFL.UP PT, R73, R158, 0x2, RZ ;  /* 0x044000009e497989 */ /* 0x000ea200000e00ff */
[----:B------:R-:W-:-:S03]  /*7910*/  ISETP.GE.AND P0, PT, R156, 0x2, PT ;  /* 0x000000029c00780c */ /* 0x000fc60003f06270 */
[----:B------:R-:W3:Y:S01]  /*7920*/  SHFL.UP PT, R75, R157, 0x2, RZ ;  /* 0x044000009d4b7989 */ /* 0x000ee200000e00ff */
[-C--:B0-----:R-:W-:Y:S01]  /*7930*/  FMUL.FTZ R85, R158, R86.reuse ;  /* 0x000000569e557220 */ /* 0x081fe20000410000 */
[----:B------:R-:W-:-:S04]  /*7940*/  FMUL.FTZ R86, R157, R86 ;  /* 0x000000569d567220 */ /* 0x000fc80000410000 */
[-C--:B-1----:R-:W-:Y:S01]  /*7950*/  FFMA.FTZ R86, R158, R72.reuse, R86 ;  /* 0x000000489e567223 */ /* 0x082fe20000010056 */
[----:B------:R-:W-:-:S03]  /*7960*/  FFMA.FTZ R85, R157, R72, -R85 ;  /* 0x000000489d557223 */ /* 0x000fc60000010855 */
[----:B------:R-:W-:Y:S01]  /*7970*/  @P0 FADD.FTZ R160, R160, R86 ;  /* 0x00000056a0a00221 */ /* 0x000fe20000010000 */
[----:B------:R0:W-:Y:S01]  /*7980*/  STS [R82+0x2980], R81 ;  /* 0x0029805152007388 */ /* 0x0001e20000000800 */
[-C--:B--2---:R-:W-:Y:S01]  /*7990*/  FMUL.FTZ R72, R157, R73.reuse ;  /* 0x000000499d487220 */ /* 0x084fe20000410000 */
[----:B------:R-:W-:Y:S01]  /*79a0*/  @P0 FADD.FTZ R159, R159, R85 ;  /* 0x000000559f9f0221 */ /* 0x000fe20000010000 */
[C---:B0-----:R-:W-:Y:S02]  /*79b0*/  FMUL.FTZ R81, R158.reuse, R73 ;  /* 0x000000499e517220 */ /* 0x041fe40000410000 */
[----:B------:R-:W0:Y:S01]  /*79c0*/  SHFL.UP PT, R73, R160, 0x4, RZ ;  /* 0x04800000a0497989 */ /* 0x000e2200000e00ff */
[----:B---3--:R-:W-:-:S03]  /*79d0*/  @P0 FFMA.FTZ R158, R158, R75, R72 ;  /* 0x0000004b9e9e0223 */ /* 0x008fc60000010048 */
        /* <DEDUP_REMOVED lines=10> */
[----:B------:R-:W-:Y:S01]  /*7a80*/  @P0 FADD.FTZ R159, R159, R73 ;  /* 0x000000499f9f0221 */ /* 0x000fe20000010000 */
[-C--:B--2---:R-:W-:Y:S01]  /*7a90*/  FMUL.FTZ R73, R157, R75.reuse ;  /* 0x0000004b9d497220 */ /* 0x084fe20000410000 */
[C---:B------:R-:W-:Y:S02]  /*7aa0*/  FMUL.FTZ R75, R158.reuse, R75 ;  /* 0x0000004b9e4b7220 */ /* 0x040fe40000410000 */
[----:B------:R-:W0:Y:S01]  /*7ab0*/  SHFL.UP PT, R72, R160, 0x8, RZ ;  /* 0x05000000a0487989 */ /* 0x000e2200000e00ff */
[----:B---3--:R-:W-:-:S03]  /*7ac0*/  @P0 FFMA.FTZ R158, R158, R81, R73 ;  /* 0x000000519e9e0223 */ /* 0x008fc60000010049 */
[----:B------:R-:W1:Y:S01]  /*7ad0*/  SHFL.UP PT, R73, R159, 0x8, RZ ;  /* 0x050000009f497989 */ /* 0x000e6200000e00ff */
[----:B------:R-:W-:-:S03]  /*7ae0*/  @P0 FFMA.FTZ R157, R157, R81, -R75 ;  /* 0x000000519d9d0223 */ /* 0x000fc6000001084b */
[----:B------:R-:W-:Y:S04]  /*7af0*/  STS [R80+0x2a00], R83 ;  /* 0x002a005350007388 */ /* 0x000fe80000000800 */
        /* <DEDUP_REMOVED lines=11> */
[-C--:B---3--:R-:W-:Y:S01]  /*7bb0*/  @P0 FFMA.FTZ R158, R158, R75.reuse, R73 ;  /* 0x0000004b9e9e0223 */ /* 0x088fe20000010049 */
[----:B------:R-:W-:Y:S02]  /*7bc0*/  @P0 FFMA.FTZ R157, R157, R75, -R80 ;  /* 0x0000004b9d9d0223 */ /* 0x000fe40000010850 */
[----:B------:R-:W0:Y:S04]  /*7bd0*/  SHFL.UP PT, R75, R160, 0x10, RZ ;  /* 0x06000000a04b7989 */ /* 0x000e2800000e00ff */
[----:B------:R-:W1:Y:S04]  /*7be0*/  SHFL.UP PT, R80, R158, 0x10, RZ ;  /* 0x060000009e507989 */ /* 0x000e6800000e00ff */
[----:B------:R-:W2:Y:S01]  /*7bf0*/  SHFL.UP PT, R73, R159, 0x10, RZ ;  /* 0x060000009f497989 */ /* 0x000ea200000e00ff */
[----:B------:R-:W-:-:S03]  /*7c00*/  LOP3.LUT P5, RZ, R62, 0x1000000, RZ, 0xc0, !PT ;  /* 0x010000003eff7812 */ /* 0x000fc600078ac0ff */
[----:B------:R-:W-:Y:S04]  /*7c10*/  STS [R43+0x2a80], R41 ;  /* 0x002a80292b007388 */ /* 0x000fe80000000800 */
[----:B------:R-:W-:Y:S04]  /*7c20*/  STS [R42+0x2b00], R40 ;  /* 0x002b00282a007388 */ /* 0x000fe80000000800 */
[----:B------:R-:W3:Y:S04]  /*7c30*/  SHFL.UP PT, R72, R157, 0x10, RZ ;  /* 0x060000009d487989 */ /* 0x000ee800000e00ff */
[----:B------:R-:W-:Y:S04]  /*7c40*/  STS [R79+0x2b80], R78 ;  /* 0x002b804e4f007388 */ /* 0x000fe80000000800 */
[----:B------:R-:W-:Y:S04]  /*7c50*/  STS [R77+0x2c00], R76 ;  /* 0x002c004c4d007388 */ /* 0x000fe80000000800 */
[----:B------:R-:W-:Y:S04]  /*7c60*/  STS [R71+0x2c80], R70 ;  /* 0x002c804647007388 */ /* 0x000fe80000000800 */
[----:B------:R-:W-:Y:S01]  /*7c70*/  STS [R69+0x2d00], R68 ;  /* 0x002d004445007388 */ /* 0x000fe20000000800 */
[----:B------:R-:W-:-:S03]  /*7c80*/  ISETP.NE.AND P1, PT, R156, 0x1f, PT ;  /* 0x0000001f9c00780c */ /* 0x000fc60003f25270 */
[----:B------:R-:W-:Y:S04]  /*7c90*/  STS [R67+0x2d80], R66 ;  /* 0x002d804243007388 */ /* 0x000fe80000000800 */
[----:B------:R-:W-:Y:S04]  /*7ca0*/  STS [R65+0x2e00], R64 ;  /* 0x002e004041007388 */ /* 0x000fe80000000800 */
[----:B------:R-:W-:Y:S04]  /*7cb0*/  STS [R63+0x2e80], R51 ;  /* 0x002e80333f007388 */ /* 0x000fe80000000800 */
[----:B------:R-:W-:Y:S04]  /*7cc0*/  STS [R50+0x2f00], R48 ;  /* 0x002f003032007388 */ /* 0x000fe80000000800 */
[----:B------:R0:W-:Y:S04]  /*7cd0*/  STS [R47+0x2f80], R46 ;  /* 0x002f802e2f007388 */ /* 0x0001e80000000800 */
[----:B------:R-:W-:Y:S04]  /*7ce0*/  STS [R45+0x3000], R84 ;  /* 0x003000542d007388 */ /* 0x000fe80000000800 */
[----:B------:R1:W-:Y:S01]  /*7cf0*/  STS [R44+0x3080], R74 ;  /* 0x0030804a2c007388 */ /* 0x0003e20000000800 */
[----:B------:R-:W-:-:S03]  /*7d00*/  NOP ;  /* 0x0000000000007918 */ /* 0x000fc60000000000 */
[----:B------:R-:W4:Y:S01]  /*7d10*/  LDS R51, [R49+0x2100] ;  /* 0x0021000031337984 */ /* 0x000f220000000800 */
[----:B------:R-:W-:-:S03]  /*7d20*/  VOTEU.ANY UP0, P5 ;  /* 0x0000000000ff7886 */ /* 0x000fc60002800100 */
[----:B------:R-:W5:Y:S01]  /*7d30*/  LDS R50, [R49+0x2104] ;  /* 0x0021040031327984 */ /* 0x000f620000000800 */
[CC--:B0-----:R-:W-:Y:S01]  /*7d40*/  FMUL.FTZ R46, R158.reuse, R75.reuse ;  /* 0x0000004b9e2e7220 */ /* 0x0c1fe20000410000 */
[C---:B------:R-:W-:Y:S01]  /*7d50*/  FMUL.FTZ R47, R157.reuse, R75 ;  /* 0x0000004b9d2f7220 */ /* 0x040fe20000410000 */
[----:B------:R-:W-:Y:S01]  /*7d60*/  HFMA2 R41, -RZ, RZ, 0, 0 ;  /* 0x00000000ff297431 */ /* 0x000fe200000001ff */
[----:B------:R-:W-:Y:S01]  /*7d70*/  @UP0 ULEA UR12, UR7, UR23, 0x4 ;  /* 0x00000017070c0291 */ /* 0x000fe2000f8e20ff */
[CC--:B-1----:R-:W-:Y:S01]  /*7d80*/  FMUL.FTZ R44, R158.reuse, R80.reuse ;  /* 0x000000509e2c7220 */ /* 0x0c2fe20000410000 */
[C---:B------:R-:W-:Y:S01]  /*7d90*/  FMUL.FTZ R45, R157.reuse, R80 ;  /* 0x000000509d2d7220 */ /* 0x040fe20000410000 */
[-C--:B--2---:R-:W-:Y:S01]  /*7da0*/  FFMA.FTZ R46, R157, R73.reuse, -R46 ;  /* 0x000000499d2e7223 */ /* 0x084fe2000001082e */
[----:B------:R-:W-:Y:S01]  /*7db0*/  FFMA.FTZ R47, R158, R73, R47 ;  /* 0x000000499e2f7223 */ /* 0x000fe2000001002f */
[----:B------:R-:W-:Y:S02]  /*7dc0*/  @!P1 SHF.R.U32.HI R48, RZ, 0x1, R161 ;  /* 0x00000001ff309819 */ /* 0x000fe400000116a1 */
[----:B------:R-:W-:-:S02]  /*7dd0*/  CS2R R42, SRZ ;  /* 0x00000000002a7805 */ /* 0x000fc4000001ff00 */
[----:B------:R-:W-:Y:S01]  /*7de0*/  MOV R40, 0x3f800000 ;  /* 0x3f80000000287802 */ /* 0x000fe20000000f00 */
[-C--:B---3--:R-:W-:Y:S01]  /*7df0*/  FFMA.FTZ R44, R157, R72.reuse, -R44 ;  /* 0x000000489d2c7223 */ /* 0x088fe2000001082c */
[----:B------:R-:W-:Y:S01]  /*7e00*/  FFMA.FTZ R45, R158, R72, R45 ;  /* 0x000000489e2d7223 */ /* 0x000fe2000001002d */
[----:B------:R-:W-:Y:S01]  /*7e10*/  @!P1 LOP3.LUT R48, R48, 0x1f0, RZ, 0xc0, !PT ;  /* 0x000001f030309812 */ /* 0x000fe200078ec0ff */
[----:B------:R-:W-:Y:S01]  /*7e20*/  FADD.FTZ R46, R159, R46 ;  /* 0x0000002e9f2e7221 */ /* 0x000fe20000010000 */
[----:B------:R-:W-:Y:S01]  /*7e30*/  FADD.FTZ R47, R160, R47 ;  /* 0x0000002fa02f7221 */ /* 0x000fe20000010000 */
[----:B------:R-:W-:Y:S01]  /*7e40*/  ISETP.GE.AND P0, PT, R156, 0x10, PT ;  /* 0x000000109c00780c */ /* 0x000fe20003f06270 */
        /* <DEDUP_REMOVED lines=31> */
[----:B------:R0:W-:Y:S01]  /*8040*/  @!P1 STS.128 [R48+UR23+0x4200], R44 ;  /* 0x0042002c30009988 */ /* 0x0001e20008000c17 */
[----:B------:R-:W-:-:S02]  /*8050*/  FSEL R157, R157, R44, !P0 ;  /* 0x0000002c9d9d7208 */ /* 0x000fc40004000000 */
[----:B------:R-:W-:Y:S01]  /*8060*/  FSEL R158, R158, R45, !P0 ;  /* 0x0000002d9e9e7208 */ /* 0x000fe20004000000 */
[----:B----4-:R-:W-:Y:S01]  /*8070*/  STL [R1+0x4], R51 ;  /* 0x0000043301007387 */ /* 0x010fe20000100800 */
[----:B------:R-:W-:Y:S02]  /*8080*/  FSEL R159, R159, R46, !P0 ;  /* 0x0000002e9f9f7208 */ /* 0x000fe40004000000 */
[----:B------:R-:W-:Y:S01]  /*8090*/  FSEL R160, R160, R47, !P0 ;  /* 0x0000002fa0a07208 */ /* 0x000fe20004000000 */
[----:B-----5:R-:W-:Y:S01]  /*80a0*/  STL [R1], R50 ;  /* 0x0000003201007387 */ /* 0x020fe20000100800 */
[----:B------:R-:W-:Y:S01]  /*80b0*/  BAR.SYNC.DEFER_BLOCKING 0x0 ;  /* 0x0000000000007b1d */ /* 0x000fe20000010000 */
[----:B0-----:R-:W-:-:S04]  /*80c0*/  SHF.R.U32.HI R44, RZ, 0x5, R161 ;  /* 0x00000005ff2c7819 */ /* 0x001fc800000116a1 */
[----:B------:R-:W-:Y:S02]  /*80d0*/  ISETP.NE.AND P0, PT, R44, 0x1, PT ;  /* 0x000000012c00780c */ /* 0x000fe40003f05270 */
[----:B------:R-:W0:Y:S04]  /*80e0*/  LDS.128 R44, [UR23+0x4200] ;  /* 0x00420017ff2c7984 */ /* 0x000e280008000c00 */
[----:B------:R-:W1:Y:S01]  /*80f0*/  LDS.128 R48, [UR23+0x4210] ;  /* 0x00421017ff307984 */ /* 0x000e620008000c00 */
[----:B0-----:R-:W-:Y:S01]  /*8100*/  FSEL R88, R44, R88, !P0 ;  /* 0x000000582c587208 */ /* 0x001fe20004000000 */
[----:B-1----:R-:W-:-:S04]  /*8110*/  FMUL.FTZ R161, R45, R49 ;  /* 0x000000312da17220 */ /* 0x002fc80000410000 */
[C---:B------:R-:W-:Y:S01]  /*8120*/  FFMA.FTZ R161, R44.reuse, R48, -R161 ;  /* 0x000000302ca17223 */ /* 0x040fe200000108a1 */
[----:B------:R-:W-:Y:S01]  /*8130*/  FMUL.FTZ R44, R44, R49 ;  /* 0x000000312c2c7220 */ /* 0x000fe20000410000 */
[----:B------:R-:W-:-:S03]  /*8140*/  FSEL R89, R45, R89, !P0 ;  /* 0x000000592d597208 */ /* 0x000fc60004000000 */
[----:B------:R-:W-:Y:S01]  /*8150*/  FFMA.FTZ R45, R45, R48, R44 ;  /* 0x000000302d2d7223 */ /* 0x000fe2000001002c */
[----:B------:R-:W-:Y:S01]  /*8160*/  FMUL.FTZ R44, R47, R49 ;  /* 0x000000312f2c7220 */ /* 0x000fe20000410000 */
[----:B------:R-:W-:-:S03]  /*8170*/  FSEL R90, R46, R90, !P0 ;  /* 0x0000005a2e5a7208 */ /* 0x000fc60004000000 */
[CC--:B------:R-:W-:Y:S01]  /*8180*/  FFMA.FTZ R44, R46.reuse, R48.reuse, -R44 ;  /* 0x000000302e2c7223 */ /* 0x0c0fe2000001082c */
[----:B------:R-:W-:Y:S02]  /*8190*/  FMUL.FTZ R46, R46, R49 ;  /* 0x000000312e2e7220 */ /* 0x000fe40000410000 */
[----:B------:R-:W0:Y:S01]  /*81a0*/  S2R R49, SR_TID.X ;  /* 0x0000000000317919 */ /* 0x000e220000002100 */
[----:B------:R-:W-:Y:S02]  /*81b0*/  FADD.FTZ R44, R50, R44 ;  /* 0x0000002c322c7221 */ /* 0x000fe40000010000 */
[----:B------:R-:W1:Y:S01]  /*81c0*/  S2R R50, SR_LANEID ;  /* 0x0000000000327919 */ /* 0x000e620000000000 */
[C---:B------:R-:W-:Y:S01]  /*81d0*/  FSEL R91, R47.reuse, R91, !P0 ;  /* 0x0000005b2f5b7208 */ /* 0x040fe20004000000 */
[----:B------:R-:W-:Y:S01]  /*81e0*/  FFMA.FTZ R46, R47, R48, R46 ;  /* 0x000000302f2e7223 */ /* 0x000fe2000001002e */
[----:B------:R-:W-:Y:S01]  /*81f0*/  BSSY.RECONVERGENT B0, `(.L_x_935) ;  /* 0x000002c000007945 */ /* 0x000fe20003800200 */
[----:B------:R-:W2:Y:S04]  /*8200*/  SHFL.UP PT, R157, R157, 0x1, RZ ;  /* 0x042000009d9d7989 */ /* 0x000ea800000e00ff */
[----:B------:R-:W3:Y:S01]  /*8210*/  SHFL.UP PT, R158, R158, 0x1, RZ ;  /* 0x042000009e9e7989 */ /* 0x000ee200000e00ff */
[----:B------:R-:W-:-:S03]  /*8220*/  FADD.FTZ R51, R51, R46 ;  /* 0x0000002e33337221 */ /* 0x000fc60000010000 */
[----:B------:R-:W4:Y:S04]  /*8230*/  SHFL.UP PT, R159, R159, 0x1, RZ ;  /* 0x042000009f9f7989 */ /* 0x000f2800000e00ff */
[----:B------:R-:W1:Y:S01]  /*8240*/  SHFL.UP PT, R160, R160, 0x1, RZ ;  /* 0x04200000a0a07989 */ /* 0x000e6200000e00ff */
[----:B0-----:R-:W-:-:S13]  /*8250*/  ISETP.GE.U32.AND P0, PT, R49, 0x20, PT ;  /* 0x000000203100780c */ /* 0x001fda0003f06070 */
[----:B-1234-:R-:W-:Y:S05]  /*8260*/  @!P0 BRA `(.L_x_936) ;  /* 0x0000000000508947 */ /* 0x01efea0003800000 */
[C---:B------:R-:W-:Y:S01]  /*8270*/  FMUL.FTZ R44, R157.reuse, R91 ;  /* 0x0000005b9d2c7220 */ /* 0x040fe20000410000 */
[----:B------:R-:W-:Y:S01]  /*8280*/  FMUL.FTZ R48, R158, R89 ;  /* 0x000000599e307220 */ /* 0x000fe20000410000 */
[----:B------:R-:W-:Y:S02]  /*8290*/  ISETP.NE.AND P0, PT, R50, RZ, PT ;  /* 0x000000ff3200720c */ /* 0x000fe40003f05270 */
[----:B------:R-:W-:Y:S01]  /*82a0*/  FFMA.FTZ R44, R158, R90, R44 ;  /* 0x0000005a9e2c7223 */ /* 0x000fe2000001002c */
        /* <DEDUP_REMOVED lines=16> */
.L_x_936:
        /* <DEDUP_REMOVED lines=11> */
[----:B------:R-:W-:Y:S01]  /*8460*/  FFMA.FTZ R44, R161, R40, -R44 ;  /* 0x00000028a12c7223 */ /* 0x000fe2000001082c */
[----:B------:R-:W-:Y:S01]  /*8470*/  @!P0 IMAD.MOV.U32 R157, RZ, RZ, R40 ;  /* 0x000000ffff9d8224 */ /* 0x000fe200078e0028 */
[----:B------:R-:W-:Y:S02]  /*8480*/  @!P0 MOV R158, R41 ;  /* 0x00000029009e8202 */ /* 0x000fe40000000f00 */
[----:B------:R-:W-:Y:S02]  /*8490*/  @!P0 MOV R159, R42 ;  /* 0x0000002a009f8202 */ /* 0x000fe40000000f00 */
[----:B------:R-:W-:-:S07]  /*84a0*/  @!P0 MOV R160, R43 ;  /* 0x0000002b00a08202 */ /* 0x000fce0000000f00 */
.L_x_937:
[----:B------:R-:W-:Y:S05]  /*84b0*/  BSYNC.RECONVERGENT B0 ;  /* 0x0000000000007941 */ /* 0x000fea0003800200 */
.L_x_935:
        /* <DEDUP_REMOVED lines=119> */
.L_x_939:
[----:B------:R-:W-:Y:S05]  /*8c30*/  BSYNC.RECONVERGENT B0 ;  /* 0x0000000000007941 */ /* 0x000fea0003800200 */
.L_x_938:
[----:B0-----:R-:W2:Y:S04]  /*8c40*/  LDL.LU R40, [R1] ;  /* 0x0000000001287983 */ /* 0x001ea80000300800 */
[----:B------:R-:W3:Y:S01]  /*8c50*/  LDL.LU R41, [R1+0x4] ;  /* 0x0000040001297983 */ /* 0x000ee20000300800 */
        /* <DEDUP_REMOVED lines=47> */
[----:B--2---:R-:W-:-:S04]  /*8f50*/  FMUL.FTZ R40, R40, R145 ;  /* 0x0000009128287220 */ /* 0x004fc80000410000 */
[----:B---3--:R-:W-:-:S04]  /*8f60*/  FFMA.FTZ R153, R41, R153, -R40 ;  /* 0x0000009929997223 */ /* 0x008fc80000010828 */
[----:B------:R-:W-:Y:S01]  /*8f70*/  FFMA.FTZ R20, R153, 2, R20 ;  /* 0x4000000099147823 */ /* 0x000fe20000010014 */
[----:B------:R-:W-:Y:S06]  /*8f80*/  BRA.U !UP0, `(.L_x_940) ;  /* 0xffffffb508107547 */ /* 0x000fec000b83ffff */
.L_x_934:
        /* <DEDUP_REMOVED lines=14> */
[----:B--2---:R2:W-:Y:S04]  /*9070*/  STS [R40], R20 ;  /* 0x0000001428007388 */ /* 0x0045e80000000800 */
[----:B--2---:R-:W2:Y:S04]  /*9080*/  LDL.LU R40, [R1+0x24] ;  /* 0x0000240001287983 */ /* 0x004ea80000300800 */
[----:B------:R-:W2:Y:S04]  /*9090*/  LDL.LU R39, [R1+0x20] ;  /* 0x0000200001277983 */ /* 0x000ea80000300800 */
        /* <DEDUP_REMOVED lines=8> */
[----:B---3--:R-:W-:Y:S04]  /*9120*/  STS [R47+0x4], R21 ;  /* 0x000004152f007388 */ /* 0x008fe80000000800 */
[----:B------:R-:W3:Y:S04]  /*9130*/  LDL.LU R11, [R1+0x7c] ;  /* 0x00007c00010b7983 */ /* 0x000ee80000300800 */
[----:B-----5:R-:W-:Y:S04]  /*9140*/  STS [R46+0x8], R22 ;  /* 0x000008162e007388 */ /* 0x020fe80000000800 */
[----:B------:R-:W5:Y:S04]  /*9150*/  LDL.LU R13, [R1+0x78] ;  /* 0x00007800010d7983 */ /* 0x000f680000300800 */
[----:B----4-:R4:W-:Y:S04]  /*9160*/  STS [R45+0xc], R17 ;  /* 0x00000c112d007388 */ /* 0x0109e80000000800 */
[----:B------:R-:W5:Y:S04]  /*9170*/  LDL.LU R15, [R1+0x74] ;  /* 0x00007400010f7983 */ /* 0x000f680000300800 */
[----:B----4-:R-:W4:Y:S04]  /*9180*/  LDL.LU R17, [R1+0x70] ;  /* 0x0000700001117983 */ /* 0x010f280000300800 */
        /* <DEDUP_REMOVED lines=10> */
[----:B------:R-:W-:Y:S01]  /*9230*/  STS [R44+0x10], R23 ;  /* 0x000010172c007388 */ /* 0x000fe20000000800 */
[----:B0-----:R-:W-:-:S03]  /*9240*/  ISETP.NE.AND P0, PT, R18, RZ, PT ;  /* 0x000000ff1200720c */ /* 0x001fc60003f05270 */
[----:B------:R-:W-:Y:S04]  /*9250*/  STS [R43+0x14], R24 ;  /* 0x000014182b007388 */ /* 0x000fe80000000800 */
[----:B------:R-:W-:Y:S01]  /*9260*/  STS [R42+0x18], R25 ;  /* 0x000018192a007388 */ /* 0x000fe20000000800 */
[----:B------:R-:W-:Y:S01]  /*9270*/  UIADD3 UR7, UPT, UPT, -UR8, UR15, URZ ;  /* 0x0000000f08077290 */ /* 0x000fe2000fffe1ff */
[----:B------:R-:W1:Y:S02]  /*9280*/  LDCU.128 UR12, c[0x0][0x420] ;  /* 0x00008400ff0c77ac */ /* 0x000e640008000c00 */
[----:B------:R-:W-:Y:S01]  /*9290*/  STS [R41+0x1c], R26 ;  /* 0x00001c1a29007388 */ /* 0x000fe20000000800 */
[----:B-1----:R-:W-:-:S04]  /*92a0*/  UIMAD.WIDE.U32 UR8, UR24, UR12, UR8 ;  /* 0x0000000c180872a5 */ /* 0x002fc8000f8e0008 */
[----:B------:R-:W-:Y:S02]  /*92b0*/  UIMAD UR9, UR24, UR13, UR9 ;  /* 0x0000000d180972a4 */ /* 0x000fe4000f8e0209 */
[----:B------:R-:W-:Y:S02]  /*92c0*/  UIADD3 UR19, UP0, UPT, UR19, 0x2000, URZ ;  /* 0x0000200013137890 */ /* 0x000fe4000ff1e0ff */
[----:B------:R-:W-:Y:S02]  /*92d0*/  UIADD3 UR6, UPT, UPT, UR6, 0x1, URZ ;  /* 0x0000000106067890 */ /* 0x000fe4000fffe0ff */
[----:B------:R-:W-:Y:S02]  /*92e0*/  UIADD3.X UR21, UPT, UPT, URZ, UR21, URZ, UP0, !UPT ;  /* 0x00000015ff157290 */ /* 0x000fe400087fe4ff */
[----:B------:R-:W-:Y:S02]  /*92f0*/  UIADD3 UR20, UP1, UPT, UR20, 0x2000, URZ ;  /* 0x0000200014147890 */ /* 0x000fe4000ff3e0ff */
[----:B------:R-:W-:-:S02]  /*9300*/  UIADD3 UR16, UP2, UPT, UR16, 0x1000, URZ ;  /* 0x0000100010107890 */ /* 0x000fc4000ff5e0ff */
[----:B------:R-:W-:Y:S02]  /*9310*/  UIADD3 UR11, UP3, UPT, UR11, 0x1000, URZ ;  /* 0x000010000b0b7890 */ /* 0x000fe4000ff7e0ff */
[----:B------:R-:W-:Y:S01]  /*9320*/  UIADD3.X UR22, UPT, UPT, URZ, UR22, URZ, UP1, !UPT ;  /* 0x00000016ff167290 */ /* 0x000fe20008ffe4ff */
[----:B--2---:R-:W-:Y:S04]  /*9330*/  STS [R40+0x20], R27 ;  /* 0x0000201b28007388 */ /* 0x004fe80000000800 */
[----:B------:R-:W-:Y:S04]  /*9340*/  STS [R39+0x24], R28 ;  /* 0x0000241c27007388 */ /* 0x000fe80000000800 */
[----:B------:R-:W-:Y:S04]  /*9350*/  STS [R38+0x28], R29 ;  /* 0x0000281d26007388 */ /* 0x000fe80000000800 */
[----:B------:R-:W-:Y:S04]  /*9360*/  STS [R37+0x2c], R30 ;  /* 0x00002c1e25007388 */ /* 0x000fe80000000800 */
[----:B------:R-:W-:Y:S04]  /*9370*/  STS [R36+0x30], R31 ;  /* 0x0000301f24007388 */ /* 0x000fe80000000800 */
[----:B------:R-:W-:Y:S04]  /*9380*/  STS [R35+0x34], R32 ;  /* 0x0000342023007388 */ /* 0x000fe80000000800 */
[----:B------:R-:W-:Y:S04]  /*9390*/  STS [R34+0x38], R33 ;  /* 0x0000382122007388 */ /* 0x000fe80000000800 */
[----:B------:R0:W-:Y:S01]  /*93a0*/  STS [R2+0x3c], R19 ;  /* 0x00003c1302007388 */ /* 0x0001e20000000800 */
[----:B------:R-:W-:-:S03]  /*93b0*/  NOP ;  /* 0x0000000000007918 */ /* 0x000fc60000000000 */
[----:B------:R-:W-:Y:S01]  /*93c0*/  LDS R7, [R7] ;  /* 0x0000000007077984 */ /* 0x000fe20000000800 */
[----:B0-----:R-:W-:-:S03]  /*93d0*/  MOV R2, UR7 ;  /* 0x0000000700027c02 */ /* 0x001fc60008000f00 */
[----:B------:R-:W-:Y:S04]  /*93e0*/  LDS R9, [R9+0x80] ;  /* 0x0000800009097984 */ /* 0x000fe80000000800 */
[----:B---3--:R-:W-:Y:S04]  /*93f0*/  LDS R11, [R11+0x100] ;  /* 0x000100000b0b7984 */ /* 0x008fe80000000800 */
[----:B-----5:R-:W-:Y:S04]  /*9400*/  LDS R13, [R13+0x180] ;  /* 0x000180000d0d7984 */ /* 0x020fe80000000800 */
[----:B------:R-:W-:Y:S04]  /*9410*/  LDS R15, [R15+0x200] ;  /* 0x000200000f0f7984 */ /* 0x000fe80000000800 */
        /* <DEDUP_REMOVED lines=19> */
[C---:B------:R-:W-:Y:S01]  /*9550*/  IADD3 R0, P0, PT, R5.reuse, UR8, RZ ;  /* 0x0000000805007c10 */ /* 0x040fe2000ff1e0ff */
[----:B------:R-:W0:Y:S01]  /*9560*/  LDCU UR7, c[0x0][0x394] ;  /* 0x00007280ff0777ac */ /* 0x000e220008000800 */
[C---:B------:R-:W-:Y:S02]  /*9570*/  LOP3.LUT R39, R5.reuse, 0x20, RZ, 0xfc, !PT ;  /* 0x0000002005277812 */ /* 0x040fe400078efcff */
[----:B-1----:R-:W-:Y:S02]  /*9580*/  IADD3.X R3, PT, PT, RZ, UR15, RZ, P0, !PT ;  /* 0x0000000fff037c10 */ /* 0x002fe400087fe4ff */
[C---:B--2---:R-:W-:Y:S02]  /*9590*/  LEA R2, P0, R0.reuse, UR28, 0x2 ;  /* 0x0000001c00027c11 */ /* 0x044fe4000f8010ff */
        /* <DEDUP_REMOVED lines=47> */
[----:B0-----:R-:W-:-:S02]  /*9890*/  UISETP.GE.AND UP0, UPT, UR6, UR7, UPT ;  /* 0x000000070600728c */ /* 0x001fc4000bf06270 */
[----:B------:R-:W-:Y:S02]  /*98a0*/  UIADD3.X UR18, UPT, UPT, URZ, UR18, URZ, UP2, !UPT ;  /* 0x00000012ff127290 */ /* 0x000fe400097fe4ff */
[----:B------:R-:W-:-:S05]  /*98b0*/  UIADD3.X UR17, UPT, UPT, URZ, UR17, URZ, UP3, !UPT ;  /* 0x00000011ff117290 */ /* 0x000fca0009ffe4ff */
[----:B------:R-:W-:Y:S07]  /*98c0*/  BRA.U !UP0, `(.L_x_941) ;  /* 0xffffff6d08907547 */ /* 0x000fee000b83ffff */
[----:B------:R-:W-:Y:S05]  /*98d0*/  EXIT ;  /* 0x000000000000794d */ /* 0x000fea0003800000 */
.L_x_942:
        /* <DEDUP_REMOVED lines=10> */
.L_x_4966:


//--------------------- .text._Z25selective_scan_fwd_kernelI32Selective_Scan_fwd_kernel_traitsILi64ELi16ELi1ELb0ELb1ELb1ELb1EfN3c107complexIfEEEEv13SSMParamsBase --------------------------
	.section	.text._Z25selective_scan_fwd_kernelI32Selective_Scan_fwd_kernel_traitsILi64ELi16ELi1ELb0ELb1ELb1ELb1EfN3c107complexIfEEEEv13SSMParamsBase,"ax",@progbits
	.align	128
        .global         _Z25selective_scan_fwd_kernelI32Selective_Scan_fwd_kernel_traitsILi64ELi16ELi1ELb0ELb1ELb1ELb1EfN3c107complexIfEEEEv13SSMParamsBase
        .type           _Z25selective_scan_fwd_kernelI32Selective_Scan_fwd_kernel_traitsILi64ELi16ELi1ELb0ELb1ELb1ELb1EfN3c107complexIfEEEEv13SSMParamsBase,@function
        .size           _Z25selective_scan_fwd_kernelI32Selective_Scan_fwd_kernel_traitsILi64ELi16ELi1ELb0ELb1ELb1ELb1EfN3c107complexIfEEEEv13SSMParamsBase,(.L_x_4967 - _Z25selective_scan_fwd_kernelI32Selective_Scan_fwd_kernel_traitsILi64ELi16ELi1ELb0ELb1ELb1ELb1EfN3c107complexIfEEEEv13SSMParamsBase)
        .other          _Z25selective_scan_fwd_kernelI32Selective_Scan_fwd_kernel_traitsILi64ELi16ELi1ELb0ELb1ELb1ELb1EfN3c107complexIfEEEEv13SSMParamsBase,@"STO_CUDA_ENTRY STV_DEFAULT"
_Z25selective_scan_fwd_kernelI32Selective_Scan_fwd_kernel_traitsILi64ELi16ELi1ELb0ELb1ELb1ELb1EfN3c107complexIfEEEEv13SSMParamsBase:
.text._Z25selective_scan_fwd_kernelI32Selective_Scan_fwd_kernel_traitsILi64ELi16ELi1ELb0ELb1ELb1ELb1EfN3c107complexIfEEEEv13SSMParamsBase:
        /* <DEDUP_REMOVED lines=113> */
.L_x_982:
[----:B0-----:R-:W0:Y:S01]  /*0710*/  LDCU UR15, c[0x0][0x388] ;  /* 0x00007100ff0f77ac */ /* 0x001e220008000800 */
[----:B------:R-:W-:Y:S01]  /*0720*/  SHF.L.U32 R0, R16, 0x4, RZ ;  /* 0x0000000410007819 */ /* 0x000fe200000006ff */
[----:B------:R-:W-:Y:S01]  /*0730*/  IMAD.U32 R2, RZ, RZ, UR11 ;  /* 0x0000000bff027e24 */ /* 0x000fe2000f8e00ff */
[----:B------:R-:W-:Y:S01]  /*0740*/  MOV R3, UR17 ;  /* 0x0000001100037c02 */ /* 0x000fe20008000f00 */
[----:B------:R-:W-:Y:S01]  /*0750*/  HFMA2 R17, -RZ, RZ, 0, 0 ;  /* 0x00000000ff117431 */ /* 0x000fe200000001ff */
[----:B------:R-:W-:Y:S02]  /*0760*/  LOP3.LUT R29, R0, 0x3e00, RZ, 0xc0, !PT ;  /* 0x00003e00001d7812 */ /* 0x000fe400078ec0ff */
[----:B------:R-:W-:Y:S02]  /*0770*/  CS2R R10, SRZ ;  /* 0x00000000000a7805 */ /* 0x000fe4000001ff00 */
[----:B------:R-:W-:Y:S01]  /*0780*/  MOV R14, RZ ;  /* 0x000000ff000e7202 */ /* 0x000fe20000000f00 */
[----:B------:R-:W-:Y:S01]  /*0790*/  HFMA2 R12, -RZ, RZ, 0, 0 ;  /* 0x00000000ff0c7431 */ /* 0x000fe200000001ff */
        /* <DEDUP_REMOVED lines=51> */
[----:B------:R-:W5:Y:S04]  /*0ad0*/  @!P1 LDG.E R12, desc[UR24][R6.64+0x300] ;  /* 0x00030018060c9981 */ /* 0x000f68000c1e1900 */
[----:B------:R-:W5:Y:S04]  /*0ae0*/  @!P2 LDG.E R11, desc[UR24][R6.64+0x280] ;  /* 0x00028018060ba981 */ /* 0x000f68000c1e1900 */
[----:B------:R-:W5:Y:S01]  /*0af0*/  @!P0 LDG.E R17, desc[UR24][R6.64+0x400] ;  /* 0x0004001806118981 */ /* 0x000f62000c1e1900 */
[----:B------:R-:W-:-:S04]  /*0b00*/  ISETP.GE.AND P0, PT, R18, UR7, PT ;  /* 0x0000000712007c0c */ /* 0x000fc8000bf06270 */
[----:B------:R-:W-:Y:S02]  /*0b10*/  P2R R31, PR, RZ, 0x1 ;  /* 0x00000001ff1f7803 */ /* 0x000fe40000000000 */
[----:B------:R-:W-:-:S07]  /*0b20*/  ISETP.GE.AND P1, PT, R20, UR7, PT ;  /* 0x0000000714007c0c */ /* 0x000fce000bf26270 */
[----:B------:R-:W5:Y:S01]  /*0b30*/  @!P0 LDG.E R19, desc[UR24][R6.64+0x480] ;  /* 0x0004801806138981 */ /* 0x000f62000c1e1900 */
[----:B------:R-:W-:-:S04]  /*0b40*/  ISETP.NE.AND P0, PT, R15, RZ, PT ;  /* 0x000000ff0f00720c */ /* 0x000fc80003f05270 */
[----:B------:R-:W-:Y:S02]  /*0b50*/  P2R R33, PR, RZ, 0x1 ;  /* 0x00000001ff217803 */ /* 0x000fe40000000000 */
[----:B------:R-:W-:Y:S02]  /*0b60*/  ISETP.GE.AND P2, PT, R22, UR7, PT ;  /* 0x0000000716007c0c */ /* 0x000fe4000bf46270 */
[----:B------:R-:W-:Y:S02]  /*0b70*/  LOP3.LUT R18, R28, 0x1e0, RZ, 0xfc, !PT ;  /* 0x000001e01c127812 */ /* 0x000fe400078efcff */
[----:B------:R-:W-:Y:S02]  /*0b80*/  ISETP.GE.AND P3, PT, R24, UR7, PT ;  /* 0x0000000718007c0c */ /* 0x000fe4000bf66270 */
[----:B------:R-:W-:Y:S01]  /*0b90*/  ISETP.GE.AND P4, PT, R26, UR7, PT ;  /* 0x000000071a007c0c */ /* 0x000fe2000bf86270 */
[----:B------:R-:W-:Y:S01]  /*0ba0*/  HFMA2 R20, -RZ, RZ, 0, 0 ;  /* 0x00000000ff147431 */ /* 0x000fe200000001ff */
[----:B------:R-:W-:Y:S01]  /*0bb0*/  ISETP.NE.AND P0, PT, R13, RZ, PT ;  /* 0x000000ff0d00720c */ /* 0x000fe20003f05270 */
[----:B------:R-:W5:Y:S01]  /*0bc0*/  @!P1 LDG.E R21, desc[UR24][R6.64+0x500] ;  /* 0x0005001806159981 */ /* 0x000f62000c1e1900 */
[----:B------:R-:W-:-:S02]  /*0bd0*/  LOP3.LUT R13, R28, 0x1c0, RZ, 0xfc, !PT ;  /* 0x000001c01c0d7812 */ /* 0x000fc400078efcff */
[----:B------:R-:W-:Y:S01]  /*0be0*/  ISETP.GE.AND P6, PT, R18, UR7, PT ;  /* 0x0000000712007c0c */ /* 0x000fe2000bfc6270 */
[----:B------:R-:W5:Y:S01]  /*0bf0*/  @!P2 LDG.E R23, desc[UR24][R6.64+0x580] ;  /* 0x000580180617a981 */ /* 0x000f62000c1e1900 */
[----:B------:R-:W-:Y:S02]  /*0c00*/  ISETP.GE.AND P5, PT, R13, UR7, PT ;  /* 0x000000070d007c0c */ /* 0x000fe4000bfa6270 */
[----:B------:R-:W-:Y:S01]  /*0c10*/  MOV R15, RZ ;  /* 0x000000ff000f7202 */ /* 0x000fe20000000f00 */
        /* <DEDUP_REMOVED lines=17> */
[CC--:B------:R-:W-:Y:S02]  /*0d30*/  LEA.HI.SX32 R18, R13.reuse, R13.reuse, 0x1b ;  /* 0x0000000d0d127211 */ /* 0x0c0fe400078fdaff */
[C---:B------:R-:W-:Y:S02]  /*0d40*/  IADD3 R26, PT, PT, R13.reuse, 0x60, RZ ;  /* 0x000000600d1a7810 */ /* 0x040fe40007ffe0ff */
[----:B------:R-:W-:Y:S02]  /*0d50*/  IADD3 R28, PT, PT, R13, 0x80, RZ ;  /* 0x000000800d1c7810 */ /* 0x000fe40007ffe0ff */
[----:B------:R-:W-:-:S02]  /*0d60*/  LEA.HI.SX32 R22, R22, R13, 0x1b ;  /* 0x0000000d16167211 */ /* 0x000fc400078fdaff */
[-C--:B------:R-:W-:Y:S01]  /*0d70*/  LEA.HI.SX32 R24, R24, R13.reuse, 0x1b ;  /* 0x0000000d18187211 */ /* 0x080fe200078fdaff */
[C---:B------:R-:W-:Y:S01]  /*0d80*/  VIADD R6, R13.reuse, 0xa0 ;  /* 0x000000a00d067836 */ /* 0x040fe20000000000 */
[----:B------:R-:W-:Y:S02]  /*0d90*/  LEA R92, R18, UR23, 0x2 ;  /* 0x00000017125c7c11 */ /* 0x000fe4000f8e10ff */
[-C--:B------:R-:W-:Y:S02]  /*0da0*/  LEA.HI.SX32 R26, R26, R13.reuse, 0x1b ;  /* 0x0000000d1a1a7211 */ /* 0x080fe400078fdaff */
[----:B------:R-:W-:Y:S02]  /*0db0*/  LEA.HI.SX32 R28, R28, R13, 0x1b ;  /* 0x0000000d1c1c7211 */ /* 0x000fe400078fdaff */
[----:B------:R-:W-:Y:S02]  /*0dc0*/  LEA R87, R22, UR23, 0x2 ;  /* 0x0000001716577c11 */ /* 0x000fe4000f8e10ff */
[----:B------:R-:W-:-:S02]  /*0dd0*/  IADD3 R18, PT, PT, R13, 0xc0, RZ ;  /* 0x000000c00d127810 */ /* 0x000fc40007ffe0ff */
[----:B------:R-:W-:Y:S02]  /*0de0*/  IADD3 R22, PT, PT, R13, 0xe0, RZ ;  /* 0x000000e00d167810 */ /* 0x000fe40007ffe0ff */
[----:B------:R-:W-:Y:S02]  /*0df0*/  LEA R86, R24, UR23, 0x2 ;  /* 0x0000001718567c11 */ /* 0x000fe4000f8e10ff */
[----:B------:R-:W-:Y:S02]  /*0e00*/  P2R R47, PR, RZ, 0x1 ;  /* 0x00000001ff2f7803 */ /* 0x000fe40000000000 */
[----:B------:R-:W-:Y:S02]  /*0e10*/  LEA R85, R26, UR23, 0x2 ;  /* 0x000000171a557c11 */ /* 0x000fe4000f8e10ff */
[----:B------:R-:W-:Y:S02]  /*0e20*/  ISETP.NE.AND P0, PT, R35, RZ, PT ;  /* 0x000000ff2300720c */ /* 0x000fe40003f05270 */
[----:B------:R-:W-:-:S02]  /*0e30*/  LEA R84, R28, UR23, 0x2 ;  /* 0x000000171c547c11 */ /* 0x000fc4000f8e10ff */
[-C--:B------:R-:W-:Y:S02]  /*0e40*/  LEA.HI.SX32 R18, R18, R13.reuse, 0x1b ;  /* 0x0000000d12127211 */ /* 0x080fe400078fdaff */
[-C--:B------:R-:W-:Y:S02]  /*0e50*/  LEA.HI.SX32 R6, R6, R13.reuse, 0x1b ;  /* 0x0000000d06067211 */ /* 0x080fe400078fdaff */
[----:B------:R-:W-:Y:S02]  /*0e60*/  LEA.HI.SX32 R22, R22, R13, 0x1b ;  /* 0x0000000d16167211 */ /* 0x000fe400078fdaff */
[----:B------:R-:W-:Y:S02]  /*0e70*/  P2R R46, PR, RZ, 0x1 ;  /* 0x00000001ff2e7803 */ /* 0x000fe40000000000 */
[----:B------:R-:W-:Y:S01]  /*0e80*/  LEA R82, R18, UR23, 0x2 ;  /* 0x0000001712527c11 */ /* 0x000fe2000f8e10ff */
[----:B------:R-:W-:Y:S01]  /*0e90*/  VIADD R18, R13, 0x1c0 ;  /* 0x000001c00d127836 */ /* 0x000fe20000000000 */
[----:B------:R-:W-:-:S02]  /*0ea0*/  ISETP.NE.AND P0, PT, R34, RZ, PT ;  /* 0x000000ff2200720c */ /* 0x000fc40003f05270 */
[----:B------:R-:W-:Y:S02]  /*0eb0*/  LEA R83, R6, UR23, 0x2 ;  /* 0x0000001706537c11 */ /* 0x000fe4000f8e10ff */
[----:B------:R-:W-:Y:S02]  /*0ec0*/  LEA R81, R22, UR23, 0x2 ;  /* 0x0000001716517c11 */ /* 0x000fe4000f8e10ff */
[C---:B------:R-:W-:Y:S02]  /*0ed0*/  IADD3 R24, PT, PT, R13.reuse, 0x100, RZ ;  /* 0x000001000d187810 */ /* 0x040fe40007ffe0ff */
[C---:B------:R-:W-:Y:S02]  /*0ee0*/  IADD3 R26, PT, PT, R13.reuse, 0x120, RZ ;  /* 0x000001200d1a7810 */ /* 0x040fe40007ffe0ff */
[C---:B------:R-:W-:Y:S02]  /*0ef0*/  IADD3 R6, PT, PT, R13.reuse, 0x160, RZ ;  /* 0x000001600d067810 */ /* 0x040fe40007ffe0ff */
[----:B------:R-:W-:-:S02]  /*0f00*/  IADD3 R22, PT, PT, R13, 0x1e0, RZ ;  /* 0x000001e00d167810 */ /* 0x000fc40007ffe0ff */
[----:B------:R-:W-:Y:S02]  /*0f10*/  P2R R45, PR, RZ, 0x1 ;  /* 0x00000001ff2d7803 */ /* 0x000fe40000000000 */
[----:B------:R-:W-:Y:S02]  /*0f20*/  ISETP.NE.AND P0, PT, R32, RZ, PT ;  /* 0x000000ff2000720c */ /* 0x000fe40003f05270 */
[-C--:B------:R-:W-:Y:S02]  /*0f30*/  LEA.HI.SX32 R24, R24, R13.reuse, 0x1b ;  /* 0x0000000d18187211 */ /* 0x080fe400078fdaff */
[-C--:B------:R-:W-:Y:S02]  /*0f40*/  LEA.HI.SX32 R26, R26, R13.reuse, 0x1b ;  /* 0x0000000d1a1a7211 */ /* 0x080fe400078fdaff */
[-C--:B------:R-:W-:Y:S02]  /*0f50*/  LEA.HI.SX32 R6, R6, R13.reuse, 0x1b ;  /* 0x0000000d06067211 */ /* 0x080fe400078fdaff */
[----:B------:R-:W-:-:S02]  /*0f60*/  LEA.HI.SX32 R18, R18, R13, 0x1b ;  /* 0x0000000d12127211 */ /* 0x000fc400078fdaff */
[----:B------:R-:W-:Y:S02]  /*0f70*/  LEA.HI.SX32 R22, R22, R13, 0x1b ;  /* 0x0000000d16167211 */ /* 0x000fe400078fdaff */
[----:B------:R-:W-:Y:S02]  /*0f80*/  P2R R44, PR, RZ, 0x1 ;  /* 0x00000001ff2c7803 */ /* 0x000fe40000000000 */
[----:B------:R-:W-:Y:S02]  /*0f90*/  LEA R79, R26, UR23, 0x2 ;  /* 0x000000171a4f7c11 */ /* 0x000fe4000f8e10ff */
[----:B------:R-:W-:Y:S02]  /*0fa0*/  ISETP.NE.AND P0, PT, R30, RZ, PT ;  /* 0x000000ff1e00720c */ /* 0x000fe40003f05270 */
[----:B------:R-:W-:Y:S02]  /*0fb0*/  LEA R80, R24, UR23, 0x2 ;  /* 0x0000001718507c11 */ /* 0x000fe4000f8e10ff */
[----:B------:R-:W-:-:S02]  /*0fc0*/  LEA R77, R6, UR23, 0x2 ;  /* 0x00000017064d7c11 */ /* 0x000fc4000f8e10ff */
[----:B------:R-:W-:Y:S02]  /*0fd0*/  LEA R74, R18, UR23, 0x2 ;  /* 0x00000017124a7c11 */ /* 0x000fe4000f8e10ff */
[----:B------:R-:W-:Y:S01]  /*0fe0*/  LEA R22, R22, UR23, 0x2 ;  /* 0x0000001716167c11 */ /* 0x000fe2000f8e10ff */
[----:B--2---:R0:W-:Y:S04]  /*0ff0*/  STS [R92], R4 ;  /* 0x000000045c007388 */ /* 0x0041e80000000800 */
[----:B---3--:R-:W-:Y:S04]  /*1000*/  STS [R87+0x80], R5 ;  /* 0x0000800557007388 */ /* 0x008fe80000000800 */
[----:B----4-:R1:W-:Y:S01]  /*1010*/  STS [R86+0x100], R8 ;  /* 0x0001000856007388 */ /* 0x0103e20000000800 */
[----:B0-----:R-:W-:-:S03]  /*1020*/  IADD3 R4, PT, PT, R13, 0x140, RZ ;  /* 0x000001400d047810 */ /* 0x001fc60007ffe0ff */
[----:B-----5:R-:W-:Y:S01]  /*1030*/  STS [R85+0x180], R9 ;  /* 0x0001800955007388 */ /* 0x020fe20000000800 */
[-C--:B------:R-:W-:Y:S02]  /*1040*/  LEA.HI.SX32 R4, R4, R13.reuse, 0x1b ;  /* 0x0000000d04047211 */ /* 0x080fe400078fdaff */
[C---:B-1----:R-:W-:Y:S01]  /*1050*/  IADD3 R8, PT, PT, R13.reuse, 0x180, RZ ;  /* 0x000001800d087810 */ /* 0x042fe20007ffe0ff */
[----:B------:R0:W-:Y:S03]  /*1060*/  STS [R84+0x200], R10 ;  /* 0x0002000a54007388 */ /* 0x0001e60000000800 */
        /* <DEDUP_REMOVED lines=11> */
[C---:B------:R-:W-:Y:S02]  /*1120*/  IADD3 R4, PT, PT, R13.reuse, 0x1, RZ ;  /* 0x000000010d047810 */ /* 0x040fe40007ffe0ff */
[C---:B------:R-:W-:Y:S02]  /*1130*/  IADD3 R6, PT, PT, R13.reuse, 0x2, RZ ;  /* 0x000000020d067810 */ /* 0x040fe40007ffe0ff */
[C---:B------:R-:W-:Y:S02]  /*1140*/  IADD3 R8, PT, PT, R13.reuse, 0x3, RZ ;  /* 0x000000030d087810 */ /* 0x040fe40007ffe0ff */
[----:B------:R-:W-:-:S02]  /*1150*/  IADD3 R10, PT, PT, R13, 0x4, RZ ;  /* 0x000000040d0a7810 */ /* 0x000fc40007ffe0ff */
[C---:B0-----:R-:W-:Y:S02]  /*1160*/  IADD3 R12, PT, PT, R13.reuse, 0x5, RZ ;  /* 0x000000050d0c7810 */ /* 0x041fe40007ffe0ff */
[C---:B-1----:R-:W-:Y:S02]  /*1170*/  IADD3 R14, PT, PT, R13.reuse, 0x6, RZ ;  /* 0x000000060d0e7810 */ /* 0x042fe40007ffe0ff */
[C---:B------:R-:W-:Y:S02]  /*1180*/  IADD3 R24, PT, PT, R13.reuse, 0x7, RZ ;  /* 0x000000070d187810 */ /* 0x040fe40007ffe0ff */
[C---:B------:R-:W-:Y:S02]  /*1190*/  IADD3 R28, PT, PT, R13.reuse, 0x9, RZ ;  /* 0x000000090d1c7810 */ /* 0x040fe40007ffe0ff */
[C---:B------:R-:W-:Y:S02]  /*11a0*/  IADD3 R30, PT, PT, R13.reuse, 0xa, RZ ;  /* 0x0000000a0d1e7810 */ /* 0x040fe40007ffe0ff */
[----:B------:R-:W-:-:S02]  /*11b0*/  IADD3 R32, PT, PT, R13, 0xb, RZ ;  /* 0x0000000b0d207810 */ /* 0x000fc40007ffe0ff */
[C---:B------:R-:W-:Y:S02]  /*11c0*/  IADD3 R34, PT, PT, R13.reuse, 0xc, RZ ;  /* 0x0000000c0d227810 */ /* 0x040fe40007ffe0ff */
[C---:B------:R-:W-:Y:S02]  /*11d0*/  IADD3 R36, PT, PT, R13.reuse, 0xd, RZ ;  /* 0x0000000d0d247810 */ /* 0x040fe40007ffe0ff */
[C---:B------:R-:W-:Y:S02]  /*11e0*/  IADD3 R38, PT, PT, R13.reuse, 0xe, RZ ;  /* 0x0000000e0d267810 */ /* 0x040fe40007ffe0ff */
[----:B------:R-:W-:Y:S01]  /*11f0*/  IADD3 R40, PT, PT, R13, 0xf, RZ ;  /* 0x0000000f0d287810 */ /* 0x000fe20007ffe0ff */
[----:B------:R0:W-:Y:S01]  /*1200*/  STS [R80+0x400], R17 ;  /* 0x0004001150007388 */ /* 0x0001e20000000800 */
        /* <DEDUP_REMOVED lines=56> */
[----:B------:R-:W-:Y:S01]  /*1590*/  MOV R5, RZ ;  /* 0x000000ff00057202 */ /* 0x000fe20000000f00 */
[----:B------:R-:W-:Y:S01]  /*15a0*/  BAR.SYNC.DEFER_BLOCKING 0x0 ;  /* 0x0000000000007b1d */ /* 0x000fe20000010000 */
[----:B------:R-:W-:Y:S01]  /*15b0*/  IMAD.MOV.U32 R4, RZ, RZ, RZ ;  /* 0x000000ffff047224 */ /* 0x000fe200078e00ff */
[----:B------:R-:W-:-:S04]  /*15c0*/  CS2R R6, SRZ ;  /* 0x0000000000067805 */ /* 0x000fc8000001ff00 */
        /* <DEDUP_REMOVED lines=18> */
[----:B------:R-:W-:Y:S01]  /*16f0*/  ISETP.NE.AND P0, PT, R33, RZ, PT ;  /* 0x000000ff2100720c */ /* 0x000fe20003f05270 */
[----:B0-----:R-:W-:Y:S01]  /*1700*/  HFMA2 R17, -RZ, RZ, 0, 0 ;  /* 0x00000000ff117431 */ /* 0x001fe200000001ff */
[----:B-1----:R-:W-:Y:S01]  /*1710*/  CS2R R14, SRZ ;  /* 0x00000000000e7805 */ /* 0x002fe2000001ff00 */
[----:B------:R-:W-:Y:S01]  /*1720*/  HFMA2 R19, -RZ, RZ, 0, 0 ;  /* 0x00000000ff137431 */ /* 0x000fe200000001ff */
[----:B------:R-:W-:Y:S02]  /*1730*/  MOV R18, RZ ;  /* 0x000000ff00127202 */ /* 0x000fe40000000f00 */
[----:B--2---:R-:W-:Y:S02]  /*1740*/  MOV R20, RZ ;  /* 0x000000ff00147202 */ /* 0x004fe40000000f00 */
        /* <DEDUP_REMOVED lines=122> */
.L_x_944:
[----:B------:R-:W-:Y:S05]  /*1ef0*/  BSYNC.RECONVERGENT B0 ;  /* 0x0000000000007941 */ /* 0x000fea0003800200 */
.L_x_943:
        /* <DEDUP_REMOVED lines=34> */
.L_x_946:
[----:B------:R-:W-:Y:S05]  /*2120*/  BSYNC.RECONVERGENT B0 ;  /* 0x0000000000007941 */ /* 0x000fea0003800200 */
.L_x_945:
        /* <DEDUP_REMOVED lines=36> */
.L_x_948:
[----:B------:R-:W-:Y:S05]  /*2370*/  BSYNC.RECONVERGENT B0 ;  /* 0x0000000000007941 */ /* 0x000fea0003800200 */
.L_x_947:
        /* <DEDUP_REMOVED lines=34> */
.L_x_950:
[----:B------:R-:W-:Y:S05]  /*25a0*/  BSYNC.RECONVERGENT B0 ;  /* 0x0000000000007941 */ /* 0x000fea0003800200 */
.L_x_949:
        /* <DEDUP_REMOVED lines=36> */
.L_x_952:
[----:B------:R-:W-:Y:S05]  /*27f0*/  BSYNC.RECONVERGENT B0 ;  /* 0x0000000000007941 */ /* 0x000fea0003800200 */
.L_x_951:
        /* <DEDUP_REMOVED lines=34> */
.L_x_954:
[----:B------:R-:W-:Y:S05]  /*2a20*/  BSYNC.RECONVERGENT B0 ;  /* 0x0000000000007941 */ /* 0x000fea0003800200 */
.L_x_953:
        /* <DEDUP_REMOVED lines=36> */
.L_x_956:
[----:B------:R-:W-:Y:S05]  /*2c70*/  BSYNC.RECONVERGENT B0 ;  /* 0x0000000000007941 */ /* 0x000fea0003800200 */
.L_x_955:
        /* <DEDUP_REMOVED lines=34> */
.L_x_958:
[----:B------:R-:W-:Y:S05]  /*2ea0*/  BSYNC.RECONVERGENT B0 ;  /* 0x0000000000007941 */ /* 0x000fea0003800200 */
.L_x_957:
[----:B------:R-:W-:Y:S01]  /*2eb0*/  ISETP.EQ.OR P4, PT, RZ, UR7, P4 ;  /* 0x00000007ff007c0c */ /* 0x000fe2000a782670 */
[----:B------:R-:W-:Y:S01]  /*2ec0*/  BSSY.RECONVERGENT B0, `(.L_x_959) ;  /* 0x0000024000007945 */ /* 0x000fe20003800200 */
[----:B------:R-:W-:Y:S01]  /*2ed0*/  LOP3.LUT R40, R16, 0x1f, RZ, 0xc0, !PT ;  /* 0x0000001f10287812 */ /* 0x000fe200078ec0ff */
[----:B------:R-:W-:Y:S01]  /*2ee0*/  FADD.FTZ R16, R18, UR5 ;  /* 0x0000000512107e21 */ /* 0x000fe20008010000 */
[----:B------:R-:W-:Y:S02]  /*2ef0*/  FSETP.GTU.FTZ.AND P1, PT, R15, 20, PT ;  /* 0x41a000000f00780b */ /* 0x000fe40003f3c000 */
[----:B------:R-:W-:-:S07]  /*2f00*/  ISETP.EQ.OR P5, PT, RZ, UR7, P5 ;  /* 0x00000007ff007c0c */ /* 0x000fce000afa2670 */
        /* <DEDUP_REMOVED lines=31> */
.L_x_960:
[----:B------:R-:W-:Y:S05]  /*3100*/  BSYNC.RECONVERGENT B0 ;  /* 0x0000000000007941 */ /* 0x000fea0003800200 */
.L_x_959:
        /* <DEDUP_REMOVED lines=39> */
.L_x_962:
[----:B------:R-:W-:Y:S05]  /*3380*/  BSYNC.RECONVERGENT B0 ;  /* 0x0000000000007941 */ /* 0x000fea0003800200 */
.L_x_961:
        /* <DEDUP_REMOVED lines=45> */
.L_x_964:
[----:B------:R-:W-:Y:S05]  /*3660*/  BSYNC.RECONVERGENT B0 ;  /* 0x0000000000007941 */ /* 0x000fea0003800200 */
.L_x_963:
        /* <DEDUP_REMOVED lines=32> */
.L_x_966:
[----:B------:R-:W-:Y:S05]  /*3870*/  BSYNC.RECONVERGENT B0 ;  /* 0x0000000000007941 */ /* 0x000fea0003800200 */
.L_x_965:
        /* <DEDUP_REMOVED lines=32> */
.L_x_968:
[----:B------:R-:W-:Y:S05]  /*3a80*/  BSYNC.RECONVERGENT B0 ;  /* 0x0000000000007941 */ /* 0x000fea0003800200 */
.L_x_967:
        /* <DEDUP_REMOVED lines=32> */
.L_x_970:
[----:B------:R-:W-:Y:S05]  /*3c90*/  BSYNC.RECONVERGENT B0 ;  /* 0x0000000000007941 */ /* 0x000fea0003800200 */
.L_x_969:
        /* <DEDUP_REMOVED lines=32> */
.L_x_972:
[----:B------:R-:W-:Y:S05]  /*3ea0*/  BSYNC.RECONVERGENT B0 ;  /* 0x0000000000007941 */ /* 0x000fea0003800200 */
.L_x_971:
        /* <DEDUP_REMOVED lines=32> */
.L_x_974:
[----:B------:R-:W-:Y:S05]  /*40b0*/  BSYNC.RECONVERGENT B0 ;  /* 0x0000000000007941 */ /* 0x000fea0003800200 */
.L_x_973:
        /* <DEDUP_REMOVED lines=38> */
[----:B0-----:R-:W-:Y:S01]  /*4320*/  SHF.L.U32 R0, R41, 0x5, RZ ;  /* 0x0000000529007819 */ /* 0x001fe200000006ff */
[----:B------:R-:W0:Y:S03]  /*4330*/  LDCU UR15, c[0x0][0x388] ;  /* 0x00007100ff0f77ac */ /* 0x000e260008000800 */
        /* <DEDUP_REMOVED lines=10> */
.L_x_981:
[----:B------:R-:W1:Y:S01]  /*43e0*/  S2R R0, SR_TID.X ;  /* 0x0000000000007919 */ /* 0x000e620000002100 */
[----:B------:R-:W-:Y:S01]  /*43f0*/  HFMA2 R41, -RZ, RZ, 0, 0 ;  /* 0x00000000ff297431 */ /* 0x000fe200000001ff */
[----:B0-----:R-:W-:Y:S01]  /*4400*/  MOV R47, UR36 ;  /* 0x00000024002f7c02 */ /* 0x001fe20008000f00 */
[----:B------:R-:W-:Y:S01]  /*4410*/  IMAD.U32 R45, RZ, RZ, UR34 ;  /* 0x00000022ff2d7e24 */ /* 0x000fe2000f8e00ff */
[----:B------:R-:W-:Y:S02]  /*4420*/  MOV R43, UR35 ;  /* 0x00000023002b7c02 */ /* 0x000fe40008000f00 */
[----:B------:R-:W-:Y:S02]  /*4430*/  CS2R R106, SRZ ;  /* 0x00000000006a7805 */ /* 0x000fe4000001ff00 */
[----:B------:R-:W-:Y:S02]  /*4440*/  MOV R118, RZ ;  /* 0x000000ff00767202 */ /* 0x000fe40000000f00 */
[----:B------:R-:W-:Y:S01]  /*4450*/  CS2R R122, SRZ ;  /* 0x00000000007a7805 */ /* 0x000fe2000001ff00 */
[----:B------:R-:W-:Y:S01]  /*4460*/  HFMA2 R127, -RZ, RZ, 0, 0 ;  /* 0x00000000ff7f7431 */ /* 0x000fe200000001ff */
[----:B------:R-:W-:Y:S01]  /*4470*/  MOV R128, RZ ;  /* 0x000000ff00807202 */ /* 0x000fe20000000f00 */
[----:B------:R-:W-:Y:S01]  /*4480*/  HFMA2 R84, -RZ, RZ, 0, 0 ;  /* 0x00000000ff547431 */ /* 0x000fe200000001ff */
[----:B------:R-:W-:-:S02]  /*4490*/  MOV R101, RZ ;  /* 0x000000ff00657202 */ /* 0x000fc40000000f00 */
[----:B------:R-:W-:Y:S02]  /*44a0*/  CS2R R134, SRZ ;  /* 0x0000000000867805 */ /* 0x000fe4000001ff00 */
[----:B------:R-:W-:Y:S01]  /*44b0*/  LOP3.LUT R62, R62, 0xff7fffff, RZ, 0xc0, !PT ;  /* 0xff7fffff3e3e7812 */ /* 0x000fe200078ec0ff */
[----:B------:R-:W-:Y:S01]  /*44c0*/  HFMA2 R71, -RZ, RZ, 0, 0 ;  /* 0x00000000ff477431 */ /* 0x000fe200000001ff */
[----:B------:R-:W-:Y:S02]  /*44d0*/  MOV R121, RZ ;  /* 0x000000ff00797202 */ /* 0x000fe40000000f00 */
[----:B------:R-:W-:Y:S01]  /*44e0*/  CS2R R136, SRZ ;  /* 0x0000000000887805 */ /* 0x000fe2000001ff00 */
[----:B------:R-:W-:Y:S01]  /*44f0*/  HFMA2 R82, -RZ, RZ, 0, 0 ;  /* 0x00000000ff527431 */ /* 0x000fe200000001ff */
[----:B------:R-:W-:Y:S01]  /*4500*/  MOV R140, RZ ;  /* 0x000000ff008c7202 */ /* 0x000fe20000000f00 */
[----:B------:R-:W-:Y:S01]  /*4510*/  HFMA2 R113, -RZ, RZ, 0, 0 ;  /* 0x00000000ff717431 */ /* 0x000fe200000001ff */
[----:B------:R-:W-:Y:S01]  /*4520*/  MOV R81, RZ ;  /* 0x000000ff00517202 */ /* 0x000fe20000000f00 */
[----:B------:R-:W-:Y:S01]  /*4530*/  HFMA2 R63, -RZ, RZ, 0, 0 ;  /* 0x00000000ff3f7431 */ /* 0x000fe200000001ff */
[----:B------:R-:W-:Y:S01]  /*4540*/  CS2R R102, SRZ ;  /* 0x0000000000667805 */ /* 0x000fe2000001ff00 */
[----:B------:R-:W-:Y:S01]  /*4550*/  HFMA2 R77, -RZ, RZ, 0, 0 ;  /* 0x00000000ff4d7431 */ /* 0x000fe200000001ff */
[----:B------:R-:W-:Y:S01]  /*4560*/  MOV R79, RZ ;  /* 0x000000ff004f7202 */ /* 0x000fe20000000f00 */
[----:B------:R-:W-:Y:S01]  /*4570*/  HFMA2 R67, -RZ, RZ, 0, 0 ;  /* 0x00000000ff437431 */ /* 0x000fe200000001ff */
[----:B------:R-:W-:Y:S01]  /*4580*/  MOV R65, RZ ;  /* 0x000000ff00417202 */ /* 0x000fe20000000f00 */
[----:B------:R-:W-:Y:S01]  /*4590*/  IMAD.MOV.U32 R50, RZ, RZ, RZ ;  /* 0x000000ffff327224 */ /* 0x000fe200078e00ff */
[----:B------:R-:W-:-:S02]  /*45a0*/  MOV R108, RZ ;  /* 0x000000ff006c7202 */ /* 0x000fc40000000f00 */
[----:B------:R-:W-:Y:S02]  /*45b0*/  CS2R R104, SRZ ;  /* 0x0000000000687805 */ /* 0x000fe4000001ff00 */
        /* <DEDUP_REMOVED lines=15> */
[----:B------:R-:W-:Y:S01]  /*46b0*/  HFMA2 R45, -RZ, RZ, 0, 0 ;  /* 0x00000000ff2d7431 */ /* 0x000fe200000001ff */
[----:B------:R-:W-:Y:S02]  /*46c0*/  LEA.HI.X R43, R44, UR21, R43, 0x2, P1 ;  /* 0x000000152c2b7c11 */ /* 0x000fe400088f142b */
[----:B------:R-:W-:Y:S02]  /*46d0*/  LEA.HI.X R75, R46, UR22, R41, 0x2, P0 ;  /* 0x000000162e4b7c11 */ /* 0x000fe400080f1429 */
[----:B------:R-:W-:-:S02]  /*46e0*/  ISETP.GE.AND P0, PT, R96, UR26, PT ;  /* 0x0000001a60007c0c */ /* 0x000fc4000bf06270 */
[C---:B------:R-:W-:Y:S02]  /*46f0*/  LOP3.LUT R85, R40.reuse, 0x140, RZ, 0xfc, !PT ;  /* 0x0000014028557812 */ /* 0x040fe400078efcff */
[C---:B------:R-:W-:Y:S02]  /*4700*/  LOP3.LUT R83, R40.reuse, 0x160, RZ, 0xfc, !PT ;  /* 0x0000016028537812 */ /* 0x040fe400078efcff */
[C---:B------:R-:W-:Y:S02]  /*4710*/  LOP3.LUT R0, R40.reuse, 0x20, RZ, 0xfc, !PT ;  /* 0x0000002028007812 */ /* 0x040fe400078efcff */
[----:B------:R-:W-:Y:S02]  /*4720*/  LOP3.LUT R80, R40, 0x180, RZ, 0xfc, !PT ;  /* 0x0000018028507812 */ /* 0x000fe400078efcff */
[----:B------:R-:W-:Y:S01]  /*4730*/  ISETP.GE.AND P6, PT, R0, UR26, PT ;  /* 0x0000001a00007c0c */ /* 0x000fe2000bfc6270 */
[----:B------:R-:W-:Y:S01]  /*4740*/  IMAD.MOV.U32 R0, RZ, RZ, RZ ;  /* 0x000000ffff007224 */ /* 0x000fe200078e00ff */
[----:B------:R-:W-:Y:S01]  /*4750*/  LOP3.LUT R78, R40, 0x1a0, RZ, 0xfc, !PT ;  /* 0x000001a0284e7812 */ /* 0x000fe200078efcff */
[----:B------:R-:W2:Y:S01]  /*4760*/  @!P0 LDG.E R107, desc[UR24][R42.64+0x300] ;  /* 0x000300182a6b8981 */ /* 0x000ea2000c1e1900 */
[----:B------:R-:W-:-:S02]  /*4770*/  ISETP.GE.AND P0, PT, R95, UR26, PT ;  /* 0x0000001a5f007c0c */ /* 0x000fc4000bf06270 */
[C---:B------:R-:W-:Y:S02]  /*4780*/  LOP3.LUT R76, R40.reuse, 0x1c0, RZ, 0xfc, !PT ;  /* 0x000001c0284c7812 */ /* 0x040fe400078efcff */
[C---:B------:R-:W-:Y:S02]  /*4790*/  LOP3.LUT R72, R40.reuse, 0x1e0, RZ, 0xfc, !PT ;  /* 0x000001e028487812 */ /* 0x040fe400078efcff */
[C---:B------:R-:W-:Y:S02]  /*47a0*/  LOP3.LUT R98, R40.reuse, 0x80, RZ, 0xfc, !PT ;  /* 0x0000008028627812 */ /* 0x040fe400078efcff */
[----:B------:R-:W-:Y:S01]  /*47b0*/  LOP3.LUT R70, R40, 0x200, RZ, 0xfc, !PT ;  /* 0x0000020028467812 */ /* 0x000fe200078efcff */
[----:B------:R-:W5:Y:S01]  /*47c0*/  @!P6 LDG.E R113, desc[UR24][R42.64+0x80] ;  /* 0x000080182a71e981 */ /* 0x000f62000c1e1900 */
[----:B------:R-:W-:Y:S02]  /*47d0*/  ISETP.GE.AND P3, PT, R98, UR26, PT ;  /* 0x0000001a62007c0c */ /* 0x000fe4000bf66270 */
[----:B------:R-:W-:Y:S01]  /*47e0*/  LOP3.LUT R99, R40, 0x60, RZ, 0xfc, !PT ;  /* 0x0000006028637812 */ /* 0x000fe200078efcff */
[----:B------:R-:W3:Y:S01]  /*47f0*/  @!P0 LDG.E R118, desc[UR24][R42.64+0x380] ;  /* 0x000380182a768981 */ /* 0x000ee2000c1e1900 */
[----:B------:R-:W-:-:S02]  /*4800*/  ISETP.GE.AND P0, PT, R94, UR26, PT ;  /* 0x0000001a5e007c0c */ /* 0x000fc4000bf06270 */
[----:B------:R-:W-:Y:S02]  /*4810*/  LOP3.LUT R44, R40, 0x2a0, RZ, 0xfc, !PT ;  /* 0x000002a0282c7812 */ /* 0x000fe400078efcff */
[----:B------:R-:W-:Y:S02]  /*4820*/  ISETP.GE.AND P4, PT, R99, UR26, PT ;  /* 0x0000001a63007c0c */ /* 0x000fe4000bf86270 */
[----:B------:R-:W-:Y:S02]  /*4830*/  @P6 LOP3.LUT R62, R62, 0x800000, RZ, 0xfc, !PT ;  /* 0x008000003e3e6812 */ /* 0x000fe400078efcff */
[C---:B------:R-:W-:Y:S01]  /*4840*/  LOP3.LUT R68, R40.reuse, 0x220, RZ, 0xfc, !PT ;  /* 0x0000022028447812 */ /* 0x040fe200078efcff */
[----:B------:R-:W4:Y:S01]  /*4850*/  @!P3 LDG.E R135, desc[UR24][R42.64+0x200] ;  /* 0x000200182a87b981 */ /* 0x000f22000c1e1900 */
[C---:B------:R-:W-:Y:S02]  /*4860*/  LOP3.LUT R100, R40.reuse, 0x40, RZ, 0xfc, !PT ;  /* 0x0000004028647812 */ /* 0x040fe400078efcff */
[----:B------:R-:W-:Y:S01]  /*4870*/  LOP3.LUT R97, R40, 0xa0, RZ, 0xfc, !PT ;  /* 0x000000a028617812 */ /* 0x000fe200078efcff */
[----:B------:R-:W3:Y:S01]  /*4880*/  @!P0 LDG.E R123, desc[UR24][R42.64+0x400] ;  /* 0x000400182a7b8981 */ /* 0x000ee2000c1e1900 */
[----:B------:R-:W-:-:S02]  /*4890*/  ISETP.GE.AND P0, PT, R93, UR26, PT ;  /* 0x0000001a5d007c0c */ /* 0x000fc4000bf06270 */
[----:B------:R-:W-:Y:S01]  /*48a0*/  ISETP.GE.AND P3, PT, R44, UR26, PT ;  /* 0x0000001a2c007c0c */ /* 0x000fe2000bf66270 */
[----:B------:R-:W2:Y:S01]  /*48b0*/  @!P4 LDG.E R136, desc[UR24][R42.64+0x180] ;  /* 0x000180182a88c981 */ /* 0x000ea2000c1e1900 */
[----:B------:R-:W-:Y:S02]  /*48c0*/  LOP3.LUT P1, RZ, R62, 0x4000000, RZ, 0xc0, !PT ;  /* 0x040000003eff7812 */ /* 0x000fe4000782c0ff */
[----:B------:R-:W-:Y:S02]  /*48d0*/  ISETP.GE.AND P5, PT, R100, UR26, PT ;  /* 0x0000001a64007c0c */ /* 0x000fe4000bfa6270 */
[C---:B------:R-:W-:Y:S02]  /*48e0*/  LOP3.LUT R41, R40.reuse, 0x280, RZ, 0xfc, !PT ;  /* 0x0000028028297812 */ /* 0x040fe400078efcff */
[----:B------:R-:W-:Y:S02]  /*48f0*/  LOP3.LUT R49, R40, 0x340, RZ, 0xfc, !PT ;  /* 0x0000034028317812 */ /* 0x000fe400078efcff */
[----:B------:R-:W-:Y:S01]  /*4900*/  ISETP.GE.AND P2, PT, R97, UR26, PT ;  /* 0x0000001a61007c0c */ /* 0x000fe2000bf46270 */
[----:B------:R-:W3:Y:S01]  /*4910*/  @!P0 LDG.E R127, desc[UR24][R42.64+0x480] ;  /* 0x000480182a7f8981 */ /* 0x000ee2000c1e1900 */
[----:B------:R-:W-:-:S02]  /*4920*/  ISETP.GE.AND P0, PT, R85, UR26, PT ;  /* 0x0000001a55007c0c */ /* 0x000fc4000bf06270 */
[----:B------:R-:W-:Y:S01]  /*4930*/  ISETP.GE.AND P4, PT, R41, UR26, PT ;  /* 0x0000001a29007c0c */ /* 0x000fe2000bf86270 */
[----:B------:R-:W3:Y:S01]  /*4940*/  @!P3 LDG.E R71, desc[UR24][R42.64+0xa80] ;  /* 0x000a80182a47b981 */ /* 0x000ee2000c1e1900 */
[C---:B------:R-:W-:Y:S02]  /*4950*/  LOP3.LUT R64, R40.reuse, 0x240, RZ, 0xfc, !PT ;  /* 0x0000024028407812 */ /* 0x040fe400078efcff */
[C---:B------:R-:W-:Y:S01]  /*4960*/  LOP3.LUT R86, R40.reuse, 0x360, RZ, 0xfc, !PT ;  /* 0x0000036028567812 */ /* 0x040fe200078efcff */
[----:B------:R-:W5:Y:S01]  /*4970*/  @!P1 LDG.E R140, desc[UR24][R42.64] ;  /* 0x000000182a8c9981 */ /* 0x000f62000c1e1900 */
[C---:B------:R-:W-:Y:S02]  /*4980*/  LOP3.LUT R66, R40.reuse, 0x260, RZ, 0xfc, !PT ;  /* 0x0000026028427812 */ /* 0x040fe400078efcff */
[C---:B------:R-:W-:Y:S01]  /*4990*/  LOP3.LUT R87, R40.reuse, 0x380, RZ, 0xfc, !PT ;  /* 0x0000038028577812 */ /* 0x040fe200078efcff */
[----:B------:R-:W4:Y:S01]  /*49a0*/  @!P5 LDG.E R137, desc[UR24][R42.64+0x100] ;  /* 0x000100182a89d981 */ /* 0x000f22000c1e1900 */
[----:B------:R-:W-:-:S02]  /*49b0*/  LOP3.LUT R48, R40, 0x320, RZ, 0xfc, !PT ;  /* 0x0000032028307812 */ /* 0x000fc400078efcff */
[C---:B------:R-:W-:Y:S01]  /*49c0*/  LOP3.LUT R46, R40.reuse, 0x2c0, RZ, 0xfc, !PT ;  /* 0x000002c0282e7812 */ /* 0x040fe200078efcff */
[----:B------:R-:W3:Y:S01]  /*49d0*/  @!P0 LDG.E R128, desc[UR24][R42.64+0x500] ;  /* 0x000500182a808981 */ /* 0x000ee2000c1e1900 */
[----:B------:R-:W-:Y:S02]  /*49e0*/  ISETP.GE.AND P0, PT, R83, UR26, PT ;  /* 0x0000001a53007c0c */ /* 0x000fe4000bf06270 */
[----:B------:R-:W-:Y:S01]  /*49f0*/  P2R R41, PR, RZ, 0x8 ;  /* 0x00000008ff297803 */ /* 0x000fe20000000000 */
[----:B------:R-:W3:Y:S01]  /*4a00*/  @!P2 LDG.E R134, desc[UR24][R42.64+0x280] ;  /* 0x000280182a86a981 */ /* 0x000ee2000c1e1900 */
[C---:B------:R-:W-:Y:S02]  /*4a10*/  LOP3.LUT R47, R40.reuse, 0x2e0, RZ, 0xfc, !PT ;  /* 0x000002e0282f7812 */ /* 0x040fe400078efcff */
[C---:B------:R-:W-:Y:S01]  /*4a20*/  LOP3.LUT R69, R40.reuse, 0x300, RZ, 0xfc, !PT ;  /* 0x0000030028457812 */ /* 0x040fe200078efcff */
[----:B------:R-:W3:Y:S01]  /*4a30*/  @!P4 LDG.E R79, desc[UR24][R42.64+0xa00] ;  /* 0x000a00182a4fc981 */ /* 0x000ee2000c1e1900 */
[----:B------:R-:W-:-:S02]  /*4a40*/  LOP3.LUT R92, R40, 0x3a0, RZ, 0xfc, !PT ;  /* 0x000003a0285c7812 */ /* 0x000fc400078efcff */
[----:B------:R-:W-:-:S03]  /*4a50*/  LOP3.LUT R73, R40, 0x3c0, RZ, 0xfc, !PT ;  /* 0x000003c028497812 */ /* 0x000fc600078efcff */
[----:B------:R-:W3:Y:S01]  /*4a60*/  @!P0 LDG.E R0, desc[UR24][R42.64+0x580] ;  /* 0x000580182a008981 */ /* 0x000ee2000c1e1900 */
[----:B------:R-:W-:-:S13]  /*4a70*/  ISETP.GE.AND P0, PT, R80, UR26, PT ;  /* 0x0000001a50007c0c */ /* 0x000fda000bf06270 */
[----:B------:R-:W3:Y:S01]  /*4a80*/  @!P0 LDG.E R84, desc[UR24][R42.64+0x600] ;  /* 0x000600182a548981 */ /* 0x000ee2000c1e1900 */
[----:B------:R-:W-:-:S13]  /*4a90*/  ISETP.GE.AND P0, PT, R78, UR26, PT ;  /* 0x0000001a4e007c0c */ /* 0x000fda000bf06270 */
[----:B------:R-:W3:Y:S01]  /*4aa0*/  @!P0 LDG.E R101, desc[UR24][R42.64+0x680] ;  /* 0x000680182a658981 */ /* 0x000ee2000c1e1900 */
[----:B------:R-:W-:-:S13]  /*4ab0*/  ISETP.GE.AND P0, PT, R76, UR26, PT ;  /* 0x0000001a4c007c0c */ /* 0x000fda000bf06270 */
[----:B------:R-:W3:Y:S01]  /*4ac0*/  @!P0 LDG.E R45, desc[UR24][R42.64+0x700] ;  /* 0x000700182a2d8981 */ /* 0x000ee2000c1e1900 */
[----:B------:R-:W-:-:S13]  /*4ad0*/  ISETP.GE.AND P0, PT, R72, UR26, PT ;  /* 0x0000001a48007c0c */ /* 0x000fda000bf06270 */
[----:B------:R-:W3:Y:S01]  /*4ae0*/  @!P0 LDG.E R122, desc[UR24][R42.64+0x780] ;  /* 0x000780182a7a8981 */ /* 0x000ee2000c1e1900 */
[----:B------:R-:W-:Y:S02]  /*4af0*/  ISETP.GE.AND P0, PT, R70, UR26, PT ;  /* 0x0000001a46007c0c */ /* 0x000fe4000bf06270 */
[----:B------:R-:W-:-:S11]  /*4b00*/  ISETP.GE.AND P3, PT, R49, UR26, PT ;  /* 0x0000001a31007c0c */ /* 0x000fd6000bf66270 */
[----:B------:R-:W3:Y:S01]  /*4b10*/  @!P0 LDG.E R121, desc[UR24][R42.64+0x800] ;  /* 0x000800182a798981 */ /* 0x000ee2000c1e1900 */
[----:B------:R-:W-:-:S03]  /*4b20*/  ISETP.GE.AND P0, PT, R68, UR26, PT ;  /* 0x0000001a44007c0c */ /* 0x000fc6000bf06270 */
[----:B------:R-:W3:Y:S01]  /*4b30*/  @!P3 LDG.E R63, desc[UR24][R42.64+0xd00] ;  /* 0x000d00182a3fb981 */ /* 0x000ee2000c1e1900 */
[----:B------:R-:W-:-:S09]  /*4b40*/  ISETP.GE.AND P3, PT, R86, UR26, PT ;  /* 0x0000001a56007c0c */ /* 0x000fd2000bf66270 */
[----:B------:R-:W3:Y:S01]  /*4b50*/  @!P0 LDG.E R82, desc[UR24][R42.64+0x880] ;  /* 0x000880182a528981 */ /* 0x000ee2000c1e1900 */
[----:B------:R-:W-:-:S03]  /*4b60*/  ISETP.GE.AND P0, PT, R64, UR26, PT ;  /* 0x0000001a40007c0c */ /* 0x000fc6000bf06270 */
[----:B------:R-:W3:Y:S01]  /*4b70*/  @!P3 LDG.E R102, desc[UR24][R42.64+0xd80] ;  /* 0x000d80182a66b981 */ /* 0x000ee2000c1e1900 */
[----:B------:R-:W-:-:S09]  /*4b80*/  ISETP.GE.AND P3, PT, R87, UR26, PT ;  /* 0x0000001a57007c0c */ /* 0x000fd2000bf66270 */
[----:B------:R-:W3:Y:S01]  /*4b90*/  @!P0 LDG.E R81, desc[UR24][R42.64+0x900] ;  /* 0x000900182a518981 */ /* 0x000ee2000c1e1900 */
[----:B------:R-:W-:Y:S02]  /*4ba0*/  ISETP.GE.AND P0, PT, R66, UR26, PT ;  /* 0x0000001a42007c0c */ /* 0x000fe4000bf06270 */
[----:B------:R-:W-:Y:S01]  /*4bb0*/  ISETP.GE.AND P5, PT, R48, UR26, PT ;  /* 0x0000001a30007c0c */ /* 0x000fe2000bfa6270 */
[----:B------:R-:W3:Y:S01]  /*4bc0*/  @!P3 LDG.E R103, desc[UR24][R42.64+0xe00] ;  /* 0x000e00182a67b981 */ /* 0x000ee2000c1e1900 */
[----:B------:R-:W-:Y:S02]  /*4bd0*/  ISETP.GE.AND P2, PT, R46, UR26, PT ;  /* 0x0000001a2e007c0c */ /* 0x000fe4000bf46270 */
[----:B------:R-:W-:-:S07]  /*4be0*/  ISETP.GE.AND P1, PT, R47, UR26, PT ;  /* 0x0000001a2f007c0c */ /* 0x000fce000bf26270 */
[----:B------:R-:W3:Y:S01]  /*4bf0*/  @!P0 LDG.E R77, desc[UR24][R42.64+0x980] ;  /* 0x000980182a4d8981 */ /* 0x000ee2000c1e1900 */
[----:B------:R-:W-:Y:S02]  /*4c00*/  ISETP.GE.AND P0, PT, R69, UR26, PT ;  /* 0x0000001a45007c0c */ /* 0x000fe4000bf06270 */
[----:B------:R-:W-:Y:S01]  /*4c10*/  ISETP.GE.AND P3, PT, R92, UR26, PT ;  /* 0x0000001a5c007c0c */ /* 0x000fe2000bf66270 */
[----:B------:R-:W3:Y:S01]  /*4c20*/  @!P5 LDG.E R65, desc[UR24][R42.64+0xc80] ;  /* 0x000c80182a41d981 */ /* 0x000ee2000c1e1900 */
[----:B------:R-:W-:Y:S02]  /*4c30*/  ISETP.GE.AND P5, PT, R73, UR26, PT ;  /* 0x0000001a49007c0c */ /* 0x000fe4000bfa6270 */
[----:B------:R-:W-:Y:S01]  /*4c40*/  ISETP.GE.AND P6, PT, R109, UR26, PT ;  /* 0x0000001a6d007c0c */ /* 0x000fe2000bfc6270 */
[----:B------:R-:W3:Y:S04]  /*4c50*/  @!P2 LDG.E R50, desc[UR24][R42.64+0xb00] ;  /* 0x000b00182a32a981 */ /* 0x000ee8000c1e1900 */
[----:B------:R-:W3:Y:S04]  /*4c60*/  @!P1 LDG.E R108, desc[UR24][R42.64+0xb80] ;  /* 0x000b80182a6c9981 */ /* 0x000ee8000c1e1900 */
[----:B------:R-:W3:Y:S04]  /*4c70*/  @!P0 LDG.E R67, desc[UR24][R42.64+0xc00] ;  /* 0x000c00182a438981 */ /* 0x000ee8000c1e1900 */
[----:B------:R-:W3:Y:S04]  /*4c80*/  @!P3 LDG.E R104, desc[UR24][R42.64+0xe80] ;  /* 0x000e80182a68b981 */ /* 0x000ee8000c1e1900 */
[----:B------:R-:W3:Y:S04]  /*4c90*/  @!P5 LDG.E R105, desc[UR24][R42.64+0xf00] ;  /* 0x000f00182a69d981 */ /* 0x000ee8000c1e1900 */
[----:B------:R0:W3:Y:S01]  /*4ca0*/  @!P6 LDG.E R106, desc[UR24][R42.64+0xf80] ;  /* 0x000f80182a6ae981 */ /* 0x0000e2000c1e1900 */
        /* <DEDUP_REMOVED lines=8> */
[C---:B------:R-:W-:Y:S02]  /*4d30*/  LEA.HI.SX32 R119, R47.reuse, R47, 0x1b ;  /* 0x0000002f2f777211 */ /* 0x040fe400078fdaff */
[C---:B------:R-:W-:Y:S02]  /*4d40*/  IADD3 R148, PT, PT, R47.reuse, 0x20, RZ ;  /* 0x000000202f947810 */ /* 0x040fe40007ffe0ff */
[C---:B------:R-:W-:Y:S02]  /*4d50*/  IADD3 R147, PT, PT, R47.reuse, 0x40, RZ ;  /* 0x000000402f937810 */ /* 0x040fe40007ffe0ff */
[C---:B------:R-:W-:Y:S01]  /*4d60*/  IADD3 R143, PT, PT, R47.reuse, 0x60, RZ ;  /* 0x000000602f8f7810 */ /* 0x040fe20007ffe0ff */
[C---:B------:R-:W-:Y:S01]  /*4d70*/  VIADD R112, R47.reuse, 0xa0 ;  /* 0x000000a02f707836 */ /* 0x040fe20000000000 */
[----:B------:R-:W-:Y:S02]  /*4d80*/  IADD3 R144, PT, PT, R47, 0x80, RZ ;  /* 0x000000802f907810 */ /* 0x000fe40007ffe0ff */
[----:B------:R-:W-:-:S02]  /*4d90*/  LEA R119, R119, UR23, 0x2 ;  /* 0x0000001777777c11 */ /* 0x000fc4000f8e10ff */
[-C--:B------:R-:W-:Y:S02]  /*4da0*/  LEA.HI.SX32 R148, R148, R47.reuse, 0x1b ;  /* 0x0000002f94947211 */ /* 0x080fe400078fdaff */
[-C--:B------:R-:W-:Y:S02]  /*4db0*/  LEA.HI.SX32 R147, R147, R47.reuse, 0x1b ;  /* 0x0000002f93937211 */ /* 0x080fe400078fdaff */
[----:B------:R-:W-:Y:S02]  /*4dc0*/  IADD3 R142, PT, PT, R47, 0xc0, RZ ;  /* 0x000000c02f8e7810 */ /* 0x000fe40007ffe0ff */
[-C--:B------:R-:W-:Y:S02]  /*4dd0*/  LEA.HI.SX32 R143, R143, R47.reuse, 0x1b ;  /* 0x0000002f8f8f7211 */ /* 0x080fe400078fdaff */
[----:B------:R-:W-:Y:S02]  /*4de0*/  IADD3 R139, PT, PT, R47, 0xe0, RZ ;  /* 0x000000e02f8b7810 */ /* 0x000fe40007ffe0ff */
[----:B------:R-:W-:-:S02]  /*4df0*/  LEA.HI.SX32 R144, R144, R47, 0x1b ;  /* 0x0000002f90907211 */ /* 0x000fc400078fdaff */
[C---:B------:R-:W-:Y:S02]  /*4e00*/  IADD3 R141, PT, PT, R47.reuse, 0x100, RZ ;  /* 0x000001002f8d7810 */ /* 0x040fe40007ffe0ff */
[----:B------:R-:W-:Y:S02]  /*4e10*/  LEA R148, R148, UR23, 0x2 ;  /* 0x0000001794947c11 */ /* 0x000fe4000f8e10ff */
[----:B------:R-:W-:Y:S02]  /*4e20*/  IADD3 R138, PT, PT, R47, 0x120, RZ ;  /* 0x000001202f8a7810 */ /* 0x000fe40007ffe0ff */
[-C--:B------:R-:W-:Y:S02]  /*4e30*/  LEA.HI.SX32 R112, R112, R47.reuse, 0x1b ;  /* 0x0000002f70707211 */ /* 0x080fe400078fdaff */
[----:B------:R-:W-:Y:S02]  /*4e40*/  LEA R147, R147, UR23, 0x2 ;  /* 0x0000001793937c11 */ /* 0x000fe4000f8e10ff */
[----:B------:R-:W-:-:S02]  /*4e50*/  LEA.HI.SX32 R142, R142, R47, 0x1b ;  /* 0x0000002f8e8e7211 */ /* 0x000fc400078fdaff */
[-C--:B------:R-:W-:Y:S02]  /*4e60*/  LEA.HI.SX32 R139, R139, R47.reuse, 0x1b ;  /* 0x0000002f8b8b7211 */ /* 0x080fe400078fdaff */
[----:B------:R-:W-:Y:S02]  /*4e70*/  LEA R144, R144, UR23, 0x2 ;  /* 0x0000001790907c11 */ /* 0x000fe4000f8e10ff */
[-C--:B------:R-:W-:Y:S02]  /*4e80*/  LEA.HI.SX32 R141, R141, R47.reuse, 0x1b ;  /* 0x0000002f8d8d7211 */ /* 0x080fe400078fdaff */
[----:B------:R-:W-:Y:S02]  /*4e90*/  LEA.HI.SX32 R138, R138, R47, 0x1b ;  /* 0x0000002f8a8a7211 */ /* 0x000fe400078fdaff */
[----:B------:R-:W-:Y:S02]  /*4ea0*/  LEA R112, R112, UR23, 0x2 ;  /* 0x0000001770707c11 */ /* 0x000fe4000f8e10ff */
[----:B------:R-:W-:-:S02]  /*4eb0*/  IADD3 R131, PT, PT, R47, 0x140, RZ ;  /* 0x000001402f837810 */ /* 0x000fc40007ffe0ff */
[----:B------:R-:W-:Y:S02]  /*4ec0*/  IADD3 R133, PT, PT, R47, 0x160, RZ ;  /* 0x000001602f857810 */ /* 0x000fe40007ffe0ff */
[----:B------:R-:W-:Y:S02]  /*4ed0*/  LEA R139, R139, UR23, 0x2 ;  /* 0x000000178b8b7c11 */ /* 0x000fe4000f8e10ff */
[C---:B------:R-:W-:Y:S02]  /*4ee0*/  IADD3 R132, PT, PT, R47.reuse, 0x180, RZ ;  /* 0x000001802f847810 */ /* 0x040fe40007ffe0ff */
[----:B------:R-:W-:Y:S02]  /*4ef0*/  IADD3 R130, PT, PT, R47, 0x1a0, RZ ;  /* 0x000001a02f827810 */ /* 0x000fe40007ffe0ff */
[-C--:B------:R-:W-:Y:S02]  /*4f00*/  LEA.HI.SX32 R131, R131, R47.reuse, 0x1b ;  /* 0x0000002f83837211 */ /* 0x080fe400078fdaff */
[-C--:B------:R-:W-:Y:S01]  /*4f10*/  LEA.HI.SX32 R133, R133, R47.reuse, 0x1b ;  /* 0x0000002f85857211 */ /* 0x080fe200078fdaff */
[----:B------:R-:W-:Y:S01]  /*4f20*/  VIADD R126, R47, 0x1e0 ;  /* 0x000001e02f7e7836 */ /* 0x000fe20000000000 */
[----:B------:R-:W-:-:S02]  /*4f30*/  LEA.HI.SX32 R132, R132, R47, 0x1b ;  /* 0x0000002f84847211 */ /* 0x000fc400078fdaff */
[----:B------:R-:W-:Y:S02]  /*4f40*/  IADD3 R129, PT, PT, R47, 0x1c0, RZ ;  /* 0x000001c02f817810 */ /* 0x000fe40007ffe0ff */
[-C--:B------:R-:W-:Y:S02]  /*4f50*/  LEA.HI.SX32 R130, R130, R47.reuse, 0x1b ;  /* 0x0000002f82827211 */ /* 0x080fe400078fdaff */
[----:B------:R-:W-:Y:S02]  /*4f60*/  LEA R131, R131, UR23, 0x2 ;  /* 0x0000001783837c11 */ /* 0x000fe4000f8e10ff */
[C---:B------:R-:W-:Y:S02]  /*4f70*/  IADD3 R125, PT, PT, R47.reuse, 0x200, RZ ;  /* 0x000002002f7d7810 */ /* 0x040fe40007ffe0ff */
[----:B------:R-:W-:Y:S02]  /*4f80*/  IADD3 R124, PT, PT, R47, 0x220, RZ ;  /* 0x000002202f7c7810 */ /* 0x000fe40007ffe0ff */
[----:B------:R-:W-:Y:S01]  /*4f90*/  LEA.HI.SX32 R129, R129, R47, 0x1b ;  /* 0x0000002f81817211 */ /* 0x000fe200078fdaff */
[----:B-----5:R0:W-:Y:S04]  /*4fa0*/  STS [R119], R140 ;  /* 0x0000008c77007388 */ /* 0x0201e80000000800 */
[----:B------:R1:W-:Y:S01]  /*4fb0*/  STS [R148+0x80], R113 ;  /* 0x0000807194007388 */ /* 0x0003e20000000800 */
[----:B0-----:R-:W-:-:S03]  /*4fc0*/  LEA R140, R143, UR23, 0x2 ;  /* 0x000000178f8c7c11 */ /* 0x001fc6000f8e10ff */
[----:B----4-:R0:W-:Y:S01]  /*4fd0*/  STS [R147+0x100], R137 ;  /* 0x0001008993007388 */ /* 0x0101e20000000800 */
[----:B-1----:R-:W-:-:S03]  /*4fe0*/  LEA R113, R142, UR23, 0x2 ;  /* 0x000000178e717c11 */ /* 0x002fc6000f8e10ff */
[----:B--2---:R-:W-:Y:S04]  /*4ff0*/  STS [R140+0x180], R136 ;  /* 0x000180888c007388 */ /* 0x004fe80000000800 */
[----:B------:R1:W-:Y:S01]  /*5000*/  STS [R144+0x200], R135 ;  /* 0x0002008790007388 */ /* 0x0003e20000000800 */
[----:B0-----:R-:W-:-:S03]  /*5010*/  LEA R137, R141, UR23, 0x2 ;  /* 0x000000178d897c11 */ /* 0x001fc6000f8e10ff */
[----:B---3--:R-:W-:Y:S04]  /*5020*/  STS [R112+0x280], R134 ;  /* 0x0002808670007388 */ /* 0x008fe80000000800 */
[----:B------:R0:W-:Y:S01]  /*5030*/  STS [R113+0x300], R107 ;  /* 0x0003006b71007388 */ /* 0x0001e20000000800 */
[----:B-1----:R-:W-:-:S03]  /*5040*/  LEA R135, R138, UR23, 0x2 ;  /* 0x000000178a877c11 */ /* 0x002fc6000f8e10ff */
[----:B------:R-:W-:Y:S04]  /*5050*/  STS [R139+0x380], R118 ;  /* 0x000380768b007388 */ /* 0x000fe80000000800 */
[----:B------:R1:W-:Y:S01]  /*5060*/  STS [R137+0x400], R123 ;  /* 0x0004007b89007388 */ /* 0x0003e20000000800 */
[----:B0-----:R-:W-:-:S03]  /*5070*/  LEA R107, R132, UR23, 0x2 ;  /* 0x00000017846b7c11 */ /* 0x001fc6000f8e10ff */
[----:B------:R0:W-:Y:S01]  /*5080*/  STS [R135+0x480], R127 ;  /* 0x0004807f87007388 */ /* 0x0001e20000000800 */
[-C--:B------:R-:W-:Y:S02]  /*5090*/  LEA.HI.SX32 R126, R126, R47.reuse, 0x1b ;  /* 0x0000002f7e7e7211 */ /* 0x080fe400078fdaff */
[-C--:B------:R-:W-:Y:S01]  /*50a0*/  LEA.HI.SX32 R125, R125, R47.reuse, 0x1b ;  /* 0x0000002f7d7d7211 */ /* 0x080fe200078fdaff */
[----:B------:R-:W-:Y:S01]  /*50b0*/  STS [R131+0x500], R128 ;  /* 0x0005008083007388 */ /* 0x000fe20000000800 */
[----:B-1----:R-:W-:Y:S02]  /*50c0*/  LEA R123, R130, UR23, 0x2 ;  /* 0x00000017827b7c11 */ /* 0x002fe4000f8e10ff */
[----:B0-----:R-:W-:Y:S02]  /*50d0*/  LEA R127, R133, UR23, 0x2 ;  /* 0x00000017857f7c11 */ /* 0x001fe4000f8e10ff */
[----:B------:R-:W-:Y:S02]  /*50e0*/  LEA.HI.SX32 R124, R124, R47, 0x1b ;  /* 0x0000002f7c7c7211 */ /* 0x000fe400078fdaff */
[----:B------:R-:W-:Y:S01]  /*50f0*/  LEA R118, R129, UR23, 0x2 ;  /* 0x0000001781767c11 */ /* 0x000fe2000f8e10ff */
[----:B------:R0:W-:Y:S01]  /*5100*/  STS [R127+0x580], R0 ;  /* 0x000580007f007388 */ /* 0x0001e20000000800 */
[----:B------:R-:W-:-:S03]  /*5110*/  IADD3 R42, PT, PT, R47, 0x240, RZ ;  /* 0x000002402f2a7810 */ /* 0x000fc60007ffe0ff */
[----:B------:R1:W-:Y:S01]  /*5120*/  STS [R107+0x600], R84 ;  /* 0x000600546b007388 */ /* 0x0003e20000000800 */
[----:B------:R-:W-:-:S03]  /*5130*/  IADD3 R43, PT, PT, R47, 0x260, RZ ;  /* 0x000002602f2b7810 */ /* 0x000fc60007ffe0ff */
[----:B------:R2:W-:Y:S01]  /*5140*/  STS [R123+0x680], R101 ;  /* 0x000680657b007388 */ /* 0x0005e20000000800 */
[----:B0-----:R-:W-:Y:S02]  /*5150*/  LEA R0, R126, UR23, 0x2 ;  /* 0x000000177e007c11 */ /* 0x001fe4000f8e10ff */
[----:B------:R-:W-:Y:S02]  /*5160*/  IADD3 R44, PT, PT, R47, 0x280, RZ ;  /* 0x000002802f2c7810 */ /* 0x000fe40007ffe0ff */
[----:B-1----:R-:W-:Y:S01]  /*5170*/  LEA R84, R124, UR23, 0x2 ;  /* 0x000000177c547c11 */ /* 0x002fe2000f8e10ff */
[----:B------:R0:W-:Y:S01]  /*5180*/  STS [R118+0x700], R45 ;  /* 0x0007002d76007388 */ /* 0x0001e20000000800 */
[----:B--2---:R-:W-:Y:S02]  /*5190*/  LEA R101, R125, UR23, 0x2 ;  /* 0x000000177d657c11 */ /* 0x004fe4000f8e10ff */
[-C--:B------:R-:W-:Y:S02]  /*51a0*/  LEA.HI.SX32 R42, R42, R47.reuse, 0x1b ;  /* 0x0000002f2a2a7211 */ /* 0x080fe400078fdaff */
[----:B------:R-:W-:Y:S01]  /*51b0*/  IADD3 R120, PT, PT, R47, 0x2a0, RZ ;  /* 0x000002a02f787810 */ /* 0x000fe20007ffe0ff */
[----:B------:R-:W-:Y:S01]  /*51c0*/  STS [R0+0x780], R122 ;  /* 0x0007807a00007388 */ /* 0x000fe20000000800 */
[----:B------:R-:W-:-:S02]  /*51d0*/  LEA.HI.SX32 R43, R43, R47, 0x1b ;  /* 0x0000002f2b2b7211 */ /* 0x000fc400078fdaff */
[-C--:B------:R-:W-:Y:S02]  /*51e0*/  LEA.HI.SX32 R44, R44, R47.reuse, 0x1b ;  /* 0x0000002f2c2c7211 */ /* 0x080fe400078fdaff */
[C---:B------:R-:W-:Y:S01]  /*51f0*/  IADD3 R117, PT, PT, R47.reuse, 0x2c0, RZ ;  /* 0x000002c02f757810 */ /* 0x040fe20007ffe0ff */
[C---:B------:R-:W-:Y:S01]  /*5200*/  VIADD R115, R47.reuse, 0x320 ;  /* 0x000003202f737836 */ /* 0x040fe20000000000 */
[----:B------:R-:W-:Y:S02]  /*5210*/  IADD3 R116, PT, PT, R47, 0x2e0, RZ ;  /* 0x000002e02f747810 */ /* 0x000fe40007ffe0ff */
[-C--:B------:R-:W-:Y:S01]  /*5220*/  LEA.HI.SX32 R120, R120, R47.reuse, 0x1b ;  /* 0x0000002f78787211 */ /* 0x080fe200078fdaff */
[----:B------:R-:W-:Y:S01]  /*5230*/  STS [R101+0x800], R121 ;  /* 0x0008007965007388 */ /* 0x000fe20000000800 */
[----:B0-----:R-:W-:Y:S01]  /*5240*/  LEA R45, R43, UR23, 0x2 ;  /* 0x000000172b2d7c11 */ /* 0x001fe2000f8e10ff */
[----:B------:R-:W-:Y:S01]  /*5250*/  UMOV UR12, UR8 ;  /* 0x00000008000c7c82 */ /* 0x000fe20008000000 */
[C---:B------:R-:W-:Y:S01]  /*5260*/  IADD3 R73, PT, PT, R47.reuse, 0x300, RZ ;  /* 0x000003002f497810 */ /* 0x040fe20007ffe0ff */
[----:B------:R-:W-:Y:S01]  /*5270*/  UMOV UR13, UR14 ;  /* 0x0000000e000d7c82 */ /* 0x000fe20008000000 */
[----:B------:R-:W-:Y:S01]  /*5280*/  LEA R44, R44, UR23, 0x2 ;  /* 0x000000172c2c7c11 */ /* 0x000fe2000f8e10ff */
[----:B------:R-:W-:Y:S01]  /*5290*/  UIMAD.WIDE.U32 UR12, UR7, UR28, UR12 ;  /* 0x0000001c070c72a5 */ /* 0x000fe2000f8e000c */
[----:B------:R-:W-:Y:S01]  /*52a0*/  IADD3 R69, PT, PT, R47, 0x340, RZ ;  /* 0x000003402f457810 */ /* 0x000fe20007ffe0ff */
[----:B------:R0:W-:Y:S01]  /*52b0*/  STS [R84+0x880], R82 ;  /* 0x0008805254007388 */ /* 0x0001e20000000800 */
[----:B------:R-:W-:-:S02]  /*52c0*/  LEA.HI.SX32 R117, R117, R47, 0x1b ;  /* 0x0000002f75757211 */ /* 0x000fc400078fdaff */
[-C--:B------:R-:W-:Y:S02]  /*52d0*/  LEA.HI.SX32 R116, R116, R47.reuse, 0x1b ;  /* 0x0000002f74747211 */ /* 0x080fe400078fdaff */
[----:B0-----:R-:W-:Y:S02]  /*52e0*/  LEA R82, R42, UR23, 0x2 ;  /* 0x000000172a527c11 */ /* 0x001fe4000f8e10ff */
[----:B------:R-:W-:-:S03]  /*52f0*/  LEA.HI.SX32 R73, R73, R47, 0x1b ;  /* 0x0000002f49497211 */ /* 0x000fc600078fdaff */
[----:B------:R0:W-:Y:S01]  /*5300*/  STS [R82+0x900], R81 ;  /* 0x0009005152007388 */ /* 0x0001e20000000800 */
[-C--:B------:R-:W-:Y:S01]  /*5310*/  LEA.HI.SX32 R115, R115, R47.reuse, 0x1b ;  /* 0x0000002f73737211 */ /* 0x080fe200078fdaff */
[----:B------:R-:W-:Y:S01]  /*5320*/  UIMAD UR13, UR7, UR29, UR13 ;  /* 0x0000001d070d72a4 */ /* 0x000fe2000f8e020d */
[----:B------:R-:W-:Y:S01]  /*5330*/  IADD3 R114, PT, PT, R47, 0x360, RZ ;  /* 0x000003602f727810 */ /* 0x000fe20007ffe0ff */
[----:B------:R-:W-:Y:S01]  /*5340*/  ULEA UR27, UP0, UR12, UR30, 0x3 ;  /* 0x0000001e0c1b7291 */ /* 0x000fe2000f8018ff */
[----:B------:R-:W-:Y:S02]  /*5350*/  LEA.HI.SX32 R69, R69, R47, 0x1b ;  /* 0x0000002f45457211 */ /* 0x000fe400078fdaff */
[----:B0-----:R-:W-:Y:S01]  /*5360*/  LEA R81, R120, UR23, 0x2 ;  /* 0x0000001778517c11 */ /* 0x001fe2000f8e10ff */
[----:B------:R0:W-:Y:S01]  /*5370*/  STS [R45+0x980], R77 ;  /* 0x0009804d2d007388 */ /* 0x0001e20000000800 */
[----:B------:R-:W-:-:S03]  /*5380*/  IADD3 R111, PT, PT, R47, 0x380, RZ ;  /* 0x000003802f6f7810 */ /* 0x000fc60007ffe0ff */
[----:B------:R1:W-:Y:S01]  /*5390*/  STS [R44+0xa00], R79 ;  /* 0x000a004f2c007388 */ /* 0x0003e20000000800 */
[----:B------:R-:W-:Y:S02]  /*53a0*/  IADD3 R110, PT, PT, R47, 0x3a0, RZ ;  /* 0x000003a02f6e7810 */ /* 0x000fe40007ffe0ff */
[----:B------:R-:W-:Y:S01]  /*53b0*/  LEA R73, R73, UR23, 0x2 ;  /* 0x0000001749497c11 */ /* 0x000fe2000f8e10ff */
[----:B------:R2:W-:Y:S01]  /*53c0*/  STS [R81+0xa80], R71 ;  /* 0x000a804751007388 */ /* 0x0005e20000000800 */
[----:B0-----:R-:W-:Y:S02]  /*53d0*/  LEA R77, R116, UR23, 0x2 ;  /* 0x00000017744d7c11 */ /* 0x001fe4000f8e10ff */
[----:B-1----:R-:W-:Y:S02]  /*53e0*/  LEA R79, R117, UR23, 0x2 ;  /* 0x00000017754f7c11 */ /* 0x002fe4000f8e10ff */
[----:B------:R-:W-:Y:S02]  /*53f0*/  IADD3 R109, PT, PT, R47, 0x3c0, RZ ;  /* 0x000003c02f6d7810 */ /* 0x000fe40007ffe0ff */
[----:B--2---:R-:W-:Y:S01]  /*5400*/  LEA R71, R115, UR23, 0x2 ;  /* 0x0000001773477c11 */ /* 0x004fe2000f8e10ff */
[----:B------:R-:W-:Y:S01]  /*5410*/  ULEA.HI.X UR12, UR12, UR31, UR13, 0x3, UP0 ;  /* 0x0000001f0c0c7291 */ /* 0x000fe200080f1c0d */
[----:B------:R-:W-:Y:S01]  /*5420*/  IADD3 R145, PT, PT, R47, 0x3e0, RZ ;  /* 0x000003e02f917810 */ /* 0x000fe20007ffe0ff */
[----:B------:R-:W-:Y:S01]  /*5430*/  STS [R79+0xb00], R50 ;  /* 0x000b00324f007388 */ /* 0x000fe20000000800 */
[----:B------:R-:W-:-:S02]  /*5440*/  LEA.HI.SX32 R114, R114, R47, 0x1b ;  /* 0x0000002f72727211 */ /* 0x000fc400078fdaff */
[----:B------:R-:W-:Y:S01]  /*5450*/  LEA R69, R69, UR23, 0x2 ;  /* 0x0000001745457c11 */ /* 0x000fe2000f8e10ff */
[----:B------:R-:W-:Y:S01]  /*5460*/  STS [R77+0xb80], R108 ;  /* 0x000b806c4d007388 */ /* 0x000fe20000000800 */
[-C--:B------:R-:W-:Y:S02]  /*5470*/  LEA.HI.SX32 R111, R111, R47.reuse, 0x1b ;  /* 0x0000002f6f6f7211 */ /* 0x080fe400078fdaff */
[-C--:B------:R-:W-:Y:S01]  /*5480*/  LEA.HI.SX32 R110, R110, R47.reuse, 0x1b ;  /* 0x0000002f6e6e7211 */ /* 0x080fe200078fdaff */
[----:B------:R0:W-:Y:S01]  /*5490*/  STS [R73+0xc00], R67 ;  /* 0x000c004349007388 */ /* 0x0001e20000000800 */
[----:B------:R-:W-:Y:S02]  /*54a0*/  ISETP.GE.AND P3, PT, R40, UR26, PT ;  /* 0x0000001a28007c0c */ /* 0x000fe4000bf66270 */
[-C--:B------:R-:W-:Y:S01]  /*54b0*/  LEA.HI.SX32 R109, R109, R47.reuse, 0x1b ;  /* 0x0000002f6d6d7211 */ /* 0x080fe200078fdaff */
[----:B------:R1:W-:Y:S01]  /*54c0*/  STS [R71+0xc80], R65 ;  /* 0x000c804147007388 */ /* 0x0003e20000000800 */
[----:B------:R-:W-:Y:S01]  /*54d0*/  LEA.HI.SX32 R47, R145, R47, 0x1b ;  /* 0x0000002f912f7211 */ /* 0x000fe200078fdaff */
[----:B------:R-:W-:-:S02]  /*54e0*/  HFMA2 R152, -RZ, RZ, 0, 0 ;  /* 0x00000000ff987431 */ /* 0x000fc400000001ff */
        /* <DEDUP_REMOVED lines=8> */
[----:B------:R-:W-:-:S03]  /*5570*/  LEA R47, R47, UR23, 0x2 ;  /* 0x000000172f2f7c11 */ /* 0x000fc6000f8e10ff */
[----:B------:R-:W-:Y:S01]  /*5580*/  STS [R65+0xe00], R103 ;  /* 0x000e006741007388 */ /* 0x000fe20000000800 */
[----:B------:R-:W-:-:S03]  /*5590*/  P2R R51, PR, RZ, 0x10 ;  /* 0x00000010ff337803 */ /* 0x000fc60000000000 */
[----:B------:R-:W-:Y:S01]  /*55a0*/  STS [R63+0xe80], R104 ;  /* 0x000e80683f007388 */ /* 0x000fe20000000800 */
[----:B------:R-:W-:-:S03]  /*55b0*/  LOP3.LUT P4, RZ, R62, 0x800000, RZ, 0xc0, !PT ;  /* 0x008000003eff7812 */ /* 0x000fc6000788c0ff */
[----:B------:R-:W-:Y:S04]  /*55c0*/  STS [R50+0xf00], R105 ;  /* 0x000f006932007388 */ /* 0x000fe80000000800 */
[----:B------:R-:W2:Y:S04]  /*55d0*/  LDG.E.64 R42, desc[UR24][R42.64] ;  /* 0x000000182a2a7981 */ /* 0x000ea8000c1e1b00 */
[----:B------:R0:W-:Y:S01]  /*55e0*/  STS [R47+0xf80], R106 ;  /* 0x000f806a2f007388 */ /* 0x0001e20000000800 */
[----:B------:R-:W-:-:S03]  /*55f0*/  NOP ;  /* 0x0000000000007918 */ /* 0x000fc60000000000 */
[----:B------:R-:W3:Y:S01]  /*5600*/  @!P3 LDG.E R152, desc[UR24][R74.64] ;  /* 0x000000184a98b981 */ /* 0x000ee2000c1e1900 */
[----:B------:R-:W-:Y:S02]  /*5610*/  ISETP.GE.AND P3, PT, R100, UR26, PT ;  /* 0x0000001a64007c0c */ /* 0x000fe4000bf66270 */
[----:B------:R-:W-:-:S06]  /*5620*/  CS2R R150, SRZ ;  /* 0x0000000000967805 */ /* 0x000fcc000001ff00 */
[----:B------:R-:W4:Y:S01]  /*5630*/  @!P4 LDG.E R151, desc[UR24][R74.64+0x80] ;  /* 0x000080184a97c981 */ /* 0x000f22000c1e1900 */
[----:B------:R-:W-:-:S04]  /*5640*/  ISETP.GE.AND P4, PT, R99, UR26, PT ;  /* 0x0000001a63007c0c */ /* 0x000fc8000bf86270 */
[----:B------:R-:W5:Y:S01]  /*5650*/  @!P3 LDG.E R150, desc[UR24][R74.64+0x100] ;  /* 0x000100184a96b981 */ /* 0x000f62000c1e1900 */
[----:B------:R-:W-:Y:S01]  /*5660*/  ISETP.GE.AND P3, PT, R98, UR26, PT ;  /* 0x0000001a62007c0c */ /* 0x000fe2000bf66270 */
[----:B------:R-:W-:Y:S01]  /*5670*/  IMAD.MOV.U32 R149, RZ, RZ, RZ ;  /* 0x000000ffff957224 */ /* 0x000fe200078e00ff */
[----:B------:R-:W-:Y:S01]  /*5680*/  MOV R146, RZ ;  /* 0x000000ff00927202 */ /* 0x000fe20000000f00 */
[----:B------:R-:W-:-:S05]  /*5690*/  HFMA2 R145, -RZ, RZ, 0, 0 ;  /* 0x00000000ff917431 */ /* 0x000fca00000001ff */
[----:B------:R-:W5:Y:S01]  /*56a0*/  @!P4 LDG.E R149, desc[UR24][R74.64+0x180] ;  /* 0x000180184a95c981 */ /* 0x000f62000c1e1900 */
[----:B------:R-:W-:-:S04]  /*56b0*/  ISETP.GE.AND P4, PT, R97, UR26, PT ;  /* 0x0000001a61007c0c */ /* 0x000fc8000bf86270 */
[----:B------:R-:W5:Y:S01]  /*56c0*/  @!P3 LDG.E R146, desc[UR24][R74.64+0x200] ;  /* 0x000200184a92b981 */ /* 0x000f62000c1e1900 */
[----:B------:R-:W-:Y:S02]  /*56d0*/  ISETP.GE.AND P3, PT, R96, UR26, PT ;  /* 0x0000001a60007c0c */ /* 0x000fe4000bf66270 */
[----:B------:R-:W-:-:S06]  /*56e0*/  CS2R R142, SRZ ;  /* 0x00000000008e7805 */ /* 0x000fcc000001ff00 */
        /* <DEDUP_REMOVED lines=22> */
[----:B------:R-:W-:-:S06]  /*5850*/  MOV R122, RZ ;  /* 0x000000ff007a7202 */ /* 0x000fcc0000000f00 */
[----:B------:R-:W5:Y:S05]  /*5860*/  @!P4 LDG.E R126, desc[UR24][R74.64+0x680] ;  /* 0x000680184a7ec981 */ /* 0x000f6a000c1e1900 */
[----:B------:R-:W5:Y:S01]  /*5870*/  @!P3 LDG.E R122, desc[UR24][R74.64+0x700] ;  /* 0x000700184a7ab981 */ /* 0x000f62000c1e1900 */
[----:B------:R-:W-:Y:S02]  /*5880*/  ISETP.GE.AND P4, PT, R72, UR26, PT ;  /* 0x0000001a48007c0c */ /* 0x000fe4000bf86270 */
[----:B------:R-:W-:Y:S01]  /*5890*/  ISETP.GE.AND P3, PT, R70, UR26, PT ;  /* 0x0000001a46007c0c */ /* 0x000fe2000bf66270 */
[----:B0-----:R-:W-:Y:S02]  /*58a0*/  IMAD.MOV.U32 R106, RZ, RZ, RZ ;  /* 0x000000ffff6a7224 */ /* 0x001fe400078e00ff */
[----:B------:R-:W-:-:S08]  /*58b0*/  HFMA2 R100, -RZ, RZ, 0, 0 ;  /* 0x00000000ff647431 */ /* 0x000fd000000001ff */
[----:B------:R-:W5:Y:S04]  /*58c0*/  @!P4 LDG.E R106, desc[UR24][R74.64+0x780] ;  /* 0x000780184a6ac981 */ /* 0x000f68000c1e1900 */
[----:B------:R-:W5:Y:S01]  /*58d0*/  @!P3 LDG.E R100, desc[UR24][R74.64+0x800] ;  /* 0x000800184a64b981 */ /* 0x000f62000c1e1900 */
[----:B------:R-:W-:Y:S02]  /*58e0*/  ISETP.GE.AND P4, PT, R68, UR26, PT ;  /* 0x0000001a44007c0c */ /* 0x000fe4000bf86270 */
[----:B------:R-:W-:Y:S02]  /*58f0*/  ISETP.GE.AND P3, PT, R64, UR26, PT ;  /* 0x0000001a40007c0c */ /* 0x000fe4000bf66270 */
[----:B------:R-:W-:Y:S01]  /*5900*/  MOV R83, RZ ;  /* 0x000000ff00537202 */ /* 0x000fe20000000f00 */
[----:B------:R-:W-:-:S08]  /*5910*/  HFMA2 R85, -RZ, RZ, 0, 0 ;  /* 0x00000000ff557431 */ /* 0x000fd000000001ff */
[----:B------:R-:W5:Y:S01]  /*5920*/  @!P4 LDG.E R83, desc[UR24][R74.64+0x880] ;  /* 0x000880184a53c981 */ /* 0x000f62000c1e1900 */
[----:B------:R-:W-:-:S03]  /*5930*/  ISETP.GE.AND P4, PT, R66, UR26, PT ;  /* 0x0000001a42007c0c */ /* 0x000fc6000bf86270 */
[----:B------:R-:W5:Y:S01]  /*5940*/  @!P3 LDG.E R85, desc[UR24][R74.64+0x900] ;  /* 0x000900184a55b981 */ /* 0x000f62000c1e1900 */
[----:B------:R-:W-:Y:S02]  /*5950*/  ISETP.NE.AND P3, PT, R41, RZ, PT ;  /* 0x000000ff2900720c */ /* 0x000fe40003f65270 */
[----:B------:R-:W-:-:S07]  /*5960*/  CS2R R40, SRZ ;  /* 0x0000000000287805 */ /* 0x000fce000001ff00 */
[----:B------:R-:W5:Y:S01]  /*5970*/  @!P4 LDG.E R41, desc[UR24][R74.64+0x980] ;  /* 0x000980184a29c981 */ /* 0x000f62000c1e1900 */
[----:B------:R-:W-:Y:S02]  /*5980*/  ISETP.NE.AND P4, PT, R51, RZ, PT ;  /* 0x000000ff3300720c */ /* 0x000fe40003f85270 */
[----:B------:R-:W-:Y:S01]  /*5990*/  MOV R80, RZ ;  /* 0x000000ff00507202 */ /* 0x000fe20000000f00 */
[----:B------:R-:W-:-:S05]  /*59a0*/  HFMA2 R78, -RZ, RZ, 0, 0 ;  /* 0x00000000ff4e7431 */ /* 0x000fca00000001ff */
[----:B------:R-:W5:Y:S01]  /*59b0*/  @!P3 LDG.E R80, desc[UR24][R74.64+0xa80] ;  /* 0x000a80184a50b981 */ /* 0x000f62000c1e1900 */
[----:B------:R-:W-:-:S04]  /*59c0*/  ISETP.GE.AND P3, PT, R48, UR26, PT ;  /* 0x0000001a30007c0c */ /* 0x000fc8000bf66270 */
[----:B------:R-:W5:Y:S01]  /*59d0*/  @!P4 LDG.E R40, desc[UR24][R74.64+0xa00] ;  /* 0x000a00184a28c981 */ /* 0x000f62000c1e1900 */
[----:B------:R-:W-:Y:S01]  /*59e0*/  ISETP.GE.AND P4, PT, R49, UR26, PT ;  /* 0x0000001a31007c0c */ /* 0x000fe2000bf86270 */
[----:B------:R-:W-:Y:S01]  /*59f0*/  HFMA2 R68, -RZ, RZ, 0, 0 ;  /* 0x00000000ff447431 */ /* 0x000fe200000001ff */
[----:B------:R-:W-:Y:S01]  /*5a00*/  MOV R70, RZ ;  /* 0x000000ff00467202 */ /* 0x000fe20000000f00 */
[----:B------:R-:W5:Y:S01]  /*5a10*/  @!P2 LDG.E R78, desc[UR24][R74.64+0xb00] ;  /* 0x000b00184a4ea981 */ /* 0x000f62000c1e1900 */
[----:B------:R-:W-:Y:S01]  /*5a20*/  IMAD.SHL.U32 R46, R46, 0x20, RZ ;  /* 0x000000202e2e7824 */ /* 0x000fe200078e00ff */
[----:B------:R-:W-:-:S03]  /*5a30*/  ISETP.GE.AND P2, PT, R86, UR26, PT ;  /* 0x0000001a56007c0c */ /* 0x000fc6000bf46270 */
[----:B------:R-:W5:Y:S01]  /*5a40*/  @!P3 LDG.E R70, desc[UR24][R74.64+0xc80] ;  /* 0x000c80184a46b981 */ /* 0x000f62000c1e1900 */
[----:B------:R-:W-:-:S04]  /*5a50*/  ISETP.GE.AND P3, PT, R87, UR26, PT ;  /* 0x0000001a57007c0c */ /* 0x000fc8000bf66270 */
[----:B------:R-:W5:Y:S01]  /*5a60*/  @!P4 LDG.E R68, desc[UR24][R74.64+0xd00] ;  /* 0x000d00184a44c981 */ /* 0x000f62000c1e1900 */
[----:B------:R-:W-:Y:S01]  /*5a70*/  ISETP.GE.AND P4, PT, R92, UR26, PT ;  /* 0x0000001a5c007c0c */ /* 0x000fe2000bf86270 */
[----:B------:R-:W-:Y:S02]  /*5a80*/  HFMA2 R72, -RZ, RZ, 0, 0 ;  /* 0x00000000ff487431 */ /* 0x000fe400000001ff */
[----:B------:R-:W-:Y:S02]  /*5a90*/  HFMA2 R64, -RZ, RZ, 0, 0 ;  /* 0x00000000ff407431 */ /* 0x000fe400000001ff */
[----:B------:R-:W-:Y:S01]  /*5aa0*/  HFMA2 R48, -RZ, RZ, 0, 0 ;  /* 0x00000000ff307431 */ /* 0x000fe200000001ff */
[----:B------:R-:W-:Y:S02]  /*5ab0*/  LEA.HI.SX32 R49, R46, R46, 0x1b ;  /* 0x0000002e2e317211 */ /* 0x000fe400078fdaff */
[----:B------:R-:W-:Y:S02]  /*5ac0*/  MOV R76, RZ ;  /* 0x000000ff004c7202 */ /* 0x000fe40000000f00 */
[----:B------:R-:W-:Y:S01]  /*5ad0*/  MOV R66, RZ ;  /* 0x000000ff00427202 */ /* 0x000fe20000000f00 */
[----:B------:R-:W5:Y:S01]  /*5ae0*/  @!P0 LDG.E R72, desc[UR24][R74.64+0xc00] ;  /* 0x000c00184a488981 */ /* 0x000f62000c1e1900 */
[----:B------:R-:W-:-:S02]  /*5af0*/  MOV R51, RZ ;  /* 0x000000ff00337202 */ /* 0x000fc40000000f00 */
[----:B------:R-:W-:Y:S01]  /*5b00*/  MOV R46, RZ ;  /* 0x000000ff002e7202 */ /* 0x000fe20000000f00 */
[----:B------:R-:W5:Y:S01]  /*5b10*/  @!P1 LDG.E R76, desc[UR24][R74.64+0xb80] ;  /* 0x000b80184a4c9981 */ /* 0x000f62000c1e1900 */
[----:B------:R-:W-:-:S03]  /*5b20*/  LEA R49, R49, UR23, 0x2 ;  /* 0x0000001731317c11 */ /* 0x000fc6000f8e10ff */
[----:B------:R-:W5:Y:S04]  /*5b30*/  @!P2 LDG.E R66, desc[UR24][R74.64+0xd80] ;  /* 0x000d80184a42a981 */ /* 0x000f68000c1e1900 */
[----:B------:R-:W5:Y:S04]  /*5b40*/  @!P3 LDG.E R64, desc[UR24][R74.64+0xe00] ;  /* 0x000e00184a40b981 */ /* 0x000f68000c1e1900 */
[----:B------:R-:W5:Y:S04]  /*5b50*/  @!P4 LDG.E R51, desc[UR24][R74.64+0xe80] ;  /* 0x000e80184a33c981 */ /* 0x000f68000c1e1900 */
[----:B------:R-:W5:Y:S04]  /*5b60*/  @!P5 LDG.E R48, desc[UR24][R74.64+0xf00] ;  /* 0x000f00184a30d981 */ /* 0x000f68000c1e1900 */
[----:B------:R0:W5:Y:S04]  /*5b70*/  @!P6 LDG.E R46, desc[UR24][R74.64+0xf80] ;  /* 0x000f80184a2ee981 */ /* 0x000168000c1e1900 */
[----:B------:R-:W-:Y:S04]  /*5b80*/  LDS R133, [R49] ;  /* 0x0000000031857984 */ /* 0x000fe80000000800 */
        /* <DEDUP_REMOVED lines=29> */
[----:B0-----:R-:W-:Y:S04]  /*5d60*/  LDS R75, [R49+0x78] ;  /* 0x00007800314b7984 */ /* 0x001fe80000000800 */
[----:B------:R-:W0:Y:S01]  /*5d70*/  LDS R74, [R49+0x7c] ;  /* 0x00007c00314a7984 */ /* 0x000e220000000800 */
[----:B--2---:R-:W-:-:S03]  /*5d80*/  FMUL.FTZ R42, R42, 1.4426950216293334961 ;  /* 0x3fb8aa3b2a2a7820 */ /* 0x004fc60000410000 */
[----:B---3--:R-:W-:Y:S04]  /*5d90*/  STS [R119+0x2100], R152 ;  /* 0x0021009877007388 */ /* 0x008fe80000000800 */
[----:B----4-:R-:W-:Y:S04]  /*5da0*/  STS [R148+0x2180], R151 ;  /* 0x0021809794007388 */ /* 0x010fe80000000800 */
[----:B-----5:R2:W-:Y:S01]  /*5db0*/  STS [R147+0x2200], R150 ;  /* 0x0022009693007388 */ /* 0x0205e20000000800 */
[----:B------:R-:W-:-:S03]  /*5dc0*/  FMUL.FTZ R155, R43, R2 ;  /* 0x000000022b9b7220 */ /* 0x000fc60000410000 */
[----:B------:R3:W-:Y:S01]  /*5dd0*/  STS [R140+0x2280], R149 ;  /* 0x002280958c007388 */ /* 0x0007e20000000800 */
[C---:B--2---:R-:W-:Y:S01]  /*5de0*/  FMUL.FTZ R150, R43.reuse, R4 ;  /* 0x000000042b967220 */ /* 0x044fe20000410000 */
[----:B------:R-:W-:-:S03]  /*5df0*/  FMUL.FTZ R148, R43, R5 ;  /* 0x000000052b947220 */ /* 0x000fc60000410000 */
[----:B------:R-:W-:Y:S01]  /*5e00*/  FMUL.RZ R150, R150, 0.15915493667125701904 ;  /* 0x3e22f98396967820 */ /* 0x000fe2000040c000 */
[C---:B---3--:R-:W-:Y:S01]  /*5e10*/  FMUL.FTZ R140, R42.reuse, R4 ;  /* 0x000000042a8c7220 */ /* 0x048fe20000410000 */
[----:B------:R-:W-:Y:S01]  /*5e20*/  STS [R144+0x2300], R146 ;  /* 0x0023009290007388 */ /* 0x000fe20000000800 */
[----:B------:R-:W-:Y:S01]  /*5e30*/  FMUL.RZ R155, R155, 0.15915493667125701904 ;  /* 0x3e22f9839b9b7820 */ /* 0x000fe2000040c000 */
[----:B------:R-:W-:Y:S01]  /*5e40*/  FMUL.FTZ R119, R42, R2 ;  /* 0x000000022a777220 */ /* 0x000fe20000410000 */
[----:B------:R-:W-:Y:S01]  /*5e50*/  MUFU.SIN R151, R150 ;  /* 0x0000009600977308 */ /* 0x000fe20000000400 */
[----:B------:R2:W-:Y:S01]  /*5e60*/  STS [R112+0x2380], R145 ;  /* 0x0023809170007388 */ /* 0x0005e20000000800 */
[----:B------:R-:W-:-:S03]  /*5e70*/  FMUL.RZ R148, R148, 0.15915493667125701904 ;  /* 0x3e22f98394947820 */ /* 0x000fc6000040c000 */
[----:B------:R-:W-:Y:S03]  /*5e80*/  STS [R113+0x2400], R143 ;  /* 0x0024008f71007388 */ /* 0x000fe60000000800 */
[----:B------:R-:W-:Y:S01]  /*5e90*/  MUFU.COS R150, R150 ;  /* 0x0000009600967308 */ /* 0x000fe20000000000 */
[----:B------:R-:W-:Y:S01]  /*5ea0*/  STS [R139+0x2480], R142 ;  /* 0x0024808e8b007388 */ /* 0x000fe20000000800 */
[----:B--2---:R-:W-:-:S03]  /*5eb0*/  FMUL.FTZ R112, R42, R5 ;  /* 0x000000052a707220 */ /* 0x004fc60000410000 */
[----:B------:R2:W-:Y:S03]  /*5ec0*/  STS [R137+0x2500], R141 ;  /* 0x0025008d89007388 */ /* 0x0005e60000000800 */
[----:B------:R-:W3:Y:S01]  /*5ed0*/  MUFU.EX2 R140, R140 ;  /* 0x0000008c008c7308 */ /* 0x000ee20000000800 */
[----:B------:R-:W-:Y:S01]  /*5ee0*/  STS [R135+0x2580], R138 ;  /* 0x0025808a87007388 */ /* 0x000fe20000000800 */
[----:B------:R-:W-:-:S03]  /*5ef0*/  FMUL.FTZ R144, R43, R6 ;  /* 0x000000062b907220 */ /* 0x000fc60000410000 */
[----:B------:R-:W-:Y:S01]  /*5f00*/  STS [R131+0x2600], R132 ;  /* 0x0026008483007388 */ /* 0x000fe20000000800 */
[C---:B--2---:R-:W-:Y:S02]  /*5f10*/  FMUL.FTZ R141, R43.reuse, R9 ;  /* 0x000000092b8d7220 */ /* 0x044fe40000410000 */
[----:B------:R-:W-:Y:S01]  /*5f20*/  MUFU.SIN R153, R155 ;  /* 0x0000009b00997308 */ /* 0x000fe20000000400 */
[----:B------:R2:W-:Y:S01]  /*5f30*/  STS [R127+0x2680], R136 ;  /* 0x002680887f007388 */ /* 0x0005e20000000800 */
[----:B------:R-:W-:Y:S01]  /*5f40*/  FMUL.FTZ R137, R43, R8 ;  /* 0x000000082b897220 */ /* 0x000fe20000410000 */
[----:B------:R-:W-:-:S05]  /*5f50*/  FMUL.RZ R141, R141, 0.15915493667125701904 ;  /* 0x3e22f9838d8d7820 */ /* 0x000fca000040c000 */
[----:B------:R-:W-:Y:S01]  /*5f60*/  MUFU.COS R155, R155 ;  /* 0x0000009b009b7308 */ /* 0x000fe20000000000 */
[----:B--2---:R-:W-:Y:S01]  /*5f70*/  FMUL.FTZ R136, R42, R9 ;  /* 0x000000092a887220 */ /* 0x004fe20000410000 */
[----:B------:R-:W-:-:S06]  /*5f80*/  FMUL.RZ R137, R137, 0.15915493667125701904 ;  /* 0x3e22f98389897820 */ /* 0x000fcc000040c000 */
[----:B------:R-:W2:Y:S01]  /*5f90*/  MUFU.EX2 R119, R119 ;  /* 0x0000007700777308 */ /* 0x000ea20000000800 */
[----:B------:R-:W-:Y:S01]  /*5fa0*/  FMUL.RZ R144, R144, 0.15915493667125701904 ;  /* 0x3e22f98390907820 */ /* 0x000fe2000040c000 */
[----:B------:R-:W-:Y:S01]  /*5fb0*/  FMUL.FTZ R113, R42, R6 ;  /* 0x000000062a717220 */ /* 0x000fe20000410000 */
[----:B------:R-:W-:Y:S05]  /*5fc0*/  STS [R107+0x2700], R130 ;  /* 0x002700826b007388 */ /* 0x000fea0000000800 */
[----:B------:R-:W-:Y:S01]  /*5fd0*/  MUFU.SIN R149, R148 ;  /* 0x0000009400957308 */ /* 0x000fe20000000400 */
[----:B------:R-:W-:Y:S07]  /*5fe0*/  STS [R123+0x2780], R126 ;  /* 0x0027807e7b007388 */ /* 0x000fee0000000800 */
[----:B------:R-:W-:Y:S01]  /*5ff0*/  MUFU.COS R148, R148 ;  /* 0x0000009400947308 */ /* 0x000fe20000000000 */
[----:B------:R4:W-:Y:S07]  /*6000*/  STS [R118+0x2800], R122 ;  /* 0x0028007a76007388 */ /* 0x0009ee0000000800 */
[----:B------:R-:W5:Y:S01]  /*6010*/  MUFU.EX2 R112, R112 ;  /* 0x0000007000707308 */ /* 0x000f620000000800 */
[----:B------:R-:W1:Y:S01]  /*6020*/  S2R R161, SR_TID.X ;  /* 0x0000000000a17919 */ /* 0x000e620000002100 */
[----:B----4-:R-:W-:-:S06]  /*6030*/  FMUL.FTZ R118, R43, R13 ;  /* 0x0000000d2b767220 */ /* 0x010fcc0000410000 */
[----:B------:R-:W-:Y:S01]  /*6040*/  MUFU.SIN R135, R141 ;  /* 0x0000008d00877308 */ /* 0x000fe20000000400 */
[C---:B---3--:R-:W-:Y:S01]  /*6050*/  FMUL.FTZ R150, R140.reuse, R150 ;  /* 0x000000968c967220 */ /* 0x048fe20000410000 */
[----:B------:R-:W-:-:S06]  /*6060*/  FMUL.FTZ R151, R140, R151 ;  /* 0x000000978c977220 */ /* 0x000fcc0000410000 */
[----:B------:R-:W-:Y:S01]  /*6070*/  MUFU.COS R132, R141 ;  /* 0x0000008d00847308 */ /* 0x000fe20000000000 */
[----:B------:R-:W-:-:S07]  /*6080*/  FMUL.RZ R118, R118, 0.15915493667125701904 ;  /* 0x3e22f98376767820 */ /* 0x000fce000040c000 */
[----:B------:R-:W3:Y:S01]  /*6090*/  MUFU.EX2 R136, R136 ;  /* 0x0000008800887308 */ /* 0x000ee20000000800 */
[----:B------:R-:W-:-:S07]  /*60a0*/  FMUL.FTZ R140, R42, R13 ;  /* 0x0000000d2a8c7220 */ /* 0x000fce0000410000 */
[----:B------:R-:W-:Y:S08]  /*60b0*/  MUFU.SIN R139, R137 ;  /* 0x00000089008b7308 */ /* 0x000ff00000000400 */
[----:B------:R4:W-:Y:S01]  /*60c0*/  MUFU.COS R138, R137 ;  /* 0x00000089008a7308 */ /* 0x0009e20000000000 */
[----:B------:R-:W-:-:S07]  /*60d0*/  FMUL.FTZ R127, R43, R10 ;  /* 0x0000000a2b7f7220 */ /* 0x000fce0000410000 */
[----:B------:R-:W-:Y:S01]  /*60e0*/  MUFU.SIN R147, R144 ;  /* 0x0000009000937308 */ /* 0x000fe20000000400 */
[----:B----4-:R-:W-:Y:S01]  /*60f0*/  FMUL.FTZ R137, R42, R8 ;  /* 0x000000082a897220 */ /* 0x010fe20000410000 */
[----:B--2---:R-:W-:-:S06]  /*6100*/  FMUL.FTZ R155, R119, R155 ;  /* 0x0000009b779b7220 */ /* 0x004fcc0000410000 */
[----:B------:R-:W-:Y:S01]  /*6110*/  MUFU.COS R144, R144 ;  /* 0x0000009000907308 */ /* 0x000fe20000000000 */
[----:B------:R-:W-:-:S07]  /*6120*/  FMUL.FTZ R153, R119, R153 ;  /* 0x0000009977997220 */ /* 0x000fce0000410000 */
[----:B------:R-:W2:Y:S01]  /*6130*/  MUFU.EX2 R113, R113 ;  /* 0x0000007100717308 */ /* 0x000ea20000000800 */
[----:B------:R-:W-:Y:S01]  /*6140*/  FMUL.FTZ R107, R42, R10 ;  /* 0x0000000a2a6b7220 */ /* 0x000fe20000410000 */
[C---:B-----5:R-:W-:Y:S01]  /*6150*/  FMUL.FTZ R148, R112.reuse, R148 ;  /* 0x0000009470947220 */ /* 0x060fe20000410000 */
[----:B------:R-:W-:-:S05]  /*6160*/  FMUL.FTZ R149, R112, R149 ;  /* 0x0000009570957220 */ /* 0x000fca0000410000 */
[----:B------:R-:W4:Y:S01]  /*6170*/  MUFU.EX2 R137, R137 ;  /* 0x0000008900897308 */ /* 0x000f220000000800 */
[----:B------:R-:W-:Y:S01]  /*6180*/  FMUL.RZ R127, R127, 0.15915493667125701904 ;  /* 0x3e22f9837f7f7820 */ /* 0x000fe2000040c000 */
[C---:B------:R-:W-:Y:S01]  /*6190*/  FMUL.FTZ R112, R43.reuse, R14 ;  /* 0x0000000e2b707220 */ /* 0x040fe20000410000 */
[----:B------:R-:W-:-:S05]  /*61a0*/  FMUL.FTZ R141, R43, R11 ;  /* 0x0000000b2b8d7220 */ /* 0x000fca0000410000 */
[----:B------:R-:W-:Y:S01]  /*61b0*/  MUFU.SIN R119, R118 ;  /* 0x0000007600777308 */ /* 0x000fe20000000400 */
[C---:B---3--:R-:W-:Y:S01]  /*61c0*/  FMUL.FTZ R132, R136.reuse, R132 ;  /* 0x0000008488847220 */ /* 0x048fe20000410000 */
[----:B------:R-:W-:Y:S01]  /*61d0*/  FMUL.FTZ R135, R136, R135 ;  /* 0x0000008788877220 */ /* 0x000fe20000410000 */
[----:B------:R-:W-:-:S05]  /*61e0*/  FMUL.RZ R112, R112, 0.15915493667125701904 ;  /* 0x3e22f98370707820 */ /* 0x000fca000040c000 */
[----:B------:R-:W-:Y:S01]  /*61f0*/  MUFU.COS R118, R118 ;  /* 0x0000007600767308 */ /* 0x000fe20000000000 */
[----:B------:R-:W-:-:S07]  /*6200*/  FMUL.FTZ R136, R42, R14 ;  /* 0x0000000e2a887220 */ /* 0x000fce0000410000 */
[----:B------:R-:W3:Y:S01]  /*6210*/  MUFU.EX2 R140, R140 ;  /* 0x0000008c008c7308 */ /* 0x000ee20000000800 */
[-C--:B------:R-:W-:Y:S01]  /*6220*/  FMUL.FTZ R152, R43, R3.reuse ;  /* 0x000000032b987220 */ /* 0x080fe20000410000 */
[----:B------:R-:W-:Y:S01]  /*6230*/  FMUL.RZ R141, R141, 0.15915493667125701904 ;  /* 0x3e22f9838d8d7820 */ /* 0x000fe2000040c000 */
[----:B------:R-:W-:Y:S01]  /*6240*/  FMUL.FTZ R156, R42, R3 ;  /* 0x000000032a9c7220 */ /* 0x000fe20000410000 */
[----:B--2---:R-:W-:-:S04]  /*6250*/  FMUL.FTZ R144, R113, R144 ;  /* 0x0000009071907220 */ /* 0x004fc80000410000 */
[----:B------:R-:W-:Y:S01]  /*6260*/  MUFU.SIN R131, R127 ;  /* 0x0000007f00837308 */ /* 0x000fe20000000400 */
[----:B------:R-:W-:Y:S01]  /*6270*/  FMUL.FTZ R147, R113, R147 ;  /* 0x0000009371937220 */ /* 0x000fe20000410000 */
[----:B------:R-:W-:-:S06]  /*6280*/  FMUL.RZ R152, R152, 0.15915493667125701904 ;  /* 0x3e22f98398987820 */ /* 0x000fcc000040c000 */
[----:B------:R-:W-:Y:S08]  /*6290*/  MUFU.COS R130, R127 ;  /* 0x0000007f00827308 */ /* 0x000ff00000000000 */
[----:B------:R-:W2:Y:S01]  /*62a0*/  MUFU.EX2 R107, R107 ;  /* 0x0000006b006b7308 */ /* 0x000ea20000000800 */
[C---:B----4-:R-:W-:Y:S01]  /*62b0*/  FMUL.FTZ R138, R137.reuse, R138 ;  /* 0x0000008a898a7220 */ /* 0x050fe20000410000 */
[----:B------:R-:W-:Y:S01]  /*62c0*/  FMUL.FTZ R139, R137, R139 ;  /* 0x0000008b898b7220 */ /* 0x000fe20000410000 */
[----:B------:R-:W-:-:S05]  /*62d0*/  FMUL.FTZ R137, R43, R15 ;  /* 0x0000000f2b897220 */ /* 0x000fca0000410000 */
[----:B------:R-:W-:Y:S01]  /*62e0*/  MUFU.SIN R113, R112 ;  /* 0x0000007000717308 */ /* 0x000fe20000000400 */
[----:B------:R-:W-:Y:S01]  /*62f0*/  FMUL.FTZ R145, R43, R7 ;  /* 0x000000072b917220 */ /* 0x000fe20000410000 */
[----:B---3--:R-:W-:-:S06]  /*6300*/  FMUL.FTZ R118, R140, R118 ;  /* 0x000000768c767220 */ /* 0x008fcc0000410000 */
[----:B------:R-:W-:Y:S01]  /*6310*/  MUFU.SIN R127, R141 ;  /* 0x0000008d007f7308 */ /* 0x000fe20000000400 */
[----:B------:R-:W-:-:S07]  /*6320*/  FMUL.FTZ R119, R140, R119 ;  /* 0x000000778c777220 */ /* 0x000fce0000410000 */
[----:B------:R3:W-:Y:S01]  /*6330*/  MUFU.COS R126, R141 ;  /* 0x0000008d007e7308 */ /* 0x0007e20000000000 */
[----:B------:R-:W-:-:S07]  /*6340*/  FMUL.RZ R137, R137, 0.15915493667125701904 ;  /* 0x3e22f98389897820 */ /* 0x000fce000040c000 */
[----:B------:R-:W-:Y:S01]  /*6350*/  MUFU.COS R112, R112 ;  /* 0x0000007000707308 */ /* 0x000fe20000000000 */
[----:B---3--:R-:W-:-:S07]  /*6360*/  FMUL.FTZ R141, R43, R12 ;  /* 0x0000000c2b8d7220 */ /* 0x008fce0000410000 */
[----:B------:R-:W3:Y:S01]  /*6370*/  MUFU.EX2 R136, R136 ;  /* 0x0000008800887308 */ /* 0x000ee20000000800 */
[----:B------:R-:W-:Y:S01]  /*6380*/  FMUL.RZ R141, R141, 0.15915493667125701904 ;  /* 0x3e22f9838d8d7820 */ /* 0x000fe2000040c000 */
[----:B------:R-:W-:-:S06]  /*6390*/  FMUL.FTZ R140, R42, R15 ;  /* 0x0000000f2a8c7220 */ /* 0x000fcc0000410000 */
[----:B------:R-:W-:Y:S01]  /*63a0*/  MUFU.SIN R154, R152 ;  /* 0x00000098009a7308 */ /* 0x000fe20000000400 */
[----:B------:R-:W-:-:S07]  /*63b0*/  FMUL.RZ R145, R145, 0.15915493667125701904 ;  /* 0x3e22f98391917820 */ /* 0x000fce000040c000 */
[----:B------:R-:W4:Y:S01]  /*63c0*/  MUFU.EX2 R156, R156 ;  /* 0x0000009c009c7308 */ /* 0x000f220000000800 */
[C---:B--2---:R-:W-:Y:S01]  /*63d0*/  FMUL.FTZ R130, R107.reuse, R130 ;  /* 0x000000826b827220 */ /* 0x044fe20000410000 */
[----:B------:R-:W-:Y:S01]  /*63e0*/  FMUL.FTZ R131, R107, R131 ;  /* 0x000000836b837220 */ /* 0x000fe20000410000 */
[----:B------:R1:W-:Y:S05]  /*63f0*/  STS [R0+0x2880], R106 ;  /* 0x0028806a00007388 */ /* 0x0003ea0000000800 */
[----:B------:R-:W2:Y:S01]  /*6400*/  MUFU.COS R152, R152 ;  /* 0x0000009800987308 */ /* 0x000ea20000000000 */
[----:B------:R-:W-:-:S07]  /*6410*/  UIMAD UR12, UR6, -0x400, UR15 ;  /* 0xfffffc00060c78a4 */ /* 0x000fce000f8e020f */
[----:B------:R-:W-:Y:S01]  /*6420*/  MUFU.SIN R123, R141 ;  /* 0x0000008d007b7308 */ /* 0x000fe20000000400 */
[----:B-1----:R-:W-:-:S07]  /*6430*/  SHF.L.U32 R0, R161, 0x4, RZ ;  /* 0x00000004a1007819 */ /* 0x002fce00000006ff */
[----:B------:R1:W-:Y:S01]  /*6440*/  MUFU.COS R122, R141 ;  /* 0x0000008d007a7308 */ /* 0x0003e20000000000 */
[----:B------:R5:W-:Y:S01]  /*6450*/  STS [R101+0x2900], R100 ;  /* 0x0029006465007388 */ /* 0x000be20000000800 */
[----:B---3--:R-:W-:Y:S01]  /*6460*/  FMUL.FTZ R112, R136, R112 ;  /* 0x0000007088707220 */ /* 0x008fe20000410000 */
[----:B-1----:R-:W-:-:S05]  /*6470*/  FMUL.FTZ R141, R42, R12 ;  /* 0x0000000c2a8d7220 */ /* 0x002fca0000410000 */
[----:B------:R-:W-:Y:S01]  /*6480*/  MUFU.SIN R107, R137 ;  /* 0x00000089006b7308 */ /* 0x000fe20000000400 */
[----:B------:R-:W-:Y:S01]  /*6490*/  FMUL.FTZ R113, R136, R113 ;  /* 0x0000007188717220 */ /* 0x000fe20000410000 */
[----:B-----5:R-:W-:Y:S01]  /*64a0*/  IADD3 R100, PT, PT, R0, 0x1, RZ ;  /* 0x0000000100647810 */ /* 0x020fe20007ffe0ff */
[----:B------:R-:W-:-:S05]  /*64b0*/  FMUL.FTZ R136, R43, R16 ;  /* 0x000000102b887220 */ /* 0x000fca0000410000 */
[----:B------:R-:W-:Y:S01]  /*64c0*/  MUFU.COS R137, R137 ;  /* 0x0000008900897308 */ /* 0x000fe20000000000 */
[----:B------:R-:W-:-:S07]  /*64d0*/  FMUL.FTZ R106, R42, R16 ;  /* 0x000000102a6a7220 */ /* 0x000fce0000410000 */
[----:B------:R-:W1:Y:S01]  /*64e0*/  MUFU.EX2 R140, R140 ;  /* 0x0000008c008c7308 */ /* 0x000e620000000800 */
[----:B----4-:R-:W-:-:S07]  /*64f0*/  FMUL.FTZ R154, R156, R154 ;  /* 0x0000009a9c9a7220 */ /* 0x010fce0000410000 */
[----:B------:R-:W-:Y:S01]  /*6500*/  MUFU.SIN R143, R145 ;  /* 0x00000091008f7308 */ /* 0x000fe20000000400 */
[----:B------:R-:W-:-:S07]  /*6510*/  ISETP.GE.U32.AND P2, PT, R100, UR12, PT ;  /* 0x0000000c64007c0c */ /* 0x000fce000bf46070 */
[----:B------:R3:W-:Y:S01]  /*6520*/  MUFU.COS R142, R145 ;  /* 0x00000091008e7308 */ /* 0x0007e20000000000 */
[----:B------:R-:W-:Y:S01]  /*6530*/  FMUL.RZ R100, R136, 0.15915493667125701904 ;  /* 0x3e22f98388647820 */ /* 0x000fe2000040c000 */
[----:B------:R-:W-:-:S06]  /*6540*/  ISETP.GE.U32.AND P1, PT, R0, UR12, PT ;  /* 0x0000000c00007c0c */ /* 0x000fcc000bf26070 */
[----:B------:R-:W4:Y:S01]  /*6550*/  MUFU.EX2 R141, R141 ;  /* 0x0000008d008d7308 */ /* 0x000f220000000800 */
[----:B---3--:R-:W-:Y:S01]  /*6560*/  FMUL.FTZ R145, R42, R11 ;  /* 0x0000000b2a917220 */ /* 0x008fe20000410000 */
[----:B--2---:R-:W-:Y:S01]  /*6570*/  FMUL.FTZ R152, R156, R152 ;  /* 0x000000989c987220 */ /* 0x004fe20000410000 */
[----:B------:R-:W-:-:S05]  /*6580*/  FSEL R155, R155, 1, !P1 ;  /* 0x3f8000009b9b7808 */ /* 0x000fca0004800000 */
[----:B------:R-:W2:Y:S01]  /*6590*/  MUFU.EX2 R145, R145 ;  /* 0x0000009100917308 */ /* 0x000ea20000000800 */
[----:B------:R-:W-:Y:S02]  /*65a0*/  FSEL R154, R154, RZ, !P2 ;  /* 0x000000ff9a9a7208 */ /* 0x000fe40005000000 */
[----:B------:R-:W-:-:S05]  /*65b0*/  FSEL R153, R153, RZ, !P1 ;  /* 0x000000ff99997208 */ /* 0x000fca0004800000 */
[----:B------:R3:W-:Y:S01]  /*65c0*/  MUFU.EX2 R101, R106 ;  /* 0x0000006a00657308 */ /* 0x0007e20000000800 */
[----:B------:R-:W-:Y:S02]  /*65d0*/  FSEL R152, R152, 1, !P2 ;  /* 0x3f80000098987808 */ /* 0x000fe40005000000 */
[----:B---3--:R-:W-:-:S05]  /*65e0*/  IADD3 R106, PT, PT, R0, 0x2, RZ ;  /* 0x00000002006a7810 */ /* 0x008fca0007ffe0ff */
[----:B------:R-:W-:Y:S01]  /*65f0*/  MUFU.SIN R136, R100 ;  /* 0x0000006400887308 */ /* 0x000fe20000000400 */
[----:B------:R-:W-:Y:S01]  /*6600*/  ISETP.GE.U32.AND P3, PT, R106, UR12, PT ;  /* 0x0000000c6a007c0c */ /* 0x000fe2000bf66070 */
[----:B-1----:R-:W-:Y:S01]  /*6610*/  FMUL.FTZ R106, R140, R137 ;  /* 0x000000898c6a7220 */ /* 0x002fe20000410000 */
[----:B------:R-:W-:-:S05]  /*6620*/  FMUL.FTZ R137, R155, R154 ;  /* 0x0000009a9b897220 */ /* 0x000fca0000410000 */
[----:B------:R-:W1:Y:S01]  /*6630*/  MUFU.COS R100, R100 ;  /* 0x0000006400647308 */ /* 0x000e620000000000 */
[C---:B----4-:R-:W-:Y:S01]  /*6640*/  FMUL.FTZ R122, R141.reuse, R122 ;  /* 0x0000007a8d7a7220 */ /* 0x050fe20000410000 */
[----:B------:R-:W-:Y:S01]  /*6650*/  FMUL.FTZ R123, R141, R123 ;  /* 0x0000007b8d7b7220 */ /* 0x000fe20000410000 */
[----:B------:R-:W-:Y:S01]  /*6660*/  FMUL.FTZ R107, R140, R107 ;  /* 0x0000006b8c6b7220 */ /* 0x000fe20000410000 */
[----:B------:R-:W-:Y:S01]  /*6670*/  IADD3 R141, PT, PT, R0, 0x3, RZ ;  /* 0x00000003008d7810 */ /* 0x000fe20007ffe0ff */
[----:B------:R-:W-:Y:S01]  /*6680*/  FMUL.FTZ R140, R153, R154 ;  /* 0x0000009a998c7220 */ /* 0x000fe20000410000 */
[----:B------:R-:W-:Y:S01]  /*6690*/  FSEL R151, R151, RZ, !P3 ;  /* 0x000000ff97977208 */ /* 0x000fe20005800000 */
[----:B------:R-:W-:Y:S01]  /*66a0*/  FFMA.FTZ R137, R153, R152, R137 ;  /* 0x0000009899897223 */ /* 0x000fe20000010089 */
[C---:B--2---:R-:W-:Y:S01]  /*66b0*/  FMUL.FTZ R126, R145.reuse, R126 ;  /* 0x0000007e917e7220 */ /* 0x044fe20000410000 */
[----:B------:R-:W-:Y:S01]  /*66c0*/  FMUL.FTZ R127, R145, R127 ;  /* 0x0000007f917f7220 */ /* 0x000fe20000410000 */
[----:B------:R-:W-:Y:S01]  /*66d0*/  ISETP.GE.U32.AND P4, PT, R141, UR12, PT ;  /* 0x0000000c8d007c0c */ /* 0x000fe2000bf86070 */
[----:B------:R-:W-:Y:S01]  /*66e0*/  FFMA.FTZ R140, R155, R152, -R140 ;  /* 0x000000989b8c7223 */ /* 0x000fe2000001088c */
[----:B------:R-:W-:Y:S01]  /*66f0*/  FSEL R150, R150, 1, !P3 ;  /* 0x3f80000096967808 */ /* 0x000fe20005800000 */
[C---:B------:R-:W-:Y:S01]  /*6700*/  FMUL.FTZ R145, R151.reuse, R137 ;  /* 0x0000008997917220 */ /* 0x040fe20000410000 */
[----:B------:R-:W-:Y:S01]  /*6710*/  FMUL.FTZ R146, R42, R7 ;  /* 0x000000072a927220 */ /* 0x000fe20000410000 */
[-C--:B------:R-:W-:Y:S01]  /*6720*/  FMUL.FTZ R141, R151, R140.reuse ;  /* 0x0000008c978d7220 */ /* 0x080fe20000410000 */
[----:B------:R-:W-:Y:S01]  /*6730*/  FSEL R149, R149, RZ, !P4 ;  /* 0x000000ff95957208 */ /* 0x000fe20006000000 */
[C---:B------:R-:W-:Y:S01]  /*6740*/  FFMA.FTZ R140, R150.reuse, R140, -R145 ;  /* 0x0000008c968c7223 */ /* 0x040fe20000010891 */
[C---:B-1----:R-:W-:Y:S01]  /*6750*/  FMUL.FTZ R100, R101.reuse, R100 ;  /* 0x0000006465647220 */ /* 0x042fe20000410000 */
[----:B------:R-:W-:Y:S01]  /*6760*/  FFMA.FTZ R137, R150, R137, R141 ;  /* 0x0000008996897223 */ /* 0x000fe2000001008d */
[----:B------:R-:W1:Y:S01]  /*6770*/  MUFU.EX2 R146, R146 ;  /* 0x0000009200927308 */ /* 0x000e620000000800 */
[----:B------:R-:W-:Y:S01]  /*6780*/  FMUL.FTZ R101, R101, R136 ;  /* 0x0000008865657220 */ /* 0x000fe20000410000 */
[----:B------:R-:W-:Y:S01]  /*6790*/  FSEL R148, R148, 1, !P4 ;  /* 0x3f80000094947808 */ /* 0x000fe20006000000 */
[C---:B------:R-:W-:Y:S01]  /*67a0*/  FMUL.FTZ R136, R149.reuse, R140 ;  /* 0x0000008c95887220 */ /* 0x040fe20000410000 */
[----:B------:R-:W-:-:S03]  /*67b0*/  FMUL.FTZ R141, R149, R137 ;  /* 0x00000089958d7220 */ /* 0x000fc60000410000 */
[----:B------:R-:W-:Y:S01]  /*67c0*/  FFMA.FTZ R137, R148, R137, R136 ;  /* 0x0000008994897223 */ /* 0x000fe20000010088 */
[----:B------:R-:W-:Y:S02]  /*67d0*/  VIADD R136, R0, 0x4 ;  /* 0x0000000400887836 */ /* 0x000fe40000000000 */
[C---:B------:R-:W-:Y:S01]  /*67e0*/  FMUL.FTZ R134, R61.reuse, R134 ;  /* 0x000000863d867220 */ /* 0x040fe20000410000 */
[----:B------:R-:W-:Y:S02]  /*67f0*/  FMUL.FTZ R145, R61, R133 ;  /* 0x000000853d917220 */ /* 0x000fe40000410000 */
[----:B------:R-:W-:Y:S02]  /*6800*/  ISETP.GE.U32.AND P0, PT, R136, UR12, PT ;  /* 0x0000000c88007c0c */ /* 0x000fe4000bf06070 */
[----:B------:R-:W-:Y:S02]  /*6810*/  IADD3 R133, PT, PT, R0, 0x5, RZ ;  /* 0x0000000500857810 */ /* 0x000fe40007ffe0ff */
[----:B------:R-:W-:Y:S01]  /*6820*/  FSEL R147, R147, RZ, !P0 ;  /* 0x000000ff93937208 */ /* 0x000fe20004000000 */
[C---:B-1----:R-:W-:Y:S01]  /*6830*/  FMUL.FTZ R142, R146.reuse, R142 ;  /* 0x0000008e928e7220 */ /* 0x042fe20000410000 */
[----:B------:R-:W-:Y:S01]  /*6840*/  FMUL.FTZ R143, R146, R143 ;  /* 0x0000008f928f7220 */ /* 0x000fe20000410000 */
[----:B------:R-:W-:Y:S01]  /*6850*/  FSEL R146, R134, RZ, !P1 ;  /* 0x000000ff86927208 */ /* 0x000fe20004800000 */
[----:B------:R-:W-:Y:S01]  /*6860*/  FMUL.FTZ R129, R60, R129 ;  /* 0x000000813c817220 */ /* 0x000fe20000410000 */
[----:B------:R-:W-:Y:S01]  /*6870*/  FSEL R145, R145, RZ, !P1 ;  /* 0x000000ff91917208 */ /* 0x000fe20004800000 */
[----:B------:R-:W-:Y:S01]  /*6880*/  FFMA.FTZ R140, R148, R140, -R141 ;  /* 0x0000008c948c7223 */ /* 0x000fe2000001088d */
[----:B------:R-:W-:Y:S01]  /*6890*/  ISETP.GE.U32.AND P1, PT, R133, UR12, PT ;  /* 0x0000000c85007c0c */ /* 0x000fe2000bf26070 */
[C---:B------:R-:W-:Y:S01]  /*68a0*/  FMUL.FTZ R133, R147.reuse, R137 ;  /* 0x0000008993857220 */ /* 0x040fe20000410000 */
[----:B------:R-:W-:Y:S01]  /*68b0*/  FSEL R144, R144, 1, !P0 ;  /* 0x3f80000090907808 */ /* 0x000fe20004000000 */
[----:B------:R-:W-:Y:S01]  /*68c0*/  FMUL.FTZ R128, R60, R128 ;  /* 0x000000803c807220 */ /* 0x000fe20000410000 */
[----:B------:R-:W-:Y:S01]  /*68d0*/  FMUL.FTZ R134, R147, R140 ;  /* 0x0000008c93867220 */ /* 0x000fe20000410000 */
[----:B------:R-:W-:-:S02]  /*68e0*/  FSEL R143, R143, RZ, !P1 ;  /* 0x000000ff8f8f7208 */ /* 0x000fc40004800000 */
[----:B------:R-:W-:Y:S01]  /*68f0*/  FSEL R141, R129, RZ, !P2 ;  /* 0x000000ff818d7208 */ /* 0x000fe20005000000 */
[----:B------:R-:W-:Y:S01]  /*6900*/  FFMA.FTZ R133, R144, R140, -R133 ;  /* 0x0000008c90857223 */ /* 0x000fe20000010885 */
[----:B------:R-:W-:Y:S01]  /*6910*/  IADD3 R129, PT, PT, R0, 0x6, RZ ;  /* 0x0000000600817810 */ /* 0x000fe20007ffe0ff */
[----:B------:R-:W-:Y:S01]  /*6920*/  FFMA.FTZ R137, R144, R137, R134 ;  /* 0x0000008990897223 */ /* 0x000fe20000010086 */
[----:B------:R-:W-:Y:S01]  /*6930*/  FSEL R142, R142, 1, !P1 ;  /* 0x3f8000008e8e7808 */ /* 0x000fe20004800000 */
[----:B------:R-:W-:Y:S01]  /*6940*/  FMUL.FTZ R134, R143, R133 ;  /* 0x000000858f867220 */ /* 0x000fe20000410000 */
[----:B------:R-:W-:Y:S02]  /*6950*/  FSEL R140, R128, RZ, !P2 ;  /* 0x000000ff808c7208 */ /* 0x000fe40005000000 */
[----:B------:R-:W-:Y:S01]  /*6960*/  ISETP.GE.U32.AND P2, PT, R129, UR12, PT ;  /* 0x0000000c81007c0c */ /* 0x000fe2000bf46070 */
[-C--:B------:R-:W-:Y:S01]  /*6970*/  FFMA.FTZ R128, R142, R137.reuse, R134 ;  /* 0x000000898e807223 */ /* 0x080fe20000010086 */
[----:B------:R-:W-:-:S02]  /*6980*/  FMUL.FTZ R137, R143, R137 ;  /* 0x000000898f897220 */ /* 0x000fc40000410000 */
[----:B------:R-:W-:Y:S02]  /*6990*/  FSEL R139, R139, RZ, !P2 ;  /* 0x000000ff8b8b7208 */ /* 0x000fe40005000000 */
[----:B------:R-:W-:Y:S01]  /*69a0*/  FSEL R138, R138, 1, !P2 ;  /* 0x3f8000008a8a7808 */ /* 0x000fe20005000000 */
[----:B------:R-:W-:Y:S01]  /*69b0*/  FFMA.FTZ R133, R142, R133, -R137 ;  /* 0x000000858e857223 */ /* 0x000fe20000010889 */
[----:B------:R-:W-:Y:S01]  /*69c0*/  FMUL.FTZ R43, R43, R17 ;  /* 0x000000112b2b7220 */ /* 0x000fe20000410000 */
[----:B------:R-:W-:Y:S01]  /*69d0*/  FMUL.FTZ R129, R139, R128 ;  /* 0x000000808b817220 */ /* 0x000fe20000410000 */
[C---:B------:R-:W-:Y:S01]  /*69e0*/  FMUL.FTZ R125, R59.reuse, R125 ;  /* 0x0000007d3b7d7220 */ /* 0x040fe20000410000 */
[----:B------:R-:W-:Y:S01]  /*69f0*/  FMUL.FTZ R136, R59, R124 ;  /* 0x0000007c3b887220 */ /* 0x000fe20000410000 */
[----:B------:R-:W-:Y:S01]  /*6a00*/  FMUL.FTZ R42, R42, R17 ;  /* 0x000000112a2a7220 */ /* 0x000fe20000410000 */
[----:B------:R-:W-:Y:S01]  /*6a10*/  IADD3 R124, PT, PT, R0, 0x7, RZ ;  /* 0x00000007007c7810 */ /* 0x000fe20007ffe0ff */
[-C--:B------:R-:W-:Y:S01]  /*6a20*/  FFMA.FTZ R129, R138, R133.reuse, -R129 ;  /* 0x000000858a817223 */ /* 0x080fe20000010881 */
[----:B------:R-:W-:Y:S01]  /*6a30*/  FMUL.FTZ R134, R139, R133 ;  /* 0x000000858b867220 */ /* 0x000fe20000410000 */
[----:B------:R-:W-:Y:S01]  /*6a40*/  FMUL.RZ R133, R43, 0.15915493667125701904 ;  /* 0x3e22f9832b857820 */ /* 0x000fe2000040c000 */
[----:B------:R-:W-:-:S02]  /*6a50*/  FSEL R137, R125, RZ, !P3 ;  /* 0x000000ff7d897208 */ /* 0x000fc40005800000 */
[----:B------:R-:W-:Y:S01]  /*6a60*/  FSEL R136, R136, RZ, !P3 ;  /* 0x000000ff88887208 */ /* 0x000fe20005800000 */
[----:B------:R-:W-:Y:S01]  /*6a70*/  MUFU.EX2 R42, R42 ;  /* 0x0000002a002a7308 */ /* 0x000fe20000000800 */
[----:B------:R-:W-:Y:S01]  /*6a80*/  ISETP.GE.U32.AND P3, PT, R124, UR12, PT ;  /* 0x0000000c7c007c0c */ /* 0x000fe2000bf66070 */
[----:B------:R-:W-:-:S06]  /*6a90*/  FMUL.FTZ R94, R58, R94 ;  /* 0x0000005e3a5e7220 */ /* 0x000fcc0000410000 */
[----:B------:R-:W1:Y:S01]  /*6aa0*/  MUFU.COS R124, R133 ;  /* 0x00000085007c7308 */ /* 0x000e620000000000 */
[----:B------:R-:W-:Y:S01]  /*6ab0*/  FSEL R135, R135, RZ, !P3 ;  /* 0x000000ff87877208 */ /* 0x000fe20005800000 */
[----:B------:R-:W-:Y:S01]  /*6ac0*/  FMUL.FTZ R95, R58, R95 ;  /* 0x0000005f3a5f7220 */ /* 0x000fe20000410000 */
[----:B------:R-:W-:Y:S01]  /*6ad0*/  FFMA.FTZ R128, R138, R128, R134 ;  /* 0x000000808a807223 */ /* 0x000fe20000010086 */
[----:B------:R-:W-:-:S04]  /*6ae0*/  FSEL R132, R132, 1, !P3 ;  /* 0x3f80000084847808 */ /* 0x000fc80005800000 */
[----:B------:R2:W3:Y:S01]  /*6af0*/  MUFU.SIN R43, R133 ;  /* 0x00000085002b7308 */ /* 0x0004e20000000400 */
[----:B------:R-:W-:Y:S02]  /*6b00*/  IADD3 R125, PT, PT, R0, 0x8, RZ ;  /* 0x00000008007d7810 */ /* 0x000fe40007ffe0ff */
[----:B------:R-:W-:Y:S01]  /*6b10*/  FSEL R134, R95, RZ, !P4 ;  /* 0x000000ff5f867208 */ /* 0x000fe20006000000 */
[C---:B------:R-:W-:Y:S01]  /*6b20*/  FMUL.FTZ R95, R135.reuse, R128 ;  /* 0x00000080875f7220 */ /* 0x040fe20000410000 */
[----:B--2---:R-:W-:Y:S01]  /*6b30*/  FSEL R133, R94, RZ, !P4 ;  /* 0x000000ff5e857208 */ /* 0x004fe20006000000 */
[----:B------:R-:W-:Y:S01]  /*6b40*/  FMUL.FTZ R94, R135, R129 ;  /* 0x00000081875e7220 */ /* 0x000fe20000410000 */
[----:B------:R-:W-:-:S03]  /*6b50*/  ISETP.GE.U32.AND P4, PT, R125, UR12, PT ;  /* 0x0000000c7d007c0c */ /* 0x000fc6000bf86070 */
[----:B------:R-:W-:Y:S01]  /*6b60*/  FFMA.FTZ R128, R132, R128, R94 ;  /* 0x0000008084807223 */ /* 0x000fe2000001005e */
[----:B-1----:R-:W-:Y:S01]  /*6b70*/  FMUL.FTZ R94, R42, R124 ;  /* 0x0000007c2a5e7220 */ /* 0x002fe20000410000 */
[-C--:B------:R-:W-:Y:S01]  /*6b80*/  FMUL.FTZ R124, R146, R154.reuse ;  /* 0x0000009a927c7220 */ /* 0x080fe20000410000 */
[----:B------:R-:W-:Y:S01]  /*6b90*/  FMUL.FTZ R125, R145, R154 ;  /* 0x0000009a917d7220 */ /* 0x000fe20000410000 */
[----:B------:R-:W-:Y:S01]  /*6ba0*/  FSEL R131, R131, RZ, !P4 ;  /* 0x000000ff83837208 */ /* 0x000fe20006000000 */
[----:B------:R-:W-:Y:S01]  /*6bb0*/  FFMA.FTZ R129, R132, R129, -R95 ;  /* 0x0000008184817223 */ /* 0x000fe2000001085f */
[-C--:B------:R-:W-:Y:S01]  /*6bc0*/  FFMA.FTZ R124, R145, R152.reuse, -R124 ;  /* 0x00000098917c7223 */ /* 0x080fe2000001087c */
[----:B------:R-:W-:Y:S01]  /*6bd0*/  FFMA.FTZ R125, R146, R152, R125 ;  /* 0x00000098927d7223 */ /* 0x000fe2000001007d */
[----:B---3--:R-:W-:Y:S01]  /*6be0*/  FMUL.FTZ R95, R42, R43 ;  /* 0x0000002b2a5f7220 */ /* 0x008fe20000410000 */
[----:B------:R-:W-:Y:S01]  /*6bf0*/  FSEL R130, R130, 1, !P4 ;  /* 0x3f80000082827808 */ /* 0x000fe20006000000 */
        /* <DEDUP_REMOVED lines=9> */
[C---:B------:R-:W-:Y:S01]  /*6c90*/  FFMA.FTZ R125, R150.reuse, R125, R128 ;  /* 0x0000007d967d7223 */ /* 0x040fe20000010080 */
[----:B------:R-:W-:Y:S01]  /*6ca0*/  FFMA.FTZ R124, R150, R124, -R129 ;  /* 0x0000007c967c7223 */ /* 0x000fe20000010881 */
[----:B------:R-:W-:Y:S01]  /*6cb0*/  FMUL.FTZ R128, R57, R120 ;  /* 0x0000007839807220 */ /* 0x000fe20000410000 */
[----:B------:R-:W-:Y:S02]  /*6cc0*/  IADD3 R120, PT, PT, R0, 0x9, RZ ;  /* 0x0000000900787810 */ /* 0x000fe40007ffe0ff */
[----:B------:R-:W-:Y:S01]  /*6cd0*/  FADD.FTZ R124, R136, R124 ;  /* 0x0000007c887c7221 */ /* 0x000fe20000010000 */
[----:B------:R-:W-:Y:S02]  /*6ce0*/  FSEL R129, R121, RZ, !P0 ;  /* 0x000000ff79817208 */ /* 0x000fe40004000000 */
[----:B------:R-:W-:Y:S01]  /*6cf0*/  FSEL R128, R128, RZ, !P0 ;  /* 0x000000ff80807208 */ /* 0x000fe20004000000 */
[----:B------:R-:W-:Y:S01]  /*6d00*/  FADD.FTZ R121, R137, R125 ;  /* 0x0000007d89797221 */ /* 0x000fe20000010000 */
[----:B------:R-:W-:Y:S01]  /*6d10*/  ISETP.GE.U32.AND P0, PT, R120, UR12, PT ;  /* 0x0000000c78007c0c */ /* 0x000fe2000bf06070 */
[----:B------:R-:W-:-:S02]  /*6d20*/  FMUL.FTZ R125, R149, R124 ;  /* 0x0000007c957d7220 */ /* 0x000fc40000410000 */
[-C--:B------:R-:W-:Y:S01]  /*6d30*/  FMUL.FTZ R120, R149, R121.reuse ;  /* 0x0000007995787220 */ /* 0x080fe20000410000 */
[----:B------:R-:W-:Y:S01]  /*6d40*/  FSEL R127, R127, RZ, !P0 ;  /* 0x000000ff7f7f7208 */ /* 0x000fe20004000000 */
[----:B------:R-:W-:Y:S01]  /*6d50*/  FFMA.FTZ R121, R148, R121, R125 ;  /* 0x0000007994797223 */ /* 0x000fe2000001007d */
[----:B------:R-:W-:Y:S01]  /*6d60*/  FSEL R126, R126, 1, !P0 ;  /* 0x3f8000007e7e7808 */ /* 0x000fe20004000000 */
[----:B------:R-:W-:Y:S02]  /*6d70*/  FFMA.FTZ R120, R148, R124, -R120 ;  /* 0x0000007c94787223 */ /* 0x000fe40000010878 */
[C---:B------:R-:W-:Y:S01]  /*6d80*/  FMUL.FTZ R125, R127.reuse, R43 ;  /* 0x0000002b7f7d7220 */ /* 0x040fe20000410000 */
[----:B------:R-:W-:Y:S01]  /*6d90*/  FADD.FTZ R121, R134, R121 ;  /* 0x0000007986797221 */ /* 0x000fe20000010000 */
[-C--:B------:R-:W-:Y:S01]  /*6da0*/  FMUL.FTZ R124, R127, R42.reuse ;  /* 0x0000002a7f7c7220 */ /* 0x080fe20000410000 */
[----:B------:R-:W-:Y:S01]  /*6db0*/  FADD.FTZ R120, R133, R120 ;  /* 0x0000007885787221 */ /* 0x000fe20000010000 */
[C---:B------:R-:W-:Y:S01]  /*6dc0*/  FFMA.FTZ R42, R126.reuse, R42, -R125 ;  /* 0x0000002a7e2a7223 */ /* 0x040fe2000001087d */
[C---:B------:R-:W-:Y:S01]  /*6dd0*/  FMUL.FTZ R125, R147.reuse, R121 ;  /* 0x00000079937d7220 */ /* 0x040fe20000410000 */
[----:B------:R-:W-:Y:S01]  /*6de0*/  FFMA.FTZ R43, R126, R43, R124 ;  /* 0x0000002b7e2b7223 */ /* 0x000fe2000001007c */
[-C--:B------:R-:W-:Y:S01]  /*6df0*/  FMUL.FTZ R124, R147, R120.reuse ;  /* 0x00000078937c7220 */ /* 0x080fe20000410000 */
        /* <DEDUP_REMOVED lines=16> */
[----:B------:R-:W-:Y:S01]  /*6f00*/  FMUL.FTZ R157, R123, R43 ;  /* 0x0000002b7b9d7220 */ /* 0x000fe20000410000 */
[----:B------:R-:W-:Y:S01]  /*6f10*/  FADD.FTZ R117, R125, R117 ;  /* 0x000000757d757221 */ /* 0x000fe20000010000 */
[----:B------:R-:W-:Y:S01]  /*6f20*/  FMUL.FTZ R158, R123, R42 ;  /* 0x0000002a7b9e7220 */ /* 0x000fe20000410000 */
[----:B------:R-:W-:Y:S01]  /*6f30*/  FADD.FTZ R116, R124, R116 ;  /* 0x000000747c747221 */ /* 0x000fe20000010000 */
[----:B------:R-:W-:Y:S01]  /*6f40*/  FMUL.FTZ R114, R55, R114 ;  /* 0x0000007237727220 */ /* 0x000fe20000410000 */
[C---:B------:R-:W-:Y:S01]  /*6f50*/  FFMA.FTZ R157, R122.reuse, R42, -R157 ;  /* 0x0000002a7a9d7223 */ /* 0x040fe2000001089d */
[----:B------:R-:W-:Y:S01]  /*6f60*/  FMUL.FTZ R42, R139, R117 ;  /* 0x000000758b2a7220 */ /* 0x000fe20000410000 */
[----:B------:R-:W-:Y:S01]  /*6f70*/  FMUL.FTZ R115, R55, R115 ;  /* 0x0000007337737220 */ /* 0x000fe20000410000 */
[----:B------:R-:W-:Y:S01]  /*6f80*/  FFMA.FTZ R158, R122, R43, R158 ;  /* 0x0000002b7a9e7223 */ /* 0x000fe2000001009e */
[-C--:B------:R-:W-:Y:S01]  /*6f90*/  FMUL.FTZ R43, R139, R116.reuse ;  /* 0x000000748b2b7220 */ /* 0x080fe20000410000 */
[----:B------:R-:W-:Y:S01]  /*6fa0*/  FSEL R120, R114, RZ, !P2 ;  /* 0x000000ff72787208 */ /* 0x000fe20005000000 */
[C---:B------:R-:W-:Y:S01]  /*6fb0*/  FFMA.FTZ R42, R138.reuse, R116, -R42 ;  /* 0x000000748a2a7223 */ /* 0x040fe2000001082a */
[----:B------:R-:W-:Y:S01]  /*6fc0*/  FSEL R121, R115, RZ, !P2 ;  /* 0x000000ff73797208 */ /* 0x000fe20005000000 */
[----:B------:R-:W-:Y:S01]  /*6fd0*/  FFMA.FTZ R43, R138, R117, R43 ;  /* 0x000000758a2b7223 */ /* 0x000fe2000001002b */
[----:B------:R-:W-:Y:S01]  /*6fe0*/  IADD3 R114, PT, PT, R0, 0xb, RZ ;  /* 0x0000000b00727810 */ /* 0x000fe20007ffe0ff */
[----:B------:R-:W-:Y:S01]  /*6ff0*/  FADD.FTZ R42, R120, R42 ;  /* 0x0000002a782a7221 */ /* 0x000fe20000010000 */
[----:B------:R-:W-:Y:S01]  /*7000*/  FMUL.FTZ R111, R54, R111 ;  /* 0x0000006f366f7220 */ /* 0x000fe20000410000 */
        /* <DEDUP_REMOVED lines=9> */
[----:B------:R-:W-:Y:S01]  /*70a0*/  FSEL R116, R110, RZ, !P3 ;  /* 0x000000ff6e747208 */ /* 0x000fe20005800000 */
[----:B------:R-:W-:Y:S01]  /*70b0*/  FMUL.FTZ R111, R119, R158 ;  /* 0x0000009e776f7220 */ /* 0x000fe20000410000 */
[----:B------:R-:W-:Y:S01]  /*70c0*/  FSEL R118, R118, 1, !P2 ;  /* 0x3f80000076767808 */ /* 0x000fe20005000000 */
[----:B------:R-:W-:Y:S01]  /*70d0*/  FADD.FTZ R43, R117, R43 ;  /* 0x0000002b752b7221 */ /* 0x000fe20000010000 */
[-C--:B------:R-:W-:Y:S01]  /*70e0*/  FMUL.FTZ R110, R119, R157.reuse ;  /* 0x0000009d776e7220 */ /* 0x080fe20000410000 */
[----:B------:R-:W-:Y:S01]  /*70f0*/  FADD.FTZ R42, R116, R42 ;  /* 0x0000002a742a7221 */ /* 0x000fe20000010000 */
[----:B------:R-:W-:Y:S01]  /*7100*/  FMUL.FTZ R108, R53, R108 ;  /* 0x0000006c356c7220 */ /* 0x000fe20000410000 */
[C---:B------:R-:W-:Y:S01]  /*7110*/  FFMA.FTZ R157, R118.reuse, R157, -R111 ;  /* 0x0000009d769d7223 */ /* 0x040fe2000001086f */
[----:B------:R-:W-:Y:S01]  /*7120*/  FMUL.FTZ R111, R131, R43 ;  /* 0x0000002b836f7220 */ /* 0x000fe20000410000 */
[----:B------:R-:W-:Y:S01]  /*7130*/  FFMA.FTZ R158, R118, R158, R110 ;  /* 0x0000009e769e7223 */ /* 0x000fe2000001006e */
[----:B------:R-:W-:Y:S01]  /*7140*/  FMUL.FTZ R109, R53, R109 ;  /* 0x0000006d356d7220 */ /* 0x000fe20000410000 */
[-C--:B------:R-:W-:Y:S01]  /*7150*/  FMUL.FTZ R110, R131, R42.reuse ;  /* 0x0000002a836e7220 */ /* 0x080fe20000410000 */
[----:B------:R-:W-:Y:S01]  /*7160*/  FSEL R114, R108, RZ, !P4 ;  /* 0x000000ff6c727208 */ /* 0x000fe20006000000 */
[----:B------:R-:W-:-:S02]  /*7170*/  FFMA.FTZ R42, R130, R42, -R111 ;  /* 0x0000002a822a7223 */ /* 0x000fc4000001086f */
[----:B------:R-:W-:Y:S01]  /*7180*/  FFMA.FTZ R110, R130, R43, R110 ;  /* 0x0000002b826e7223 */ /* 0x000fe2000001006e */
[----:B------:R-:W-:Y:S01]  /*7190*/  FSEL R115, R109, RZ, !P4 ;  /* 0x000000ff6d737208 */ /* 0x000fe20006000000 */
[----:B------:R-:W-:Y:S01]  /*71a0*/  FADD.FTZ R42, R114, R42 ;  /* 0x0000002a722a7221 */ /* 0x000fe20000010000 */
[----:B------:R-:W-:Y:S01]  /*71b0*/  IADD3 R43, PT, PT, R0, 0xc, RZ ;  /* 0x0000000c002b7810 */ /* 0x000fe20007ffe0ff */
[C---:B------:R-:W-:Y:S02]  /*71c0*/  FMUL.FTZ R104, R52.reuse, R104 ;  /* 0x0000006834687220 */ /* 0x040fe40000410000 */
[----:B------:R-:W-:Y:S01]  /*71d0*/  FADD.FTZ R110, R115, R110 ;  /* 0x0000006e736e7221 */ /* 0x000fe20000010000 */
[----:B------:R-:W-:Y:S01]  /*71e0*/  ISETP.GE.U32.AND P3, PT, R43, UR12, PT ;  /* 0x0000000c2b007c0c */ /* 0x000fe2000bf66070 */
[C---:B------:R-:W-:Y:S01]  /*71f0*/  FMUL.FTZ R43, R127.reuse, R42 ;  /* 0x0000002a7f2b7220 */ /* 0x040fe20000410000 */
[----:B------:R-:W-:Y:S01]  /*7200*/  FMUL.FTZ R105, R52, R105 ;  /* 0x0000006934697220 */ /* 0x000fe20000410000 */
[-C--:B------:R-:W-:Y:S01]  /*7210*/  FMUL.FTZ R108, R127, R110.reuse ;  /* 0x0000006e7f6c7220 */ /* 0x080fe20000410000 */
[----:B------:R-:W-:Y:S01]  /*7220*/  FSEL R113, R113, RZ, !P3 ;  /* 0x000000ff71717208 */ /* 0x000fe20005800000 */
[----:B------:R-:W-:Y:S01]  /*7230*/  FFMA.FTZ R43, R126, R110, R43 ;  /* 0x0000006e7e2b7223 */ /* 0x000fe2000001002b */
[----:B------:R-:W-:Y:S01]  /*7240*/  FSEL R110, R104, RZ, !P0 ;  /* 0x000000ff686e7208 */ /* 0x000fe20004000000 */
[----:B------:R-:W-:Y:S01]  /*7250*/  FFMA.FTZ R42, R126, R42, -R108 ;  /* 0x0000002a7e2a7223 */ /* 0x000fe2000001086c */
[----:B------:R-:W-:Y:S01]  /*7260*/  FSEL R111, R105, RZ, !P0 ;  /* 0x000000ff696f7208 */ /* 0x000fe20004000000 */
[C---:B------:R-:W-:Y:S01]  /*7270*/  FMUL.FTZ R105, R113.reuse, R158 ;  /* 0x0000009e71697220 */ /* 0x040fe20000410000 */
[----:B------:R-:W-:Y:S01]  /*7280*/  FSEL R112, R112, 1, !P3 ;  /* 0x3f80000070707808 */ /* 0x000fe20005800000 */
[-C--:B------:R-:W-:Y:S01]  /*7290*/  FMUL.FTZ R104, R113, R157.reuse ;  /* 0x0000009d71687220 */ /* 0x080fe20000410000 */
[----:B------:R-:W-:Y:S01]  /*72a0*/  FADD.FTZ R43, R110, R43 ;  /* 0x0000002b6e2b7221 */ /* 0x000fe20000010000 */
[----:B------:R-:W-:Y:S01]  /*72b0*/  FADD.FTZ R42, R111, R42 ;  /* 0x0000002a6f2a7221 */ /* 0x000fe20000010000 */
[C---:B------:R-:W-:Y:S01]  /*72c0*/  FMUL.FTZ R102, R39.reuse, R102 ;  /* 0x0000006627667220 */ /* 0x040fe20000410000 */
[C---:B------:R-:W-:Y:S01]  /*72d0*/  FFMA.FTZ R157, R112.reuse, R157, -R105 ;  /* 0x0000009d709d7223 */ /* 0x040fe20000010869 */
[----:B------:R-:W-:Y:S01]  /*72e0*/  FMUL.FTZ R103, R39, R103 ;  /* 0x0000006727677220 */ /* 0x000fe20000410000 */
[----:B------:R-:W-:Y:S01]  /*72f0*/  FFMA.FTZ R158, R112, R158, R104 ;  /* 0x0000009e709e7223 */ /* 0x000fe20000010068 */
[C---:B------:R-:W-:Y:S01]  /*7300*/  FMUL.FTZ R105, R123.reuse, R43 ;  /* 0x0000002b7b697220 */ /* 0x040fe20000410000 */
[----:B------:R-:W-:Y:S01]  /*7310*/  FMUL.FTZ R104, R123, R42 ;  /* 0x0000002a7b687220 */ /* 0x000fe20000410000 */
[----:B------:R-:W-:-:S02]  /*7320*/  FSEL R108, R102, RZ, !P1 ;  /* 0x000000ff666c7208 */ /* 0x000fc40004800000 */
[C---:B------:R-:W-:Y:S01]  /*7330*/  FFMA.FTZ R42, R122.reuse, R42, -R105 ;  /* 0x0000002a7a2a7223 */ /* 0x040fe20000010869 */
[----:B------:R-:W-:Y:S01]  /*7340*/  FSEL R109, R103, RZ, !P1 ;  /* 0x000000ff676d7208 */ /* 0x000fe20004800000 */
[----:B------:R-:W-:Y:S01]  /*7350*/  FFMA.FTZ R104, R122, R43, R104 ;  /* 0x0000002b7a687223 */ /* 0x000fe20000010068 */
[----:B------:R-:W-:Y:S01]  /*7360*/  IADD3 R43, PT, PT, R0, 0xd, RZ ;  /* 0x0000000d002b7810 */ /* 0x000fe20007ffe0ff */
[----:B------:R-:W-:Y:S02]  /*7370*/  FADD.FTZ R42, R108, R42 ;  /* 0x0000002a6c2a7221 */ /* 0x000fe40000010000 */
[----:B------:R-:W-:Y:S01]  /*7380*/  FADD.FTZ R104, R109, R104 ;  /* 0x000000686d687221 */ /* 0x000fe20000010000 */
[----:B------:R-:W-:Y:S01]  /*7390*/  ISETP.GE.U32.AND P0, PT, R43, UR12, PT ;  /* 0x0000000c2b007c0c */ /* 0x000fe2000bf06070 */
[C---:B------:R-:W-:Y:S01]  /*73a0*/  FMUL.FTZ R99, R38.reuse, R99 ;  /* 0x0000006326637220 */ /* 0x040fe20000410000 */
        /* <DEDUP_REMOVED lines=8> */
[CC--:B------:R-:W-:Y:S01]  /*7430*/  FMUL.FTZ R98, R107.reuse, R157.reuse ;  /* 0x0000009d6b627220 */ /* 0x0c0fe20000410000 */
[----:B------:R-:W-:Y:S01]  /*7440*/  FSEL R106, R106, 1, !P0 ;  /* 0x3f8000006a6a7808 */ /* 0x000fe20004000000 */
[----:B------:R-:W-:Y:S01]  /*7450*/  FMUL.FTZ R99, R107, R158 ;  /* 0x0000009e6b637220 */ /* 0x000fe20000410000 */
[----:B------:R-:W-:Y:S01]  /*7460*/  FADD.FTZ R42, R105, R42 ;  /* 0x0000002a692a7221 */ /* 0x000fe20000010000 */
[----:B------:R-:W-:Y:S01]  /*7470*/  FADD.FTZ R43, R104, R43 ;  /* 0x0000002b682b7221 */ /* 0x000fe20000010000 */
[----:B------:R-:W-:Y:S01]  /*7480*/  FMUL.FTZ R96, R37, R96 ;  /* 0x0000006025607220 */ /* 0x000fe20000410000 */
[C---:B------:R-:W-:Y:S01]  /*7490*/  FFMA.FTZ R158, R106.reuse, R158, R98 ;  /* 0x0000009e6a9e7223 */ /* 0x040fe20000010062 */
[----:B------:R-:W-:Y:S01]  /*74a0*/  FFMA.FTZ R157, R106, R157, -R99 ;  /* 0x0000009d6a9d7223 */ /* 0x000fe20000010863 */
[CC--:B------:R-:W-:Y:S01]  /*74b0*/  FMUL.FTZ R98, R113.reuse, R42.reuse ;  /* 0x0000002a71627220 */ /* 0x0c0fe20000410000 */
[----:B------:R-:W-:Y:S01]  /*74c0*/  FMUL.FTZ R99, R113, R43 ;  /* 0x0000002b71637220 */ /* 0x000fe20000410000 */
[----:B------:R-:W-:Y:S01]  /*74d0*/  FMUL.FTZ R97, R37, R97 ;  /* 0x0000006125617220 */ /* 0x000fe20000410000 */
[----:B------:R-:W-:Y:S01]  /*74e0*/  FSEL R102, R96, RZ, !P3 ;  /* 0x000000ff60667208 */ /* 0x000fe20005800000 */
[C---:B------:R-:W-:Y:S01]  /*74f0*/  FFMA.FTZ R98, R112.reuse, R43, R98 ;  /* 0x0000002b70627223 */ /* 0x040fe20000010062 */
[----:B------:R-:W-:Y:S01]  /*7500*/  FFMA.FTZ R42, R112, R42, -R99 ;  /* 0x0000002a702a7223 */ /* 0x000fe20000010863 */
[----:B------:R-:W-:Y:S01]  /*7510*/  VIADD R43, R0, 0xe ;  /* 0x0000000e002b7836 */ /* 0x000fe20000000000 */
[----:B------:R-:W-:-:S02]  /*7520*/  FSEL R103, R97, RZ, !P3 ;  /* 0x000000ff61677208 */ /* 0x000fc40005800000 */
[----:B------:R-:W-:Y:S02]  /*7530*/  FADD.FTZ R42, R102, R42 ;  /* 0x0000002a662a7221 */ /* 0x000fe40000010000 */
        /* <DEDUP_REMOVED lines=8> */
[----:B------:R-:W-:-:S02]  /*75c0*/  FSEL R100, R100, 1, !P1 ;  /* 0x3f80000064647808 */ /* 0x000fc40004800000 */
[----:B------:R-:W-:Y:S01]  /*75d0*/  FSEL R98, R92, RZ, !P0 ;  /* 0x000000ff5c627208 */ /* 0x000fe20004000000 */
[-C--:B------:R-:W-:Y:S01]  /*75e0*/  FMUL.FTZ R92, R101, R157.reuse ;  /* 0x0000009d655c7220 */ /* 0x080fe20000410000 */
        /* <DEDUP_REMOVED lines=8> */
[----:B------:R-:W-:Y:S01]  /*7670*/  FMUL.FTZ R93, R101, R92 ;  /* 0x0000005c655d7220 */ /* 0x000fe20000410000 */
        /* <DEDUP_REMOVED lines=10> */
[----:B0-----:R-:W-:Y:S01]  /*7720*/  FMUL.FTZ R74, R34, R74 ;  /* 0x0000004a224a7220 */ /* 0x001fe20000410000 */
        /* <DEDUP_REMOVED lines=47> */
[----:B------:R-:W2:Y:S04]  /*7a20*/  SHFL.UP PT, R74, R158, 0x4, RZ ;  /* 0x048000009e4a7989 */ /* 0x000ea800000e00ff */
[----:B------:R-:W3:Y:S01]  /*7a30*/  SHFL.UP PT, R75, R157, 0x4, RZ ;  /* 0x048000009d4b7989 */ /* 0x000ee200000e00ff */
[----:B------:R-:W-:-:S03]  /*7a40*/  ISETP.GE.AND P0, PT, R162, 0x4, PT ;  /* 0x00000004a200780c */ /* 0x000fc60003f06270 */
[----:B------:R0:W-:Y:S02]  /*7a50*/  STS [R84+0x2980], R83 ;  /* 0x0029805354007388 */ /* 0x0001e40000000800 */
        /* <DEDUP_REMOVED lines=10> */
[----:B------:R-:W-:Y:S02]  /*7b00*/  @P0 FFMA.FTZ R157, R157, R75, -R74 ;  /* 0x0000004b9d9d0223 */ /* 0x000fe4000001084a */
[----:B------:R-:W1:Y:S04]  /*7b10*/  SHFL.UP PT, R43, R159, 0x8, RZ ;  /* 0x050000009f2b7989 */ /* 0x000e6800000e00ff */
[----:B------:R-:W2:Y:S04]  /*7b20*/  SHFL.UP PT, R75, R158, 0x8, RZ ;  /* 0x050000009e4b7989 */ /* 0x000ea800000e00ff */
[----:B------:R-:W3:Y:S01]  /*7b30*/  SHFL.UP PT, R74, R157, 0x8, RZ ;  /* 0x050000009d4a7989 */ /* 0x000ee200000e00ff */
[----:B------:R-:W-:-:S03]  /*7b40*/  ISETP.GE.AND P0, PT, R162, 0x8, PT ;  /* 0x00000008a200780c */ /* 0x000fc60003f06270 */
[----:B------:R0:W-:Y:S02]  /*7b50*/  STS [R82+0x2a00], R85 ;  /* 0x002a005552007388 */ /* 0x0001e40000000800 */
[-C--:B0-----:R-:W-:Y:S01]  /*7b60*/  FMUL.FTZ R82, R157, R42.reuse ;  /* 0x0000002a9d527220 */ /* 0x081fe20000410000 */
[----:B------:R-:W-:-:S03]  /*7b70*/  FMUL.FTZ R42, R158, R42 ;  /* 0x0000002a9e2a7220 */ /* 0x000fc60000410000 */
[CC--:B-1----:R-:W-:Y:S01]  /*7b80*/  FFMA.FTZ R82, R158.reuse, R43.reuse, R82 ;  /* 0x0000002b9e527223 */ /* 0x0c2fe20000010052 */
[C---:B------:R-:W-:Y:S01]  /*7b90*/  FFMA.FTZ R42, R157.reuse, R43, -R42 ;  /* 0x0000002b9d2a7223 */ /* 0x040fe2000001082a */
[CC--:B--2---:R-:W-:Y:S01]  /*7ba0*/  FMUL.FTZ R43, R157.reuse, R75.reuse ;  /* 0x0000004b9d2b7220 */ /* 0x0c4fe20000410000 */
[----:B------:R-:W-:Y:S01]  /*7bb0*/  FMUL.FTZ R75, R158, R75 ;  /* 0x0000004b9e4b7220 */ /* 0x000fe20000410000 */
[----:B------:R-:W-:Y:S02]  /*7bc0*/  @P0 FADD.FTZ R160, R160, R82 ;  /* 0x00000052a0a00221 */ /* 0x000fe40000010000 */
[-C--:B---3--:R-:W-:Y:S01]  /*7bd0*/  @P0 FFMA.FTZ R158, R158, R74.reuse, R43 ;  /* 0x0000004a9e9e0223 */ /* 0x088fe2000001002b */
[----:B------:R-:W-:Y:S01]  /*7be0*/  @P0 FFMA.FTZ R157, R157, R74, -R75 ;  /* 0x0000004a9d9d0223 */ /* 0x000fe2000001084b */
[----:B------:R-:W-:Y:S01]  /*7bf0*/  @P0 FADD.FTZ R159, R159, R42 ;  /* 0x0000002a9f9f0221 */ /* 0x000fe20000010000 */
[----:B------:R-:W0:Y:S04]  /*7c00*/  SHFL.UP PT, R74, R160, 0x10, RZ ;  /* 0x06000000a04a7989 */ /* 0x000e2800000e00ff */
[----:B------:R-:W-:Y:S04]  /*7c10*/  STS [R45+0x2a80], R41 ;  /* 0x002a80292d007388 */ /* 0x000fe80000000800 */
[----:B------:R-:W1:Y:S04]  /*7c20*/  SHFL.UP PT, R75, R158, 0x10, RZ ;  /* 0x060000009e4b7989 */ /* 0x000e6800000e00ff */
[----:B------:R-:W-:Y:S04]  /*7c30*/  STS [R44+0x2b00], R40 ;  /* 0x002b00282c007388 */ /* 0x000fe80000000800 */
[----:B------:R-:W-:Y:S04]  /*7c40*/  STS [R81+0x2b80], R80 ;  /* 0x002b805051007388 */ /* 0x000fe80000000800 */
[----:B------:R-:W-:Y:S04]  /*7c50*/  STS [R79+0x2c00], R78 ;  /* 0x002c004e4f007388 */ /* 0x000fe80000000800 */
[----:B------:R-:W2:Y:S04]  /*7c60*/  SHFL.UP PT, R43, R159, 0x10, RZ ;  /* 0x060000009f2b7989 */ /* 0x000ea800000e00ff */
[----:B------:R-:W-:Y:S04]  /*7c70*/  STS [R77+0x2c80], R76 ;  /* 0x002c804c4d007388 */ /* 0x000fe80000000800 */
[----:B------:R-:W3:Y:S04]  /*7c80*/  SHFL.UP PT, R42, R157, 0x10, RZ ;  /* 0x060000009d2a7989 */ /* 0x000ee800000e00ff */
[----:B------:R-:W-:Y:S01]  /*7c90*/  STS [R73+0x2d00], R72 ;  /* 0x002d004849007388 */ /* 0x000fe20000000800 */
[----:B------:R-:W-:-:S03]  /*7ca0*/  LOP3.LUT P5, RZ, R62, 0x1000000, RZ, 0xc0, !PT ;  /* 0x010000003eff7812 */ /* 0x000fc600078ac0ff */
[----:B------:R-:W-:Y:S04]  /*7cb0*/  STS [R71+0x2d80], R70 ;  /* 0x002d804647007388 */ /* 0x000fe80000000800 */
[----:B------:R-:W-:Y:S04]  /*7cc0*/  STS [R69+0x2e00], R68 ;  /* 0x002e004445007388 */ /* 0x000fe80000000800 */
[----:B------:R-:W-:Y:S04]  /*7cd0*/  STS [R67+0x2e80], R66 ;  /* 0x002e804243007388 */ /* 0x000fe80000000800 */
[----:B------:R-:W-:Y:S04]  /*7ce0*/  STS [R65+0x2f00], R64 ;  /* 0x002f004041007388 */ /* 0x000fe80000000800 */
[----:B------:R-:W-:Y:S04]  /*7cf0*/  STS [R63+0x2f80], R51 ;  /* 0x002f80333f007388 */ /* 0x000fe80000000800 */
[----:B------:R-:W-:Y:S01]  /*7d00*/  STS [R50+0x3000], R48 ;  /* 0x0030003032007388 */ /* 0x000fe20000000800 */
[----:B------:R-:W-:-:S03]  /*7d10*/  ISETP.NE.AND P1, PT, R162, 0x1f, PT ;  /* 0x0000001fa200780c */ /* 0x000fc60003f25270 */
[----:B------:R0:W-:Y:S01]  /*7d20*/  STS [R47+0x3080], R46 ;  /* 0x0030802e2f007388 */ /* 0x0001e20000000800 */
[----:B------:R-:W-:-:S03]  /*7d30*/  NOP ;  /* 0x0000000000007918 */ /* 0x000fc60000000000 */
[----:B------:R-:W4:Y:S04]  /*7d40*/  LDS R51, [R49+0x2100] ;  /* 0x0021000031337984 */ /* 0x000f280000000800 */
[----:B------:R-:W5:Y:S01]  /*7d50*/  LDS R50, [R49+0x2104] ;  /* 0x0021040031327984 */ /* 0x000f620000000800 */
[----:B------:R-:W-:Y:S01]  /*7d60*/  VOTEU.ANY UP0, P5 ;  /* 0x0000000000ff7886 */ /* 0x000fe20002800100 */
[CC--:B0-----:R-:W-:Y:S01]  /*7d70*/  FMUL.FTZ R46, R158.reuse, R74.reuse ;  /* 0x0000004a9e2e7220 */ /* 0x0c1fe20000410000 */
[C---:B------:R-:W-:Y:S01]  /*7d80*/  FMUL.FTZ R47, R157.reuse, R74 ;  /* 0x0000004a9d2f7220 */ /* 0x040fe20000410000 */
[CC--:B-1----:R-:W-:Y:S01]  /*7d90*/  FMUL.FTZ R44, R158.reuse, R75.reuse ;  /* 0x0000004b9e2c7220 */ /* 0x0c2fe20000410000 */
[C---:B------:R-:W-:Y:S01]  /*7da0*/  FMUL.FTZ R45, R157.reuse, R75 ;  /* 0x0000004b9d2d7220 */ /* 0x040fe20000410000 */
[----:B------:R-:W-:Y:S01]  /*7db0*/  HFMA2 R40, -RZ, RZ, 1.875, 0 ;  /* 0x3f800000ff287431 */ /* 0x000fe200000001ff */
[----:B------:R-:W-:Y:S01]  /*7dc0*/  @UP0 ULEA UR12, UR7, UR23, 0x4 ;  /* 0x00000017070c0291 */ /* 0x000fe2000f8e20ff */
[CC--:B--2---:R-:W-:Y:S01]  /*7dd0*/  FFMA.FTZ R46, R157.reuse, R43.reuse, -R46 ;  /* 0x0000002b9d2e7223 */ /* 0x0c4fe2000001082e */
[C---:B------:R-:W-:Y:S01]  /*7de0*/  FFMA.FTZ R47, R158.reuse, R43, R47 ;  /* 0x0000002b9e2f7223 */ /* 0x040fe2000001002f */
[----:B------:R-:W-:Y:S01]  /*7df0*/  @!P1 SHF.R.U32.HI R48, RZ, 0x1, R161 ;  /* 0x00000001ff309819 */ /* 0x000fe200000116a1 */
[-C--:B---3--:R-:W-:Y:S01]  /*7e00*/  FFMA.FTZ R44, R157, R42.reuse, -R44 ;  /* 0x0000002a9d2c7223 */ /* 0x088fe2000001082c */
[----:B------:R-:W-:Y:S01]  /*7e10*/  FFMA.FTZ R45, R158, R42, R45 ;  /* 0x0000002a9e2d7223 */ /* 0x000fe2000001002d */
[----:B------:R-:W-:-:S02]  /*7e20*/  CS2R R42, SRZ ;  /* 0x00000000002a7805 */ /* 0x000fc4000001ff00 */
[----:B------:R-:W-:Y:S01]  /*7e30*/  MOV R41, RZ ;  /* 0x000000ff00297202 */ /* 0x000fe20000000f00 */
[----:B------:R-:W-:Y:S01]  /*7e40*/  FADD.FTZ R46, R159, R46 ;  /* 0x0000002e9f2e7221 */ /* 0x000fe20000010000 */
[----:B------:R-:W-:Y:S01]  /*7e50*/  @!P1 LOP3.LUT R48, R48, 0x1f0, RZ, 0xc0, !PT ;  /* 0x000001f030309812 */ /* 0x000fe200078ec0ff */
        /* <DEDUP_REMOVED lines=33> */
[----:B------:R-:W-:Y:S04]  /*8070*/  @!P1 STS.128 [R48+UR23+0x4200], R44 ;  /* 0x0042002c30009988 */ /* 0x000fe80008000c17 */
[----:B----4-:R-:W-:Y:S04]  /*8080*/  STL [R1+0x4], R51 ;  /* 0x0000043301007387 */ /* 0x010fe80000100800 */
[----:B-----5:R0:W-:Y:S01]  /*8090*/  STL [R1], R50 ;  /* 0x0000003201007387 */ /* 0x0201e20000100800 */
[----:B------:R-:W-:-:S02]  /*80a0*/  FSEL R157, R157, R44, !P0 ;  /* 0x0000002c9d9d7208 */ /* 0x000fc40004000000 */
[----:B------:R-:W-:Y:S02]  /*80b0*/  FSEL R158, R158, R45, !P0 ;  /* 0x0000002d9e9e7208 */ /* 0x000fe40004000000 */
[----:B------:R-:W-:Y:S02]  /*80c0*/  FSEL R159, R159, R46, !P0 ;  /* 0x0000002e9f9f7208 */ /* 0x000fe40004000000 */
[----:B0-----:R-:W-:Y:S02]  /*80d0*/  SHF.R.U32.HI R50, RZ, 0x5, R161 ;  /* 0x00000005ff327819 */ /* 0x001fe400000116a1 */
[----:B------:R-:W-:Y:S01]  /*80e0*/  FSEL R160, R160, R47, !P0 ;  /* 0x0000002fa0a07208 */ /* 0x000fe20004000000 */
[----:B------:R-:W-:Y:S01]  /*80f0*/  BAR.SYNC.DEFER_BLOCKING 0x0 ;  /* 0x0000000000007b1d */ /* 0x000fe20000010000 */
[----:B------:R-:W-:-:S05]  /*8100*/  ISETP.NE.AND P0, PT, R50, 0x1, PT ;  /* 0x000000013200780c */ /* 0x000fca0003f05270 */
        /* <DEDUP_REMOVED lines=45> */
.L_x_977:
        /* <DEDUP_REMOVED lines=12> */
[----:B------:R-:W-:Y:S01]  /*84a0*/  @!P0 MOV R157, R40 ;  /* 0x00000028009d8202 */ /* 0x000fe20000000f00 */
[----:B------:R-:W-:Y:S01]  /*84b0*/  @!P0 IMAD.MOV.U32 R159, RZ, RZ, R42 ;  /* 0x000000ffff9f8224 */ /* 0x000fe200078e002a */
[----:B------:R-:W-:Y:S02]  /*84c0*/  @!P0 MOV R158, R41 ;  /* 0x00000029009e8202 */ /* 0x000fe40000000f00 */
[----:B------:R-:W-:-:S07]  /*84d0*/  @!P0 MOV R160, R43 ;  /* 0x0000002b00a08202 */ /* 0x000fce0000000f00 */
.L_x_978:
[----:B------:R-:W-:Y:S05]  /*84e0*/  BSYNC.RECONVERGENT B0 ;  /* 0x0000000000007941 */ /* 0x000fea0003800200 */
.L_x_976:
        /* <DEDUP_REMOVED lines=119> */
.L_x_980:
[----:B------:R-:W-:Y:S05]  /*8c60*/  BSYNC.RECONVERGENT B0 ;  /* 0x0000000000007941 */ /* 0x000fea0003800200 */
.L_x_979:
        /* <DEDUP_REMOVED lines=53> */
.L_x_975:
        /* <DEDUP_REMOVED lines=60> */
[----:B------:R-:W-:Y:S01]  /*9380*/  UIMAD UR27, UR29, UR15, UR27 ;  /* 0x0000000f1d1b72a4 */ /* 0x000fe2000f8e021b */
[C---:B------:R-:W-:Y:S01]  /*9390*/  LOP3.LUT R34, R6.reuse, 0x1e0, RZ, 0xfc, !PT ;  /* 0x000001e006227812 */ /* 0x040fe200078efcff */
[----:B------:R-:W0:Y:S01]  /*93a0*/  LDCU.128 UR12, c[0x0][0x410] ;  /* 0x00008200ff0c77ac */ /* 0x000e220008000c00 */
[----:B------:R-:W-:-:S04]  /*93b0*/  IADD3 R3, P1, PT, R6, UR26, RZ ;  /* 0x0000001a06037c10 */ /* 0x000fc8000ff3e0ff */
[----:B------:R-:W-:Y:S02]  /*93c0*/  IADD3.X R4, PT, PT, RZ, UR27, RZ, P1, !PT ;  /* 0x0000001bff047c10 */ /* 0x000fe40008ffe4ff */
[----:B-----5:R-:W-:-:S04]  /*93d0*/  LEA R2, P5, R3, UR30, 0x2 ;  /* 0x0000001e03027c11 */ /* 0x020fc8000f8a10ff */
        /* <DEDUP_REMOVED lines=221> */
[----:B------:R1:W0:Y:S01]  /*a1b0*/  MUFU.RCP R69, R52 ;  /* 0x0000003400457308 */ /* 0x0002220000001000 */
        /* <DEDUP_REMOVED lines=83> */
[----:B0-----:R-:W-:-:S04]  /*a6f0*/  IADD3 R3, P0, PT, R6, UR8, RZ ;  /* 0x0000000806037c10 */ /* 0x001fc8000ff1e0ff */
        /* <DEDUP_REMOVED lines=38> */
.L_x_983:
        /* <DEDUP_REMOVED lines=10> */
.L_x_4967:


//--------------------- .text._Z25selective_scan_fwd_kernelI32Selective_Scan_fwd_kernel_traitsILi64ELi16ELi1ELb1ELb0ELb0ELb0EfN3c107complexIfEEEEv13SSMParamsBase --------------------------
	.section	.text._Z25selective_scan_fwd_kernelI32Selective_Scan_fwd_kernel_traitsILi64ELi16ELi1ELb1ELb0ELb0ELb0EfN3c107complexIfEEEEv13SSMParamsBase,"ax",@progbits
	.align	128
        .global         _Z25selective_scan_fwd_kernelI32Selective_Scan_fwd_kernel_traitsILi64ELi16ELi1ELb1ELb0ELb0ELb0EfN3c107complexIfEEEEv13SSMParamsBase
        .type           _Z25selective_scan_fwd_kernelI32Selective_Scan_fwd_kernel_traitsILi64ELi16ELi1ELb1ELb0ELb0ELb0EfN3c107complexIfEEEEv13SSMParamsBase,@function
        .size           _Z25selective_scan_fwd_kernelI32Selective_Scan_fwd_kernel_traitsILi64ELi16ELi1ELb1ELb0ELb0ELb0EfN3c107complexIfEEEEv13SSMParamsBase,(.L_x_4968 - _Z25selective_scan_fwd_kernelI32Selective_Scan_fwd_kernel_traitsILi64ELi16ELi1ELb1ELb0ELb0ELb0EfN3c107complexIfEEEEv13SSMParamsBase)
        .other          _Z25selective_scan_fwd_kernelI32Selective_Scan_fwd_kernel_traitsILi64ELi16ELi1ELb1ELb0ELb0ELb0EfN3c107complexIfEEEEv13SSMParamsBase,@"STO_CUDA_ENTRY STV_DEFAULT"
_Z25selective_scan_fwd_kernelI32Selective_Scan_fwd_kernel_traitsILi64ELi16ELi1ELb1ELb0ELb0ELb0EfN3c107complexIfEEEEv13SSMParamsBase:
.text._Z25selective_scan_fwd_kernelI32Selective_Scan_fwd_kernel_traitsILi64ELi16ELi1ELb1ELb0ELb0ELb0EfN3c107complexIfEEEEv13SSMParamsBase:
        /* <DEDUP_REMOVED lines=76> */
[C---:B-1----:R-:W-:Y:S02]  /*04c0*/  LEA R60, P2, R4.reuse, R16, 0x3 ;  /* 0x00000010043c7211 */ /* 0x042fe400078418ff */
[----:B------:R-:W-:Y:S02]  /*04d0*/  LEA R48, R111, UR4, 0x4 ;  /* 0x000000046f307c11 */ /* 0x000fe4000f8e20ff */
[----:B------:R-:W-:Y:S02]  /*04e0*/  LEA.HI.X R57, R4, R17, R57, 0x3, P2 ;  /* 0x0000001104397211 */ /* 0x000fe400010f1c39 */
[----:B------:R-:W-:-:S07]  /*04f0*/  LOP3.LUT R47, R53, 0x1f, R64, 0xf8, !PT ;  /* 0x0000001f352f7812 */ /* 0x000fce00078ef840 */
.L_x_1023:
        /* <DEDUP_REMOVED lines=85> */
.L_x_985:
[----:B------:R-:W-:Y:S05]  /*0a50*/  BSYNC.RECONVERGENT B0 ;  /* 0x0000000000007941 */ /* 0x000fea0003800200 */
.L_x_984:
        /* <DEDUP_REMOVED lines=36> */
.L_x_987:
[----:B------:R-:W-:Y:S05]  /*0ca0*/  BSYNC.RECONVERGENT B0 ;  /* 0x0000000000007941 */ /* 0x000fea0003800200 */
.L_x_986:
        /* <DEDUP_REMOVED lines=34> */
.L_x_989:
[----:B------:R-:W-:Y:S05]  /*0ed0*/  BSYNC.RECONVERGENT B0 ;  /* 0x0000000000007941 */ /* 0x000fea0003800200 */
.L_x_988:
        /* <DEDUP_REMOVED lines=36> */
.L_x_991:
[----:B------:R-:W-:Y:S05]  /*1120*/  BSYNC.RECONVERGENT B0 ;  /* 0x0000000000007941 */ /* 0x000fea0003800200 */
.L_x_990:
        /* <DEDUP_REMOVED lines=34> */
.L_x_993:
[----:B------:R-:W-:Y:S05]  /*1350*/  BSYNC.RECONVERGENT B0 ;  /* 0x0000000000007941 */ /* 0x000fea0003800200 */
.L_x_992:
        /* <DEDUP_REMOVED lines=36> */
.L_x_995:
[----:B------:R-:W-:Y:S05]  /*15a0*/  BSYNC.RECONVERGENT B0 ;  /* 0x0000000000007941 */ /* 0x000fea0003800200 */
.L_x_994:
        /* <DEDUP_REMOVED lines=34> */
.L_x_997:
[----:B------:R-:W-:Y:S05]  /*17d0*/  BSYNC.RECONVERGENT B0 ;  /* 0x0000000000007941 */ /* 0x000fea0003800200 */
.L_x_996:
        /* <DEDUP_REMOVED lines=36> */
.L_x_999:
[----:B------:R-:W-:Y:S05]  /*1a20*/  BSYNC.RECONVERGENT B0 ;  /* 0x0000000000007941 */ /* 0x000fea0003800200 */
.L_x_998:
        /* <DEDUP_REMOVED lines=34> */
.L_x_1001:
[----:B------:R-:W-:Y:S05]  /*1c50*/  BSYNC.RECONVERGENT B0 ;  /* 0x0000000000007941 */ /* 0x000fea0003800200 */
.L_x_1000:
        /* <DEDUP_REMOVED lines=39> */
.L_x_1003:
[----:B------:R-:W-:Y:S05]  /*1ed0*/  BSYNC.RECONVERGENT B0 ;  /* 0x0000000000007941 */ /* 0x000fea0003800200 */
.L_x_1002:
        /* <DEDUP_REMOVED lines=39> */
.L_x_1005:
[----:B------:R-:W-:Y:S05]  /*2150*/  BSYNC.RECONVERGENT B0 ;  /* 0x0000000000007941 */ /* 0x000fea0003800200 */
.L_x_1004:
        /* <DEDUP_REMOVED lines=44> */
.L_x_1007:
[----:B------:R-:W-:Y:S05]  /*2420*/  BSYNC.RECONVERGENT B0 ;  /* 0x0000000000007941 */ /* 0x000fea0003800200 */
.L_x_1006:
        /* <DEDUP_REMOVED lines=32> */
.L_x_1009:
[----:B------:R-:W-:Y:S05]  /*2630*/  BSYNC.RECONVERGENT B0 ;  /* 0x0000000000007941 */ /* 0x000fea0003800200 */
.L_x_1008:
        /* <DEDUP_REMOVED lines=32> */
.L_x_1011:
[----:B------:R-:W-:Y:S05]  /*2840*/  BSYNC.RECONVERGENT B0 ;  /* 0x0000000000007941 */ /* 0x000fea0003800200 */
.L_x_1010:
        /* <DEDUP_REMOVED lines=32> */
.L_x_1013:
[----:B------:R-:W-:Y:S05]  /*2a50*/  BSYNC.RECONVERGENT B0 ;  /* 0x0000000000007941 */ /* 0x000fea0003800200 */
.L_x_1012:
        /* <DEDUP_REMOVED lines=32> */
.L_x_1015:
[----:B------:R-:W-:Y:S05]  /*2c60*/  BSYNC.RECONVERGENT B0 ;  /* 0x0000000000007941 */ /* 0x000fea0003800200 */
.L_x_1014:
        /* <DEDUP_REMOVED lines=37> */
.L_x_1022:
[----:B------:R-:W-:Y:S02]  /*2ec0*/  MOV R20, R107 ;  /* 0x0000006b00147202 */ /* 0x000fe40000000f00 */
[----:B------:R-:W-:-:S06]  /*2ed0*/  MOV R21, R106 ;  /* 0x0000006a00157202 */ /* 0x000fcc0000000f00 */
[----:B------:R-:W2:Y:S01]  /*2ee0*/  LDG.E.64 R20, desc[UR16][R20.64] ;  /* 0x0000001014147981 */ /* 0x000ea2000c1e1b00 */
[----:B------:R-:W-:Y:S01]  /*2ef0*/  ISETP.GE.AND P1, PT, R46, 0x1, PT ;  /* 0x000000012e00780c */ /* 0x000fe20003f26270 */
[C---:B--2---:R-:W-:Y:S01]  /*2f00*/  FMUL.FTZ R0, R21.reuse, R71 ;  /* 0x0000004715007220 */ /* 0x044fe20000410000 */
[----:B------:R-:W-:Y:S01]  /*2f10*/  FMUL.FTZ R22, R20, 1.4426950216293334961 ;  /* 0x3fb8aa3b14167820 */ /* 0x000fe20000410000 */
[C---:B------:R-:W-:Y:S02]  /*2f20*/  FMUL.FTZ R20, R21.reuse, R74 ;  /* 0x0000004a15147220 */ /* 0x040fe40000410000 */
[----:B------:R-:W-:Y:S01]  /*2f30*/  FMUL.RZ R23, R0, 0.15915493667125701904 ;  /* 0x3e22f98300177820 */ /* 0x000fe2000040c000 */
[CC--:B------:R-:W-:Y:S01]  /*2f40*/  FMUL.FTZ R0, R21.reuse, R72.reuse ;  /* 0x0000004815007220 */ /* 0x0c0fe20000410000 */
        /* <DEDUP_REMOVED lines=8> */
[----:B------:R-:W-:Y:S01]  /*2fd0*/  FMUL.RZ R25, R0, 0.15915493667125701904 ;  /* 0x3e22f98300197820 */ /* 0x000fe2000040c000 */
        /* <DEDUP_REMOVED lines=22> */
[C---:B------:R-:W-:Y:S01]  /*3140*/  FMUL.FTZ R20, R21.reuse, R77 ;  /* 0x0000004d15147220 */ /* 0x040fe20000410000 */
[----:B------:R-:W-:Y:S01]  /*3150*/  FMUL.RZ R30, R24, 0.15915493667125701904 ;  /* 0x3e22f983181e7820 */ /* 0x000fe2000040c000 */
[CC--:B------:R-:W-:Y:S02]  /*3160*/  FMUL.FTZ R24, R21.reuse, R81.reuse ;  /* 0x0000005115187220 */ /* 0x0c0fe40000410000 */
[----:B------:R-:W-:Y:S01]  /*3170*/  FMUL.RZ R26, R20, 0.15915493667125701904 ;  /* 0x3e22f983141a7820 */ /* 0x000fe2000040c000 */
[-C--:B------:R-:W-:Y:S01]  /*3180*/  FMUL.FTZ R20, R21, R78.reuse ;  /* 0x0000004e15147220 */ /* 0x080fe20000410000 */
[----:B------:R-:W1:Y:S01]  /*3190*/  MUFU.EX2 R0, R0 ;  /* 0x0000000000007308 */ /* 0x000e620000000800 */
[----:B------:R-:W-:Y:S01]  /*31a0*/  FMUL.RZ R118, R24, 0.15915493667125701904 ;  /* 0x3e22f98318767820 */ /* 0x000fe2000040c000 */
[----:B------:R-:W-:Y:S01]  /*31b0*/  FMUL.FTZ R24, R22, R81 ;  /* 0x0000005116187220 */ /* 0x000fe20000410000 */
[----:B------:R-:W-:Y:S01]  /*31c0*/  FMUL.RZ R27, R20, 0.15915493667125701904 ;  /* 0x3e22f983141b7820 */ /* 0x000fe2000040c000 */
[----:B------:R-:W-:-:S04]  /*31d0*/  FMUL.FTZ R20, R22, R78 ;  /* 0x0000004e16147220 */ /* 0x000fc80000410000 */
[----:B------:R-:W-:Y:S01]  /*31e0*/  MUFU.SIN R115, R23 ;  /* 0x0000001700737308 */ /* 0x000fe20000000400 */
[----:B0-----:R-:W-:-:S07]  /*31f0*/  FMUL.FTZ R120, R43, R120 ;  /* 0x000000782b787220 */ /* 0x001fce0000410000 */
[----:B------:R-:W-:Y:S01]  /*3200*/  MUFU.COS R116, R23 ;  /* 0x0000001700747308 */ /* 0x000fe20000000000 */
[----:B-1----:R-:W-:-:S07]  /*3210*/  FMUL.FTZ R117, R0, R117 ;  /* 0x0000007500757220 */ /* 0x002fce0000410000 */
[----:B------:R-:W0:Y:S08]  /*3220*/  MUFU.EX2 R124, R124 ;  /* 0x0000007c007c7308 */ /* 0x000e300000000800 */
[----:B------:R-:W-:Y:S08]  /*3230*/  MUFU.SIN R127, R27 ;  /* 0x0000001b007f7308 */ /* 0x000ff00000000400 */
[----:B------:R1:W-:Y:S01]  /*3240*/  MUFU.COS R23, R27 ;  /* 0x0000001b00177308 */ /* 0x0003e20000000000 */
[C---:B0-----:R-:W-:Y:S01]  /*3250*/  FMUL.FTZ R116, R124.reuse, R116 ;  /* 0x000000747c747220 */ /* 0x041fe20000410000 */
[----:B------:R-:W-:Y:S01]  /*3260*/  FMUL.FTZ R115, R124, R115 ;  /* 0x000000737c737220 */ /* 0x000fe20000410000 */
[----:B------:R-:W-:-:S05]  /*3270*/  FMUL.FTZ R124, RZ, R120 ;  /* 0x00000078ff7c7220 */ /* 0x000fca0000410000 */
[----:B------:R-:W-:Y:S01]  /*3280*/  MUFU.SIN R133, R118 ;  /* 0x0000007600857308 */ /* 0x000fe20000000400 */
[----:B-1----:R-:W-:-:S04]  /*3290*/  FMUL.FTZ R27, R21, R82 ;  /* 0x00000052151b7220 */ /* 0x002fc80000410000 */
[----:B------:R-:W-:Y:S01]  /*32a0*/  FMUL.RZ R119, R27, 0.15915493667125701904 ;  /* 0x3e22f9831b777820 */ /* 0x000fe2000040c000 */
[----:B------:R-:W-:Y:S02]  /*32b0*/  FMUL.FTZ R27, R21, R83 ;  /* 0x00000053151b7220 */ /* 0x000fe40000410000 */
[----:B------:R0:W-:Y:S02]  /*32c0*/  MUFU.COS R29, R118 ;  /* 0x00000076001d7308 */ /* 0x0001e40000000000 */
[----:B------:R-:W-:-:S06]  /*32d0*/  FMUL.RZ R130, R27, 0.15915493667125701904 ;  /* 0x3e22f9831b827820 */ /* 0x000fcc000040c000 */
[----:B------:R-:W1:Y:S01]  /*32e0*/  MUFU.EX2 R42, R42 ;  /* 0x0000002a002a7308 */ /* 0x000e620000000800 */
[----:B0-----:R-:W-:-:S04]  /*32f0*/  FMUL.FTZ R118, R21, R84 ;  /* 0x0000005415767220 */ /* 0x001fc80000410000 */
[----:B------:R-:W-:Y:S01]  /*3300*/  FMUL.RZ R132, R118, 0.15915493667125701904 ;  /* 0x3e22f98376847820 */ /* 0x000fe2000040c000 */
[----:B------:R-:W-:Y:S01]  /*3310*/  FMUL.FTZ R118, R0, R41 ;  /* 0x0000002900767220 */ /* 0x000fe20000410000 */
[----:B------:R-:W-:Y:S01]  /*3320*/  FMUL.FTZ R0, R87, R120 ;  /* 0x0000007857007220 */ /* 0x000fe20000410000 */
[----:B------:R-:W-:Y:S08]  /*3330*/  MUFU.SIN R135, R119 ;  /* 0x0000007700877308 */ /* 0x000ff00000000400 */
[----:B------:R0:W-:Y:S01]  /*3340*/  MUFU.COS R134, R119 ;  /* 0x0000007700867308 */ /* 0x0001e20000000000 */
[----:B-1----:R-:W-:-:S07]  /*3350*/  FMUL.FTZ R113, R42, R113 ;  /* 0x000000712a717220 */ /* 0x002fce0000410000 */
[----:B------:R-:W-:Y:S01]  /*3360*/  MUFU.SIN R123, R25 ;  /* 0x00000019007b7308 */ /* 0x000fe20000000400 */
[----:B0-----:R-:W-:Y:S01]  /*3370*/  FMUL.FTZ R119, R43, R114 ;  /* 0x000000722b777220 */ /* 0x001fe20000410000 */
[----:B------:R-:W-:-:S03]  /*3380*/  FMUL.FTZ R114, R42, R141 ;  /* 0x0000008d2a727220 */ /* 0x000fc60000410000 */
[----:B------:R-:W-:-:S03]  /*3390*/  FFMA.FTZ R41, R87, R119, -R124 ;  /* 0x0000007757297223 */ /* 0x000fc6000001087c */
[----:B------:R-:W-:Y:S01]  /*33a0*/  MUFU.COS R35, R25 ;  /* 0x0000001900237308 */ /* 0x000fe20000000000 */
[----:B------:R-:W-:-:S04]  /*33b0*/  FADD.FTZ R41, R88, R41 ;  /* 0x0000002958297221 */ /* 0x000fc80000010000 */
[----:B------:R-:W-:-:S03]  /*33c0*/  FMUL.FTZ R141, R117, R41 ;  /* 0x00000029758d7220 */ /* 0x000fc60000410000 */
[----:B------:R-:W-:Y:S08]  /*33d0*/  MUFU.SIN R125, R26 ;  /* 0x0000001a007d7308 */ /* 0x000ff00000000400 */
[----:B------:R0:W-:Y:S08]  /*33e0*/  MUFU.COS R32, R26 ;  /* 0x0000001a00207308 */ /* 0x0001f00000000000 */
[----:B------:R-:W-:Y:S01]  /*33f0*/  MUFU.SIN R129, R28 ;  /* 0x0000001c00817308 */ /* 0x000fe20000000400 */
[----:B0-----:R-:W-:-:S07]  /*3400*/  FMUL.FTZ R26, R22, R80 ;  /* 0x00000050161a7220 */ /* 0x001fce0000410000 */
[----:B------:R0:W-:Y:S08]  /*3410*/  MUFU.COS R128, R28 ;  /* 0x0000001c00807308 */ /* 0x0001f00000000000 */
[----:B------:R-:W-:Y:S01]  /*3420*/  MUFU.SIN R131, R30 ;  /* 0x0000001e00837308 */ /* 0x000fe20000000400 */
[----:B0-----:R-:W-:-:S07]  /*3430*/  FMUL.FTZ R28, R22, R83 ;  /* 0x00000053161c7220 */ /* 0x001fce0000410000 */
[----:B------:R0:W-:Y:S08]  /*3440*/  MUFU.COS R25, R30 ;  /* 0x0000001e00197308 */ /* 0x0001f00000000000 */
[----:B------:R-:W1:Y:S01]  /*3450*/  MUFU.EX2 R33, R33 ;  /* 0x0000002100217308 */ /* 0x000e620000000800 */
[----:B0-----:R-:W-:Y:S01]  /*3460*/  FMUL.FTZ R30, R22, R82 ;  /* 0x00000052161e7220 */ /* 0x001fe20000410000 */
[----:B------:R-:W-:Y:S01]  /*3470*/  FFMA.FTZ R22, RZ, R119, R0 ;  /* 0x00000077ff167223 */ /* 0x000fe20000010000 */
[----:B------:R-:W-:-:S03]  /*3480*/  FMUL.FTZ R0, R21, R85 ;  /* 0x0000005515007220 */ /* 0x000fc60000410000 */
[----:B------:R-:W-:Y:S01]  /*3490*/  FADD.FTZ R22, RZ, R22 ;  /* 0x00000016ff167221 */ /* 0x000fe20000010000 */
[----:B------:R-:W-:Y:S01]  /*34a0*/  FMUL.RZ R42, R0, 0.15915493667125701904 ;  /* 0x3e22f983002a7820 */ /* 0x000fe2000040c000 */
[----:B------:R-:W0:Y:S02]  /*34b0*/  MUFU.EX2 R40, R40 ;  /* 0x0000002800287308 */ /* 0x000e240000000800 */
[-C--:B------:R-:W-:Y:S01]  /*34c0*/  FMUL.FTZ R43, R117, R22.reuse ;  /* 0x00000016752b7220 */ /* 0x080fe20000410000 */
[C---:B------:R-:W-:Y:S01]  /*34d0*/  FFMA.FTZ R141, R118.reuse, R22, R141 ;  /* 0x00000016768d7223 */ /* 0x040fe2000001008d */
[----:B------:R-:W-:Y:S02]  /*34e0*/  FMUL.FTZ R22, R21, R86 ;  /* 0x0000005615167220 */ /* 0x000fe40000410000 */
[----:B------:R-:W-:Y:S01]  /*34f0*/  FFMA.FTZ R43, R118, R41, -R43 ;  /* 0x00000029762b7223 */ /* 0x000fe2000001082b */
[----:B------:R-:W-:Y:S01]  /*3500*/  FADD.FTZ R141, RZ, R141 ;  /* 0x0000008dff8d7221 */ /* 0x000fe20000010000 */
[----:B------:R-:W2:Y:S01]  /*3510*/  MUFU.EX2 R20, R20 ;  /* 0x0000001400147308 */ /* 0x000ea20000000800 */
[C---:B-1----:R-:W-:Y:S01]  /*3520*/  FMUL.FTZ R0, R33.reuse, R32 ;  /* 0x0000002021007220 */ /* 0x042fe20000410000 */
[----:B------:R-:W-:Y:S01]  /*3530*/  FADD.FTZ R43, R90, R43 ;  /* 0x0000002b5a2b7221 */ /* 0x000fe20000010000 */
[----:B------:R-:W-:Y:S01]  /*3540*/  FMUL.FTZ R125, R33, R125 ;  /* 0x0000007d217d7220 */ /* 0x000fe20000410000 */
[----:B------:R-:W-:-:S02]  /*3550*/  FMUL.FTZ R32, R115, R141 ;  /* 0x0000008d73207220 */ /* 0x000fc40000410000 */
[-C--:B------:R-:W-:Y:S02]  /*3560*/  FMUL.FTZ R33, R115, R43.reuse ;  /* 0x0000002b73217220 */ /* 0x080fe40000410000 */
[----:B------:R-:W1:Y:S01]  /*3570*/  MUFU.EX2 R34, R34 ;  /* 0x0000002200227308 */ /* 0x000e620000000800 */
[C---:B------:R-:W-:Y:S01]  /*3580*/  FFMA.FTZ R32, R116.reuse, R43, -R32 ;  /* 0x0000002b74207223 */ /* 0x040fe20000010820 */
[----:B------:R-:W-:Y:S01]  /*3590*/  FFMA.FTZ R33, R116, R141, R33 ;  /* 0x0000008d74217223 */ /* 0x000fe20000010021 */
[C---:B0-----:R-:W-:Y:S01]  /*35a0*/  FMUL.FTZ R122, R40.reuse, R122 ;  /* 0x0000007a287a7220 */ /* 0x041fe20000410000 */
[----:B------:R-:W-:Y:S01]  /*35b0*/  FMUL.FTZ R121, R40, R121 ;  /* 0x0000007928797220 */ /* 0x000fe20000410000 */
[----:B------:R-:W-:Y:S01]  /*35c0*/  FADD.FTZ R32, R89, R32 ;  /* 0x0000002059207221 */ /* 0x000fe20000010000 */
[----:B------:R-:W-:Y:S02]  /*35d0*/  FADD.FTZ R33, RZ, R33 ;  /* 0x00000021ff217221 */ /* 0x000fe40000010000 */
[----:B------:R-:W0:Y:S01]  /*35e0*/  MUFU.EX2 R26, R26 ;  /* 0x0000001a001a7308 */ /* 0x000e220000000800 */
[----:B--2---:R-:W-:-:S07]  /*35f0*/  FMUL.FTZ R127, R20, R127 ;  /* 0x0000007f147f7220 */ /* 0x004fce0000410000 */
[----:B------:R2:W-:Y:S01]  /*3600*/  MUFU.EX2 R40, R126 ;  /* 0x0000007e00287308 */ /* 0x0005e20000000800 */
[C---:B-1----:R-:W-:Y:S01]  /*3610*/  FMUL.FTZ R124, R34.reuse, R35 ;  /* 0x00000023227c7220 */ /* 0x042fe20000410000 */
[----:B------:R-:W-:Y:S01]  /*3620*/  FMUL.FTZ R123, R34, R123 ;  /* 0x0000007b227b7220 */ /* 0x000fe20000410000 */
[----:B------:R-:W-:Y:S01]  /*3630*/  FMUL.RZ R34, R22, 0.15915493667125701904 ;  /* 0x3e22f98316227820 */ /* 0x000fe2000040c000 */
[----:B------:R-:W-:-:S04]  /*3640*/  FMUL.FTZ R22, R113, R32 ;  /* 0x0000002071167220 */ /* 0x000fc80000410000 */
[----:B------:R-:W-:Y:S01]  /*3650*/  MUFU.EX2 R142, R142 ;  /* 0x0000008e008e7308 */ /* 0x000fe20000000800 */
[----:B--2---:R-:W-:Y:S01]  /*3660*/  FMUL.FTZ R126, R20, R23 ;  /* 0x00000017147e7220 */ /* 0x004fe20000410000 */
[-C--:B------:R-:W-:Y:S01]  /*3670*/  FMUL.FTZ R23, R113, R33.reuse ;  /* 0x0000002171177220 */ /* 0x080fe20000410000 */
[----:B------:R-:W-:Y:S01]  /*3680*/  FFMA.FTZ R33, R114, R33, R22 ;  /* 0x0000002172217223 */ /* 0x000fe20000010016 */
[----:B0-----:R-:W-:Y:S02]  /*3690*/  FMUL.FTZ R131, R26, R131 ;  /* 0x000000831a837220 */ /* 0x001fe40000410000 */
[----:B------:R-:W-:Y:S01]  /*36a0*/  FFMA.FTZ R32, R114, R32, -R23 ;  /* 0x0000002072207223 */ /* 0x000fe20000010817 */
[----:B------:R-:W-:Y:S01]  /*36b0*/  FADD.FTZ R33, RZ, R33 ;  /* 0x00000021ff217221 */ /* 0x000fe20000010000 */
[----:B------:R-:W0:Y:S02]  /*36c0*/  MUFU.COS R21, R42 ;  /* 0x0000002a00157308 */ /* 0x000e240000000000 */
[----:B------:R-:W-:Y:S01]  /*36d0*/  FADD.FTZ R32, R91, R32 ;  /* 0x000000205b207221 */ /* 0x000fe20000010000 */
[----:B------:R-:W-:-:S04]  /*36e0*/  FMUL.FTZ R23, R123, R33 ;  /* 0x000000217b177220 */ /* 0x000fc80000410000 */
[----:B------:R-:W-:Y:S01]  /*36f0*/  FFMA.FTZ R23, R124, R32, -R23 ;  /* 0x000000207c177223 */ /* 0x000fe20000010817 */
[----:B------:R-:W-:Y:S03]  /*3700*/  MUFU.EX2 R143, R143 ;  /* 0x0000008f008f7308 */ /* 0x000fe60000000800 */
[----:B------:R-:W-:-:S05]  /*3710*/  FADD.FTZ R23, R92, R23 ;  /* 0x000000175c177221 */ /* 0x000fca0000010000 */
[----:B------:R-:W1:Y:S01]  /*3720*/  MUFU.COS R22, R34 ;  /* 0x0000002200167308 */ /* 0x000e620000000000 */
[----:B0-----:R-:W-:-:S07]  /*3730*/  FMUL.FTZ R140, R142, R21 ;  /* 0x000000158e8c7220 */ /* 0x001fce0000410000 */
[----:B------:R-:W-:Y:S08]  /*3740*/  MUFU.SIN R137, R130 ;  /* 0x0000008200897308 */ /* 0x000ff00000000400 */
[----:B------:R0:W-:Y:S01]  /*3750*/  MUFU.COS R27, R130 ;  /* 0x00000082001b7308 */ /* 0x0001e20000000000 */
[----:B-1----:R-:W-:Y:S01]  /*3760*/  FMUL.FTZ R141, R143, R22 ;  /* 0x000000168f8d7220 */ /* 0x002fe20000410000 */
[----:B------:R-:W-:-:S06]  /*3770*/  FMUL.FTZ R22, R125, R23 ;  /* 0x000000177d167220 */ /* 0x000fcc0000410000 */
[----:B------:R-:W1:Y:S01]  /*3780*/  MUFU.EX2 R24, R24 ;  /* 0x0000001800187308 */ /* 0x000e620000000800 */
[----:B0-----:R-:W-:Y:S01]  /*3790*/  FMUL.FTZ R130, R26, R25 ;  /* 0x000000191a827220 */ /* 0x001fe20000410000 */
[----:B------:R-:W-:-:S04]  /*37a0*/  FMUL.FTZ R25, R123, R32 ;  /* 0x000000207b197220 */ /* 0x000fc80000410000 */
[----:B------:R-:W-:Y:S02]  /*37b0*/  FFMA.FTZ R25, R124, R33, R25 ;  /* 0x000000217c197223 */ /* 0x000fe40000010019 */
[----:B------:R-:W0:Y:S02]  /*37c0*/  MUFU.SIN R20, R34 ;  /* 0x0000002200147308 */ /* 0x000e240000000400 */
[----:B------:R-:W-:-:S04]  /*37d0*/  FADD.FTZ R25, RZ, R25 ;  /* 0x00000019ff197221 */ /* 0x000fc80000010000 */
[-C--:B------:R-:W-:Y:S01]  /*37e0*/  FMUL.FTZ R21, R125, R25.reuse ;  /* 0x000000197d157220 */ /* 0x080fe20000410000 */
[----:B------:R-:W-:Y:S01]  /*37f0*/  FFMA.FTZ R22, R0, R25, R22 ;  /* 0x0000001900167223 */ /* 0x000fe20000010016 */
[----:B------:R-:W2:Y:S01]  /*3800*/  MUFU.EX2 R28, R28 ;  /* 0x0000001c001c7308 */ /* 0x000ea20000000800 */
[----:B-1----:R-:W-:Y:S01]  /*3810*/  FMUL.FTZ R133, R24, R133 ;  /* 0x0000008518857220 */ /* 0x002fe20000410000 */
[----:B------:R-:W-:Y:S01]  /*3820*/  FFMA.FTZ R23, R0, R23, -R21 ;  /* 0x0000001700177223 */ /* 0x000fe20000010815 */
[----:B------:R-:W-:Y:S01]  /*3830*/  FADD.FTZ R25, RZ, R22 ;  /* 0x00000016ff197221 */ /* 0x000fe20000010000 */
[----:B------:R-:W-:-:S04]  /*3840*/  FMUL.FTZ R21, R121, R120 ;  /* 0x0000007879157220 */ /* 0x000fc80000410000 */
[----:B------:R-:W1:Y:S01]  /*3850*/  MUFU.EX2 R31, R31 ;  /* 0x0000001f001f7308 */ /* 0x000e620000000800 */
[----:B0-----:R-:W-:Y:S01]  /*3860*/  FMUL.FTZ R143, R143, R20 ;  /* 0x000000148f8f7220 */ /* 0x001fe20000410000 */
[C---:B------:R-:W-:Y:S01]  /*3870*/  FMUL.FTZ R20, R122.reuse, R120 ;  /* 0x000000787a147220 */ /* 0x040fe20000410000 */
[----:B------:R-:W-:-:S03]  /*3880*/  FFMA.FTZ R21, R122, R119, -R21 ;  /* 0x000000777a157223 */ /* 0x000fc60000010815 */
[----:B------:R-:W-:Y:S02]  /*3890*/  FFMA.FTZ R20, R121, R119, R20 ;  /* 0x0000007779147223 */ /* 0x000fe40000010014 */
[----:B------:R-:W0:Y:S01]  /*38a0*/  MUFU.SIN R139, R132 ;  /* 0x00000084008b7308 */ /* 0x000e220000000400 */
[C---:B--2---:R-:W-:Y:S01]  /*38b0*/  FMUL.FTZ R136, R28.reuse, R27 ;  /* 0x0000001b1c887220 */ /* 0x044fe20000410000 */
[----:B------:R-:W-:Y:S01]  /*38c0*/  FMUL.FTZ R27, R127, R25 ;  /* 0x000000197f1b7220 */ /* 0x000fe20000410000 */
[----:B------:R-:W-:Y:S01]  /*38d0*/  FMUL.FTZ R22, R117, R20 ;  /* 0x0000001475167220 */ /* 0x000fe20000410000 */
[----:B------:R-:W-:-:S03]  /*38e0*/  FMUL.FTZ R137, R28, R137 ;  /* 0x000000891c897220 */ /* 0x000fc60000410000 */
[----:B------:R-:W-:Y:S01]  /*38f0*/  FFMA.FTZ R22, R118, R21, -R22 ;  /* 0x0000001576167223 */ /* 0x000fe20000010816 */
[----:B------:R2:W-:Y:S01]  /*3900*/  MUFU.COS R138, R132 ;  /* 0x00000084008a7308 */ /* 0x0005e20000000000 */
[C---:B-1----:R-:W-:Y:S01]  /*3910*/  FMUL.FTZ R129, R31.reuse, R129 ;  /* 0x000000811f817220 */ /* 0x042fe20000410000 */
[----:B------:R-:W-:-:S06]  /*3920*/  FMUL.FTZ R128, R31, R128 ;  /* 0x000000801f807220 */ /* 0x000fcc0000410000 */
[----:B------:R-:W1:Y:S01]  /*3930*/  MUFU.EX2 R30, R30 ;  /* 0x0000001e001e7308 */ /* 0x000e620000000800 */
[----:B--2---:R-:W-:Y:S01]  /*3940*/  FMUL.FTZ R132, R24, R29 ;  /* 0x0000001d18847220 */ /* 0x004fe20000410000 */
[----:B------:R-:W-:Y:S01]  /*3950*/  FADD.FTZ R24, R94, R23 ;  /* 0x000000175e187221 */ /* 0x000fe20000010000 */
[----:B------:R-:W-:Y:S01]  /*3960*/  FMUL.FTZ R23, R117, R21 ;  /* 0x0000001575177220 */ /* 0x000fe20000410000 */
[----:B0-----:R-:W-:Y:S02]  /*3970*/  FMUL.FTZ R139, R40, R139 ;  /* 0x0000008b288b7220 */ /* 0x001fe40000410000 */
[-C--:B------:R-:W-:Y:S01]  /*3980*/  FMUL.FTZ R29, R127, R24.reuse ;  /* 0x000000187f1d7220 */ /* 0x080fe20000410000 */
[----:B------:R-:W-:Y:S01]  /*3990*/  FFMA.FTZ R24, R126, R24, -R27 ;  /* 0x000000187e187223 */ /* 0x000fe2000001081b */
[----:B------:R-:W-:Y:S01]  /*39a0*/  FFMA.FTZ R23, R118, R20, R23 ;  /* 0x0000001476177223 */ /* 0x000fe20000010017 */
[----:B------:R-:W-:Y:S01]  /*39b0*/  FMUL.FTZ R20, R115, R22 ;  /* 0x0000001673147220 */ /* 0x000fe20000410000 */
        /* <DEDUP_REMOVED lines=18> */
[----:B------:R-:W-:Y:S01]  /*3ae0*/  FMUL.FTZ R21, R123, R23 ;  /* 0x000000177b157220 */ /* 0x000fe20000410000 */
[----:B-1----:R-:W-:Y:S01]  /*3af0*/  FMUL.FTZ R135, R30, R135 ;  /* 0x000000871e877220 */ /* 0x002fe20000410000 */
[-C--:B------:R-:W-:Y:S01]  /*3b00*/  FMUL.FTZ R25, R131, R27.reuse ;  /* 0x0000001b83197220 */ /* 0x080fe20000410000 */
[----:B------:R-:W-:Y:S01]  /*3b10*/  FFMA.FTZ R27, R130, R27, -R28 ;  /* 0x0000001b821b7223 */ /* 0x000fe2000001081c */
[----:B------:R-:W-:Y:S01]  /*3b20*/  FFMA.FTZ R24, R124, R22, -R21 ;  /* 0x000000167c187223 */ /* 0x000fe20000010815 */
[----:B------:R-:W-:Y:S01]  /*3b30*/  MOV R22, R105 ;  /* 0x0000006900167202 */ /* 0x000fe20000000f00 */
[----:B------:R-:W-:Y:S01]  /*3b40*/  FFMA.FTZ R26, R130, R26, R25 ;  /* 0x0000001a821a7223 */ /* 0x000fe20000010019 */
[----:B------:R-:W-:Y:S01]  /*3b50*/  FADD.FTZ R27, R96, R27 ;  /* 0x0000001b601b7221 */ /* 0x000fe20000010000 */
[----:B------:R-:W-:Y:S01]  /*3b60*/  FFMA.FTZ R25, R124, R23, R20 ;  /* 0x000000177c197223 */ /* 0x000fe20000010014 */
[----:B------:R-:W-:Y:S01]  /*3b70*/  MOV R23, R104 ;  /* 0x0000006800177202 */ /* 0x000fe20000000f00 */
[----:B------:R-:W-:Y:S01]  /*3b80*/  FADD.FTZ R28, RZ, R26 ;  /* 0x0000001aff1c7221 */ /* 0x000fe20000010000 */
[C---:B------:R-:W-:Y:S01]  /*3b90*/  FMUL.FTZ R31, R133.reuse, R27 ;  /* 0x0000001b851f7220 */ /* 0x040fe20000410000 */
[----:B------:R-:W-:Y:S01]  /*3ba0*/  MOV R20, R103 ;  /* 0x0000006700147202 */ /* 0x000fe20000000f00 */
[----:B------:R-:W-:Y:S01]  /*3bb0*/  FMUL.FTZ R138, R40, R138 ;  /* 0x0000008a288a7220 */ /* 0x000fe20000410000 */
[----:B------:R-:W-:Y:S01]  /*3bc0*/  FMUL.FTZ R29, R133, R28 ;  /* 0x0000001c851d7220 */ /* 0x000fe20000410000 */
[----:B------:R-:W-:Y:S01]  /*3bd0*/  MOV R21, R102 ;  /* 0x0000006600157202 */ /* 0x000fe20000000f00 */
[C---:B------:R-:W-:Y:S01]  /*3be0*/  FFMA.FTZ R31, R132.reuse, R28, R31 ;  /* 0x0000001c841f7223 */ /* 0x040fe2000001001f */
[CC--:B------:R-:W-:Y:S01]  /*3bf0*/  FMUL.FTZ R26, R125.reuse, R24.reuse ;  /* 0x000000187d1a7220 */ /* 0x0c0fe20000410000 */
[----:B------:R-:W-:Y:S01]  /*3c00*/  FFMA.FTZ R29, R132, R27, -R29 ;  /* 0x0000001b841d7223 */ /* 0x000fe2000001081d */
[-C--:B------:R-:W-:Y:S01]  /*3c10*/  FMUL.FTZ R27, R125, R25.reuse ;  /* 0x000000197d1b7220 */ /* 0x080fe20000410000 */
[----:B------:R0:W1:Y:S01]  /*3c20*/  MUFU.SIN R35, R42 ;  /* 0x0000002a00237308 */ /* 0x0000620000000400 */
[----:B------:R2:W3:Y:S01]  /*3c30*/  LDG.E.64 R40, desc[UR16][R22.64] ;  /* 0x0000001016287981 */ /* 0x0004e2000c1e1b00 */
[----:B------:R-:W-:Y:S01]  /*3c40*/  FADD.FTZ R29, R98, R29 ;  /* 0x0000001d621d7221 */ /* 0x000fe20000010000 */
[----:B------:R-:W-:Y:S01]  /*3c50*/  FFMA.FTZ R27, R0, R24, -R27 ;  /* 0x00000018001b7223 */ /* 0x000fe2000001081b */
[----:B------:R-:W-:Y:S01]  /*3c60*/  FADD.FTZ R31, RZ, R31 ;  /* 0x0000001fff1f7221 */ /* 0x000fe20000010000 */
[----:B------:R-:W-:Y:S01]  /*3c70*/  FMUL.FTZ R134, R30, R134 ;  /* 0x000000861e867220 */ /* 0x000fe20000410000 */
[----:B------:R-:W-:Y:S01]  /*3c80*/  FFMA.FTZ R26, R0, R25, R26 ;  /* 0x00000019001a7223 */ /* 0x000fe2000001001a */
[----:B0-----:R0:W3:Y:S01]  /*3c90*/  LDG.E.64 R42, desc[UR16][R20.64] ;  /* 0x00000010142a7981 */ /* 0x0010e2000c1e1b00 */
[C---:B--2---:R-:W-:Y:S01]  /*3ca0*/  FMUL.FTZ R23, R135.reuse, R29 ;  /* 0x0000001d87177220 */ /* 0x044fe20000410000 */
[----:B------:R-:W-:-:S03]  /*3cb0*/  FMUL.FTZ R22, R135, R31 ;  /* 0x0000001f87167220 */ /* 0x000fc60000410000 */
[----:B------:R-:W-:Y:S01]  /*3cc0*/  FFMA.FTZ R23, R134, R31, R23 ;  /* 0x0000001f86177223 */ /* 0x000fe20000010017 */
[----:B-1----:R-:W-:Y:S01]  /*3cd0*/  FMUL.FTZ R142, R142, R35 ;  /* 0x000000238e8e7220 */ /* 0x002fe20000410000 */
[C---:B0-----:R-:W-:Y:S01]  /*3ce0*/  FMUL.FTZ R21, R127.reuse, R27 ;  /* 0x0000001b7f157220 */ /* 0x041fe20000410000 */
[-C--:B------:R-:W-:Y:S01]  /*3cf0*/  FMUL.FTZ R20, R127, R26.reuse ;  /* 0x0000001a7f147220 */ /* 0x080fe20000410000 */
[----:B------:R-:W-:Y:S02]  /*3d00*/  FFMA.FTZ R24, R134, R29, -R22 ;  /* 0x0000001d86187223 */ /* 0x000fe40000010816 */
[C---:B------:R-:W-:Y:S01]  /*3d10*/  FFMA.FTZ R21, R126.reuse, R26, R21 ;  /* 0x0000001a7e157223 */ /* 0x040fe20000010015 */
[----:B------:R-:W-:Y:S01]  /*3d20*/  FFMA.FTZ R20, R126, R27, -R20 ;  /* 0x0000001b7e147223 */ /* 0x000fe20000010814 */
[----:B------:R-:W-:Y:S02]  /*3d30*/  FADD.FTZ R25, RZ, R23 ;  /* 0x00000017ff197221 */ /* 0x000fe40000010000 */
[----:B------:R-:W-:Y:S01]  /*3d40*/  FMUL.FTZ R23, R129, R21 ;  /* 0x0000001581177220 */ /* 0x000fe20000410000 */
[----:B------:R-:W-:Y:S01]  /*3d50*/  FADD.FTZ R24, R97, R24 ;  /* 0x0000001861187221 */ /* 0x000fe20000010000 */
[-C--:B------:R-:W-:Y:S01]  /*3d60*/  FMUL.FTZ R22, R129, R20.reuse ;  /* 0x0000001481167220 */ /* 0x080fe20000410000 */
[C---:B------:R-:W-:Y:S01]  /*3d70*/  FMUL.FTZ R27, R137.reuse, R25 ;  /* 0x00000019891b7220 */ /* 0x040fe20000410000 */
[C---:B------:R-:W-:Y:S01]  /*3d80*/  FFMA.FTZ R23, R128.reuse, R20, -R23 ;  /* 0x0000001480177223 */ /* 0x040fe20000010817 */
[-C--:B------:R-:W-:Y:S01]  /*3d90*/  FMUL.FTZ R26, R137, R24.reuse ;  /* 0x00000018891a7220 */ /* 0x080fe20000410000 */
[----:B------:R-:W-:Y:S01]  /*3da0*/  FFMA.FTZ R22, R128, R21, R22 ;  /* 0x0000001580167223 */ /* 0x000fe20000010016 */
[C---:B------:R-:W-:Y:S01]  /*3db0*/  FFMA.FTZ R24, R136.reuse, R24, -R27 ;  /* 0x0000001888187223 */ /* 0x040fe2000001081b */
[C---:B------:R-:W-:Y:S01]  /*3dc0*/  FMUL.FTZ R21, R131.reuse, R23 ;  /* 0x0000001783157220 */ /* 0x040fe20000410000 */
[----:B------:R-:W-:Y:S01]  /*3dd0*/  FFMA.FTZ R26, R136, R25, R26 ;  /* 0x00000019881a7223 */ /* 0x000fe2000001001a */
[-C--:B------:R-:W-:Y:S01]  /*3de0*/  FMUL.FTZ R20, R131, R22.reuse ;  /* 0x0000001683147220 */ /* 0x080fe20000410000 */
[----:B------:R-:W-:Y:S01]  /*3df0*/  FADD.FTZ R24, R99, R24 ;  /* 0x0000001863187221 */ /* 0x000fe20000010000 */
[C---:B------:R-:W-:Y:S01]  /*3e00*/  FFMA.FTZ R21, R130.reuse, R22, R21 ;  /* 0x0000001682157223 */ /* 0x040fe20000010015 */
[----:B------:R-:W-:Y:S01]  /*3e10*/  FADD.FTZ R26, RZ, R26 ;  /* 0x0000001aff1a7221 */ /* 0x000fe20000010000 */
[----:B------:R-:W-:Y:S01]  /*3e20*/  FFMA.FTZ R20, R130, R23, -R20 ;  /* 0x0000001782147223 */ /* 0x000fe20000010814 */
[----:B------:R-:W-:Y:S01]  /*3e30*/  FMUL.FTZ R27, R139, R24 ;  /* 0x000000188b1b7220 */ /* 0x000fe20000410000 */
[-C--:B------:R-:W-:Y:S01]  /*3e40*/  FMUL.FTZ R23, R133, R21.reuse ;  /* 0x0000001585177220 */ /* 0x080fe20000410000 */
[----:B------:R-:W-:Y:S01]  /*3e50*/  FMUL.FTZ R25, R139, R26 ;  /* 0x0000001a8b197220 */ /* 0x000fe20000410000 */
[----:B------:R-:W-:Y:S01]  /*3e60*/  FMUL.FTZ R22, R133, R20 ;  /* 0x0000001485167220 */ /* 0x000fe20000410000 */
[----:B------:R-:W-:Y:S01]  /*3e70*/  FFMA.FTZ R27, R138, R26, R27 ;  /* 0x0000001a8a1b7223 */ /* 0x000fe2000001001b */
[----:B------:R-:W-:Y:S01]  /*3e80*/  FFMA.FTZ R23, R132, R20, -R23 ;  /* 0x0000001484177223 */ /* 0x000fe20000010817 */
[----:B------:R-:W-:Y:S01]  /*3e90*/  FFMA.FTZ R25, R138, R24, -R25 ;  /* 0x000000188a197223 */ /* 0x000fe20000010819 */
[----:B------:R-:W-:Y:S01]  /*3ea0*/  FFMA.FTZ R22, R132, R21, R22 ;  /* 0x0000001584167223 */ /* 0x000fe20000010016 */
[----:B------:R-:W-:Y:S01]  /*3eb0*/  FADD.FTZ R27, RZ, R27 ;  /* 0x0000001bff1b7221 */ /* 0x000fe20000010000 */
[C---:B------:R-:W-:Y:S01]  /*3ec0*/  FMUL.FTZ R21, R135.reuse, R23 ;  /* 0x0000001787157220 */ /* 0x040fe20000410000 */
[----:B------:R-:W-:Y:S01]  /*3ed0*/  FADD.FTZ R25, R100, R25 ;  /* 0x0000001964197221 */ /* 0x000fe20000010000 */
[-C--:B------:R-:W-:Y:S01]  /*3ee0*/  FMUL.FTZ R20, R135, R22.reuse ;  /* 0x0000001687147220 */ /* 0x080fe20000410000 */
[----:B------:R-:W-:Y:S01]  /*3ef0*/  FMUL.FTZ R29, R142, R27 ;  /* 0x0000001b8e1d7220 */ /* 0x000fe20000410000 */
[----:B------:R-:W-:Y:S01]  /*3f00*/  FFMA.FTZ R21, R134, R22, R21 ;  /* 0x0000001686157223 */ /* 0x000fe20000010015 */
[----:B------:R-:W-:Y:S01]  /*3f10*/  FMUL.FTZ R26, R142, R25 ;  /* 0x000000198e1a7220 */ /* 0x000fe20000410000 */
[----:B------:R-:W-:Y:S01]  /*3f20*/  FFMA.FTZ R20, R134, R23, -R20 ;  /* 0x0000001786147223 */ /* 0x000fe20000010814 */
[C---:B------:R-:W-:Y:S01]  /*3f30*/  FFMA.FTZ R24, R140.reuse, R25, -R29 ;  /* 0x000000198c187223 */ /* 0x040fe2000001081d */
[C---:B------:R-:W-:Y:S01]  /*3f40*/  FMUL.FTZ R23, R137.reuse, R21 ;  /* 0x0000001589177220 */ /* 0x040fe20000410000 */
[----:B------:R-:W-:Y:S01]  /*3f50*/  FFMA.FTZ R26, R140, R27, R26 ;  /* 0x0000001b8c1a7223 */ /* 0x000fe2000001001a */
[-C--:B------:R-:W-:Y:S01]  /*3f60*/  FMUL.FTZ R22, R137, R20.reuse ;  /* 0x0000001489167220 */ /* 0x080fe20000410000 */
[----:B------:R-:W-:Y:S01]  /*3f70*/  FADD.FTZ R24, R101, R24 ;  /* 0x0000001865187221 */ /* 0x000fe20000010000 */
[C---:B------:R-:W-:Y:S01]  /*3f80*/  FFMA.FTZ R23, R136.reuse, R20, -R23 ;  /* 0x0000001488177223 */ /* 0x040fe20000010817 */
[----:B------:R-:W-:Y:S01]  /*3f90*/  FADD.FTZ R26, RZ, R26 ;  /* 0x0000001aff1a7221 */ /* 0x000fe20000010000 */
[----:B------:R-:W-:Y:S01]  /*3fa0*/  FFMA.FTZ R22, R136, R21, R22 ;  /* 0x0000001588167223 */ /* 0x000fe20000010016 */
[----:B------:R-:W-:Y:S01]  /*3fb0*/  FMUL.FTZ R20, R143, R24 ;  /* 0x000000188f147220 */ /* 0x000fe20000410000 */
[----:B------:R-:W-:Y:S01]  /*3fc0*/  FMUL.FTZ R21, R139, R23 ;  /* 0x000000178b157220 */ /* 0x000fe20000410000 */
[----:B------:R-:W-:-:S02]  /*3fd0*/  FMUL.FTZ R27, R143, R26 ;  /* 0x0000001a8f1b7220 */ /* 0x000fc40000410000 */
[----:B------:R-:W-:Y:S01]  /*3fe0*/  FFMA.FTZ R20, R141, R26, R20 ;  /* 0x0000001a8d147223 */ /* 0x000fe20000010014 */
[CC--:B------:R-:W-:Y:S01]  /*3ff0*/  FFMA.FTZ R25, R138.reuse, R22.reuse, R21 ;  /* 0x000000168a197223 */ /* 0x0c0fe20000010015 */
[----:B------:R-:W-:Y:S01]  /*4000*/  FMUL.FTZ R21, R139, R22 ;  /* 0x000000168b157220 */ /* 0x000fe20000410000 */
[----:B------:R-:W-:Y:S01]  /*4010*/  FFMA.FTZ R27, R141, R24, -R27 ;  /* 0x000000188d1b7223 */ /* 0x000fe2000001081b */
[----:B------:R-:W-:Y:S02]  /*4020*/  FADD.FTZ R144, RZ, R20 ;  /* 0x00000014ff907221 */ /* 0x000fe40000010000 */
[----:B------:R-:W-:Y:S01]  /*4030*/  FFMA.FTZ R21, R138, R23, -R21 ;  /* 0x000000178a157223 */ /* 0x000fe20000010815 */
[----:B------:R-:W-:Y:S01]  /*4040*/  FMUL.FTZ R23, R142, R25 ;  /* 0x000000198e177220 */ /* 0x000fe20000410000 */
[----:B------:R-:W-:Y:S01]  /*4050*/  FADD.FTZ R145, R110, R27 ;  /* 0x0000001b6e917221 */ /* 0x000fe20000010000 */
[----:B------:R-:W0:Y:S01]  /*4060*/  SHFL.UP PT, R24, R144, 0x1, RZ ;  /* 0x0420000090187989 */ /* 0x000e2200000e00ff */
[-C--:B------:R-:W-:Y:S01]  /*4070*/  FMUL.FTZ R22, R142, R21.reuse ;  /* 0x000000158e167220 */ /* 0x080fe20000410000 */
[----:B------:R-:W-:-:S02]  /*4080*/  FFMA.FTZ R20, R140, R21, -R23 ;  /* 0x000000158c147223 */ /* 0x000fc40000010817 */
[----:B------:R-:W1:Y:S01]  /*4090*/  SHFL.UP PT, R23, R145, 0x1, RZ ;  /* 0x0420000091177989 */ /* 0x000e6200000e00ff */
[----:B------:R-:W-:Y:S01]  /*40a0*/  FFMA.FTZ R22, R140, R25, R22 ;  /* 0x000000198c167223 */ /* 0x000fe20000010016 */
[----:B------:R-:W-:-:S03]  /*40b0*/  FMUL.FTZ R146, R143, R20 ;  /* 0x000000148f927220 */ /* 0x000fc60000410000 */
[-C--:B------:R-:W-:Y:S01]  /*40c0*/  FMUL.FTZ R147, R143, R22.reuse ;  /* 0x000000168f937220 */ /* 0x080fe20000410000 */
[----:B------:R-:W-:-:S03]  /*40d0*/  FFMA.FTZ R146, R141, R22, R146 ;  /* 0x000000168d927223 */ /* 0x000fc60000010092 */
[----:B------:R-:W-:Y:S02]  /*40e0*/  FFMA.FTZ R147, R141, R20, -R147 ;  /* 0x000000148d937223 */ /* 0x000fe40000010893 */
        /* <DEDUP_REMOVED lines=9> */
[----:B--2---:R-:W-:-:S03]  /*4180*/  FMUL.FTZ R23, R147, R21 ;  /* 0x0000001593177220 */ /* 0x004fc60000410000 */
[----:B------:R-:W1:Y:S01]  /*4190*/  SHFL.UP PT, R24, R145, 0x2, RZ ;  /* 0x0440000091187989 */ /* 0x000e6200000e00ff */
[C---:B------:R-:W-:Y:S01]  /*41a0*/  FMUL.FTZ R22, R146.reuse, R21 ;  /* 0x0000001592167220 */ /* 0x040fe20000410000 */
[----:B----4-:R-:W-:-:S03]  /*41b0*/  @P1 FFMA.FTZ R146, R146, R20, R23 ;  /* 0x0000001492921223 */ /* 0x010fc60000010017 */
[----:B------:R-:W-:Y:S02]  /*41c0*/  @P1 FFMA.FTZ R147, R147, R20, -R22 ;  /* 0x0000001493931223 */ /* 0x000fe40000010816 */
[----:B------:R-:W2:Y:S01]  /*41d0*/  SHFL.UP PT, R21, R146, 0x2, RZ ;  /* 0x0440000092157989 */ /* 0x000ea200000e00ff */
[----:B------:R-:W-:-:S03]  /*41e0*/  ISETP.GE.AND P1, PT, R46, 0x2, PT ;  /* 0x000000022e00780c */ /* 0x000fc60003f26270 */
[----:B------:R-:W4:Y:S01]  /*41f0*/  SHFL.UP PT, R20, R147, 0x2, RZ ;  /* 0x0440000093147989 */ /* 0x000f2200000e00ff */
        /* <DEDUP_REMOVED lines=9> */
[-C--:B----4-:R-:W-:Y:S02]  /*4290*/  @P1 FFMA.FTZ R146, R146, R20.reuse, R23 ;  /* 0x0000001492921223 */ /* 0x090fe40000010017 */
[----:B------:R-:W1:Y:S01]  /*42a0*/  SHFL.UP PT, R24, R145, 0x4, RZ ;  /* 0x0480000091187989 */ /* 0x000e6200000e00ff */
[----:B------:R-:W-:-:S03]  /*42b0*/  @P1 FFMA.FTZ R147, R147, R20, -R22 ;  /* 0x0000001493931223 */ /* 0x000fc60000010816 */
[----:B------:R-:W2:Y:S04]  /*42c0*/  SHFL.UP PT, R21, R146, 0x4, RZ ;  /* 0x0480000092157989 */ /* 0x000ea800000e00ff */
[----:B------:R-:W4:Y:S01]  /*42d0*/  SHFL.UP PT, R20, R147, 0x4, RZ ;  /* 0x0480000093147989 */ /* 0x000f2200000e00ff */
[----:B------:R-:W-:Y:S01]  /*42e0*/  ISETP.GE.AND P1, PT, R46, 0x4, PT ;  /* 0x000000042e00780c */ /* 0x000fe20003f26270 */
[-C--:B0-----:R-:W-:Y:S01]  /*42f0*/  FMUL.FTZ R23, R147, R25.reuse ;  /* 0x0000001993177220 */ /* 0x081fe20000410000 */
[----:B------:R-:W-:-:S03]  /*4300*/  FMUL.FTZ R22, R146, R25 ;  /* 0x0000001992167220 */ /* 0x000fc60000410000 */
[-C--:B-1----:R-:W-:Y:S01]  /*4310*/  FFMA.FTZ R23, R146, R24.reuse, R23 ;  /* 0x0000001892177223 */ /* 0x082fe20000010017 */
[----:B------:R-:W-:-:S07]  /*4320*/  FFMA.FTZ R22, R147, R24, -R22 ;  /* 0x0000001893167223 */ /* 0x000fce0000010816 */
[----:B------:R-:W-:Y:S01]  /*4330*/  @P1 FADD.FTZ R144, R144, R23 ;  /* 0x0000001790901221 */ /* 0x000fe20000010000 */
[-C--:B--2---:R-:W-:Y:S01]  /*4340*/  FMUL.FTZ R23, R147, R21.reuse ;  /* 0x0000001593177220 */ /* 0x084fe20000410000 */
[----:B------:R-:W-:Y:S01]  /*4350*/  @P1 FADD.FTZ R145, R145, R22 ;  /* 0x0000001691911221 */ /* 0x000fe20000010000 */
[C---:B------:R-:W-:Y:S02]  /*4360*/  FMUL.FTZ R22, R146.reuse, R21 ;  /* 0x0000001592167220 */ /* 0x040fe40000410000 */
[----:B------:R-:W0:Y:S01]  /*4370*/  SHFL.UP PT, R24, R144, 0x8, RZ ;  /* 0x0500000090187989 */ /* 0x000e2200000e00ff */
[-C--:B----4-:R-:W-:Y:S01]  /*4380*/  @P1 FFMA.FTZ R146, R146, R20.reuse, R23 ;  /* 0x0000001492921223 */ /* 0x090fe20000010017 */
[----:B------:R-:W-:Y:S02]  /*4390*/  @P1 FFMA.FTZ R147, R147, R20, -R22 ;  /* 0x0000001493931223 */ /* 0x000fe40000010816 */
[----:B------:R-:W1:Y:S04]  /*43a0*/  SHFL.UP PT, R23, R145, 0x8, RZ ;  /* 0x0500000091177989 */ /* 0x000e6800000e00ff */
[----:B------:R-:W2:Y:S04]  /*43b0*/  SHFL.UP PT, R21, R146, 0x8, RZ ;  /* 0x0500000092157989 */ /* 0x000ea800000e00ff */
[----:B------:R-:W4:Y:S01]  /*43c0*/  SHFL.UP PT, R20, R147, 0x8, RZ ;  /* 0x0500000093147989 */ /* 0x000f2200000e00ff */
[----:B------:R-:W-:Y:S01]  /*43d0*/  ISETP.GE.AND P1, PT, R46, 0x8, PT ;  /* 0x000000082e00780c */ /* 0x000fe20003f26270 */
[----:B0-----:R-:W-:-:S04]  /*43e0*/  FMUL.FTZ R25, R147, R24 ;  /* 0x0000001893197220 */ /* 0x001fc80000410000 */
[C---:B-1----:R-:W-:Y:S01]  /*43f0*/  FFMA.FTZ R27, R146.reuse, R23, R25 ;  /* 0x00000017921b7223 */ /* 0x042fe20000010019 */
[C---:B------:R-:W-:Y:S01]  /*4400*/  FMUL.FTZ R24, R146.reuse, R24 ;  /* 0x0000001892187220 */ /* 0x040fe20000410000 */
[-C--:B--2---:R-:W-:Y:S01]  /*4410*/  FMUL.FTZ R25, R147, R21.reuse ;  /* 0x0000001593197220 */ /* 0x084fe20000410000 */
        /* <DEDUP_REMOVED lines=8> */
[----:B------:R-:W2:Y:S04]  /*44a0*/  SHFL.UP PT, R25, R147, 0x10, RZ ;  /* 0x0600000093197989 */ /* 0x000ea800000e00ff */
[----:B------:R-:W4:Y:S01]  /*44b0*/  SHFL.UP PT, R21, R145, 0x10, RZ ;  /* 0x0600000091157989 */ /* 0x000f2200000e00ff */
[----:B------:R-:W-:Y:S01]  /*44c0*/  ISETP.NE.AND P1, PT, R46, 0x1f, PT ;  /* 0x0000001f2e00780c */ /* 0x000fe20003f25270 */
[----:B------:R-:W5:Y:S01]  /*44d0*/  S2UR UR6, SR_CgaCtaId ;  /* 0x00000000000679c3 */ /* 0x000f620000008800 */
[CC--:B0-----:R-:W-:Y:S01]  /*44e0*/  FMUL.FTZ R24, R146.reuse, R20.reuse ;  /* 0x0000001492187220 */ /* 0x0c1fe20000410000 */
[C---:B------:R-:W-:Y:S01]  /*44f0*/  FMUL.FTZ R20, R147.reuse, R20 ;  /* 0x0000001493147220 */ /* 0x040fe20000410000 */
[CC--:B-1----:R-:W-:Y:S01]  /*4500*/  FMUL.FTZ R22, R146.reuse, R23.reuse ;  /* 0x0000001792167220 */ /* 0x0c2fe20000410000 */
[C---:B------:R-:W-:Y:S01]  /*4510*/  FMUL.FTZ R23, R147.reuse, R23 ;  /* 0x0000001793177220 */ /* 0x040fe20000410000 */
[-C--:B--2---:R-:W-:Y:S01]  /*4520*/  FFMA.FTZ R24, R147, R25.reuse, -R24 ;  /* 0x0000001993187223 */ /* 0x084fe20000010818 */
        /* <DEDUP_REMOVED lines=12> */
[----:B------:R-:W-:Y:S08]  /*45f0*/  BAR.SYNC.DEFER_BLOCKING 0x0 ;  /* 0x0000000000007b1d */ /* 0x000ff00000010000 */
[----:B------:R-:W0:Y:S04]  /*4600*/  LDS.128 R28, [UR4+0x1090] ;  /* 0x00109004ff1c7984 */ /* 0x000e280008000c00 */
[----:B------:R-:W1:Y:S01]  /*4610*/  LDS.128 R32, [UR4+0x10a0] ;  /* 0x0010a004ff207984 */ /* 0x000e620008000c00 */
[----:B------:R-:W-:-:S02]  /*4620*/  ISETP.GE.AND P1, PT, R46, 0x10, PT ;  /* 0x000000102e00780c */ /* 0x000fc40003f26270 */
[----:B------:R-:W-:Y:S02]  /*4630*/  ISETP.GE.U32.AND P2, PT, R64, 0x20, PT ;  /* 0x000000204000780c */ /* 0x000fe40003f46070 */
[----:B------:R-:W-:Y:S01]  /*4640*/  FSEL R147, R147, R24, !P1 ;  /* 0x0000001893937208 */ /* 0x000fe20004800000 */
[-C--:B---3--:R-:W-:Y:S01]  /*4650*/  FMUL.FTZ R24, R40, R43.reuse ;  /* 0x0000002b28187220 */ /* 0x088fe20000410000 */
[----:B------:R-:W-:Y:S01]  /*4660*/  FSEL R148, R145, R26, !P1 ;  /* 0x0000001a91947208 */ /* 0x000fe20004800000 */
[C---:B------:R-:W-:Y:S01]  /*4670*/  FMUL.FTZ R145, R41.reuse, R43 ;  /* 0x0000002b29917220 */ /* 0x040fe20000410000 */
[----:B------:R-:W-:Y:S01]  /*4680*/  FSEL R146, R146, R25, !P1 ;  /* 0x0000001992927208 */ /* 0x000fe20004800000 */
[-C--:B------:R-:W-:Y:S01]  /*4690*/  FFMA.FTZ R41, R41, R42.reuse, R24 ;  /* 0x0000002a29297223 */ /* 0x080fe20000010018 */
[----:B------:R-:W-:Y:S01]  /*46a0*/  FSEL R144, R144, R27, !P1 ;  /* 0x0000001b90907208 */ /* 0x000fe20004800000 */
[----:B------:R-:W-:Y:S01]  /*46b0*/  FFMA.FTZ R40, R40, R42, -R145 ;  /* 0x0000002a28287223 */ /* 0x000fe20000010891 */
[----:B------:R-:W-:Y:S01]  /*46c0*/  ISETP.NE.AND P1, PT, R111, 0x1, PT ;  /* 0x000000016f00780c */ /* 0x000fe20003f25270 */
[----:B------:R2:W3:Y:S01]  /*46d0*/  SHFL.UP PT, R26, R147, 0x1, RZ ;  /* 0x04200000931a7989 */ /* 0x0004e200000e00ff */
[----:B------:R-:W-:Y:S03]  /*46e0*/  BSSY.RECONVERGENT B0, `(.L_x_1017) ;  /* 0x0000033000007945 */ /* 0x000fe60003800200 */
[----:B------:R2:W4:Y:S04]  /*46f0*/  SHFL.UP PT, R27, R146, 0x1, RZ ;  /* 0x04200000921b7989 */ /* 0x00052800000e00ff */
[----:B------:R2:W2:Y:S04]  /*4700*/  SHFL.UP PT, R43, R148, 0x1, RZ ;  /* 0x04200000942b7989 */ /* 0x0004a800000e00ff */
[----:B------:R-:W2:Y:S01]  /*4710*/  SHFL.UP PT, R144, R144, 0x1, RZ ;  /* 0x0420000090907989 */ /* 0x000ea200000e00ff */
[----:B0-----:R-:W-:Y:S01]  /*4720*/  FSEL R67, R28, R67, !P1 ;  /* 0x000000431c437208 */ /* 0x001fe20004800000 */
[-C--:B-1----:R-:W-:Y:S01]  /*4730*/  FMUL.FTZ R25, R29, R33.reuse ;  /* 0x000000211d197220 */ /* 0x082fe20000410000 */
[-C--:B------:R-:W-:Y:S01]  /*4740*/  FMUL.FTZ R145, R31, R33.reuse ;  /* 0x000000211f917220 */ /* 0x080fe20000410000 */
[----:B------:R-:W-:-:S02]  /*4750*/  FMUL.FTZ R24, R30, R33 ;  /* 0x000000211e187220 */ /* 0x000fc40000410000 */
[CC--:B------:R-:W-:Y:S01]  /*4760*/  FFMA.FTZ R25, R28.reuse, R32.reuse, -R25 ;  /* 0x000000201c197223 */ /* 0x0c0fe20000010819 */
[----:B------:R-:W-:Y:S01]  /*4770*/  FMUL.FTZ R28, R28, R33 ;  /* 0x000000211c1c7220 */ /* 0x000fe20000410000 */
[CC--:B------:R-:W-:Y:S01]  /*4780*/  FFMA.FTZ R145, R30.reuse, R32.reuse, -R145 ;  /* 0x000000201e917223 */ /* 0x0c0fe20000010891 */
[-C--:B------:R-:W-:Y:S01]  /*4790*/  FFMA.FTZ R24, R31, R32.reuse, R24 ;  /* 0x000000201f187223 */ /* 0x080fe20000010018 */
[----:B------:R-:W-:Y:S01]  /*47a0*/  FSEL R69, R30, R69, !P1 ;  /* 0x000000451e457208 */ /* 0x000fe20004800000 */
[----:B------:R-:W-:Y:S01]  /*47b0*/  FFMA.FTZ R28, R29, R32, R28 ;  /* 0x000000201d1c7223 */ /* 0x000fe2000001001c */
[----:B------:R-:W-:Y:S01]  /*47c0*/  FSEL R68, R31, R68, !P1 ;  /* 0x000000441f447208 */ /* 0x000fe20004800000 */
[----:B------:R-:W-:Y:S01]  /*47d0*/  FADD.FTZ R34, R34, R145 ;  /* 0x0000009122227221 */ /* 0x000fe20000010000 */
[----:B------:R-:W-:Y:S01]  /*47e0*/  FSEL R70, R29, R70, !P1 ;  /* 0x000000461d467208 */ /* 0x000fe20004800000 */
[----:B------:R-:W-:Y:S01]  /*47f0*/  FADD.FTZ R24, R35, R24 ;  /* 0x0000001823187221 */ /* 0x000fe20000010000 */
[----:B---34-:R-:W-:Y:S06]  /*4800*/  @!P2 BRA `(.L_x_1018) ;  /* 0x000000000040a947 */ /* 0x018fec0003800000 */
        /* <DEDUP_REMOVED lines=8> */
[----:B--2---:R-:W-:Y:S01]  /*4890*/  FADD.FTZ R29, R144, R29 ;  /* 0x0000001d901d7221 */ /* 0x004fe20000010000 */
[----:B------:R-:W-:Y:S01]  /*48a0*/  FADD.FTZ R30, R43, R30 ;  /* 0x0000001e2b1e7221 */ /* 0x000fe20000010000 */
[----:B------:R-:W-:-:S04]  /*48b0*/  ISETP.NE.AND P1, PT, R46, RZ, PT ;  /* 0x000000ff2e00720c */ /* 0x000fc80003f25270 */
[----:B------:R-:W-:Y:S02]  /*48c0*/  FSEL R26, R67, R24, !P1 ;  /* 0x00000018431a7208 */ /* 0x000fe40004800000 */
[----:B------:R-:W-:Y:S02]  /*48d0*/  FSEL R27, R70, R27, !P1 ;  /* 0x0000001b461b7208 */ /* 0x000fe40004800000 */
[----:B------:R-:W-:Y:S02]  /*48e0*/  FSEL R43, R69, R30, !P1 ;  /* 0x0000001e452b7208 */ /* 0x000fe40004800000 */
[----:B------:R-:W-:Y:S01]  /*48f0*/  FSEL R144, R68, R29, !P1 ;  /* 0x0000001d44907208 */ /* 0x000fe20004800000 */
[----:B------:R-:W-:Y:S06]  /*4900*/  BRA `(.L_x_1019) ;  /* 0x0000000000407947 */ /* 0x000fec0003800000 */
.L_x_1018:
[----:B------:R-:W-:Y:S01]  /*4910*/  ISETP.NE.AND P1, PT, R46, RZ, PT ;  /* 0x000000ff2e00720c */ /* 0x000fe20003f25270 */
[C---:B------:R-:W-:Y:S01]  /*4920*/  FMUL.FTZ R32, R28.reuse, R23 ;  /* 0x000000171c207220 */ /* 0x040fe20000410000 */
[----:B------:R-:W-:-:S03]  /*4930*/  FMUL.FTZ R30, R28, R21 ;  /* 0x000000151c1e7220 */ /* 0x000fc60000410000 */
[-C--:B------:R-:W-:Y:S01]  /*4940*/  FFMA.FTZ R29, R25, R22.reuse, -R32 ;  /* 0x00000016191d7223 */ /* 0x080fe20000010820 */
[C---:B------:R-:W-:Y:S01]  /*4950*/  FMUL.FTZ R32, R28.reuse, R22 ;  /* 0x000000161c207220 */ /* 0x040fe20000410000 */
[----:B------:R-:W-:-:S03]  /*4960*/  FMUL.FTZ R28, R28, R20 ;  /* 0x000000141c1c7220 */ /* 0x000fc60000410000 */
[----:B------:R-:W-:-:S03]  /*4970*/  FFMA.FTZ R31, R25, R23, R32 ;  /* 0x00000017191f7223 */ /* 0x000fc60000010020 */
[----:B------:R0:W-:Y:S01]  /*4980*/  @!P1 STS.128 [UR4+0x10c0], R20 ;  /* 0x0010c014ff009988 */ /* 0x0001e20008000c04 */
[----:B--2---:R-:W-:Y:S02]  /*4990*/  @!P1 MOV R43, R22 ;  /* 0x00000016002b9202 */ /* 0x004fe40000000f00 */
[-C--:B------:R-:W-:Y:S02]  /*49a0*/  @!P1 MOV R26, R20.reuse ;  /* 0x00000014001a9202 */ /* 0x080fe40000000f00 */
[----:B------:R-:W-:Y:S02]  /*49b0*/  @!P1 MOV R27, R21 ;  /* 0x00000015001b9202 */ /* 0x000fe40000000f00 */
[----:B------:R-:W-:Y:S01]  /*49c0*/  @!P1 MOV R144, R23 ;  /* 0x0000001700909202 */ /* 0x000fe20000000f00 */
[C---:B0-----:R-:W-:Y:S01]  /*49d0*/  FFMA.FTZ R20, R25.reuse, R20, -R30 ;  /* 0x0000001419147223 */ /* 0x041fe2000001081e */
[----:B------:R-:W-:Y:S01]  /*49e0*/  FFMA.FTZ R21, R25, R21, R28 ;  /* 0x0000001519157223 */ /* 0x000fe2000001001c */
[----:B------:R-:W-:Y:S01]  /*49f0*/  FADD.FTZ R22, R34, R29 ;  /* 0x0000001d22167221 */ /* 0x000fe20000010000 */
[----:B------:R-:W-:-:S07]  /*4a00*/  FADD.FTZ R23, R24, R31 ;  /* 0x0000001f18177221 */ /* 0x000fce0000010000 */
.L_x_1019:
[----:B------:R-:W-:Y:S05]  /*4a10*/  BSYNC.RECONVERGENT B0 ;  /* 0x0000000000007941 */ /* 0x000fea0003800200 */
.L_x_1017:
        /* <DEDUP_REMOVED lines=115> */
.L_x_1021:
[----:B------:R-:W-:Y:S05]  /*5150*/  BSYNC.RECONVERGENT B0 ;  /* 0x0000000000007941 */ /* 0x000fea0003800200 */
.L_x_1020:
[----:B------:R-:W-:Y:S01]  /*5160*/  IADD3 R108, PT, PT, R108, 0x1, RZ ;  /* 0x000000016c6c7810 */ /* 0x000fe20007ffe0ff */
[C---:B-1----:R-:W-:Y:S01]  /*5170*/  FMUL.FTZ R21, R41.reuse, R26 ;  /* 0x0000001a29157220 */ /* 0x042fe20000410000 */
[C---:B------:R-:W-:Y:S01]  /*5180*/  FMUL.FTZ R28, R41.reuse, R28 ;  /* 0x0000001c291c7220 */ /* 0x040fe20000410000 */
[C---:B------:R-:W-:Y:S01]  /*5190*/  FMUL.FTZ R0, R41.reuse, R0 ;  /* 0x0000000029007220 */ /* 0x040fe20000410000 */
[----:B------:R-:W-:Y:S01]  /*51a0*/  ISETP.NE.AND P1, PT, R108, RZ, PT ;  /* 0x000000ff6c00720c */ /* 0x000fe20003f25270 */
[----:B------:R-:W-:Y:S01]  /*51b0*/  FADD.FTZ R20, RZ, R143 ;  /* 0x0000008fff147221 */ /* 0x000fe20000010000 */
[C---:B------:R-:W-:Y:S01]  /*51c0*/  FFMA.FTZ R21, R40.reuse, R27, -R21 ;  /* 0x0000001b28157223 */ /* 0x040fe20000010815 */
[C---:B------:R-:W-:Y:S01]  /*51d0*/  FFMA.FTZ R28, R40.reuse, R29, -R28 ;  /* 0x0000001d281c7223 */ /* 0x040fe2000001081c */
        /* <DEDUP_REMOVED lines=52> */
.L_x_1016:
        /* <DEDUP_REMOVED lines=35> */
.L_x_1024:
        /* <DEDUP_REMOVED lines=11> */
.L_x_4968:


//--------------------- .text._Z25selective_scan_fwd_kernelI32Selective_Scan_fwd_kernel_traitsILi64ELi16ELi1ELb1ELb0ELb0ELb1EfN3c107complexIfEEEEv13SSMParamsBase --------------------------
	.section	.text._Z25selective_scan_fwd_kernelI32Selective_Scan_fwd_kernel_traitsILi64ELi16ELi1ELb1ELb0ELb0ELb1EfN3c107complexIfEEEEv13SSMParamsBase,"ax",@progbits
	.align	128
        .global         _Z25selective_scan_fwd_kernelI32Selective_Scan_fwd_kernel_traitsILi64ELi16ELi1ELb1ELb0ELb0ELb1EfN3c107complexIfEEEEv13SSMParamsBase
        .type           _Z25selective_scan_fwd_kernelI32Selective_Scan_fwd_kernel_traitsILi64ELi16ELi1ELb1ELb0ELb0ELb1EfN3c107complexIfEEEEv13SSMParamsBase,@function
        .size           _Z25selective_scan_fwd_kernelI32Selective_Scan_fwd_kernel_traitsILi64ELi16ELi1ELb1ELb0ELb0ELb1EfN3c107complexIfEEEEv13SSMParamsBase,(.L_x_4969 - _Z25selective_scan_fwd_kernelI32Selective_Scan_fwd_kernel_traitsILi64ELi16ELi1ELb1ELb0ELb0ELb1EfN3c107complexIfEEEEv13SSMParamsBase)
        .other          _Z25selective_scan_fwd_kernelI32Selective_Scan_fwd_kernel_traitsILi64ELi16ELi1ELb1ELb0ELb0ELb1EfN3c107complexIfEEEEv13SSMParamsBase,@"STO_CUDA_ENTRY STV_DEFAULT"
_Z25selective_scan_fwd_kernelI32Selective_Scan_fwd_kernel_traitsILi64ELi16ELi1ELb1ELb0ELb0ELb1EfN3c107complexIfEEEEv13SSMParamsBase:
.text._Z25selective_scan_fwd_kernelI32Selective_Scan_fwd_kernel_traitsILi64ELi16ELi1ELb1ELb0ELb0ELb1EfN3c107complexIfEEEEv13SSMParamsBase:
        /* <DEDUP_REMOVED lines=80> */
.L_x_1064:
        /* <DEDUP_REMOVED lines=85> */
.L_x_1026:
[----:B------:R-:W-:Y:S05]  /*0a50*/  BSYNC.RECONVERGENT B0 ;  /* 0x0000000000007941 */ /* 0x000fea0003800200 */
.L_x_1025:
        /* <DEDUP_REMOVED lines=36> */
.L_x_1028:
[----:B------:R-:W-:Y:S05]  /*0ca0*/  BSYNC.RECONVERGENT B0 ;  /* 0x0000000000007941 */ /* 0x000fea0003800200 */
.L_x_1027:
        /* <DEDUP_REMOVED lines=34> */
.L_x_1030:
[----:B------:R-:W-:Y:S05]  /*0ed0*/  BSYNC.RECONVERGENT B0 ;  /* 0x0000000000007941 */ /* 0x000fea0003800200 */
.L_x_1029:
        /* <DEDUP_REMOVED lines=36> */
.L_x_1032:
[----:B------:R-:W-:Y:S05]  /*1120*/  BSYNC.RECONVERGENT B0 ;  /* 0x0000000000007941 */ /* 0x000fea0003800200 */
.L_x_1031:
        /* <DEDUP_REMOVED lines=34> */
.L_x_1034:
[----:B------:R-:W-:Y:S05]  /*1350*/  BSYNC.RECONVERGENT B0 ;  /* 0x0000000000007941 */ /* 0x000fea0003800200 */
.L_x_1033:
        /* <DEDUP_REMOVED lines=36> */
.L_x_1036:
[----:B------:R-:W-:Y:S05]  /*15a0*/  BSYNC.RECONVERGENT B0 ;  /* 0x0000000000007941 */ /* 0x000fea0003800200 */
.L_x_1035:
        /* <DEDUP_REMOVED lines=34> */
.L_x_1038:
[----:B------:R-:W-:Y:S05]  /*17d0*/  BSYNC.RECONVERGENT B0 ;  /* 0x0000000000007941 */ /* 0x000fea0003800200 */
.L_x_1037:
        /* <DEDUP_REMOVED lines=36> */
.L_x_1040:
[----:B------:R-:W-:Y:S05]  /*1a20*/  BSYNC.RECONVERGENT B0 ;  /* 0x0000000000007941 */ /* 0x000fea0003800200 */
.L_x_1039:
        /* <DEDUP_REMOVED lines=34> */
.L_x_1042:
[----:B------:R-:W-:Y:S05]  /*1c50*/  BSYNC.RECONVERGENT B0 ;  /* 0x0000000000007941 */ /* 0x000fea0003800200 */
.L_x_1041:
        /* <DEDUP_REMOVED lines=39> */
.L_x_1044:
[----:B------:R-:W-:Y:S05]  /*1ed0*/  BSYNC.RECONVERGENT B0 ;  /* 0x0000000000007941 */ /* 0x000fea0003800200 */
.L_x_1043:
        /* <DEDUP_REMOVED lines=39> */
.L_x_1046:
[----:B------:R-:W-:Y:S05]  /*2150*/  BSYNC.RECONVERGENT B0 ;  /* 0x0000000000007941 */ /* 0x000fea0003800200 */
.L_x_1045:
        /* <DEDUP_REMOVED lines=44> */
.L_x_1048:
[----:B------:R-:W-:Y:S05]  /*2420*/  BSYNC.RECONVERGENT B0 ;  /* 0x0000000000007941 */ /* 0x000fea0003800200 */
.L_x_1047:
        /* <DEDUP_REMOVED lines=32> */
.L_x_1050:
[----:B------:R-:W-:Y:S05]  /*2630*/  BSYNC.RECONVERGENT B0 ;  /* 0x0000000000007941 */ /* 0x000fea0003800200 */
.L_x_1049:
        /* <DEDUP_REMOVED lines=32> */
.L_x_1052:
[----:B------:R-:W-:Y:S05]  /*2840*/  BSYNC.RECONVERGENT B0 ;  /* 0x0000000000007941 */ /* 0x000fea0003800200 */
.L_x_1051:
        /* <DEDUP_REMOVED lines=32> */
.L_x_1054:
[----:B------:R-:W-:Y:S05]  /*2a50*/  BSYNC.RECONVERGENT B0 ;  /* 0x0000000000007941 */ /* 0x000fea0003800200 */
.L_x_1053:
        /* <DEDUP_REMOVED lines=32> */
.L_x_1056:
[----:B------:R-:W-:Y:S05]  /*2c60*/  BSYNC.RECONVERGENT B0 ;  /* 0x0000000000007941 */ /* 0x000fea0003800200 */
.L_x_1055:
        /* <DEDUP_REMOVED lines=37> */
.L_x_1063:
        /* <DEDUP_REMOVED lines=421> */
.L_x_1059:
        /* <DEDUP_REMOVED lines=16> */
.L_x_1060:
[----:B------:R-:W-:Y:S05]  /*4a10*/  BSYNC.RECONVERGENT B0 ;  /* 0x0000000000007941 */ /* 0x000fea0003800200 */
.L_x_1058:
        /* <DEDUP_REMOVED lines=115> */
.L_x_1062:
[----:B------:R-:W-:Y:S05]  /*5150*/  BSYNC.RECONVERGENT B0 ;  /* 0x0000000000007941 */ /* 0x000fea0003800200 */
.L_x_1061:
        /* <DEDUP_REMOVED lines=60> */
.L_x_1057:
        /* <DEDUP_REMOVED lines=179> */
.L_x_1065:
        /* <DEDUP_REMOVED lines=11> */
.L_x_4969:


//--------------------- .text._Z25selective_scan_fwd_kernelI32Selective_Scan_fwd_kernel_traitsILi64ELi16ELi1ELb1ELb0ELb1ELb0EfN3c107complexIfEEEEv13SSMParamsBase --------------------------
	.section	.text._Z25selective_scan_fwd_kernelI32Selective_Scan_fwd_kernel_traitsILi64ELi16ELi1ELb1ELb0ELb1ELb0EfN3c107complexIfEEEEv13SSMParamsBase,"ax",@progbits
	.align	128
        .global         _Z25selective_scan_fwd_kernelI32Selective_Scan_fwd_kernel_traitsILi64ELi16ELi1ELb1ELb0ELb1ELb0EfN3c107complexIfEEEEv13SSMParamsBase
        .type           _Z25selective_scan_fwd_kernelI32Selective_Scan_fwd_kernel_traitsILi64ELi16ELi1ELb1ELb0ELb1ELb0EfN3c107complexIfEEEEv13SSMParamsBase,@function
        .size           _Z25selective_scan_fwd_kernelI32Selective_Scan_fwd_kernel_traitsILi64ELi16ELi1ELb1ELb0ELb1ELb0EfN3c107complexIfEEEEv13SSMParamsBase,(.L_x_4970 - _Z25selective_scan_fwd_kernelI32Selective_Scan_fwd_kernel_traitsILi64ELi16ELi1ELb1ELb0ELb1ELb0EfN3c107complexIfEEEEv13SSMParamsBase)
        .other          _Z25selective_scan_fwd_kernelI32Selective_Scan_fwd_kernel_traitsILi64ELi16ELi1ELb1ELb0ELb1ELb0EfN3c107complexIfEEEEv13SSMParamsBase,@"STO_CUDA_ENTRY STV_DEFAULT"
_Z25selective_scan_fwd_kernelI32Selective_Scan_fwd_kernel_traitsILi64ELi16ELi1ELb1ELb0ELb1ELb0EfN3c107complexIfEEEEv13SSMParamsBase:
.text._Z25selective_scan_fwd_kernelI32Selective_Scan_fwd_kernel_traitsILi64ELi16ELi1ELb1ELb0ELb1ELb0EfN3c107complexIfEEEEv13SSMParamsBase:
[----:B------:R-:W-:Y:S01]  /*0000*/  LDC R1, c[0x0][0x37c] ;  /* 0x0000df00ff017b82 */ /* 0x000fe20000000800 */
[----:B------:R-:W0:Y:S07]  /*0010*/  LDCU UR29, c[0x0][0x398] ;  /* 0x00007300ff1d77ac */ /* 0x000e2e0008000800 */
[----:B------:R-:W1:Y:S01]  /*0020*/  S2UR UR27, SR_CTAID.Y ;  /* 0x00000000001b79c3 */ /* 0x000e620000002600 */
[----:B------:R-:W2:Y:S01]  /*0030*/  LDCU.128 UR4, c[0x0][0x450] ;  /* 0x00008a00ff0477ac */ /* 0x000ea20008000c00 */
[----:B------:R-:W3:Y:S01]  /*0040*/  LDCU.64 UR8, c[0x0][0x470] ;  /* 0x00008e00ff0877ac */ /* 0x000ee20008000a00 */
[----:B------:R-:W4:Y:S05]  /*0050*/  LDCU.64 UR24, c[0x0][0x358] ;  /* 0x00006b00ff1877ac */ /* 0x000f2a0008000a00 */
[----:B------:R-:W4:Y:S01]  /*0060*/  S2UR UR28, SR_CTAID.X ;  /* 0x00000000001c79c3 */ /* 0x000f220000002500 */
[----:B------:R-:W4:Y:S01]  /*0070*/  LDCU UR33, c[0x0][0x394] ;  /* 0x00007280ff2177ac */ /* 0x000f220008000800 */
[----:B0-----:R-:W-:Y:S01]  /*0080*/  MOV R0, UR29 ;  /* 0x0000001d00007c02 */ /* 0x001fe20008000f00 */
[----:B------:R-:W0:Y:S03]  /*0090*/  LDCU.128 UR12, c[0x0][0x400] ;  /* 0x00008000ff0c77ac */ /* 0x000e260008000c00 */
        /* <DEDUP_REMOVED lines=16> */
[----:B------:R-:W-:Y:S02]  /*01a0*/  MOV R4, UR8 ;  /* 0x0000000800047c02 */ /* 0x000fe40008000f00 */
[----:B------:R-:W-:-:S03]  /*01b0*/  MOV R3, UR7 ;  /* 0x0000000700037c02 */ /* 0x000fc60008000f00 */
[----:B------:R-:W-:Y:S02]  /*01c0*/  MOV R5, UR9 ;  /* 0x0000000900057c02 */ /* 0x000fe40008000f00 */
[----:B----4-:R-:W5:Y:S01]  /*01d0*/  @P1 LDG.E R2, desc[UR24][R2.64] ;  /* 0x0000001802021981 */ /* 0x010f62000c1e1900 */
[----:B--2---:R-:W-:-:S03]  /*01e0*/  IADD3 R6, PT, PT, R0, 0xffffffe, RZ ;  /* 0x0ffffffe00067810 */ /* 0x004fc60007ffe0ff */
[----:B------:R1:W5:Y:S01]  /*01f0*/  @P2 LDG.E R4, desc[UR24][R4.64] ;  /* 0x0000001804042981 */ /* 0x000362000c1e1900 */
[----:B------:R2:W4:Y:S01]  /*0200*/  F2I.FTZ.U32.TRUNC.NTZ R7, R6 ;  /* 0x0000000600077305 */ /* 0x000522000021f000 */
[----:B------:R-:W-:Y:S02]  /*0210*/  UISETP.NE.AND UP0, UPT, UR29, URZ, UPT ;  /* 0x000000ff1d00728c */ /* 0x000fe4000bf05270 */
[----:B0-----:R-:W-:-:S04]  /*0220*/  UIMAD.WIDE.U32 UR20, UR28, UR12, URZ ;  /* 0x0000000c1c1472a5 */ /* 0x001fc8000f8e00ff */
[----:B------:R-:W-:Y:S01]  /*0230*/  UIMAD UR13, UR28, UR13, UR21 ;  /* 0x0000000d1c0d72a4 */ /* 0x000fe2000f8e0215 */
[----:B--2---:R-:W-:Y:S01]  /*0240*/  HFMA2 R6, -RZ, RZ, 0, 0 ;  /* 0x00000000ff067431 */ /* 0x004fe200000001ff */
[----:B-1----:R-:W-:Y:S01]  /*0250*/  IABS R5, UR27 ;  /* 0x0000001b00057c13 */ /* 0x002fe20008000000 */
[----:B------:R-:W-:Y:S02]  /*0260*/  UMOV UR12, UR20 ;  /* 0x00000014000c7c82 */ /* 0x000fe40008000000 */
[----:B------:R-:W-:Y:S01]  /*0270*/  UIMAD.WIDE.U32 UR12, UR27, UR14, UR12 ;  /* 0x0000000e1b0c72a5 */ /* 0x000fe2000f8e000c */
[----:B------:R-:W-:Y:S02]  /*0280*/  R2UR UR8, R5 ;  /* 0x00000000050872ca */ /* 0x000fe400000e0000 */
[----:B----4-:R-:W-:Y:S02]  /*0290*/  R2UR UR7, R7 ;  /* 0x00000000070772ca */ /* 0x010fe400000e0000 */
[----:B------:R-:W-:-:S02]  /*02a0*/  IADD3 R8, PT, PT, RZ, -R7, RZ ;  /* 0x80000007ff087210 */ /* 0x000fc40007ffe0ff */
[----:B------:R-:W-:-:S03]  /*02b0*/  R2UR UR6, R6 ;  /* 0x00000000060672ca */ /* 0x000fc600000e0000 */
[----:B------:R-:W-:-:S10]  /*02c0*/  IMAD R3, R8, R9, RZ ;  /* 0x0000000908037224 */ /* 0x000fd400078e02ff */
[----:B------:R-:W-:-:S05]  /*02d0*/  IMAD.HI.U32 R3, R7, R3, UR6 ;  /* 0x0000000607037e27 */ /* 0x000fca000f8e0003 */
[----:B------:R-:W-:-:S13]  /*02e0*/  R2UR UR6, R3 ;  /* 0x00000000030672ca */ /* 0x000fda00000e0000 */
[----:B------:R-:W-:-:S07]  /*02f0*/  UIMAD.WIDE.U32 UR6, UR6, UR8, URZ ;  /* 0x00000008060672a5 */ /* 0x000fce000f8e00ff */
[----:B------:R-:W-:Y:S02]  /*0300*/  UMOV UR26, UR7 ;  /* 0x00000007001a7c82 */ /* 0x000fe40008000000 */
[----:B------:R-:W-:Y:S02]  /*0310*/  IADD3 R0, PT, PT, RZ, -UR26, RZ ;  /* 0x8000001aff007c10 */ /* 0x000fe4000fffe0ff */
[----:B------:R-:W0:Y:S03]  /*0320*/  LDCU.64 UR6, c[0x0][0x3d0] ;  /* 0x00007a00ff0677ac */ /* 0x000e260008000a00 */
[----:B------:R-:W-:Y:S01]  /*0330*/  IMAD R0, R9, R0, UR8 ;  /* 0x0000000809007e24 */ /* 0x000fe2000f8e0200 */
[----:B------:R-:W-:-:S04]  /*0340*/  ULOP3.LUT UR8, UR27, UR29, URZ, 0x3c, !UPT ;  /* 0x0000001d1b087292 */ /* 0x000fc8000f8e3cff */
[----:B------:R-:W-:Y:S01]  /*0350*/  ISETP.GT.U32.AND P0, PT, R9, R0, PT ;  /* 0x000000000900720c */ /* 0x000fe20003f04070 */
[----:B0-----:R-:W-:-:S12]  /*0360*/  UIMAD.WIDE.U32 UR22, UR28, UR6, URZ ;  /* 0x000000061c1672a5 */ /* 0x001fd8000f8e00ff */
[----:B------:R-:W-:Y:S01]  /*0370*/  VOTEU.ANY UP2, P0 ;  /* 0x0000000000ff7886 */ /* 0x000fe20000040100 */
[----:B------:R-:W-:Y:S01]  /*0380*/  PLOP3.LUT P0, PT, PT, PT, UP2, 0x80, 0x8 ;  /* 0x000000000008781c */ /* 0x000fe20003f0f028 */
[----:B------:R-:W-:Y:S02]  /*0390*/  UIMAD UR23, UR28, UR7, UR23 ;  /* 0x000000071c1772a4 */ /* 0x000fe4000f8e0217 */
[----:B---3--:R-:W-:Y:S02]  /*03a0*/  UIMAD.WIDE.U32 UR6, UR28, UR16, URZ ;  /* 0x000000101c0672a5 */ /* 0x008fe4000f8e00ff */
[----:B------:R-:W-:Y:S02]  /*03b0*/  @!UP2 UIADD3 UR26, UPT, UPT, UR26, 0x1, URZ ;  /* 0x000000011a1aa890 */ /* 0x000fe4000fffe0ff */
[----:B------:R-:W-:Y:S02]  /*03c0*/  UISETP.GE.AND UP2, UPT, UR8, URZ, UPT ;  /* 0x000000ff0800728c */ /* 0x000fe4000bf46270 */
[----:B------:R-:W-:Y:S01]  /*03d0*/  UIMAD UR7, UR28, UR17, UR7 ;  /* 0x000000111c0772a4 */ /* 0x000fe2000f8e0207 */
[----:B------:R-:W0:Y:S03]  /*03e0*/  LDCU.128 UR8, c[0x0][0x460] ;  /* 0x00008c00ff0877ac */ /* 0x000e260008000c00 */
[----:B------:R-:W-:Y:S01]  /*03f0*/  @!P0 IADD3 R0, PT, PT, R0, -R9, RZ ;  /* 0x8000000900008210 */ /* 0x000fe20007ffe0ff */
[----:B------:R-:W-:-:S03]  /*0400*/  UIMAD.WIDE.U32 UR6, UR27, UR18, UR6 ;  /* 0x000000121b0672a5 */ /* 0x000fc6000f8e0006 */
[----:B------:R-:W-:Y:S01]  /*0410*/  ISETP.GE.U32.AND P0, PT, R0, R9, PT ;  /* 0x000000090000720c */ /* 0x000fe20003f06070 */
[----:B------:R-:W-:Y:S02]  /*0420*/  UIMAD UR18, UR27, UR15, UR13 ;  /* 0x0000000f1b1272a4 */ /* 0x000fe4000f8e020d */
[----:B------:R-:W-:-:S10]  /*0430*/  UIMAD UR19, UR27, UR19, UR7 ;  /* 0x000000131b1372a4 */ /* 0x000fd4000f8e0207 */
[----:B------:R-:W-:-:S05]  /*0440*/  VOTEU.ANY UP1, P0 ;  /* 0x0000000000ff7886 */ /* 0x000fca0000020100 */
[----:B------:R-:W-:Y:S02]  /*0450*/  @UP1 UIADD3 UR26, UPT, UPT, UR26, 0x1, URZ ;  /* 0x000000011a1a1890 */ /* 0x000fe4000fffe0ff */
[----:B------:R-:W-:Y:S02]  /*0460*/  UISETP.GE.AND UP1, UPT, UR33, 0x1, UPT ;  /* 0x000000012100788c */ /* 0x000fe4000bf26270 */
[----:B------:R-:W-:Y:S02]  /*0470*/  @!UP2 UIADD3 UR26, UPT, UPT, -UR26, URZ, URZ ;  /* 0x000000ff1a1aa290 */ /* 0x000fe4000fffe1ff */
[----:B------:R-:W-:Y:S02]  /*0480*/  @!UP0 ULOP3.LUT UR26, URZ, UR29, URZ, 0x33, !UPT ;  /* 0x0000001dff1a8292 */ /* 0x000fe4000f8e33ff */
[----:B------:R-:W-:Y:S02]  /*0490*/  PLOP3.LUT P0, PT, PT, PT, UP1, 0x80, 0x8 ;  /* 0x000000000008781c */ /* 0x000fe40003f0f018 */
[----:B------:R-:W-:-:S02]  /*04a0*/  USHF.R.S32.HI UR16, URZ, 0x1f, UR26 ;  /* 0x0000001fff107899 */ /* 0x000fc4000801141a */
[----:B------:R-:W-:Y:S02]  /*04b0*/  UIMAD.WIDE.U32 UR14, UR26, UR30, UR22 ;  /* 0x0000001e1a0e72a5 */ /* 0x000fe4000f8e0016 */
[----:B------:R-:W-:-:S04]  /*04c0*/  UIMAD UR16, UR16, UR30, URZ ;  /* 0x0000001e101072a4 */ /* 0x000fc8000f8e02ff */
[----:B------:R-:W-:-:S03]  /*04d0*/  UIMAD UR21, UR26, UR31, UR16 ;  /* 0x0000001f1a1572a4 */ /* 0x000fc6000f8e0210 */
[----:B0-----:R-:W-:Y:S09]  /*04e0*/  @!P0 EXIT ;  /* 0x000000000000894d */ /* 0x001ff20003800000 */
[----:B------:R-:W0:Y:S01]  /*04f0*/  S2R R0, SR_TID.X ;  /* 0x0000000000007919 */ /* 0x000e220000002100 */
[----:B------:R-:W1:Y:S01]  /*0500*/  LDCU UR32, c[0x0][0x384] ;  /* 0x00007080ff2077ac */ /* 0x000e620008000800 */
[----:B------:R-:W2:Y:S01]  /*0510*/  S2UR UR17, SR_CgaCtaId ;  /* 0x00000000001179c3 */ /* 0x000ea20000008800 */
[----:B------:R-:W-:Y:S01]  /*0520*/  ULEA UR7, UP0, UR6, UR8, 0x2 ;  /* 0x0000000806077291 */ /* 0x000fe2000f8010ff */
[----:B------:R-:W3:Y:S01]  /*0530*/  LDCU.64 UR22, c[0x0][0x3a0] ;  /* 0x00007400ff1677ac */ /* 0x000ee20008000a00 */
[----:B------:R-:W4:Y:S02]  /*0540*/  LDCU.64 UR30, c[0x0][0x3b8] ;  /* 0x00007700ff1e77ac */ /* 0x000f240008000a00 */
[----:B------:R-:W-:Y:S02]  /*0550*/  ULEA.HI.X UR29, UR6, UR9, UR19, 0x2, UP0 ;  /* 0x00000009061d7291 */ /* 0x000fe400080f1413 */
[----:B------:R-:W-:Y:S02]  /*0560*/  ULEA UR20, UP0, UR14, UR4, 0x2 ;  /* 0x000000040e147291 */ /* 0x000fe4000f8010ff */
[----:B------:R-:W-:Y:S01]  /*0570*/  UIADD3 UR21, UPT, UPT, UR15, UR21, URZ ;  /* 0x000000150f157290 */ /* 0x000fe2000fffe0ff */
[----:B------:R-:W4:Y:S03]  /*0580*/  LDCU UR34, c[0x0][0x38c] ;  /* 0x00007180ff2277ac */ /* 0x000f260008000800 */
[----:B------:R-:W-:-:S02]  /*0590*/  ULEA.HI.X UR21, UR14, UR5, UR21, 0x2, UP0 ;  /* 0x000000050e157291 */ /* 0x000fc400080f1415 */
[----:B-1----:R-:W-:Y:S02]  /*05a0*/  UIMAD UR5, UR28, UR32, UR27 ;  /* 0x000000201c0572a4 */ /* 0x002fe4000f8e021b */
[----:B------:R-:W-:Y:S01]  /*05b0*/  ULEA UR16, UP1, UR12, UR10, 0x2 ;  /* 0x0000000a0c107291 */ /* 0x000fe2000f8210ff */
[----:B------:R-:W-:Y:S01]  /*05c0*/  UMOV UR4, URZ ;  /* 0x000000ff00047c82 */ /* 0x000fe20008000000 */
[----:B-----5:R-:W-:Y:S02]  /*05d0*/  @P1 R2UR UR4, R2 ;  /* 0x00000000020412ca */ /* 0x020fe400000e0000 */
[----:B------:R-:W-:Y:S01]  /*05e0*/  ULEA.HI.X UR26, UR12, UR11, UR18, 0x2, UP1 ;  /* 0x0000000b0c1a7291 */ /* 0x000fe200088f1412 */
[----:B0-----:R-:W-:Y:S01]  /*05f0*/  SHF.L.U32 R2, R0, 0x3, RZ ;  /* 0x0000000300027819 */ /* 0x001fe200000006ff */
[----:B------:R-:W-:Y:S01]  /*0600*/  UMOV UR6, 0x400 ;  /* 0x0000040000067882 */ /* 0x000fe20000000000 */
[----:B------:R-:W-:Y:S02]  /*0610*/  UIMAD UR12, UR5, UR33, URZ ;  /* 0x00000021050c72a4 */ /* 0x000fe4000f8e02ff */
[----:B--2---:R-:W-:Y:S01]  /*0620*/  ULEA UR17, UR17, UR6, 0x18 ;  /* 0x0000000611117291 */ /* 0x004fe2000f8ec0ff */
[----:B------:R-:W-:Y:S01]  /*0630*/  LOP3.LUT R3, R2, 0x1f00, RZ, 0xc0, !PT ;  /* 0x00001f0002037812 */ /* 0x000fe200078ec0ff */
[----:B------:R-:W-:Y:S01]  /*0640*/  UMOV UR5, URZ ;  /* 0x000000ff00057c82 */ /* 0x000fe20008000000 */
[----:B------:R-:W-:Y:S01]  /*0650*/  @P2 R2UR UR5, R4 ;  /* 0x00000000040522ca */ /* 0x000fe200000e0000 */
[----:B---3--:R-:W-:Y:S01]  /*0660*/  UIMAD.WIDE.U32 UR8, UR27, UR22, URZ ;  /* 0x000000161b0872a5 */ /* 0x008fe2000f8e00ff */
[--C-:B------:R-:W-:Y:S01]  /*0670*/  SHF.R.U32.HI R4, RZ, 0x5, R0.reuse ;  /* 0x00000005ff047819 */ /* 0x100fe20000011600 */
[----:B----4-:R-:W-:Y:S01]  /*0680*/  UIMAD.WIDE.U32 UR10, UR27, UR30, URZ ;  /* 0x0000001e1b0a72a5 */ /* 0x010fe2000f8e00ff */
[----:B------:R-:W-:Y:S01]  /*0690*/  LOP3.LUT R3, R3, 0x1f, R0, 0xf8, !PT ;  /* 0x0000001f03037812 */ /* 0x000fe200078ef800 */
[----:B------:R-:W-:Y:S01]  /*06a0*/  UIMAD UR13, UR27, UR23, UR9 ;  /* 0x000000171b0d72a4 */ /* 0x000fe2000f8e0209 */
[----:B------:R-:W-:Y:S01]  /*06b0*/  LEA R2, R4, UR17, 0x4 ;  /* 0x0000001104027c11 */ /* 0x000fe2000f8e20ff */
[----:B------:R-:W-:-:S02]  /*06c0*/  UIMAD UR15, UR27, UR31, UR11 ;  /* 0x0000001f1b0f72a4 */ /* 0x000fc4000f8e020b */
[----:B------:R-:W-:Y:S01]  /*06d0*/  UIMAD UR12, UR12, UR34, URZ ;  /* 0x000000220c0c72a4 */ /* 0x000fe2000f8e02ff */
[----:B------:R-:W-:Y:S01]  /*06e0*/  UMOV UR14, UR7 ;  /* 0x00000007000e7c82 */ /* 0x000fe20008000000 */
[----:B------:R-:W-:-:S10]  /*06f0*/  UMOV UR6, URZ ;  /* 0x000000ff00067c82 */ /* 0x000fd40008000000 */
.L_x_1105:
[----:B------:R-:W-:Y:S01]  /*0700*/  BAR.SYNC.DEFER_BLOCKING 0x0 ;  /* 0x0000000000007b1d */ /* 0x000fe20000010000 */
[----:B------:R-:W-:Y:S02]  /*0710*/  SHF.L.U32 R49, R0, 0x2, RZ ;  /* 0x0000000200317819 */ /* 0x000fe400000006ff */
[----:B------:R-:W-:Y:S02]  /*0720*/  MOV R6, UR14 ;  /* 0x0000000e00067c02 */ /* 0x000fe40008000f00 */
[----:B------:R-:W-:Y:S02]  /*0730*/  LOP3.LUT R49, R49, 0xf80, RZ, 0xc0, !PT ;  /* 0x00000f8031317812 */ /* 0x000fe400078ec0ff */
[----:B------:R-:W-:Y:S02]  /*0740*/  MOV R7, UR29 ;  /* 0x0000001d00077c02 */ /* 0x000fe40008000f00 */
[----:B------:R-:W-:-:S05]  /*0750*/  LOP3.LUT R11, R49, 0x1f, R0, 0xf8, !PT ;  /* 0x0000001f310b7812 */ /* 0x000fca00078ef800 */
[----:B------:R-:W-:-:S05]  /*0760*/  IMAD.WIDE.U32 R6, R11, 0x10, R6 ;  /* 0x000000100b067825 */ /* 0x000fca00078e0006 */
[----:B0-----:R-:W2:Y:S04]  /*0770*/  LDG.E.128 R12, desc[UR24][R6.64] ;  /* 0x00000018060c7981 */ /* 0x001ea8000c1e1d00 */
[----:B------:R-:W3:Y:S04]  /*0780*/  LDG.E.128 R16, desc[UR24][R6.64+0x200] ;  /* 0x0002001806107981 */ /* 0x000ee8000c1e1d00 */
[----:B------:R-:W4:Y:S04]  /*0790*/  LDG.E.128 R20, desc[UR24][R6.64+0x400] ;  /* 0x0004001806147981 */ /* 0x000f28000c1e1d00 */
[----:B------:R0:W5:Y:S01]  /*07a0*/  LDG.E.128 R28, desc[UR24][R6.64+0x600] ;  /* 0x00060018061c7981 */ /* 0x000162000c1e1d00 */
[----:B------:R-:W-:-:S02]  /*07b0*/  LOP3.LUT R25, R0, 0x3e0, RZ, 0xc0, !PT ;  /* 0x000003e000197812 */ /* 0x000fc400078ec0ff */
[----:B------:R-:W-:Y:S01]  /*07c0*/  MOV R8, UR16 ;  /* 0x0000001000087c02 */ /* 0x000fe20008000f00 */
[----:B------:R-:W1:Y:S01]  /*07d0*/  S2R R4, SR_LANEID ;  /* 0x0000000000047919 */ /* 0x000e620000000000 */
[----:B------:R-:W-:-:S03]  /*07e0*/  MOV R9, UR26 ;  /* 0x0000001a00097c02 */ /* 0x000fc60008000f00 */
[----:B------:R-:W-:Y:S01]  /*07f0*/  IMAD.WIDE.U32 R8, R11, 0x10, R8 ;  /* 0x000000100b087825 */ /* 0x000fe200078e0008 */
[-C--:B-1----:R-:W-:Y:S02]  /*0800*/  IADD3 R48, PT, PT, R49, R4.reuse, RZ ;  /* 0x0000000431307210 */ /* 0x082fe40007ffe0ff */
[----:B------:R-:W-:Y:S02]  /*0810*/  IADD3 R50, PT, PT, R25, R4, RZ ;  /* 0x0000000419327210 */ /* 0x000fe40007ffe0ff */
[----:B------:R-:W-:Y:S02]  /*0820*/  LEA R5, R48, UR17, 0x4 ;  /* 0x0000001130057c11 */ /* 0x000fe4000f8e20ff */
[----:B0-----:R-:W-:-:S03]  /*0830*/  LEA R6, R50, UR17, 0x6 ;  /* 0x0000001132067c11 */ /* 0x001fc6000f8e30ff */
        /* <DEDUP_REMOVED lines=71> */
.L_x_1067:
[----:B------:R-:W-:Y:S05]  /*0cb0*/  BSYNC.RECONVERGENT B0 ;  /* 0x0000000000007941 */ /* 0x000fea0003800200 */
.L_x_1066:
        /* <DEDUP_REMOVED lines=34> */
.L_x_1069:
[----:B------:R-:W-:Y:S05]  /*0ee0*/  BSYNC.RECONVERGENT B0 ;  /* 0x0000000000007941 */ /* 0x000fea0003800200 */
.L_x_1068:
        /* <DEDUP_REMOVED lines=36> */
.L_x_1071:
[----:B------:R-:W-:Y:S05]  /*1130*/  BSYNC.RECONVERGENT B0 ;  /* 0x0000000000007941 */ /* 0x000fea0003800200 */
.L_x_1070:
        /* <DEDUP_REMOVED lines=34> */
.L_x_1073:
[----:B------:R-:W-:Y:S05]  /*1360*/  BSYNC.RECONVERGENT B0 ;  /* 0x0000000000007941 */ /* 0x000fea0003800200 */
.L_x_1072:
        /* <DEDUP_REMOVED lines=36> */
.L_x_1075:
[----:B------:R-:W-:Y:S05]  /*15b0*/  BSYNC.RECONVERGENT B0 ;  /* 0x0000000000007941 */ /* 0x000fea0003800200 */
.L_x_1074:
        /* <DEDUP_REMOVED lines=34> */
.L_x_1077:
[----:B------:R-:W-:Y:S05]  /*17e0*/  BSYNC.RECONVERGENT B0 ;  /* 0x0000000000007941 */ /* 0x000fea0003800200 */
.L_x_1076:
        /* <DEDUP_REMOVED lines=36> */
.L_x_1079:
[----:B------:R-:W-:Y:S05]  /*1a30*/  BSYNC.RECONVERGENT B0 ;  /* 0x0000000000007941 */ /* 0x000fea0003800200 */
.L_x_1078:
        /* <DEDUP_REMOVED lines=34> */
.L_x_1081:
[----:B------:R-:W-:Y:S05]  /*1c60*/  BSYNC.RECONVERGENT B0 ;  /* 0x0000000000007941 */ /* 0x000fea0003800200 */
.L_x_1080:
        /* <DEDUP_REMOVED lines=36> */
.L_x_1083:
[----:B------:R-:W-:Y:S05]  /*1eb0*/  BSYNC.RECONVERGENT B0 ;  /* 0x0000000000007941 */ /* 0x000fea0003800200 */
.L_x_1082:
        /* <DEDUP_REMOVED lines=37> */
.L_x_1085:
[----:B------:R-:W-:Y:S05]  /*2110*/  BSYNC.RECONVERGENT B0 ;  /* 0x0000000000007941 */ /* 0x000fea0003800200 */
.L_x_1084:
[----:B------:R-:W-:Y:S01]  /*2120*/  ISETP.EQ.OR P3, PT, RZ, UR7, P3 ;  /* 0x00000007ff007c0c */ /* 0x000fe20009f62670 */
[----:B------:R-:W-:Y:S01]  /*2130*/  FMUL.FTZ R23, R24, R7 ;  /* 0x0000000718177220 */ /* 0x000fe20000410000 */
[----:B------:R-:W-:Y:S01]  /*2140*/  FSETP.GTU.FTZ.AND P5, PT, R22, 20, PT ;  /* 0x41a000001600780b */ /* 0x000fe20003fbc000 */
[----:B------:R-:W-:Y:S01]  /*2150*/  BSSY.RECONVERGENT B0, `(.L_x_1086) ;  /* 0x000002c000007945 */ /* 0x000fe20003800200 */
        /* <DEDUP_REMOVED lines=43> */
.L_x_1087:
[----:B------:R-:W-:Y:S05]  /*2410*/  BSYNC.RECONVERGENT B0 ;  /* 0x0000000000007941 */ /* 0x000fea0003800200 */
.L_x_1086:
        /* <DEDUP_REMOVED lines=32> */
.L_x_1089:
[----:B------:R-:W-:Y:S05]  /*2620*/  BSYNC.RECONVERGENT B0 ;  /* 0x0000000000007941 */ /* 0x000fea0003800200 */
.L_x_1088:
        /* <DEDUP_REMOVED lines=32> */
.L_x_1091:
[----:B------:R-:W-:Y:S05]  /*2830*/  BSYNC.RECONVERGENT B0 ;  /* 0x0000000000007941 */ /* 0x000fea0003800200 */
.L_x_1090:
        /* <DEDUP_REMOVED lines=32> */
.L_x_1093:
[----:B------:R-:W-:Y:S05]  /*2a40*/  BSYNC.RECONVERGENT B0 ;  /* 0x0000000000007941 */ /* 0x000fea0003800200 */
.L_x_1092:
        /* <DEDUP_REMOVED lines=32> */
.L_x_1095:
[----:B------:R-:W-:Y:S05]  /*2c50*/  BSYNC.RECONVERGENT B0 ;  /* 0x0000000000007941 */ /* 0x000fea0003800200 */
.L_x_1094:
        /* <DEDUP_REMOVED lines=32> */
.L_x_1097:
[----:B------:R-:W-:Y:S05]  /*2e60*/  BSYNC.RECONVERGENT B0 ;  /* 0x0000000000007941 */ /* 0x000fea0003800200 */
.L_x_1096:
        /* <DEDUP_REMOVED lines=24> */
[----:B------:R-:W-:Y:S01]  /*2ff0*/  IADD3 R48, PT, PT, R49, R48, RZ ;  /* 0x0000003031307210 */ /* 0x000fe20007ffe0ff */
[----:B------:R-:W-:Y:S01]  /*3000*/  FMUL.FTZ R117, R47, R22 ;  /* 0x000000162f757220 */ /* 0x000fe20000410000 */
[----:B------:R-:W-:Y:S01]  /*3010*/  SHF.L.U32 R50, R50, 0x3, RZ ;  /* 0x0000000332327819 */ /* 0x000fe200000006ff */
[----:B------:R-:W0:Y:S01]  /*3020*/  LDCU UR45, c[0x0][0x38c] ;  /* 0x00007180ff2d77ac */ /* 0x000e220008000800 */
[C---:B------:R-:W-:Y:S02]  /*3030*/  IADD3 R45, PT, PT, R48.reuse, 0x20, RZ ;  /* 0x00000020302d7810 */ /* 0x040fe40007ffe0ff */
[C---:B------:R-:W-:Y:S01]  /*3040*/  IADD3 R47, PT, PT, R48.reuse, 0x40, RZ ;  /* 0x00000040302f7810 */ /* 0x040fe20007ffe0ff */
[----:B------:R-:W1:Y:S01]  /*3050*/  LDCU.64 UR22, c[0x0][0x3e0] ;  /* 0x00007c00ff1677ac */ /* 0x000e620008000a00 */
[C---:B------:R-:W-:Y:S02]  /*3060*/  IADD3 R49, PT, PT, R48.reuse, 0x60, RZ ;  /* 0x0000006030317810 */ /* 0x040fe40007ffe0ff */
[C---:B------:R-:W-:Y:S01]  /*3070*/  IADD3 R51, PT, PT, R48.reuse, 0x80, RZ ;  /* 0x0000008030337810 */ /* 0x040fe20007ffe0ff */
[----:B------:R-:W2:Y:S01]  /*3080*/  LDCU.64 UR30, c[0x0][0x440] ;  /* 0x00008800ff1e77ac */ /* 0x000ea20008000a00 */
[----:B------:R-:W-:-:S02]  /*3090*/  IADD3 R53, PT, PT, R48, 0xa0, RZ ;  /* 0x000000a030357810 */ /* 0x000fc40007ffe0ff */
[C---:B------:R-:W-:Y:S01]  /*30a0*/  IADD3 R55, PT, PT, R48.reuse, 0xc0, RZ ;  /* 0x000000c030377810 */ /* 0x040fe20007ffe0ff */
[----:B------:R-:W3:Y:S01]  /*30b0*/  LDCU.64 UR32, c[0x0][0x3a8] ;  /* 0x00007500ff2077ac */ /* 0x000ee20008000a00 */
[----:B------:R-:W-:Y:S02]  /*30c0*/  IADD3 R57, PT, PT, R48, 0xe0, RZ ;  /* 0x000000e030397810 */ /* 0x000fe40007ffe0ff */
[----:B------:R-:W-:Y:S01]  /*30d0*/  ISETP.NE.AND P0, PT, RZ, UR6, PT ;  /* 0x00000006ff007c0c */ /* 0x000fe2000bf05270 */
[----:B------:R-:W4:Y:S01]  /*30e0*/  LDCU.64 UR34, c[0x0][0x3c0] ;  /* 0x00007800ff2277ac */ /* 0x000f220008000a00 */
[----:B------:R-:W-:Y:S02]  /*30f0*/  LOP3.LUT R44, R0, 0x1f, RZ, 0xc0, !PT ;  /* 0x0000001f002c7812 */ /* 0x000fe400078ec0ff */
[----:B------:R-:W-:Y:S01]  /*3100*/  LEA.HI.SX32 R116, R50, R50, 0x1b ;  /* 0x0000003232747211 */ /* 0x000fe200078fdaff */
[----:B------:R-:W0:Y:S01]  /*3110*/  LDCU.64 UR36, c[0x0][0x448] ;  /* 0x00008900ff2477ac */ /* 0x000e220008000a00 */
[----:B------:R-:W-:-:S02]  /*3120*/  LEA.HI.SX32 R113, R48, R48, 0x1b ;  /* 0x0000003030717211 */ /* 0x000fc400078fdaff */
[-C--:B------:R-:W-:Y:S01]  /*3130*/  LEA.HI.SX32 R45, R45, R48.reuse, 0x1b ;  /* 0x000000302d2d7211 */ /* 0x080fe200078fdaff */
[----:B------:R-:W0:Y:S01]  /*3140*/  LDCU.64 UR38, c[0x0][0x480] ;  /* 0x00009000ff2677ac */ /* 0x000e220008000a00 */
[-C--:B------:R-:W-:Y:S02]  /*3150*/  LEA.HI.SX32 R47, R47, R48.reuse, 0x1b ;  /* 0x000000302f2f7211 */ /* 0x080fe400078fdaff */
[-C--:B------:R-:W-:Y:S01]  /*3160*/  LEA.HI.SX32 R49, R49, R48.reuse, 0x1b ;  /* 0x0000003031317211 */ /* 0x080fe200078fdaff */
[----:B------:R-:W-:Y:S01]  /*3170*/  UMOV UR7, URZ ;  /* 0x000000ff00077c82 */ /* 0x000fe20008000000 */
[-C--:B------:R-:W-:Y:S02]  /*3180*/  LEA.HI.SX32 R51, R51, R48.reuse, 0x1b ;  /* 0x0000003033337211 */ /* 0x080fe400078fdaff */
[-C--:B------:R-:W-:Y:S02]  /*3190*/  LEA.HI.SX32 R53, R53, R48.reuse, 0x1b ;  /* 0x0000003035357211 */ /* 0x080fe400078fdaff */
[----:B------:R-:W-:-:S02]  /*31a0*/  LEA.HI.SX32 R55, R55, R48, 0x1b ;  /* 0x0000003037377211 */ /* 0x000fc400078fdaff */
[----:B------:R-:W-:Y:S02]  /*31b0*/  LEA.HI.SX32 R57, R57, R48, 0x1b ;  /* 0x0000003039397211 */ /* 0x000fe400078fdaff */
[----:B------:R-:W-:Y:S02]  /*31c0*/  ISETP.EQ.AND P0, PT, R44, RZ, P0 ;  /* 0x000000ff2c00720c */ /* 0x000fe40000702270 */
        /* <DEDUP_REMOVED lines=8> */
[----:B01234-:R-:W-:-:S07]  /*3250*/  LEA R106, R57, UR17, 0x4 ;  /* 0x00000011396a7c11 */ /* 0x01ffce000f8e20ff */
.L_x_1104:
        /* <DEDUP_REMOVED lines=30> */
[----:B--2---:R-:W-:Y:S01]  /*3440*/  FMUL.FTZ R84, R76, 1.4426950216293334961 ;  /* 0x3fb8aa3b4c547820 */ /* 0x004fe20000410000 */
[C---:B------:R-:W-:Y:S01]  /*3450*/  FMUL.FTZ R76, R77.reuse, R8 ;  /* 0x000000084d4c7220 */ /* 0x040fe20000410000 */
[C---:B------:R-:W-:Y:S01]  /*3460*/  FMUL.FTZ R80, R77.reuse, R7 ;  /* 0x000000074d507220 */ /* 0x040fe20000410000 */
[C---:B------:R-:W-:Y:S01]  /*3470*/  FMUL.FTZ R135, R77.reuse, R20 ;  /* 0x000000144d877220 */ /* 0x040fe20000410000 */
[----:B------:R-:W-:Y:S01]  /*3480*/  FMUL.FTZ R127, R84, R8 ;  /* 0x00000008547f7220 */ /* 0x000fe20000410000 */
[----:B------:R-:W-:Y:S01]  /*3490*/  FMUL.RZ R81, R76, 0.15915493667125701904 ;  /* 0x3e22f9834c517820 */ /* 0x000fe2000040c000 */
[C---:B------:R-:W-:Y:S01]  /*34a0*/  FMUL.FTZ R76, R77.reuse, R9 ;  /* 0x000000094d4c7220 */ /* 0x040fe20000410000 */
[----:B------:R-:W-:Y:S01]  /*34b0*/  FMUL.RZ R80, R80, 0.15915493667125701904 ;  /* 0x3e22f98350507820 */ /* 0x000fe2000040c000 */
[-C--:B0-----:R-:W-:Y:S01]  /*34c0*/  FMUL.FTZ R79, R84, R10.reuse ;  /* 0x0000000a544f7220 */ /* 0x081fe20000410000 */
[----:B------:R-:W-:Y:S01]  /*34d0*/  MUFU.SIN R130, R81 ;  /* 0x0000005100827308 */ /* 0x000fe20000000400 */
[----:B------:R-:W-:Y:S01]  /*34e0*/  FMUL.RZ R78, R76, 0.15915493667125701904 ;  /* 0x3e22f9834c4e7820 */ /* 0x000fe2000040c000 */
[----:B------:R-:W-:Y:S01]  /*34f0*/  FMUL.FTZ R76, R77, R10 ;  /* 0x0000000a4d4c7220 */ /* 0x000fe20000410000 */
[C---:B------:R-:W-:Y:S01]  /*3500*/  FMUL.FTZ R121, R84.reuse, R11 ;  /* 0x0000000b54797220 */ /* 0x040fe20000410000 */
[C---:B------:R-:W-:Y:S01]  /*3510*/  FMUL.FTZ R115, R84.reuse, R12 ;  /* 0x0000000c54737220 */ /* 0x040fe20000410000 */
[C---:B------:R-:W-:Y:S01]  /*3520*/  FMUL.FTZ R125, R84.reuse, R9 ;  /* 0x00000009547d7220 */ /* 0x040fe20000410000 */
[C---:B------:R-:W-:Y:S01]  /*3530*/  FMUL.FTZ R136, R84.reuse, R7 ;  /* 0x0000000754887220 */ /* 0x040fe20000410000 */
[----:B------:R-:W-:Y:S01]  /*3540*/  FMUL.RZ R135, R135, 0.15915493667125701904 ;  /* 0x3e22f98387877820 */ /* 0x000fe2000040c000 */
[----:B------:R-:W-:Y:S01]  /*3550*/  MUFU.SIN R131, R80 ;  /* 0x0000005000837308 */ /* 0x000fe20000000400 */
[C---:B------:R-:W-:Y:S01]  /*3560*/  FMUL.FTZ R91, R84.reuse, R14 ;  /* 0x0000000e545b7220 */ /* 0x040fe20000410000 */
[C---:B------:R-:W-:Y:S01]  /*3570*/  FMUL.FTZ R90, R84.reuse, R13 ;  /* 0x0000000d545a7220 */ /* 0x040fe20000410000 */
[C---:B------:R-:W-:Y:S01]  /*3580*/  FMUL.FTZ R89, R84.reuse, R15 ;  /* 0x0000000f54597220 */ /* 0x040fe20000410000 */
[C---:B------:R-:W-:Y:S01]  /*3590*/  FMUL.FTZ R87, R84.reuse, R16 ;  /* 0x0000001054577220 */ /* 0x040fe20000410000 */
[----:B------:R-:W-:-:S03]  /*35a0*/  FMUL.FTZ R85, R84, R17 ;  /* 0x0000001154557220 */ /* 0x000fc60000410000 */
[----:B------:R0:W-:Y:S01]  /*35b0*/  MUFU.COS R133, R80 ;  /* 0x0000005000857308 */ /* 0x0001e20000000000 */
[----:B---3--:R1:W-:Y:S04]  /*35c0*/  STS.128 [R113], R44 ;  /* 0x0000002c71007388 */ /* 0x0083e80000000c00 */
[----:B----4-:R2:W-:Y:S03]  /*35d0*/  STS.128 [R112+0x200], R48 ;  /* 0x0002003070007388 */ /* 0x0105e60000000c00 */
[----:B------:R-:W3:Y:S01]  /*35e0*/  MUFU.EX2 R127, R127 ;  /* 0x0000007f007f7308 */ /* 0x000ee20000000800 */
[----:B0-----:R-:W-:Y:S01]  /*35f0*/  FMUL.RZ R80, R76, 0.15915493667125701904 ;  /* 0x3e22f9834c507820 */ /* 0x001fe2000040c000 */
[C---:B------:R-:W-:Y:S01]  /*3600*/  FMUL.FTZ R76, R77.reuse, R11 ;  /* 0x0000000b4d4c7220 */ /* 0x040fe20000410000 */
[----:B-----5:R-:W-:Y:S04]  /*3610*/  STS.128 [R111+0x400], R52 ;  /* 0x000400346f007388 */ /* 0x020fe80000000c00 */
[----:B------:R-:W-:Y:S01]  /*3620*/  STS.128 [R110+0x600], R56 ;  /* 0x000600386e007388 */ /* 0x000fe20000000c00 */
[----:B------:R0:W4:Y:S03]  /*3630*/  MUFU.COS R132, R81 ;  /* 0x0000005100847308 */ /* 0x0001260000000000 */
[----:B------:R-:W-:Y:S04]  /*3640*/  STS.128 [R109+0x800], R60 ;  /* 0x0008003c6d007388 */ /* 0x000fe80000000c00 */
[----:B------:R-:W-:Y:S01]  /*3650*/  STS.128 [R108+0xa00], R64 ;  /* 0x000a00406c007388 */ /* 0x000fe20000000c00 */
[----:B------:R-:W-:Y:S01]  /*3660*/  MUFU.SIN R118, R80 ;  /* 0x0000005000767308 */ /* 0x000fe20000000400 */
[----:B0-----:R-:W-:Y:S01]  /*3670*/  FMUL.RZ R81, R76, 0.15915493667125701904 ;  /* 0x3e22f9834c517820 */ /* 0x001fe2000040c000 */
[----:B------:R-:W-:Y:S01]  /*3680*/  FMUL.FTZ R76, R77, R12 ;  /* 0x0000000c4d4c7220 */ /* 0x000fe20000410000 */
[C---:B---3--:R-:W-:Y:S01]  /*3690*/  FMUL.FTZ R130, R127.reuse, R130 ;  /* 0x000000827f827220 */ /* 0x048fe20000410000 */
[----:B------:R-:W-:Y:S03]  /*36a0*/  STS.128 [R107+0xc00], R68 ;  /* 0x000c00446b007388 */ /* 0x000fe60000000c00 */
[----:B------:R-:W-:Y:S01]  /*36b0*/  FMUL.FTZ R150, RZ, R130 ;  /* 0x00000082ff967220 */ /* 0x000fe20000410000 */
[----:B------:R-:W-:Y:S01]  /*36c0*/  MUFU.COS R134, R80 ;  /* 0x0000005000867308 */ /* 0x000fe20000000000 */
[----:B----4-:R-:W-:Y:S01]  /*36d0*/  FMUL.FTZ R132, R127, R132 ;  /* 0x000000847f847220 */ /* 0x010fe20000410000 */
[----:B------:R-:W-:Y:S01]  /*36e0*/  STS.128 [R106+0xe00], R72 ;  /* 0x000e00486a007388 */ /* 0x000fe20000000c00 */
[----:B------:R-:W-:-:S05]  /*36f0*/  NOP ;  /* 0x0000000000007918 */ /* 0x000fca0000000000 */
[----:B------:R-:W0:Y:S01]  /*3700*/  MUFU.EX2 R79, R79 ;  /* 0x0000004f004f7308 */ /* 0x000e220000000800 */
[----:B------:R-:W-:Y:S01]  /*3710*/  ISETP.GE.AND P1, PT, R4, 0x1, PT ;  /* 0x000000010400780c */ /* 0x000fe20003f26270 */
[----:B------:R-:W-:Y:S04]  /*3720*/  LDS.128 R52, [R116+0x10] ;  /* 0x0000100074347984 */ /* 0x000fe80000000c00 */
[----:B------:R-:W-:Y:S02]  /*3730*/  LDS.128 R56, [R116+0x20] ;  /* 0x0000200074387984 */ /* 0x000fe40000000c00 */
[----:B------:R-:W-:Y:S02]  /*3740*/  MUFU.SIN R128, R78 ;  /* 0x0000004e00807308 */ /* 0x000fe40000000400 */
[----:B------:R-:W-:Y:S04]  /*3750*/  LDS.128 R60, [R116+0x30] ;  /* 0x00003000743c7984 */ /* 0x000fe80000000c00 */
[----:B------:R-:W-:Y:S02]  /*3760*/  LDS.128 R64, [R116+0x40] ;  /* 0x0000400074407984 */ /* 0x000fe40000000c00 */
[----:B------:R3:W-:Y:S01]  /*3770*/  MUFU.COS R129, R78 ;  /* 0x0000004e00817308 */ /* 0x0007e20000000000 */
[C---:B0-----:R-:W-:Y:S01]  /*3780*/  FMUL.FTZ R127, R79.reuse, R134 ;  /* 0x000000864f7f7220 */ /* 0x041fe20000410000 */
[----:B------:R-:W-:Y:S01]  /*3790*/  FMUL.FTZ R118, R79, R118 ;  /* 0x000000764f767220 */ /* 0x000fe20000410000 */
[----:B------:R-:W-:Y:S01]  /*37a0*/  FMUL.FTZ R79, R23, R130 ;  /* 0x00000082174f7220 */ /* 0x000fe20000410000 */
[----:B------:R-:W-:Y:S04]  /*37b0*/  LDS.128 R68, [R116+0x50] ;  /* 0x0000500074447984 */ /* 0x000fe80000000c00 */
[----:B------:R-:W-:Y:S01]  /*37c0*/  MUFU.SIN R120, R81 ;  /* 0x0000005100787308 */ /* 0x000fe20000000400 */
[----:B---3--:R-:W-:Y:S01]  /*37d0*/  FMUL.RZ R78, R76, 0.15915493667125701904 ;  /* 0x3e22f9834c4e7820 */ /* 0x008fe2000040c000 */
[C---:B------:R-:W-:Y:S01]  /*37e0*/  FMUL.FTZ R76, R77.reuse, R13 ;  /* 0x0000000d4d4c7220 */ /* 0x040fe20000410000 */
[----:B------:R-:W-:Y:S03]  /*37f0*/  LDS.128 R72, [R116+0x60] ;  /* 0x0000600074487984 */ /* 0x000fe60000000c00 */
[----:B------:R-:W-:Y:S01]  /*3800*/  FMUL.RZ R80, R76, 0.15915493667125701904 ;  /* 0x3e22f9834c507820 */ /* 0x000fe2000040c000 */
[C---:B------:R-:W-:Y:S01]  /*3810*/  FMUL.FTZ R76, R77.reuse, R14 ;  /* 0x0000000e4d4c7220 */ /* 0x040fe20000410000 */
[----:B------:R0:W-:Y:S08]  /*3820*/  MUFU.COS R119, R81 ;  /* 0x0000005100777308 */ /* 0x0001f00000000000 */
[----:B------:R-:W3:Y:S01]  /*3830*/  MUFU.EX2 R121, R121 ;  /* 0x0000007900797308 */ /* 0x000ee20000000800 */
[----:B0-----:R-:W-:Y:S01]  /*3840*/  FMUL.RZ R81, R76, 0.15915493667125701904 ;  /* 0x3e22f9834c517820 */ /* 0x001fe2000040c000 */
[----:B------:R-:W-:-:S06]  /*3850*/  FMUL.FTZ R76, R77, R15 ;  /* 0x0000000f4d4c7220 */ /* 0x000fcc0000410000 */
[----:B------:R-:W-:Y:S08]  /*3860*/  MUFU.COS R114, R78 ;  /* 0x0000004e00727308 */ /* 0x000ff00000000000 */
[----:B------:R-:W0:Y:S01]  /*3870*/  MUFU.EX2 R115, R115 ;  /* 0x0000007300737308 */ /* 0x000e220000000800 */
[C---:B---3--:R-:W-:Y:S01]  /*3880*/  FMUL.FTZ R119, R121.reuse, R119 ;  /* 0x0000007779777220 */ /* 0x048fe20000410000 */
[----:B------:R-:W-:-:S06]  /*3890*/  FMUL.FTZ R120, R121, R120 ;  /* 0x0000007879787220 */ /* 0x000fcc0000410000 */
[----:B------:R-:W3:Y:S08]  /*38a0*/  MUFU.EX2 R125, R125 ;  /* 0x0000007d007d7308 */ /* 0x000ef00000000800 */
[----:B------:R-:W4:Y:S01]  /*38b0*/  MUFU.EX2 R136, R136 ;  /* 0x0000008800887308 */ /* 0x000f220000000800 */
[----:B0-----:R-:W-:-:S07]  /*38c0*/  FMUL.FTZ R121, R115, R114 ;  /* 0x0000007273797220 */ /* 0x001fce0000410000 */
[----:B------:R-:W-:Y:S01]  /*38d0*/  MUFU.SIN R138, R135 ;  /* 0x00000087008a7308 */ /* 0x000fe20000000400 */
[C---:B---3--:R-:W-:Y:S01]  /*38e0*/  FMUL.FTZ R128, R125.reuse, R128 ;  /* 0x000000807d807220 */ /* 0x048fe20000410000 */
[----:B------:R-:W-:Y:S01]  /*38f0*/  FMUL.FTZ R129, R125, R129 ;  /* 0x000000817d817220 */ /* 0x000fe20000410000 */
[----:B------:R-:W-:-:S05]  /*3900*/  FMUL.FTZ R125, R84, R20 ;  /* 0x00000014547d7220 */ /* 0x000fca0000410000 */
[----:B------:R0:W-:Y:S01]  /*3910*/  MUFU.COS R139, R135 ;  /* 0x00000087008b7308 */ /* 0x0001e20000000000 */
[C---:B----4-:R-:W-:Y:S01]  /*3920*/  FMUL.FTZ R133, R136.reuse, R133 ;  /* 0x0000008588857220 */ /* 0x050fe20000410000 */
[----:B------:R-:W-:Y:S01]  /*3930*/  FMUL.FTZ R131, R136, R131 ;  /* 0x0000008388837220 */ /* 0x000fe20000410000 */
[----:B------:R-:W-:-:S05]  /*3940*/  FMUL.FTZ R136, R84, R21 ;  /* 0x0000001554887220 */ /* 0x000fca0000410000 */
[----:B------:R3:W4:Y:S01]  /*3950*/  MUFU.SIN R122, R78 ;  /* 0x0000004e007a7308 */ /* 0x0007220000000400 */
[-C--:B0-----:R-:W-:Y:S01]  /*3960*/  FFMA.FTZ R135, RZ, R132.reuse, R79 ;  /* 0x00000084ff877223 */ /* 0x081fe2000001004f */
[----:B------:R-:W-:-:S03]  /*3970*/  FFMA.FTZ R79, R23, R132, -R150 ;  /* 0x00000084174f7223 */ /* 0x000fc60000010896 */
[----:B------:R-:W-:Y:S01]  /*3980*/  FADD.FTZ R135, RZ, R135 ;  /* 0x00000087ff877221 */ /* 0x000fe20000010000 */
[----:B------:R-:W-:Y:S01]  /*3990*/  FADD.FTZ R114, R24, R79 ;  /* 0x0000004f18727221 */ /* 0x000fe20000010000 */
[----:B------:R-:W-:Y:S01]  /*39a0*/  FMUL.FTZ R79, R84, R22 ;  /* 0x00000016544f7220 */ /* 0x000fe20000410000 */
[----:B------:R-:W-:Y:S01]  /*39b0*/  MUFU.SIN R126, R81 ;  /* 0x00000051007e7308 */ /* 0x000fe20000000400 */
[----:B---3--:R-:W-:Y:S01]  /*39c0*/  FMUL.RZ R78, R76, 0.15915493667125701904 ;  /* 0x3e22f9834c4e7820 */ /* 0x008fe2000040c000 */
[C---:B------:R-:W-:Y:S01]  /*39d0*/  FMUL.FTZ R76, R77.reuse, R16 ;  /* 0x000000104d4c7220 */ /* 0x040fe20000410000 */
[CC--:B------:R-:W-:Y:S01]  /*39e0*/  FMUL.FTZ R152, R128.reuse, R114.reuse ;  /* 0x0000007280987220 */ /* 0x0c0fe20000410000 */
[----:B------:R-:W-:Y:S02]  /*39f0*/  FMUL.FTZ R150, R128, R135 ;  /* 0x0000008780967220 */ /* 0x000fe40000410000 */
[----:B------:R-:W-:Y:S01]  /*3a00*/  FMUL.RZ R83, R76, 0.15915493667125701904 ;  /* 0x3e22f9834c537820 */ /* 0x000fe2000040c000 */
[----:B------:R-:W-:Y:S01]  /*3a10*/  FMUL.FTZ R76, R77, R17 ;  /* 0x000000114d4c7220 */ /* 0x000fe20000410000 */
[----:B------:R0:W-:Y:S01]  /*3a20*/  MUFU.COS R88, R81 ;  /* 0x0000005100587308 */ /* 0x0001e20000000000 */
[C---:B------:R-:W-:Y:S01]  /*3a30*/  FFMA.FTZ R152, R129.reuse, R135, R152 ;  /* 0x0000008781987223 */ /* 0x040fe20000010098 */
[----:B------:R-:W-:Y:S01]  /*3a40*/  FFMA.FTZ R150, R129, R114, -R150 ;  /* 0x0000007281967223 */ /* 0x000fe20000010896 */
[----:B----4-:R-:W-:-:S02]  /*3a50*/  FMUL.FTZ R122, R115, R122 ;  /* 0x0000007a737a7220 */ /* 0x010fc40000410000 */
[----:B------:R-:W-:Y:S01]  /*3a60*/  FADD.FTZ R152, RZ, R152 ;  /* 0x00000098ff987221 */ /* 0x000fe20000010000 */
[----:B------:R-:W-:Y:S02]  /*3a70*/  FADD.FTZ R150, R25, R150 ;  /* 0x0000009619967221 */ /* 0x000fe40000010000 */
[----:B------:R-:W3:Y:S01]  /*3a80*/  MUFU.EX2 R91, R91 ;  /* 0x0000005b005b7308 */ /* 0x000ee20000000800 */
[----:B0-----:R-:W-:Y:S01]  /*3a90*/  FMUL.RZ R81, R76, 0.15915493667125701904 ;  /* 0x3e22f9834c517820 */ /* 0x001fe2000040c000 */
[----:B------:R-:W-:Y:S01]  /*3aa0*/  FMUL.FTZ R135, R118, R152 ;  /* 0x0000009876877220 */ /* 0x000fe20000410000 */
[----:B------:R-:W-:-:S03]  /*3ab0*/  FMUL.FTZ R76, R77, R18 ;  /* 0x000000124d4c7220 */ /* 0x000fc60000410000 */
[----:B------:R-:W-:Y:S01]  /*3ac0*/  FFMA.FTZ R135, R127, R150, -R135 ;  /* 0x000000967f877223 */ /* 0x000fe20000010887 */
[----:B------:R-:W-:Y:S01]  /*3ad0*/  FMUL.RZ R137, R76, 0.15915493667125701904 ;  /* 0x3e22f9834c897820 */ /* 0x000fe2000040c000 */
[----:B------:R-:W-:Y:S01]  /*3ae0*/  MUFU.SIN R124, R80 ;  /* 0x00000050007c7308 */ /* 0x000fe20000000400 */
[----:B------:R-:W-:Y:S01]  /*3af0*/  FMUL.FTZ R76, R77, R19 ;  /* 0x000000134d4c7220 */ /* 0x000fe20000410000 */
[----:B------:R-:W-:-:S03]  /*3b00*/  FADD.FTZ R135, R26, R135 ;  /* 0x000000871a877221 */ /* 0x000fc60000010000 */
[----:B------:R-:W-:-:S03]  /*3b10*/  FMUL.RZ R141, R76, 0.15915493667125701904 ;  /* 0x3e22f9834c8d7820 */ /* 0x000fc6000040c000 */
[----:B------:R-:W-:Y:S01]  /*3b20*/  MUFU.COS R123, R80 ;  /* 0x00000050007b7308 */ /* 0x000fe20000000000 */
[----:B---3--:R-:W-:-:S07]  /*3b30*/  FMUL.FTZ R126, R91, R126 ;  /* 0x0000007e5b7e7220 */ /* 0x008fce0000410000 */
[----:B------:R-:W0:Y:S08]  /*3b40*/  MUFU.EX2 R90, R90 ;  /* 0x0000005a005a7308 */ /* 0x000e300000000800 */
[----:B------:R-:W-:Y:S08]  /*3b50*/  MUFU.SIN R146, R83 ;  /* 0x0000005300927308 */ /* 0x000ff00000000400 */
[----:B------:R3:W-:Y:S01]  /*3b60*/  MUFU.COS R82, R83 ;  /* 0x0000005300527308 */ /* 0x0007e20000000000 */
[C---:B0-----:R-:W-:Y:S01]  /*3b70*/  FMUL.FTZ R123, R90.reuse, R123 ;  /* 0x0000007b5a7b7220 */ /* 0x041fe20000410000 */
[----:B------:R-:W-:-:S06]  /*3b80*/  FMUL.FTZ R124, R90, R124 ;  /* 0x0000007c5a7c7220 */ /* 0x000fcc0000410000 */
[----:B------:R-:W-:Y:S01]  /*3b90*/  MUFU.SIN R144, R81 ;  /* 0x0000005100907308 */ /* 0x000fe20000000400 */
[----:B---3--:R-:W-:-:S07]  /*3ba0*/  FMUL.FTZ R83, R84, R18 ;  /* 0x0000001254537220 */ /* 0x008fce0000410000 */
[----:B------:R0:W-:Y:S08]  /*3bb0*/  MUFU.COS R80, R81 ;  /* 0x0000005100507308 */ /* 0x0001f00000000000 */
[----:B------:R-:W-:Y:S01]  /*3bc0*/  MUFU.COS R86, R78 ;  /* 0x0000004e00567308 */ /* 0x000fe20000000000 */
[----:B0-----:R-:W-:Y:S01]  /*3bd0*/  FMUL.FTZ R81, R84, R19 ;  /* 0x0000001354517220 */ /* 0x001fe20000410000 */
[C---:B------:R-:W-:Y:S01]  /*3be0*/  FMUL.FTZ R84, R77.reuse, R21 ;  /* 0x000000154d547220 */ /* 0x040fe20000410000 */
[----:B------:R-:W-:-:S03]  /*3bf0*/  FMUL.FTZ R77, R77, R22 ;  /* 0x000000164d4d7220 */ /* 0x000fc60000410000 */
[----:B------:R-:W-:Y:S01]  /*3c00*/  FMUL.RZ R114, R84, 0.15915493667125701904 ;  /* 0x3e22f98354727820 */ /* 0x000fe2000040c000 */
[----:B------:R-:W-:Y:S01]  /*3c10*/  FMUL.FTZ R84, R118, R150 ;  /* 0x0000009676547220 */ /* 0x000fe20000410000 */
[----:B------:R-:W0:Y:S01]  /*3c20*/  MUFU.EX2 R89, R89 ;  /* 0x0000005900597308 */ /* 0x000e220000000800 */
[----:B------:R-:W-:Y:S01]  /*3c30*/  FMUL.RZ R90, R77, 0.15915493667125701904 ;  /* 0x3e22f9834d5a7820 */ /* 0x000fe2000040c000 */
[----:B------:R-:W-:Y:S01]  /*3c40*/  FMUL.FTZ R77, R120, R135 ;  /* 0x00000087784d7220 */ /* 0x000fe20000410000 */
[----:B------:R-:W-:-:S05]  /*3c50*/  FFMA.FTZ R84, R127, R152, R84 ;  /* 0x000000987f547223 */ /* 0x000fca0000010054 */
[----:B------:R-:W3:Y:S08]  /*3c60*/  MUFU.EX2 R87, R87 ;  /* 0x0000005700577308 */ /* 0x000ef00000000800 */
[----:B------:R4:W5:Y:S01]  /*3c70*/  MUFU.EX2 R134, R125 ;  /* 0x0000007d00867308 */ /* 0x0009620000000800 */
[----:B0-----:R-:W-:-:S07]  /*3c80*/  FMUL.FTZ R149, R89, R86 ;  /* 0x0000005659957220 */ /* 0x001fce0000410000 */
[----:B------:R-:W0:Y:S01]  /*3c90*/  MUFU.SIN R148, R78 ;  /* 0x0000004e00947308 */ /* 0x000e220000000400 */
[----:B----4-:R-:W-:Y:S01]  /*3ca0*/  FMUL.FTZ R125, R91, R88 ;  /* 0x000000585b7d7220 */ /* 0x010fe20000410000 */
[----:B------:R-:W-:Y:S01]  /*3cb0*/  FADD.FTZ R88, RZ, R84 ;  /* 0x00000054ff587221 */ /* 0x000fe20000010000 */
[C---:B---3--:R-:W-:Y:S01]  /*3cc0*/  FMUL.FTZ R147, R87.reuse, R82 ;  /* 0x0000005257937220 */ /* 0x048fe20000410000 */
[----:B------:R-:W-:Y:S02]  /*3cd0*/  FMUL.FTZ R146, R87, R146 ;  /* 0x0000009257927220 */ /* 0x000fe40000410000 */
[-C--:B------:R-:W-:Y:S01]  /*3ce0*/  FMUL.FTZ R84, R120, R88.reuse ;  /* 0x0000005878547220 */ /* 0x080fe20000410000 */
[C---:B------:R-:W-:Y:S01]  /*3cf0*/  FFMA.FTZ R77, R119.reuse, R88, R77 ;  /* 0x00000058774d7223 */ /* 0x040fe2000001004d */
[----:B------:R-:W-:Y:S01]  /*3d00*/  MUFU.SIN R142, R137 ;  /* 0x00000089008e7308 */ /* 0x000fe20000000400 */
[C---:B-----5:R-:W-:Y:S01]  /*3d10*/  FMUL.FTZ R139, R134.reuse, R139 ;  /* 0x0000008b868b7220 */ /* 0x060fe20000410000 */
[----:B------:R-:W-:Y:S01]  /*3d20*/  FFMA.FTZ R86, R119, R135, -R84 ;  /* 0x0000008777567223 */ /* 0x000fe20000010854 */
[----:B------:R-:W-:Y:S01]  /*3d30*/  FADD.FTZ R77, RZ, R77 ;  /* 0x0000004dff4d7221 */ /* 0x000fe20000010000 */
[----:B------:R-:W-:-:S02]  /*3d40*/  FMUL.FTZ R138, R134, R138 ;  /* 0x0000008a868a7220 */ /* 0x000fc40000410000 */
[----:B------:R-:W-:Y:S01]  /*3d50*/  FADD.FTZ R86, R27, R86 ;  /* 0x000000561b567221 */ /* 0x000fe20000010000 */
[C---:B------:R-:W-:Y:S01]  /*3d60*/  FMUL.FTZ R82, R122.reuse, R77 ;  /* 0x0000004d7a527220 */ /* 0x040fe20000410000 */
[----:B------:R-:W-:Y:S01]  /*3d70*/  MUFU.COS R78, R137 ;  /* 0x00000089004e7308 */ /* 0x000fe20000000000 */
[----:B0-----:R-:W-:Y:S01]  /*3d80*/  FMUL.FTZ R148, R89, R148 ;  /* 0x0000009459947220 */ /* 0x001fe20000410000 */
[----:B------:R-:W-:-:S04]  /*3d90*/  FMUL.FTZ R88, R122, R86 ;  /* 0x000000567a587220 */ /* 0x000fc80000410000 */
[----:B------:R-:W-:Y:S02]  /*3da0*/  FFMA.FTZ R88, R121, R77, R88 ;  /* 0x0000004d79587223 */ /* 0x000fe40000010058 */
[----:B------:R-:W0:Y:S02]  /*3db0*/  MUFU.EX2 R83, R83 ;  /* 0x0000005300537308 */ /* 0x000e240000000800 */
[----:B------:R-:W-:-:S06]  /*3dc0*/  FADD.FTZ R88, RZ, R88 ;  /* 0x00000058ff587221 */ /* 0x000fcc0000010000 */
[----:B------:R-:W3:Y:S08]  /*3dd0*/  MUFU.EX2 R85, R85 ;  /* 0x0000005500557308 */ /* 0x000ef00000000800 */
[----:B------:R-:W-:Y:S01]  /*3de0*/  MUFU.COS R76, R141 ;  /* 0x0000008d004c7308 */ /* 0x000fe20000000000 */
[C---:B0-----:R-:W-:Y:S01]  /*3df0*/  FMUL.FTZ R143, R83.reuse, R78 ;  /* 0x0000004e538f7220 */ /* 0x041fe20000410000 */
[----:B------:R-:W-:Y:S01]  /*3e00*/  FMUL.FTZ R142, R83, R142 ;  /* 0x0000008e538e7220 */ /* 0x000fe20000410000 */
[----:B------:R-:W-:-:S04]  /*3e10*/  FFMA.FTZ R83, R121, R86, -R82 ;  /* 0x0000005679537223 */ /* 0x000fc80000010852 */
[----:B------:R-:W-:Y:S01]  /*3e20*/  FADD.FTZ R83, R92, R83 ;  /* 0x000000535c537221 */ /* 0x000fe20000010000 */
[----:B------:R-:W0:Y:S01]  /*3e30*/  MUFU.EX2 R81, R81 ;  /* 0x0000005100517308 */ /* 0x000e220000000800 */
[C---:B---3--:R-:W-:Y:S01]  /*3e40*/  FMUL.FTZ R145, R85.reuse, R80 ;  /* 0x0000005055917220 */ /* 0x048fe20000410000 */
[----:B------:R-:W-:Y:S01]  /*3e50*/  FMUL.FTZ R144, R85, R144 ;  /* 0x0000009055907220 */ /* 0x000fe20000410000 */
[----:B------:R-:W-:-:S05]  /*3e60*/  FMUL.FTZ R78, R124, R83 ;  /* 0x000000537c4e7220 */ /* 0x000fca0000410000 */
[----:B------:R0:W3:Y:S08]  /*3e70*/  MUFU.SIN R140, R141 ;  /* 0x0000008d008c7308 */ /* 0x0000f00000000400 */
[----:B------:R-:W-:Y:S01]  /*3e80*/  MUFU.EX2 R79, R79 ;  /* 0x0000004f004f7308 */ /* 0x000fe20000000800 */
[----:B0-----:R-:W-:Y:S01]  /*3e90*/  FMUL.FTZ R141, R81, R76 ;  /* 0x0000004c518d7220 */ /* 0x001fe20000410000 */
[-C--:B------:R-:W-:Y:S01]  /*3ea0*/  FMUL.FTZ R76, R124, R88.reuse ;  /* 0x000000587c4c7220 */ /* 0x080fe20000410000 */
[----:B------:R-:W-:-:S03]  /*3eb0*/  FFMA.FTZ R88, R123, R88, R78 ;  /* 0x000000587b587223 */ /* 0x000fc6000001004e */
[----:B------:R-:W-:Y:S01]  /*3ec0*/  FFMA.FTZ R78, R123, R83, -R76 ;  /* 0x000000537b4e7223 */ /* 0x000fe2000001084c */
[----:B------:R-:W-:Y:S01]  /*3ed0*/  FADD.FTZ R88, RZ, R88 ;  /* 0x00000058ff587221 */ /* 0x000fe20000010000 */
[----:B------:R-:W0:Y:S01]  /*3ee0*/  MUFU.COS R80, R90 ;  /* 0x0000005a00507308 */ /* 0x000e220000000000 */
[----:B---3--:R-:W-:Y:S01]  /*3ef0*/  FMUL.FTZ R140, R81, R140 ;  /* 0x0000008c518c7220 */ /* 0x008fe20000410000 */
[----:B------:R-:W-:Y:S01]  /*3f00*/  FADD.FTZ R77, R93, R78 ;  /* 0x0000004e5d4d7221 */ /* 0x000fe20000010000 */
[-C--:B------:R-:W-:Y:S01]  /*3f10*/  FMUL.FTZ R76, R131, R130.reuse ;  /* 0x00000082834c7220 */ /* 0x080fe20000410000 */
[C---:B------:R-:W-:Y:S02]  /*3f20*/  FMUL.FTZ R78, R133.reuse, R130 ;  /* 0x00000082854e7220 */ /* 0x040fe40000410000 */
[----:B------:R-:W-:Y:S01]  /*3f30*/  FMUL.FTZ R81, R126, R77 ;  /* 0x0000004d7e517220 */ /* 0x000fe20000410000 */
[-C--:B------:R-:W-:Y:S01]  /*3f40*/  FFMA.FTZ R76, R133, R132.reuse, -R76 ;  /* 0x00000084854c7223 */ /* 0x080fe2000001084c */
[----:B------:R-:W3:Y:S01]  /*3f50*/  MUFU.SIN R84, R90 ;  /* 0x0000005a00547308 */ /* 0x000ee20000000400 */
[----:B------:R-:W-:Y:S01]  /*3f60*/  FFMA.FTZ R78, R131, R132, R78 ;  /* 0x00000084834e7223 */ /* 0x000fe2000001004e */
[----:B------:R-:W-:-:S04]  /*3f70*/  FFMA.FTZ R81, R125, R88, R81 ;  /* 0x000000587d517223 */ /* 0x000fc80000010051 */
[----:B------:R-:W-:Y:S02]  /*3f80*/  FADD.FTZ R81, RZ, R81 ;  /* 0x00000051ff517221 */ /* 0x000fe40000010000 */
[----:B------:R-:W-:Y:S01]  /*3f90*/  MUFU.EX2 R136, R136 ;  /* 0x0000008800887308 */ /* 0x000fe20000000800 */
[----:B0-----:R-:W-:Y:S01]  /*3fa0*/  FMUL.FTZ R135, R79, R80 ;  /* 0x000000504f877220 */ /* 0x001fe20000410000 */
[----:B------:R-:W-:Y:S01]  /*3fb0*/  FMUL.FTZ R80, R126, R88 ;  /* 0x000000587e507220 */ /* 0x000fe20000410000 */
[----:B------:R-:W-:-:S05]  /*3fc0*/  FMUL.FTZ R83, R148, R81 ;  /* 0x0000005194537220 */ /* 0x000fca0000410000 */
[----:B------:R-:W0:Y:S01]  /*3fd0*/  MUFU.COS R137, R114 ;  /* 0x0000007200897308 */ /* 0x000e220000000000 */
[----:B---3--:R-:W-:Y:S01]  /*3fe0*/  FMUL.FTZ R134, R79, R84 ;  /* 0x000000544f867220 */ /* 0x008fe20000410000 */
[----:B------:R-:W-:Y:S01]  /*3ff0*/  FFMA.FTZ R79, R125, R77, -R80 ;  /* 0x0000004d7d4f7223 */ /* 0x000fe20000010850 */
[C---:B------:R-:W-:Y:S01]  /*4000*/  FMUL.FTZ R80, R128.reuse, R76 ;  /* 0x0000004c80507220 */ /* 0x040fe20000410000 */
[-C--:B------:R-:W-:Y:S02]  /*4010*/  FMUL.FTZ R77, R128, R78.reuse ;  /* 0x0000004e804d7220 */ /* 0x080fe40000410000 */
[----:B------:R-:W-:Y:S01]  /*4020*/  FADD.FTZ R82, R94, R79 ;  /* 0x0000004f5e527221 */ /* 0x000fe20000010000 */
[C---:B------:R-:W-:Y:S01]  /*4030*/  FFMA.FTZ R80, R129.reuse, R78, R80 ;  /* 0x0000004e81507223 */ /* 0x040fe20000010050 */
[----:B------:R-:W-:Y:S01]  /*4040*/  FFMA.FTZ R77, R129, R76, -R77 ;  /* 0x0000004c814d7223 */ /* 0x000fe2000001084d */
[----:B------:R-:W3:Y:S01]  /*4050*/  MUFU.SIN R115, R114 ;  /* 0x0000007200737308 */ /* 0x000ee20000000400 */
[-C--:B------:R-:W-:Y:S01]  /*4060*/  FMUL.FTZ R78, R148, R82.reuse ;  /* 0x00000052944e7220 */ /* 0x080fe20000410000 */
[C---:B------:R-:W-:Y:S01]  /*4070*/  FFMA.FTZ R82, R149.reuse, R82, -R83 ;  /* 0x0000005295527223 */ /* 0x040fe20000010853 */
[CC--:B------:R-:W-:Y:S01]  /*4080*/  FMUL.FTZ R76, R118.reuse, R80.reuse ;  /* 0x00000050764c7220 */ /* 0x0c0fe20000410000 */
[----:B------:R-:W-:Y:S01]  /*4090*/  FMUL.FTZ R79, R118, R77 ;  /* 0x0000004d764f7220 */ /* 0x000fe20000410000 */
[----:B------:R-:W-:Y:S01]  /*40a0*/  FFMA.FTZ R78, R149, R81, R78 ;  /* 0x00000051954e7223 */ /* 0x000fe2000001004e */
[----:B------:R-:W-:Y:S01]  /*40b0*/  FADD.FTZ R82, R99, R82 ;  /* 0x0000005263527221 */ /* 0x000fe20000010000 */
[C---:B------:R-:W-:Y:S01]  /*40c0*/  FFMA.FTZ R76, R127.reuse, R77, -R76 ;  /* 0x0000004d7f4c7223 */ /* 0x040fe2000001084c */
[----:B------:R-:W-:Y:S01]  /*40d0*/  FFMA.FTZ R79, R127, R80, R79 ;  /* 0x000000507f4f7223 */ /* 0x000fe2000001004f */
[----:B------:R-:W-:Y:S01]  /*40e0*/  FADD.FTZ R80, RZ, R78 ;  /* 0x0000004eff507221 */ /* 0x000fe20000010000 */
        /* <DEDUP_REMOVED lines=8> */
[----:B------:R-:W-:Y:S01]  /*4170*/  FADD.FTZ R81, RZ, R81 ;  /* 0x00000051ff517221 */ /* 0x000fe20000010000 */
[CC--:B------:R-:W-:Y:S01]  /*4180*/  FMUL.FTZ R76, R122.reuse, R78.reuse ;  /* 0x0000004e7a4c7220 */ /* 0x0c0fe20000410000 */
[----:B------:R-:W-:Y:S01]  /*4190*/  FMUL.FTZ R80, R122, R77 ;  /* 0x0000004d7a507220 */ /* 0x000fe20000410000 */
[----:B------:R-:W-:Y:S01]  /*41a0*/  FADD.FTZ R79, R100, R79 ;  /* 0x0000004f644f7221 */ /* 0x000fe20000010000 */
[C---:B------:R-:W-:Y:S01]  /*41b0*/  FMUL.FTZ R82, R144.reuse, R81 ;  /* 0x0000005190527220 */ /* 0x040fe20000410000 */
[C---:B------:R-:W-:Y:S01]  /*41c0*/  FFMA.FTZ R76, R121.reuse, R77, -R76 ;  /* 0x0000004d794c7223 */ /* 0x040fe2000001084c */
[----:B------:R-:W-:Y:S01]  /*41d0*/  FFMA.FTZ R80, R121, R78, R80 ;  /* 0x0000004e79507223 */ /* 0x000fe20000010050 */
[-C--:B------:R-:W-:Y:S01]  /*41e0*/  FMUL.FTZ R84, R144, R79.reuse ;  /* 0x0000004f90547220 */ /* 0x080fe20000410000 */
[C---:B------:R-:W-:Y:S01]  /*41f0*/  FFMA.FTZ R79, R145.reuse, R79, -R82 ;  /* 0x0000004f914f7223 */ /* 0x040fe20000010852 */
[C---:B-1----:R-:W-:Y:S01]  /*4200*/  FMUL.FTZ R45, R124.reuse, R76 ;  /* 0x0000004c7c2d7220 */ /* 0x042fe20000410000 */
[----:B------:R-:W-:Y:S01]  /*4210*/  FMUL.FTZ R44, R124, R80 ;  /* 0x000000507c2c7220 */ /* 0x000fe20000410000 */
[----:B------:R-:W-:Y:S01]  /*4220*/  FFMA.FTZ R84, R145, R81, R84 ;  /* 0x0000005191547223 */ /* 0x000fe20000010054 */
[----:B------:R-:W-:Y:S01]  /*4230*/  FADD.FTZ R79, R102, R79 ;  /* 0x0000004f664f7221 */ /* 0x000fe20000010000 */
[----:B0-----:R-:W-:Y:S01]  /*4240*/  FMUL.FTZ R137, R136, R137 ;  /* 0x0000008988897220 */ /* 0x001fe20000410000 */
[----:B------:R-:W-:Y:S01]  /*4250*/  FFMA.FTZ R44, R123, R76, -R44 ;  /* 0x0000004c7b2c7223 */ /* 0x000fe2000001082c */
[----:B------:R-:W-:Y:S01]  /*4260*/  FADD.FTZ R84, RZ, R84 ;  /* 0x00000054ff547221 */ /* 0x000fe20000010000 */
[----:B------:R-:W-:Y:S01]  /*4270*/  FMUL.FTZ R46, R142, R79 ;  /* 0x0000004f8e2e7220 */ /* 0x000fe20000410000 */
[----:B---3--:R-:W-:Y:S01]  /*4280*/  FMUL.FTZ R136, R136, R115 ;  /* 0x0000007388887220 */ /* 0x008fe20000410000 */
[----:B------:R-:W-:-:S02]  /*4290*/  MOV R114, UR40 ;  /* 0x0000002800727c02 */ /* 0x000fc40008000f00 */
[-C--:B------:R-:W-:Y:S01]  /*42a0*/  FFMA.FTZ R46, R143, R84.reuse, R46 ;  /* 0x000000548f2e7223 */ /* 0x080fe2000001002e */
[----:B------:R-:W-:Y:S01]  /*42b0*/  FMUL.FTZ R84, R142, R84 ;  /* 0x000000548e547220 */ /* 0x000fe20000410000 */
[----:B------:R-:W-:Y:S01]  /*42c0*/  MOV R115, UR18 ;  /* 0x0000001200737c02 */ /* 0x000fe20008000f00 */
[----:B------:R-:W-:Y:S01]  /*42d0*/  FFMA.FTZ R45, R123, R80, R45 ;  /* 0x000000507b2d7223 */ /* 0x000fe2000001002d */
[----:B--2---:R-:W-:Y:S01]  /*42e0*/  FADD.FTZ R48, RZ, R46 ;  /* 0x0000002eff307221 */ /* 0x004fe20000010000 */
[----:B------:R-:W-:Y:S01]  /*42f0*/  FFMA.FTZ R84, R143, R79, -R84 ;  /* 0x0000004f8f547223 */ /* 0x000fe20000010854 */
[C---:B------:R-:W-:Y:S01]  /*4300*/  FMUL.FTZ R46, R126.reuse, R44 ;  /* 0x0000002c7e2e7220 */ /* 0x040fe20000410000 */
[-C--:B------:R-:W-:Y:S01]  /*4310*/  FMUL.FTZ R47, R126, R45.reuse ;  /* 0x0000002d7e2f7220 */ /* 0x080fe20000410000 */
[C---:B------:R-:W-:Y:S01]  /*4320*/  FMUL.FTZ R50, R140.reuse, R48 ;  /* 0x000000308c327220 */ /* 0x040fe20000410000 */
[----:B------:R-:W-:Y:S01]  /*4330*/  FADD.FTZ R84, R101, R84 ;  /* 0x0000005465547221 */ /* 0x000fe20000010000 */
[----:B------:R-:W2:Y:S01]  /*4340*/  LDG.E.64 R114, desc[UR24][R114.64] ;  /* 0x0000001872727981 */ /* 0x000ea2000c1e1b00 */
[C---:B------:R-:W-:Y:S01]  /*4350*/  FFMA.FTZ R46, R125.reuse, R45, R46 ;  /* 0x0000002d7d2e7223 */ /* 0x040fe2000001002e */
[----:B------:R-:W-:Y:S01]  /*4360*/  FFMA.FTZ R47, R125, R44, -R47 ;  /* 0x0000002c7d2f7223 */ /* 0x000fe2000001082f */
[-C--:B------:R-:W-:Y:S01]  /*4370*/  FMUL.FTZ R49, R140, R84.reuse ;  /* 0x000000548c317220 */ /* 0x080fe20000410000 */
[C---:B------:R-:W-:Y:S01]  /*4380*/  FFMA.FTZ R50, R141.reuse, R84, -R50 ;  /* 0x000000548d327223 */ /* 0x040fe20000010832 */
[C---:B------:R-:W-:Y:S01]  /*4390*/  FMUL.FTZ R44, R148.reuse, R46 ;  /* 0x0000002e942c7220 */ /* 0x040fe20000410000 */
[-C--:B------:R-:W-:Y:S01]  /*43a0*/  FMUL.FTZ R45, R148, R47.reuse ;  /* 0x0000002f942d7220 */ /* 0x080fe20000410000 */
[----:B------:R-:W-:Y:S01]  /*43b0*/  FFMA.FTZ R49, R141, R48, R49 ;  /* 0x000000308d317223 */ /* 0x000fe20000010031 */
[----:B------:R-:W-:Y:S01]  /*43c0*/  FADD.FTZ R50, R103, R50 ;  /* 0x0000003267327221 */ /* 0x000fe20000010000 */
[C---:B------:R-:W-:Y:S01]  /*43d0*/  FFMA.FTZ R44, R149.reuse, R47, -R44 ;  /* 0x0000002f952c7223 */ /* 0x040fe2000001082c */
[----:B------:R-:W-:Y:S01]  /*43e0*/  FFMA.FTZ R45, R149, R46, R45 ;  /* 0x0000002e952d7223 */ /* 0x000fe2000001002d */
[----:B------:R-:W-:Y:S01]  /*43f0*/  FADD.FTZ R49, RZ, R49 ;  /* 0x00000031ff317221 */ /* 0x000fe20000010000 */
[----:B------:R-:W-:Y:S01]  /*4400*/  FMUL.FTZ R48, R138, R50 ;  /* 0x000000328a307220 */ /* 0x000fe20000410000 */
[CC--:B------:R-:W-:Y:S01]  /*4410*/  FMUL.FTZ R46, R146.reuse, R44.reuse ;  /* 0x0000002c922e7220 */ /* 0x0c0fe20000410000 */
[----:B------:R-:W-:Y:S01]  /*4420*/  FMUL.FTZ R47, R146, R45 ;  /* 0x0000002d922f7220 */ /* 0x000fe20000410000 */
[-C--:B------:R-:W-:Y:S01]  /*4430*/  FMUL.FTZ R51, R138, R49.reuse ;  /* 0x000000318a337220 */ /* 0x080fe20000410000 */
[----:B------:R-:W-:Y:S01]  /*4440*/  FFMA.FTZ R48, R139, R49, R48 ;  /* 0x000000318b307223 */ /* 0x000fe20000010030 */
[C---:B------:R-:W-:Y:S01]  /*4450*/  FFMA.FTZ R46, R147.reuse, R45, R46 ;  /* 0x0000002d932e7223 */ /* 0x040fe2000001002e */
[----:B------:R-:W-:Y:S01]  /*4460*/  FFMA.FTZ R47, R147, R44, -R47 ;  /* 0x0000002c932f7223 */ /* 0x000fe2000001082f */
[----:B------:R-:W-:Y:S01]  /*4470*/  FFMA.FTZ R51, R139, R50, -R51 ;  /* 0x000000328b337223 */ /* 0x000fe20000010833 */
[----:B------:R-:W-:Y:S01]  /*4480*/  FADD.FTZ R48, RZ, R48 ;  /* 0x00000030ff307221 */ /* 0x000fe20000010000 */
[C---:B------:R-:W-:Y:S01]  /*4490*/  FMUL.FTZ R44, R144.reuse, R46 ;  /* 0x0000002e902c7220 */ /* 0x040fe20000410000 */
[-C--:B------:R-:W-:Y:S01]  /*44a0*/  FMUL.FTZ R45, R144, R47.reuse ;  /* 0x0000002f902d7220 */ /* 0x080fe20000410000 */
[----:B------:R-:W-:Y:S01]  /*44b0*/  FADD.FTZ R51, R104, R51 ;  /* 0x0000003368337221 */ /* 0x000fe20000010000 */
[C---:B------:R-:W-:Y:S01]  /*44c0*/  FMUL.FTZ R50, R136.reuse, R48 ;  /* 0x0000003088327220 */ /* 0x040fe20000410000 */
[C---:B------:R-:W-:Y:S01]  /*44d0*/  FFMA.FTZ R44, R145.reuse, R47, -R44 ;  /* 0x0000002f912c7223 */ /* 0x040fe2000001082c */
[----:B------:R-:W-:Y:S01]  /*44e0*/  FFMA.FTZ R45, R145, R46, R45 ;  /* 0x0000002e912d7223 */ /* 0x000fe2000001002d */
[-C--:B------:R-:W-:Y:S01]  /*44f0*/  FMUL.FTZ R49, R136, R51.reuse ;  /* 0x0000003388317220 */ /* 0x080fe20000410000 */
[C---:B------:R-:W-:Y:S01]  /*4500*/  FFMA.FTZ R50, R137.reuse, R51, -R50 ;  /* 0x0000003389327223 */ /* 0x040fe20000010832 */
[C---:B------:R-:W-:Y:S01]  /*4510*/  FMUL.FTZ R46, R142.reuse, R44 ;  /* 0x0000002c8e2e7220 */ /* 0x040fe20000410000 */
[-C--:B------:R-:W-:Y:S01]  /*4520*/  FMUL.FTZ R47, R142, R45.reuse ;  /* 0x0000002d8e2f7220 */ /* 0x080fe20000410000 */
[----:B------:R-:W-:Y:S01]  /*4530*/  FFMA.FTZ R49, R137, R48, R49 ;  /* 0x0000003089317223 */ /* 0x000fe20000010031 */
[----:B------:R-:W-:Y:S01]  /*4540*/  FADD.FTZ R50, R105, R50 ;  /* 0x0000003269327221 */ /* 0x000fe20000010000 */
[C---:B------:R-:W-:Y:S01]  /*4550*/  FFMA.FTZ R46, R143.reuse, R45, R46 ;  /* 0x0000002d8f2e7223 */ /* 0x040fe2000001002e */
[----:B------:R-:W-:Y:S01]  /*4560*/  FFMA.FTZ R47, R143, R44, -R47 ;  /* 0x0000002c8f2f7223 */ /* 0x000fe2000001082f */
[----:B------:R-:W-:Y:S01]  /*4570*/  FADD.FTZ R49, RZ, R49 ;  /* 0x00000031ff317221 */ /* 0x000fe20000010000 */
[----:B------:R-:W-:Y:S01]  /*4580*/  FMUL.FTZ R48, R134, R50 ;  /* 0x0000003286307220 */ /* 0x000fe20000410000 */
[CC--:B------:R-:W-:Y:S01]  /*4590*/  FMUL.FTZ R44, R140.reuse, R46.reuse ;  /* 0x0000002e8c2c7220 */ /* 0x0c0fe20000410000 */
[----:B------:R-:W-:Y:S01]  /*45a0*/  FMUL.FTZ R45, R140, R47 ;  /* 0x0000002f8c2d7220 */ /* 0x000fe20000410000 */
[-C--:B------:R-:W-:Y:S01]  /*45b0*/  FMUL.FTZ R51, R134, R49.reuse ;  /* 0x0000003186337220 */ /* 0x080fe20000410000 */
[----:B------:R-:W-:Y:S01]  /*45c0*/  FFMA.FTZ R48, R135, R49, R48 ;  /* 0x0000003187307223 */ /* 0x000fe20000010030 */
[C---:B------:R-:W-:Y:S01]  /*45d0*/  FFMA.FTZ R44, R141.reuse, R47, -R44 ;  /* 0x0000002f8d2c7223 */ /* 0x040fe2000001082c */
[----:B------:R-:W-:Y:S01]  /*45e0*/  FFMA.FTZ R45, R141, R46, R45 ;  /* 0x0000002e8d2d7223 */ /* 0x000fe2000001002d */
[----:B------:R-:W-:Y:S01]  /*45f0*/  FFMA.FTZ R50, R135, R50, -R51 ;  /* 0x0000003287327223 */ /* 0x000fe20000010833 */
[----:B------:R-:W-:Y:S01]  /*4600*/  FADD.FTZ R150, RZ, R48 ;  /* 0x00000030ff967221 */ /* 0x000fe20000010000 */
[CC--:B------:R-:W-:Y:S01]  /*4610*/  FMUL.FTZ R46, R138.reuse, R44.reuse ;  /* 0x0000002c8a2e7220 */ /* 0x0c0fe20000410000 */
[-C--:B------:R-:W-:Y:S01]  /*4620*/  FMUL.FTZ R47, R138, R45.reuse ;  /* 0x0000002d8a2f7220 */ /* 0x080fe20000410000 */
[----:B------:R-:W-:Y:S01]  /*4630*/  FADD.FTZ R151, R117, R50 ;  /* 0x0000003275977221 */ /* 0x000fe20000010000 */
[----:B------:R-:W-:Y:S01]  /*4640*/  ULEA UR40, UR7, UR17, 0x4 ;  /* 0x0000001107287291 */ /* 0x000fe2000f8e20ff */
[----:B------:R-:W0:Y:S01]  /*4650*/  SHFL.UP PT, R49, R150, 0x1, RZ ;  /* 0x0420000096317989 */ /* 0x000e2200000e00ff */
[C---:B------:R-:W-:Y:S01]  /*4660*/  FFMA.FTZ R46, R139.reuse, R45, R46 ;  /* 0x0000002d8b2e7223 */ /* 0x040fe2000001002e */
[----:B------:R-:W-:Y:S01]  /*4670*/  FFMA.FTZ R47, R139, R44, -R47 ;  /* 0x0000002c8b2f7223 */ /* 0x000fe2000001082f */
[----:B------:R-:W1:Y:S01]  /*4680*/  S2UR UR18, SR_CgaCtaId ;  /* 0x00000000001279c3 */ /* 0x000e620000008800 */
[----:B------:R-:W3:Y:S01]  /*4690*/  SHFL.UP PT, R48, R151, 0x1, RZ ;  /* 0x0420000097307989 */ /* 0x000ee200000e00ff */
[CC--:B------:R-:W-:Y:S01]  /*46a0*/  FMUL.FTZ R44, R136.reuse, R46.reuse ;  /* 0x0000002e882c7220 */ /* 0x0c0fe20000410000 */
[-C--:B------:R-:W-:Y:S01]  /*46b0*/  FMUL.FTZ R45, R136, R47.reuse ;  /* 0x0000002f882d7220 */ /* 0x080fe20000410000 */
[----:B------:R-:W-:Y:S01]  /*46c0*/  UMOV UR17, 0x400 ;  /* 0x0000040000117882 */ /* 0x000fe20000000000 */
[----:B------:R-:W-:Y:S01]  /*46d0*/  LDS.128 R76, [R116+0x70] ;  /* 0x00007000744c7984 */ /* 0x000fe20000000c00 */
[C---:B------:R-:W-:Y:S01]  /*46e0*/  FFMA.FTZ R44, R137.reuse, R47, -R44 ;  /* 0x0000002f892c7223 */ /* 0x040fe2000001082c */
[----:B------:R-:W-:Y:S01]  /*46f0*/  FFMA.FTZ R45, R137, R46, R45 ;  /* 0x0000002e892d7223 */ /* 0x000fe2000001002d */
[----:B------:R-:W-:Y:S01]  /*4700*/  ISETP.GE.U32.AND P2, PT, R0, 0x20, PT ;  /* 0x000000200000780c */ /* 0x000fe20003f46070 */
[----:B------:R-:W-:Y:S01]  /*4710*/  BSSY.RECONVERGENT B0, `(.L_x_1099) ;  /* 0x0000093000007945 */ /* 0x000fe20003800200 */
[C---:B------:R-:W-:Y:S01]  /*4720*/  FMUL.FTZ R152, R134.reuse, R44 ;  /* 0x0000002c86987220 */ /* 0x040fe20000410000 */
[----:B------:R-:W-:Y:S01]  /*4730*/  FMUL.FTZ R153, R134, R45 ;  /* 0x0000002d86997220 */ /* 0x000fe20000410000 */
[----:B------:R-:W-:-:S02]  /*4740*/  SHF.R.U32.HI R155, RZ, 0x5, R0 ;  /* 0x00000005ff9b7819 */ /* 0x000fc40000011600 */
[C---:B------:R-:W-:Y:S01]  /*4750*/  FFMA.FTZ R152, R135.reuse, R45, R152 ;  /* 0x0000002d87987223 */ /* 0x040fe20000010098 */
[----:B------:R-:W-:-:S04]  /*4760*/  FFMA.FTZ R153, R135, R44, -R153 ;  /* 0x0000002c87997223 */ /* 0x000fc80000010899 */
[----:B------:R-:W4:Y:S01]  /*4770*/  SHFL.UP PT, R45, R152, 0x1, RZ ;  /* 0x04200000982d7989 */ /* 0x000f2200000e00ff */
[CC--:B0-----:R-:W-:Y:S01]  /*4780*/  FMUL.FTZ R47, R153.reuse, R49.reuse ;  /* 0x00000031992f7220 */ /* 0x0c1fe20000410000 */
[C---:B------:R-:W-:Y:S02]  /*4790*/  FMUL.FTZ R46, R152.reuse, R49 ;  /* 0x00000031982e7220 */ /* 0x040fe40000410000 */
[----:B------:R-:W0:Y:S01]  /*47a0*/  SHFL.UP PT, R44, R153, 0x1, RZ ;  /* 0x04200000992c7989 */ /* 0x000e2200000e00ff */
[----:B-1----:R-:W-:Y:S01]  /*47b0*/  ULEA UR17, UR18, UR17, 0x18 ;  /* 0x0000001112117291 */ /* 0x002fe2000f8ec0ff */
        /* <DEDUP_REMOVED lines=8> */
[-C--:B0-----:R-:W-:Y:S01]  /*4840*/  @P1 FFMA.FTZ R152, R152, R44.reuse, R47 ;  /* 0x0000002c98981223 */ /* 0x081fe2000001002f */
[----:B------:R-:W-:Y:S01]  /*4850*/  @P1 FFMA.FTZ R153, R153, R44, -R46 ;  /* 0x0000002c99991223 */ /* 0x000fe2000001082e */
[----:B------:R-:W-:-:S03]  /*4860*/  ISETP.GE.AND P1, PT, R4, 0x2, PT ;  /* 0x000000020400780c */ /* 0x000fc60003f26270 */
[----:B------:R-:W0:Y:S04]  /*4870*/  SHFL.UP PT, R45, R152, 0x2, RZ ;  /* 0x04400000982d7989 */ /* 0x000e2800000e00ff */
[----:B------:R-:W4:Y:S01]  /*4880*/  SHFL.UP PT, R44, R153, 0x2, RZ ;  /* 0x04400000992c7989 */ /* 0x000f2200000e00ff */
        /* <DEDUP_REMOVED lines=8> */
[-C--:B0-----:R-:W-:Y:S01]  /*4910*/  FMUL.FTZ R47, R153, R45.reuse ;  /* 0x0000002d992f7220 */ /* 0x081fe20000410000 */
[----:B------:R-:W-:-:S03]  /*4920*/  FMUL.FTZ R46, R152, R45 ;  /* 0x0000002d982e7220 */ /* 0x000fc60000410000 */
[-C--:B----4-:R-:W-:Y:S01]  /*4930*/  @P1 FFMA.FTZ R152, R152, R44.reuse, R47 ;  /* 0x0000002c98981223 */ /* 0x090fe2000001002f */
        /* <DEDUP_REMOVED lines=10> */
[----:B------:R-:W1:Y:S01]  /*49e0*/  SHFL.UP PT, R49, R150, 0x8, RZ ;  /* 0x0500000096317989 */ /* 0x000e6200000e00ff */
[CC--:B0-----:R-:W-:Y:S01]  /*49f0*/  FMUL.FTZ R47, R153.reuse, R45.reuse ;  /* 0x0000002d992f7220 */ /* 0x0c1fe20000410000 */
[C---:B------:R-:W-:Y:S02]  /*4a00*/  FMUL.FTZ R46, R152.reuse, R45 ;  /* 0x0000002d982e7220 */ /* 0x040fe40000410000 */
[----:B------:R-:W0:Y:S01]  /*4a10*/  SHFL.UP PT, R48, R151, 0x8, RZ ;  /* 0x0500000097307989 */ /* 0x000e2200000e00ff */
[-C--:B----4-:R-:W-:Y:S01]  /*4a20*/  @P1 FFMA.FTZ R152, R152, R44.reuse, R47 ;  /* 0x0000002c98981223 */ /* 0x090fe2000001002f */
[----:B------:R-:W-:Y:S01]  /*4a30*/  @P1 FFMA.FTZ R153, R153, R44, -R46 ;  /* 0x0000002c99991223 */ /* 0x000fe2000001082e */
[----:B------:R-:W-:-:S03]  /*4a40*/  ISETP.GE.AND P1, PT, R4, 0x8, PT ;  /* 0x000000080400780c */ /* 0x000fc60003f26270 */
[----:B------:R-:W3:Y:S04]  /*4a50*/  SHFL.UP PT, R45, R152, 0x8, RZ ;  /* 0x05000000982d7989 */ /* 0x000ee800000e00ff */
[----:B------:R-:W4:Y:S01]  /*4a60*/  SHFL.UP PT, R44, R153, 0x8, RZ ;  /* 0x05000000992c7989 */ /* 0x000f2200000e00ff */
[-C--:B-1----:R-:W-:Y:S01]  /*4a70*/  FMUL.FTZ R47, R153, R49.reuse ;  /* 0x00000031992f7220 */ /* 0x082fe20000410000 */
[----:B------:R-:W-:-:S03]  /*4a80*/  FMUL.FTZ R46, R152, R49 ;  /* 0x00000031982e7220 */ /* 0x000fc60000410000 */
[-C--:B0-----:R-:W-:Y:S01]  /*4a90*/  FFMA.FTZ R47, R152, R48.reuse, R47 ;  /* 0x00000030982f7223 */ /* 0x081fe2000001002f */
[----:B------:R-:W-:-:S03]  /*4aa0*/  FFMA.FTZ R46, R153, R48, -R46 ;  /* 0x00000030992e7223 */ /* 0x000fc6000001082e */
[----:B------:R-:W-:Y:S01]  /*4ab0*/  @P1 FADD.FTZ R150, R150, R47 ;  /* 0x0000002f96961221 */ /* 0x000fe20000010000 */
[----:B------:R-:W-:Y:S01]  /*4ac0*/  @P1 FADD.FTZ R151, R151, R46 ;  /* 0x0000002e97971221 */ /* 0x000fe20000010000 */
[CC--:B---3--:R-:W-:Y:S01]  /*4ad0*/  FMUL.FTZ R47, R153.reuse, R45.reuse ;  /* 0x0000002d992f7220 */ /* 0x0c8fe20000410000 */
[C---:B------:R-:W-:Y:S02]  /*4ae0*/  FMUL.FTZ R46, R152.reuse, R45 ;  /* 0x0000002d982e7220 */ /* 0x040fe40000410000 */
[----:B------:R-:W0:Y:S01]  /*4af0*/  SHFL.UP PT, R48, R150, 0x10, RZ ;  /* 0x0600000096307989 */ /* 0x000e2200000e00ff */
[-C--:B----4-:R-:W-:Y:S01]  /*4b00*/  @P1 FFMA.FTZ R152, R152, R44.reuse, R47 ;  /* 0x0000002c98981223 */ /* 0x090fe2000001002f */
[----:B------:R-:W-:Y:S01]  /*4b10*/  @P1 FFMA.FTZ R153, R153, R44, -R46 ;  /* 0x0000002c99991223 */ /* 0x000fe2000001082e */
[----:B------:R-:W-:Y:S01]  /*4b20*/  ISETP.NE.AND P1, PT, R4, 0x1f, PT ;  /* 0x0000001f0400780c */ /* 0x000fe20003f25270 */
[----:B------:R-:W1:Y:S04]  /*4b30*/  SHFL.UP PT, R47, R151, 0x10, RZ ;  /* 0x06000000972f7989 */ /* 0x000e6800000e00ff */
[----:B------:R-:W3:Y:S04]  /*4b40*/  SHFL.UP PT, R45, R152, 0x10, RZ ;  /* 0x06000000982d7989 */ /* 0x000ee800000e00ff */
[----:B------:R-:W4:Y:S01]  /*4b50*/  SHFL.UP PT, R81, R153, 0x10, RZ ;  /* 0x0600000099517989 */ /* 0x000f2200000e00ff */
[-C--:B0-----:R-:W-:Y:S01]  /*4b60*/  FMUL.FTZ R44, R152, R48.reuse ;  /* 0x00000030982c7220 */ /* 0x081fe20000410000 */
[----:B------:R-:W-:-:S03]  /*4b70*/  FMUL.FTZ R49, R153, R48 ;  /* 0x0000003099317220 */ /* 0x000fc60000410000 */
[CC--:B-1----:R-:W-:Y:S01]  /*4b80*/  FFMA.FTZ R82, R153.reuse, R47.reuse, -R44 ;  /* 0x0000002f99527223 */ /* 0x0c2fe2000001082c */
[----:B------:R-:W-:Y:S02]  /*4b90*/  HFMA2 R44, -RZ, RZ, 1.875, 0 ;  /* 0x3f800000ff2c7431 */ /* 0x000fe400000001ff */
[C---:B------:R-:W-:Y:S01]  /*4ba0*/  FFMA.FTZ R83, R152.reuse, R47, R49 ;  /* 0x0000002f98537223 */ /* 0x040fe20000010031 */
[----:B------:R-:W-:Y:S01]  /*4bb0*/  CS2R R46, SRZ ;  /* 0x00000000002e7805 */ /* 0x000fe2000001ff00 */
[CC--:B---3--:R-:W-:Y:S01]  /*4bc0*/  FMUL.FTZ R80, R152.reuse, R45.reuse ;  /* 0x0000002d98507220 */ /* 0x0c8fe20000410000 */
[----:B------:R-:W-:Y:S01]  /*4bd0*/  FMUL.FTZ R49, R153, R45 ;  /* 0x0000002d99317220 */ /* 0x000fe20000410000 */
[----:B------:R-:W-:Y:S01]  /*4be0*/  MOV R45, RZ ;  /* 0x000000ff002d7202 */ /* 0x000fe20000000f00 */
[----:B------:R-:W-:Y:S01]  /*4bf0*/  FADD.FTZ R82, R151, R82 ;  /* 0x0000005297527221 */ /* 0x000fe20000010000 */
[-C--:B----4-:R-:W-:Y:S01]  /*4c00*/  FFMA.FTZ R80, R153, R81.reuse, -R80 ;  /* 0x0000005199507223 */ /* 0x090fe20000010850 */
[----:B------:R-:W-:Y:S01]  /*4c10*/  FFMA.FTZ R81, R152, R81, R49 ;  /* 0x0000005198517223 */ /* 0x000fe20000010031 */
[----:B------:R-:W-:Y:S01]  /*4c20*/  FADD.FTZ R83, R150, R83 ;  /* 0x0000005396537221 */ /* 0x000fe20000010000 */
[----:B------:R-:W-:Y:S04]  /*4c30*/  LDS.128 R48, [R116] ;  /* 0x0000000074307984 */ /* 0x000fe80000000c00 */
[----:B------:R-:W-:Y:S04]  /*4c40*/  @P0 LDS.128 R44, [UR40+0x2140] ;  /* 0x00214028ff2c0984 */ /* 0x000fe80008000c00 */
        /* <DEDUP_REMOVED lines=11> */
[----:B------:R-:W0:Y:S04]  /*4d00*/  LDS.128 R84, [UR17+0x2100] ;  /* 0x00210011ff547984 */ /* 0x000e280008000c00 */
[----:B------:R-:W1:Y:S04]  /*4d10*/  LDS.128 R88, [UR17+0x2110] ;  /* 0x00211011ff587984 */ /* 0x000e680008000c00 */
[----:B------:R-:W3:Y:S01]  /*4d20*/  SHFL.UP PT, R152, R152, 0x1, RZ ;  /* 0x0420000098987989 */ /* 0x000ee200000e00ff */
[----:B--2---:R-:W-:-:S02]  /*4d30*/  R2UR UR44, R115 ;  /* 0x00000000732c72ca */ /* 0x004fc400000e0000 */
[----:B------:R-:W-:Y:S02]  /*4d40*/  R2UR UR41, R114 ;  /* 0x00000000722972ca */ /* 0x000fe400000e0000 */
[----:B0-----:R-:W-:Y:S02]  /*4d50*/  FSEL R95, R84, R95, !P1 ;  /* 0x0000005f545f7208 */ /* 0x001fe40004800000 */
[C---:B------:R-:W-:Y:S01]  /*4d60*/  FSEL R97, R86.reuse, R97, !P1 ;  /* 0x0000006156617208 */ /* 0x040fe20004800000 */
[-C--:B-1----:R-:W-:Y:S01]  /*4d70*/  FMUL.FTZ R81, R85, R89.reuse ;  /* 0x0000005955517220 */ /* 0x082fe20000410000 */
[CC--:B------:R-:W-:Y:S01]  /*4d80*/  FMUL.FTZ R115, R87.reuse, R89.reuse ;  /* 0x0000005957737220 */ /* 0x0c0fe20000410000 */
[-C--:B------:R-:W-:Y:S01]  /*4d90*/  FMUL.FTZ R80, R86, R89.reuse ;  /* 0x0000005956507220 */ /* 0x080fe20000410000 */
[C---:B------:R-:W-:Y:S01]  /*4da0*/  FSEL R96, R87.reuse, R96, !P1 ;  /* 0x0000006057607208 */ /* 0x040fe20004800000 */
[CC--:B------:R-:W-:Y:S01]  /*4db0*/  FFMA.FTZ R81, R84.reuse, R88.reuse, -R81 ;  /* 0x0000005854517223 */ /* 0x0c0fe20000010851 */
[----:B------:R-:W-:Y:S01]  /*4dc0*/  FMUL.FTZ R84, R84, R89 ;  /* 0x0000005954547220 */ /* 0x000fe20000410000 */
[-C--:B------:R-:W-:Y:S01]  /*4dd0*/  FFMA.FTZ R115, R86, R88.reuse, -R115 ;  /* 0x0000005856737223 */ /* 0x080fe20000010873 */
[----:B------:R-:W-:Y:S01]  /*4de0*/  FFMA.FTZ R80, R87, R88, R80 ;  /* 0x0000005857507223 */ /* 0x000fe20000010050 */
[C---:B------:R-:W-:Y:S01]  /*4df0*/  FSEL R98, R85.reuse, R98, !P1 ;  /* 0x0000006255627208 */ /* 0x040fe20004800000 */
[----:B------:R-:W-:Y:S01]  /*4e00*/  FFMA.FTZ R84, R85, R88, R84 ;  /* 0x0000005855547223 */ /* 0x000fe20000010054 */
[----:B------:R-:W-:Y:S01]  /*4e10*/  FADD.FTZ R90, R90, R115 ;  /* 0x000000735a5a7221 */ /* 0x000fe20000010000 */
[----:B------:R-:W-:Y:S01]  /*4e20*/  FADD.FTZ R80, R91, R80 ;  /* 0x000000505b507221 */ /* 0x000fe20000010000 */
[----:B---3--:R-:W-:Y:S06]  /*4e30*/  @!P2 BRA `(.L_x_1100) ;  /* 0x000000000040a947 */ /* 0x008fec0003800000 */
        /* <DEDUP_REMOVED lines=16> */
.L_x_1100:
        /* <DEDUP_REMOVED lines=16> */
.L_x_1101:
[----:B------:R-:W-:Y:S05]  /*5040*/  BSYNC.RECONVERGENT B0 ;  /* 0x0000000000007941 */ /* 0x000fea0003800200 */
.L_x_1099:
        /* <DEDUP_REMOVED lines=107> */
[----:B------:R-:W-:Y:S01]  /*5700*/  UIMAD UR18, UR6, UR45, UR7 ;  /* 0x0000002d061272a4 */ /* 0x000fe2000f8e0207 */
[----:B------:R0:W-:Y:S03]  /*5710*/  STS.128 [UR40+0x2140], R44 ;  /* 0x0021402cff007988 */ /* 0x0001e60008000c28 */
[----:B------:R-:W-:Y:S02]  /*5720*/  USHF.R.S32.HI UR19, URZ, 0x1f, UR18 ;  /* 0x0000001fff137899 */ /* 0x000fe40008011412 */
[----:B------:R-:W-:-:S04]  /*5730*/  UIADD3 UR18, UP0, UPT, UR12, UR18, URZ ;  /* 0x000000120c127290 */ /* 0x000fc8000ff1e0ff */
[----:B------:R-:W-:Y:S02]  /*5740*/  ULEA.HI.X.SX32 UR19, UR12, UR19, 0x1, UP0 ;  /* 0x000000130c137291 */ /* 0x000fe400080f0eff */
[----:B------:R-:W-:-:S04]  /*5750*/  ULEA UR42, UP0, UR18, UR38, 0x4 ;  /* 0x00000026122a7291 */ /* 0x000fc8000f8020ff */
[----:B------:R-:W-:Y:S02]  /*5760*/  ULEA.HI.X UR43, UR18, UR39, UR19, 0x4, UP0 ;  /* 0x00000027122b7291 */ /* 0x000fe400080f2413 */
[----:B------:R-:W-:-:S04]  /*5770*/  MOV R80, UR42 ;  /* 0x0000002a00507c02 */ /* 0x000fc80008000f00 */
[----:B------:R-:W-:-:S05]  /*5780*/  MOV R81, UR43 ;  /* 0x0000002b00517c02 */ /* 0x000fca0008000f00 */
[----:B------:R0:W-:Y:S02]  /*5790*/  STG.E.128 desc[UR24][R80.64], R44 ;  /* 0x0000002c50007986 */ /* 0x0001e4000c101d18 */
.L_x_1103:
[----:B------:R-:W-:Y:S05]  /*57a0*/  BSYNC.RECONVERGENT B0 ;  /* 0x0000000000007941 */ /* 0x000fea0003800200 */
.L_x_1102:
[C---:B0-----:R-:W-:Y:S01]  /*57b0*/  FMUL.FTZ R45, R49.reuse, UR44 ;  /* 0x0000002c312d7c20 */ /* 0x041fe20008410000 */
[----:B------:R-:W-:Y:S01]  /*57c0*/  FMUL.FTZ R49, R49, UR41 ;  /* 0x0000002931317c20 */ /* 0x000fe20008410000 */
[C---:B------:R-:W-:Y:S01]  /*57d0*/  FMUL.FTZ R47, R51.reuse, UR44 ;  /* 0x0000002c332f7c20 */ /* 0x040fe20008410000 */
[----:B------:R-:W-:Y:S01]  /*57e0*/  FMUL.FTZ R51, R51, UR41 ;  /* 0x0000002933337c20 */ /* 0x000fe20008410000 */
[C---:B------:R-:W-:Y:S01]  /*57f0*/  FFMA.FTZ R44, R48.reuse, UR41, -R45 ;  /* 0x00000029302c7c23 */ /* 0x040fe2000801082d */
[----:B------:R-:W-:Y:S01]  /*5800*/  FFMA.FTZ R48, R48, UR44, R49 ;  /* 0x0000002c30307c23 */ /* 0x000fe20008010031 */
[----:B------:R-:W-:Y:S01]  /*5810*/  FFMA.FTZ R45, R50, UR41, -R47 ;  /* 0x00000029322d7c23 */ /* 0x000fe2000801082f */
[----:B------:R-:W-:Y:S01]  /*5820*/  FMUL.FTZ R47, R53, UR44 ;  /* 0x0000002c352f7c20 */ /* 0x000fe20008410000 */
[----:B------:R-:W-:Y:S01]  /*5830*/  FMUL.FTZ R49, R55, UR44 ;  /* 0x0000002c37317c20 */ /* 0x000fe20008410000 */
[----:B------:R-:W-:Y:S01]  /*5840*/  FMUL.FTZ R53, R53, UR41 ;  /* 0x0000002935357c20 */ /* 0x000fe20008410000 */
[----:B------:R-:W-:Y:S01]  /*5850*/  FMUL.FTZ R55, R55, UR41 ;  /* 0x0000002937377c20 */ /* 0x000fe20008410000 */
[----:B------:R-:W-:Y:S01]  /*5860*/  FFMA.FTZ R47, R52, UR41, -R47 ;  /* 0x00000029342f7c23 */ /* 0x000fe2000801082f */
[----:B------:R-:W-:Y:S01]  /*5870*/  FFMA.FTZ R49, R54, UR41, -R49 ;  /* 0x0000002936317c23 */ /* 0x000fe20008010831 */
[----:B------:R-:W-:Y:S01]  /*5880*/  FFMA.FTZ R52, R52, UR44, R53 ;  /* 0x0000002c34347c23 */ /* 0x000fe20008010035 */
[----:B------:R-:W-:Y:S01]  /*5890*/  FFMA.FTZ R54, R54, UR44, R55 ;  /* 0x0000002c36367c23 */ /* 0x000fe20008010037 */
        /* <DEDUP_REMOVED lines=44> */
[----:B------:R-:W-:Y:S01]  /*5b60*/  UIADD3 UR7, UPT, UPT, UR7, 0x1, URZ ;  /* 0x0000000107077890 */ /* 0x000fe2000fffe0ff */
[----:B------:R-:W-:Y:S01]  /*5b70*/  FFMA.FTZ R51, R50, UR44, R51 ;  /* 0x0000002c32337c23 */ /* 0x000fe20008010033 */
[----:B------:R-:W-:Y:S01]  /*5b80*/  FFMA.FTZ R77, R76, UR44, R77 ;  /* 0x0000002c4c4d7c23 */ /* 0x000fe2000801004d */
[----:B------:R-:W-:Y:S01]  /*5b90*/  FFMA.FTZ R79, R78, UR44, R79 ;  /* 0x0000002c4e4f7c23 */ /* 0x000fe2000801004f */
[----:B------:R-:W-:Y:S01]  /*5ba0*/  FADD.FTZ R50, RZ, R135 ;  /* 0x00000087ff327221 */ /* 0x000fe20000010000 */
[----:B------:R-:W-:Y:S01]  /*5bb0*/  UISETP.GE.AND UP0, UPT, UR7, UR45, UPT ;  /* 0x0000002d0700728c */ /* 0x000fe2000bf06270 */
        /* <DEDUP_REMOVED lines=51> */
.L_x_1098:
[----:B------:R-:W-:Y:S01]  /*5ef0*/  BAR.SYNC.DEFER_BLOCKING 0x0 ;  /* 0x0000000000007b1d */ /* 0x000fe20000010000 */
[----:B------:R-:W-:Y:S01]  /*5f00*/  USHF.L.U32 UR7, UR6, 0xa, URZ ;  /* 0x0000000a06077899 */ /* 0x000fe200080006ff */
[----:B------:R-:W-:Y:S01]  /*5f10*/  HFMA2 R9, -RZ, RZ, 0, 0 ;  /* 0x00000000ff097431 */ /* 0x000fe200000001ff */
[----:B------:R-:W-:Y:S02]  /*5f20*/  UIADD3 UR20, UP0, UPT, UR20, 0x2000, URZ ;  /* 0x0000200014147890 */ /* 0x000fe4000ff1e0ff */
[----:B------:R-:W-:-:S03]  /*5f30*/  UIADD3 UR6, UPT, UPT, UR6, 0x1, URZ ;  /* 0x0000000106067890 */ /* 0x000fc6000fffe0ff */
[----:B------:R-:W0:Y:S01]  /*5f40*/  LDC.64 R10, c[0x0][0x420] ;  /* 0x00010800ff0a7b82 */ /* 0x000e220000000a00 */
[----:B------:R-:W-:Y:S01]  /*5f50*/  MOV R8, UR7 ;  /* 0x0000000700087c02 */ /* 0x000fe20008000f00 */
[----:B------:R-:W-:Y:S02]  /*5f60*/  UIADD3.X UR21, UPT, UPT, URZ, UR21, URZ, UP0, !UPT ;  /* 0x00000015ff157290 */ /* 0x000fe400087fe4ff */
[----:B------:R-:W-:Y:S01]  /*5f70*/  UIADD3 UR16, UP1, UPT, UR16, 0x1000, URZ ;  /* 0x0000100010107890 */ /* 0x000fe2000ff3e0ff */
[----:B------:R-:W1:Y:S03]  /*5f80*/  LDCU UR7, c[0x0][0x394] ;  /* 0x00007280ff0777ac */ /* 0x000e660008000800 */
[----:B------:R-:W2:Y:S01]  /*5f90*/  LDC.64 R44, c[0x0][0x428] ;  /* 0x00010a00ff2c7b82 */ /* 0x000ea20000000a00 */
[----:B------:R-:W-:Y:S02]  /*5fa0*/  UIADD3 UR14, UP2, UPT, UR14, 0x1000, URZ ;  /* 0x000010000e0e7890 */ /* 0x000fe4000ff5e0ff */
[----:B------:R-:W-:-:S02]  /*5fb0*/  UIADD3.X UR26, UPT, UPT, URZ, UR26, URZ, UP1, !UPT ;  /* 0x0000001aff1a7290 */ /* 0x000fc40008ffe4ff */
[----:B------:R-:W-:-:S03]  /*5fc0*/  UIADD3.X UR29, UPT, UPT, URZ, UR29, URZ, UP2, !UPT ;  /* 0x0000001dff1d7290 */ /* 0x000fc600097fe4ff */
[----:B------:R-:W3:Y:S01]  /*5fd0*/  LDC.64 R46, c[0x0][0x478] ;  /* 0x00011e00ff2e7b82 */ /* 0x000ee20000000a00 */
[----:B------:R-:W-:Y:S04]  /*5fe0*/  STS.128 [R6], R28 ;  /* 0x0000001c06007388 */ /* 0x000fe80000000c00 */
[----:B------:R-:W-:Y:S01]  /*5ff0*/  STS.128 [R6+0x10], R32 ;  /* 0x0000102006007388 */ /* 0x000fe20000000c00 */
[----:B-1----:R-:W-:-:S03]  /*6000*/  UISETP.GE.AND UP0, UPT, UR6, UR7, UPT ;  /* 0x000000070600728c */ /* 0x002fc6000bf06270 */
[----:B------:R-:W-:Y:S04]  /*6010*/  STS.128 [R6+0x20], R36 ;  /* 0x0000202406007388 */ /* 0x000fe80000000c00 */
[----:B------:R0:W-:Y:S01]  /*6020*/  STS.128 [R6+0x30], R40 ;  /* 0x0000302806007388 */ /* 0x0001e20000000c00 */
[----:B------:R-:W-:-:S03]  /*6030*/  NOP ;  /* 0x0000000000007918 */ /* 0x000fc60000000000 */
[----:B------:R-:W1:Y:S04]  /*6040*/  LDS.128 R12, [R5] ;  /* 0x00000000050c7984 */ /* 0x000e680000000c00 */
[----:B------:R-:W4:Y:S04]  /*6050*/  LDS.128 R16, [R5+0x200] ;  /* 0x0002000005107984 */ /* 0x000f280000000c00 */
[----:B------:R-:W5:Y:S01]  /*6060*/  LDS.128 R20, [R5+0x400] ;  /* 0x0004000005147984 */ /* 0x000f620000000c00 */
[----:B0-----:R-:W-:Y:S01]  /*6070*/  IMAD.WIDE.U32 R6, R10, UR28, R8 ;  /* 0x0000001c0a067c25 */ /* 0x001fe2000f8e0008 */
[----:B------:R-:W-:-:S02]  /*6080*/  SHF.L.U32 R9, R0, 0x2, RZ ;  /* 0x0000000200097819 */ /* 0x000fc400000006ff */
[----:B------:R0:W5:Y:S01]  /*6090*/  LDS.128 R24, [R5+0x600] ;  /* 0x0006000005187984 */ /* 0x0001620000000c00 */
[----:B------:R-:W-:Y:S02]  /*60a0*/  IMAD R7, R11, UR28, R7 ;  /* 0x0000001c0b077c24 */ /* 0x000fe4000f8e0207 */
[----:B--2---:R-:W-:-:S04]  /*60b0*/  IMAD.WIDE.U32 R6, R44, UR27, R6 ;  /* 0x0000001b2c067c25 */ /* 0x004fc8000f8e0006 */
[----:B------:R-:W-:Y:S01]  /*60c0*/  IMAD R4, R45, UR27, R7 ;  /* 0x0000001b2d047c24 */ /* 0x000fe2000f8e0207 */
[C---:B---3--:R-:W-:Y:S02]  /*60d0*/  LEA R8, P0, R6.reuse, R46, 0x2 ;  /* 0x0000002e06087211 */ /* 0x048fe400078010ff */
[----:B------:R-:W-:Y:S02]  /*60e0*/  LOP3.LUT R7, R9, 0xf80, RZ, 0xc0, !PT ;  /* 0x00000f8009077812 */ /* 0x000fe400078ec0ff */
[----:B------:R-:W-:Y:S02]  /*60f0*/  LEA.HI.X R9, R6, R47, R4, 0x2, P0 ;  /* 0x0000002f06097211 */ /* 0x000fe400000f1404 */
[----:B0-----:R-:W-:-:S05]  /*6100*/  LOP3.LUT R5, R7, 0x1f, R0, 0xf8, !PT ;  /* 0x0000001f07057812 */ /* 0x001fca00078ef800 */
[----:B------:R-:W-:-:S05]  /*6110*/  IMAD.WIDE.U32 R4, R5, 0x10, R8 ;  /* 0x0000001005047825 */ /* 0x000fca00078e0008 */
[----:B-1----:R0:W-:Y:S04]  /*6120*/  STG.E.128 desc[UR24][R4.64], R12 ;  /* 0x0000000c04007986 */ /* 0x0021e8000c101d18 */
[----:B----4-:R0:W-:Y:S04]  /*6130*/  STG.E.128 desc[UR24][R4.64+0x200], R16 ;  /* 0x0002001004007986 */ /* 0x0101e8000c101d18 */
[----:B-----5:R0:W-:Y:S04]  /*6140*/  STG.E.128 desc[UR24][R4.64+0x400], R20 ;  /* 0x0004001404007986 */ /* 0x0201e8000c101d18 */
[----:B------:R0:W-:Y:S01]  /*6150*/  STG.E.128 desc[UR24][R4.64+0x600], R24 ;  /* 0x0006001804007986 */ /* 0x0001e2000c101d18 */
[----:B------:R-:W-:Y:S05]  /*6160*/  BRA.U !UP0, `(.L_x_1105) ;  /* 0xffffffa508647547 */ /* 0x000fea000b83ffff */
[----:B------:R-:W-:Y:S05]  /*6170*/  EXIT ;  /* 0x000000000000794d */ /* 0x000fea0003800000 */
.L_x_1106:
        /* <DEDUP_REMOVED lines=16> */
.L_x_4970:


//--------------------- .text._Z25selective_scan_fwd_kernelI32Selective_Scan_fwd_kernel_traitsILi64ELi16ELi1ELb1ELb0ELb1ELb1EfN3c107complexIfEEEEv13SSMParamsBase --------------------------
	.section	.text._Z25selective_scan_fwd_kernelI32Selective_Scan_fwd_kernel_traitsILi64ELi16ELi1ELb1ELb0ELb1ELb1EfN3c107complexIfEEEEv13SSMParamsBase,"ax",@progbits
	.align	128
        .global         _Z25selective_scan_fwd_kernelI32Selective_Scan_fwd_kernel_traitsILi64ELi16ELi1ELb1ELb0ELb1ELb1EfN3c107complexIfEEEEv13SSMParamsBase
        .type           _Z25selective_scan_fwd_kernelI32Selective_Scan_fwd_kernel_traitsILi64ELi16ELi1ELb1ELb0ELb1ELb1EfN3c107complexIfEEEEv13SSMParamsBase,@function
        .size           _Z25selective_scan_fwd_kernelI32Selective_Scan_fwd_kernel_traitsILi64ELi16ELi1ELb1ELb0ELb1ELb1EfN3c107complexIfEEEEv13SSMParamsBase,(.L_x_4971 - _Z25selective_scan_fwd_kernelI32Selective_Scan_fwd_kernel_traitsILi64ELi16ELi1ELb1ELb0ELb1ELb1EfN3c107complexIfEEEEv13SSMParamsBase)
        .other          _Z25selective_scan_fwd_kernelI32Selective_Scan_fwd_kernel_traitsILi64ELi16ELi1ELb1ELb0ELb1ELb1EfN3c107complexIfEEEEv13SSMParamsBase,@"STO_CUDA_ENTRY STV_DEFAULT"
_Z25selective_scan_fwd_kernelI32Selective_Scan_fwd_kernel_traitsILi64ELi16ELi1ELb1ELb0ELb1ELb1EfN3c107complexIfEEEEv13SSMParamsBase:
.text._Z25selective_scan_fwd_kernelI32Selective_Scan_fwd_kernel_traitsILi64ELi16ELi1ELb1ELb0ELb1ELb1EfN3c107complexIfEEEEv13SSMParamsBase:
[----:B------:R-:W-:Y:S01]  /*0000*/  LDC R1, c[0x0][0x37c] ;  /* 0x0000df00ff017b82 */ /* 0x000fe20000000800 */
[----:B------:R-:W0:Y:S07]  /*0010*/  LDCU.64 UR8, c[0x0][0x470] ;  /* 0x00008e00ff0877ac */ /* 0x000e2e0008000a00 */
[----:B------:R-:W1:Y:S01]  /*0020*/  S2UR UR22, SR_CTAID.Y ;  /* 0x00000000001679c3 */ /* 0x000e620000002600 */
[----:B------:R-:W-:Y:S01]  /*0030*/  MOV R2, RZ ;  /* 0x000000ff00027202 */ /* 0x000fe20000000f00 */
[----:B------:R-:W-:Y:S01]  /*0040*/  HFMA2 R0, -RZ, RZ, 0, 0 ;  /* 0x00000000ff007431 */ /* 0x000fe200000001ff */
[----:B------:R-:W2:Y:S01]  /*0050*/  LDCU.64 UR20, c[0x0][0x358] ;  /* 0x00006b00ff1477ac */ /* 0x000ea20008000a00 */
[----:B------:R-:W3:Y:S01]  /*0060*/  LDCU UR23, c[0x0][0x398] ;  /* 0x00007300ff1777ac */ /* 0x000ee20008000800 */
[----:B------:R-:W4:Y:S03]  /*0070*/  LDCU.128 UR4, c[0x0][0x450] ;  /* 0x00008a00ff0477ac */ /* 0x000f260008000c00 */
[----:B------:R-:W2:Y:S01]  /*0080*/  S2UR UR25, SR_CTAID.X ;  /* 0x00000000001979c3 */ /* 0x000ea20000002500 */
[----:B------:R-:W2:Y:S01]  /*0090*/  LDCU.128 UR28, c[0x0][0x400] ;  /* 0x00008000ff1c77ac */ /* 0x000ea20008000c00 */
[----:B0-----:R-:W-:Y:S01]  /*00a0*/  UISETP.NE.U32.AND UP0, UPT, UR8, URZ, UPT ;  /* 0x000000ff0800728c */ /* 0x001fe2000bf05070 */
[----:B------:R-:W0:Y:S03]  /*00b0*/  LDCU UR34, c[0x0][0x394] ;  /* 0x00007280ff2277ac */ /* 0x000e260008000800 */
[----:B------:R-:W-:Y:S01]  /*00c0*/  UISETP.NE.AND.EX UP0, UPT, UR9, URZ, UPT, UP0 ;  /* 0x000000ff0900728c */ /* 0x000fe2000bf05300 */
[----:B---3--:R-:W-:Y:S01]  /*00d0*/  MOV R3, UR23 ;  /* 0x0000001700037c02 */ /* 0x008fe20008000f00 */
[----:B------:R-:W3:Y:S04]  /*00e0*/  LDCU.128 UR16, c[0x0][0x3f0] ;  /* 0x00007e00ff1077ac */ /* 0x000ee80008000c00 */
[----:B------:R-:W-:Y:S01]  /*00f0*/  PLOP3.LUT P1, PT, PT, PT, UP0, 0x80, 0x8 ;  /* 0x000000000008781c */ /* 0x000fe20003f2f008 */
[----:B----4-:R-:W-:Y:S01]  /*0100*/  UISETP.NE.U32.AND UP1, UPT, UR6, URZ, UPT ;  /* 0x000000ff0600728c */ /* 0x010fe2000bf25070 */
[----:B------:R-:W4:Y:S03]  /*0110*/  LDCU.64 UR26, c[0x0][0x3d0] ;  /* 0x00007a00ff1a77ac */ /* 0x000f260008000a00 */
[----:B-1----:R-:W-:Y:S01]  /*0120*/  @UP0 ULEA UR8, UP3, UR22, UR8, 0x2 ;  /* 0x0000000816080291 */ /* 0x002fe2000f8610ff */
[----:B------:R-:W-:Y:S01]  /*0130*/  IABS R10, R3 ;  /* 0x00000003000a7213 */ /* 0x000fe20000000000 */
[----:B------:R-:W-:-:S02]  /*0140*/  UISETP.NE.AND.EX UP1, UPT, UR7, URZ, UPT, UP1 ;  /* 0x000000ff0700728c */ /* 0x000fc4000bf25310 */
[----:B------:R-:W-:Y:S02]  /*0150*/  @UP0 ULEA.HI.X UR9, UR22, UR9, URZ, 0x2, UP3 ;  /* 0x0000000916090291 */ /* 0x000fe400098f14ff */
[----:B------:R-:W-:Y:S01]  /*0160*/  MOV R6, UR8 ;  /* 0x0000000800067c02 */ /* 0x000fe20008000f00 */
[----:B------:R-:W1:Y:S01]  /*0170*/  I2F.RP R3, R10 ;  /* 0x0000000a00037306 */ /* 0x000e620000209400 */
[----:B------:R-:W-:Y:S01]  /*0180*/  PLOP3.LUT P0, PT, PT, PT, UP1, 0x80, 0x8 ;  /* 0x000000000008781c */ /* 0x000fe20003f0f018 */
[----:B------:R-:W0:Y:S01]  /*0190*/  LDCU.64 UR32, c[0x0][0x3e8] ;  /* 0x00007d00ff2077ac */ /* 0x000e220008000a00 */
[----:B------:R-:W-:-:S03]  /*01a0*/  MOV R7, UR9 ;  /* 0x0000000900077c02 */ /* 0x000fc60008000f00 */
[----:B------:R-:W-:Y:S02]  /*01b0*/  @UP1 ULEA UR6, UP2, UR22, UR6, 0x2 ;  /* 0x0000000616061291 */ /* 0x000fe4000f8410ff */
[----:B--2---:R-:W5:Y:S02]  /*01c0*/  @P1 LDG.E R2, desc[UR20][R6.64] ;  /* 0x0000001406021981 */ /* 0x004f64000c1e1900 */
[----:B------:R-:W-:Y:S02]  /*01d0*/  @UP1 ULEA.HI.X UR7, UR22, UR7, URZ, 0x2, UP2 ;  /* 0x0000000716071291 */ /* 0x000fe400090f14ff */
[----:B------:R-:W-:Y:S01]  /*01e0*/  MOV R4, UR6 ;  /* 0x0000000600047c02 */ /* 0x000fe20008000f00 */
[----:B-1----:R-:W1:Y:S03]  /*01f0*/  MUFU.RCP R3, R3 ;  /* 0x0000000300037308 */ /* 0x002e660000001000 */
[----:B------:R-:W-:-:S05]  /*0200*/  MOV R5, UR7 ;  /* 0x0000000700057c02 */ /* 0x000fca0008000f00 */
[----:B------:R2:W5:Y:S01]  /*0210*/  @P0 LDG.E R0, desc[UR20][R4.64] ;  /* 0x0000001404000981 */ /* 0x000562000c1e1900 */
[----:B-1----:R-:W-:-:S04]  /*0220*/  IADD3 R8, PT, PT, R3, 0xffffffe, RZ ;  /* 0x0ffffffe03087810 */ /* 0x002fc80007ffe0ff */
[----:B------:R1:W3:Y:S02]  /*0230*/  F2I.FTZ.U32.TRUNC.NTZ R9, R8 ;  /* 0x0000000800097305 */ /* 0x0002e4000021f000 */
[----:B-1----:R-:W-:Y:S01]  /*0240*/  HFMA2 R8, -RZ, RZ, 0, 0 ;  /* 0x00000000ff087431 */ /* 0x002fe200000001ff */
[----:B---3--:R-:W-:-:S04]  /*0250*/  R2UR UR7, R9 ;  /* 0x00000000090772ca */ /* 0x008fc800000e0000 */
[----:B------:R-:W-:Y:S02]  /*0260*/  R2UR UR6, R8 ;  /* 0x00000000080672ca */ /* 0x000fe400000e0000 */
[----:B--2---:R-:W-:-:S05]  /*0270*/  IADD3 R5, PT, PT, RZ, -R9, RZ ;  /* 0x80000009ff057210 */ /* 0x004fca0007ffe0ff */
[----:B------:R-:W-:Y:S01]  /*0280*/  IMAD R5, R5, R10, RZ ;  /* 0x0000000a05057224 */ /* 0x000fe200078e02ff */
[----:B------:R-:W-:-:S05]  /*0290*/  IABS R4, UR22 ;  /* 0x0000001600047c13 */ /* 0x000fca0008000000 */
[----:B------:R-:W-:Y:S01]  /*02a0*/  IMAD.HI.U32 R5, R9, R5, UR6 ;  /* 0x0000000609057e27 */ /* 0x000fe2000f8e0005 */
[----:B------:R-:W-:-:S04]  /*02b0*/  R2UR UR8, R4 ;  /* 0x00000000040872ca */ /* 0x000fc800000e0000 */
[----:B------:R-:W-:-:S13]  /*02c0*/  R2UR UR6, R5 ;  /* 0x00000000050672ca */ /* 0x000fda00000e0000 */
[----:B------:R-:W-:-:S07]  /*02d0*/  UIMAD.WIDE.U32 UR6, UR6, UR8, URZ ;  /* 0x00000008060672a5 */ /* 0x000fce000f8e00ff */
[----:B------:R-:W-:Y:S02]  /*02e0*/  UMOV UR10, UR7 ;  /* 0x00000007000a7c82 */ /* 0x000fe40008000000 */
[----:B------:R-:W-:-:S05]  /*02f0*/  IADD3 R3, PT, PT, RZ, -UR10, RZ ;  /* 0x8000000aff037c10 */ /* 0x000fca000fffe0ff */
[----:B------:R-:W-:-:S05]  /*0300*/  IMAD R3, R10, R3, UR8 ;  /* 0x000000080a037e24 */ /* 0x000fca000f8e0203 */
[----:B------:R-:W-:-:S13]  /*0310*/  ISETP.GT.U32.AND P0, PT, R10, R3, PT ;  /* 0x000000030a00720c */ /* 0x000fda0003f04070 */
[----:B------:R-:W-:Y:S01]  /*0320*/  VOTEU.ANY UP2, P0 ;  /* 0x0000000000ff7886 */ /* 0x000fe20000040100 */
[----:B------:R-:W-:Y:S01]  /*0330*/  PLOP3.LUT P0, PT, PT, PT, UP2, 0x80, 0x8 ;  /* 0x000000000008781c */ /* 0x000fe20003f0f028 */
[----:B------:R-:W-:-:S12]  /*0340*/  UIMAD.WIDE.U32 UR8, UR25, UR28, URZ ;  /* 0x0000001c190872a5 */ /* 0x000fd8000f8e00ff */
[----:B------:R-:W-:-:S04]  /*0350*/  @!P0 IADD3 R3, PT, PT, R3, -R10, RZ ;  /* 0x8000000a03038210 */ /* 0x000fc80007ffe0ff */
[----:B------:R-:W-:Y:S01]  /*0360*/  ISETP.GE.U32.AND P0, PT, R3, R10, PT ;  /* 0x0000000a0300720c */ /* 0x000fe20003f06070 */
[----:B------:R-:W-:Y:S02]  /*0370*/  UIMAD UR9, UR25, UR29, UR9 ;  /* 0x0000001d190972a4 */ /* 0x000fe4000f8e0209 */
[----:B0-----:R-:W-:Y:S02]  /*0380*/  UISETP.GE.AND UP0, UPT, UR34, 0x1, UPT ;  /* 0x000000012200788c */ /* 0x001fe4000bf06270 */
[----:B------:R-:W-:Y:S02]  /*0390*/  UIMAD.WIDE.U32 UR12, UR22, UR30, UR8 ;  /* 0x0000001e160c72a5 */ /* 0x000fe4000f8e0008 */
[----:B------:R-:W-:Y:S02]  /*03a0*/  ULOP3.LUT UR8, UR22, UR23, URZ, 0x3c, !UPT ;  /* 0x0000001716087292 */ /* 0x000fe4000f8e3cff */
[----:B------:R-:W-:-:S04]  /*03b0*/  @!UP2 UIADD3 UR10, UPT, UPT, UR10, 0x1, URZ ;  /* 0x000000010a0aa890 */ /* 0x000fc8000fffe0ff */
[----:B------:R-:W-:Y:S01]  /*03c0*/  VOTEU.ANY UP1, P0 ;  /* 0x0000000000ff7886 */ /* 0x000fe20000020100 */
[----:B------:R-:W-:Y:S01]  /*03d0*/  UIMAD.WIDE.U32 UR6, UR25, UR16, URZ ;  /* 0x00000010190672a5 */ /* 0x000fe2000f8e00ff */
[----:B------:R-:W-:Y:S01]  /*03e0*/  PLOP3.LUT P0, PT, PT, PT, UP0, 0x80, 0x8 ;  /* 0x000000000008781c */ /* 0x000fe20003f0f008 */
[----:B------:R-:W-:Y:S02]  /*03f0*/  UISETP.GE.AND UP2, UPT, UR8, URZ, UPT ;  /* 0x000000ff0800728c */ /* 0x000fe4000bf46270 */
[----:B------:R-:W-:Y:S02]  /*0400*/  @UP1 UIADD3 UR10, UPT, UPT, UR10, 0x1, URZ ;  /* 0x000000010a0a1890 */ /* 0x000fe4000fffe0ff */
[----:B------:R-:W-:Y:S02]  /*0410*/  UISETP.NE.AND UP1, UPT, UR23, URZ, UPT ;  /* 0x000000ff1700728c */ /* 0x000fe4000bf25270 */
[----:B------:R-:W-:Y:S02]  /*0420*/  UIMAD UR7, UR25, UR17, UR7 ;  /* 0x00000011190772a4 */ /* 0x000fe4000f8e0207 */
[----:B----4-:R-:W-:-:S02]  /*0430*/  UIMAD.WIDE.U32 UR14, UR25, UR26, URZ ;  /* 0x0000001a190e72a5 */ /* 0x010fc4000f8e00ff */
[----:B------:R-:W-:Y:S01]  /*0440*/  UIMAD.WIDE.U32 UR6, UR22, UR18, UR6 ;  /* 0x00000012160672a5 */ /* 0x000fe2000f8e0006 */
[----:B------:R-:W-:Y:S01]  /*0450*/  UMOV UR16, UR10 ;  /* 0x0000000a00107c82 */ /* 0x000fe20008000000 */
[----:B------:R-:W-:Y:S02]  /*0460*/  UIMAD UR17, UR25, UR27, UR15 ;  /* 0x0000001b191172a4 */ /* 0x000fe4000f8e020f */
[----:B------:R-:W-:Y:S02]  /*0470*/  @!UP2 UIADD3 UR16, UPT, UPT, -UR16, URZ, URZ ;  /* 0x000000ff1010a290 */ /* 0x000fe4000fffe1ff */
[----:B------:R-:W-:Y:S02]  /*0480*/  UIMAD UR26, UR22, UR19, UR7 ;  /* 0x00000013161a72a4 */ /* 0x000fe4000f8e0207 */
[----:B------:R-:W-:Y:S01]  /*0490*/  UIMAD UR18, UR22, UR31, UR13 ;  /* 0x0000001f161272a4 */ /* 0x000fe2000f8e020d */
[----:B------:R-:W0:Y:S01]  /*04a0*/  LDCU UR27, c[0x0][0x384] ;  /* 0x00007080ff1b77ac */ /* 0x000e220008000800 */
[----:B------:R-:W1:Y:S01]  /*04b0*/  LDCU.128 UR8, c[0x0][0x460] ;  /* 0x00008c00ff0877ac */ /* 0x000e620008000c00 */
[----:B------:R-:W-:Y:S01]  /*04c0*/  @!UP1 ULOP3.LUT UR16, URZ, UR23, URZ, 0x33, !UPT ;  /* 0x00000017ff109292 */ /* 0x000fe2000f8e33ff */
[----:B01----:R-:W-:Y:S11]  /*04d0*/  @!P0 EXIT ;  /* 0x000000000000894d */ /* 0x003ff60003800000 */
[----:B------:R-:W-:Y:S01]  /*04e0*/  USHF.R.S32.HI UR7, URZ, 0x1f, UR16 ;  /* 0x0000001fff077899 */ /* 0x000fe20008011410 */
[----:B------:R-:W0:Y:S01]  /*04f0*/  S2R R3, SR_TID.X ;  /* 0x0000000000037919 */ /* 0x000e220000002100 */
[----:B------:R-:W-:Y:S01]  /*0500*/  UMOV UR15, UR17 ;  /* 0x00000011000f7c82 */ /* 0x000fe20008000000 */
[----:B------:R-:W1:Y:S01]  /*0510*/  LDCU.64 UR28, c[0x0][0x3a0] ;  /* 0x00007400ff1c77ac */ /* 0x000e620008000a00 */
[----:B------:R-:W-:Y:S02]  /*0520*/  UIMAD UR7, UR7, UR32, URZ ;  /* 0x00000020070772a4 */ /* 0x000fe4000f8e02ff */
[----:B------:R-:W-:Y:S02]  /*0530*/  UIMAD.WIDE.U32 UR14, UR16, UR32, UR14 ;  /* 0x00000020100e72a5 */ /* 0x000fe4000f8e000e */
[----:B------:R-:W-:Y:S01]  /*0540*/  UIMAD UR7, UR16, UR33, UR7 ;  /* 0x00000021100772a4 */ /* 0x000fe2000f8e0207 */
[----:B------:R-:W2:Y:S01]  /*0550*/  S2UR UR16, SR_CgaCtaId ;  /* 0x00000000001079c3 */ /* 0x000ea20000008800 */
[----:B------:R-:W3:Y:S01]  /*0560*/  LDCU UR32, c[0x0][0x38c] ;  /* 0x00007180ff2077ac */ /* 0x000ee20008000800 */
[----:B------:R-:W-:-:S02]  /*0570*/  ULEA UR23, UP2, UR14, UR4, 0x2 ;  /* 0x000000040e177291 */ /* 0x000fc4000f8410ff */
[----:B------:R-:W-:Y:S01]  /*0580*/  UIMAD UR4, UR25, UR27, UR22 ;  /* 0x0000001b190472a4 */ /* 0x000fe2000f8e0216 */
[----:B------:R-:W4:Y:S03]  /*0590*/  LDCU.64 UR30, c[0x0][0x3b8] ;  /* 0x00007700ff1e77ac */ /* 0x000f260008000a00 */
[----:B------:R-:W-:Y:S02]  /*05a0*/  UIMAD UR4, UR4, UR34, URZ ;  /* 0x00000022040472a4 */ /* 0x000fe4000f8e02ff */
[----:B------:R-:W-:Y:S02]  /*05b0*/  UIADD3 UR24, UPT, UPT, UR15, UR7, URZ ;  /* 0x000000070f187290 */ /* 0x000fe4000fffe0ff */
[----:B------:R-:W-:Y:S02]  /*05c0*/  ULEA UR17, UP1, UR12, UR10, 0x2 ;  /* 0x0000000a0c117291 */ /* 0x000fe4000f8210ff */
[----:B---3--:R-:W-:-:S02]  /*05d0*/  UIMAD UR10, UR4, UR32, URZ ;  /* 0x00000020040a72a4 */ /* 0x008fc4000f8e02ff */
[----:B------:R-:W-:Y:S01]  /*05e0*/  ULEA.HI.X UR24, UR14, UR5, UR24, 0x2, UP2 ;  /* 0x000000050e187291 */ /* 0x000fe200090f1418 */
[----:B0-----:R-:W-:Y:S01]  /*05f0*/  SHF.L.U32 R4, R3, 0x3, RZ ;  /* 0x0000000303047819 */ /* 0x001fe200000006ff */
[----:B------:R-:W-:Y:S01]  /*0600*/  UMOV UR4, 0x400 ;  /* 0x0000040000047882 */ /* 0x000fe20000000000 */
[----:B------:R-:W-:Y:S01]  /*0610*/  ULEA UR19, UP0, UR6, UR8, 0x2 ;  /* 0x0000000806137291 */ /* 0x000fe2000f8010ff */
[--C-:B------:R-:W-:Y:S01]  /*0620*/  SHF.R.U32.HI R5, RZ, 0x5, R3.reuse ;  /* 0x00000005ff057819 */ /* 0x100fe20000011603 */
[----:B--2---:R-:W-:Y:S01]  /*0630*/  ULEA UR5, UR16, UR4, 0x18 ;  /* 0x0000000410057291 */ /* 0x004fe2000f8ec0ff */
[----:B------:R-:W-:Y:S01]  /*0640*/  LOP3.LUT R6, R4, 0x1f00, RZ, 0xc0, !PT ;  /* 0x00001f0004067812 */ /* 0x000fe200078ec0ff */
[----:B------:R-:W-:Y:S02]  /*0650*/  ULEA.HI.X UR18, UR12, UR11, UR18, 0x2, UP1 ;  /* 0x0000000b0c127291 */ /* 0x000fe400088f1412 */
[----:B------:R-:W-:Y:S02]  /*0660*/  ULEA.HI.X UR15, UR6, UR9, UR26, 0x2, UP0 ;  /* 0x00000009060f7291 */ /* 0x000fe400080f141a */
[----:B-1----:R-:W-:Y:S01]  /*0670*/  UIMAD.WIDE.U32 UR6, UR22, UR28, URZ ;  /* 0x0000001c160672a5 */ /* 0x002fe2000f8e00ff */
[----:B------:R-:W-:Y:S01]  /*0680*/  LEA R4, R5, UR5, 0x4 ;  /* 0x0000000505047c11 */ /* 0x000fe2000f8e20ff */
[----:B----4-:R-:W-:Y:S01]  /*0690*/  UIMAD.WIDE.U32 UR8, UR22, UR30, URZ ;  /* 0x0000001e160872a5 */ /* 0x010fe2000f8e00ff */
[----:B------:R-:W-:Y:S01]  /*06a0*/  LOP3.LUT R5, R6, 0x1f, R3, 0xf8, !PT ;  /* 0x0000001f06057812 */ /* 0x000fe200078ef803 */
[----:B------:R-:W-:-:S02]  /*06b0*/  UIMAD UR11, UR22, UR29, UR7 ;  /* 0x0000001d160b72a4 */ /* 0x000fc4000f8e0207 */
[----:B------:R-:W-:Y:S01]  /*06c0*/  UIMAD UR13, UR22, UR31, UR9 ;  /* 0x0000001f160d72a4 */ /* 0x000fe2000f8e0209 */
[----:B------:R-:W-:Y:S01]  /*06d0*/  UMOV UR12, UR19 ;  /* 0x00000013000c7c82 */ /* 0x000fe20008000000 */
[----:B------:R-:W-:Y:S01]  /*06e0*/  UMOV UR14, UR17 ;  /* 0x00000011000e7c82 */ /* 0x000fe20008000000 */
[----:B------:R-:W-:Y:S01]  /*06f0*/  UMOV UR4, URZ ;  /* 0x000000ff00047c82 */ /* 0x000fe20008000000 */
[----:B------:R-:W-:-:S08]  /*0700*/  UMOV UR16, UR18 ;  /* 0x0000001200107c82 */ /* 0x000fd00008000000 */
.L_x_1146:
        /* <DEDUP_REMOVED lines=10> */
[----:B------:R-:W4:Y:S01]  /*07b0*/  LDG.E.128 R28, desc[UR20][R8.64+0x600] ;  /* 0x00060014081c7981 */ /* 0x000f22000c1e1d00 */
[----:B------:R-:W0:Y:S01]  /*07c0*/  S2UR UR17, SR_CgaCtaId ;  /* 0x00000000001179c3 */ /* 0x000e220000008800 */
[----:B------:R-:W-:Y:S01]  /*07d0*/  UMOV UR5, 0x400 ;  /* 0x0000040000057882 */ /* 0x000fe20000000000 */
[----:B------:R-:W-:Y:S01]  /*07e0*/  LOP3.LUT R7, R3, 0x3e0, RZ, 0xc0, !PT ;  /* 0x000003e003077812 */ /* 0x000fe200078ec0ff */
[----:B------:R-:W1:Y:S01]  /*07f0*/  S2R R6, SR_LANEID ;  /* 0x0000000000067919 */ /* 0x000e620000000000 */
[----:B------:R-:W-:-:S02]  /*0800*/  MOV R10, UR14 ;  /* 0x0000000e000a7c02 */ /* 0x000fc40008000f00 */
        /* <DEDUP_REMOVED lines=78> */
.L_x_1108:
[----:B------:R-:W-:Y:S05]  /*0cf0*/  BSYNC.RECONVERGENT B0 ;  /* 0x0000000000007941 */ /* 0x000fea0003800200 */
.L_x_1107:
        /* <DEDUP_REMOVED lines=34> */
.L_x_1110:
[----:B------:R-:W-:Y:S05]  /*0f20*/  BSYNC.RECONVERGENT B0 ;  /* 0x0000000000007941 */ /* 0x000fea0003800200 */
.L_x_1109:
        /* <DEDUP_REMOVED lines=36> */
.L_x_1112:
[----:B------:R-:W-:Y:S05]  /*1170*/  BSYNC.RECONVERGENT B0 ;  /* 0x0000000000007941 */ /* 0x000fea0003800200 */
.L_x_1111:
        /* <DEDUP_REMOVED lines=34> */
.L_x_1114:
[----:B------:R-:W-:Y:S05]  /*13a0*/  BSYNC.RECONVERGENT B0 ;  /* 0x0000000000007941 */ /* 0x000fea0003800200 */
.L_x_1113:
        /* <DEDUP_REMOVED lines=36> */
.L_x_1116:
[----:B------:R-:W-:Y:S05]  /*15f0*/  BSYNC.RECONVERGENT B0 ;  /* 0x0000000000007941 */ /* 0x000fea0003800200 */
.L_x_1115:
        /* <DEDUP_REMOVED lines=34> */
.L_x_1118:
[----:B------:R-:W-:Y:S05]  /*1820*/  BSYNC.RECONVERGENT B0 ;  /* 0x0000000000007941 */ /* 0x000fea0003800200 */
.L_x_1117:
        /* <DEDUP_REMOVED lines=36> */
.L_x_1120:
[----:B------:R-:W-:Y:S05]  /*1a70*/  BSYNC.RECONVERGENT B0 ;  /* 0x0000000000007941 */ /* 0x000fea0003800200 */
.L_x_1119:
        /* <DEDUP_REMOVED lines=34> */
.L_x_1122:
[----:B------:R-:W-:Y:S05]  /*1ca0*/  BSYNC.RECONVERGENT B0 ;  /* 0x0000000000007941 */ /* 0x000fea0003800200 */
.L_x_1121:
        /* <DEDUP_REMOVED lines=36> */
.L_x_1124:
[----:B------:R-:W-:Y:S05]  /*1ef0*/  BSYNC.RECONVERGENT B0 ;  /* 0x0000000000007941 */ /* 0x000fea0003800200 */
.L_x_1123:
[----:B------:R-:W-:Y:S01]  /*1f00*/  BSSY.RECONVERGENT B0, `(.L_x_1125) ;  /* 0x0000025000007945 */ /* 0x000fe20003800200 */
[----:B------:R-:W-:Y:S01]  /*1f10*/  FSETP.GTU.FTZ.AND P4, PT, R21, 20, PT ;  /* 0x41a000001500780b */ /* 0x000fe20003f9c000 */
[----:B------:R-:W-:Y:S01]  /*1f20*/  FADD.FTZ R22, R23, R2 ;  /* 0x0000000217167221 */ /* 0x000fe20000010000 */
[-C--:B------:R-:W-:Y:S01]  /*1f30*/  FMUL.FTZ R28, R24, R0.reuse ;  /* 0x00000000181c7220 */ /* 0x080fe20000410000 */
[-C--:B------:R-:W-:Y:S01]  /*1f40*/  FMUL.FTZ R29, R25, R0.reuse ;  /* 0x00000000191d7220 */ /* 0x080fe20000410000 */
[----:B------:R-:W-:Y:S01]  /*1f50*/  FMUL.FTZ R30, R26, R0 ;  /* 0x000000001a1e7220 */ /* 0x000fe20000410000 */
        /* <DEDUP_REMOVED lines=31> */
.L_x_1126:
[----:B------:R-:W-:Y:S05]  /*2150*/  BSYNC.RECONVERGENT B0 ;  /* 0x0000000000007941 */ /* 0x000fea0003800200 */
.L_x_1125:
        /* <DEDUP_REMOVED lines=9> */
[-C--:B------:R-:W-:Y:S01]  /*21f0*/  FMUL.FTZ R31, R27, R0.reuse ;  /* 0x000000001b1f7220 */ /* 0x080fe20000410000 */
[----:B------:R-:W-:Y:S01]  /*2200*/  ISETP.EQ.OR P1, PT, RZ, UR17, P1 ;  /* 0x00000011ff007c0c */ /* 0x000fe20008f22670 */
[-C--:B------:R-:W-:Y:S01]  /*2210*/  FMUL.FTZ R32, R36, R0.reuse ;  /* 0x0000000024207220 */ /* 0x080fe20000410000 */
[----:B------:R-:W-:Y:S01]  /*2220*/  ISETP.EQ.OR P4, PT, RZ, UR17, P4 ;  /* 0x00000011ff007c0c */ /* 0x000fe2000a782670 */
[-C--:B------:R-:W-:Y:S01]  /*2230*/  FMUL.FTZ R33, R37, R0.reuse ;  /* 0x0000000025217220 */ /* 0x080fe20000410000 */
[----:B------:R-:W-:Y:S01]  /*2240*/  ISETP.EQ.OR P5, PT, RZ, UR17, P5 ;  /* 0x00000011ff007c0c */ /* 0x000fe2000afa2670 */
[----:B------:R-:W-:Y:S01]  /*2250*/  FMUL.FTZ R34, R38, R0 ;  /* 0x0000000026227220 */ /* 0x000fe20000410000 */
        /* <DEDUP_REMOVED lines=31> */
.L_x_1128:
[----:B------:R-:W-:Y:S05]  /*2450*/  BSYNC.RECONVERGENT B0 ;  /* 0x0000000000007941 */ /* 0x000fea0003800200 */
.L_x_1127:
        /* <DEDUP_REMOVED lines=32> */
.L_x_1130:
[----:B------:R-:W-:Y:S05]  /*2660*/  BSYNC.RECONVERGENT B0 ;  /* 0x0000000000007941 */ /* 0x000fea0003800200 */
.L_x_1129:
        /* <DEDUP_REMOVED lines=32> */
.L_x_1132:
[----:B------:R-:W-:Y:S05]  /*2870*/  BSYNC.RECONVERGENT B0 ;  /* 0x0000000000007941 */ /* 0x000fea0003800200 */
.L_x_1131:
        /* <DEDUP_REMOVED lines=32> */
.L_x_1134:
[----:B------:R-:W-:Y:S05]  /*2a80*/  BSYNC.RECONVERGENT B0 ;  /* 0x0000000000007941 */ /* 0x000fea0003800200 */
.L_x_1133:
        /* <DEDUP_REMOVED lines=32> */
.L_x_1136:
[----:B------:R-:W-:Y:S05]  /*2c90*/  BSYNC.RECONVERGENT B0 ;  /* 0x0000000000007941 */ /* 0x000fea0003800200 */
.L_x_1135:
        /* <DEDUP_REMOVED lines=32> */
.L_x_1138:
[----:B------:R-:W-:Y:S05]  /*2ea0*/  BSYNC.RECONVERGENT B0 ;  /* 0x0000000000007941 */ /* 0x000fea0003800200 */
.L_x_1137:
[----:B------:R-:W0:Y:S01]  /*2eb0*/  LDCU UR17, c[0x0][0x38c] ;  /* 0x00007180ff1177ac */ /* 0x000e220008000800 */
[----:B------:R-:W-:Y:S01]  /*2ec0*/  FMUL.FTZ R27, R36, R11 ;  /* 0x0000000b241b7220 */ /* 0x000fe20000410000 */
[----:B------:R-:W-:Y:S01]  /*2ed0*/  FMUL.FTZ R92, R37, R12 ;  /* 0x0000000c255c7220 */ /* 0x000fe20000410000 */
[----:B------:R-:W-:Y:S01]  /*2ee0*/  FMUL.FTZ R93, R38, R13 ;  /* 0x0000000d265d7220 */ /* 0x000fe20000410000 */
        /* <DEDUP_REMOVED lines=43> */
[-C--:B------:R-:W-:Y:S02]  /*31a0*/  LEA.HI.SX32 R49, R49, R48.reuse, 0x1b ;  /* 0x0000003031317211 */ /* 0x080fe400078fdaff */
        /* <DEDUP_REMOVED lines=14> */
[----:B01234-:R-:W-:-:S06]  /*3290*/  UMOV UR5, URZ ;  /* 0x000000ff00057c82 */ /* 0x01ffcc0008000000 */
.L_x_1145:
        /* <DEDUP_REMOVED lines=34> */
[----:B0-----:R-:W-:Y:S01]  /*34c0*/  FMUL.FTZ R79, R84, R8 ;  /* 0x00000008544f7220 */ /* 0x001fe20000410000 */
[----:B------:R-:W-:Y:S01]  /*34d0*/  FMUL.RZ R81, R76, 0.15915493667125701904 ;  /* 0x3e22f9834c517820 */ /* 0x000fe2000040c000 */
[C---:B------:R-:W-:Y:S01]  /*34e0*/  FMUL.FTZ R76, R77.reuse, R9 ;  /* 0x000000094d4c7220 */ /* 0x040fe20000410000 */
[----:B------:R-:W-:Y:S01]  /*34f0*/  FMUL.RZ R80, R80, 0.15915493667125701904 ;  /* 0x3e22f98350507820 */ /* 0x000fe2000040c000 */
[----:B------:R-:W-:Y:S01]  /*3500*/  FMUL.FTZ R128, R84, R7 ;  /* 0x0000000754807220 */ /* 0x000fe20000410000 */
[----:B------:R-:W-:Y:S01]  /*3510*/  MUFU.SIN R130, R81 ;  /* 0x0000005100827308 */ /* 0x000fe20000000400 */
[----:B------:R-:W-:Y:S01]  /*3520*/  FMUL.RZ R78, R76, 0.15915493667125701904 ;  /* 0x3e22f9834c4e7820 */ /* 0x000fe2000040c000 */
[-C--:B------:R-:W-:Y:S01]  /*3530*/  FMUL.FTZ R76, R77, R10.reuse ;  /* 0x0000000a4d4c7220 */ /* 0x080fe20000410000 */
        /* <DEDUP_REMOVED lines=14> */
[----:B------:R3:W-:Y:S01]  /*3620*/  MUFU.COS R132, R81 ;  /* 0x0000005100847308 */ /* 0x0007e20000000000 */
[----:B0-----:R-:W-:Y:S01]  /*3630*/  FMUL.RZ R80, R76, 0.15915493667125701904 ;  /* 0x3e22f9834c507820 */ /* 0x001fe2000040c000 */
[C---:B------:R-:W-:Y:S01]  /*3640*/  FMUL.FTZ R76, R77.reuse, R11 ;  /* 0x0000000b4d4c7220 */ /* 0x040fe20000410000 */
[----:B-----5:R-:W-:Y:S04]  /*3650*/  STS.128 [R111+0x400], R52 ;  /* 0x000400346f007388 */ /* 0x020fe80000000c00 */
[----:B------:R-:W-:Y:S01]  /*3660*/  STS.128 [R110+0x600], R56 ;  /* 0x000600386e007388 */ /* 0x000fe20000000c00 */
[----:B------:R-:W-:Y:S01]  /*3670*/  MUFU.SIN R125, R78 ;  /* 0x0000004e007d7308 */ /* 0x000fe20000000400 */
[----:B---3--:R-:W-:Y:S01]  /*3680*/  FMUL.RZ R81, R76, 0.15915493667125701904 ;  /* 0x3e22f9834c517820 */ /* 0x008fe2000040c000 */
[C---:B------:R-:W-:Y:S01]  /*3690*/  FMUL.FTZ R76, R77.reuse, R12 ;  /* 0x0000000c4d4c7220 */ /* 0x040fe20000410000 */
[----:B------:R-:W-:Y:S04]  /*36a0*/  STS.128 [R109+0x800], R60 ;  /* 0x0008003c6d007388 */ /* 0x000fe80000000c00 */
[----:B------:R-:W-:Y:S01]  /*36b0*/  STS.128 [R108+0xa00], R64 ;  /* 0x000a00406c007388 */ /* 0x000fe20000000c00 */
[----:B------:R0:W-:Y:S03]  /*36c0*/  MUFU.COS R129, R78 ;  /* 0x0000004e00817308 */ /* 0x0001e60000000000 */
[----:B------:R-:W-:Y:S04]  /*36d0*/  STS.128 [R107+0xc00], R68 ;  /* 0x000c00446b007388 */ /* 0x000fe80000000c00 */
[----:B------:R-:W-:Y:S01]  /*36e0*/  STS.128 [R106+0xe00], R72 ;  /* 0x000e00486a007388 */ /* 0x000fe20000000c00 */
[----:B------:R-:W-:Y:S01]  /*36f0*/  MUFU.SIN R118, R80 ;  /* 0x0000005000767308 */ /* 0x000fe20000000400 */
[----:B0-----:R-:W-:Y:S01]  /*3700*/  FMUL.RZ R78, R76, 0.15915493667125701904 ;  /* 0x3e22f9834c4e7820 */ /* 0x001fe2000040c000 */
[----:B------:R-:W-:Y:S01]  /*3710*/  FMUL.FTZ R76, R77, R13 ;  /* 0x0000000d4d4c7220 */ /* 0x000fe20000410000 */
[----:B------:R-:W-:-:S05]  /*3720*/  NOP ;  /* 0x0000000000007918 */ /* 0x000fca0000000000 */
[----:B------:R0:W-:Y:S01]  /*3730*/  MUFU.COS R134, R80 ;  /* 0x0000005000867308 */ /* 0x0001e20000000000 */
[----:B------:R-:W-:Y:S01]  /*3740*/  ISETP.GE.AND P1, PT, R6, 0x1, PT ;  /* 0x000000010600780c */ /* 0x000fe20003f26270 */
[----:B------:R-:W-:Y:S01]  /*3750*/  UMOV UR17, 0x400 ;  /* 0x0000040000117882 */ /* 0x000fe20000000000 */
[----:B------:R-:W-:Y:S04]  /*3760*/  LDS.128 R56, [R113+0x20] ;  /* 0x0000200071387984 */ /* 0x000fe80000000c00 */
[----:B------:R-:W-:Y:S01]  /*3770*/  LDS.128 R60, [R113+0x30] ;  /* 0x00003000713c7984 */ /* 0x000fe20000000c00 */
[----:B------:R-:W-:Y:S01]  /*3780*/  MUFU.SIN R120, R81 ;  /* 0x0000005100787308 */ /* 0x000fe20000000400 */
[----:B0-----:R-:W-:Y:S01]  /*3790*/  FMUL.RZ R80, R76, 0.15915493667125701904 ;  /* 0x3e22f9834c507820 */ /* 0x001fe2000040c000 */
[C---:B------:R-:W-:Y:S01]  /*37a0*/  FMUL.FTZ R76, R77.reuse, R14 ;  /* 0x0000000e4d4c7220 */ /* 0x040fe20000410000 */
[----:B------:R-:W-:Y:S04]  /*37b0*/  LDS.128 R64, [R113+0x40] ;  /* 0x0000400071407984 */ /* 0x000fe80000000c00 */
[----:B------:R-:W-:Y:S01]  /*37c0*/  LDS.128 R68, [R113+0x50] ;  /* 0x0000500071447984 */ /* 0x000fe20000000c00 */
[----:B------:R0:W-:Y:S03]  /*37d0*/  MUFU.COS R119, R81 ;  /* 0x0000005100777308 */ /* 0x0001e60000000000 */
[----:B------:R-:W-:Y:S05]  /*37e0*/  LDS.128 R72, [R113+0x60] ;  /* 0x0000600071487984 */ /* 0x000fea0000000c00 */
[----:B------:R-:W3:Y:S01]  /*37f0*/  MUFU.EX2 R79, R79 ;  /* 0x0000004f004f7308 */ /* 0x000ee20000000800 */
[----:B0-----:R-:W-:Y:S01]  /*3800*/  FMUL.RZ R81, R76, 0.15915493667125701904 ;  /* 0x3e22f9834c517820 */ /* 0x001fe2000040c000 */
[----:B------:R-:W-:-:S06]  /*3810*/  FMUL.FTZ R76, R77, R15 ;  /* 0x0000000f4d4c7220 */ /* 0x000fcc0000410000 */
[----:B------:R-:W-:Y:S08]  /*3820*/  MUFU.SIN R122, R78 ;  /* 0x0000004e007a7308 */ /* 0x000ff00000000400 */
[----:B------:R0:W-:Y:S01]  /*3830*/  MUFU.COS R90, R78 ;  /* 0x0000004e005a7308 */ /* 0x0001e20000000000 */
[C---:B---3--:R-:W-:Y:S01]  /*3840*/  FMUL.FTZ R130, R79.reuse, R130 ;  /* 0x000000824f827220 */ /* 0x048fe20000410000 */
[----:B------:R-:W-:-:S03]  /*3850*/  FMUL.FTZ R132, R79, R132 ;  /* 0x000000844f847220 */ /* 0x000fc60000410000 */
[-C--:B------:R-:W-:Y:S01]  /*3860*/  FMUL.FTZ R150, RZ, R130.reuse ;  /* 0x00000082ff967220 */ /* 0x080fe20000410000 */
[----:B------:R-:W-:Y:S02]  /*3870*/  FMUL.FTZ R79, R23, R130 ;  /* 0x00000082174f7220 */ /* 0x000fe40000410000 */
[----:B------:R-:W3:Y:S01]  /*3880*/  MUFU.EX2 R128, R128 ;  /* 0x0000008000807308 */ /* 0x000ee20000000800 */
[----:B0-----:R-:W-:Y:S01]  /*3890*/  FMUL.RZ R78, R76, 0.15915493667125701904 ;  /* 0x3e22f9834c4e7820 */ /* 0x001fe2000040c000 */
[----:B------:R-:W-:Y:S01]  /*38a0*/  FMUL.FTZ R76, R77, R16 ;  /* 0x000000104d4c7220 */ /* 0x000fe20000410000 */
[----:B------:R-:W-:-:S03]  /*38b0*/  FFMA.FTZ R127, R23, R132, -R150 ;  /* 0x00000084177f7223 */ /* 0x000fc60000010896 */
[----:B------:R-:W-:Y:S01]  /*38c0*/  FMUL.RZ R83, R76, 0.15915493667125701904 ;  /* 0x3e22f9834c537820 */ /* 0x000fe2000040c000 */
[----:B------:R-:W-:Y:S01]  /*38d0*/  FMUL.FTZ R76, R77, R17 ;  /* 0x000000114d4c7220 */ /* 0x000fe20000410000 */
[----:B------:R-:W0:Y:S08]  /*38e0*/  MUFU.EX2 R136, R136 ;  /* 0x0000008800887308 */ /* 0x000e300000000800 */
[----:B------:R-:W-:Y:S01]  /*38f0*/  MUFU.SIN R126, R81 ;  /* 0x00000051007e7308 */ /* 0x000fe20000000400 */
[C---:B---3--:R-:W-:Y:S01]  /*3900*/  FMUL.FTZ R133, R128.reuse, R133 ;  /* 0x0000008580857220 */ /* 0x048fe20000410000 */
[----:B------:R-:W-:-:S06]  /*3910*/  FMUL.FTZ R131, R128, R131 ;  /* 0x0000008380837220 */ /* 0x000fcc0000410000 */
[----:B------:R3:W-:Y:S01]  /*3920*/  MUFU.COS R88, R81 ;  /* 0x0000005100587308 */ /* 0x0007e20000000000 */
[C---:B0-----:R-:W-:Y:S01]  /*3930*/  FMUL.FTZ R128, R136.reuse, R125 ;  /* 0x0000007d88807220 */ /* 0x041fe20000410000 */
[----:B------:R-:W-:Y:S01]  /*3940*/  FFMA.FTZ R125, RZ, R132, R79 ;  /* 0x00000084ff7d7223 */ /* 0x000fe2000001004f */
[----:B------:R-:W-:Y:S01]  /*3950*/  FMUL.FTZ R129, R136, R129 ;  /* 0x0000008188817220 */ /* 0x000fe20000410000 */
[----:B------:R-:W-:Y:S02]  /*3960*/  FMUL.FTZ R136, R84, R21 ;  /* 0x0000001554887220 */ /* 0x000fe40000410000 */
[----:B------:R-:W-:Y:S02]  /*3970*/  FADD.FTZ R125, RZ, R125 ;  /* 0x0000007dff7d7221 */ /* 0x000fe40000010000 */
[----:B------:R-:W0:Y:S01]  /*3980*/  MUFU.EX2 R121, R121 ;  /* 0x0000007900797308 */ /* 0x000e220000000800 */
[----:B---3--:R-:W-:Y:S01]  /*3990*/  FMUL.RZ R81, R76, 0.15915493667125701904 ;  /* 0x3e22f9834c517820 */ /* 0x008fe2000040c000 */
[----:B------:R-:W-:-:S04]  /*39a0*/  FMUL.FTZ R76, R77, R18 ;  /* 0x000000124d4c7220 */ /* 0x000fc80000410000 */
[----:B------:R-:W-:Y:S01]  /*39b0*/  FMUL.RZ R135, R76, 0.15915493667125701904 ;  /* 0x3e22f9834c877820 */ /* 0x000fe2000040c000 */
[----:B------:R-:W-:Y:S01]  /*39c0*/  FMUL.FTZ R76, R77, R19 ;  /* 0x000000134d4c7220 */ /* 0x000fe20000410000 */
[----:B------:R-:W3:Y:S03]  /*39d0*/  MUFU.EX2 R115, R115 ;  /* 0x0000007300737308 */ /* 0x000ee60000000800 */
[----:B------:R-:W-:-:S05]  /*39e0*/  FMUL.RZ R137, R76, 0.15915493667125701904 ;  /* 0x3e22f9834c897820 */ /* 0x000fca000040c000 */
[----:B------:R-:W4:Y:S01]  /*39f0*/  MUFU.EX2 R91, R91 ;  /* 0x0000005b005b7308 */ /* 0x000f220000000800 */
[----:B0-----:R-:W-:-:S07]  /*3a00*/  FMUL.FTZ R118, R121, R118 ;  /* 0x0000007679767220 */ /* 0x001fce0000410000 */
[----:B------:R-:W-:Y:S01]  /*3a10*/  MUFU.SIN R140, R137 ;  /* 0x00000089008c7308 */ /* 0x000fe20000000400 */
[C---:B---3--:R-:W-:Y:S01]  /*3a20*/  FMUL.FTZ R119, R115.reuse, R119 ;  /* 0x0000007773777220 */ /* 0x048fe20000410000 */
[----:B------:R-:W-:-:S06]  /*3a30*/  FMUL.FTZ R120, R115, R120 ;  /* 0x0000007873787220 */ /* 0x000fcc0000410000 */
[----:B------:R0:W-:Y:S01]  /*3a40*/  MUFU.COS R76, R137 ;  /* 0x00000089004c7308 */ /* 0x0001e20000000000 */
[----:B----4-:R-:W-:-:S07]  /*3a50*/  FMUL.FTZ R122, R91, R122 ;  /* 0x0000007a5b7a7220 */ /* 0x010fce0000410000 */
[----:B------:R-:W3:Y:S01]  /*3a60*/  MUFU.EX2 R89, R89 ;  /* 0x0000005900597308 */ /* 0x000ee20000000800 */
[----:B0-----:R-:W-:Y:S01]  /*3a70*/  FADD.FTZ R137, R24, R127 ;  /* 0x0000007f18897221 */ /* 0x001fe20000010000 */
[----:B------:R-:W-:Y:S01]  /*3a80*/  FMUL.FTZ R127, R121, R134 ;  /* 0x00000086797f7220 */ /* 0x000fe20000410000 */
[C---:B------:R-:W-:Y:S02]  /*3a90*/  FMUL.FTZ R134, R128.reuse, R125 ;  /* 0x0000007d80867220 */ /* 0x040fe40000410000 */
[----:B------:R-:W-:-:S03]  /*3aa0*/  FMUL.FTZ R150, R128, R137 ;  /* 0x0000008980967220 */ /* 0x000fc60000410000 */
[----:B------:R-:W-:Y:S01]  /*3ab0*/  MUFU.SIN R124, R80 ;  /* 0x00000050007c7308 */ /* 0x000fe20000000400 */
[C---:B------:R-:W-:Y:S01]  /*3ac0*/  FFMA.FTZ R121, R129.reuse, R125, R150 ;  /* 0x0000007d81797223 */ /* 0x040fe20000010096 */
[----:B------:R-:W-:Y:S01]  /*3ad0*/  FFMA.FTZ R150, R129, R137, -R134 ;  /* 0x0000008981967223 */ /* 0x000fe20000010886 */
[----:B------:R-:W-:Y:S02]  /*3ae0*/  FMUL.FTZ R134, R84, R22 ;  /* 0x0000001654867220 */ /* 0x000fe40000410000 */
[----:B------:R-:W-:Y:S01]  /*3af0*/  FADD.FTZ R115, RZ, R121 ;  /* 0x00000079ff737221 */ /* 0x000fe20000010000 */
[----:B------:R-:W-:Y:S01]  /*3b00*/  FADD.FTZ R150, R25, R150 ;  /* 0x0000009619967221 */ /* 0x000fe20000010000 */
[----:B------:R-:W-:Y:S01]  /*3b10*/  FMUL.FTZ R121, R91, R90 ;  /* 0x0000005a5b797220 */ /* 0x000fe20000410000 */
[----:B------:R-:W-:Y:S01]  /*3b20*/  MUFU.COS R123, R80 ;  /* 0x00000050007b7308 */ /* 0x000fe20000000000 */
[C---:B------:R-:W-:Y:S01]  /*3b30*/  FMUL.FTZ R152, R118.reuse, R115 ;  /* 0x0000007376987220 */ /* 0x040fe20000410000 */
[----:B------:R-:W-:Y:S01]  /*3b40*/  FMUL.FTZ R90, R118, R150 ;  /* 0x00000096765a7220 */ /* 0x000fe20000410000 */
[----:B---3--:R-:W-:-:S02]  /*3b50*/  FMUL.FTZ R126, R89, R126 ;  /* 0x0000007e597e7220 */ /* 0x008fc40000410000 */
[C---:B------:R-:W-:Y:S01]  /*3b60*/  FFMA.FTZ R125, R127.reuse, R150, -R152 ;  /* 0x000000967f7d7223 */ /* 0x040fe20000010898 */
[----:B------:R-:W-:Y:S01]  /*3b70*/  FFMA.FTZ R90, R127, R115, R90 ;  /* 0x000000737f5a7223 */ /* 0x000fe2000001005a */
[----:B------:R-:W-:Y:S01]  /*3b80*/  MOV R115, UR18 ;  /* 0x0000001200737c02 */ /* 0x000fe20008000f00 */
[----:B------:R-:W-:Y:S02]  /*3b90*/  MUFU.SIN R148, R78 ;  /* 0x0000004e00947308 */ /* 0x000fe40000000400 */
[----:B------:R-:W-:-:S06]  /*3ba0*/  FADD.FTZ R90, RZ, R90 ;  /* 0x0000005aff5a7221 */ /* 0x000fcc0000010000 */
[----:B------:R-:W-:Y:S08]  /*3bb0*/  MUFU.COS R149, R78 ;  /* 0x0000004e00957308 */ /* 0x000ff00000000000 */
        /* <DEDUP_REMOVED lines=8> */
[----:B------:R-:W3:Y:S01]  /*3c40*/  MUFU.EX2 R86, R86 ;  /* 0x0000005600567308 */ /* 0x000ee20000000800 */
[----:B0-----:R-:W-:Y:S01]  /*3c50*/  FMUL.FTZ R135, R84, R20 ;  /* 0x0000001454877220 */ /* 0x001fe20000410000 */
[C---:B------:R-:W-:Y:S01]  /*3c60*/  FMUL.FTZ R84, R77.reuse, R21 ;  /* 0x000000154d547220 */ /* 0x040fe20000410000 */
[----:B------:R-:W-:-:S05]  /*3c70*/  FMUL.FTZ R77, R77, R22 ;  /* 0x000000164d4d7220 */ /* 0x000fca0000410000 */
[----:B------:R0:W-:Y:S08]  /*3c80*/  MUFU.EX2 R79, R135 ;  /* 0x00000087004f7308 */ /* 0x0001f00000000800 */
[----:B------:R-:W4:Y:S01]  /*3c90*/  MUFU.EX2 R87, R87 ;  /* 0x0000005700577308 */ /* 0x000f220000000800 */
[----:B0-----:R-:W-:Y:S01]  /*3ca0*/  FMUL.RZ R135, R84, 0.15915493667125701904 ;  /* 0x3e22f98354877820 */ /* 0x001fe2000040c000 */
[----:B------:R-:W-:Y:S01]  /*3cb0*/  FADD.FTZ R84, R26, R125 ;  /* 0x0000007d1a547221 */ /* 0x000fe20000010000 */
[----:B------:R-:W-:Y:S01]  /*3cc0*/  FMUL.FTZ R125, R89, R88 ;  /* 0x00000058597d7220 */ /* 0x000fe20000410000 */
[----:B------:R-:W-:Y:S01]  /*3cd0*/  FMUL.FTZ R89, R120, R90 ;  /* 0x0000005a78597220 */ /* 0x000fe20000410000 */
[----:B---3--:R-:W-:Y:S01]  /*3ce0*/  FMUL.FTZ R149, R86, R149 ;  /* 0x0000009556957220 */ /* 0x008fe20000410000 */
[----:B------:R-:W-:Y:S01]  /*3cf0*/  FMUL.FTZ R88, R120, R84 ;  /* 0x0000005478587220 */ /* 0x000fe20000410000 */
[----:B------:R-:W-:Y:S01]  /*3d00*/  FMUL.FTZ R148, R86, R148 ;  /* 0x0000009456947220 */ /* 0x000fe20000410000 */
[----:B------:R-:W0:Y:S01]  /*3d10*/  MUFU.EX2 R114, R114 ;  /* 0x0000007200727308 */ /* 0x000e220000000800 */
[C---:B------:R-:W-:Y:S01]  /*3d20*/  FFMA.FTZ R84, R119.reuse, R84, -R89 ;  /* 0x0000005477547223 */ /* 0x040fe20000010859 */
[----:B------:R-:W-:Y:S01]  /*3d30*/  FFMA.FTZ R88, R119, R90, R88 ;  /* 0x0000005a77587223 */ /* 0x000fe20000010058 */
[----:B------:R-:W-:-:S02]  /*3d40*/  FMUL.RZ R90, R77, 0.15915493667125701904 ;  /* 0x3e22f9834d5a7820 */ /* 0x000fc4000040c000 */
[----:B------:R-:W-:Y:S01]  /*3d50*/  FADD.FTZ R84, R27, R84 ;  /* 0x000000541b547221 */ /* 0x000fe20000010000 */
[----:B------:R-:W-:Y:S02]  /*3d60*/  FADD.FTZ R88, RZ, R88 ;  /* 0x00000058ff587221 */ /* 0x000fe40000010000 */
[----:B------:R-:W3:Y:S01]  /*3d70*/  MUFU.EX2 R85, R85 ;  /* 0x0000005500557308 */ /* 0x000ee20000000800 */
[C---:B------:R-:W-:Y:S01]  /*3d80*/  FMUL.FTZ R89, R122.reuse, R84 ;  /* 0x000000547a597220 */ /* 0x040fe20000410000 */
[----:B------:R-:W-:Y:S01]  /*3d90*/  FMUL.FTZ R86, R122, R88 ;  /* 0x000000587a567220 */ /* 0x000fe20000410000 */
[C---:B----4-:R-:W-:Y:S01]  /*3da0*/  FMUL.FTZ R147, R87.reuse, R82 ;  /* 0x0000005257937220 */ /* 0x050fe20000410000 */
[----:B------:R-:W-:Y:S01]  /*3db0*/  FMUL.FTZ R146, R87, R146 ;  /* 0x0000009257927220 */ /* 0x000fe20000410000 */
[C---:B------:R-:W-:Y:S01]  /*3dc0*/  FFMA.FTZ R89, R121.reuse, R88, R89 ;  /* 0x0000005879597223 */ /* 0x040fe20000010059 */
[----:B------:R-:W-:Y:S02]  /*3dd0*/  FFMA.FTZ R87, R121, R84, -R86 ;  /* 0x0000005479577223 */ /* 0x000fe40000010856 */
[----:B------:R-:W4:Y:S01]  /*3de0*/  MUFU.EX2 R83, R83 ;  /* 0x0000005300537308 */ /* 0x000f220000000800 */
[----:B0-----:R-:W-:Y:S01]  /*3df0*/  FMUL.FTZ R124, R114, R124 ;  /* 0x0000007c727c7220 */ /* 0x001fe20000410000 */
[----:B------:R-:W-:Y:S01]  /*3e00*/  FADD.FTZ R87, R92, R87 ;  /* 0x000000575c577221 */ /* 0x000fe20000010000 */
[----:B------:R-:W-:Y:S01]  /*3e10*/  FADD.FTZ R89, RZ, R89 ;  /* 0x00000059ff597221 */ /* 0x000fe20000010000 */
[----:B------:R-:W-:Y:S01]  /*3e20*/  FMUL.FTZ R123, R114, R123 ;  /* 0x0000007b727b7220 */ /* 0x000fe20000410000 */
[----:B------:R-:W-:-:S03]  /*3e30*/  MOV R114, UR19 ;  /* 0x0000001300727c02 */ /* 0x000fc60008000f00 */
[----:B------:R-:W0:Y:S01]  /*3e40*/  MUFU.EX2 R81, R81 ;  /* 0x0000005100517308 */ /* 0x000e220000000800 */
[C---:B---3--:R-:W-:Y:S01]  /*3e50*/  FMUL.FTZ R145, R85.reuse, R80 ;  /* 0x0000005055917220 */ /* 0x048fe20000410000 */
[C---:B------:R-:W-:Y:S01]  /*3e60*/  FMUL.FTZ R80, R124.reuse, R87 ;  /* 0x000000577c507220 */ /* 0x040fe20000410000 */
[----:B------:R-:W-:Y:S01]  /*3e70*/  FMUL.FTZ R144, R85, R144 ;  /* 0x0000009055907220 */ /* 0x000fe20000410000 */
[----:B------:R-:W3:Y:S02]  /*3e80*/  LDG.E.64 R114, desc[UR20][R114.64] ;  /* 0x0000001472727981 */ /* 0x000ee4000c1e1b00 */
[-C--:B------:R-:W-:Y:S02]  /*3e90*/  FFMA.FTZ R80, R123, R89.reuse, R80 ;  /* 0x000000597b507223 */ /* 0x080fe40000010050 */
[----:B------:R-:W5:Y:S01]  /*3ea0*/  MUFU.SIN R138, R141 ;  /* 0x0000008d008a7308 */ /* 0x000f620000000400 */
[C---:B----4-:R-:W-:Y:S01]  /*3eb0*/  FMUL.FTZ R143, R83.reuse, R78 ;  /* 0x0000004e538f7220 */ /* 0x050fe20000410000 */
[----:B------:R-:W-:Y:S01]  /*3ec0*/  FMUL.FTZ R78, R124, R89 ;  /* 0x000000597c4e7220 */ /* 0x000fe20000410000 */
[----:B------:R-:W-:Y:S01]  /*3ed0*/  FADD.FTZ R80, RZ, R80 ;  /* 0x00000050ff507221 */ /* 0x000fe20000010000 */
[----:B------:R-:W-:-:S02]  /*3ee0*/  FMUL.FTZ R142, R83, R142 ;  /* 0x0000008e538e7220 */ /* 0x000fc40000410000 */
[----:B------:R-:W-:Y:S02]  /*3ef0*/  FFMA.FTZ R78, R123, R87, -R78 ;  /* 0x000000577b4e7223 */ /* 0x000fe4000001084e */
[----:B------:R4:W1:Y:S01]  /*3f00*/  MUFU.COS R139, R141 ;  /* 0x0000008d008b7308 */ /* 0x0008620000000000 */
[----:B0-----:R-:W-:Y:S01]  /*3f10*/  FMUL.FTZ R140, R81, R140 ;  /* 0x0000008c518c7220 */ /* 0x001fe20000410000 */
[----:B------:R-:W-:-:S06]  /*3f20*/  FADD.FTZ R78, R93, R78 ;  /* 0x0000004e5d4e7221 */ /* 0x000fcc0000010000 */
[----:B------:R-:W-:Y:S01]  /*3f30*/  MUFU.SIN R91, R135 ;  /* 0x00000087005b7308 */ /* 0x000fe20000000400 */
[----:B----4-:R-:W-:Y:S01]  /*3f40*/  FMUL.FTZ R141, R81, R76 ;  /* 0x0000004c518d7220 */ /* 0x010fe20000410000 */
[----:B-----5:R-:W-:Y:S01]  /*3f50*/  FMUL.FTZ R138, R79, R138 ;  /* 0x0000008a4f8a7220 */ /* 0x020fe20000410000 */
[----:B------:R-:W-:-:S05]  /*3f60*/  FMUL.FTZ R76, R126, R80 ;  /* 0x000000507e4c7220 */ /* 0x000fca0000410000 */
[----:B------:R-:W-:Y:S01]  /*3f70*/  MUFU.COS R137, R135 ;  /* 0x0000008700897308 */ /* 0x000fe20000000000 */
[----:B-1----:R-:W-:Y:S01]  /*3f80*/  FMUL.FTZ R139, R79, R139 ;  /* 0x0000008b4f8b7220 */ /* 0x002fe20000410000 */
[----:B------:R-:W-:-:S04]  /*3f90*/  FMUL.FTZ R79, R126, R78 ;  /* 0x0000004e7e4f7220 */ /* 0x000fc80000410000 */
[----:B------:R-:W-:Y:S02]  /*3fa0*/  FFMA.FTZ R79, R125, R80, R79 ;  /* 0x000000507d4f7223 */ /* 0x000fe4000001004f */
[----:B------:R-:W-:Y:S02]  /*3fb0*/  MUFU.EX2 R134, R134 ;  /* 0x0000008600867308 */ /* 0x000fe40000000800 */
[----:B------:R-:W-:-:S04]  /*3fc0*/  FADD.FTZ R79, RZ, R79 ;  /* 0x0000004fff4f7221 */ /* 0x000fc80000010000 */
[----:B------:R-:W-:Y:S02]  /*3fd0*/  FMUL.FTZ R82, R148, R79 ;  /* 0x0000004f94527220 */ /* 0x000fe40000410000 */
[----:B------:R-:W0:Y:S08]  /*3fe0*/  MUFU.COS R135, R90 ;  /* 0x0000005a00877308 */ /* 0x000e300000000000 */
[----:B------:R-:W1:Y:S08]  /*3ff0*/  MUFU.SIN R77, R90 ;  /* 0x0000005a004d7308 */ /* 0x000e700000000400 */
[----:B------:R-:W4:Y:S01]  /*4000*/  MUFU.EX2 R136, R136 ;  /* 0x0000008800887308 */ /* 0x000f220000000800 */
[C---:B0-----:R-:W-:Y:S01]  /*4010*/  FMUL.FTZ R135, R134.reuse, R135 ;  /* 0x0000008786877220 */ /* 0x041fe20000410000 */
[----:B-1----:R-:W-:Y:S01]  /*4020*/  FMUL.FTZ R134, R134, R77 ;  /* 0x0000004d86867220 */ /* 0x002fe20000410000 */
[----:B------:R-:W-:Y:S01]  /*4030*/  FFMA.FTZ R77, R125, R78, -R76 ;  /* 0x0000004e7d4d7223 */ /* 0x000fe2000001084c */
[-C--:B------:R-:W-:Y:S01]  /*4040*/  FMUL.FTZ R78, R133, R130.reuse ;  /* 0x00000082854e7220 */ /* 0x080fe20000410000 */
[----:B------:R-:W-:-:S02]  /*4050*/  FMUL.FTZ R76, R131, R130 ;  /* 0x00000082834c7220 */ /* 0x000fc40000410000 */
[----:B------:R-:W-:Y:S01]  /*4060*/  FADD.FTZ R81, R94, R77 ;  /* 0x0000004d5e517221 */ /* 0x000fe20000010000 */
[-C--:B------:R-:W-:Y:S01]  /*4070*/  FFMA.FTZ R78, R131, R132.reuse, R78 ;  /* 0x00000084834e7223 */ /* 0x080fe2000001004e */
[----:B------:R-:W-:Y:S01]  /*4080*/  FFMA.FTZ R76, R133, R132, -R76 ;  /* 0x00000084854c7223 */ /* 0x000fe2000001084c */
[----:B----4-:R-:W-:Y:S01]  /*4090*/  FMUL.FTZ R137, R136, R137 ;  /* 0x0000008988897220 */ /* 0x010fe20000410000 */
[-C--:B------:R-:W-:Y:S01]  /*40a0*/  FMUL.FTZ R84, R148, R81.reuse ;  /* 0x0000005194547220 */ /* 0x080fe20000410000 */
[C---:B------:R-:W-:Y:S01]  /*40b0*/  FMUL.FTZ R80, R128.reuse, R78 ;  /* 0x0000004e80507220 */ /* 0x040fe20000410000 */
[-C--:B------:R-:W-:Y:S01]  /*40c0*/  FMUL.FTZ R77, R128, R76.reuse ;  /* 0x0000004c804d7220 */ /* 0x080fe20000410000 */
[C---:B------:R-:W-:Y:S01]  /*40d0*/  FFMA.FTZ R82, R149.reuse, R81, -R82 ;  /* 0x0000005195527223 */ /* 0x040fe20000010852 */
[----:B------:R-:W-:Y:S01]  /*40e0*/  FFMA.FTZ R84, R149, R79, R84 ;  /* 0x0000004f95547223 */ /* 0x000fe20000010054 */
[C---:B------:R-:W-:Y:S01]  /*40f0*/  FFMA.FTZ R80, R129.reuse, R76, -R80 ;  /* 0x0000004c81507223 */ /* 0x040fe20000010850 */
[----:B------:R-:W-:Y:S01]  /*4100*/  FFMA.FTZ R77, R129, R78, R77 ;  /* 0x0000004e814d7223 */ /* 0x000fe2000001004d */
[----:B------:R-:W-:Y:S01]  /*4110*/  FADD.FTZ R82, R99, R82 ;  /* 0x0000005263527221 */ /* 0x000fe20000010000 */
[----:B------:R-:W-:Y:S01]  /*4120*/  FADD.FTZ R84, RZ, R84 ;  /* 0x00000054ff547221 */ /* 0x000fe20000010000 */
[C---:B------:R-:W-:Y:S01]  /*4130*/  FMUL.FTZ R76, R118.reuse, R80 ;  /* 0x00000050764c7220 */ /* 0x040fe20000410000 */
[-C--:B------:R-:W-:Y:S01]  /*4140*/  FMUL.FTZ R79, R118, R77.reuse ;  /* 0x0000004d764f7220 */ /* 0x080fe20000410000 */
[C---:B------:R-:W-:Y:S01]  /*4150*/  FMUL.FTZ R81, R146.reuse, R82 ;  /* 0x0000005292517220 */ /* 0x040fe20000410000 */
[----:B------:R-:W-:Y:S01]  /*4160*/  FMUL.FTZ R78, R146, R84 ;  /* 0x00000054924e7220 */ /* 0x000fe20000410000 */
[C---:B------:R-:W-:Y:S01]  /*4170*/  FFMA.FTZ R76, R127.reuse, R77, R76 ;  /* 0x0000004d7f4c7223 */ /* 0x040fe2000001004c */
[----:B------:R-:W-:Y:S01]  /*4180*/  FFMA.FTZ R79, R127, R80, -R79 ;  /* 0x000000507f4f7223 */ /* 0x000fe2000001084f */
[C---:B------:R-:W-:Y:S01]  /*4190*/  FFMA.FTZ R81, R147.reuse, R84, R81 ;  /* 0x0000005493517223 */ /* 0x040fe20000010051 */
[----:B------:R-:W-:Y:S01]  /*41a0*/  FFMA.FTZ R77, R147, R82, -R78 ;  /* 0x00000052934d7223 */ /* 0x000fe2000001084e */
[CC--:B------:R-:W-:Y:S01]  /*41b0*/  FMUL.FTZ R78, R120.reuse, R76.reuse ;  /* 0x0000004c784e7220 */ /* 0x0c0fe20000410000 */
[-C--:B------:R-:W-:Y:S01]  /*41c0*/  FMUL.FTZ R80, R120, R79.reuse ;  /* 0x0000004f78507220 */ /* 0x080fe20000410000 */
[----:B------:R-:W-:Y:S01]  /*41d0*/  FADD.FTZ R81, RZ, R81 ;  /* 0x00000051ff517221 */ /* 0x000fe20000010000 */
[----:B------:R-:W-:Y:S01]  /*41e0*/  FADD.FTZ R77, R100, R77 ;  /* 0x0000004d644d7221 */ /* 0x000fe20000010000 */
[C---:B------:R-:W-:Y:S01]  /*41f0*/  FFMA.FTZ R78, R119.reuse, R79, -R78 ;  /* 0x0000004f774e7223 */ /* 0x040fe2000001084e */
[----:B------:R-:W-:Y:S01]  /*4200*/  FFMA.FTZ R80, R119, R76, R80 ;  /* 0x0000004c77507223 */ /* 0x000fe20000010050 */
[C---:B------:R-:W-:Y:S01]  /*4210*/  FMUL.FTZ R82, R144.reuse, R81 ;  /* 0x0000005190527220 */ /* 0x040fe20000410000 */
[----:B------:R-:W-:Y:S01]  /*4220*/  FMUL.FTZ R84, R144, R77 ;  /* 0x0000004d90547220 */ /* 0x000fe20000410000 */
[----:B------:R-:W-:Y:S01]  /*4230*/  FMUL.FTZ R76, R122, R78 ;  /* 0x0000004e7a4c7220 */ /* 0x000fe20000410000 */
[----:B------:R-:W-:Y:S01]  /*4240*/  FMUL.FTZ R136, R136, R91 ;  /* 0x0000005b88887220 */ /* 0x000fe20000410000 */
[C---:B------:R-:W-:Y:S01]  /*4250*/  FFMA.FTZ R77, R145.reuse, R77, -R82 ;  /* 0x0000004d914d7223 */ /* 0x040fe20000010852 */
[----:B------:R-:W-:Y:S01]  /*4260*/  FFMA.FTZ R84, R145, R81, R84 ;  /* 0x0000005191547223 */ /* 0x000fe20000010054 */
[CC--:B------:R-:W-:Y:S01]  /*4270*/  FFMA.FTZ R76, R121.reuse, R80.reuse, R76 ;  /* 0x00000050794c7223 */ /* 0x0c0fe2000001004c */
[----:B------:R-:W-:Y:S01]  /*4280*/  FMUL.FTZ R80, R122, R80 ;  /* 0x000000507a507220 */ /* 0x000fe20000410000 */
[----:B------:R-:W-:Y:S01]  /*4290*/  FADD.FTZ R77, R102, R77 ;  /* 0x0000004d664d7221 */ /* 0x000fe20000010000 */
[----:B------:R-:W-:Y:S01]  /*42a0*/  FADD.FTZ R84, RZ, R84 ;  /* 0x00000054ff547221 */ /* 0x000fe20000010000 */
[----:B------:R-:W-:Y:S01]  /*42b0*/  FMUL.FTZ R44, R124, R76 ;  /* 0x0000004c7c2c7220 */ /* 0x000fe20000410000 */
[----:B------:R-:W-:Y:S01]  /*42c0*/  FFMA.FTZ R80, R121, R78, -R80 ;  /* 0x0000004e79507223 */ /* 0x000fe20000010850 */
[C---:B--2---:R-:W-:Y:S01]  /*42d0*/  FMUL.FTZ R48, R142.reuse, R77 ;  /* 0x0000004d8e307220 */ /* 0x044fe20000410000 */
[----:B------:R-:W-:-:S02]  /*42e0*/  FMUL.FTZ R46, R142, R84 ;  /* 0x000000548e2e7220 */ /* 0x000fc40000410000 */
[-C--:B------:R-:W-:Y:S01]  /*42f0*/  FMUL.FTZ R45, R124, R80.reuse ;  /* 0x000000507c2d7220 */ /* 0x080fe20000410000 */
[----:B------:R-:W-:Y:S01]  /*4300*/  FFMA.FTZ R44, R123, R80, -R44 ;  /* 0x000000507b2c7223 */ /* 0x000fe2000001082c */
[C---:B------:R-:W-:Y:S01]  /*4310*/  FFMA.FTZ R84, R143.reuse, R84, R48 ;  /* 0x000000548f547223 */ /* 0x040fe20000010030 */
[----:B------:R-:W-:Y:S01]  /*4320*/  FFMA.FTZ R48, R143, R77, -R46 ;  /* 0x0000004d8f307223 */ /* 0x000fe2000001082e */
[----:B------:R-:W-:Y:S01]  /*4330*/  FFMA.FTZ R45, R123, R76, R45 ;  /* 0x0000004c7b2d7223 */ /* 0x000fe2000001002d */
[C---:B------:R-:W-:Y:S01]  /*4340*/  FMUL.FTZ R46, R126.reuse, R44 ;  /* 0x0000002c7e2e7220 */ /* 0x040fe20000410000 */
[----:B------:R-:W-:Y:S01]  /*4350*/  FADD.FTZ R84, RZ, R84 ;  /* 0x00000054ff547221 */ /* 0x000fe20000010000 */
[----:B------:R-:W-:Y:S01]  /*4360*/  FADD.FTZ R48, R101, R48 ;  /* 0x0000003065307221 */ /* 0x000fe20000010000 */
[-C--:B------:R-:W-:Y:S01]  /*4370*/  FMUL.FTZ R47, R126, R45.reuse ;  /* 0x0000002d7e2f7220 */ /* 0x080fe20000410000 */
[C---:B------:R-:W-:Y:S01]  /*4380*/  FFMA.FTZ R46, R125.reuse, R45, R46 ;  /* 0x0000002d7d2e7223 */ /* 0x040fe2000001002e */
[----:B------:R-:W-:Y:S01]  /*4390*/  FMUL.FTZ R50, R140, R84 ;  /* 0x000000548c327220 */ /* 0x000fe20000410000 */
[----:B------:R-:W0:Y:S01]  /*43a0*/  S2UR UR18, SR_CgaCtaId ;  /* 0x00000000001279c3 */ /* 0x000e220000008800 */
[----:B------:R-:W-:Y:S01]  /*43b0*/  FFMA.FTZ R47, R125, R44, -R47 ;  /* 0x0000002c7d2f7223 */ /* 0x000fe2000001082f */
[----:B------:R-:W-:Y:S01]  /*43c0*/  FMUL.FTZ R44, R148, R46 ;  /* 0x0000002e942c7220 */ /* 0x000fe20000410000 */
[-C--:B------:R-:W-:Y:S01]  /*43d0*/  FMUL.FTZ R49, R140, R48.reuse ;  /* 0x000000308c317220 */ /* 0x080fe20000410000 */
[----:B------:R-:W-:Y:S01]  /*43e0*/  FFMA.FTZ R50, R141, R48, -R50 ;  /* 0x000000308d327223 */ /* 0x000fe20000010832 */
[-C--:B------:R-:W-:Y:S01]  /*43f0*/  FMUL.FTZ R45, R148, R47.reuse ;  /* 0x0000002f942d7220 */ /* 0x080fe20000410000 */
[----:B------:R-:W-:Y:S01]  /*4400*/  FFMA.FTZ R44, R149, R47, -R44 ;  /* 0x0000002f952c7223 */ /* 0x000fe2000001082c */
[----:B------:R-:W-:Y:S01]  /*4410*/  FFMA.FTZ R49, R141, R84, R49 ;  /* 0x000000548d317223 */ /* 0x000fe20000010031 */
[----:B------:R-:W-:Y:S01]  /*4420*/  FADD.FTZ R50, R103, R50 ;  /* 0x0000003267327221 */ /* 0x000fe20000010000 */
[----:B------:R-:W-:Y:S01]  /*4430*/  FFMA.FTZ R45, R149, R46, R45 ;  /* 0x0000002e952d7223 */ /* 0x000fe2000001002d */
[----:B------:R-:W-:Y:S01]  /*4440*/  FMUL.FTZ R46, R146, R44 ;  /* 0x0000002c922e7220 */ /* 0x000fe20000410000 */
[----:B------:R-:W-:Y:S01]  /*4450*/  FADD.FTZ R49, RZ, R49 ;  /* 0x00000031ff317221 */ /* 0x000fe20000010000 */
[----:B------:R-:W-:Y:S01]  /*4460*/  FMUL.FTZ R48, R138, R50 ;  /* 0x000000328a307220 */ /* 0x000fe20000410000 */
[-C--:B------:R-:W-:Y:S01]  /*4470*/  FMUL.FTZ R47, R146, R45.reuse ;  /* 0x0000002d922f7220 */ /* 0x080fe20000410000 */
[----:B------:R-:W-:Y:S01]  /*4480*/  FFMA.FTZ R46, R147, R45, R46 ;  /* 0x0000002d932e7223 */ /* 0x000fe2000001002e */
[-C--:B------:R-:W-:Y:S01]  /*4490*/  FMUL.FTZ R51, R138, R49.reuse ;  /* 0x000000318a337220 */ /* 0x080fe20000410000 */
[----:B------:R-:W-:Y:S01]  /*44a0*/  FFMA.FTZ R48, R139, R49, R48 ;  /* 0x000000318b307223 */ /* 0x000fe20000010030 */
[----:B------:R-:W-:Y:S01]  /*44b0*/  FFMA.FTZ R47, R147, R44, -R47 ;  /* 0x0000002c932f7223 */ /* 0x000fe2000001082f */
[C---:B------:R-:W-:Y:S01]  /*44c0*/  FMUL.FTZ R44, R144.reuse, R46 ;  /* 0x0000002e902c7220 */ /* 0x040fe20000410000 */
[----:B------:R-:W-:Y:S01]  /*44d0*/  FFMA.FTZ R51, R139, R50, -R51 ;  /* 0x000000328b337223 */ /* 0x000fe20000010833 */
[----:B------:R-:W-:Y:S01]  /*44e0*/  FADD.FTZ R48, RZ, R48 ;  /* 0x00000030ff307221 */ /* 0x000fe20000010000 */
[-C--:B------:R-:W-:Y:S01]  /*44f0*/  FMUL.FTZ R45, R144, R47.reuse ;  /* 0x0000002f902d7220 */ /* 0x080fe20000410000 */
[C---:B------:R-:W-:Y:S01]  /*4500*/  FFMA.FTZ R44, R145.reuse, R47, -R44 ;  /* 0x0000002f912c7223 */ /* 0x040fe2000001082c */
[----:B------:R-:W-:Y:S01]  /*4510*/  FADD.FTZ R51, R104, R51 ;  /* 0x0000003368337221 */ /* 0x000fe20000010000 */
[----:B------:R-:W-:Y:S01]  /*4520*/  FMUL.FTZ R50, R136, R48 ;  /* 0x0000003088327220 */ /* 0x000fe20000410000 */
[----:B------:R-:W-:Y:S01]  /*4530*/  FFMA.FTZ R45, R145, R46, R45 ;  /* 0x0000002e912d7223 */ /* 0x000fe2000001002d */
[----:B------:R-:W-:Y:S01]  /*4540*/  FMUL.FTZ R46, R142, R44 ;  /* 0x0000002c8e2e7220 */ /* 0x000fe20000410000 */
[-C--:B------:R-:W-:Y:S01]  /*4550*/  FMUL.FTZ R49, R136, R51.reuse ;  /* 0x0000003388317220 */ /* 0x080fe20000410000 */
[----:B------:R-:W-:Y:S01]  /*4560*/  FFMA.FTZ R50, R137, R51, -R50 ;  /* 0x0000003389327223 */ /* 0x000fe20000010832 */
[-C--:B------:R-:W-:Y:S01]  /*4570*/  FMUL.FTZ R47, R142, R45.reuse ;  /* 0x0000002d8e2f7220 */ /* 0x080fe20000410000 */
[----:B------:R-:W-:Y:S01]  /*4580*/  FFMA.FTZ R46, R143, R45, R46 ;  /* 0x0000002d8f2e7223 */ /* 0x000fe2000001002e */
[----:B------:R-:W-:Y:S01]  /*4590*/  FFMA.FTZ R49, R137, R48, R49 ;  /* 0x0000003089317223 */ /* 0x000fe20000010031 */
[----:B------:R-:W-:Y:S01]  /*45a0*/  FADD.FTZ R50, R105, R50 ;  /* 0x0000003269327221 */ /* 0x000fe20000010000 */
[----:B------:R-:W-:Y:S01]  /*45b0*/  FFMA.FTZ R47, R143, R44, -R47 ;  /* 0x0000002c8f2f7223 */ /* 0x000fe2000001082f */
[----:B------:R-:W-:Y:S01]  /*45c0*/  FMUL.FTZ R44, R140, R46 ;  /* 0x0000002e8c2c7220 */ /* 0x000fe20000410000 */
[----:B------:R-:W-:Y:S01]  /*45d0*/  FADD.FTZ R49, RZ, R49 ;  /* 0x00000031ff317221 */ /* 0x000fe20000010000 */
[----:B------:R-:W-:Y:S01]  /*45e0*/  FMUL.FTZ R48, R134, R50 ;  /* 0x0000003286307220 */ /* 0x000fe20000410000 */
[-C--:B------:R-:W-:Y:S01]  /*45f0*/  FMUL.FTZ R45, R140, R47.reuse ;  /* 0x0000002f8c2d7220 */ /* 0x080fe20000410000 */
[----:B------:R-:W-:Y:S01]  /*4600*/  FFMA.FTZ R44, R141, R47, -R44 ;  /* 0x0000002f8d2c7223 */ /* 0x000fe2000001082c */
[-C--:B------:R-:W-:Y:S01]  /*4610*/  FMUL.FTZ R51, R134, R49.reuse ;  /* 0x0000003186337220 */ /* 0x080fe20000410000 */
[----:B------:R-:W-:Y:S01]  /*4620*/  FFMA.FTZ R48, R135, R49, R48 ;  /* 0x0000003187307223 */ /* 0x000fe20000010030 */
[----:B------:R-:W-:Y:S01]  /*4630*/  FFMA.FTZ R45, R141, R46, R45 ;  /* 0x0000002e8d2d7223 */ /* 0x000fe2000001002d */
[C---:B------:R-:W-:Y:S01]  /*4640*/  FMUL.FTZ R46, R138.reuse, R44 ;  /* 0x0000002c8a2e7220 */ /* 0x040fe20000410000 */
[----:B------:R-:W-:Y:S01]  /*4650*/  FFMA.FTZ R50, R135, R50, -R51 ;  /* 0x0000003287327223 */ /* 0x000fe20000010833 */
[----:B------:R-:W-:Y:S01]  /*4660*/  FADD.FTZ R150, RZ, R48 ;  /* 0x00000030ff967221 */ /* 0x000fe20000010000 */
[-C--:B------:R-:W-:Y:S01]  /*4670*/  FMUL.FTZ R47, R138, R45.reuse ;  /* 0x0000002d8a2f7220 */ /* 0x080fe20000410000 */
[----:B------:R-:W-:Y:S01]  /*4680*/  FFMA.FTZ R46, R139, R45, R46 ;  /* 0x0000002d8b2e7223 */ /* 0x000fe2000001002e */
[----:B------:R-:W-:Y:S01]  /*4690*/  FADD.FTZ R151, R117, R50 ;  /* 0x0000003275977221 */ /* 0x000fe20000010000 */
[----:B------:R-:W-:Y:S01]  /*46a0*/  LDS.128 R76, [R113+0x70] ;  /* 0x00007000714c7984 */ /* 0x000fe20000000c00 */
[----:B------:R-:W-:Y:S01]  /*46b0*/  FFMA.FTZ R47, R139, R44, -R47 ;  /* 0x0000002c8b2f7223 */ /* 0x000fe2000001082f */
[----:B------:R-:W-:-:S02]  /*46c0*/  FMUL.FTZ R44, R136, R46 ;  /* 0x0000002e882c7220 */ /* 0x000fc40000410000 */
[----:B------:R-:W1:Y:S01]  /*46d0*/  SHFL.UP PT, R49, R150, 0x1, RZ ;  /* 0x0420000096317989 */ /* 0x000e6200000e00ff */
[-C--:B------:R-:W-:Y:S01]  /*46e0*/  FMUL.FTZ R45, R136, R47.reuse ;  /* 0x0000002f882d7220 */ /* 0x080fe20000410000 */
[C---:B------:R-:W-:Y:S02]  /*46f0*/  FFMA.FTZ R44, R137.reuse, R47, -R44 ;  /* 0x0000002f892c7223 */ /* 0x040fe4000001082c */
[----:B------:R-:W2:Y:S01]  /*4700*/  SHFL.UP PT, R48, R151, 0x1, RZ ;  /* 0x0420000097307989 */ /* 0x000ea200000e00ff */
[----:B------:R-:W-:Y:S01]  /*4710*/  FFMA.FTZ R45, R137, R46, R45 ;  /* 0x0000002e892d7223 */ /* 0x000fe2000001002d */
[----:B------:R-:W-:-:S03]  /*4720*/  FMUL.FTZ R152, R134, R44 ;  /* 0x0000002c86987220 */ /* 0x000fc60000410000 */
[-C--:B------:R-:W-:Y:S01]  /*4730*/  FMUL.FTZ R153, R134, R45.reuse ;  /* 0x0000002d86997220 */ /* 0x080fe20000410000 */
[----:B------:R-:W-:-:S03]  /*4740*/  FFMA.FTZ R152, R135, R45, R152 ;  /* 0x0000002d87987223 */ /* 0x000fc60000010098 */
[----:B------:R-:W-:Y:S02]  /*4750*/  FFMA.FTZ R153, R135, R44, -R153 ;  /* 0x0000002c87997223 */ /* 0x000fe40000010899 */
[----:B------:R-:W4:Y:S04]  /*4760*/  SHFL.UP PT, R45, R152, 0x1, RZ ;  /* 0x04200000982d7989 */ /* 0x000f2800000e00ff */
[----:B------:R-:W5:Y:S01]  /*4770*/  SHFL.UP PT, R44, R153, 0x1, RZ ;  /* 0x04200000992c7989 */ /* 0x000f6200000e00ff */
[-C--:B-1----:R-:W-:Y:S01]  /*4780*/  FMUL.FTZ R47, R153, R49.reuse ;  /* 0x00000031992f7220 */ /* 0x082fe20000410000 */
[----:B------:R-:W-:-:S03]  /*4790*/  FMUL.FTZ R46, R152, R49 ;  /* 0x00000031982e7220 */ /* 0x000fc60000410000 */
[-C--:B--2---:R-:W-:Y:S01]  /*47a0*/  FFMA.FTZ R47, R152, R48.reuse, R47 ;  /* 0x00000030982f7223 */ /* 0x084fe2000001002f */
[----:B------:R-:W-:-:S03]  /*47b0*/  FFMA.FTZ R46, R153, R48, -R46 ;  /* 0x00000030992e7223 */ /* 0x000fc6000001082e */
[----:B------:R-:W-:Y:S01]  /*47c0*/  @P1 FADD.FTZ R150, R150, R47 ;  /* 0x0000002f96961221 */ /* 0x000fe20000010000 */
[----:B------:R-:W-:-:S04]  /*47d0*/  @P1 FADD.FTZ R151, R151, R46 ;  /* 0x0000002e97971221 */ /* 0x000fc80000010000 */
[----:B------:R-:W1:Y:S01]  /*47e0*/  SHFL.UP PT, R49, R150, 0x2, RZ ;  /* 0x0440000096317989 */ /* 0x000e6200000e00ff */
[----:B----4-:R-:W-:-:S03]  /*47f0*/  FMUL.FTZ R47, R153, R45 ;  /* 0x0000002d992f7220 */ /* 0x010fc60000410000 */
[----:B------:R-:W2:Y:S01]  /*4800*/  SHFL.UP PT, R48, R151, 0x2, RZ ;  /* 0x0440000097307989 */ /* 0x000ea200000e00ff */
[C---:B------:R-:W-:Y:S01]  /*4810*/  FMUL.FTZ R46, R152.reuse, R45 ;  /* 0x0000002d982e7220 */ /* 0x040fe20000410000 */
[----:B-----5:R-:W-:-:S03]  /*4820*/  @P1 FFMA.FTZ R152, R152, R44, R47 ;  /* 0x0000002c98981223 */ /* 0x020fc6000001002f */
[----:B------:R-:W-:Y:S02]  /*4830*/  @P1 FFMA.FTZ R153, R153, R44, -R46 ;  /* 0x0000002c99991223 */ /* 0x000fe4000001082e */
[----:B------:R-:W4:Y:S01]  /*4840*/  SHFL.UP PT, R45, R152, 0x2, RZ ;  /* 0x04400000982d7989 */ /* 0x000f2200000e00ff */
[----:B------:R-:W-:-:S03]  /*4850*/  ISETP.GE.AND P1, PT, R6, 0x2, PT ;  /* 0x000000020600780c */ /* 0x000fc60003f26270 */
[----:B------:R-:W5:Y:S01]  /*4860*/  SHFL.UP PT, R44, R153, 0x2, RZ ;  /* 0x04400000992c7989 */ /* 0x000f6200000e00ff */
[-C--:B-1----:R-:W-:Y:S01]  /*4870*/  FMUL.FTZ R47, R153, R49.reuse ;  /* 0x00000031992f7220 */ /* 0x082fe20000410000 */
[----:B------:R-:W-:-:S03]  /*4880*/  FMUL.FTZ R46, R152, R49 ;  /* 0x00000031982e7220 */ /* 0x000fc60000410000 */
[-C--:B--2---:R-:W-:Y:S01]  /*4890*/  FFMA.FTZ R47, R152, R48.reuse, R47 ;  /* 0x00000030982f7223 */ /* 0x084fe2000001002f */
[----:B------:R-:W-:-:S04]  /*48a0*/  FFMA.FTZ R46, R153, R48, -R46 ;  /* 0x00000030992e7223 */ /* 0x000fc8000001082e */
[----:B------:R-:W-:Y:S01]  /*48b0*/  @P1 FADD.FTZ R150, R150, R47 ;  /* 0x0000002f96961221 */ /* 0x000fe20000010000 */
[----:B------:R-:W-:Y:S01]  /*48c0*/  @P1 FADD.FTZ R151, R151, R46 ;  /* 0x0000002e97971221 */ /* 0x000fe20000010000 */
[----:B----4-:R-:W-:-:S03]  /*48d0*/  FMUL.FTZ R47, R153, R45 ;  /* 0x0000002d992f7220 */ /* 0x010fc60000410000 */
[----:B------:R-:W1:Y:S01]  /*48e0*/  SHFL.UP PT, R49, R150, 0x4, RZ ;  /* 0x0480000096317989 */ /* 0x000e6200000e00ff */
[C---:B------:R-:W-:Y:S01]  /*48f0*/  FMUL.FTZ R46, R152.reuse, R45 ;  /* 0x0000002d982e7220 */ /* 0x040fe20000410000 */
[-C--:B-----5:R-:W-:Y:S02]  /*4900*/  @P1 FFMA.FTZ R152, R152, R44.reuse, R47 ;  /* 0x0000002c98981223 */ /* 0x0a0fe4000001002f */
[----:B------:R-:W2:Y:S01]  /*4910*/  SHFL.UP PT, R48, R151, 0x4, RZ ;  /* 0x0480000097307989 */ /* 0x000ea200000e00ff */
[----:B------:R-:W-:-:S03]  /*4920*/  @P1 FFMA.FTZ R153, R153, R44, -R46 ;  /* 0x0000002c99991223 */ /* 0x000fc6000001082e */
[----:B------:R-:W4:Y:S04]  /*4930*/  SHFL.UP PT, R45, R152, 0x4, RZ ;  /* 0x04800000982d7989 */ /* 0x000f2800000e00ff */
[----:B------:R-:W5:Y:S01]  /*4940*/  SHFL.UP PT, R44, R153, 0x4, RZ ;  /* 0x04800000992c7989 */ /* 0x000f6200000e00ff */
[----:B------:R-:W-:Y:S01]  /*4950*/  ISETP.GE.AND P1, PT, R6, 0x4, PT ;  /* 0x000000040600780c */ /* 0x000fe20003f26270 */
[-C--:B-1----:R-:W-:Y:S01]  /*4960*/  FMUL.FTZ R47, R153, R49.reuse ;  /* 0x00000031992f7220 */ /* 0x082fe20000410000 */
[----:B------:R-:W-:-:S03]  /*4970*/  FMUL.FTZ R46, R152, R49 ;  /* 0x00000031982e7220 */ /* 0x000fc60000410000 */
[-C--:B--2---:R-:W-:Y:S01]  /*4980*/  FFMA.FTZ R47, R152, R48.reuse, R47 ;  /* 0x00000030982f7223 */ /* 0x084fe2000001002f */
[----:B------:R-:W-:-:S07]  /*4990*/  FFMA.FTZ R46, R153, R48, -R46 ;  /* 0x00000030992e7223 */ /* 0x000fce000001082e */
[----:B------:R-:W-:Y:S01]  /*49a0*/  @P1 FADD.FTZ R150, R150, R47 ;  /* 0x0000002f96961221 */ /* 0x000fe20000010000 */
[-C--:B----4-:R-:W-:Y:S01]  /*49b0*/  FMUL.FTZ R47, R153, R45.reuse ;  /* 0x0000002d992f7220 */ /* 0x090fe20000410000 */
[----:B------:R-:W-:Y:S01]  /*49c0*/  @P1 FADD.FTZ R151, R151, R46 ;  /* 0x0000002e97971221 */ /* 0x000fe20000010000 */
[C---:B------:R-:W-:Y:S02]  /*49d0*/  FMUL.FTZ R46, R152.reuse, R45 ;  /* 0x0000002d982e7220 */ /* 0x040fe40000410000 */
[----:B------:R-:W1:Y:S01]  /*49e0*/  SHFL.UP PT, R48, R150, 0x8, RZ ;  /* 0x0500000096307989 */ /* 0x000e6200000e00ff */
[-C--:B-----5:R-:W-:Y:S01]  /*49f0*/  @P1 FFMA.FTZ R152, R152, R44.reuse, R47 ;  /* 0x0000002c98981223 */ /* 0x0a0fe2000001002f */
[----:B------:R-:W-:Y:S02]  /*4a00*/  @P1 FFMA.FTZ R153, R153, R44, -R46 ;  /* 0x0000002c99991223 */ /* 0x000fe4000001082e */
[----:B------:R-:W2:Y:S04]  /*4a10*/  SHFL.UP PT, R47, R151, 0x8, RZ ;  /* 0x05000000972f7989 */ /* 0x000ea800000e00ff */
[----:B------:R-:W4:Y:S04]  /*4a20*/  SHFL.UP PT, R45, R152, 0x8, RZ ;  /* 0x05000000982d7989 */ /* 0x000f2800000e00ff */
[----:B------:R-:W5:Y:S01]  /*4a30*/  SHFL.UP PT, R44, R153, 0x8, RZ ;  /* 0x05000000992c7989 */ /* 0x000f6200000e00ff */
[----:B------:R-:W-:Y:S01]  /*4a40*/  ISETP.GE.AND P1, PT, R6, 0x8, PT ;  /* 0x000000080600780c */ /* 0x000fe20003f26270 */
[-C--:B-1----:R-:W-:Y:S01]  /*4a50*/  FMUL.FTZ R49, R153, R48.reuse ;  /* 0x0000003099317220 */ /* 0x082fe20000410000 */
[----:B------:R-:W-:-:S03]  /*4a60*/  FMUL.FTZ R48, R152, R48 ;  /* 0x0000003098307220 */ /* 0x000fc60000410000 */
[-C--:B--2---:R-:W-:Y:S01]  /*4a70*/  FFMA.FTZ R49, R152, R47.reuse, R49 ;  /* 0x0000002f98317223 */ /* 0x084fe20000010031 */
[C---:B------:R-:W-:Y:S01]  /*4a80*/  FFMA.FTZ R48, R153.reuse, R47, -R48 ;  /* 0x0000002f99307223 */ /* 0x040fe20000010830 */
[----:B----4-:R-:W-:-:S06]  /*4a90*/  FMUL.FTZ R47, R153, R45 ;  /* 0x0000002d992f7220 */ /* 0x010fcc0000410000 */
[----:B------:R-:W-:Y:S01]  /*4aa0*/  @P1 FADD.FTZ R150, R150, R49 ;  /* 0x0000003196961221 */ /* 0x000fe20000010000 */
[C---:B------:R-:W-:Y:S01]  /*4ab0*/  FMUL.FTZ R46, R152.reuse, R45 ;  /* 0x0000002d982e7220 */ /* 0x040fe20000410000 */
[----:B------:R-:W-:Y:S01]  /*4ac0*/  @P1 FADD.FTZ R151, R151, R48 ;  /* 0x0000003097971221 */ /* 0x000fe20000010000 */
[-C--:B-----5:R-:W-:Y:S02]  /*4ad0*/  @P1 FFMA.FTZ R152, R152, R44.reuse, R47 ;  /* 0x0000002c98981223 */ /* 0x0a0fe4000001002f */
[----:B------:R-:W1:Y:S01]  /*4ae0*/  SHFL.UP PT, R50, R150, 0x10, RZ ;  /* 0x0600000096327989 */ /* 0x000e6200000e00ff */
[----:B------:R-:W-:-:S03]  /*4af0*/  @P1 FFMA.FTZ R153, R153, R44, -R46 ;  /* 0x0000002c99991223 */ /* 0x000fc6000001082e */
[----:B------:R-:W2:Y:S04]  /*4b00*/  SHFL.UP PT, R48, R152, 0x10, RZ ;  /* 0x0600000098307989 */ /* 0x000ea800000e00ff */
[----:B------:R-:W4:Y:S04]  /*4b10*/  SHFL.UP PT, R49, R151, 0x10, RZ ;  /* 0x0600000097317989 */ /* 0x000f2800000e00ff */
[----:B------:R-:W5:Y:S01]  /*4b20*/  SHFL.UP PT, R81, R153, 0x10, RZ ;  /* 0x0600000099517989 */ /* 0x000f6200000e00ff */
[----:B0-----:R-:W-:Y:S01]  /*4b30*/  ULEA UR17, UR18, UR17, 0x18 ;  /* 0x0000001112117291 */ /* 0x001fe2000f8ec0ff */
[----:B------:R-:W-:Y:S01]  /*4b40*/  ISETP.NE.AND P1, PT, R6, 0x1f, PT ;  /* 0x0000001f0600780c */ /* 0x000fe20003f25270 */
[----:B------:R-:W-:-:S02]  /*4b50*/  HFMA2 R44, -RZ, RZ, 1.875, 0 ;  /* 0x3f800000ff2c7431 */ /* 0x000fc400000001ff */
[----:B------:R-:W-:Y:S01]  /*4b60*/  ULEA UR41, UR5, UR17, 0x4 ;  /* 0x0000001105297291 */ /* 0x000fe2000f8e20ff */
[----:B------:R-:W-:Y:S01]  /*4b70*/  CS2R R46, SRZ ;  /* 0x00000000002e7805 */ /* 0x000fe2000001ff00 */
[CC--:B-1----:R-:W-:Y:S01]  /*4b80*/  FMUL.FTZ R52, R152.reuse, R50.reuse ;  /* 0x0000003298347220 */ /* 0x0c2fe20000410000 */
[C---:B------:R-:W-:Y:S01]  /*4b90*/  FMUL.FTZ R51, R153.reuse, R50 ;  /* 0x0000003299337220 */ /* 0x040fe20000410000 */
[CC--:B--2---:R-:W-:Y:S01]  /*4ba0*/  FMUL.FTZ R80, R152.reuse, R48.reuse ;  /* 0x0000003098507220 */ /* 0x0c4fe20000410000 */
[C---:B------:R-:W-:Y:S01]  /*4bb0*/  FMUL.FTZ R48, R153.reuse, R48 ;  /* 0x0000003099307220 */ /* 0x040fe20000410000 */
[----:B------:R-:W-:Y:S01]  /*4bc0*/  MOV R45, RZ ;  /* 0x000000ff002d7202 */ /* 0x000fe20000000f00 */
[CC--:B----4-:R-:W-:Y:S01]  /*4bd0*/  FFMA.FTZ R82, R153.reuse, R49.reuse, -R52 ;  /* 0x0000003199527223 */ /* 0x0d0fe20000010834 */
[C---:B------:R-:W-:Y:S01]  /*4be0*/  FFMA.FTZ R83, R152.reuse, R49, R51 ;  /* 0x0000003198537223 */ /* 0x040fe20000010033 */
[----:B------:R-:W-:Y:S01]  /*4bf0*/  LDS.128 R52, [R113+0x10] ;  /* 0x0000100071347984 */ /* 0x000fe20000000c00 */
[-C--:B-----5:R-:W-:Y:S01]  /*4c00*/  FFMA.FTZ R80, R153, R81.reuse, -R80 ;  /* 0x0000005199507223 */ /* 0x0a0fe20000010850 */
[----:B------:R-:W-:Y:S01]  /*4c10*/  FFMA.FTZ R81, R152, R81, R48 ;  /* 0x0000005198517223 */ /* 0x000fe20000010030 */
[----:B------:R-:W-:Y:S01]  /*4c20*/  FADD.FTZ R82, R151, R82 ;  /* 0x0000005297527221 */ /* 0x000fe20000010000 */
[----:B------:R-:W-:Y:S01]  /*4c30*/  FADD.FTZ R83, R150, R83 ;  /* 0x0000005396537221 */ /* 0x000fe20000010000 */
[----:B------:R-:W-:Y:S04]  /*4c40*/  @P0 LDS.128 R44, [UR41+0x2140] ;  /* 0x00214029ff2c0984 */ /* 0x000fe80008000c00 */
[----:B------:R-:W-:Y:S04]  /*4c50*/  LDS.128 R48, [R113] ;  /* 0x0000000071307984 */ /* 0x000fe80000000c00 */
[----:B------:R-:W-:Y:S01]  /*4c60*/  @!P1 STS.128 [R4+0x2100], R80 ;  /* 0x0021005004009388 */ /* 0x000fe20000000c00 */
[----:B------:R-:W-:Y:S06]  /*4c70*/  BAR.SYNC.DEFER_BLOCKING 0x0 ;  /* 0x0000000000007b1d */ /* 0x000fec0000010000 */
[----:B------:R-:W0:Y:S04]  /*4c80*/  LDS.128 R84, [UR17+0x2100] ;  /* 0x00210011ff547984 */ /* 0x000e280008000c00 */
[----:B------:R-:W1:Y:S01]  /*4c90*/  LDS.128 R88, [UR17+0x2110] ;  /* 0x00211011ff587984 */ /* 0x000e620008000c00 */
[----:B------:R-:W-:-:S02]  /*4ca0*/  ISETP.GE.AND P1, PT, R6, 0x10, PT ;  /* 0x000000100600780c */ /* 0x000fc40003f26270 */
[----:B------:R-:W-:Y:S02]  /*4cb0*/  ISETP.GE.U32.AND P2, PT, R3, 0x20, PT ;  /* 0x000000200300780c */ /* 0x000fe40003f46070 */
[----:B------:R-:W-:Y:S02]  /*4cc0*/  SHF.R.U32.HI R155, RZ, 0x5, R3 ;  /* 0x00000005ff9b7819 */ /* 0x000fe40000011603 */
[----:B------:R-:W-:Y:S02]  /*4cd0*/  FSEL R154, R152, R81, !P1 ;  /* 0x00000051989a7208 */ /* 0x000fe40004800000 */
[----:B------:R-:W-:Y:S02]  /*4ce0*/  FSEL R153, R153, R80, !P1 ;  /* 0x0000005099997208 */ /* 0x000fe40004800000 */
[----:B------:R-:W-:Y:S02]  /*4cf0*/  FSEL R151, R151, R82, !P1 ;  /* 0x0000005297977208 */ /* 0x000fe40004800000 */
[----:B------:R-:W-:-:S02]  /*4d00*/  FSEL R152, R150, R83, !P1 ;  /* 0x0000005396987208 */ /* 0x000fc40004800000 */
[----:B------:R-:W-:Y:S02]  /*4d10*/  ISETP.NE.AND P1, PT, R155, 0x1, PT ;  /* 0x000000019b00780c */ /* 0x000fe40003f25270 */
[----:B---3--:R-:W-:Y:S01]  /*4d20*/  R2UR UR40, R115 ;  /* 0x00000000732872ca */ /* 0x008fe200000e0000 */
[----:B------:R2:W3:Y:S01]  /*4d30*/  SHFL.UP PT, R82, R153, 0x1, RZ ;  /* 0x0420000099527989 */ /* 0x0004e200000e00ff */
[----:B------:R-:W-:Y:S01]  /*4d40*/  R2UR UR19, R114 ;  /* 0x00000000721372ca */ /* 0x000fe200000e0000 */
[----:B------:R-:W-:Y:S02]  /*4d50*/  BSSY.RECONVERGENT B0, `(.L_x_1140) ;  /* 0x0000033000007945 */ /* 0x000fe40003800200 */
        /* <DEDUP_REMOVED lines=17> */
[----:B--234-:R-:W-:Y:S06]  /*4e70*/  @!P2 BRA `(.L_x_1141) ;  /* 0x000000000040a947 */ /* 0x01cfec0003800000 */
        /* <DEDUP_REMOVED lines=16> */
.L_x_1141:
        /* <DEDUP_REMOVED lines=16> */
.L_x_1142:
[----:B------:R-:W-:Y:S05]  /*5080*/  BSYNC.RECONVERGENT B0 ;  /* 0x0000000000007941 */ /* 0x000fea0003800200 */
.L_x_1140:
        /* <DEDUP_REMOVED lines=117> */
.L_x_1144:
[----:B------:R-:W-:Y:S05]  /*57e0*/  BSYNC.RECONVERGENT B0 ;  /* 0x0000000000007941 */ /* 0x000fea0003800200 */
.L_x_1143:
        /* <DEDUP_REMOVED lines=116> */
.L_x_1139:
[----:B------:R-:W0:Y:S01]  /*5f30*/  S2R R8, SR_LANEID ;  /* 0x0000000000087919 */ /* 0x000e220000000000 */
[----:B------:R-:W1:Y:S01]  /*5f40*/  S2UR UR17, SR_CgaCtaId ;  /* 0x00000000001179c3 */ /* 0x000e620000008800 */
[----:B------:R-:W-:Y:S01]  /*5f50*/  SHF.L.U32 R6, R3, 0x2, RZ ;  /* 0x0000000203067819 */ /* 0x000fe200000006ff */
[----:B------:R-:W-:-:S06]  /*5f60*/  UMOV UR5, 0x400 ;  /* 0x0000040000057882 */ /* 0x000fcc0000000000 */
[----:B------:R-:W-:Y:S01]  /*5f70*/  BAR.SYNC.DEFER_BLOCKING 0x0 ;  /* 0x0000000000007b1d */ /* 0x000fe20000010000 */
[----:B------:R-:W-:Y:S01]  /*5f80*/  LOP3.LUT R7, R3, 0x3e0, RZ, 0xc0, !PT ;  /* 0x000003e003077812 */ /* 0x000fe200078ec0ff */
[----:B------:R-:W-:Y:S01]  /*5f90*/  USHF.L.U32 UR18, UR4, 0xa, URZ ;  /* 0x0000000a04127899 */ /* 0x000fe200080006ff */
[----:B------:R-:W-:-:S05]  /*5fa0*/  LOP3.LUT R58, R6, 0xf80, RZ, 0xc0, !PT ;  /* 0x00000f80063a7812 */ /* 0x000fca00078ec0ff */
[----:B------:R-:W2:Y:S01]  /*5fb0*/  LDC.64 R10, c[0x0][0x420] ;  /* 0x00010800ff0a7b82 */ /* 0x000ea20000000a00 */
[----:B------:R-:W-:-:S07]  /*5fc0*/  MOV R6, UR18 ;  /* 0x0000001200067c02 */ /* 0x000fce0008000f00 */
[----:B------:R-:W3:Y:S01]  /*5fd0*/  LDC.64 R14, c[0x0][0x428] ;  /* 0x00010a00ff0e7b82 */ /* 0x000ee20000000a00 */
[----:B-1----:R-:W-:-:S07]  /*5fe0*/  ULEA UR5, UR17, UR5, 0x18 ;  /* 0x0000000511057291 */ /* 0x002fce000f8ec0ff */
[----:B------:R-:W1:Y:S01]  /*5ff0*/  LDC.64 R18, c[0x0][0x410] ;  /* 0x00010400ff127b82 */ /* 0x000e620000000a00 */
[-C--:B0-----:R-:W-:Y:S02]  /*6000*/  IADD3 R7, PT, PT, R7, R8.reuse, RZ ;  /* 0x0000000807077210 */ /* 0x081fe40007ffe0ff */
[----:B------:R-:W-:-:S05]  /*6010*/  IADD3 R24, PT, PT, R58, R8, RZ ;  /* 0x000000083a187210 */ /* 0x000fca0007ffe0ff */
[----:B------:R-:W0:Y:S01]  /*6020*/  LDC.64 R16, c[0x0][0x478] ;  /* 0x00011e00ff107b82 */ /* 0x000e220000000a00 */
[----:B------:R-:W-:Y:S01]  /*6030*/  LEA R25, R7, UR5, 0x6 ;  /* 0x0000000507197c11 */ /* 0x000fe2000f8e30ff */
[----:B------:R-:W-:Y:S01]  /*6040*/  HFMA2 R7, -RZ, RZ, 0, 0 ;  /* 0x00000000ff077431 */ /* 0x000fe200000001ff */
[----:B------:R-:W-:Y:S01]  /*6050*/  LEA R24, R24, UR5, 0x4 ;  /* 0x0000000518187c11 */ /* 0x000fe2000f8e20ff */
[----:B------:R-:W4:Y:S02]  /*6060*/  LDCU UR5, c[0x0][0x394] ;  /* 0x00007280ff0577ac */ /* 0x000f240008000800 */
[----:B------:R-:W-:Y:S02]  /*6070*/  STS.128 [R25], R28 ;  /* 0x0000001c19007388 */ /* 0x000fe40000000c00 */
[----:B------:R-:W5:Y:S02]  /*6080*/  LDC.64 R26, c[0x0][0x418] ;  /* 0x00010600ff1a7b82 */ /* 0x000f640000000a00 */
[----:B------:R-:W-:Y:S01]  /*6090*/  STS.128 [R25+0x10], R32 ;  /* 0x0000102019007388 */ /* 0x000fe20000000c00 */
[----:B--2---:R-:W-:-:S03]  /*60a0*/  IMAD.WIDE.U32 R8, R10, UR25, R6 ;  /* 0x000000190a087c25 */ /* 0x004fc6000f8e0006 */
[----:B------:R-:W-:Y:S01]  /*60b0*/  STS.128 [R25+0x20], R36 ;  /* 0x0000202419007388 */ /* 0x000fe20000000c00 */
[----:B------:R-:W-:Y:S01]  /*60c0*/  IMAD R9, R11, UR25, R9 ;  /* 0x000000190b097c24 */ /* 0x000fe2000f8e0209 */
[----:B------:R-:W2:Y:S02]  /*60d0*/  LDC.64 R56, c[0x0][0x488] ;  /* 0x00012200ff387b82 */ /* 0x000ea40000000a00 */
[----:B------:R-:W-:Y:S01]  /*60e0*/  STS.128 [R25+0x30], R40 ;  /* 0x0000302819007388 */ /* 0x000fe20000000c00 */
[----:B------:R-:W-:-:S03]  /*60f0*/  NOP ;  /* 0x0000000000007918 */ /* 0x000fc60000000000 */
[----:B------:R-:W4:Y:S01]  /*6100*/  LDS.128 R20, [R24] ;  /* 0x0000000018147984 */ /* 0x000f220000000c00 */
[----:B-1----:R-:W-:-:S03]  /*6110*/  IMAD.WIDE.U32 R12, R18, UR25, R6 ;  /* 0x00000019120c7c25 */ /* 0x002fc6000f8e0006 */
[----:B------:R-:W1:Y:S01]  /*6120*/  LDS.128 R44, [R24+0x200] ;  /* 0x00020000182c7984 */ /* 0x000e620000000c00 */
[----:B---3--:R-:W-:-:S03]  /*6130*/  IMAD.WIDE.U32 R8, R14, UR22, R8 ;  /* 0x000000160e087c25 */ /* 0x008fc6000f8e0008 */
[----:B------:R-:W3:Y:S01]  /*6140*/  LDS.128 R48, [R24+0x400] ;  /* 0x0004000018307984 */ /* 0x000ee20000000c00 */
[----:B------:R-:W-:Y:S01]  /*6150*/  IMAD R13, R19, UR25, R13 ;  /* 0x00000019130d7c24 */ /* 0x000fe2000f8e020d */
[----:B0-----:R-:W-:Y:S01]  /*6160*/  LEA R10, P0, R8, R16, 0x2 ;  /* 0x00000010080a7211 */ /* 0x001fe200078010ff */
[----:B------:R-:W-:Y:S01]  /*6170*/  IMAD R9, R15, UR22, R9 ;  /* 0x000000160f097c24 */ /* 0x000fe2000f8e0209 */
[----:B------:R-:W0:Y:S01]  /*6180*/  LDS.128 R52, [R24+0x600] ;  /* 0x0006000018347984 */ /* 0x000e220000000c00 */
[----:B-----5:R-:W-:Y:S01]  /*6190*/  IMAD.WIDE.U32 R12, R26, UR22, R12 ;  /* 0x000000161a0c7c25 */ /* 0x020fe2000f8e000c */
[----:B------:R-:W-:Y:S02]  /*61a0*/  LOP3.LUT R26, R58, 0x1f, R3, 0xf8, !PT ;  /* 0x0000001f3a1a7812 */ /* 0x000fe400078ef803 */
[----:B------:R-:W-:Y:S01]  /*61b0*/  LEA.HI.X R11, R8, R17, R9, 0x2, P0 ;  /* 0x00000011080b7211 */ /* 0x000fe200000f1409 */
[----:B------:R-:W-:Y:S01]  /*61c0*/  IMAD R13, R27, UR22, R13 ;  /* 0x000000161b0d7c24 */ /* 0x000fe2000f8e020d */
[----:B--2---:R-:W-:Y:S01]  /*61d0*/  LEA R16, P0, R12, R56, 0x2 ;  /* 0x000000380c107211 */ /* 0x004fe200078010ff */
[----:B------:R-:W-:-:S03]  /*61e0*/  IMAD.WIDE.U32 R8, R26, 0x10, R10 ;  /* 0x000000101a087825 */ /* 0x000fc600078e000a */
[----:B------:R-:W-:-:S03]  /*61f0*/  LEA.HI.X R17, R12, R57, R13, 0x2, P0 ;  /* 0x000000390c117211 */ /* 0x000fc600000f140d */
[----:B------:R-:W-:Y:S01]  /*6200*/  IMAD.WIDE.U32 R16, R26, 0x10, R16 ;  /* 0x000000101a107825 */ /* 0x000fe200078e0010 */
[----:B----4-:R-:W-:Y:S04]  /*6210*/  STG.E.128 desc[UR20][R8.64], R20 ;  /* 0x0000001408007986 */ /* 0x010fe8000c101d14 */
[----:B-1----:R-:W-:Y:S04]  /*6220*/  STG.E.128 desc[UR20][R8.64+0x200], R44 ;  /* 0x0002002c08007986 */ /* 0x002fe8000c101d14 */
[----:B---3--:R-:W-:Y:S04]  /*6230*/  STG.E.128 desc[UR20][R8.64+0x400], R48 ;  /* 0x0004003008007986 */ /* 0x008fe8000c101d14 */
[----:B0-----:R-:W-:Y:S01]  /*6240*/  STG.E.128 desc[UR20][R8.64+0x600], R52 ;  /* 0x0006003408007986 */ /* 0x001fe2000c101d14 */
        /* <DEDUP_REMOVED lines=67> */
[----:B------:R-:W0:Y:S01]  /*6680*/  MUFU.EX2 R46, R46 ;  /* 0x0000002e002e7308 */ /* 0x000e220000000800 */
[----:B-1----:R-:W-:-:S04]  /*6690*/  FMUL.FTZ R20, R21, R44 ;  /* 0x0000002c15147220 */ /* 0x002fc80000410000 */
[----:B------:R-:W-:-:S03]  /*66a0*/  FMUL.FTZ R29, R20, R29 ;  /* 0x0000001d141d7220 */ /* 0x000fc60000410000 */
[----:B------:R-:W1:Y:S01]  /*66b0*/  MUFU.EX2 R50, R50 ;  /* 0x0000003200327308 */ /* 0x000e620000000800 */
[----:B--2---:R-:W-:-:S04]  /*66c0*/  FMUL.FTZ R21, R22, R45 ;  /* 0x0000002d16157220 */ /* 0x004fc80000410000 */
[----:B------:R-:W-:-:S03]  /*66d0*/  FMUL.FTZ R30, R21, R30 ;  /* 0x0000001e151e7220 */ /* 0x000fc60000410000 */
[----:B------:R-:W2:Y:S01]  /*66e0*/  MUFU.EX2 R57, R57 ;  /* 0x0000003900397308 */ /* 0x000ea20000000800 */
[----:B0-----:R-:W-:-:S07]  /*66f0*/  FADD.FTZ R46, R46, 1 ;  /* 0x3f8000002e2e7421 */ /* 0x001fce0000010000 */
[----:B------:R-:W0:Y:S01]  /*6700*/  MUFU.EX2 R58, R58 ;  /* 0x0000003a003a7308 */ /* 0x000e220000000800 */
[----:B-1----:R-:W-:-:S07]  /*6710*/  FADD.FTZ R50, R50, 1 ;  /* 0x3f80000032327421 */ /* 0x002fce0000010000 */
[----:B------:R-:W1:Y:S01]  /*6720*/  MUFU.RCP R47, R47 ;  /* 0x0000002f002f7308 */ /* 0x000e620000001000 */
[----:B--2---:R-:W-:-:S07]  /*6730*/  FADD.FTZ R57, R57, 1 ;  /* 0x3f80000039397421 */ /* 0x004fce0000010000 */
[----:B------:R-:W2:Y:S01]  /*6740*/  MUFU.RCP R48, R48 ;  /* 0x0000003000307308 */ /* 0x000ea20000001000 */
[----:B0-----:R-:W-:-:S07]  /*6750*/  FADD.FTZ R58, R58, 1 ;  /* 0x3f8000003a3a7421 */ /* 0x001fce0000010000 */
[----:B------:R-:W0:Y:S01]  /*6760*/  MUFU.RCP R49, R49 ;  /* 0x0000003100317308 */ /* 0x000e220000001000 */
[----:B-1----:R-:W-:-:S04]  /*6770*/  FMUL.FTZ R21, R12, R47 ;  /* 0x0000002f0c157220 */ /* 0x002fc80000410000 */
[----:B------:R-:W-:-:S03]  /*6780*/  FMUL.FTZ R32, R21, R32 ;  /* 0x0000002015207220 */ /* 0x000fc60000410000 */
[----:B------:R-:W1:Y:S01]  /*6790*/  MUFU.RCP R51, R51 ;  /* 0x0000003300337308 */ /* 0x000e620000001000 */
[----:B--2---:R-:W-:-:S04]  /*67a0*/  FMUL.FTZ R12, R13, R48 ;  /* 0x000000300d0c7220 */ /* 0x004fc80000410000 */
[----:B------:R-:W-:-:S03]  /*67b0*/  FMUL.FTZ R33, R12, R33 ;  /* 0x000000210c217220 */ /* 0x000fc60000410000 */
[----:B------:R-:W2:Y:S01]  /*67c0*/  MUFU.RCP R52, R52 ;  /* 0x0000003400347308 */ /* 0x000ea20000001000 */
[----:B0-----:R-:W-:Y:S02]  /*67d0*/  FMUL.FTZ R13, R14, R49 ;  /* 0x000000310e0d7220 */ /* 0x001fe40000410000 */
[----:B------:R-:W0:Y:S02]  /*67e0*/  LDC.64 R48, c[0x0][0x490] ;  /* 0x00012400ff307b82 */ /* 0x000e240000000a00 */
[----:B------:R-:W-:-:S03]  /*67f0*/  FMUL.FTZ R34, R13, R34 ;  /* 0x000000220d227220 */ /* 0x000fc60000410000 */
[----:B------:R-:W3:Y:S01]  /*6800*/  MUFU.RCP R53, R53 ;  /* 0x0000003500357308 */ /* 0x000ee20000001000 */
[----:B-1----:R-:W-:-:S04]  /*6810*/  FMUL.FTZ R13, R8, R51 ;  /* 0x00000033080d7220 */ /* 0x002fc80000410000 */
[----:B------:R-:W-:-:S03]  /*6820*/  FMUL.FTZ R36, R13, R36 ;  /* 0x000000240d247220 */ /* 0x000fc60000410000 */
[----:B------:R-:W1:Y:S01]  /*6830*/  MUFU.RCP R55, R55 ;  /* 0x0000003700377308 */ /* 0x000e620000001000 */
[----:B--2---:R-:W-:-:S04]  /*6840*/  FMUL.FTZ R8, R9, R52 ;  /* 0x0000003409087220 */ /* 0x004fc80000410000 */
[----:B------:R-:W-:-:S03]  /*6850*/  FMUL.FTZ R37, R8, R37 ;  /* 0x0000002508257220 */ /* 0x000fc60000410000 */
[----:B------:R-:W2:Y:S01]  /*6860*/  MUFU.RCP R56, R56 ;  /* 0x0000003800387308 */ /* 0x000ea20000001000 */
[----:B---3--:R-:W-:-:S04]  /*6870*/  FMUL.FTZ R9, R10, R53 ;  /* 0x000000350a097220 */ /* 0x008fc80000410000 */
[----:B------:R-:W-:-:S03]  /*6880*/  FMUL.FTZ R38, R9, R38 ;  /* 0x0000002609267220 */ /* 0x000fc60000410000 */
[----:B------:R-:W3:Y:S01]  /*6890*/  MUFU.RCP R54, R54 ;  /* 0x0000003600367308 */ /* 0x000ee20000001000 */
[----:B-1----:R-:W-:-:S04]  /*68a0*/  FMUL.FTZ R9, R16, R55 ;  /* 0x0000003710097220 */ /* 0x002fc80000410000 */
[----:B------:R-:W-:-:S03]  /*68b0*/  FMUL.FTZ R40, R9, R40 ;  /* 0x0000002809287220 */ /* 0x000fc60000410000 */
[----:B------:R-:W1:Y:S01]  /*68c0*/  MUFU.RCP R46, R46 ;  /* 0x0000002e002e7308 */ /* 0x000e620000001000 */
[----:B--2---:R-:W-:-:S04]  /*68d0*/  FMUL.FTZ R8, R17, R56 ;  /* 0x0000003811087220 */ /* 0x004fc80000410000 */
[----:B------:R-:W-:Y:S02]  /*68e0*/  FMUL.FTZ R41, R8, R41 ;  /* 0x0000002908297220 */ /* 0x000fe40000410000 */
[----:B------:R-:W2:Y:S01]  /*68f0*/  LDC.64 R8, c[0x0][0x430] ;  /* 0x00010c00ff087b82 */ /* 0x000ea20000000a00 */
[----:B------:R-:W4:Y:S01]  /*6900*/  MUFU.RCP R50, R50 ;  /* 0x0000003200327308 */ /* 0x000f220000001000 */
[----:B---3--:R-:W-:-:S04]  /*6910*/  FMUL.FTZ R10, R11, R54 ;  /* 0x000000360b0a7220 */ /* 0x008fc80000410000 */
[----:B------:R-:W-:Y:S02]  /*6920*/  FMUL.FTZ R39, R10, R39 ;  /* 0x000000270a277220 */ /* 0x000fe40000410000 */
[----:B------:R-:W-:Y:S01]  /*6930*/  BAR.SYNC.DEFER_BLOCKING 0x0 ;  /* 0x0000000000007b1d */ /* 0x000fe20000010000 */
[----:B-1----:R-:W-:-:S05]  /*6940*/  FMUL.FTZ R22, R23, R46 ;  /* 0x0000002e17167220 */ /* 0x002fca0000410000 */
[----:B------:R-:W1:Y:S01]  /*6950*/  MUFU.RCP R57, R57 ;  /* 0x0000003900397308 */ /* 0x000e620000001000 */
[----:B------:R-:W-:Y:S01]  /*6960*/  FMUL.FTZ R31, R22, R31 ;  /* 0x0000001f161f7220 */ /* 0x000fe20000410000 */
[----:B----4-:R-:W-:-:S06]  /*6970*/  FMUL.FTZ R14, R15, R50 ;  /* 0x000000320f0e7220 */ /* 0x010fcc0000410000 */
[----:B------:R-:W3:Y:S01]  /*6980*/  MUFU.RCP R58, R58 ;  /* 0x0000003a003a7308 */ /* 0x000ee20000001000 */
[----:B------:R-:W-:Y:S01]  /*6990*/  FMUL.FTZ R35, R14, R35 ;  /* 0x000000230e237220 */ /* 0x000fe20000410000 */
[----:B--2---:R-:W-:-:S04]  /*69a0*/  IMAD.WIDE.U32 R6, R8, UR25, R6 ;  /* 0x0000001908067c25 */ /* 0x004fc8000f8e0006 */
[----:B------:R-:W-:Y:S02]  /*69b0*/  IMAD R7, R9, UR25, R7 ;  /* 0x0000001909077c24 */ /* 0x000fe4000f8e0207 */
[----:B-1----:R-:W-:Y:S01]  /*69c0*/  FMUL.FTZ R11, R18, R57 ;  /* 0x00000039120b7220 */ /* 0x002fe20000410000 */
[----:B------:R-:W-:Y:S03]  /*69d0*/  STS.128 [R25], R28 ;  /* 0x0000001c19007388 */ /* 0x000fe60000000c00 */
[----:B------:R-:W-:Y:S01]  /*69e0*/  FMUL.FTZ R42, R11, R42 ;  /* 0x0000002a0b2a7220 */ /* 0x000fe20000410000 */
[----:B------:R-:W-:Y:S01]  /*69f0*/  STS.128 [R25+0x10], R32 ;  /* 0x0000102019007388 */ /* 0x000fe20000000c00 */
[----:B---3--:R-:W-:-:S03]  /*6a00*/  FMUL.FTZ R10, R19, R58 ;  /* 0x0000003a130a7220 */ /* 0x008fc60000410000 */
[----:B------:R-:W-:Y:S01]  /*6a10*/  STS.128 [R25+0x20], R36 ;  /* 0x0000202419007388 */ /* 0x000fe20000000c00 */
[----:B------:R-:W-:Y:S02]  /*6a20*/  FMUL.FTZ R43, R10, R43 ;  /* 0x0000002b0a2b7220 */ /* 0x000fe40000410000 */
[----:B------:R-:W1:Y:S03]  /*6a30*/  LDC.64 R10, c[0x0][0x438] ;  /* 0x00010e00ff0a7b82 */ /* 0x000e660000000a00 */
[----:B------:R-:W-:Y:S01]  /*6a40*/  STS.128 [R25+0x30], R40 ;  /* 0x0000302819007388 */ /* 0x000fe20000000c00 */
[----:B------:R-:W-:-:S03]  /*6a50*/  NOP ;  /* 0x0000000000007918 */ /* 0x000fc60000000000 */
[----:B------:R-:W2:Y:S04]  /*6a60*/  LDS.128 R12, [R24] ;  /* 0x00000000180c7984 */ /* 0x000ea80000000c00 */
[----:B------:R-:W3:Y:S04]  /*6a70*/  LDS.128 R16, [R24+0x200] ;  /* 0x0002000018107984 */ /* 0x000ee80000000c00 */
[----:B------:R-:W4:Y:S04]  /*6a80*/  LDS.128 R20, [R24+0x400] ;  /* 0x0004000018147984 */ /* 0x000f280000000c00 */
[----:B------:R-:W5:Y:S01]  /*6a90*/  LDS.128 R44, [R24+0x600] ;  /* 0x00060000182c7984 */ /* 0x000f620000000c00 */
[----:B-1----:R-:W-:-:S04]  /*6aa0*/  IMAD.WIDE.U32 R6, R10, UR22, R6 ;  /* 0x000000160a067c25 */ /* 0x002fc8000f8e0006 */
[----:B------:R-:W-:Y:S01]  /*6ab0*/  IMAD R7, R11, UR22, R7 ;  /* 0x000000160b077c24 */ /* 0x000fe2000f8e0207 */
[----:B0-----:R-:W-:-:S04]  /*6ac0*/  LEA R8, P0, R6, R48, 0x2 ;  /* 0x0000003006087211 */ /* 0x001fc800078010ff */
        /* <DEDUP_REMOVED lines=8> */
.L_x_1147:
        /* <DEDUP_REMOVED lines=11> */
.L_x_4971:


//--------------------- .text._Z25selective_scan_fwd_kernelI32Selective_Scan_fwd_kernel_traitsILi64ELi16ELi1ELb1ELb1ELb0ELb0EfN3c107complexIfEEEEv13SSMParamsBase --------------------------
	.section	.text._Z25selective_scan_fwd_kernelI32Selective_Scan_fwd_kernel_traitsILi64ELi16ELi1ELb1ELb1ELb0ELb0EfN3c107complexIfEEEEv13SSMParamsBase,"ax",@progbits
	.align	128
        .global         _Z25selective_scan_fwd_kernelI32Selective_Scan_fwd_kernel_traitsILi64ELi16ELi1ELb1ELb1ELb0ELb0EfN3c107complexIfEEEEv13SSMParamsBase
        .type           _Z25selective_scan_fwd_kernelI32Selective_Scan_fwd_kernel_traitsILi64ELi16ELi1ELb1ELb1ELb0ELb0EfN3c107complexIfEEEEv13SSMParamsBase,@function
        .size           _Z25selective_scan_fwd_kernelI32Selective_Scan_fwd_kernel_traitsILi64ELi16ELi1ELb1ELb1ELb0ELb0EfN3c107complexIfEEEEv13SSMParamsBase,(.L_x_4972 - _Z25selective_scan_fwd_kernelI32Selective_Scan_fwd_kernel_traitsILi64ELi16ELi1ELb1ELb1ELb0ELb0EfN3c107complexIfEEEEv13SSMParamsBase)
        .other          _Z25selective_scan_fwd_kernelI32Selective_Scan_fwd_kernel_traitsILi64ELi16ELi1ELb1ELb1ELb0ELb0EfN3c107complexIfEEEEv13SSMParamsBase,@"STO_CUDA_ENTRY STV_DEFAULT"
_Z25selective_scan_fwd_kernelI32Selective_Scan_fwd_kernel_traitsILi64ELi16ELi1ELb1ELb1ELb0ELb0EfN3c107complexIfEEEEv13SSMParamsBase:
.text._Z25selective_scan_fwd_kernelI32Selective_Scan_fwd_kernel_traitsILi64ELi16ELi1ELb1ELb1ELb0ELb0EfN3c107complexIfEEEEv13SSMParamsBase:
[----:B------:R-:W-:Y:S01]  /*0000*/  LDC R1, c[0x0][0x37c] ;  /* 0x0000df00ff017b82 */ /* 0x000fe20000000800 */
[----:B------:R-:W0:Y:S07]  /*0010*/  LDCU UR17, c[0x0][0x398] ;  /* 0x00007300ff1177ac */ /* 0x000e2e0008000800 */
[----:B------:R-:W1:Y:S01]  /*0020*/  S2UR UR22, SR_CTAID.Y ;  /* 0x00000000001679c3 */ /* 0x000e620000002600 */
[----:B------:R-:W2:Y:S01]  /*0030*/  LDCU.64 UR4, c[0x0][0x458] ;  /* 0x00008b00ff0477ac */ /* 0x000ea20008000a00 */
[----:B------:R-:W3:Y:S01]  /*0040*/  LDCU.64 UR6, c[0x0][0x470] ;  /* 0x00008e00ff0677ac */ /* 0x000ee20008000a00 */
[----:B------:R-:W4:Y:S05]  /*0050*/  LDCU.64 UR20, c[0x0][0x358] ;  /* 0x00006b00ff1477ac */ /* 0x000f2a0008000a00 */
[----:B------:R-:W4:Y:S01]  /*0060*/  S2UR UR23, SR_CTAID.X ;  /* 0x00000000001779c3 */ /* 0x000f220000002500 */
[----:B------:R-:W4:Y:S01]  /*0070*/  LDCU.128 UR36, c[0x0][0x3f0] ;  /* 0x00007e00ff2477ac */ /* 0x000f220008000c00 */
        /* <DEDUP_REMOVED lines=8> */
[----:B------:R-:W3:Y:S03]  /*0100*/  LDCU UR30, c[0x0][0x394] ;  /* 0x00007280ff1e77ac */ /* 0x000ee60008000800 */
        /* <DEDUP_REMOVED lines=16> */
[----:B------:R-:W-:Y:S02]  /*0210*/  UIMAD.WIDE.U32 UR12, UR23, UR36, URZ ;  /* 0x00000024170c72a5 */ /* 0x000fe4000f8e00ff */
[----:B0-----:R-:W-:Y:S02]  /*0220*/  UIMAD.WIDE.U32 UR14, UR23, UR8, URZ ;  /* 0x00000008170e72a5 */ /* 0x001fe4000f8e00ff */
[----:B---3--:R-:W-:Y:S02]  /*0230*/  UISETP.GE.AND UP1, UPT, UR30, 0x1, UPT ;  /* 0x000000011e00788c */ /* 0x008fe4000bf26270 */
[----:B------:R-:W-:Y:S01]  /*0240*/  UIMAD UR13, UR23, UR37, UR13 ;  /* 0x00000025170d72a4 */ /* 0x000fe2000f8e020d */
[----:B--2---:R-:W-:Y:S01]  /*0250*/  HFMA2 R6, -RZ, RZ, 0, 0 ;  /* 0x00000000ff067431 */ /* 0x004fe200000001ff */
[----:B-1----:R-:W-:Y:S01]  /*0260*/  IABS R5, UR22 ;  /* 0x0000001600057c13 */ /* 0x002fe20008000000 */
[----:B------:R-:W-:-:S02]  /*0270*/  UIMAD UR15, UR23, UR9, UR15 ;  /* 0x00000009170f72a4 */ /* 0x000fc4000f8e020f */
[----:B------:R-:W-:Y:S01]  /*0280*/  UIMAD.WIDE.U32 UR8, UR22, UR38, UR12 ;  /* 0x00000026160872a5 */ /* 0x000fe2000f8e000c */
[----:B------:R-:W-:Y:S01]  /*0290*/  R2UR UR6, R5 ;  /* 0x00000000050672ca */ /* 0x000fe200000e0000 */
[----:B------:R-:W-:Y:S01]  /*02a0*/  UIMAD.WIDE.U32 UR12, UR22, UR10, UR14 ;  /* 0x0000000a160c72a5 */ /* 0x000fe2000f8e000e */
[----:B----4-:R-:W-:Y:S01]  /*02b0*/  R2UR UR5, R7 ;  /* 0x00000000070572ca */ /* 0x010fe200000e0000 */
[----:B------:R-:W-:Y:S01]  /*02c0*/  UIMAD UR39, UR22, UR39, UR9 ;  /* 0x00000027162772a4 */ /* 0x000fe2000f8e0209 */
[----:B------:R-:W-:Y:S01]  /*02d0*/  IADD3 R8, PT, PT, RZ, -R7, RZ ;  /* 0x80000007ff087210 */ /* 0x000fe20007ffe0ff */
[----:B------:R-:W-:Y:S01]  /*02e0*/  UIMAD UR11, UR22, UR11, UR13 ;  /* 0x0000000b160b72a4 */ /* 0x000fe2000f8e020d */
[----:B------:R-:W-:Y:S01]  /*02f0*/  R2UR UR4, R6 ;  /* 0x00000000060472ca */ /* 0x000fe200000e0000 */
[----:B------:R-:W-:Y:S02]  /*0300*/  UIMAD.WIDE.U32 UR14, UR23, UR24, URZ ;  /* 0x00000018170e72a5 */ /* 0x000fe4000f8e00ff */
[----:B------:R-:W-:-:S10]  /*0310*/  IMAD R3, R8, R9, RZ ;  /* 0x0000000908037224 */ /* 0x000fd400078e02ff */
[----:B------:R-:W-:-:S05]  /*0320*/  IMAD.HI.U32 R3, R7, R3, UR4 ;  /* 0x0000000407037e27 */ /* 0x000fca000f8e0003 */
[----:B------:R-:W-:-:S13]  /*0330*/  R2UR UR4, R3 ;  /* 0x00000000030472ca */ /* 0x000fda00000e0000 */
[----:B------:R-:W-:-:S07]  /*0340*/  UIMAD.WIDE.U32 UR4, UR4, UR6, URZ ;  /* 0x00000006040472a5 */ /* 0x000fce000f8e00ff */
[----:B------:R-:W-:Y:S02]  /*0350*/  UMOV UR16, UR5 ;  /* 0x0000000500107c82 */ /* 0x000fe40008000000 */
[----:B------:R-:W-:-:S05]  /*0360*/  IADD3 R0, PT, PT, RZ, -UR16, RZ ;  /* 0x80000010ff007c10 */ /* 0x000fca000fffe0ff */
[C---:B------:R-:W-:Y:S01]  /*0370*/  IMAD R0, R9.reuse, R0, UR6 ;  /* 0x0000000609007e24 */ /* 0x040fe2000f8e0200 */
[----:B------:R-:W0:Y:S04]  /*0380*/  LDCU.128 UR4, c[0x0][0x460] ;  /* 0x00008c00ff0477ac */ /* 0x000e280008000c00 */
[----:B------:R-:W-:-:S13]  /*0390*/  ISETP.GT.U32.AND P0, PT, R9, R0, PT ;  /* 0x000000000900720c */ /* 0x000fda0003f04070 */
[----:B------:R-:W-:Y:S01]  /*03a0*/  VOTEU.ANY UP0, P0 ;  /* 0x0000000000ff7886 */ /* 0x000fe20000000100 */
[----:B------:R-:W-:Y:S01]  /*03b0*/  PLOP3.LUT P0, PT, PT, PT, UP0, 0x80, 0x8 ;  /* 0x000000000008781c */ /* 0x000fe20003f0f008 */
[----:B0-----:R-:W-:Y:S02]  /*03c0*/  ULEA UR18, UP3, UR12, UR6, 0x2 ;  /* 0x000000060c127291 */ /* 0x001fe4000f8610ff */
[----:B------:R-:W-:Y:S02]  /*03d0*/  ULEA UR19, UP2, UR8, UR4, 0x2 ;  /* 0x0000000408137291 */ /* 0x000fe4000f8410ff */
[----:B------:R-:W-:Y:S02]  /*03e0*/  ULOP3.LUT UR4, UR22, UR17, URZ, 0x3c, !UPT ;  /* 0x0000001116047292 */ /* 0x000fe4000f8e3cff */
[----:B------:R-:W-:Y:S02]  /*03f0*/  ULEA.HI.X UR38, UR12, UR7, UR11, 0x2, UP3 ;  /* 0x000000070c267291 */ /* 0x000fe400098f140b */
[----:B------:R-:W-:-:S02]  /*0400*/  ULEA.HI.X UR39, UR8, UR5, UR39, 0x2, UP2 ;  /* 0x0000000508277291 */ /* 0x000fc400090f1427 */
[----:B------:R-:W-:Y:S02]  /*0410*/  UIMAD UR7, UR23, UR25, UR15 ;  /* 0x00000019170772a4 */ /* 0x000fe4000f8e020f */
[-C--:B------:R-:W-:Y:S01]  /*0420*/  @!P0 IADD3 R0, PT, PT, R0, -R9.reuse, RZ ;  /* 0x8000000900008210 */ /* 0x080fe20007ffe0ff */
[----:B------:R-:W-:Y:S01]  /*0430*/  @!UP0 UIADD3 UR16, UPT, UPT, UR16, 0x1, URZ ;  /* 0x0000000110108890 */ /* 0x000fe2000fffe0ff */
[----:B------:R-:W-:Y:S01]  /*0440*/  PLOP3.LUT P0, PT, PT, PT, UP1, 0x80, 0x8 ;  /* 0x000000000008781c */ /* 0x000fe20003f0f018 */
[----:B------:R-:W0:Y:S01]  /*0450*/  LDCU.64 UR24, c[0x0][0x3c8] ;  /* 0x00007900ff1877ac */ /* 0x000e220008000a00 */
[----:B------:R-:W-:Y:S01]  /*0460*/  ISETP.GE.U32.AND P3, PT, R0, R9, PT ;  /* 0x000000090000720c */ /* 0x000fe20003f66070 */
[----:B------:R-:W-:Y:S02]  /*0470*/  UISETP.NE.AND UP1, UPT, UR17, URZ, UPT ;  /* 0x000000ff1100728c */ /* 0x000fe4000bf25270 */
[----:B------:R-:W-:-:S10]  /*0480*/  UISETP.GE.AND UP2, UPT, UR4, URZ, UPT ;  /* 0x000000ff0400728c */ /* 0x000fd4000bf46270 */
[----:B------:R-:W-:Y:S01]  /*0490*/  VOTEU.ANY UP0, P3 ;  /* 0x0000000000ff7886 */ /* 0x000fe20001800100 */
[----:B0-----:R-:W-:Y:S05]  /*04a0*/  @!P0 EXIT ;  /* 0x000000000000894d */ /* 0x001fea0003800000 */
[----:B------:R-:W0:Y:S01]  /*04b0*/  S2R R0, SR_TID.X ;  /* 0x0000000000007919 */ /* 0x000e220000002100 */
[----:B------:R-:W-:Y:S01]  /*04c0*/  @UP0 UIADD3 UR16, UPT, UPT, UR16, 0x1, URZ ;  /* 0x0000000110100890 */ /* 0x000fe2000fffe0ff */
[----:B------:R-:W1:Y:S03]  /*04d0*/  LDCU UR5, c[0x0][0x384] ;  /* 0x00007080ff0577ac */ /* 0x000e660008000800 */
[----:B------:R-:W-:Y:S01]  /*04e0*/  @!UP2 UIADD3 UR16, UPT, UPT, -UR16, URZ, URZ ;  /* 0x000000ff1010a290 */ /* 0x000fe2000fffe1ff */
[----:B------:R-:W2:Y:S01]  /*04f0*/  LDCU.64 UR26, c[0x0][0x448] ;  /* 0x00008900ff1a77ac */ /* 0x000ea20008000a00 */
[----:B------:R-:W-:Y:S01]  /*0500*/  @!UP1 ULOP3.LUT UR16, URZ, UR17, URZ, 0x33, !UPT ;  /* 0x00000011ff109292 */ /* 0x000fe2000f8e33ff */
[----:B------:R-:W3:Y:S01]  /*0510*/  S2UR UR17, SR_CgaCtaId ;  /* 0x00000000001179c3 */ /* 0x000ee20000008800 */
[----:B------:R-:W4:Y:S02]  /*0520*/  LDCU.64 UR12, c[0x0][0x3a0] ;  /* 0x00007400ff0c77ac */ /* 0x000f240008000a00 */
[----:B------:R-:W-:Y:S01]  /*0530*/  USHF.R.S32.HI UR4, URZ, 0x1f, UR16 ;  /* 0x0000001fff047899 */ /* 0x000fe20008011410 */
[----:B------:R-:W3:Y:S03]  /*0540*/  LDCU.64 UR28, c[0x0][0x3d8] ;  /* 0x00007b00ff1c77ac */ /* 0x000ee60008000a00 */
[----:B------:R-:W-:Y:S01]  /*0550*/  UIMAD UR4, UR4, UR24, URZ ;  /* 0x00000018040472a4 */ /* 0x000fe2000f8e02ff */
[----:B------:R-:W-:Y:S01]  /*0560*/  UMOV UR6, UR14 ;  /* 0x0000000e00067c82 */ /* 0x000fe20008000000 */
[----:B-1----:R-:W-:-:S02]  /*0570*/  UIMAD UR5, UR23, UR5, UR22 ;  /* 0x00000005170572a4 */ /* 0x002fc4000f8e0216 */
[----:B------:R-:W-:Y:S02]  /*0580*/  UIMAD.WIDE.U32 UR6, UR16, UR24, UR6 ;  /* 0x00000018100672a5 */ /* 0x000fe4000f8e0006 */
[----:B------:R-:W-:Y:S01]  /*0590*/  UIMAD UR25, UR16, UR25, UR4 ;  /* 0x00000019101972a4 */ /* 0x000fe2000f8e0204 */
[----:B0-----:R-:W-:Y:S01]  /*05a0*/  SHF.R.U32.HI R52, RZ, 0x5, R0 ;  /* 0x00000005ff347819 */ /* 0x001fe20000011600 */
[----:B------:R-:W0:Y:S01]  /*05b0*/  LDCU UR31, c[0x0][0x38c] ;  /* 0x00007180ff1f77ac */ /* 0x000e220008000800 */
[----:B--2---:R-:W-:Y:S02]  /*05c0*/  ULEA UR24, UP0, UR6, UR26, 0x2 ;  /* 0x0000001a06187291 */ /* 0x004fe4000f8010ff */
[----:B------:R-:W-:Y:S02]  /*05d0*/  UIADD3 UR25, UPT, UPT, UR7, UR25, URZ ;  /* 0x0000001907197290 */ /* 0x000fe4000fffe0ff */
[----:B----4-:R-:W-:Y:S02]  /*05e0*/  UIMAD.WIDE.U32 UR8, UR22, UR12, URZ ;  /* 0x0000000c160872a5 */ /* 0x010fe4000f8e00ff */
[----:B------:R-:W-:Y:S01]  /*05f0*/  UIMAD UR12, UR5, UR30, URZ ;  /* 0x0000001e050c72a4 */ /* 0x000fe2000f8e02ff */
[----:B------:R-:W-:-:S02]  /*0600*/  UMOV UR4, URZ ;  /* 0x000000ff00047c82 */ /* 0x000fc40008000000 */
[----:B------:R-:W-:Y:S01]  /*0610*/  UMOV UR5, URZ ;  /* 0x000000ff00057c82 */ /* 0x000fe20008000000 */
[----:B-----5:R-:W-:Y:S01]  /*0620*/  @P1 R2UR UR4, R2 ;  /* 0x00000000020412ca */ /* 0x020fe200000e0000 */
[----:B------:R-:W-:Y:S01]  /*0630*/  ULEA.HI.X UR25, UR6, UR27, UR25, 0x2, UP0 ;  /* 0x0000001b06197291 */ /* 0x000fe200080f1419 */
[----:B------:R-:W-:Y:S01]  /*0640*/  @P2 R2UR UR5, R4 ;  /* 0x00000000040522ca */ /* 0x000fe200000e0000 */
[----:B---3--:R-:W-:Y:S01]  /*0650*/  UIMAD.WIDE.U32 UR10, UR22, UR28, URZ ;  /* 0x0000001c160a72a5 */ /* 0x008fe2000f8e00ff */
[----:B------:R-:W-:Y:S01]  /*0660*/  SHF.L.U32 R2, R0, 0x3, RZ ;  /* 0x0000000300027819 */ /* 0x000fe200000006ff */
[----:B------:R-:W-:Y:S01]  /*0670*/  UMOV UR6, 0x400 ;  /* 0x0000040000067882 */ /* 0x000fe20000000000 */
[----:B------:R-:W-:Y:S02]  /*0680*/  UIMAD UR13, UR22, UR13, UR9 ;  /* 0x0000000d160d72a4 */ /* 0x000fe4000f8e0209 */
[----:B------:R-:W-:Y:S01]  /*0690*/  ULEA UR17, UR17, UR6, 0x18 ;  /* 0x0000000611117291 */ /* 0x000fe2000f8ec0ff */
[----:B------:R-:W-:Y:S01]  /*06a0*/  LOP3.LUT R53, R2, 0x1f00, RZ, 0xc0, !PT ;  /* 0x00001f0002357812 */ /* 0x000fe200078ec0ff */
[----:B------:R-:W-:-:S02]  /*06b0*/  UIMAD UR15, UR22, UR29, UR11 ;  /* 0x0000001d160f72a4 */ /* 0x000fc4000f8e020b */
[----:B0-----:R-:W-:Y:S01]  /*06c0*/  UIMAD UR12, UR12, UR31, URZ ;  /* 0x0000001f0c0c72a4 */ /* 0x001fe2000f8e02ff */
[----:B------:R-:W-:Y:S01]  /*06d0*/  LOP3.LUT R53, R53, 0x1f, R0, 0xf8, !PT ;  /* 0x0000001f35357812 */ /* 0x000fe200078ef800 */
[----:B------:R-:W-:Y:S01]  /*06e0*/  UMOV UR14, UR19 ;  /* 0x00000013000e7c82 */ /* 0x000fe20008000000 */
[----:B------:R-:W-:Y:S01]  /*06f0*/  LEA R52, R52, UR17, 0x4 ;  /* 0x0000001134347c11 */ /* 0x000fe2000f8e20ff */
[----:B------:R-:W-:Y:S01]  /*0700*/  UMOV UR16, UR18 ;  /* 0x0000001200107c82 */ /* 0x000fe20008000000 */
[----:B------:R-:W-:-:S07]  /*0710*/  UMOV UR6, URZ ;  /* 0x000000ff00067c82 */ /* 0x000fce0008000000 */
.L_x_1187:
[----:B------:R-:W-:Y:S01]  /*0720*/  BAR.SYNC.DEFER_BLOCKING 0x0 ;  /* 0x0000000000007b1d */ /* 0x000fe20000010000 */
[----:B0-----:R-:W-:Y:S02]  /*0730*/  SHF.L.U32 R3, R0, 0x2, RZ ;  /* 0x0000000200037819 */ /* 0x001fe400000006ff */
[----:B------:R-:W-:Y:S02]  /*0740*/  MOV R4, UR14 ;  /* 0x0000000e00047c02 */ /* 0x000fe40008000f00 */
[----:B------:R-:W-:Y:S02]  /*0750*/  LOP3.LUT R3, R3, 0xf80, RZ, 0xc0, !PT ;  /* 0x00000f8003037812 */ /* 0x000fe400078ec0ff */
[----:B------:R-:W-:Y:S02]  /*0760*/  MOV R5, UR39 ;  /* 0x0000002700057c02 */ /* 0x000fe40008000f00 */
[----:B------:R-:W-:-:S05]  /*0770*/  LOP3.LUT R7, R3, 0x1f, R0, 0xf8, !PT ;  /* 0x0000001f03077812 */ /* 0x000fca00078ef800 */
[----:B------:R-:W-:-:S05]  /*0780*/  IMAD.WIDE.U32 R4, R7, 0x10, R4 ;  /* 0x0000001007047825 */ /* 0x000fca00078e0004 */
[----:B------:R-:W2:Y:S04]  /*0790*/  LDG.E.128 R8, desc[UR20][R4.64] ;  /* 0x0000001404087981 */ /* 0x000ea8000c1e1d00 */
[----:B------:R-:W3:Y:S04]  /*07a0*/  LDG.E.128 R12, desc[UR20][R4.64+0x200] ;  /* 0x00020014040c7981 */ /* 0x000ee8000c1e1d00 */
[----:B------:R-:W4:Y:S04]  /*07b0*/  LDG.E.128 R36, desc[UR20][R4.64+0x400] ;  /* 0x0004001404247981 */ /* 0x000f28000c1e1d00 */
[----:B------:R-:W5:Y:S01]  /*07c0*/  LDG.E.128 R40, desc[UR20][R4.64+0x600] ;  /* 0x0006001404287981 */ /* 0x000f62000c1e1d00 */
[----:B------:R-:W-:-:S02]  /*07d0*/  LOP3.LUT R19, R0, 0x3e0, RZ, 0xc0, !PT ;  /* 0x000003e000137812 */ /* 0x000fc400078ec0ff */
[----:B------:R-:W-:Y:S01]  /*07e0*/  MOV R16, UR16 ;  /* 0x0000001000107c02 */ /* 0x000fe20008000f00 */
[----:B------:R-:W0:Y:S01]  /*07f0*/  S2R R54, SR_LANEID ;  /* 0x0000000000367919 */ /* 0x000e220000000000 */
[----:B------:R-:W-:-:S03]  /*0800*/  MOV R17, UR38 ;  /* 0x0000002600117c02 */ /* 0x000fc60008000f00 */
[----:B------:R-:W-:Y:S01]  /*0810*/  IMAD.WIDE.U32 R16, R7, 0x10, R16 ;  /* 0x0000001007107825 */ /* 0x000fe200078e0010 */
[-C--:B0-----:R-:W-:Y:S02]  /*0820*/  IADD3 R32, PT, PT, R3, R54.reuse, RZ ;  /* 0x0000003603207210 */ /* 0x081fe40007ffe0ff */
[----:B------:R-:W-:Y:S02]  /*0830*/  IADD3 R2, PT, PT, R19, R54, RZ ;  /* 0x0000003613027210 */ /* 0x000fe40007ffe0ff */
        /* <DEDUP_REMOVED lines=73> */
.L_x_1149:
[----:B------:R-:W-:Y:S05]  /*0cd0*/  BSYNC.RECONVERGENT B0 ;  /* 0x0000000000007941 */ /* 0x000fea0003800200 */
.L_x_1148:
        /* <DEDUP_REMOVED lines=34> */
.L_x_1151:
[----:B------:R-:W-:Y:S05]  /*0f00*/  BSYNC.RECONVERGENT B0 ;  /* 0x0000000000007941 */ /* 0x000fea0003800200 */
.L_x_1150:
        /* <DEDUP_REMOVED lines=36> */
.L_x_1153:
[----:B------:R-:W-:Y:S05]  /*1150*/  BSYNC.RECONVERGENT B0 ;  /* 0x0000000000007941 */ /* 0x000fea0003800200 */
.L_x_1152:
        /* <DEDUP_REMOVED lines=34> */
.L_x_1155:
[----:B------:R-:W-:Y:S05]  /*1380*/  BSYNC.RECONVERGENT B0 ;  /* 0x0000000000007941 */ /* 0x000fea0003800200 */
.L_x_1154:
        /* <DEDUP_REMOVED lines=36> */
.L_x_1157:
[----:B------:R-:W-:Y:S05]  /*15d0*/  BSYNC.RECONVERGENT B0 ;  /* 0x0000000000007941 */ /* 0x000fea0003800200 */
.L_x_1156:
        /* <DEDUP_REMOVED lines=34> */
.L_x_1159:
[----:B------:R-:W-:Y:S05]  /*1800*/  BSYNC.RECONVERGENT B0 ;  /* 0x0000000000007941 */ /* 0x000fea0003800200 */
.L_x_1158:
        /* <DEDUP_REMOVED lines=36> */
.L_x_1161:
[----:B------:R-:W-:Y:S05]  /*1a50*/  BSYNC.RECONVERGENT B0 ;  /* 0x0000000000007941 */ /* 0x000fea0003800200 */
.L_x_1160:
        /* <DEDUP_REMOVED lines=34> */
.L_x_1163:
[----:B------:R-:W-:Y:S05]  /*1c80*/  BSYNC.RECONVERGENT B0 ;  /* 0x0000000000007941 */ /* 0x000fea0003800200 */
.L_x_1162:
        /* <DEDUP_REMOVED lines=36> */
.L_x_1165:
[----:B------:R-:W-:Y:S05]  /*1ed0*/  BSYNC.RECONVERGENT B0 ;  /* 0x0000000000007941 */ /* 0x000fea0003800200 */
.L_x_1164:
        /* <DEDUP_REMOVED lines=34> */
.L_x_1167:
[----:B------:R-:W-:Y:S05]  /*2100*/  BSYNC.RECONVERGENT B0 ;  /* 0x0000000000007941 */ /* 0x000fea0003800200 */
.L_x_1166:
        /* <DEDUP_REMOVED lines=39> */
.L_x_1169:
[----:B------:R-:W-:Y:S05]  /*2380*/  BSYNC.RECONVERGENT B0 ;  /* 0x0000000000007941 */ /* 0x000fea0003800200 */
.L_x_1168:
        /* <DEDUP_REMOVED lines=32> */
.L_x_1171:
[----:B------:R-:W-:Y:S05]  /*2590*/  BSYNC.RECONVERGENT B0 ;  /* 0x0000000000007941 */ /* 0x000fea0003800200 */
.L_x_1170:
        /* <DEDUP_REMOVED lines=32> */
.L_x_1173:
[----:B------:R-:W-:Y:S05]  /*27a0*/  BSYNC.RECONVERGENT B0 ;  /* 0x0000000000007941 */ /* 0x000fea0003800200 */
.L_x_1172:
        /* <DEDUP_REMOVED lines=32> */
.L_x_1175:
[----:B------:R-:W-:Y:S05]  /*29b0*/  BSYNC.RECONVERGENT B0 ;  /* 0x0000000000007941 */ /* 0x000fea0003800200 */
.L_x_1174:
        /* <DEDUP_REMOVED lines=32> */
.L_x_1177:
[----:B------:R-:W-:Y:S05]  /*2bc0*/  BSYNC.RECONVERGENT B0 ;  /* 0x0000000000007941 */ /* 0x000fea0003800200 */
.L_x_1176:
        /* <DEDUP_REMOVED lines=32> */
.L_x_1179:
[----:B------:R-:W-:Y:S05]  /*2dd0*/  BSYNC.RECONVERGENT B0 ;  /* 0x0000000000007941 */ /* 0x000fea0003800200 */
.L_x_1178:
        /* <DEDUP_REMOVED lines=20> */
[----:B------:R-:W-:Y:S01]  /*2f20*/  FMUL.FTZ R88, R20, R61 ;  /* 0x0000003d14587220 */ /* 0x000fe20000410000 */
[----:B------:R-:W-:Y:S01]  /*2f30*/  ISETP.NE.AND P0, PT, RZ, UR6, PT ;  /* 0x00000006ff007c0c */ /* 0x000fe2000bf05270 */
[----:B------:R-:W-:Y:S01]  /*2f40*/  FMUL.FTZ R74, R78, R71 ;  /* 0x000000474e4a7220 */ /* 0x000fe20000410000 */
[----:B------:R-:W-:Y:S01]  /*2f50*/  LOP3.LUT R20, R0, 0x1f, RZ, 0xc0, !PT ;  /* 0x0000001f00147812 */ /* 0x000fe200078ec0ff */
[----:B------:R-:W-:Y:S01]  /*2f60*/  FMUL.FTZ R78, R30, R67 ;  /* 0x000000431e4e7220 */ /* 0x000fe20000410000 */
[----:B------:R-:W-:Y:S01]  /*2f70*/  SHF.L.U32 R2, R2, 0x3, RZ ;  /* 0x0000000302027819 */ /* 0x000fe200000006ff */
[----:B------:R-:W-:Y:S01]  /*2f80*/  FMUL.FTZ R80, R28, R65 ;  /* 0x000000411c507220 */ /* 0x000fe20000410000 */
[----:B------:R-:W-:Y:S01]  /*2f90*/  IADD3 R3, PT, PT, R3, R32, RZ ;  /* 0x0000002003037210 */ /* 0x000fe20007ffe0ff */
[----:B------:R-:W-:Y:S01]  /*2fa0*/  FMUL.FTZ R86, R22, R63 ;  /* 0x0000003f16567220 */ /* 0x000fe20000410000 */
[----:B------:R-:W-:Y:S01]  /*2fb0*/  FMUL.FTZ R90, R26, R59 ;  /* 0x0000003b1a5a7220 */ /* 0x000fe20000410000 */
[----:B------:R-:W-:Y:S01]  /*2fc0*/  FMUL.FTZ R101, R24, R57 ;  /* 0x0000003918657220 */ /* 0x000fe20000410000 */
[----:B------:R-:W-:Y:S01]  /*2fd0*/  ISETP.EQ.AND P0, PT, R20, RZ, P0 ;  /* 0x000000ff1400720c */ /* 0x000fe20000702270 */
[----:B------:R-:W-:Y:S01]  /*2fe0*/  FMUL.FTZ R73, R79, R72 ;  /* 0x000000484f497220 */ /* 0x000fe20000410000 */
[----:B------:R-:W-:Y:S01]  /*2ff0*/  LEA.HI.SX32 R100, R2, R2, 0x1b ;  /* 0x0000000202647211 */ /* 0x000fe200078fdaff */
[----:B------:R-:W-:Y:S01]  /*3000*/  FMUL.FTZ R75, R77, R70 ;  /* 0x000000464d4b7220 */ /* 0x000fe20000410000 */
[C---:B------:R-:W-:Y:S01]  /*3010*/  IADD3 R2, PT, PT, R3.reuse, 0x20, RZ ;  /* 0x0000002003027810 */ /* 0x040fe20007ffe0ff */
[----:B------:R-:W-:Y:S01]  /*3020*/  FMUL.FTZ R76, R76, R69 ;  /* 0x000000454c4c7220 */ /* 0x000fe20000410000 */
[----:B------:R-:W-:Y:S01]  /*3030*/  IADD3 R20, PT, PT, R3, 0x40, RZ ;  /* 0x0000004003147810 */ /* 0x000fe20007ffe0ff */
        /* <DEDUP_REMOVED lines=11> */
[-C--:B------:R-:W-:Y:S01]  /*30f0*/  LEA.HI.SX32 R99, R3, R3.reuse, 0x1b ;  /* 0x0000000303637211 */ /* 0x080fe200078fdaff */
[----:B------:R-:W0:Y:S01]  /*3100*/  LDCU UR45, c[0x0][0x38c] ;  /* 0x00007180ff2d77ac */ /* 0x000e220008000800 */
[----:B------:R-:W-:-:S02]  /*3110*/  LEA.HI.SX32 R2, R2, R3, 0x1b ;  /* 0x0000000302027211 */ /* 0x000fc400078fdaff */
[-C--:B------:R-:W-:Y:S01]  /*3120*/  LEA.HI.SX32 R20, R20, R3.reuse, 0x1b ;  /* 0x0000000314147211 */ /* 0x080fe200078fdaff */
[----:B------:R-:W1:Y:S01]  /*3130*/  LDCU.64 UR26, c[0x0][0x3c0] ;  /* 0x00007800ff1a77ac */ /* 0x000e620008000a00 */
[-C--:B------:R-:W-:Y:S02]  /*3140*/  LEA.HI.SX32 R22, R22, R3.reuse, 0x1b ;  /* 0x0000000316167211 */ /* 0x080fe400078fdaff */
[-C--:B------:R-:W-:Y:S01]  /*3150*/  LEA.HI.SX32 R24, R24, R3.reuse, 0x1b ;  /* 0x0000000318187211 */ /* 0x080fe200078fdaff */
[----:B------:R-:W2:Y:S01]  /*3160*/  LDCU.64 UR28, c[0x0][0x440] ;  /* 0x00008800ff1c77ac */ /* 0x000ea20008000a00 */
[-C--:B------:R-:W-:Y:S02]  /*3170*/  LEA.HI.SX32 R26, R26, R3.reuse, 0x1b ;  /* 0x000000031a1a7211 */ /* 0x080fe400078fdaff */
[-C--:B------:R-:W-:Y:S01]  /*3180*/  LEA.HI.SX32 R28, R28, R3.reuse, 0x1b ;  /* 0x000000031c1c7211 */ /* 0x080fe200078fdaff */
[----:B------:R-:W3:Y:S01]  /*3190*/  LDCU.64 UR30, c[0x0][0x3a8] ;  /* 0x00007500ff1e77ac */ /* 0x000ee20008000a00 */
[----:B------:R-:W-:-:S02]  /*31a0*/  LEA.HI.SX32 R30, R30, R3, 0x1b ;  /* 0x000000031e1e7211 */ /* 0x000fc400078fdaff */
[----:B------:R-:W-:Y:S01]  /*31b0*/  LEA R100, R100, UR17, 0x4 ;  /* 0x0000001164647c11 */ /* 0x000fe2000f8e20ff */
[----:B------:R-:W4:Y:S01]  /*31c0*/  LDCU.64 UR32, c[0x0][0x3e0] ;  /* 0x00007c00ff2077ac */ /* 0x000f220008000a00 */
[----:B------:R-:W-:Y:S02]  /*31d0*/  LEA R99, R99, UR17, 0x4 ;  /* 0x0000001163637c11 */ /* 0x000fe4000f8e20ff */
[----:B------:R-:W-:Y:S01]  /*31e0*/  LEA R98, R2, UR17, 0x4 ;  /* 0x0000001102627c11 */ /* 0x000fe2000f8e20ff */
[----:B------:R-:W0:Y:S01]  /*31f0*/  LDCU.64 UR34, c[0x0][0x450] ;  /* 0x00008a00ff2277ac */ /* 0x000e220008000a00 */
[----:B------:R-:W-:Y:S02]  /*3200*/  LEA R97, R20, UR17, 0x4 ;  /* 0x0000001114617c11 */ /* 0x000fe4000f8e20ff */
[----:B------:R-:W-:Y:S01]  /*3210*/  LEA R96, R22, UR17, 0x4 ;  /* 0x0000001116607c11 */ /* 0x000fe2000f8e20ff */
[----:B------:R-:W0:Y:S01]  /*3220*/  LDCU.64 UR36, c[0x0][0x480] ;  /* 0x00009000ff2477ac */ /* 0x000e220008000a00 */
[----:B------:R-:W-:-:S02]  /*3230*/  LEA R95, R24, UR17, 0x4 ;  /* 0x00000011185f7c11 */ /* 0x000fc4000f8e20ff */
[----:B------:R-:W-:Y:S01]  /*3240*/  LEA R94, R26, UR17, 0x4 ;  /* 0x000000111a5e7c11 */ /* 0x000fe2000f8e20ff */
[----:B------:R-:W-:Y:S01]  /*3250*/  UMOV UR7, URZ ;  /* 0x000000ff00077c82 */ /* 0x000fe20008000000 */
[----:B------:R-:W-:Y:S02]  /*3260*/  LEA R93, R28, UR17, 0x4 ;  /* 0x000000111c5d7c11 */ /* 0x000fe4000f8e20ff */
[----:B-123--:R-:W-:-:S07]  /*3270*/  LEA R92, R30, UR17, 0x4 ;  /* 0x000000111e5c7c11 */ /* 0x00efce000f8e20ff */
.L_x_1186:
[----:B------:R-:W-:Y:S01]  /*3280*/  UMOV UR18, UR8 ;  /* 0x0000000800127c82 */ /* 0x000fe20008000000 */
[----:B------:R-:W-:Y:S02]  /*3290*/  UMOV UR19, UR13 ;  /* 0x0000000d00137c82 */ /* 0x000fe40008000000 */
[----:B------:R-:W-:-:S04]  /*32a0*/  UIMAD.WIDE.U32 UR18, UR7, UR30, UR18 ;  /* 0x0000001e071272a5 */ /* 0x000fc8000f8e0012 */
[----:B------:R-:W-:Y:S02]  /*32b0*/  UIMAD UR19, UR7, UR31, UR19 ;  /* 0x0000001f071372a4 */ /* 0x000fe4000f8e0213 */
[----:B------:R-:W-:-:S04]  /*32c0*/  ULEA UR40, UP0, UR18, UR28, 0x3 ;  /* 0x0000001c12287291 */ /* 0x000fc8000f8018ff */
[----:B------:R-:W-:Y:S02]  /*32d0*/  ULEA.HI.X UR18, UR18, UR29, UR19, 0x3, UP0 ;  /* 0x0000001d12127291 */ /* 0x000fe400080f1c13 */
[----:B------:R-:W-:-:S04]  /*32e0*/  MOV R2, UR40 ;  /* 0x0000002800027c02 */ /* 0x000fc80008000f00 */
[----:B------:R-:W-:Y:S01]  /*32f0*/  MOV R3, UR18 ;  /* 0x0000001200037c02 */ /* 0x000fe20008000f00 */
[----:B------:R-:W-:-:S05]  /*3300*/  UIMAD.WIDE.U32 UR18, UR7, UR26, URZ ;  /* 0x0000001a071272a5 */ /* 0x000fca000f8e00ff */
[----:B------:R-:W2:Y:S01]  /*3310*/  LDG.E.64 R2, desc[UR20][R2.64] ;  /* 0x0000001402027981 */ /* 0x000ea2000c1e1b00 */
[----:B------:R-:W-:Y:S02]  /*3320*/  UIMAD UR19, UR7, UR27, UR19 ;  /* 0x0000001b071372a4 */ /* 0x000fe4000f8e0213 */
[----:B------:R-:W-:-:S04]  /*3330*/  ULEA UR40, UP0, UR18, UR24, 0x2 ;  /* 0x0000001812287291 */ /* 0x000fc8000f8010ff */
[----:B------:R-:W-:Y:S02]  /*3340*/  ULEA.HI.X UR18, UR18, UR25, UR19, 0x2, UP0 ;  /* 0x0000001912127291 */ /* 0x000fe400080f1413 */
[----:B------:R-:W-:-:S04]  /*3350*/  MOV R104, UR40 ;  /* 0x0000002800687c02 */ /* 0x000fc80008000f00 */
[----:B------:R-:W-:-:S03]  /*3360*/  MOV R105, UR18 ;  /* 0x0000001200697c02 */ /* 0x000fc60008000f00 */
[----:B------:R-:W-:-:S05]  /*3370*/  IMAD.WIDE.U32 R104, R53, 0x10, R104 ;  /* 0x0000001035687825 */ /* 0x000fca00078e0068 */
[----:B------:R-:W3:Y:S04]  /*3380*/  LDG.E.128 R20, desc[UR20][R104.64] ;  /* 0x0000001468147981 */ /* 0x000ee8000c1e1d00 */
[----:B------:R-:W5:Y:S04]  /*3390*/  LDG.E.128 R24, desc[UR20][R104.64+0x200] ;  /* 0x0002001468187981 */ /* 0x000f68000c1e1d00 */
        /* <DEDUP_REMOVED lines=8> */
[----:B----4-:R-:W-:-:S04]  /*3420*/  UIMAD.WIDE.U32 UR18, UR7, UR32, UR18 ;  /* 0x00000020071272a5 */ /* 0x010fc8000f8e0012 */
[----:B------:R-:W-:Y:S02]  /*3430*/  UIMAD UR19, UR7, UR33, UR19 ;  /* 0x00000021071372a4 */ /* 0x000fe4000f8e0213 */
[----:B0-----:R-:W-:-:S04]  /*3440*/  ULEA UR40, UP0, UR18, UR34, 0x3 ;  /* 0x0000002212287291 */ /* 0x001fc8000f8018ff */
[----:B------:R-:W-:Y:S01]  /*3450*/  ULEA.HI.X UR18, UR18, UR35, UR19, 0x3, UP0 ;  /* 0x0000002312127291 */ /* 0x000fe200080f1c13 */
[C---:B--2---:R-:W-:Y:S01]  /*3460*/  FMUL.FTZ R103, R3.reuse, R58 ;  /* 0x0000003a03677220 */ /* 0x044fe20000410000 */
[----:B------:R-:W-:Y:S01]  /*3470*/  FMUL.FTZ R102, R3, R57 ;  /* 0x0000003903667220 */ /* 0x000fe20000410000 */
[----:B------:R-:W-:Y:S02]  /*3480*/  FMUL.FTZ R2, R2, 1.4426950216293334961 ;  /* 0x3fb8aa3b02027820 */ /* 0x000fe40000410000 */
[----:B------:R-:W-:Y:S01]  /*3490*/  FMUL.RZ R107, R103, 0.15915493667125701904 ;  /* 0x3e22f983676b7820 */ /* 0x000fe2000040c000 */
[----:B------:R-:W-:Y:S01]  /*34a0*/  FMUL.FTZ R103, R3, R59 ;  /* 0x0000003b03677220 */ /* 0x000fe20000410000 */
[----:B------:R-:W-:Y:S01]  /*34b0*/  FMUL.RZ R106, R102, 0.15915493667125701904 ;  /* 0x3e22f983666a7820 */ /* 0x000fe2000040c000 */
[C---:B------:R-:W-:Y:S01]  /*34c0*/  FMUL.FTZ R119, R2.reuse, R63 ;  /* 0x0000003f02777220 */ /* 0x040fe20000410000 */
[----:B------:R-:W-:Y:S01]  /*34d0*/  MUFU.SIN R127, R107 ;  /* 0x0000006b007f7308 */ /* 0x000fe20000000400 */
[----:B-1----:R-:W-:Y:S01]  /*34e0*/  FMUL.RZ R104, R103, 0.15915493667125701904 ;  /* 0x3e22f98367687820 */ /* 0x002fe2000040c000 */
[----:B------:R-:W-:Y:S01]  /*34f0*/  FMUL.FTZ R103, R3, R60 ;  /* 0x0000003c03677220 */ /* 0x000fe20000410000 */
[C---:B------:R-:W-:Y:S01]  /*3500*/  FMUL.FTZ R132, R2.reuse, R58 ;  /* 0x0000003a02847220 */ /* 0x040fe20000410000 */
[C---:B------:R-:W-:Y:S01]  /*3510*/  FMUL.FTZ R110, R2.reuse, R64 ;  /* 0x00000040026e7220 */ /* 0x040fe20000410000 */
[C---:B------:R-:W-:Y:S01]  /*3520*/  FMUL.FTZ R123, R2.reuse, R60 ;  /* 0x0000003c027b7220 */ /* 0x040fe20000410000 */
[----:B------:R-:W-:Y:S01]  /*3530*/  FMUL.RZ R105, R103, 0.15915493667125701904 ;  /* 0x3e22f98367697820 */ /* 0x000fe2000040c000 */
[----:B------:R-:W-:Y:S01]  /*3540*/  FMUL.FTZ R103, R3, R61 ;  /* 0x0000003d03677220 */ /* 0x000fe20000410000 */
[----:B------:R-:W-:Y:S01]  /*3550*/  MUFU.SIN R102, R106 ;  /* 0x0000006a00667308 */ /* 0x000fe20000000400 */
[C---:B------:R-:W-:Y:S01]  /*3560*/  FMUL.FTZ R117, R2.reuse, R65 ;  /* 0x0000004102757220 */ /* 0x040fe20000410000 */
[C---:B------:R-:W-:Y:S01]  /*3570*/  FMUL.FTZ R125, R2.reuse, R61 ;  /* 0x0000003d027d7220 */ /* 0x040fe20000410000 */
[C---:B------:R-:W-:Y:S01]  /*3580*/  FMUL.FTZ R134, R2.reuse, R59 ;  /* 0x0000003b02867220 */ /* 0x040fe20000410000 */
[C---:B------:R-:W-:Y:S01]  /*3590*/  FMUL.FTZ R124, R2.reuse, R62 ;  /* 0x0000003e027c7220 */ /* 0x040fe20000410000 */
[C---:B------:R-:W-:Y:S01]  /*35a0*/  FMUL.FTZ R129, R2.reuse, R57 ;  /* 0x0000003902817220 */ /* 0x040fe20000410000 */
[C---:B------:R-:W-:Y:S01]  /*35b0*/  FMUL.FTZ R145, R2.reuse, R72 ;  /* 0x0000004802917220 */ /* 0x040fe20000410000 */
[----:B---3--:R0:W-:Y:S01]  /*35c0*/  STS.128 [R99], R20 ;  /* 0x0000001463007388 */ /* 0x0081e20000000c00 */
[----:B------:R1:W-:Y:S03]  /*35d0*/  MUFU.COS R130, R106 ;  /* 0x0000006a00827308 */ /* 0x0003e60000000000 */
[----:B-----5:R-:W-:Y:S04]  /*35e0*/  STS.128 [R98+0x200], R24 ;  /* 0x0002001862007388 */ /* 0x020fe80000000c00 */
[----:B------:R2:W-:Y:S01]  /*35f0*/  STS.128 [R97+0x400], R28 ;  /* 0x0004001c61007388 */ /* 0x0005e20000000c00 */
[----:B------:R3:W-:Y:S01]  /*3600*/  MUFU.COS R131, R107 ;  /* 0x0000006b00837308 */ /* 0x0007e20000000000 */
[----:B-1----:R-:W-:Y:S01]  /*3610*/  FMUL.RZ R106, R103, 0.15915493667125701904 ;  /* 0x3e22f983676a7820 */ /* 0x002fe2000040c000 */
[C---:B------:R-:W-:Y:S01]  /*3620*/  FMUL.FTZ R103, R3.reuse, R62 ;  /* 0x0000003e03677220 */ /* 0x040fe20000410000 */
[----:B------:R1:W-:Y:S04]  /*3630*/  STS.128 [R96+0x600], R32 ;  /* 0x0006002060007388 */ /* 0x0003e80000000c00 */
[----:B------:R-:W-:Y:S01]  /*3640*/  STS.128 [R95+0x800], R36 ;  /* 0x000800245f007388 */ /* 0x000fe20000000c00 */
[----:B0-----:R-:W-:Y:S01]  /*3650*/  FMUL.FTZ R20, R3, R69 ;  /* 0x0000004503147220 */ /* 0x001fe20000410000 */
[----:B---3--:R-:W-:Y:S01]  /*3660*/  FMUL.RZ R107, R103, 0.15915493667125701904 ;  /* 0x3e22f983676b7820 */ /* 0x008fe2000040c000 */
[----:B------:R-:W-:Y:S01]  /*3670*/  FMUL.FTZ R103, R3, R63 ;  /* 0x0000003f03677220 */ /* 0x000fe20000410000 */
[----:B------:R0:W-:Y:S01]  /*3680*/  STS.128 [R94+0xa00], R40 ;  /* 0x000a00285e007388 */ /* 0x0001e20000000c00 */
[----:B------:R-:W-:Y:S02]  /*3690*/  MUFU.SIN R128, R104 ;  /* 0x0000006800807308 */ /* 0x000fe40000000400 */
[----:B------:R-:W-:Y:S01]  /*36a0*/  FMUL.RZ R108, R103, 0.15915493667125701904 ;  /* 0x3e22f983676c7820 */ /* 0x000fe2000040c000 */
[----:B------:R-:W-:Y:S01]  /*36b0*/  FMUL.FTZ R103, R3, R64 ;  /* 0x0000004003677220 */ /* 0x000fe20000410000 */
[----:B------:R-:W-:Y:S01]  /*36c0*/  STS.128 [R93+0xc00], R44 ;  /* 0x000c002c5d007388 */ /* 0x000fe20000000c00 */
[----:B--2---:R-:W-:-:S02]  /*36d0*/  FMUL.FTZ R29, R2, R68 ;  /* 0x00000044021d7220 */ /* 0x004fc40000410000 */
[----:B------:R-:W-:Y:S01]  /*36e0*/  FMUL.RZ R109, R103, 0.15915493667125701904 ;  /* 0x3e22f983676d7820 */ /* 0x000fe2000040c000 */
[----:B------:R-:W-:Y:S01]  /*36f0*/  STS.128 [R92+0xe00], R48 ;  /* 0x000e00305c007388 */ /* 0x000fe20000000c00 */
[----:B------:R-:W-:Y:S01]  /*3700*/  NOP ;  /* 0x0000000000007918 */ /* 0x000fe20000000000 */
[C---:B------:R-:W-:Y:S02]  /*3710*/  FMUL.FTZ R103, R3.reuse, R65 ;  /* 0x0000004103677220 */ /* 0x040fe40000410000 */
[----:B------:R-:W2:Y:S01]  /*3720*/  LDS.128 R24, [R100] ;  /* 0x0000000064187984 */ /* 0x000ea20000000c00 */
[----:B------:R-:W-:Y:S01]  /*3730*/  MUFU.SIN R114, R107 ;  /* 0x0000006b00727308 */ /* 0x000fe20000000400 */
[----:B-1----:R-:W-:Y:S01]  /*3740*/  FMUL.RZ R35, R20, 0.15915493667125701904 ;  /* 0x3e22f98314237820 */ /* 0x002fe2000040c000 */
[----:B------:R-:W-:Y:S01]  /*3750*/  FMUL.FTZ R34, R3, R70 ;  /* 0x0000004603227220 */ /* 0x000fe20000410000 */
[----:B------:R-:W-:-:S05]  /*3760*/  FMUL.FTZ R33, R2, R69 ;  /* 0x0000004502217220 */ /* 0x000fca0000410000 */
[----:B------:R1:W-:Y:S08]  /*3770*/  MUFU.COS R121, R107 ;  /* 0x0000006b00797308 */ /* 0x0003f00000000000 */
[----:B------:R-:W-:Y:S01]  /*3780*/  MUFU.COS R133, R104 ;  /* 0x0000006800857308 */ /* 0x000fe20000000000 */
[----:B-1----:R-:W-:Y:S01]  /*3790*/  FMUL.RZ R107, R103, 0.15915493667125701904 ;  /* 0x3e22f983676b7820 */ /* 0x002fe2000040c000 */
[----:B------:R-:W-:-:S04]  /*37a0*/  FMUL.FTZ R103, R3, R66 ;  /* 0x0000004203677220 */ /* 0x000fc80000410000 */
[----:B------:R-:W-:Y:S01]  /*37b0*/  FMUL.RZ R135, R103, 0.15915493667125701904 ;  /* 0x3e22f98367877820 */ /* 0x000fe2000040c000 */
[----:B------:R-:W-:Y:S01]  /*37c0*/  FMUL.FTZ R103, R3, R67 ;  /* 0x0000004303677220 */ /* 0x000fe20000410000 */
[----:B------:R-:W-:Y:S03]  /*37d0*/  MUFU.SIN R104, R108 ;  /* 0x0000006c00687308 */ /* 0x000fe60000000400 */
[----:B------:R-:W-:Y:S01]  /*37e0*/  FMUL.RZ R136, R103, 0.15915493667125701904 ;  /* 0x3e22f98367887820 */ /* 0x000fe2000040c000 */
[----:B------:R-:W-:-:S04]  /*37f0*/  FMUL.FTZ R103, R3, R68 ;  /* 0x0000004403677220 */ /* 0x000fc80000410000 */
[----:B------:R-:W-:Y:S01]  /*3800*/  FMUL.RZ R21, R103, 0.15915493667125701904 ;  /* 0x3e22f98367157820 */ /* 0x000fe2000040c000 */
[----:B------:R-:W0:Y:S08]  /*3810*/  MUFU.EX2 R119, R119 ;  /* 0x0000007700777308 */ /* 0x000e300000000800 */
[----:B------:R-:W1:Y:S08]  /*3820*/  MUFU.EX2 R132, R132 ;  /* 0x0000008400847308 */ /* 0x000e700000000800 */
[----:B------:R-:W-:Y:S01]  /*3830*/  MUFU.SIN R28, R21 ;  /* 0x00000015001c7308 */ /* 0x000fe20000000400 */
[----:B0-----:R-:W-:Y:S01]  /*3840*/  FMUL.FTZ R40, R119, R104 ;  /* 0x0000006877287220 */ /* 0x001fe20000410000 */
[----:B--2---:R-:W-:-:S06]  /*3850*/  FMUL.FTZ R104, R101, R24 ;  /* 0x0000001865687220 */ /* 0x004fcc0000410000 */
[----:B------:R0:W-:Y:S01]  /*3860*/  MUFU.COS R30, R21 ;  /* 0x00000015001e7308 */ /* 0x0001e20000000000 */
[C---:B-1----:R-:W-:Y:S01]  /*3870*/  FMUL.FTZ R50, R132.reuse, R127 ;  /* 0x0000007f84327220 */ /* 0x042fe20000410000 */
[----:B------:R-:W-:-:S03]  /*3880*/  FMUL.FTZ R51, R132, R131 ;  /* 0x0000008384337220 */ /* 0x000fc60000410000 */
[----:B------:R-:W-:-:S03]  /*3890*/  FMUL.FTZ R24, R104, R50 ;  /* 0x0000003268187220 */ /* 0x000fc60000410000 */
[----:B------:R-:W-:Y:S01]  /*38a0*/  MUFU.SIN R111, R105 ;  /* 0x00000069006f7308 */ /* 0x000fe20000000400 */
[----:B0-----:R-:W0:Y:S07]  /*38b0*/  LDS.128 R20, [R100+0x10] ;  /* 0x0000100064147984 */ /* 0x001e2e0000000c00 */
[----:B------:R-:W-:Y:S08]  /*38c0*/  MUFU.COS R122, R105 ;  /* 0x00000069007a7308 */ /* 0x000ff00000000000 */
[----:B------:R-:W-:Y:S08]  /*38d0*/  MUFU.SIN R105, R109 ;  /* 0x0000006d00697308 */ /* 0x000ff00000000400 */
[----:B------:R-:W1:Y:S08]  /*38e0*/  MUFU.EX2 R110, R110 ;  /* 0x0000006e006e7308 */ /* 0x000e700000000800 */
[----:B------:R-:W2:Y:S08]  /*38f0*/  MUFU.EX2 R123, R123 ;  /* 0x0000007b007b7308 */ /* 0x000eb00000000800 */
[----:B------:R-:W-:Y:S01]  /*3900*/  MUFU.SIN R112, R106 ;  /* 0x0000006a00707308 */ /* 0x000fe20000000400 */
[----:B-1----:R-:W-:Y:S01]  /*3910*/  FMUL.FTZ R38, R110, R105 ;  /* 0x000000696e267220 */ /* 0x002fe20000410000 */
[----:B------:R-:W-:-:S04]  /*3920*/  FMUL.FTZ R105, R101, R25 ;  /* 0x0000001965697220 */ /* 0x000fc80000410000 */
[C---:B------:R-:W-:Y:S01]  /*3930*/  FMUL.FTZ R25, R105.reuse, R50 ;  /* 0x0000003269197220 */ /* 0x040fe20000410000 */
[----:B------:R-:W-:Y:S01]  /*3940*/  FFMA.FTZ R24, R105, R51, R24 ;  /* 0x0000003369187223 */ /* 0x000fe20000010018 */
[----:B------:R-:W-:Y:S01]  /*3950*/  MUFU.COS R120, R106 ;  /* 0x0000006a00787308 */ /* 0x000fe20000000000 */
[----:B--2---:R-:W-:Y:S01]  /*3960*/  FMUL.FTZ R46, R123, R111 ;  /* 0x0000006f7b2e7220 */ /* 0x004fe20000410000 */
[----:B------:R-:W-:Y:S01]  /*3970*/  FMUL.FTZ R111, R91, R27 ;  /* 0x0000001b5b6f7220 */ /* 0x000fe20000410000 */
[----:B------:R-:W-:-:S05]  /*3980*/  FMUL.FTZ R47, R123, R122 ;  /* 0x0000007a7b2f7220 */ /* 0x000fca0000410000 */
[----:B------:R-:W-:Y:S08]  /*3990*/  MUFU.SIN R106, R107 ;  /* 0x0000006b006a7308 */ /* 0x000ff00000000400 */
[----:B------:R-:W1:Y:S08]  /*39a0*/  MUFU.EX2 R117, R117 ;  /* 0x0000007500757308 */ /* 0x000e700000000800 */
[----:B------:R-:W2:Y:S08]  /*39b0*/  MUFU.EX2 R125, R125 ;  /* 0x0000007d007d7308 */ /* 0x000eb00000000800 */
[----:B------:R3:W4:Y:S01]  /*39c0*/  MUFU.COS R118, R108 ;  /* 0x0000006c00767308 */ /* 0x0007220000000000 */
[----:B-1----:R-:W-:Y:S01]  /*39d0*/  FMUL.FTZ R36, R117, R106 ;  /* 0x0000006a75247220 */ /* 0x002fe20000410000 */
[----:B------:R-:W-:-:S06]  /*39e0*/  FMUL.FTZ R106, R91, R26 ;  /* 0x0000001a5b6a7220 */ /* 0x000fcc0000410000 */
[----:B------:R-:W1:Y:S01]  /*39f0*/  MUFU.EX2 R134, R134 ;  /* 0x0000008600867308 */ /* 0x000e620000000800 */
[C---:B---3--:R-:W-:Y:S01]  /*3a00*/  FMUL.FTZ R108, R2.reuse, R66 ;  /* 0x00000042026c7220 */ /* 0x048fe20000410000 */
[----:B--2---:R-:W-:Y:S01]  /*3a10*/  FMUL.FTZ R44, R125, R112 ;  /* 0x000000707d2c7220 */ /* 0x004fe20000410000 */
[----:B------:R-:W-:Y:S01]  /*3a20*/  FADD.FTZ R112, R111, R24 ;  /* 0x000000186f707221 */ /* 0x000fe20000010000 */
[----:B------:R-:W-:Y:S01]  /*3a30*/  FMUL.FTZ R45, R125, R120 ;  /* 0x000000787d2d7220 */ /* 0x000fe20000410000 */
[----:B0-----:R-:W-:Y:S01]  /*3a40*/  FMUL.FTZ R120, R89, R23 ;  /* 0x0000001759787220 */ /* 0x001fe20000410000 */
[----:B------:R-:W-:Y:S02]  /*3a50*/  FMUL.FTZ R125, R2, R71 ;  /* 0x00000047027d7220 */ /* 0x000fe40000410000 */
[----:B------:R-:W0:Y:S01]  /*3a60*/  MUFU.COS R115, R109 ;  /* 0x0000006d00737308 */ /* 0x000e220000000000 */
[----:B----4-:R-:W-:-:S07]  /*3a70*/  FMUL.FTZ R41, R119, R118 ;  /* 0x0000007677297220 */ /* 0x010fce0000410000 */
[----:B------:R-:W-:Y:S01]  /*3a80*/  MUFU.COS R113, R135 ;  /* 0x0000008700717308 */ /* 0x000fe20000000000 */
[C---:B-1----:R-:W-:Y:S01]  /*3a90*/  FMUL.FTZ R48, R134.reuse, R128 ;  /* 0x0000008086307220 */ /* 0x042fe20000410000 */
[----:B------:R-:W-:-:S06]  /*3aa0*/  FMUL.FTZ R49, R134, R133 ;  /* 0x0000008586317220 */ /* 0x000fcc0000410000 */
[----:B------:R-:W1:Y:S01]  /*3ab0*/  MUFU.EX2 R108, R108 ;  /* 0x0000006c006c7308 */ /* 0x000e620000000800 */
[----:B0-----:R-:W-:-:S07]  /*3ac0*/  FMUL.FTZ R39, R110, R115 ;  /* 0x000000736e277220 */ /* 0x001fce0000410000 */
[----:B------:R-:W0:Y:S08]  /*3ad0*/  MUFU.EX2 R124, R124 ;  /* 0x0000007c007c7308 */ /* 0x000e300000000800 */
[----:B------:R-:W2:Y:S01]  /*3ae0*/  MUFU.COS R116, R107 ;  /* 0x0000006b00747308 */ /* 0x000ea20000000000 */
[----:B-1----:R-:W-:-:S07]  /*3af0*/  FMUL.FTZ R110, R108, R113 ;  /* 0x000000716c6e7220 */ /* 0x002fce0000410000 */
[----:B------:R-:W-:Y:S01]  /*3b00*/  MUFU.SIN R31, R35 ;  /* 0x00000023001f7308 */ /* 0x000fe20000000400 */
[----:B0-----:R-:W-:Y:S01]  /*3b10*/  FMUL.FTZ R42, R124, R114 ;  /* 0x000000727c2a7220 */ /* 0x001fe20000410000 */
[----:B------:R-:W-:Y:S01]  /*3b20*/  FMUL.RZ R114, R34, 0.15915493667125701904 ;  /* 0x3e22f98322727820 */ /* 0x000fe2000040c000 */
[----:B------:R-:W-:Y:S01]  /*3b30*/  FMUL.FTZ R34, R48, R112 ;  /* 0x0000007030227220 */ /* 0x000fe20000410000 */
[----:B------:R-:W-:-:S04]  /*3b40*/  FMUL.FTZ R43, R124, R121 ;  /* 0x000000797c2b7220 */ /* 0x000fc80000410000 */
[----:B------:R0:W-:Y:S01]  /*3b50*/  MUFU.COS R32, R35 ;  /* 0x0000002300207308 */ /* 0x0001e20000000000 */
[----:B--2---:R-:W-:-:S07]  /*3b60*/  FMUL.FTZ R37, R117, R116 ;  /* 0x0000007475257220 */ /* 0x004fce0000410000 */
[----:B------:R-:W1:Y:S01]  /*3b70*/  MUFU.EX2 R29, R29 ;  /* 0x0000001d001d7308 */ /* 0x000e620000000800 */
[----:B0-----:R-:W-:Y:S02]  /*3b80*/  FFMA.FTZ R35, R104, R51, -R25 ;  /* 0x0000003368237223 */ /* 0x001fe40000010819 */
[----:B------:R-:W0:Y:S02]  /*3b90*/  LDS.128 R24, [R100+0x20] ;  /* 0x0000200064187984 */ /* 0x000e240000000c00 */
[----:B------:R-:W-:-:S03]  /*3ba0*/  FADD.FTZ R35, R106, R35 ;  /* 0x000000236a237221 */ /* 0x000fc60000010000 */
[----:B------:R-:W-:Y:S01]  /*3bb0*/  MUFU.SIN R122, R114 ;  /* 0x00000072007a7308 */ /* 0x000fe20000000400 */
[-C--:B------:R-:W-:Y:S01]  /*3bc0*/  FMUL.FTZ R113, R48, R35.reuse ;  /* 0x0000002330717220 */ /* 0x080fe20000410000 */
[C---:B------:R-:W-:Y:S01]  /*3bd0*/  FFMA.FTZ R116, R49.reuse, R35, -R34 ;  /* 0x0000002331747223 */ /* 0x040fe20000010822 */
[----:B------:R-:W-:Y:S02]  /*3be0*/  FMUL.FTZ R34, R2, R70 ;  /* 0x0000004602227220 */ /* 0x000fe40000410000 */
[----:B------:R-:W-:Y:S01]  /*3bf0*/  FFMA.FTZ R115, R49, R112, R113 ;  /* 0x0000007031737223 */ /* 0x000fe20000010071 */
[C---:B------:R-:W-:Y:S01]  /*3c00*/  FMUL.FTZ R112, R90.reuse, R21 ;  /* 0x000000155a707220 */ /* 0x040fe20000410000 */
[----:B------:R-:W-:Y:S01]  /*3c10*/  FMUL.FTZ R113, R90, R20 ;  /* 0x000000145a717220 */ /* 0x000fe20000410000 */
[----:B------:R2:W-:Y:S01]  /*3c20*/  MUFU.COS R124, R114 ;  /* 0x00000072007c7308 */ /* 0x0005e20000000000 */
[----:B------:R-:W-:Y:S01]  /*3c30*/  FMUL.FTZ R20, R3, R71 ;  /* 0x0000004703147220 */ /* 0x000fe20000410000 */
[----:B------:R-:W-:Y:S01]  /*3c40*/  FADD.FTZ R115, R112, R115 ;  /* 0x0000007370737221 */ /* 0x000fe20000010000 */
[----:B------:R-:W-:Y:S01]  /*3c50*/  FADD.FTZ R116, R113, R116 ;  /* 0x0000007471747221 */ /* 0x000fe20000010000 */
[----:B-1----:R-:W-:Y:S01]  /*3c60*/  FMUL.FTZ R119, R29, R30 ;  /* 0x0000001e1d777220 */ /* 0x002fe20000410000 */
[----:B------:R-:W-:Y:S01]  /*3c70*/  FMUL.RZ R127, R20, 0.15915493667125701904 ;  /* 0x3e22f983147f7820 */ /* 0x000fe2000040c000 */
[----:B------:R-:W-:Y:S01]  /*3c80*/  FMUL.FTZ R3, R3, R72 ;  /* 0x0000004803037220 */ /* 0x000fe20000410000 */
[C---:B------:R-:W-:Y:S01]  /*3c90*/  FMUL.FTZ R118, R46.reuse, R116 ;  /* 0x000000742e767220 */ /* 0x040fe20000410000 */
[----:B------:R-:W1:Y:S01]  /*3ca0*/  MUFU.EX2 R129, R129 ;  /* 0x0000008100817308 */ /* 0x000e620000000800 */
[----:B--2---:R-:W-:Y:S01]  /*3cb0*/  FMUL.FTZ R114, R89, R22 ;  /* 0x0000001659727220 */ /* 0x004fe20000410000 */
[-C--:B------:R-:W-:Y:S01]  /*3cc0*/  FMUL.FTZ R22, R46, R115.reuse ;  /* 0x000000732e167220 */ /* 0x080fe20000410000 */
[----:B------:R-:W-:Y:S01]  /*3cd0*/  FFMA.FTZ R115, R47, R115, R118 ;  /* 0x000000732f737223 */ /* 0x000fe20000010076 */
[----:B------:R-:W-:Y:S01]  /*3ce0*/  FMUL.FTZ R118, R29, R28 ;  /* 0x0000001c1d767220 */ /* 0x000fe20000410000 */
[----:B------:R-:W-:Y:S01]  /*3cf0*/  FMUL.RZ R143, R3, 0.15915493667125701904 ;  /* 0x3e22f983038f7820 */ /* 0x000fe2000040c000 */
[----:B------:R-:W-:Y:S01]  /*3d00*/  FFMA.FTZ R21, R47, R116, -R22 ;  /* 0x000000742f157223 */ /* 0x000fe20000010816 */
[----:B------:R-:W-:Y:S01]  /*3d10*/  FADD.FTZ R115, R120, R115 ;  /* 0x0000007378737221 */ /* 0x000fe20000010000 */
[----:B------:R2:W3:Y:S02]  /*3d20*/  MUFU.SIN R109, R135 ;  /* 0x00000087006d7308 */ /* 0x0004e40000000400 */
[----:B------:R-:W-:Y:S01]  /*3d30*/  FADD.FTZ R29, R114, R21 ;  /* 0x00000015721d7221 */ /* 0x000fe20000010000 */
[----:B------:R-:W-:Y:S01]  /*3d40*/  FMUL.FTZ R30, R44, R115 ;  /* 0x000000732c1e7220 */ /* 0x000fe20000410000 */
[----:B------:R-:W4:Y:S03]  /*3d50*/  LDS.128 R20, [R100+0x30] ;  /* 0x0000300064147984 */ /* 0x000f260000000c00 */
[----:B------:R-:W-:Y:S01]  /*3d60*/  FFMA.FTZ R30, R45, R29, -R30 ;  /* 0x0000001d2d1e7223 */ /* 0x000fe2000001081e */
[----:B------:R-:W5:Y:S01]  /*3d70*/  MUFU.EX2 R33, R33 ;  /* 0x0000002100217308 */ /* 0x000f620000000800 */
[----:B--2---:R-:W-:Y:S01]  /*3d80*/  FMUL.FTZ R135, R2, R67 ;  /* 0x0000004302877220 */ /* 0x004fe20000410000 */
[C---:B-1----:R-:W-:Y:S01]  /*3d90*/  FMUL.FTZ R103, R129.reuse, R130 ;  /* 0x0000008281677220 */ /* 0x042fe20000410000 */
[----:B------:R-:W-:Y:S01]  /*3da0*/  FMUL.FTZ R102, R129, R102 ;  /* 0x0000006681667220 */ /* 0x000fe20000410000 */
[C---:B0-----:R-:W-:Y:S01]  /*3db0*/  FMUL.FTZ R121, R88.reuse, R24 ;  /* 0x0000001858797220 */ /* 0x041fe20000410000 */
[----:B------:R-:W-:-:S02]  /*3dc0*/  FMUL.FTZ R123, R88, R25 ;  /* 0x00000019587b7220 */ /* 0x000fc40000410000 */
[----:B------:R-:W-:Y:S01]  /*3dd0*/  FMUL.FTZ R24, R102, R50 ;  /* 0x0000003266187220 */ /* 0x000fe20000410000 */
[----:B------:R-:W-:Y:S01]  /*3de0*/  MUFU.COS R126, R136 ;  /* 0x00000088007e7308 */ /* 0x000fe20000000000 */
[----:B------:R-:W-:Y:S01]  /*3df0*/  FADD.FTZ R25, R121, R30 ;  /* 0x0000001e79197221 */ /* 0x000fe20000010000 */
[----:B---3--:R-:W-:Y:S01]  /*3e00*/  FMUL.FTZ R109, R108, R109 ;  /* 0x0000006d6c6d7220 */ /* 0x008fe20000410000 */
[----:B------:R-:W-:-:S05]  /*3e10*/  FFMA.FTZ R24, R103, R51, -R24 ;  /* 0x0000003367187223 */ /* 0x000fca0000010818 */
[----:B------:R-:W0:Y:S01]  /*3e20*/  MUFU.EX2 R135, R135 ;  /* 0x0000008700877308 */ /* 0x000e220000000800 */
[C---:B-----5:R-:W-:Y:S01]  /*3e30*/  FMUL.FTZ R117, R33.reuse, R32 ;  /* 0x0000002021757220 */ /* 0x060fe20000410000 */
[----:B------:R-:W-:Y:S01]  /*3e40*/  FMUL.FTZ R32, R42, R25 ;  /* 0x000000192a207220 */ /* 0x000fe20000410000 */
[----:B------:R-:W-:-:S05]  /*3e50*/  FMUL.FTZ R116, R33, R31 ;  /* 0x0000001f21747220 */ /* 0x000fca0000410000 */
[----:B------:R1:W2:Y:S08]  /*3e60*/  MUFU.EX2 R35, R34 ;  /* 0x0000002200237308 */ /* 0x0002b00000000800 */
[----:B------:R-:W-:Y:S01]  /*3e70*/  MUFU.EX2 R125, R125 ;  /* 0x0000007d007d7308 */ /* 0x000fe20000000800 */
[----:B-1----:R-:W-:Y:S01]  /*3e80*/  FMUL.FTZ R34, R44, R29 ;  /* 0x0000001d2c227220 */ /* 0x002fe20000410000 */
[----:B------:R-:W-:Y:S01]  /*3e90*/  FMUL.FTZ R29, R103, R50 ;  /* 0x00000032671d7220 */ /* 0x000fe20000410000 */
[----:B0-----:R-:W-:Y:S01]  /*3ea0*/  FMUL.FTZ R108, R135, R126 ;  /* 0x0000007e876c7220 */ /* 0x001fe20000410000 */
[----:B----4-:R-:W-:Y:S01]  /*3eb0*/  FMUL.FTZ R129, R86, R21 ;  /* 0x0000001556817220 */ /* 0x010fe20000410000 */
[----:B------:R-:W-:Y:S01]  /*3ec0*/  FFMA.FTZ R34, R45, R115, R34 ;  /* 0x000000732d227223 */ /* 0x000fe20000010022 */
[----:B------:R-:W-:Y:S01]  /*3ed0*/  FFMA.FTZ R29, R102, R51, R29 ;  /* 0x00000033661d7223 */ /* 0x000fe2000001001d */
[----:B------:R-:W-:Y:S01]  /*3ee0*/  FMUL.FTZ R131, R85, R23 ;  /* 0x0000001755837220 */ /* 0x000fe20000410000 */
[----:B------:R-:W0:Y:S01]  /*3ef0*/  MUFU.COS R126, R127 ;  /* 0x0000007f007e7308 */ /* 0x000e220000000000 */
[----:B------:R-:W-:Y:S01]  /*3f00*/  FADD.FTZ R34, R123, R34 ;  /* 0x000000227b227221 */ /* 0x000fe20000010000 */
[C---:B------:R-:W-:Y:S01]  /*3f10*/  FMUL.FTZ R30, R48.reuse, R29 ;  /* 0x0000001d301e7220 */ /* 0x040fe20000410000 */
[----:B--2---:R-:W-:Y:S01]  /*3f20*/  FMUL.FTZ R115, R35, R124 ;  /* 0x0000007c23737220 */ /* 0x004fe20000410000 */
[----:B------:R-:W-:Y:S01]  /*3f30*/  FMUL.FTZ R124, R87, R27 ;  /* 0x0000001b577c7220 */ /* 0x000fe20000410000 */
[----:B------:R-:W-:Y:S01]  /*3f40*/  FFMA.FTZ R31, R43, R34, R32 ;  /* 0x000000222b1f7223 */ /* 0x000fe20000010020 */
[CC--:B------:R-:W-:Y:S01]  /*3f50*/  FFMA.FTZ R30, R49.reuse, R24.reuse, -R30 ;  /* 0x00000018311e7223 */ /* 0x0c0fe2000001081e */
[----:B------:R-:W-:Y:S01]  /*3f60*/  FMUL.FTZ R24, R48, R24 ;  /* 0x0000001830187220 */ /* 0x000fe20000410000 */
[----:B------:R1:W2:Y:S01]  /*3f70*/  MUFU.SIN R28, R127 ;  /* 0x0000007f001c7308 */ /* 0x0002a20000000400 */
[----:B------:R-:W-:Y:S01]  /*3f80*/  FMUL.FTZ R34, R42, R34 ;  /* 0x000000222a227220 */ /* 0x000fe20000410000 */
[----:B------:R-:W-:Y:S01]  /*3f90*/  FADD.FTZ R31, R124, R31 ;  /* 0x0000001f7c1f7221 */ /* 0x000fe20000010000 */
[----:B------:R-:W-:Y:S01]  /*3fa0*/  FFMA.FTZ R29, R49, R29, R24 ;  /* 0x0000001d311d7223 */ /* 0x000fe20000010018 */
[----:B------:R-:W-:Y:S01]  /*3fb0*/  FMUL.FTZ R32, R46, R30 ;  /* 0x0000001e2e207220 */ /* 0x000fe20000410000 */
[----:B------:R-:W-:Y:S01]  /*3fc0*/  FFMA.FTZ R34, R43, R25, -R34 ;  /* 0x000000192b227223 */ /* 0x000fe20000010822 */
[----:B------:R-:W-:Y:S01]  /*3fd0*/  FMUL.FTZ R128, R40, R31 ;  /* 0x0000001f28807220 */ /* 0x000fe20000410000 */
[----:B------:R-:W-:Y:S01]  /*3fe0*/  FMUL.FTZ R122, R35, R122 ;  /* 0x0000007a237a7220 */ /* 0x000fe20000410000 */
[----:B------:R-:W-:Y:S01]  /*3ff0*/  FFMA.FTZ R32, R47, R29, R32 ;  /* 0x0000001d2f207223 */ /* 0x000fe20000010020 */
[----:B-1----:R-:W-:Y:S01]  /*4000*/  FMUL.FTZ R127, R87, R26 ;  /* 0x0000001a577f7220 */ /* 0x002fe20000410000 */
[----:B0-----:R-:W-:Y:S01]  /*4010*/  FMUL.FTZ R126, R125, R126 ;  /* 0x0000007e7d7e7220 */ /* 0x001fe20000410000 */
[----:B------:R-:W0:Y:S01]  /*4020*/  LDS.128 R24, [R100+0x40] ;  /* 0x0000400064187984 */ /* 0x000e220000000c00 */
[----:B------:R-:W1:Y:S01]  /*4030*/  MUFU.SIN R107, R136 ;  /* 0x00000088006b7308 */ /* 0x000e620000000400 */
[----:B------:R-:W-:-:S04]  /*4040*/  FADD.FTZ R34, R127, R34 ;  /* 0x000000227f227221 */ /* 0x000fc80000010000 */
[----:B------:R-:W-:Y:S01]  /*4050*/  FMUL.FTZ R130, R40, R34 ;  /* 0x0000002228827220 */ /* 0x000fe20000410000 */
[----:B--2---:R-:W-:Y:S01]  /*4060*/  FMUL.FTZ R125, R125, R28 ;  /* 0x0000001c7d7d7220 */ /* 0x004fe20000410000 */
[C---:B------:R-:W-:Y:S01]  /*4070*/  FFMA.FTZ R33, R41.reuse, R34, -R128 ;  /* 0x0000002229217223 */ /* 0x040fe20000010880 */
[----:B------:R-:W-:Y:S01]  /*4080*/  FMUL.FTZ R28, R46, R29 ;  /* 0x0000001d2e1c7220 */ /* 0x000fe20000410000 */
[----:B------:R-:W-:Y:S01]  /*4090*/  FFMA.FTZ R130, R41, R31, R130 ;  /* 0x0000001f29827223 */ /* 0x000fe20000010082 */
[----:B------:R-:W-:Y:S01]  /*40a0*/  FMUL.FTZ R128, R86, R20 ;  /* 0x0000001456807220 */ /* 0x000fe20000410000 */
[----:B------:R-:W-:Y:S01]  /*40b0*/  FMUL.FTZ R20, R44, R32 ;  /* 0x000000202c147220 */ /* 0x000fe20000410000 */
[----:B------:R-:W-:Y:S01]  /*40c0*/  FFMA.FTZ R28, R47, R30, -R28 ;  /* 0x0000001e2f1c7223 */ /* 0x000fe2000001081c */
[----:B------:R-:W-:Y:S01]  /*40d0*/  FADD.FTZ R21, R129, R130 ;  /* 0x0000008281157221 */ /* 0x000fe20000010000 */
[----:B------:R-:W-:Y:S01]  /*40e0*/  FADD.FTZ R33, R128, R33 ;  /* 0x0000002180217221 */ /* 0x000fe20000010000 */
[----:B------:R-:W-:Y:S01]  /*40f0*/  FMUL.FTZ R130, R85, R22 ;  /* 0x0000001655827220 */ /* 0x000fe20000410000 */
[-C--:B------:R-:W-:Y:S01]  /*4100*/  FFMA.FTZ R29, R45, R28.reuse, -R20 ;  /* 0x0000001c2d1d7223 */ /* 0x080fe20000010814 */
[C---:B------:R-:W-:Y:S01]  /*4110*/  FMUL.FTZ R20, R38.reuse, R21 ;  /* 0x0000001526147220 */ /* 0x040fe20000410000 */
[----:B------:R-:W-:Y:S01]  /*4120*/  FMUL.FTZ R22, R38, R33 ;  /* 0x0000002126167220 */ /* 0x000fe20000410000 */
[----:B------:R-:W-:Y:S01]  /*4130*/  FMUL.FTZ R28, R44, R28 ;  /* 0x0000001c2c1c7220 */ /* 0x000fe20000410000 */
[----:B------:R-:W-:Y:S01]  /*4140*/  FMUL.FTZ R31, R42, R29 ;  /* 0x0000001d2a1f7220 */ /* 0x000fe20000410000 */
[C---:B------:R-:W-:Y:S01]  /*4150*/  FFMA.FTZ R33, R39.reuse, R33, -R20 ;  /* 0x0000002127217223 */ /* 0x040fe20000010814 */
[----:B------:R-:W-:Y:S01]  /*4160*/  FFMA.FTZ R30, R39, R21, R22 ;  /* 0x00000015271e7223 */ /* 0x000fe20000010016 */
[----:B------:R-:W-:Y:S01]  /*4170*/  FFMA.FTZ R28, R45, R32, R28 ;  /* 0x000000202d1c7223 */ /* 0x000fe2000001001c */
[----:B------:R-:W2:Y:S01]  /*4180*/  LDS.128 R20, [R100+0x50] ;  /* 0x0000500064147984 */ /* 0x000ea20000000c00 */
[----:B------:R-:W-:Y:S01]  /*4190*/  FADD.FTZ R33, R130, R33 ;  /* 0x0000002182217221 */ /* 0x000fe20000010000 */
[----:B------:R-:W-:Y:S01]  /*41a0*/  FADD.FTZ R32, R131, R30 ;  /* 0x0000001e83207221 */ /* 0x000fe20000010000 */
[-C--:B------:R-:W-:Y:S01]  /*41b0*/  FMUL.FTZ R30, R42, R28.reuse ;  /* 0x0000001c2a1e7220 */ /* 0x080fe20000410000 */
[C---:B------:R-:W-:Y:S01]  /*41c0*/  FFMA.FTZ R31, R43.reuse, R28, R31 ;  /* 0x0000001c2b1f7223 */ /* 0x040fe2000001001f */
[C---:B------:R-:W-:Y:S01]  /*41d0*/  FMUL.FTZ R35, R36.reuse, R33 ;  /* 0x0000002124237220 */ /* 0x040fe20000410000 */
[-C--:B------:R-:W-:Y:S01]  /*41e0*/  FMUL.FTZ R34, R36, R32.reuse ;  /* 0x0000002024227220 */ /* 0x080fe20000410000 */
[----:B------:R-:W-:Y:S01]  /*41f0*/  FFMA.FTZ R30, R43, R29, -R30 ;  /* 0x0000001d2b1e7223 */ /* 0x000fe2000001081e */
[C---:B------:R-:W-:Y:S01]  /*4200*/  FMUL.FTZ R28, R40.reuse, R31 ;  /* 0x0000001f281c7220 */ /* 0x040fe20000410000 */
[C---:B------:R-:W-:Y:S01]  /*4210*/  FFMA.FTZ R32, R37.reuse, R32, R35 ;  /* 0x0000002025207223 */ /* 0x040fe20000010023 */
[----:B------:R-:W-:Y:S01]  /*4220*/  FFMA.FTZ R33, R37, R33, -R34 ;  /* 0x0000002125217223 */ /* 0x000fe20000010822 */
[----:B-1----:R-:W-:Y:S01]  /*4230*/  FMUL.FTZ R107, R135, R107 ;  /* 0x0000006b876b7220 */ /* 0x002fe20000410000 */
[-C--:B------:R-:W-:Y:S01]  /*4240*/  FFMA.FTZ R28, R41, R30.reuse, -R28 ;  /* 0x0000001e291c7223 */ /* 0x080fe2000001081c */
[----:B------:R-:W-:Y:S01]  /*4250*/  FMUL.FTZ R30, R40, R30 ;  /* 0x0000001e281e7220 */ /* 0x000fe20000410000 */
[----:B------:R-:W-:Y:S01]  /*4260*/  MUFU.EX2 R145, R145 ;  /* 0x0000009100917308 */ /* 0x000fe20000000800 */
[C---:B0-----:R-:W-:Y:S01]  /*4270*/  FMUL.FTZ R133, R80.reuse, R25 ;  /* 0x0000001950857220 */ /* 0x041fe20000410000 */
[----:B------:R-:W-:Y:S01]  /*4280*/  FMUL.FTZ R132, R80, R24 ;  /* 0x0000001850847220 */ /* 0x000fe20000410000 */
[C---:B------:R-:W-:Y:S01]  /*4290*/  FMUL.FTZ R134, R79.reuse, R26 ;  /* 0x0000001a4f867220 */ /* 0x040fe20000410000 */
[----:B------:R-:W-:Y:S01]  /*42a0*/  FMUL.FTZ R135, R79, R27 ;  /* 0x0000001b4f877220 */ /* 0x000fe20000410000 */
[----:B------:R-:W-:Y:S01]  /*42b0*/  FADD.FTZ R32, R133, R32 ;  /* 0x0000002085207221 */ /* 0x000fe20000010000 */
[----:B------:R-:W-:Y:S01]  /*42c0*/  FADD.FTZ R33, R132, R33 ;  /* 0x0000002184217221 */ /* 0x000fe20000010000 */
[----:B------:R-:W-:Y:S01]  /*42d0*/  FFMA.FTZ R30, R41, R31, R30 ;  /* 0x0000001f291e7223 */ /* 0x000fe2000001001e */
[----:B------:R-:W-:Y:S01]  /*42e0*/  FMUL.FTZ R29, R38, R28 ;  /* 0x0000001c261d7220 */ /* 0x000fe20000410000 */
[C---:B------:R-:W-:Y:S01]  /*42f0*/  FMUL.FTZ R24, R109.reuse, R32 ;  /* 0x000000206d187220 */ /* 0x040fe20000410000 */
[----:B------:R-:W-:-:S03]  /*4300*/  FMUL.FTZ R25, R109, R33 ;  /* 0x000000216d197220 */ /* 0x000fc60000410000 */
[C---:B------:R-:W-:Y:S01]  /*4310*/  FFMA.FTZ R33, R110.reuse, R33, -R24 ;  /* 0x000000216e217223 */ /* 0x040fe20000010818 */
[----:B------:R-:W-:Y:S02]  /*4320*/  FFMA.FTZ R32, R110, R32, R25 ;  /* 0x000000206e207223 */ /* 0x000fe40000010019 */
[----:B------:R-:W0:Y:S01]  /*4330*/  LDS.128 R24, [R100+0x60] ;  /* 0x0000600064187984 */ /* 0x000e220000000c00 */
[----:B------:R-:W-:Y:S01]  /*4340*/  FADD.FTZ R33, R134, R33 ;  /* 0x0000002186217221 */ /* 0x000fe20000010000 */
[----:B------:R-:W-:Y:S01]  /*4350*/  FADD.FTZ R31, R135, R32 ;  /* 0x00000020871f7221 */ /* 0x000fe20000010000 */
[-C--:B------:R-:W-:Y:S01]  /*4360*/  FMUL.FTZ R32, R38, R30.reuse ;  /* 0x0000001e26207220 */ /* 0x080fe20000410000 */
[----:B------:R-:W-:Y:S01]  /*4370*/  FFMA.FTZ R30, R39, R30, R29 ;  /* 0x0000001e271e7223 */ /* 0x000fe2000001001d */
[C---:B------:R-:W-:Y:S01]  /*4380*/  FMUL.FTZ R34, R107.reuse, R33 ;  /* 0x000000216b227220 */ /* 0x040fe20000410000 */
[-C--:B------:R-:W-:Y:S01]  /*4390*/  FMUL.FTZ R35, R107, R31.reuse ;  /* 0x0000001f6b237220 */ /* 0x080fe20000410000 */
[----:B------:R-:W-:Y:S01]  /*43a0*/  FFMA.FTZ R32, R39, R28, -R32 ;  /* 0x0000001c27207223 */ /* 0x000fe20000010820 */
[----:B------:R-:W-:Y:S01]  /*43b0*/  FMUL.FTZ R2, R36, R30 ;  /* 0x0000001e24027220 */ /* 0x000fe20000410000 */
[----:B------:R-:W-:Y:S01]  /*43c0*/  FFMA.FTZ R34, R108, R31, R34 ;  /* 0x0000001f6c227223 */ /* 0x000fe20000010022 */
[----:B--2---:R-:W-:Y:S01]  /*43d0*/  FMUL.FTZ R137, R78, R21 ;  /* 0x000000154e897220 */ /* 0x004fe20000410000 */
[----:B------:R-:W-:Y:S01]  /*43e0*/  FFMA.FTZ R35, R108, R33, -R35 ;  /* 0x000000216c237223 */ /* 0x000fe20000010823 */
[----:B------:R-:W-:Y:S01]  /*43f0*/  FMUL.FTZ R136, R78, R20 ;  /* 0x000000144e887220 */ /* 0x000fe20000410000 */
[----:B------:R-:W-:Y:S01]  /*4400*/  FMUL.FTZ R138, R77, R22 ;  /* 0x000000164d8a7220 */ /* 0x000fe20000410000 */
[----:B------:R-:W-:Y:S01]  /*4410*/  FADD.FTZ R34, R137, R34 ;  /* 0x0000002289227221 */ /* 0x000fe20000010000 */
[----:B------:R-:W-:Y:S01]  /*4420*/  FMUL.FTZ R139, R77, R23 ;  /* 0x000000174d8b7220 */ /* 0x000fe20000410000 */
[----:B------:R-:W-:Y:S01]  /*4430*/  FADD.FTZ R35, R136, R35 ;  /* 0x0000002388237221 */ /* 0x000fe20000010000 */
[----:B------:R-:W-:Y:S01]  /*4440*/  FFMA.FTZ R31, R37, R32, -R2 ;  /* 0x00000020251f7223 */ /* 0x000fe20000010802 */
[----:B------:R-:W-:Y:S01]  /*4450*/  FMUL.FTZ R20, R118, R34 ;  /* 0x0000002276147220 */ /* 0x000fe20000410000 */
[----:B------:R-:W-:Y:S01]  /*4460*/  FMUL.FTZ R32, R36, R32 ;  /* 0x0000002024207220 */ /* 0x000fe20000410000 */
[----:B------:R-:W-:-:S02]  /*4470*/  MOV R28, UR40 ;  /* 0x00000028001c7c02 */ /* 0x000fc40008000f00 */
[-C--:B------:R-:W-:Y:S01]  /*4480*/  FFMA.FTZ R33, R119, R35.reuse, -R20 ;  /* 0x0000002377217223 */ /* 0x080fe20000010814 */
[----:B------:R-:W-:Y:S01]  /*4490*/  FMUL.FTZ R20, R118, R35 ;  /* 0x0000002376147220 */ /* 0x000fe20000410000 */
[----:B------:R-:W-:-:S03]  /*44a0*/  MOV R29, UR18 ;  /* 0x00000012001d7c02 */ /* 0x000fc60008000f00 */
[----:B------:R-:W-:Y:S02]  /*44b0*/  FFMA.FTZ R34, R119, R34, R20 ;  /* 0x0000002277227223 */ /* 0x000fe40000010014 */
[----:B------:R-:W1:Y:S01]  /*44c0*/  LDS.128 R20, [R100+0x70] ;  /* 0x0000700064147984 */ /* 0x000e620000000c00 */
[----:B------:R-:W-:Y:S01]  /*44d0*/  FFMA.FTZ R32, R37, R30, R32 ;  /* 0x0000001e25207223 */ /* 0x000fe20000010020 */
[----:B------:R-:W-:Y:S01]  /*44e0*/  FADD.FTZ R140, R139, R34 ;  /* 0x000000228b8c7221 */ /* 0x000fe20000010000 */
[----:B------:R-:W-:Y:S01]  /*44f0*/  FADD.FTZ R34, R138, R33 ;  /* 0x000000218a227221 */ /* 0x000fe20000010000 */
[CC--:B------:R-:W-:Y:S01]  /*4500*/  FMUL.FTZ R35, R109.reuse, R31.reuse ;  /* 0x0000001f6d237220 */ /* 0x0c0fe20000410000 */
[----:B------:R-:W-:Y:S01]  /*4510*/  FMUL.FTZ R33, R109, R32 ;  /* 0x000000206d217220 */ /* 0x000fe20000410000 */
[C---:B------:R-:W-:Y:S01]  /*4520*/  FMUL.FTZ R142, R116.reuse, R140 ;  /* 0x0000008c748e7220 */ /* 0x040fe20000410000 */
[----:B------:R-:W-:Y:S01]  /*4530*/  FMUL.FTZ R141, R116, R34 ;  /* 0x00000022748d7220 */ /* 0x000fe20000410000 */
[C---:B------:R-:W-:Y:S01]  /*4540*/  FFMA.FTZ R35, R110.reuse, R32, R35 ;  /* 0x000000206e237223 */ /* 0x040fe20000010023 */
[----:B------:R-:W-:Y:S01]  /*4550*/  FFMA.FTZ R33, R110, R31, -R33 ;  /* 0x0000001f6e217223 */ /* 0x000fe20000010821 */
[----:B------:R2:W3:Y:S01]  /*4560*/  LDG.E.64 R2, desc[UR20][R28.64] ;  /* 0x000000141c027981 */ /* 0x0004e2000c1e1b00 */
[C---:B------:R-:W-:Y:S01]  /*4570*/  FFMA.FTZ R32, R117.reuse, R140, R141 ;  /* 0x0000008c75207223 */ /* 0x040fe2000001008d */
[----:B------:R-:W-:Y:S01]  /*4580*/  FFMA.FTZ R31, R117, R34, -R142 ;  /* 0x00000022751f7223 */ /* 0x000fe2000001088e */
[C---:B0-----:R-:W-:Y:S01]  /*4590*/  FMUL.FTZ R140, R76.reuse, R24 ;  /* 0x000000184c8c7220 */ /* 0x041fe20000410000 */
[----:B------:R-:W0:Y:S01]  /*45a0*/  MUFU.COS R30, R143 ;  /* 0x0000008f001e7308 */ /* 0x000e220000000000 */
[----:B------:R-:W-:Y:S01]  /*45b0*/  FMUL.FTZ R141, R76, R25 ;  /* 0x000000194c8d7220 */ /* 0x000fe20000410000 */
[----:B------:R-:W-:Y:S01]  /*45c0*/  FMUL.FTZ R24, R107, R33 ;  /* 0x000000216b187220 */ /* 0x000fe20000410000 */
[----:B------:R-:W-:Y:S01]  /*45d0*/  FADD.FTZ R31, R140, R31 ;  /* 0x0000001f8c1f7221 */ /* 0x000fe20000010000 */
[----:B------:R-:W-:Y:S01]  /*45e0*/  FMUL.FTZ R144, R75, R27 ;  /* 0x0000001b4b907220 */ /* 0x000fe20000410000 */
[----:B------:R-:W-:Y:S01]  /*45f0*/  FADD.FTZ R32, R141, R32 ;  /* 0x000000208d207221 */ /* 0x000fe20000010000 */
[----:B--2---:R-:W-:Y:S01]  /*4600*/  FMUL.FTZ R29, R107, R35 ;  /* 0x000000236b1d7220 */ /* 0x004fe20000410000 */
[C---:B------:R-:W-:Y:S01]  /*4610*/  FMUL.FTZ R146, R122.reuse, R31 ;  /* 0x0000001f7a927220 */ /* 0x040fe20000410000 */
[----:B------:R0:W2:Y:S01]  /*4620*/  MUFU.SIN R28, R143 ;  /* 0x0000008f001c7308 */ /* 0x0000a20000000400 */
[-C--:B------:R-:W-:Y:S01]  /*4630*/  FMUL.FTZ R34, R122, R32.reuse ;  /* 0x000000207a227220 */ /* 0x080fe20000410000 */
[C---:B------:R-:W-:Y:S01]  /*4640*/  FFMA.FTZ R29, R108.reuse, R33, -R29 ;  /* 0x000000216c1d7223 */ /* 0x040fe2000001081d */
[----:B------:R-:W-:Y:S01]  /*4650*/  FFMA.FTZ R25, R115, R32, R146 ;  /* 0x0000002073197223 */ /* 0x000fe20000010092 */
[----:B------:R-:W-:Y:S01]  /*4660*/  FMUL.FTZ R142, R75, R26 ;  /* 0x0000001a4b8e7220 */ /* 0x000fe20000410000 */
[----:B------:R-:W-:Y:S01]  /*4670*/  FFMA.FTZ R24, R108, R35, R24 ;  /* 0x000000236c187223 */ /* 0x000fe20000010018 */
[----:B------:R-:W-:Y:S01]  /*4680*/  FMUL.FTZ R26, R118, R29 ;  /* 0x0000001d761a7220 */ /* 0x000fe20000410000 */
[----:B------:R-:W-:Y:S01]  /*4690*/  FFMA.FTZ R31, R115, R31, -R34 ;  /* 0x0000001f731f7223 */ /* 0x000fe20000010822 */
[----:B------:R-:W-:Y:S01]  /*46a0*/  FADD.FTZ R25, R144, R25 ;  /* 0x0000001990197221 */ /* 0x000fe20000010000 */
[----:B0-----:R-:W-:Y:S01]  /*46b0*/  FMUL.FTZ R143, R145, R30 ;  /* 0x0000001e918f7220 */ /* 0x001fe20000410000 */
[-C--:B------:R-:W-:Y:S01]  /*46c0*/  FFMA.FTZ R26, R119, R24.reuse, R26 ;  /* 0x00000018771a7223 */ /* 0x080fe2000001001a */
[----:B------:R-:W-:Y:S01]  /*46d0*/  FMUL.FTZ R24, R118, R24 ;  /* 0x0000001876187220 */ /* 0x000fe20000410000 */
[----:B------:R-:W-:Y:S01]  /*46e0*/  FADD.FTZ R31, R142, R31 ;  /* 0x0000001f8e1f7221 */ /* 0x000fe20000010000 */
[----:B------:R-:W-:Y:S01]  /*46f0*/  FMUL.FTZ R27, R125, R25 ;  /* 0x000000197d1b7220 */ /* 0x000fe20000410000 */
[----:B------:R-:W-:Y:S01]  /*4700*/  ISETP.GE.AND P1, PT, R54, 0x1, PT ;  /* 0x000000013600780c */ /* 0x000fe20003f26270 */
[----:B------:R-:W-:Y:S01]  /*4710*/  FFMA.FTZ R24, R119, R29, -R24 ;  /* 0x0000001d77187223 */ /* 0x000fe20000010818 */
[----:B------:R-:W-:Y:S01]  /*4720*/  ULEA UR40, UR7, UR17, 0x4 ;  /* 0x0000001107287291 */ /* 0x000fe2000f8e20ff */
[----:B--2---:R-:W-:Y:S01]  /*4730*/  FMUL.FTZ R145, R145, R28 ;  /* 0x0000001c91917220 */ /* 0x004fe20000410000 */
[----:B------:R-:W-:Y:S01]  /*4740*/  FMUL.FTZ R28, R116, R26 ;  /* 0x0000001a741c7220 */ /* 0x000fe20000410000 */
[-C--:B------:R-:W-:Y:S01]  /*4750*/  FFMA.FTZ R27, R126, R31.reuse, -R27 ;  /* 0x0000001f7e1b7223 */ /* 0x080fe2000001081b */
[----:B------:R-:W-:Y:S01]  /*4760*/  FMUL.FTZ R31, R125, R31 ;  /* 0x0000001f7d1f7220 */ /* 0x000fe20000410000 */
[----:B-1----:R-:W-:Y:S01]  /*4770*/  FMUL.FTZ R146, R74, R20 ;  /* 0x000000144a927220 */ /* 0x002fe20000410000 */
[CC--:B------:R-:W-:Y:S01]  /*4780*/  FFMA.FTZ R28, R117.reuse, R24.reuse, -R28 ;  /* 0x00000018751c7223 */ /* 0x0c0fe2000001081c */
[----:B------:R-:W-:Y:S01]  /*4790*/  FMUL.FTZ R24, R116, R24 ;  /* 0x0000001874187220 */ /* 0x000fe20000410000 */
[----:B------:R-:W-:Y:S01]  /*47a0*/  FFMA.FTZ R20, R126, R25, R31 ;  /* 0x000000197e147223 */ /* 0x000fe2000001001f */
[----:B------:R-:W-:Y:S01]  /*47b0*/  FMUL.FTZ R147, R74, R21 ;  /* 0x000000154a937220 */ /* 0x000fe20000410000 */
[----:B------:R-:W-:Y:S01]  /*47c0*/  FADD.FTZ R30, R146, R27 ;  /* 0x0000001b921e7221 */ /* 0x000fe20000010000 */
[----:B------:R-:W-:Y:S01]  /*47d0*/  FFMA.FTZ R24, R117, R26, R24 ;  /* 0x0000001a75187223 */ /* 0x000fe20000010018 */
[----:B------:R-:W-:Y:S01]  /*47e0*/  FMUL.FTZ R148, R73, R22 ;  /* 0x0000001649947220 */ /* 0x000fe20000410000 */
[----:B------:R-:W-:Y:S01]  /*47f0*/  FADD.FTZ R22, R147, R20 ;  /* 0x0000001493167221 */ /* 0x000fe20000010000 */
[----:B------:R-:W-:Y:S01]  /*4800*/  FMUL.FTZ R26, R145, R30 ;  /* 0x0000001e911a7220 */ /* 0x000fe20000410000 */
[C---:B------:R-:W-:Y:S01]  /*4810*/  FMUL.FTZ R20, R122.reuse, R28 ;  /* 0x0000001c7a147220 */ /* 0x040fe20000410000 */
[----:B------:R-:W-:Y:S01]  /*4820*/  FMUL.FTZ R149, R73, R23 ;  /* 0x0000001749957220 */ /* 0x000fe20000410000 */
[-C--:B------:R-:W-:Y:S01]  /*4830*/  FMUL.FTZ R21, R145, R22.reuse ;  /* 0x0000001691157220 */ /* 0x080fe20000410000 */
[----:B------:R-:W-:Y:S01]  /*4840*/  FFMA.FTZ R26, R143, R22, R26 ;  /* 0x000000168f1a7223 */ /* 0x000fe2000001001a */
[-C--:B------:R-:W-:Y:S01]  /*4850*/  FFMA.FTZ R20, R115, R24.reuse, R20 ;  /* 0x0000001873147223 */ /* 0x080fe20000010014 */
[----:B------:R-:W-:Y:S01]  /*4860*/  FMUL.FTZ R24, R122, R24 ;  /* 0x000000187a187220 */ /* 0x000fe20000410000 */
[----:B------:R-:W-:Y:S01]  /*4870*/  FFMA.FTZ R151, R143, R30, -R21 ;  /* 0x0000001e8f977223 */ /* 0x000fe20000010815 */
[----:B------:R-:W-:Y:S01]  /*4880*/  FADD.FTZ R150, R149, R26 ;  /* 0x0000001a95967221 */ /* 0x000fe20000010000 */
[----:B------:R-:W-:Y:S01]  /*4890*/  FMUL.FTZ R21, R125, R20 ;  /* 0x000000147d157220 */ /* 0x000fe20000410000 */
[----:B------:R-:W-:Y:S01]  /*48a0*/  FFMA.FTZ R24, R115, R28, -R24 ;  /* 0x0000001c73187223 */ /* 0x000fe20000010818 */
[----:B------:R-:W-:Y:S01]  /*48b0*/  FADD.FTZ R151, R148, R151 ;  /* 0x0000009794977221 */ /* 0x000fe20000010000 */
[----:B------:R-:W0:Y:S01]  /*48c0*/  S2UR UR18, SR_CgaCtaId ;  /* 0x00000000001279c3 */ /* 0x000e220000008800 */
[----:B------:R-:W1:Y:S01]  /*48d0*/  SHFL.UP PT, R25, R150, 0x1, RZ ;  /* 0x0420000096197989 */ /* 0x000e6200000e00ff */
[CC--:B------:R-:W-:Y:S01]  /*48e0*/  FFMA.FTZ R22, R126.reuse, R24.reuse, -R21 ;  /* 0x000000187e167223 */ /* 0x0c0fe20000010815 */
[----:B------:R-:W-:Y:S01]  /*48f0*/  FMUL.FTZ R21, R125, R24 ;  /* 0x000000187d157220 */ /* 0x000fe20000410000 */
[----:B------:R-:W-:Y:S01]  /*4900*/  UMOV UR17, 0x400 ;  /* 0x0000040000117882 */ /* 0x000fe20000000000 */
[----:B------:R-:W2:Y:S01]  /*4910*/  SHFL.UP PT, R23, R151, 0x1, RZ ;  /* 0x0420000097177989 */ /* 0x000ea200000e00ff */
[----:B------:R-:W-:Y:S01]  /*4920*/  FMUL.FTZ R152, R145, R22 ;  /* 0x0000001691987220 */ /* 0x000fe20000410000 */
[----:B------:R-:W-:Y:S01]  /*4930*/  FFMA.FTZ R20, R126, R20, R21 ;  /* 0x000000147e147223 */ /* 0x000fe20000010015 */
[----:B------:R-:W-:Y:S01]  /*4940*/  ISETP.GE.U32.AND P2, PT, R0, 0x20, PT ;  /* 0x000000200000780c */ /* 0x000fe20003f46070 */
[----:B------:R-:W-:Y:S01]  /*4950*/  BSSY.RECONVERGENT B0, `(.L_x_1181) ;  /* 0x0000091000007945 */ /* 0x000fe20003800200 */
[----:B------:R-:W-:Y:S01]  /*4960*/  SHF.R.U32.HI R154, RZ, 0x5, R0 ;  /* 0x00000005ff9a7819 */ /* 0x000fe20000011600 */
[-C--:B------:R-:W-:Y:S01]  /*4970*/  FFMA.FTZ R152, R143, R20.reuse, R152 ;  /* 0x000000148f987223 */ /* 0x080fe20000010098 */
[----:B------:R-:W-:-:S04]  /*4980*/  FMUL.FTZ R153, R145, R20 ;  /* 0x0000001491997220 */ /* 0x000fc80000410000 */
[----:B------:R-:W-:Y:S01]  /*4990*/  FFMA.FTZ R153, R143, R22, -R153 ;  /* 0x000000168f997223 */ /* 0x000fe20000010899 */
[----:B------:R-:W4:Y:S04]  /*49a0*/  SHFL.UP PT, R21, R152, 0x1, RZ ;  /* 0x0420000098157989 */ /* 0x000f2800000e00ff */
[----:B------:R-:W5:Y:S01]  /*49b0*/  SHFL.UP PT, R20, R153, 0x1, RZ ;  /* 0x0420000099147989 */ /* 0x000f6200000e00ff */
[----:B0-----:R-:W-:Y:S01]  /*49c0*/  ULEA UR17, UR18, UR17, 0x18 ;  /* 0x0000001112117291 */ /* 0x001fe2000f8ec0ff */
[-C--:B-1----:R-:W-:Y:S01]  /*49d0*/  FMUL.FTZ R27, R153, R25.reuse ;  /* 0x00000019991b7220 */ /* 0x082fe20000410000 */
[----:B------:R-:W-:-:S03]  /*49e0*/  FMUL.FTZ R22, R152, R25 ;  /* 0x0000001998167220 */ /* 0x000fc60000410000 */
[-C--:B--2---:R-:W-:Y:S01]  /*49f0*/  FFMA.FTZ R27, R152, R23.reuse, R27 ;  /* 0x00000017981b7223 */ /* 0x084fe2000001001b */
[----:B------:R-:W-:-:S03]  /*4a00*/  FFMA.FTZ R22, R153, R23, -R22 ;  /* 0x0000001799167223 */ /* 0x000fc60000010816 */
[----:B------:R-:W-:Y:S01]  /*4a10*/  @P1 FADD.FTZ R150, R150, R27 ;  /* 0x0000001b96961221 */ /* 0x000fe20000010000 */
[----:B------:R-:W-:-:S04]  /*4a20*/  @P1 FADD.FTZ R151, R151, R22 ;  /* 0x0000001697971221 */ /* 0x000fc80000010000 */
[----:B------:R-:W0:Y:S01]  /*4a30*/  SHFL.UP PT, R25, R150, 0x2, RZ ;  /* 0x0440000096197989 */ /* 0x000e2200000e00ff */
[----:B----4-:R-:W-:-:S03]  /*4a40*/  FMUL.FTZ R23, R153, R21 ;  /* 0x0000001599177220 */ /* 0x010fc60000410000 */
[----:B------:R-:W1:Y:S01]  /*4a50*/  SHFL.UP PT, R24, R151, 0x2, RZ ;  /* 0x0440000097187989 */ /* 0x000e6200000e00ff */
[C---:B------:R-:W-:Y:S01]  /*4a60*/  FMUL.FTZ R22, R152.reuse, R21 ;  /* 0x0000001598167220 */ /* 0x040fe20000410000 */
[----:B-----5:R-:W-:-:S03]  /*4a70*/  @P1 FFMA.FTZ R152, R152, R20, R23 ;  /* 0x0000001498981223 */ /* 0x020fc60000010017 */
        /* <DEDUP_REMOVED lines=44> */
[----:B------:R-:W-:Y:S01]  /*4d40*/  ISETP.NE.AND P1, PT, R54, 0x1f, PT ;  /* 0x0000001f3600780c */ /* 0x000fe20003f25270 */
[----:B------:R-:W0:Y:S04]  /*4d50*/  SHFL.UP PT, R23, R150, 0x10, RZ ;  /* 0x0600000096177989 */ /* 0x000e2800000e00ff */
        /* <DEDUP_REMOVED lines=16> */
[----:B------:R-:W-:Y:S04]  /*4e60*/  @P0 LDS.128 R20, [UR40+0x2140] ;  /* 0x00214028ff140984 */ /* 0x000fe80008000c00 */
[----:B------:R-:W-:Y:S01]  /*4e70*/  @!P1 STS.128 [R52+0x2100], R24 ;  /* 0x0021001834009388 */ /* 0x000fe20000000c00 */
[----:B------:R-:W-:Y:S01]  /*4e80*/  BAR.SYNC.DEFER_BLOCKING 0x0 ;  /* 0x0000000000007b1d */ /* 0x000fe20000010000 */
[----:B------:R-:W-:-:S04]  /*4e90*/  ISETP.GE.AND P1, PT, R54, 0x10, PT ;  /* 0x000000103600780c */ /* 0x000fc80003f26270 */
[----:B------:R-:W-:Y:S02]  /*4ea0*/  FSEL R153, R153, R24, !P1 ;  /* 0x0000001899997208 */ /* 0x000fe40004800000 */
[----:B------:R-:W-:Y:S02]  /*4eb0*/  FSEL R152, R152, R25, !P1 ;  /* 0x0000001998987208 */ /* 0x000fe40004800000 */
[----:B------:R-:W-:Y:S01]  /*4ec0*/  FSEL R151, R151, R26, !P1 ;  /* 0x0000001a97977208 */ /* 0x000fe20004800000 */
[----:B------:R-:W-:Y:S01]  /*4ed0*/  SHFL.UP PT, R24, R153, 0x1, RZ ;  /* 0x0420000099187989 */ /* 0x000fe200000e00ff */
[----:B------:R-:W-:Y:S02]  /*4ee0*/  FSEL R150, R150, R27, !P1 ;  /* 0x0000001b96967208 */ /* 0x000fe40004800000 */
[----:B------:R-:W-:Y:S01]  /*4ef0*/  ISETP.NE.AND P1, PT, R154, 0x1, PT ;  /* 0x000000019a00780c */ /* 0x000fe20003f25270 */
[----:B------:R-:W-:Y:S04]  /*4f00*/  SHFL.UP PT, R25, R152, 0x1, RZ ;  /* 0x0420000098197989 */ /* 0x000fe800000e00ff */
[----:B------:R-:W-:Y:S04]  /*4f10*/  SHFL.UP PT, R26, R151, 0x1, RZ ;  /* 0x04200000971a7989 */ /* 0x000fe800000e00ff */
[----:B------:R-:W-:Y:S04]  /*4f20*/  SHFL.UP PT, R27, R150, 0x1, RZ ;  /* 0x04200000961b7989 */ /* 0x000fe800000e00ff */
[----:B------:R-:W0:Y:S04]  /*4f30*/  LDS.128 R28, [UR17+0x2100] ;  /* 0x00210011ff1c7984 */ /* 0x000e280008000c00 */
[----:B------:R-:W1:Y:S01]  /*4f40*/  LDS.128 R32, [UR17+0x2110] ;  /* 0x00211011ff207984 */ /* 0x000e620008000c00 */
[----:B---3--:R-:W-:-:S02]  /*4f50*/  R2UR UR44, R3 ;  /* 0x00000000032c72ca */ /* 0x008fc400000e0000 */
        /* <DEDUP_REMOVED lines=15> */
[----:B------:R-:W-:Y:S06]  /*5050*/  @!P2 BRA `(.L_x_1182) ;  /* 0x000000000040a947 */ /* 0x000fec0003800000 */
        /* <DEDUP_REMOVED lines=16> */
.L_x_1182:
        /* <DEDUP_REMOVED lines=16> */
.L_x_1183:
[----:B------:R-:W-:Y:S05]  /*5260*/  BSYNC.RECONVERGENT B0 ;  /* 0x0000000000007941 */ /* 0x000fea0003800200 */
.L_x_1181:
        /* <DEDUP_REMOVED lines=118> */
.L_x_1185:
[----:B------:R-:W-:Y:S05]  /*59d0*/  BSYNC.RECONVERGENT B0 ;  /* 0x0000000000007941 */ /* 0x000fea0003800200 */
.L_x_1184:
[----:B------:R-:W-:Y:S01]  /*59e0*/  UIADD3 UR7, UPT, UPT, UR7, 0x1, URZ ;  /* 0x0000000107077890 */ /* 0x000fe2000fffe0ff */
[----:B0-----:R-:W-:Y:S01]  /*59f0*/  FMUL.FTZ R3, R120, UR44 ;  /* 0x0000002c78037c20 */ /* 0x001fe20008410000 */
[----:B------:R-:W-:Y:S01]  /*5a00*/  FMUL.FTZ R2, R123, UR44 ;  /* 0x0000002c7b027c20 */ /* 0x000fe20008410000 */
[----:B------:R-:W-:Y:S01]  /*5a10*/  FMUL.FTZ R105, R105, UR44 ;  /* 0x0000002c69697c20 */ /* 0x000fe20008410000 */
[----:B------:R-:W-:Y:S01]  /*5a20*/  UISETP.GE.AND UP0, UPT, UR7, UR45, UPT ;  /* 0x0000002d0700728c */ /* 0x000fe2000bf06270 */
        /* <DEDUP_REMOVED lines=46> */
.L_x_1180:
        /* <DEDUP_REMOVED lines=15> */
[----:B------:R4:W-:Y:S04]  /*5e00*/  STS.128 [R56], R4 ;  /* 0x0000000438007388 */ /* 0x0009e80000000c00 */
[----:B------:R-:W-:Y:S01]  /*5e10*/  STS.128 [R56+0x10], R8 ;  /* 0x0000100838007388 */ /* 0x000fe20000000c00 */
[----:B0-----:R-:W-:Y:S01]  /*5e20*/  IMAD.WIDE.U32 R2, R36, UR23, R2 ;  /* 0x0000001724027c25 */ /* 0x001fe2000f8e0002 */
[----:B-1----:R-:W-:Y:S02]  /*5e30*/  UISETP.GE.AND UP0, UPT, UR6, UR7, UPT ;  /* 0x000000070600728c */ /* 0x002fe4000bf06270 */
[----:B------:R-:W-:Y:S01]  /*5e40*/  STS.128 [R56+0x20], R12 ;  /* 0x0000200c38007388 */ /* 0x000fe20000000c00 */
[----:B------:R-:W-:-:S03]  /*5e50*/  IMAD R3, R37, UR23, R3 ;  /* 0x0000001725037c24 */ /* 0x000fc6000f8e0203 */
[----:B------:R-:W-:Y:S01]  /*5e60*/  STS.128 [R56+0x30], R16 ;  /* 0x0000301038007388 */ /* 0x000fe20000000c00 */
[----:B------:R-:W-:-:S03]  /*5e70*/  NOP ;  /* 0x0000000000007918 */ /* 0x000fc60000000000 */
[----:B------:R-:W0:Y:S01]  /*5e80*/  LDS.128 R20, [R55] ;  /* 0x0000000037147984 */ /* 0x000e220000000c00 */
[----:B--2---:R-:W-:Y:S01]  /*5e90*/  IMAD.WIDE.U32 R2, R38, UR22, R2 ;  /* 0x0000001626027c25 */ /* 0x004fe2000f8e0002 */
[----:B----4-:R-:W-:Y:S02]  /*5ea0*/  SHF.L.U32 R5, R0, 0x2, RZ ;  /* 0x0000000200057819 */ /* 0x010fe400000006ff */
[----:B------:R-:W1:Y:S01]  /*5eb0*/  LDS.128 R24, [R55+0x200] ;  /* 0x0002000037187984 */ /* 0x000e620000000c00 */
[----:B------:R-:W-:Y:S01]  /*5ec0*/  IMAD R3, R39, UR22, R3 ;  /* 0x0000001627037c24 */ /* 0x000fe2000f8e0203 */
[C---:B---3--:R-:W-:Y:S02]  /*5ed0*/  LEA R4, P0, R2.reuse, R40, 0x2 ;  /* 0x0000002802047211 */ /* 0x048fe400078010ff */
[----:B------:R-:W2:Y:S01]  /*5ee0*/  LDS.128 R28, [R55+0x400] ;  /* 0x00040000371c7984 */ /* 0x000ea20000000c00 */
[----:B------:R-:W-:Y:S02]  /*5ef0*/  LOP3.LUT R7, R5, 0xf80, RZ, 0xc0, !PT ;  /* 0x00000f8005077812 */ /* 0x000fe400078ec0ff */
[----:B------:R-:W-:Y:S01]  /*5f00*/  LEA.HI.X R5, R2, R41, R3, 0x2, P0 ;  /* 0x0000002902057211 */ /* 0x000fe200000f1403 */
[----:B------:R-:W3:Y:S01]  /*5f10*/  LDS.128 R32, [R55+0x600] ;  /* 0x0006000037207984 */ /* 0x000ee20000000c00 */
[----:B------:R-:W-:-:S05]  /*5f20*/  LOP3.LUT R3, R7, 0x1f, R0, 0xf8, !PT ;  /* 0x0000001f07037812 */ /* 0x000fca00078ef800 */
[----:B------:R-:W-:-:S05]  /*5f30*/  IMAD.WIDE.U32 R2, R3, 0x10, R4 ;  /* 0x0000001003027825 */ /* 0x000fca00078e0004 */
[----:B0-----:R0:W-:Y:S04]  /*5f40*/  STG.E.128 desc[UR20][R2.64], R20 ;  /* 0x0000001402007986 */ /* 0x0011e8000c101d14 */
[----:B-1----:R0:W-:Y:S04]  /*5f50*/  STG.E.128 desc[UR20][R2.64+0x200], R24 ;  /* 0x0002001802007986 */ /* 0x0021e8000c101d14 */
[----:B--2---:R0:W-:Y:S04]  /*5f60*/  STG.E.128 desc[UR20][R2.64+0x400], R28 ;  /* 0x0004001c02007986 */ /* 0x0041e8000c101d14 */
[----:B---3--:R0:W-:Y:S01]  /*5f70*/  STG.E.128 desc[UR20][R2.64+0x600], R32 ;  /* 0x0006002002007986 */ /* 0x0081e2000c101d14 */
[----:B------:R-:W-:Y:S05]  /*5f80*/  BRA.U !UP0, `(.L_x_1187) ;  /* 0xffffffa508e47547 */ /* 0x000fea000b83ffff */
[----:B------:R-:W-:Y:S05]  /*5f90*/  EXIT ;  /* 0x000000000000794d */ /* 0x000fea0003800000 */
.L_x_1188:
        /* <DEDUP_REMOVED lines=14> */
.L_x_4972:


//--------------------- .text._Z25selective_scan_fwd_kernelI32Selective_Scan_fwd_kernel_traitsILi64ELi16ELi1ELb1ELb1ELb0ELb1EfN3c107complexIfEEEEv13SSMParamsBase --------------------------
	.section	.text._Z25selective_scan_fwd_kernelI32Selective_Scan_fwd_kernel_traitsILi64ELi16ELi1ELb1ELb1ELb0ELb1EfN3c107complexIfEEEEv13SSMParamsBase,"ax",@progbits
	.align	128
        .global         _Z25selective_scan_fwd_kernelI32Selective_Scan_fwd_kernel_traitsILi64ELi16ELi1ELb1ELb1ELb0ELb1EfN3c107complexIfEEEEv13SSMParamsBase
        .type           _Z25selective_scan_fwd_kernelI32Selective_Scan_fwd_kernel_traitsILi64ELi16ELi1ELb1ELb1ELb0ELb1EfN3c107complexIfEEEEv13SSMParamsBase,@function
        .size           _Z25selective_scan_fwd_kernelI32Selective_Scan_fwd_kernel_traitsILi64ELi16ELi1ELb1ELb1ELb0ELb1EfN3c107complexIfEEEEv13SSMParamsBase,(.L_x_4973 - _Z25selective_scan_fwd_kernelI32Selective_Scan_fwd_kernel_traitsILi64ELi16ELi1ELb1ELb1ELb0ELb1EfN3c107complexIfEEEEv13SSMParamsBase)
        .other          _Z25selective_scan_fwd_kernelI32Selective_Scan_fwd_kernel_traitsILi64ELi16ELi1ELb1ELb1ELb0ELb1EfN3c107complexIfEEEEv13SSMParamsBase,@"STO_CUDA_ENTRY STV_DEFAULT"
_Z25selective_scan_fwd_kernelI32Selective_Scan_fwd_kernel_traitsILi64ELi16ELi1ELb1ELb1ELb0ELb1EfN3c107complexIfEEEEv13SSMParamsBase:
.text._Z25selective_scan_fwd_kernelI32Selective_Scan_fwd_kernel_traitsILi64ELi16ELi1ELb1ELb1ELb0ELb1EfN3c107complexIfEEEEv13SSMParamsBase:
[----:B------:R-:W-:Y:S01]  /*0000*/  LDC R1, c[0x0][0x37c] ;  /* 0x0000df00ff017b82 */ /* 0x000fe20000000800 */
[----:B------:R-:W0:Y:S07]  /*0010*/  LDCU UR36, c[0x0][0x398] ;  /* 0x00007300ff2477ac */ /* 0x000e2e0008000800 */
[----:B------:R-:W1:Y:S01]  /*0020*/  S2UR UR21, SR_CTAID.Y ;  /* 0x00000000001579c3 */ /* 0x000e620000002600 */
[----:B------:R-:W-:Y:S01]  /*0030*/  HFMA2 R0, -RZ, RZ, 0, 0 ;  /* 0x00000000ff007431 */ /* 0x000fe200000001ff */
[----:B------:R-:W-:Y:S01]  /*0040*/  MOV R52, RZ ;  /* 0x000000ff00347202 */ /* 0x000fe20000000f00 */
[----:B------:R-:W2:Y:S01]  /*0050*/  LDCU.64 UR4, c[0x0][0x458] ;  /* 0x00008b00ff0477ac */ /* 0x000ea20008000a00 */
[----:B------:R-:W3:Y:S01]  /*0060*/  LDCU.64 UR22, c[0x0][0x358] ;  /* 0x00006b00ff1677ac */ /* 0x000ee20008000a00 */
[----:B------:R-:W4:Y:S03]  /*0070*/  LDCU.64 UR6, c[0x0][0x470] ;  /* 0x00008e00ff0677ac */ /* 0x000f260008000a00 */
[----:B------:R-:W3:Y:S01]  /*0080*/  S2UR UR24, SR_CTAID.X ;  /* 0x00000000001879c3 */ /* 0x000ee20000002500 */
[----:B------:R-:W3:Y:S01]  /*0090*/  LDCU UR34, c[0x0][0x394] ;  /* 0x00007280ff2277ac */ /* 0x000ee20008000800 */
[----:B0-----:R-:W-:Y:S01]  /*00a0*/  MOV R6, UR36 ;  /* 0x0000002400067c02 */ /* 0x001fe20008000f00 */
[----:B------:R-:W0:Y:S03]  /*00b0*/  LDCU.128 UR28, c[0x0][0x3f0] ;  /* 0x00007e00ff1c77ac */ /* 0x000e260008000c00 */
[----:B------:R-:W-:Y:S01]  /*00c0*/  IABS R9, R6 ;  /* 0x0000000600097213 */ /* 0x000fe20000000000 */
[----:B--2---:R-:W-:-:S03]  /*00d0*/  UISETP.NE.U32.AND UP0, UPT, UR4, URZ, UPT ;  /* 0x000000ff0400728c */ /* 0x004fc6000bf05070 */
[----:B------:R-:W2:Y:S01]  /*00e0*/  I2F.RP R8, R9 ;  /* 0x0000000900087306 */ /* 0x000ea20000209400 */
[----:B------:R-:W0:Y:S01]  /*00f0*/  LDCU.64 UR12, c[0x0][0x3b0] ;  /* 0x00007600ff0c77ac */ /* 0x000e220008000a00 */
[----:B------:R-:W-:Y:S02]  /*0100*/  UISETP.NE.AND.EX UP0, UPT, UR5, URZ, UPT, UP0 ;  /* 0x000000ff0500728c */ /* 0x000fe4000bf05300 */
[----:B----4-:R-:W-:Y:S01]  /*0110*/  UISETP.NE.U32.AND UP1, UPT, UR6, URZ, UPT ;  /* 0x000000ff0600728c */ /* 0x010fe2000bf25070 */
[----:B------:R-:W4:Y:S03]  /*0120*/  LDCU UR35, c[0x0][0x38c] ;  /* 0x00007180ff2377ac */ /* 0x000f260008000800 */
[----:B------:R-:W-:Y:S01]  /*0130*/  PLOP3.LUT P0, PT, PT, PT, UP0, 0x80, 0x8 ;  /* 0x000000000008781c */ /* 0x000fe20003f0f008 */
[----:B------:R-:W-:Y:S01]  /*0140*/  UISETP.NE.AND.EX UP1, UPT, UR7, URZ, UPT, UP1 ;  /* 0x000000ff0700728c */ /* 0x000fe2000bf25310 */
[----:B--2---:R-:W2:Y:S03]  /*0150*/  MUFU.RCP R8, R8 ;  /* 0x0000000800087308 */ /* 0x004ea60000001000 */
[----:B-1----:R-:W-:Y:S01]  /*0160*/  @UP0 ULEA UR4, UP2, UR21, UR4, 0x2 ;  /* 0x0000000415040291 */ /* 0x002fe2000f8410ff */
[----:B------:R-:W1:Y:S01]  /*0170*/  LDCU.64 UR32, c[0x0][0x3c8] ;  /* 0x00007900ff2077ac */ /* 0x000e620008000a00 */
[----:B------:R-:W-:-:S02]  /*0180*/  PLOP3.LUT P1, PT, PT, PT, UP1, 0x80, 0x8 ;  /* 0x000000000008781c */ /* 0x000fc40003f2f018 */
[----:B------:R-:W-:Y:S02]  /*0190*/  @UP0 ULEA.HI.X UR5, UR21, UR5, URZ, 0x2, UP2 ;  /* 0x0000000515050291 */ /* 0x000fe400090f14ff */
[----:B------:R-:W-:Y:S01]  /*01a0*/  MOV R2, UR4 ;  /* 0x0000000400027c02 */ /* 0x000fe20008000f00 */
[----:B------:R-:W-:-:S03]  /*01b0*/  @UP1 ULEA UR6, UP3, UR21, UR6, 0x2 ;  /* 0x0000000615061291 */ /* 0x000fc6000f8610ff */
[----:B------:R-:W-:Y:S01]  /*01c0*/  MOV R3, UR5 ;  /* 0x0000000500037c02 */ /* 0x000fe20008000f00 */
[----:B------:R-:W-:Y:S02]  /*01d0*/  @UP1 ULEA.HI.X UR7, UR21, UR7, URZ, 0x2, UP3 ;  /* 0x0000000715071291 */ /* 0x000fe400098f14ff */
[----:B------:R-:W-:Y:S02]  /*01e0*/  MOV R4, UR6 ;  /* 0x0000000600047c02 */ /* 0x000fe40008000f00 */
[----:B--2---:R-:W-:Y:S01]  /*01f0*/  IADD3 R6, PT, PT, R8, 0xffffffe, RZ ;  /* 0x0ffffffe08067810 */ /* 0x004fe20007ffe0ff */
[----:B---3--:R2:W5:Y:S01]  /*0200*/  @P0 LDG.E R0, desc[UR22][R2.64] ;  /* 0x0000001602000981 */ /* 0x008562000c1e1900 */
[----:B------:R-:W-:Y:S02]  /*0210*/  MOV R5, UR7 ;  /* 0x0000000700057c02 */ /* 0x000fe40008000f00 */
[----:B------:R3:W0:Y:S01]  /*0220*/  F2I.FTZ.U32.TRUNC.NTZ R7, R6 ;  /* 0x0000000600077305 */ /* 0x000622000021f000 */
[----:B------:R-:W-:-:S02]  /*0230*/  UISETP.GE.AND UP1, UPT, UR34, 0x1, UPT ;  /* 0x000000012200788c */ /* 0x000fc4000bf26270 */
[----:B------:R0:W5:Y:S01]  /*0240*/  @P1 LDG.E R52, desc[UR22][R4.64] ;  /* 0x0000001604341981 */ /* 0x000162000c1e1900 */
[----:B---3--:R-:W-:Y:S01]  /*0250*/  HFMA2 R6, -RZ, RZ, 0, 0 ;  /* 0x00000000ff067431 */ /* 0x008fe200000001ff */
[----:B0-----:R-:W-:-:S04]  /*0260*/  R2UR UR5, R7 ;  /* 0x00000000070572ca */ /* 0x001fc800000e0000 */
[----:B------:R-:W-:Y:S02]  /*0270*/  R2UR UR4, R6 ;  /* 0x00000000060472ca */ /* 0x000fe400000e0000 */
[----:B--2---:R-:W-:-:S05]  /*0280*/  IADD3 R2, PT, PT, RZ, -R7, RZ ;  /* 0x80000007ff027210 */ /* 0x004fca0007ffe0ff */
[----:B------:R-:W-:Y:S01]  /*0290*/  IMAD R3, R2, R9, RZ ;  /* 0x0000000902037224 */ /* 0x000fe200078e02ff */
[----:B------:R-:W-:-:S05]  /*02a0*/  IABS R2, UR21 ;  /* 0x0000001500027c13 */ /* 0x000fca0008000000 */
[----:B------:R-:W-:Y:S01]  /*02b0*/  IMAD.HI.U32 R3, R7, R3, UR4 ;  /* 0x0000000407037e27 */ /* 0x000fe2000f8e0003 */
[----:B------:R-:W-:Y:S01]  /*02c0*/  R2UR UR10, R2 ;  /* 0x00000000020a72ca */ /* 0x000fe200000e0000 */
[----:B------:R-:W0:Y:S03]  /*02d0*/  LDCU.128 UR4, c[0x0][0x400] ;  /* 0x00008000ff0477ac */ /* 0x000e260008000c00 */
        /* <DEDUP_REMOVED lines=8> */
[----:B------:R-:W-:Y:S02]  /*0360*/  UIMAD.WIDE.U32 UR8, UR24, UR28, URZ ;  /* 0x0000001c180872a5 */ /* 0x000fe4000f8e00ff */
[----:B0-----:R-:W-:Y:S02]  /*0370*/  UIMAD.WIDE.U32 UR10, UR24, UR4, URZ ;  /* 0x00000004180a72a5 */ /* 0x001fe4000f8e00ff */
[----:B------:R-:W-:Y:S02]  /*0380*/  UIMAD UR9, UR24, UR29, UR9 ;  /* 0x0000001d180972a4 */ /* 0x000fe4000f8e0209 */
[----:B------:R-:W-:-:S06]  /*0390*/  UIMAD UR11, UR24, UR5, UR11 ;  /* 0x00000005180b72a4 */ /* 0x000fcc000f8e020b */
[-C--:B------:R-:W-:Y:S01]  /*03a0*/  @!P0 IADD3 R2, PT, PT, R2, -R9.reuse, RZ ;  /* 0x8000000902028210 */ /* 0x080fe20007ffe0ff */
[----:B------:R-:W-:Y:S01]  /*03b0*/  UIMAD.WIDE.U32 UR14, UR21, UR30, UR8 ;  /* 0x0000001e150e72a5 */ /* 0x000fe2000f8e0008 */
[----:B------:R-:W-:Y:S01]  /*03c0*/  PLOP3.LUT P0, PT, PT, PT, UP1, 0x80, 0x8 ;  /* 0x000000000008781c */ /* 0x000fe20003f0f018 */
[----:B------:R-:W-:Y:S01]  /*03d0*/  UIMAD.WIDE.U32 UR18, UR24, UR12, URZ ;  /* 0x0000000c181272a5 */ /* 0x000fe2000f8e00ff */
[----:B------:R-:W-:Y:S01]  /*03e0*/  ISETP.GE.U32.AND P1, PT, R2, R9, PT ;  /* 0x000000090200720c */ /* 0x000fe20003f26070 */
[----:B------:R-:W-:Y:S02]  /*03f0*/  UIMAD.WIDE.U32 UR16, UR21, UR6, UR10 ;  /* 0x00000006151072a5 */ /* 0x000fe4000f8e000a */
[----:B------:R-:W-:Y:S02]  /*0400*/  ULOP3.LUT UR6, UR21, UR36, URZ, 0x3c, !UPT ;  /* 0x0000002415067292 */ /* 0x000fe4000f8e3cff */
[----:B------:R-:W-:Y:S02]  /*0410*/  @!UP0 UIADD3 UR20, UPT, UPT, UR20, 0x1, URZ ;  /* 0x0000000114148890 */ /* 0x000fe4000fffe0ff */
[----:B------:R-:W-:-:S02]  /*0420*/  UIMAD UR28, UR21, UR31, UR15 ;  /* 0x0000001f151c72a4 */ /* 0x000fc4000f8e020f */
[----:B------:R-:W-:Y:S02]  /*0430*/  UIMAD UR26, UR21, UR7, UR17 ;  /* 0x00000007151a72a4 */ /* 0x000fe4000f8e0211 */
[----:B------:R-:W-:Y:S01]  /*0440*/  UIMAD UR25, UR24, UR13, UR19 ;  /* 0x0000000d181972a4 */ /* 0x000fe2000f8e0213 */
[----:B------:R-:W0:Y:S01]  /*0450*/  LDCU UR29, c[0x0][0x384] ;  /* 0x00007080ff1d77ac */ /* 0x000e220008000800 */
[----:B------:R-:W2:Y:S01]  /*0460*/  LDCU.64 UR4, c[0x0][0x448] ;  /* 0x00008900ff0477ac */ /* 0x000ea20008000a00 */
[----:B------:R-:W3:Y:S01]  /*0470*/  LDCU.128 UR8, c[0x0][0x460] ;  /* 0x00008c00ff0877ac */ /* 0x000ee20008000c00 */
[----:B------:R-:W-:Y:S01]  /*0480*/  UISETP.GE.AND UP1, UPT, UR6, URZ, UPT ;  /* 0x000000ff0600728c */ /* 0x000fe2000bf26270 */
[----:B------:R-:W-:Y:S01]  /*0490*/  VOTEU.ANY UP0, P1 ;  /* 0x0000000000ff7886 */ /* 0x000fe20000800100 */
[----:B01234-:R-:W-:Y:S09]  /*04a0*/  @!P0 EXIT ;  /* 0x000000000000894d */ /* 0x01fff20003800000 */
[----:B------:R-:W0:Y:S01]  /*04b0*/  S2R R53, SR_TID.X ;  /* 0x0000000000357919 */ /* 0x000e220000002100 */
[----:B------:R-:W-:Y:S01]  /*04c0*/  @UP0 UIADD3 UR20, UPT, UPT, UR20, 0x1, URZ ;  /* 0x0000000114140890 */ /* 0x000fe2000fffe0ff */
[----:B------:R-:W1:Y:S01]  /*04d0*/  S2UR UR17, SR_CgaCtaId ;  /* 0x00000000001179c3 */ /* 0x000e620000008800 */
[----:B------:R-:W-:Y:S02]  /*04e0*/  UISETP.NE.AND UP0, UPT, UR36, URZ, UPT ;  /* 0x000000ff2400728c */ /* 0x000fe4000bf05270 */
[----:B------:R-:W-:Y:S02]  /*04f0*/  @!UP1 UIADD3 UR20, UPT, UPT, -UR20, URZ, URZ ;  /* 0x000000ff14149290 */ /* 0x000fe4000fffe1ff */
[----:B------:R-:W-:Y:S01]  /*0500*/  ULEA UR27, UP1, UR14, UR8, 0x2 ;  /* 0x000000080e1b7291 */ /* 0x000fe2000f8210ff */
[----:B------:R-:W2:Y:S01]  /*0510*/  LDCU.64 UR30, c[0x0][0x3a0] ;  /* 0x00007400ff1e77ac */ /* 0x000ea20008000a00 */
[----:B------:R-:W3:Y:S05]  /*0520*/  LDCU.64 UR12, c[0x0][0x3d8] ;  /* 0x00007b00ff0c77ac */ /* 0x000eea0008000a00 */
[----:B------:R-:W-:-:S02]  /*0530*/  @!UP0 ULOP3.LUT UR20, URZ, UR36, URZ, 0x33, !UPT ;  /* 0x00000024ff148292 */ /* 0x000fc4000f8e33ff */
[----:B------:R-:W-:Y:S02]  /*0540*/  ULEA.HI.X UR28, UR14, UR9, UR28, 0x2, UP1 ;  /* 0x000000090e1c7291 */ /* 0x000fe400088f141c */
[----:B------:R-:W-:Y:S01]  /*0550*/  USHF.R.S32.HI UR8, URZ, 0x1f, UR20 ;  /* 0x0000001fff087899 */ /* 0x000fe20008011414 */
[----:B------:R-:W-:Y:S01]  /*0560*/  UMOV UR14, UR18 ;  /* 0x00000012000e7c82 */ /* 0x000fe20008000000 */
[----:B------:R-:W-:Y:S02]  /*0570*/  UMOV UR15, UR25 ;  /* 0x00000019000f7c82 */ /* 0x000fe40008000000 */
[----:B------:R-:W-:Y:S02]  /*0580*/  UIMAD UR8, UR8, UR32, URZ ;  /* 0x00000020080872a4 */ /* 0x000fe4000f8e02ff */
[----:B------:R-:W-:Y:S02]  /*0590*/  UIMAD.WIDE.U32 UR14, UR20, UR32, UR14 ;  /* 0x00000020140e72a5 */ /* 0x000fe4000f8e000e */
[----:B------:R-:W-:-:S02]  /*05a0*/  UIMAD UR25, UR20, UR33, UR8 ;  /* 0x00000021141972a4 */ /* 0x000fc4000f8e0208 */
[----:B------:R-:W-:Y:S01]  /*05b0*/  ULEA UR20, UP0, UR14, UR4, 0x2 ;  /* 0x000000040e147291 */ /* 0x000fe2000f8010ff */
[----:B0-----:R-:W-:Y:S01]  /*05c0*/  SHF.L.U32 R2, R53, 0x3, RZ ;  /* 0x0000000335027819 */ /* 0x001fe200000006ff */
[----:B------:R-:W-:Y:S01]  /*05d0*/  UIADD3 UR25, UPT, UPT, UR15, UR25, URZ ;  /* 0x000000190f197290 */ /* 0x000fe2000fffe0ff */
[--C-:B------:R-:W-:Y:S01]  /*05e0*/  SHF.R.U32.HI R54, RZ, 0x5, R53.reuse ;  /* 0x00000005ff367819 */ /* 0x100fe20000011635 */
[----:B------:R-:W-:Y:S01]  /*05f0*/  UMOV UR4, 0x400 ;  /* 0x0000040000047882 */ /* 0x000fe20000000000 */
[----:B------:R-:W-:Y:S01]  /*0600*/  ULEA UR19, UP2, UR16, UR10, 0x2 ;  /* 0x0000000a10137291 */ /* 0x000fe2000f8410ff */
[----:B------:R-:W-:Y:S01]  /*0610*/  LOP3.LUT R2, R2, 0x1f00, RZ, 0xc0, !PT ;  /* 0x00001f0002027812 */ /* 0x000fe200078ec0ff */
[----:B------:R-:W-:Y:S02]  /*0620*/  ULEA.HI.X UR25, UR14, UR5, UR25, 0x2, UP0 ;  /* 0x000000050e197291 */ /* 0x000fe400080f1419 */
[----:B-1----:R-:W-:Y:S01]  /*0630*/  ULEA UR5, UR17, UR4, 0x18 ;  /* 0x0000000411057291 */ /* 0x002fe2000f8ec0ff */
[----:B------:R-:W-:Y:S01]  /*0640*/  LOP3.LUT R55, R2, 0x1f, R53, 0xf8, !PT ;  /* 0x0000001f02377812 */ /* 0x000fe200078ef835 */
[----:B------:R-:W-:-:S02]  /*0650*/  UIMAD UR10, UR24, UR29, UR21 ;  /* 0x0000001d180a72a4 */ /* 0x000fc4000f8e0215 */
[----:B--2---:R-:W-:Y:S02]  /*0660*/  UIMAD.WIDE.U32 UR6, UR21, UR30, URZ ;  /* 0x0000001e150672a5 */ /* 0x004fe4000f8e00ff */
[----:B---3--:R-:W-:Y:S01]  /*0670*/  UIMAD.WIDE.U32 UR8, UR21, UR12, URZ ;  /* 0x0000000c150872a5 */ /* 0x008fe2000f8e00ff */
[----:B------:R-:W-:Y:S01]  /*0680*/  LEA R54, R54, UR5, 0x4 ;  /* 0x0000000536367c11 */ /* 0x000fe2000f8e20ff */
[----:B------:R-:W-:Y:S02]  /*0690*/  UIMAD UR10, UR10, UR34, URZ ;  /* 0x000000220a0a72a4 */ /* 0x000fe4000f8e02ff */
[----:B------:R-:W-:Y:S02]  /*06a0*/  ULEA.HI.X UR16, UR16, UR11, UR26, 0x2, UP2 ;  /* 0x0000000b10107291 */ /* 0x000fe400090f141a */
[----:B------:R-:W-:Y:S02]  /*06b0*/  UIMAD UR11, UR21, UR31, UR7 ;  /* 0x0000001f150b72a4 */ /* 0x000fe4000f8e0207 */
[----:B------:R-:W-:-:S02]  /*06c0*/  UIMAD UR13, UR21, UR13, UR9 ;  /* 0x0000000d150d72a4 */ /* 0x000fc4000f8e0209 */
[----:B------:R-:W-:Y:S01]  /*06d0*/  UIMAD UR10, UR10, UR35, URZ ;  /* 0x000000230a0a72a4 */ /* 0x000fe2000f8e02ff */
[----:B------:R-:W-:Y:S01]  /*06e0*/  UMOV UR12, UR27 ;  /* 0x0000001b000c7c82 */ /* 0x000fe20008000000 */
[----:B------:R-:W-:Y:S01]  /*06f0*/  UMOV UR14, UR19 ;  /* 0x00000013000e7c82 */ /* 0x000fe20008000000 */
[----:B------:R-:W-:Y:S01]  /*0700*/  UMOV UR4, URZ ;  /* 0x000000ff00047c82 */ /* 0x000fe20008000000 */
[----:B------:R-:W-:-:S08]  /*0710*/  UMOV UR15, UR28 ;  /* 0x0000001c000f7c82 */ /* 0x000fd00008000000 */
.L_x_1228:
[----:B------:R-:W-:Y:S01]  /*0720*/  BAR.SYNC.DEFER_BLOCKING 0x0 ;  /* 0x0000000000007b1d */ /* 0x000fe20000010000 */
[----:B------:R-:W-:Y:S02]  /*0730*/  SHF.L.U32 R3, R53, 0x2, RZ ;  /* 0x0000000235037819 */ /* 0x000fe400000006ff */
[----:B------:R-:W-:Y:S02]  /*0740*/  MOV R4, UR12 ;  /* 0x0000000c00047c02 */ /* 0x000fe40008000f00 */
[----:B------:R-:W-:Y:S02]  /*0750*/  LOP3.LUT R3, R3, 0xf80, RZ, 0xc0, !PT ;  /* 0x00000f8003037812 */ /* 0x000fe400078ec0ff */
[----:B------:R-:W-:Y:S02]  /*0760*/  MOV R5, UR15 ;  /* 0x0000000f00057c02 */ /* 0x000fe40008000f00 */
[----:B------:R-:W-:-:S05]  /*0770*/  LOP3.LUT R19, R3, 0x1f, R53, 0xf8, !PT ;  /* 0x0000001f03137812 */ /* 0x000fca00078ef835 */
[----:B------:R-:W-:-:S05]  /*0780*/  IMAD.WIDE.U32 R4, R19, 0x10, R4 ;  /* 0x0000001013047825 */ /* 0x000fca00078e0004 */
[----:B------:R-:W2:Y:S04]  /*0790*/  LDG.E.128 R8, desc[UR22][R4.64] ;  /* 0x0000001604087981 */ /* 0x000ea8000c1e1d00 */
[----:B------:R-:W3:Y:S04]  /*07a0*/  LDG.E.128 R12, desc[UR22][R4.64+0x200] ;  /* 0x00020016040c7981 */ /* 0x000ee8000c1e1d00 */
[----:B0-----:R-:W4:Y:S04]  /*07b0*/  LDG.E.128 R36, desc[UR22][R4.64+0x400] ;  /* 0x0004001604247981 */ /* 0x001f28000c1e1d00 */
        /* <DEDUP_REMOVED lines=26> */
[----:B-1----:R-:W4:Y:S01]  /*0960*/  LDG.E.128 R40, desc[UR22][R16.64+0x600] ;  /* 0x0006001610287981 */ /* 0x002f22000c1e1d00 */
        /* <DEDUP_REMOVED lines=57> */
.L_x_1190:
[----:B------:R-:W-:Y:S05]  /*0d00*/  BSYNC.RECONVERGENT B0 ;  /* 0x0000000000007941 */ /* 0x000fea0003800200 */
.L_x_1189:
        /* <DEDUP_REMOVED lines=34> */
.L_x_1192:
[----:B------:R-:W-:Y:S05]  /*0f30*/  BSYNC.RECONVERGENT B0 ;  /* 0x0000000000007941 */ /* 0x000fea0003800200 */
.L_x_1191:
        /* <DEDUP_REMOVED lines=36> */
.L_x_1194:
[----:B------:R-:W-:Y:S05]  /*1180*/  BSYNC.RECONVERGENT B0 ;  /* 0x0000000000007941 */ /* 0x000fea0003800200 */
.L_x_1193:
        /* <DEDUP_REMOVED lines=34> */
.L_x_1196:
[----:B------:R-:W-:Y:S05]  /*13b0*/  BSYNC.RECONVERGENT B0 ;  /* 0x0000000000007941 */ /* 0x000fea0003800200 */
.L_x_1195:
        /* <DEDUP_REMOVED lines=36> */
.L_x_1198:
[----:B------:R-:W-:Y:S05]  /*1600*/  BSYNC.RECONVERGENT B0 ;  /* 0x0000000000007941 */ /* 0x000fea0003800200 */
.L_x_1197:
        /* <DEDUP_REMOVED lines=34> */
.L_x_1200:
[----:B------:R-:W-:Y:S05]  /*1830*/  BSYNC.RECONVERGENT B0 ;  /* 0x0000000000007941 */ /* 0x000fea0003800200 */
.L_x_1199:
        /* <DEDUP_REMOVED lines=36> */
.L_x_1202:
[----:B------:R-:W-:Y:S05]  /*1a80*/  BSYNC.RECONVERGENT B0 ;  /* 0x0000000000007941 */ /* 0x000fea0003800200 */
.L_x_1201:
        /* <DEDUP_REMOVED lines=34> */
.L_x_1204:
[----:B------:R-:W-:Y:S05]  /*1cb0*/  BSYNC.RECONVERGENT B0 ;  /* 0x0000000000007941 */ /* 0x000fea0003800200 */
.L_x_1203:
        /* <DEDUP_REMOVED lines=36> */
.L_x_1206:
[----:B------:R-:W-:Y:S05]  /*1f00*/  BSYNC.RECONVERGENT B0 ;  /* 0x0000000000007941 */ /* 0x000fea0003800200 */
.L_x_1205:
        /* <DEDUP_REMOVED lines=34> */
.L_x_1208:
[----:B------:R-:W-:Y:S05]  /*2130*/  BSYNC.RECONVERGENT B0 ;  /* 0x0000000000007941 */ /* 0x000fea0003800200 */
.L_x_1207:
        /* <DEDUP_REMOVED lines=39> */
.L_x_1210:
[----:B------:R-:W-:Y:S05]  /*23b0*/  BSYNC.RECONVERGENT B0 ;  /* 0x0000000000007941 */ /* 0x000fea0003800200 */
.L_x_1209:
        /* <DEDUP_REMOVED lines=32> */
.L_x_1212:
[----:B------:R-:W-:Y:S05]  /*25c0*/  BSYNC.RECONVERGENT B0 ;  /* 0x0000000000007941 */ /* 0x000fea0003800200 */
.L_x_1211:
        /* <DEDUP_REMOVED lines=32> */
.L_x_1214:
[----:B------:R-:W-:Y:S05]  /*27d0*/  BSYNC.RECONVERGENT B0 ;  /* 0x0000000000007941 */ /* 0x000fea0003800200 */
.L_x_1213:
        /* <DEDUP_REMOVED lines=32> */
.L_x_1216:
[----:B------:R-:W-:Y:S05]  /*29e0*/  BSYNC.RECONVERGENT B0 ;  /* 0x0000000000007941 */ /* 0x000fea0003800200 */
.L_x_1215:
        /* <DEDUP_REMOVED lines=32> */
.L_x_1218:
[----:B------:R-:W-:Y:S05]  /*2bf0*/  BSYNC.RECONVERGENT B0 ;  /* 0x0000000000007941 */ /* 0x000fea0003800200 */
.L_x_1217:
        /* <DEDUP_REMOVED lines=32> */
.L_x_1220:
[----:B------:R-:W-:Y:S05]  /*2e00*/  BSYNC.RECONVERGENT B0 ;  /* 0x0000000000007941 */ /* 0x000fea0003800200 */
.L_x_1219:
        /* <DEDUP_REMOVED lines=70> */
[----:B------:R-:W-:Y:S02]  /*3270*/  LEA R94, R26, UR5, 0x4 ;  /* 0x000000051a5e7c11 */ /* 0x000fe4000f8e20ff */
[----:B------:R-:W-:Y:S02]  /*3280*/  LEA R93, R28, UR5, 0x4 ;  /* 0x000000051c5d7c11 */ /* 0x000fe4000f8e20ff */
[----:B------:R-:W-:Y:S01]  /*3290*/  LEA R92, R30, UR5, 0x4 ;  /* 0x000000051e5c7c11 */ /* 0x000fe2000f8e20ff */
[----:B-123--:R-:W-:-:S06]  /*32a0*/  UMOV UR5, URZ ;  /* 0x000000ff00057c82 */ /* 0x00efcc0008000000 */
.L_x_1227:
        /* <DEDUP_REMOVED lines=8> */
[----:B------:R-:W-:-:S04]  /*3330*/  UIMAD.WIDE.U32 UR18, UR5, UR26, URZ ;  /* 0x0000001a051272a5 */ /* 0x000fc8000f8e00ff */
[----:B------:R-:W-:Y:S01]  /*3340*/  UIMAD UR17, UR5, UR27, UR19 ;  /* 0x0000001b051172a4 */ /* 0x000fe2000f8e0213 */
[----:B------:R-:W2:Y:S01]  /*3350*/  LDG.E.64 R2, desc[UR22][R2.64] ;  /* 0x0000001602027981 */ /* 0x000ea2000c1e1b00 */
        /* <DEDUP_REMOVED lines=19> */
[----:B--2---:R-:W-:-:S04]  /*3490*/  FMUL.FTZ R102, R3, R57 ;  /* 0x0000003903667220 */ /* 0x004fc80000410000 */
[----:B------:R-:W-:Y:S01]  /*34a0*/  FMUL.RZ R108, R102, 0.15915493667125701904 ;  /* 0x3e22f983666c7820 */ /* 0x000fe2000040c000 */
[----:B------:R-:W-:Y:S01]  /*34b0*/  FMUL.FTZ R102, R2, 1.4426950216293334961 ;  /* 0x3fb8aa3b02667820 */ /* 0x000fe20000410000 */
[C---:B------:R-:W-:Y:S02]  /*34c0*/  FMUL.FTZ R2, R3.reuse, R58 ;  /* 0x0000003a03027220 */ /* 0x040fe40000410000 */
[----:B------:R-:W-:Y:S01]  /*34d0*/  MUFU.SIN R105, R108 ;  /* 0x0000006c00697308 */ /* 0x000fe20000000400 */
[----:B------:R-:W-:Y:S01]  /*34e0*/  FMUL.FTZ R110, R102, R64 ;  /* 0x00000040666e7220 */ /* 0x000fe20000410000 */
[----:B------:R-:W-:Y:S01]  /*34f0*/  FMUL.RZ R109, R2, 0.15915493667125701904 ;  /* 0x3e22f983026d7820 */ /* 0x000fe2000040c000 */
[C---:B------:R-:W-:Y:S01]  /*3500*/  FMUL.FTZ R2, R3.reuse, R59 ;  /* 0x0000003b03027220 */ /* 0x040fe20000410000 */
[C---:B------:R-:W-:Y:S01]  /*3510*/  FMUL.FTZ R133, R102.reuse, R58 ;  /* 0x0000003a66857220 */ /* 0x040fe20000410000 */
[C---:B------:R-:W-:Y:S01]  /*3520*/  FMUL.FTZ R117, R102.reuse, R65 ;  /* 0x0000004166757220 */ /* 0x040fe20000410000 */
[----:B------:R-:W-:Y:S01]  /*3530*/  FMUL.FTZ R104, R102, R57 ;  /* 0x0000003966687220 */ /* 0x000fe20000410000 */
[----:B-1----:R-:W-:Y:S01]  /*3540*/  FMUL.RZ R106, R2, 0.15915493667125701904 ;  /* 0x3e22f983026a7820 */ /* 0x002fe2000040c000 */
[C---:B------:R-:W-:Y:S01]  /*3550*/  FMUL.FTZ R2, R3.reuse, R60 ;  /* 0x0000003c03027220 */ /* 0x040fe20000410000 */
[----:B------:R0:W-:Y:S01]  /*3560*/  MUFU.COS R131, R108 ;  /* 0x0000006c00837308 */ /* 0x0001e20000000000 */
[C---:B------:R-:W-:Y:S01]  /*3570*/  FMUL.FTZ R114, R102.reuse, R66 ;  /* 0x0000004266727220 */ /* 0x040fe20000410000 */
[----:B------:R-:W-:Y:S01]  /*3580*/  FMUL.FTZ R135, R102, R59 ;  /* 0x0000003b66877220 */ /* 0x000fe20000410000 */
[----:B------:R-:W-:Y:S01]  /*3590*/  FMUL.RZ R107, R2, 0.15915493667125701904 ;  /* 0x3e22f983026b7820 */ /* 0x000fe2000040c000 */
[----:B---3--:R1:W-:Y:S01]  /*35a0*/  STS.128 [R100], R20 ;  /* 0x0000001464007388 */ /* 0x0083e20000000c00 */
[C---:B------:R-:W-:Y:S01]  /*35b0*/  FMUL.FTZ R2, R3.reuse, R61 ;  /* 0x0000003d03027220 */ /* 0x040fe20000410000 */
[C---:B------:R-:W-:Y:S01]  /*35c0*/  FMUL.FTZ R119, R102.reuse, R63 ;  /* 0x0000003f66777220 */ /* 0x040fe20000410000 */
[----:B------:R-:W-:Y:S01]  /*35d0*/  FMUL.FTZ R129, R102, R60 ;  /* 0x0000003c66817220 */ /* 0x000fe20000410000 */
[----:B-----5:R-:W-:Y:S01]  /*35e0*/  STS.128 [R98+0x200], R24 ;  /* 0x0002001862007388 */ /* 0x020fe20000000c00 */
[----:B------:R-:W-:Y:S01]  /*35f0*/  MUFU.SIN R127, R106 ;  /* 0x0000006a007f7308 */ /* 0x000fe20000000400 */
[----:B0-----:R-:W-:Y:S01]  /*3600*/  FMUL.RZ R108, R2, 0.15915493667125701904 ;  /* 0x3e22f983026c7820 */ /* 0x001fe2000040c000 */
[CC--:B------:R-:W-:Y:S01]  /*3610*/  FMUL.FTZ R2, R3.reuse, R62.reuse ;  /* 0x0000003e03027220 */ /* 0x0c0fe20000410000 */
[----:B------:R0:W-:Y:S01]  /*3620*/  STS.128 [R97+0x400], R28 ;  /* 0x0004001c61007388 */ /* 0x0001e20000000c00 */
[C---:B------:R-:W-:Y:S01]  /*3630*/  FMUL.FTZ R125, R102.reuse, R61 ;  /* 0x0000003d667d7220 */ /* 0x040fe20000410000 */
[C---:B------:R-:W-:Y:S01]  /*3640*/  FMUL.FTZ R124, R102.reuse, R62 ;  /* 0x0000003e667c7220 */ /* 0x040fe20000410000 */
[C---:B------:R-:W-:Y:S01]  /*3650*/  FMUL.FTZ R145, R102.reuse, R72 ;  /* 0x0000004866917220 */ /* 0x040fe20000410000 */
[----:B------:R2:W-:Y:S01]  /*3660*/  STS.128 [R96+0x600], R32 ;  /* 0x0006002060007388 */ /* 0x0005e20000000c00 */
[----:B------:R3:W-:Y:S03]  /*3670*/  MUFU.COS R134, R106 ;  /* 0x0000006a00867308 */ /* 0x0007e60000000000 */
[----:B------:R-:W-:Y:S01]  /*3680*/  STS.128 [R95+0x800], R36 ;  /* 0x000800245f007388 */ /* 0x000fe20000000c00 */
[----:B-1----:R-:W-:Y:S01]  /*3690*/  FMUL.FTZ R20, R102, R68 ;  /* 0x0000004466147220 */ /* 0x002fe20000410000 */
[----:B------:R-:W-:-:S02]  /*36a0*/  FMUL.FTZ R21, R3, R69 ;  /* 0x0000004503157220 */ /* 0x000fc40000410000 */
[----:B------:R1:W-:Y:S01]  /*36b0*/  STS.128 [R94+0xa00], R40 ;  /* 0x000a00285e007388 */ /* 0x0003e20000000c00 */
[----:B------:R-:W-:Y:S01]  /*36c0*/  MUFU.SIN R126, R107 ;  /* 0x0000006b007e7308 */ /* 0x000fe20000000400 */
[C---:B---3--:R-:W-:Y:S02]  /*36d0*/  FMUL.FTZ R106, R3.reuse, R64 ;  /* 0x00000040036a7220 */ /* 0x048fe40000410000 */
[----:B------:R-:W-:Y:S01]  /*36e0*/  STS.128 [R93+0xc00], R44 ;  /* 0x000c002c5d007388 */ /* 0x000fe20000000c00 */
[C---:B0-----:R-:W-:Y:S01]  /*36f0*/  FMUL.FTZ R31, R3.reuse, R70 ;  /* 0x00000046031f7220 */ /* 0x041fe20000410000 */
[----:B------:R-:W-:Y:S01]  /*3700*/  FMUL.RZ R113, R106, 0.15915493667125701904 ;  /* 0x3e22f9836a717820 */ /* 0x000fe2000040c000 */
[----:B------:R-:W-:Y:S01]  /*3710*/  FMUL.FTZ R106, R3, R65 ;  /* 0x00000041036a7220 */ /* 0x000fe20000410000 */
[----:B------:R-:W-:Y:S01]  /*3720*/  STS.128 [R92+0xe00], R48 ;  /* 0x000e00305c007388 */ /* 0x000fe20000000c00 */
[----:B------:R-:W-:-:S03]  /*3730*/  NOP ;  /* 0x0000000000007918 */ /* 0x000fc60000000000 */
[----:B------:R-:W0:Y:S01]  /*3740*/  LDS.128 R24, [R99] ;  /* 0x0000000063187984 */ /* 0x000e220000000c00 */
[----:B------:R-:W-:Y:S01]  /*3750*/  FMUL.RZ R121, R106, 0.15915493667125701904 ;  /* 0x3e22f9836a797820 */ /* 0x000fe2000040c000 */
[----:B------:R3:W-:Y:S01]  /*3760*/  MUFU.EX2 R30, R20 ;  /* 0x00000014001e7308 */ /* 0x0007e20000000800 */
[----:B--2---:R-:W-:Y:S01]  /*3770*/  FMUL.RZ R32, R21, 0.15915493667125701904 ;  /* 0x3e22f98315207820 */ /* 0x004fe2000040c000 */
[----:B------:R-:W-:Y:S01]  /*3780*/  FMUL.FTZ R106, R3, R66 ;  /* 0x00000042036a7220 */ /* 0x000fe20000410000 */
[----:B------:R-:W-:-:S03]  /*3790*/  FMUL.RZ R35, R31, 0.15915493667125701904 ;  /* 0x3e22f9831f237820 */ /* 0x000fc6000040c000 */
[----:B------:R-:W-:Y:S01]  /*37a0*/  FMUL.RZ R136, R106, 0.15915493667125701904 ;  /* 0x3e22f9836a887820 */ /* 0x000fe2000040c000 */
[C---:B------:R-:W-:Y:S01]  /*37b0*/  FMUL.FTZ R106, R3.reuse, R67 ;  /* 0x00000043036a7220 */ /* 0x040fe20000410000 */
[----:B------:R-:W-:Y:S01]  /*37c0*/  MUFU.COS R130, R107 ;  /* 0x0000006b00827308 */ /* 0x000fe20000000000 */
[----:B---3--:R-:W2:Y:S02]  /*37d0*/  LDS.128 R20, [R99+0x10] ;  /* 0x0000100063147984 */ /* 0x008ea40000000c00 */
[----:B------:R-:W-:Y:S01]  /*37e0*/  FMUL.RZ R137, R106, 0.15915493667125701904 ;  /* 0x3e22f9836a897820 */ /* 0x000fe2000040c000 */
[----:B------:R-:W-:-:S04]  /*37f0*/  FMUL.FTZ R106, R3, R68 ;  /* 0x00000044036a7220 */ /* 0x000fc80000410000 */
[----:B------:R-:W-:Y:S08]  /*3800*/  MUFU.SIN R118, R108 ;  /* 0x0000006c00767308 */ /* 0x000ff00000000400 */
[----:B------:R-:W-:Y:S08]  /*3810*/  MUFU.COS R128, R108 ;  /* 0x0000006c00807308 */ /* 0x000ff00000000000 */
[----:B------:R-:W-:Y:S08]  /*3820*/  MUFU.SIN R107, R113 ;  /* 0x00000071006b7308 */ /* 0x000ff00000000400 */
[----:B------:R-:W1:Y:S08]  /*3830*/  MUFU.EX2 R110, R110 ;  /* 0x0000006e006e7308 */ /* 0x000e700000000800 */
[----:B------:R-:W-:Y:S08]  /*3840*/  MUFU.SIN R103, R109 ;  /* 0x0000006d00677308 */ /* 0x000ff00000000400 */
[----:B------:R3:W-:Y:S01]  /*3850*/  MUFU.COS R132, R109 ;  /* 0x0000006d00847308 */ /* 0x0007e20000000000 */
[----:B-1----:R-:W-:Y:S01]  /*3860*/  FMUL.FTZ R40, R110, R107 ;  /* 0x0000006b6e287220 */ /* 0x002fe20000410000 */
[----:B0-----:R-:W-:-:S06]  /*3870*/  FMUL.FTZ R107, R101, R24 ;  /* 0x00000018656b7220 */ /* 0x001fcc0000410000 */
[----:B------:R-:W0:Y:S01]  /*3880*/  MUFU.EX2 R133, R133 ;  /* 0x0000008500857308 */ /* 0x000e220000000800 */
[----:B---3--:R-:W-:Y:S01]  /*3890*/  FMUL.RZ R109, R2, 0.15915493667125701904 ;  /* 0x3e22f983026d7820 */ /* 0x008fe2000040c000 */
[----:B------:R-:W-:-:S04]  /*38a0*/  FMUL.FTZ R2, R3, R63 ;  /* 0x0000003f03027220 */ /* 0x000fc80000410000 */
[----:B------:R-:W-:Y:S02]  /*38b0*/  FMUL.RZ R112, R2, 0.15915493667125701904 ;  /* 0x3e22f98302707820 */ /* 0x000fe4000040c000 */
[----:B------:R-:W-:Y:S08]  /*38c0*/  MUFU.SIN R108, R121 ;  /* 0x00000079006c7308 */ /* 0x000ff00000000400 */
[----:B------:R-:W1:Y:S01]  /*38d0*/  MUFU.EX2 R117, R117 ;  /* 0x0000007500757308 */ /* 0x000e620000000800 */
[----:B0-----:R-:W-:-:S07]  /*38e0*/  FMUL.FTZ R103, R133, R103 ;  /* 0x0000006785677220 */ /* 0x001fce0000410000 */
[----:B------:R-:W0:Y:S08]  /*38f0*/  MUFU.EX2 R104, R104 ;  /* 0x0000006800687308 */ /* 0x000e300000000800 */
[----:B------:R-:W-:Y:S01]  /*3900*/  MUFU.SIN R111, R109 ;  /* 0x0000006d006f7308 */ /* 0x000fe20000000400 */
[----:B-1----:R-:W-:Y:S01]  /*3910*/  FMUL.FTZ R38, R117, R108 ;  /* 0x0000006c75267220 */ /* 0x002fe20000410000 */
[----:B------:R-:W-:Y:S01]  /*3920*/  FMUL.FTZ R108, R101, R25 ;  /* 0x00000019656c7220 */ /* 0x000fe20000410000 */
[----:B------:R-:W-:-:S05]  /*3930*/  FMUL.FTZ R25, R107, R103 ;  /* 0x000000676b197220 */ /* 0x000fca0000410000 */
[----:B------:R-:W-:Y:S01]  /*3940*/  MUFU.COS R122, R109 ;  /* 0x0000006d007a7308 */ /* 0x000fe20000000000 */
[----:B0-----:R-:W-:-:S07]  /*3950*/  FMUL.FTZ R105, R104, R105 ;  /* 0x0000006968697220 */ /* 0x001fce0000410000 */
[----:B------:R-:W-:Y:S08]  /*3960*/  MUFU.SIN R109, R136 ;  /* 0x00000088006d7308 */ /* 0x000ff00000000400 */
[----:B------:R0:W-:Y:S08]  /*3970*/  MUFU.COS R123, R136 ;  /* 0x00000088007b7308 */ /* 0x0001f00000000000 */
[----:B------:R-:W1:Y:S01]  /*3980*/  MUFU.EX2 R114, R114 ;  /* 0x0000007200727308 */ /* 0x000e620000000800 */
[----:B0-----:R-:W-:Y:S01]  /*3990*/  FMUL.RZ R136, R106, 0.15915493667125701904 ;  /* 0x3e22f9836a887820 */ /* 0x001fe2000040c000 */
[----:B------:R-:W-:Y:S01]  /*39a0*/  FMUL.FTZ R106, R104, R131 ;  /* 0x00000083686a7220 */ /* 0x000fe20000410000 */
[----:B------:R-:W-:-:S04]  /*39b0*/  FMUL.FTZ R104, R133, R132 ;  /* 0x0000008485687220 */ /* 0x000fc80000410000 */
[----:B------:R-:W-:Y:S01]  /*39c0*/  FFMA.FTZ R31, R108, R104, R25 ;  /* 0x000000686c1f7223 */ /* 0x000fe20000010019 */
[----:B------:R-:W0:Y:S08]  /*39d0*/  MUFU.EX2 R135, R135 ;  /* 0x0000008700877308 */ /* 0x000e300000000800 */
[----:B------:R3:W4:Y:S01]  /*39e0*/  MUFU.COS R116, R121 ;  /* 0x0000007900747308 */ /* 0x0007220000000000 */
[C---:B-1----:R-:W-:Y:S01]  /*39f0*/  FMUL.FTZ R37, R114.reuse, R123 ;  /* 0x0000007b72257220 */ /* 0x042fe20000410000 */
[----:B------:R-:W-:Y:S01]  /*3a00*/  FMUL.FTZ R36, R114, R109 ;  /* 0x0000006d72247220 */ /* 0x000fe20000410000 */
[C---:B------:R-:W-:Y:S01]  /*3a10*/  FMUL.FTZ R114, R91.reuse, R27 ;  /* 0x0000001b5b727220 */ /* 0x040fe20000410000 */
[----:B------:R-:W-:-:S02]  /*3a20*/  FMUL.FTZ R109, R91, R26 ;  /* 0x0000001a5b6d7220 */ /* 0x000fc40000410000 */
[----:B------:R-:W1:Y:S01]  /*3a30*/  LDS.128 R24, [R99+0x20] ;  /* 0x0000200063187984 */ /* 0x000e620000000c00 */
[----:B------:R-:W-:Y:S01]  /*3a40*/  FADD.FTZ R33, R114, R31 ;  /* 0x0000001f72217221 */ /* 0x000fe20000010000 */
[----:B------:R-:W-:Y:S01]  /*3a50*/  MUFU.COS R120, R112 ;  /* 0x0000007000787308 */ /* 0x000fe20000000000 */
[C---:B0-----:R-:W-:Y:S01]  /*3a60*/  FMUL.FTZ R50, R135.reuse, R127 ;  /* 0x0000007f87327220 */ /* 0x041fe20000410000 */
[----:B------:R-:W-:Y:S01]  /*3a70*/  FMUL.FTZ R51, R135, R134 ;  /* 0x0000008687337220 */ /* 0x000fe20000410000 */
[C---:B---3--:R-:W-:Y:S01]  /*3a80*/  FMUL.FTZ R121, R102.reuse, R67 ;  /* 0x0000004366797220 */ /* 0x048fe20000410000 */
[----:B------:R-:W-:-:S04]  /*3a90*/  FMUL.FTZ R31, R102, R70 ;  /* 0x00000046661f7220 */ /* 0x000fc80000410000 */
[----:B------:R-:W0:Y:S01]  /*3aa0*/  MUFU.EX2 R119, R119 ;  /* 0x0000007700777308 */ /* 0x000e220000000800 */
[----:B----4-:R-:W-:Y:S01]  /*3ab0*/  FMUL.FTZ R39, R117, R116 ;  /* 0x0000007475277220 */ /* 0x010fe20000410000 */
[----:B------:R-:W-:Y:S01]  /*3ac0*/  FMUL.FTZ R116, R50, R33 ;  /* 0x0000002132747220 */ /* 0x000fe20000410000 */
[----:B--2---:R-:W-:-:S05]  /*3ad0*/  FMUL.FTZ R117, R89, R22 ;  /* 0x0000001659757220 */ /* 0x004fca0000410000 */
[----:B------:R-:W2:Y:S08]  /*3ae0*/  MUFU.SIN R2, R112 ;  /* 0x0000007000027308 */ /* 0x000eb00000000400 */
[----:B------:R-:W3:Y:S01]  /*3af0*/  MUFU.COS R115, R113 ;  /* 0x0000007100737308 */ /* 0x000ee20000000000 */
[----:B0-----:R-:W-:-:S07]  /*3b00*/  FMUL.FTZ R43, R119, R120 ;  /* 0x00000078772b7220 */ /* 0x001fce0000410000 */
[----:B------:R-:W-:Y:S01]  /*3b10*/  MUFU.SIN R28, R32 ;  /* 0x00000020001c7308 */ /* 0x000fe20000000400 */
[----:B--2---:R-:W-:Y:S01]  /*3b20*/  FMUL.FTZ R42, R119, R2 ;  /* 0x00000002772a7220 */ /* 0x004fe20000410000 */
[----:B------:R-:W-:Y:S01]  /*3b30*/  FMUL.FTZ R2, R102, R69 ;  /* 0x0000004566027220 */ /* 0x000fe20000410000 */
[----:B-1----:R-:W-:-:S05]  /*3b40*/  FMUL.FTZ R123, R88, R24 ;  /* 0x00000018587b7220 */ /* 0x002fca0000410000 */
[----:B------:R0:W-:Y:S01]  /*3b50*/  MUFU.COS R29, R32 ;  /* 0x00000020001d7308 */ /* 0x0001e20000000000 */
[----:B---3--:R-:W-:Y:S01]  /*3b60*/  FMUL.FTZ R41, R110, R115 ;  /* 0x000000736e297220 */ /* 0x008fe20000410000 */
[----:B------:R-:W-:Y:S01]  /*3b70*/  FMUL.FTZ R115, R90, R20 ;  /* 0x000000145a737220 */ /* 0x000fe20000410000 */
[----:B------:R-:W-:-:S04]  /*3b80*/  FMUL.FTZ R20, R3, R71 ;  /* 0x0000004703147220 */ /* 0x000fc80000410000 */
[----:B------:R-:W-:Y:S01]  /*3b90*/  FMUL.RZ R127, R20, 0.15915493667125701904 ;  /* 0x3e22f983147f7820 */ /* 0x000fe2000040c000 */
[----:B------:R-:W1:Y:S01]  /*3ba0*/  MUFU.EX2 R129, R129 ;  /* 0x0000008100817308 */ /* 0x000e620000000800 */
[----:B0-----:R-:W-:-:S04]  /*3bb0*/  FMUL.FTZ R32, R108, R103 ;  /* 0x000000676c207220 */ /* 0x001fc80000410000 */
[----:B------:R-:W-:-:S03]  /*3bc0*/  FFMA.FTZ R34, R107, R104, -R32 ;  /* 0x000000686b227223 */ /* 0x000fc60000010820 */
[----:B------:R-:W0:Y:S01]  /*3bd0*/  MUFU.EX2 R125, R125 ;  /* 0x0000007d007d7308 */ /* 0x000e220000000800 */
[----:B------:R-:W-:-:S04]  /*3be0*/  FADD.FTZ R34, R109, R34 ;  /* 0x000000226d227221 */ /* 0x000fc80000010000 */
[-C--:B------:R-:W-:Y:S01]  /*3bf0*/  FMUL.FTZ R120, R50, R34.reuse ;  /* 0x0000002232787220 */ /* 0x080fe20000410000 */
[C---:B------:R-:W-:Y:S01]  /*3c00*/  FFMA.FTZ R34, R51.reuse, R34, -R116 ;  /* 0x0000002233227223 */ /* 0x040fe20000010874 */
[----:B------:R-:W-:Y:S01]  /*3c10*/  FMUL.FTZ R116, R90, R21 ;  /* 0x000000155a747220 */ /* 0x000fe20000410000 */
[----:B------:R-:W2:Y:S01]  /*3c20*/  MUFU.EX2 R124, R124 ;  /* 0x0000007c007c7308 */ /* 0x000ea20000000800 */
[----:B------:R-:W-:Y:S01]  /*3c30*/  FFMA.FTZ R33, R51, R33, R120 ;  /* 0x0000002133217223 */ /* 0x000fe20000010078 */
[----:B-1----:R-:W-:Y:S01]  /*3c40*/  FMUL.FTZ R48, R129, R126 ;  /* 0x0000007e81307220 */ /* 0x002fe20000410000 */
[----:B------:R-:W-:Y:S01]  /*3c50*/  FADD.FTZ R34, R115, R34 ;  /* 0x0000002273227221 */ /* 0x000fe20000010000 */
[----:B------:R-:W-:Y:S01]  /*3c60*/  FMUL.FTZ R49, R129, R130 ;  /* 0x0000008281317220 */ /* 0x000fe20000410000 */
[----:B------:R-:W-:Y:S02]  /*3c70*/  FADD.FTZ R33, R116, R33 ;  /* 0x0000002174217221 */ /* 0x000fe40000010000 */
[C---:B------:R-:W-:Y:S01]  /*3c80*/  FMUL.FTZ R20, R48.reuse, R34 ;  /* 0x0000002230147220 */ /* 0x040fe20000410000 */
[----:B------:R-:W-:Y:S01]  /*3c90*/  MUFU.SIN R112, R137 ;  /* 0x0000008900707308 */ /* 0x000fe20000000400 */
[----:B------:R-:W-:Y:S01]  /*3ca0*/  FMUL.FTZ R21, R48, R33 ;  /* 0x0000002130157220 */ /* 0x000fe20000410000 */
[C---:B0-----:R-:W-:Y:S01]  /*3cb0*/  FMUL.FTZ R46, R125.reuse, R118 ;  /* 0x000000767d2e7220 */ /* 0x041fe20000410000 */
[----:B------:R-:W-:Y:S01]  /*3cc0*/  FMUL.FTZ R47, R125, R128 ;  /* 0x000000807d2f7220 */ /* 0x000fe20000410000 */
[----:B------:R-:W-:Y:S01]  /*3cd0*/  FMUL.FTZ R125, R87, R26 ;  /* 0x0000001a577d7220 */ /* 0x000fe20000410000 */
[----:B------:R-:W-:Y:S01]  /*3ce0*/  FFMA.FTZ R34, R49, R34, -R21 ;  /* 0x0000002231227223 */ /* 0x000fe20000010815 */
[----:B------:R-:W-:-:S02]  /*3cf0*/  FMUL.FTZ R128, R87, R27 ;  /* 0x0000001b57807220 */ /* 0x000fc40000410000 */
[----:B------:R-:W-:Y:S01]  /*3d00*/  MUFU.COS R113, R137 ;  /* 0x0000008900717308 */ /* 0x000fe20000000000 */
[C---:B--2---:R-:W-:Y:S01]  /*3d10*/  FMUL.FTZ R45, R124.reuse, R122 ;  /* 0x0000007a7c2d7220 */ /* 0x044fe20000410000 */
[----:B------:R-:W-:Y:S01]  /*3d20*/  FMUL.FTZ R122, R89, R23 ;  /* 0x00000017597a7220 */ /* 0x000fe20000410000 */
[----:B------:R-:W-:Y:S01]  /*3d30*/  FADD.FTZ R34, R117, R34 ;  /* 0x0000002275227221 */ /* 0x000fe20000010000 */
[----:B------:R-:W-:Y:S01]  /*3d40*/  FMUL.FTZ R44, R124, R111 ;  /* 0x0000006f7c2c7220 */ /* 0x000fe20000410000 */
[----:B------:R-:W-:-:S03]  /*3d50*/  FMUL.FTZ R124, R88, R25 ;  /* 0x00000019587c7220 */ /* 0x000fc60000410000 */
[----:B------:R-:W0:Y:S08]  /*3d60*/  MUFU.EX2 R121, R121 ;  /* 0x0000007900797308 */ /* 0x000e300000000800 */
[----:B------:R-:W1:Y:S08]  /*3d70*/  MUFU.EX2 R2, R2 ;  /* 0x0000000200027308 */ /* 0x000e700000000800 */
[----:B------:R-:W2:Y:S01]  /*3d80*/  MUFU.SIN R137, R136 ;  /* 0x0000008800897308 */ /* 0x000ea20000000400 */
[C---:B0-----:R-:W-:Y:S01]  /*3d90*/  FMUL.FTZ R113, R121.reuse, R113 ;  /* 0x0000007179717220 */ /* 0x041fe20000410000 */
[----:B------:R-:W-:-:S06]  /*3da0*/  FMUL.FTZ R112, R121, R112 ;  /* 0x0000007079707220 */ /* 0x000fcc0000410000 */
[----:B------:R-:W0:Y:S01]  /*3db0*/  MUFU.COS R139, R136 ;  /* 0x00000088008b7308 */ /* 0x000e220000000000 */
[C---:B-1----:R-:W-:Y:S01]  /*3dc0*/  FMUL.FTZ R121, R2.reuse, R29 ;  /* 0x0000001d02797220 */ /* 0x042fe20000410000 */
[----:B------:R-:W-:Y:S01]  /*3dd0*/  FMUL.FTZ R120, R2, R28 ;  /* 0x0000001c02787220 */ /* 0x000fe20000410000 */
[----:B------:R-:W-:Y:S01]  /*3de0*/  FMUL.FTZ R28, R46, R34 ;  /* 0x000000222e1c7220 */ /* 0x000fe20000410000 */
[----:B------:R-:W-:-:S04]  /*3df0*/  FMUL.FTZ R29, R105, R103 ;  /* 0x00000067691d7220 */ /* 0x000fc80000410000 */
[----:B------:R-:W-:Y:S01]  /*3e00*/  MUFU.SIN R118, R35 ;  /* 0x0000002300767308 */ /* 0x000fe20000000400 */
[----:B--2---:R-:W-:Y:S01]  /*3e10*/  FMUL.FTZ R110, R30, R137 ;  /* 0x000000891e6e7220 */ /* 0x004fe20000410000 */
[----:B------:R-:W-:-:S06]  /*3e20*/  FFMA.FTZ R29, R106, R104, -R29 ;  /* 0x000000686a1d7223 */ /* 0x000fcc000001081d */
[----:B------:R1:W-:Y:S01]  /*3e30*/  MUFU.COS R32, R35 ;  /* 0x0000002300207308 */ /* 0x0003e20000000000 */
[----:B0-----:R-:W-:Y:S01]  /*3e40*/  FMUL.FTZ R111, R30, R139 ;  /* 0x0000008b1e6f7220 */ /* 0x001fe20000410000 */
[----:B------:R-:W-:-:S06]  /*3e50*/  FMUL.FTZ R30, R102, R71 ;  /* 0x00000047661e7220 */ /* 0x000fcc0000410000 */
[----:B------:R-:W0:Y:S01]  /*3e60*/  MUFU.EX2 R31, R31 ;  /* 0x0000001f001f7308 */ /* 0x000e220000000800 */
[----:B-1----:R-:W-:Y:S02]  /*3e70*/  FFMA.FTZ R35, R49, R33, R20 ;  /* 0x0000002131237223 */ /* 0x002fe40000010014 */
[----:B------:R-:W1:Y:S02]  /*3e80*/  LDS.128 R20, [R99+0x30] ;  /* 0x0000300063147984 */ /* 0x000e640000000c00 */
[----:B------:R-:W-:-:S03]  /*3e90*/  FADD.FTZ R35, R122, R35 ;  /* 0x000000237a237221 */ /* 0x000fc60000010000 */
[----:B------:R-:W-:Y:S01]  /*3ea0*/  MUFU.SIN R33, R127 ;  /* 0x0000007f00217308 */ /* 0x000fe20000000400 */
[-C--:B------:R-:W-:Y:S01]  /*3eb0*/  FMUL.FTZ R2, R46, R35.reuse ;  /* 0x000000232e027220 */ /* 0x080fe20000410000 */
[----:B------:R-:W-:-:S03]  /*3ec0*/  FFMA.FTZ R35, R47, R35, R28 ;  /* 0x000000232f237223 */ /* 0x000fc6000001001c */
[----:B------:R-:W-:Y:S01]  /*3ed0*/  FFMA.FTZ R34, R47, R34, -R2 ;  /* 0x000000222f227223 */ /* 0x000fe20000010802 */
[----:B------:R-:W-:Y:S01]  /*3ee0*/  FMUL.FTZ R2, R106, R103 ;  /* 0x000000676a027220 */ /* 0x000fe20000410000 */
[----:B------:R-:W-:Y:S01]  /*3ef0*/  FADD.FTZ R35, R124, R35 ;  /* 0x000000237c237221 */ /* 0x000fe20000010000 */
[----:B------:R-:W2:Y:S01]  /*3f00*/  MUFU.EX2 R30, R30 ;  /* 0x0000001e001e7308 */ /* 0x000ea20000000800 */
[----:B------:R-:W-:Y:S01]  /*3f10*/  FADD.FTZ R34, R123, R34 ;  /* 0x000000227b227221 */ /* 0x000fe20000010000 */
[----:B------:R-:W-:Y:S01]  /*3f20*/  FFMA.FTZ R2, R105, R104, R2 ;  /* 0x0000006869027223 */ /* 0x000fe20000010002 */
[CC--:B------:R-:W-:Y:S01]  /*3f30*/  FMUL.FTZ R126, R44.reuse, R35.reuse ;  /* 0x000000232c7e7220 */ /* 0x0c0fe20000410000 */
[C---:B0-----:R-:W-:Y:S01]  /*3f40*/  FMUL.FTZ R119, R31.reuse, R32 ;  /* 0x000000201f777220 */ /* 0x041fe20000410000 */
[----:B------:R-:W-:Y:S01]  /*3f50*/  FMUL.FTZ R28, R44, R34 ;  /* 0x000000222c1c7220 */ /* 0x000fe20000410000 */
[C---:B------:R-:W-:Y:S01]  /*3f60*/  FMUL.FTZ R24, R50.reuse, R2 ;  /* 0x0000000232187220 */ /* 0x040fe20000410000 */
[----:B------:R-:W-:Y:S01]  /*3f70*/  FMUL.FTZ R118, R31, R118 ;  /* 0x000000761f767220 */ /* 0x000fe20000410000 */
[----:B------:R-:W0:Y:S01]  /*3f80*/  MUFU.COS R127, R127 ;  /* 0x0000007f007f7308 */ /* 0x000e220000000000 */
[----:B------:R-:W-:Y:S01]  /*3f90*/  FFMA.FTZ R31, R45, R35, R28 ;  /* 0x000000232d1f7223 */ /* 0x000fe2000001001c */
[-C--:B------:R-:W-:Y:S01]  /*3fa0*/  FFMA.FTZ R28, R51, R29.reuse, -R24 ;  /* 0x0000001d331c7223 */ /* 0x080fe20000010818 */
[----:B------:R-:W-:Y:S01]  /*3fb0*/  FFMA.FTZ R126, R45, R34, -R126 ;  /* 0x000000222d7e7223 */ /* 0x000fe2000001087e */
[----:B------:R-:W-:Y:S01]  /*3fc0*/  FMUL.FTZ R32, R50, R29 ;  /* 0x0000001d32207220 */ /* 0x000fe20000410000 */
[----:B------:R-:W3:Y:S01]  /*3fd0*/  LDS.128 R24, [R99+0x40] ;  /* 0x0000400063187984 */ /* 0x000ee20000000c00 */
[----:B------:R-:W-:Y:S01]  /*3fe0*/  FADD.FTZ R31, R128, R31 ;  /* 0x0000001f801f7221 */ /* 0x000fe20000010000 */
[----:B------:R-:W-:Y:S01]  /*3ff0*/  FADD.FTZ R29, R125, R126 ;  /* 0x0000007e7d1d7221 */ /* 0x000fe20000010000 */
[----:B------:R-:W-:Y:S01]  /*4000*/  FFMA.FTZ R32, R51, R2, R32 ;  /* 0x0000000233207223 */ /* 0x000fe20000010020 */
[----:B------:R-:W-:Y:S01]  /*4010*/  FMUL.FTZ R2, R48, R28 ;  /* 0x0000001c30027220 */ /* 0x000fe20000410000 */
[----:B--2---:R-:W-:Y:S01]  /*4020*/  FMUL.FTZ R126, R30, R33 ;  /* 0x000000211e7e7220 */ /* 0x004fe20000410000 */
[----:B------:R-:W-:Y:S01]  /*4030*/  FMUL.FTZ R34, R42, R31 ;  /* 0x0000001f2a227220 */ /* 0x000fe20000410000 */
[----:B------:R-:W-:Y:S01]  /*4040*/  MUFU.EX2 R145, R145 ;  /* 0x0000009100917308 */ /* 0x000fe20000000800 */
[-C--:B------:R-:W-:Y:S01]  /*4050*/  FFMA.FTZ R2, R49, R32.reuse, R2 ;  /* 0x0000002031027223 */ /* 0x080fe20000010002 */
[----:B------:R-:W-:Y:S01]  /*4060*/  FMUL.FTZ R32, R48, R32 ;  /* 0x0000002030207220 */ /* 0x000fe20000410000 */
[----:B------:R-:W-:Y:S01]  /*4070*/  FFMA.FTZ R34, R43, R29, -R34 ;  /* 0x0000001d2b227223 */ /* 0x000fe20000010822 */
[----:B0-----:R-:W-:Y:S01]  /*4080*/  FMUL.FTZ R127, R30, R127 ;  /* 0x0000007f1e7f7220 */ /* 0x001fe20000410000 */
[----:B------:R-:W-:Y:S01]  /*4090*/  FMUL.FTZ R30, R42, R29 ;  /* 0x0000001d2a1e7220 */ /* 0x000fe20000410000 */
[C---:B-1----:R-:W-:Y:S01]  /*40a0*/  FMUL.FTZ R129, R86.reuse, R20 ;  /* 0x0000001456817220 */ /* 0x042fe20000410000 */
[----:B------:R-:W-:Y:S01]  /*40b0*/  FMUL.FTZ R130, R86, R21 ;  /* 0x0000001556827220 */ /* 0x000fe20000410000 */
[----:B------:R-:W-:Y:S01]  /*40c0*/  FFMA.FTZ R32, R49, R28, -R32 ;  /* 0x0000001c31207223 */ /* 0x000fe20000010820 */
[----:B------:R-:W-:Y:S01]  /*40d0*/  FFMA.FTZ R31, R43, R31, R30 ;  /* 0x0000001f2b1f7223 */ /* 0x000fe2000001001e */
[----:B------:R-:W-:Y:S01]  /*40e0*/  FMUL.FTZ R20, R46, R2 ;  /* 0x000000022e147220 */ /* 0x000fe20000410000 */
[----:B------:R-:W-:Y:S01]  /*40f0*/  FADD.FTZ R34, R129, R34 ;  /* 0x0000002281227221 */ /* 0x000fe20000010000 */
[----:B------:R-:W-:Y:S01]  /*4100*/  FMUL.FTZ R131, R85, R22 ;  /* 0x0000001655837220 */ /* 0x000fe20000410000 */
[----:B------:R-:W-:Y:S01]  /*4110*/  FADD.FTZ R31, R130, R31 ;  /* 0x0000001f821f7221 */ /* 0x000fe20000010000 */
[----:B------:R-:W-:Y:S01]  /*4120*/  FFMA.FTZ R28, R47, R32, -R20 ;  /* 0x000000202f1c7223 */ /* 0x000fe20000010814 */
[C---:B------:R-:W-:Y:S01]  /*4130*/  FMUL.FTZ R20, R40.reuse, R34 ;  /* 0x0000002228147220 */ /* 0x040fe20000410000 */
[----:B------:R-:W-:Y:S01]  /*4140*/  FMUL.FTZ R132, R85, R23 ;  /* 0x0000001755847220 */ /* 0x000fe20000410000 */
[-C--:B------:R-:W-:Y:S01]  /*4150*/  FMUL.FTZ R21, R40, R31.reuse ;  /* 0x0000001f28157220 */ /* 0x080fe20000410000 */
[----:B------:R-:W-:Y:S01]  /*4160*/  FMUL.FTZ R32, R46, R32 ;  /* 0x000000202e207220 */ /* 0x000fe20000410000 */
[C---:B------:R-:W-:Y:S01]  /*4170*/  FFMA.FTZ R31, R41.reuse, R31, R20 ;  /* 0x0000001f291f7223 */ /* 0x040fe20000010014 */
[----:B------:R-:W-:Y:S01]  /*4180*/  FMUL.FTZ R29, R44, R28 ;  /* 0x0000001c2c1d7220 */ /* 0x000fe20000410000 */
[----:B------:R-:W-:Y:S01]  /*4190*/  FFMA.FTZ R34, R41, R34, -R21 ;  /* 0x0000002229227223 */ /* 0x000fe20000010815 */
[----:B------:R-:W-:Y:S01]  /*41a0*/  FFMA.FTZ R32, R47, R2, R32 ;  /* 0x000000022f207223 */ /* 0x000fe20000010020 */
[----:B------:R-:W0:Y:S01]  /*41b0*/  LDS.128 R20, [R99+0x50] ;  /* 0x0000500063147984 */ /* 0x000e220000000c00 */
[----:B------:R-:W-:Y:S01]  /*41c0*/  FADD.FTZ R31, R132, R31 ;  /* 0x0000001f841f7221 */ /* 0x000fe20000010000 */
[----:B------:R-:W-:Y:S01]  /*41d0*/  FADD.FTZ R34, R131, R34 ;  /* 0x0000002283227221 */ /* 0x000fe20000010000 */
[-C--:B------:R-:W-:Y:S01]  /*41e0*/  FMUL.FTZ R2, R44, R32.reuse ;  /* 0x000000202c027220 */ /* 0x080fe20000410000 */
[C---:B------:R-:W-:Y:S01]  /*41f0*/  FFMA.FTZ R29, R45.reuse, R32, R29 ;  /* 0x000000202d1d7223 */ /* 0x040fe2000001001d */
[C---:B------:R-:W-:Y:S01]  /*4200*/  FMUL.FTZ R30, R38.reuse, R31 ;  /* 0x0000001f261e7220 */ /* 0x040fe20000410000 */
[----:B------:R-:W-:Y:S01]  /*4210*/  FMUL.FTZ R134, R38, R34 ;  /* 0x0000002226867220 */ /* 0x000fe20000410000 */
[----:B------:R-:W-:-:S02]  /*4220*/  FFMA.FTZ R2, R45, R28, -R2 ;  /* 0x0000001c2d027223 */ /* 0x000fc40000010802 */
[C---:B------:R-:W-:Y:S01]  /*4230*/  FFMA.FTZ R33, R39.reuse, R34, -R30 ;  /* 0x0000002227217223 */ /* 0x040fe2000001081e */
[----:B------:R-:W-:Y:S01]  /*4240*/  FFMA.FTZ R30, R39, R31, R134 ;  /* 0x0000001f271e7223 */ /* 0x000fe20000010086 */
[C---:B---3--:R-:W-:Y:S01]  /*4250*/  FMUL.FTZ R133, R80.reuse, R25 ;  /* 0x0000001950857220 */ /* 0x048fe20000410000 */
[----:B------:R-:W-:Y:S01]  /*4260*/  FMUL.FTZ R134, R80, R24 ;  /* 0x0000001850867220 */ /* 0x000fe20000410000 */
[C---:B------:R-:W-:Y:S01]  /*4270*/  FMUL.FTZ R24, R42.reuse, R29 ;  /* 0x0000001d2a187220 */ /* 0x040fe20000410000 */
[-C--:B------:R-:W-:Y:S01]  /*4280*/  FMUL.FTZ R28, R42, R2.reuse ;  /* 0x000000022a1c7220 */ /* 0x080fe20000410000 */
[----:B------:R-:W-:Y:S01]  /*4290*/  FADD.FTZ R30, R133, R30 ;  /* 0x0000001e851e7221 */ /* 0x000fe20000010000 */
[----:B------:R-:W-:Y:S01]  /*42a0*/  FADD.FTZ R33, R134, R33 ;  /* 0x0000002186217221 */ /* 0x000fe20000010000 */
[----:B------:R-:W-:Y:S01]  /*42b0*/  FFMA.FTZ R2, R43, R2, -R24 ;  /* 0x000000022b027223 */ /* 0x000fe20000010818 */
[C---:B------:R-:W-:Y:S01]  /*42c0*/  FMUL.FTZ R135, R79.reuse, R26 ;  /* 0x0000001a4f877220 */ /* 0x040fe20000410000 */
[CC--:B------:R-:W-:Y:S01]  /*42d0*/  FMUL.FTZ R24, R36.reuse, R30.reuse ;  /* 0x0000001e24187220 */ /* 0x0c0fe20000410000 */
[----:B------:R-:W-:Y:S01]  /*42e0*/  FMUL.FTZ R25, R36, R33 ;  /* 0x0000002124197220 */ /* 0x000fe20000410000 */
[----:B------:R-:W-:Y:S01]  /*42f0*/  FMUL.FTZ R136, R79, R27 ;  /* 0x0000001b4f887220 */ /* 0x000fe20000410000 */
[----:B------:R-:W-:Y:S01]  /*4300*/  FFMA.FTZ R29, R43, R29, R28 ;  /* 0x0000001d2b1d7223 */ /* 0x000fe2000001001c */
[C---:B------:R-:W-:Y:S01]  /*4310*/  FFMA.FTZ R32, R37.reuse, R33, -R24 ;  /* 0x0000002125207223 */ /* 0x040fe20000010818 */
[----:B------:R-:W-:-:S02]  /*4320*/  FFMA.FTZ R31, R37, R30, R25 ;  /* 0x0000001e251f7223 */ /* 0x000fc40000010019 */
[----:B------:R-:W1:Y:S01]  /*4330*/  LDS.128 R24, [R99+0x60] ;  /* 0x0000600063187984 */ /* 0x000e620000000c00 */
[----:B------:R-:W-:Y:S01]  /*4340*/  FADD.FTZ R32, R135, R32 ;  /* 0x0000002087207221 */ /* 0x000fe20000010000 */
[----:B------:R-:W-:Y:S01]  /*4350*/  FADD.FTZ R30, R136, R31 ;  /* 0x0000001f881e7221 */ /* 0x000fe20000010000 */
[----:B------:R-:W-:Y:S02]  /*4360*/  FMUL.FTZ R28, R40, R29 ;  /* 0x0000001d281c7220 */ /* 0x000fe40000410000 */
[C---:B------:R-:W-:Y:S01]  /*4370*/  FMUL.FTZ R35, R112.reuse, R32 ;  /* 0x0000002070237220 */ /* 0x040fe20000410000 */
[----:B------:R-:W-:Y:S01]  /*4380*/  FMUL.FTZ R34, R112, R30 ;  /* 0x0000001e70227220 */ /* 0x000fe20000410000 */
[-C--:B------:R-:W-:Y:S01]  /*4390*/  FFMA.FTZ R28, R41, R2.reuse, -R28 ;  /* 0x00000002291c7223 */ /* 0x080fe2000001081c */
[----:B------:R-:W-:Y:S01]  /*43a0*/  FMUL.FTZ R2, R40, R2 ;  /* 0x0000000228027220 */ /* 0x000fe20000410000 */
[C---:B------:R-:W-:Y:S01]  /*43b0*/  FFMA.FTZ R30, R113.reuse, R30, R35 ;  /* 0x0000001e711e7223 */ /* 0x040fe20000010023 */
[----:B------:R-:W-:-:S02]  /*43c0*/  FFMA.FTZ R33, R113, R32, -R34 ;  /* 0x0000002071217223 */ /* 0x000fc40000010822 */
[----:B------:R-:W-:Y:S01]  /*43d0*/  FFMA.FTZ R31, R41, R29, R2 ;  /* 0x0000001d291f7223 */ /* 0x000fe20000010002 */
[----:B------:R-:W-:Y:S01]  /*43e0*/  FMUL.FTZ R29, R3, R72 ;  /* 0x00000048031d7220 */ /* 0x000fe20000410000 */
[C---:B0-----:R-:W-:Y:S01]  /*43f0*/  FMUL.FTZ R137, R78.reuse, R21 ;  /* 0x000000154e897220 */ /* 0x041fe20000410000 */
[----:B------:R-:W-:Y:S01]  /*4400*/  FMUL.FTZ R138, R78, R20 ;  /* 0x000000144e8a7220 */ /* 0x000fe20000410000 */
[C---:B------:R-:W-:Y:S01]  /*4410*/  FMUL.FTZ R102, R77.reuse, R22 ;  /* 0x000000164d667220 */ /* 0x040fe20000410000 */
[----:B------:R-:W-:Y:S01]  /*4420*/  FMUL.FTZ R139, R77, R23 ;  /* 0x000000174d8b7220 */ /* 0x000fe20000410000 */
[----:B------:R-:W-:Y:S01]  /*4430*/  FADD.FTZ R30, R137, R30 ;  /* 0x0000001e891e7221 */ /* 0x000fe20000010000 */
[----:B------:R-:W-:Y:S01]  /*4440*/  FADD.FTZ R33, R138, R33 ;  /* 0x000000218a217221 */ /* 0x000fe20000010000 */
[----:B------:R-:W-:Y:S01]  /*4450*/  FMUL.RZ R35, R29, 0.15915493667125701904 ;  /* 0x3e22f9831d237820 */ /* 0x000fe2000040c000 */
[----:B------:R-:W-:Y:S01]  /*4460*/  MOV R2, UR19 ;  /* 0x0000001300027c02 */ /* 0x000fe20008000f00 */
[C---:B------:R-:W-:Y:S01]  /*4470*/  FMUL.FTZ R20, R110.reuse, R30 ;  /* 0x0000001e6e147220 */ /* 0x040fe20000410000 */
[----:B------:R-:W-:Y:S01]  /*4480*/  FMUL.FTZ R21, R110, R33 ;  /* 0x000000216e157220 */ /* 0x000fe20000410000 */
[----:B------:R-:W-:-:S02]  /*4490*/  MOV R3, UR18 ;  /* 0x0000001200037c02 */ /* 0x000fc40008000f00 */
[C---:B------:R-:W-:Y:S01]  /*44a0*/  FFMA.FTZ R33, R111.reuse, R33, -R20 ;  /* 0x000000216f217223 */ /* 0x040fe20000010814 */
[----:B------:R-:W-:Y:S02]  /*44b0*/  FFMA.FTZ R32, R111, R30, R21 ;  /* 0x0000001e6f207223 */ /* 0x000fe40000010015 */
[----:B------:R-:W0:Y:S01]  /*44c0*/  LDS.128 R20, [R99+0x70] ;  /* 0x0000700063147984 */ /* 0x000e220000000c00 */
[----:B------:R-:W-:Y:S01]  /*44d0*/  FADD.FTZ R33, R102, R33 ;  /* 0x0000002166217221 */ /* 0x000fe20000010000 */
[----:B------:R-:W-:Y:S01]  /*44e0*/  FADD.FTZ R29, R139, R32 ;  /* 0x000000208b1d7221 */ /* 0x000fe20000010000 */
[C---:B------:R-:W-:Y:S01]  /*44f0*/  FMUL.FTZ R32, R38.reuse, R31 ;  /* 0x0000001f26207220 */ /* 0x040fe20000410000 */
[-C--:B------:R-:W-:Y:S01]  /*4500*/  FMUL.FTZ R34, R38, R28.reuse ;  /* 0x0000001c26227220 */ /* 0x080fe20000410000 */
[----:B------:R-:W2:Y:S01]  /*4510*/  LDG.E.64 R2, desc[UR22][R2.64] ;  /* 0x0000001602027981 */ /* 0x000ea2000c1e1b00 */
[C---:B------:R-:W-:Y:S01]  /*4520*/  FMUL.FTZ R140, R120.reuse, R29 ;  /* 0x0000001d788c7220 */ /* 0x040fe20000410000 */
[-C--:B------:R-:W-:Y:S01]  /*4530*/  FMUL.FTZ R142, R120, R33.reuse ;  /* 0x00000021788e7220 */ /* 0x080fe20000410000 */
[----:B------:R-:W-:Y:S01]  /*4540*/  FFMA.FTZ R32, R39, R28, -R32 ;  /* 0x0000001c27207223 */ /* 0x000fe20000010820 */
[----:B------:R-:W3:Y:S01]  /*4550*/  MUFU.COS R30, R35 ;  /* 0x00000023001e7308 */ /* 0x000ee20000000000 */
[----:B------:R-:W-:Y:S01]  /*4560*/  FFMA.FTZ R33, R121, R33, -R140 ;  /* 0x0000002179217223 */ /* 0x000fe2000001088c */
[C---:B-1----:R-:W-:Y:S01]  /*4570*/  FMUL.FTZ R140, R76.reuse, R24 ;  /* 0x000000184c8c7220 */ /* 0x042fe20000410000 */
[----:B------:R-:W-:Y:S01]  /*4580*/  FFMA.FTZ R34, R39, R31, R34 ;  /* 0x0000001f27227223 */ /* 0x000fe20000010022 */
[----:B------:R-:W-:Y:S01]  /*4590*/  FMUL.FTZ R141, R76, R25 ;  /* 0x000000194c8d7220 */ /* 0x000fe20000410000 */
[----:B------:R-:W-:Y:S01]  /*45a0*/  FFMA.FTZ R142, R121, R29, R142 ;  /* 0x0000001d798e7223 */ /* 0x000fe2000001008e */
[----:B------:R-:W-:Y:S01]  /*45b0*/  FMUL.FTZ R25, R36, R32 ;  /* 0x0000002024197220 */ /* 0x000fe20000410000 */
[----:B------:R-:W-:Y:S01]  /*45c0*/  FADD.FTZ R33, R140, R33 ;  /* 0x000000218c217221 */ /* 0x000fe20000010000 */
[----:B------:R-:W1:Y:S01]  /*45d0*/  MUFU.SIN R28, R35 ;  /* 0x00000023001c7308 */ /* 0x000e620000000400 */
        /* <DEDUP_REMOVED lines=9> */
[----:B------:R-:W-:Y:S01]  /*4670*/  FMUL.FTZ R26, R112, R25 ;  /* 0x00000019701a7220 */ /* 0x000fe20000410000 */
[----:B------:R-:W-:Y:S01]  /*4680*/  FFMA.FTZ R33, R119, R33, -R32 ;  /* 0x0000002177217223 */ /* 0x000fe20000010820 */
[----:B------:R-:W-:Y:S01]  /*4690*/  FADD.FTZ R29, R144, R29 ;  /* 0x0000001d901d7221 */ /* 0x000fe20000010000 */
[----:B---3--:R-:W-:Y:S01]  /*46a0*/  FMUL.FTZ R143, R145, R30 ;  /* 0x0000001e918f7220 */ /* 0x008fe20000410000 */
[-C--:B------:R-:W-:Y:S01]  /*46b0*/  FFMA.FTZ R26, R113, R24.reuse, -R26 ;  /* 0x00000018711a7223 */ /* 0x080fe2000001081a */
[----:B------:R-:W-:Y:S01]  /*46c0*/  FMUL.FTZ R24, R112, R24 ;  /* 0x0000001870187220 */ /* 0x000fe20000410000 */
[----:B------:R-:W-:Y:S01]  /*46d0*/  FADD.FTZ R33, R142, R33 ;  /* 0x000000218e217221 */ /* 0x000fe20000010000 */
[----:B------:R-:W-:Y:S01]  /*46e0*/  FMUL.FTZ R30, R126, R29 ;  /* 0x0000001d7e1e7220 */ /* 0x000fe20000410000 */
[----:B-1----:R-:W-:Y:S01]  /*46f0*/  FMUL.FTZ R145, R145, R28 ;  /* 0x0000001c91917220 */ /* 0x002fe20000410000 */
[----:B------:R-:W-:Y:S01]  /*4700*/  FFMA.FTZ R24, R113, R25, R24 ;  /* 0x0000001971187223 */ /* 0x000fe20000010018 */
[----:B------:R-:W-:Y:S01]  /*4710*/  FMUL.FTZ R28, R110, R26 ;  /* 0x0000001a6e1c7220 */ /* 0x000fe20000410000 */
[-C--:B------:R-:W-:Y:S01]  /*4720*/  FFMA.FTZ R25, R127, R33.reuse, -R30 ;  /* 0x000000217f197223 */ /* 0x080fe2000001081e */
[----:B------:R-:W-:Y:S01]  /*4730*/  FMUL.FTZ R30, R126, R33 ;  /* 0x000000217e1e7220 */ /* 0x000fe20000410000 */
[----:B0-----:R-:W-:Y:S01]  /*4740*/  FMUL.FTZ R146, R74, R20 ;  /* 0x000000144a927220 */ /* 0x001fe20000410000 */
[-C--:B------:R-:W-:Y:S01]  /*4750*/  FFMA.FTZ R28, R111, R24.reuse, R28 ;  /* 0x000000186f1c7223 */ /* 0x080fe2000001001c */
[----:B------:R-:W-:Y:S01]  /*4760*/  FMUL.FTZ R24, R110, R24 ;  /* 0x000000186e187220 */ /* 0x000fe20000410000 */
[----:B------:R-:W-:Y:S01]  /*4770*/  FFMA.FTZ R30, R127, R29, R30 ;  /* 0x0000001d7f1e7223 */ /* 0x000fe2000001001e */
[----:B------:R-:W-:Y:S01]  /*4780*/  FMUL.FTZ R147, R74, R21 ;  /* 0x000000154a937220 */ /* 0x000fe20000410000 */
[----:B------:R-:W-:Y:S01]  /*4790*/  FADD.FTZ R32, R146, R25 ;  /* 0x0000001992207221 */ /* 0x000fe20000010000 */
[----:B------:R-:W-:Y:S01]  /*47a0*/  FFMA.FTZ R24, R111, R26, -R24 ;  /* 0x0000001a6f187223 */ /* 0x000fe20000010818 */
[C---:B------:R-:W-:Y:S01]  /*47b0*/  FMUL.FTZ R20, R120.reuse, R28 ;  /* 0x0000001c78147220 */ /* 0x040fe20000410000 */
[----:B------:R-:W-:Y:S01]  /*47c0*/  FADD.FTZ R30, R147, R30 ;  /* 0x0000001e931e7221 */ /* 0x000fe20000010000 */
[----:B------:R-:W-:Y:S01]  /*47d0*/  FMUL.FTZ R26, R145, R32 ;  /* 0x00000020911a7220 */ /* 0x000fe20000410000 */
[----:B------:R-:W-:Y:S01]  /*47e0*/  FMUL.FTZ R148, R73, R23 ;  /* 0x0000001749947220 */ /* 0x000fe20000410000 */
[-C--:B------:R-:W-:Y:S01]  /*47f0*/  FFMA.FTZ R20, R121, R24.reuse, -R20 ;  /* 0x0000001879147223 */ /* 0x080fe20000010814 */
[----:B------:R-:W-:Y:S01]  /*4800*/  FMUL.FTZ R24, R120, R24 ;  /* 0x0000001878187220 */ /* 0x000fe20000410000 */
[-C--:B------:R-:W-:Y:S01]  /*4810*/  FFMA.FTZ R21, R143, R30.reuse, R26 ;  /* 0x0000001e8f157223 */ /* 0x080fe2000001001a */
[----:B------:R-:W-:Y:S01]  /*4820*/  FMUL.FTZ R30, R145, R30 ;  /* 0x0000001e911e7220 */ /* 0x000fe20000410000 */
[----:B------:R-:W-:Y:S01]  /*4830*/  FMUL.FTZ R149, R73, R22 ;  /* 0x0000001649957220 */ /* 0x000fe20000410000 */
[----:B------:R-:W-:Y:S01]  /*4840*/  FFMA.FTZ R24, R121, R28, R24 ;  /* 0x0000001c79187223 */ /* 0x000fe20000010018 */
[----:B------:R-:W-:Y:S01]  /*4850*/  FADD.FTZ R150, R148, R21 ;  /* 0x0000001594967221 */ /* 0x000fe20000010000 */
[----:B------:R-:W-:Y:S01]  /*4860*/  FFMA.FTZ R30, R143, R32, -R30 ;  /* 0x000000208f1e7223 */ /* 0x000fe2000001081e */
[C---:B------:R-:W-:Y:S01]  /*4870*/  FMUL.FTZ R22, R118.reuse, R20 ;  /* 0x0000001476167220 */ /* 0x040fe20000410000 */
[----:B------:R-:W-:-:S02]  /*4880*/  FMUL.FTZ R21, R118, R24 ;  /* 0x0000001876157220 */ /* 0x000fc40000410000 */
[----:B------:R-:W-:Y:S01]  /*4890*/  FADD.FTZ R151, R149, R30 ;  /* 0x0000001e95977221 */ /* 0x000fe20000010000 */
[----:B------:R-:W0:Y:S01]  /*48a0*/  SHFL.UP PT, R25, R150, 0x1, RZ ;  /* 0x0420000096197989 */ /* 0x000e2200000e00ff */
[C---:B------:R-:W-:Y:S01]  /*48b0*/  FFMA.FTZ R22, R119.reuse, R24, R22 ;  /* 0x0000001877167223 */ /* 0x040fe20000010016 */
[----:B------:R-:W-:Y:S02]  /*48c0*/  FFMA.FTZ R21, R119, R20, -R21 ;  /* 0x0000001477157223 */ /* 0x000fe40000010815 */
[----:B------:R-:W1:Y:S01]  /*48d0*/  SHFL.UP PT, R24, R151, 0x1, RZ ;  /* 0x0420000097187989 */ /* 0x000e6200000e00ff */
[C---:B------:R-:W-:Y:S01]  /*48e0*/  FMUL.FTZ R20, R126.reuse, R22 ;  /* 0x000000167e147220 */ /* 0x040fe20000410000 */
[----:B------:R-:W-:-:S03]  /*48f0*/  FMUL.FTZ R23, R126, R21 ;  /* 0x000000157e177220 */ /* 0x000fc60000410000 */
[C---:B------:R-:W-:Y:S01]  /*4900*/  FFMA.FTZ R20, R127.reuse, R21, -R20 ;  /* 0x000000157f147223 */ /* 0x040fe20000010814 */
[----:B------:R-:W-:-:S03]  /*4910*/  FFMA.FTZ R22, R127, R22, R23 ;  /* 0x000000167f167223 */ /* 0x000fc60000010017 */
[C---:B------:R-:W-:Y:S01]  /*4920*/  FMUL.FTZ R152, R145.reuse, R20 ;  /* 0x0000001491987220 */ /* 0x040fe20000410000 */
[----:B------:R-:W-:-:S03]  /*4930*/  FMUL.FTZ R153, R145, R22 ;  /* 0x0000001691997220 */ /* 0x000fc60000410000 */
[C---:B------:R-:W-:Y:S01]  /*4940*/  FFMA.FTZ R152, R143.reuse, R22, R152 ;  /* 0x000000168f987223 */ /* 0x040fe20000010098 */
[----:B------:R-:W-:Y:S01]  /*4950*/  ISETP.GE.AND P1, PT, R56, 0x1, PT ;  /* 0x000000013800780c */ /* 0x000fe20003f26270 */
[----:B------:R-:W-:-:S03]  /*4960*/  FFMA.FTZ R153, R143, R20, -R153 ;  /* 0x000000148f997223 */ /* 0x000fc60000010899 */
[----:B------:R-:W3:Y:S01]  /*4970*/  SHFL.UP PT, R21, R152, 0x1, RZ ;  /* 0x0420000098157989 */ /* 0x000ee200000e00ff */
[----:B0-----:R-:W-:-:S03]  /*4980*/  FMUL.FTZ R23, R153, R25 ;  /* 0x0000001999177220 */ /* 0x001fc60000410000 */
[----:B------:R-:W0:Y:S01]  /*4990*/  SHFL.UP PT, R20, R153, 0x1, RZ ;  /* 0x0420000099147989 */ /* 0x000e2200000e00ff */
[C---:B------:R-:W-:Y:S01]  /*49a0*/  FMUL.FTZ R22, R152.reuse, R25 ;  /* 0x0000001998167220 */ /* 0x040fe20000410000 */
[----:B-1----:R-:W-:-:S03]  /*49b0*/  FFMA.FTZ R23, R152, R24, R23 ;  /* 0x0000001898177223 */ /* 0x002fc60000010017 */
[----:B------:R-:W-:Y:S01]  /*49c0*/  FFMA.FTZ R22, R153, R24, -R22 ;  /* 0x0000001899167223 */ /* 0x000fe20000010816 */
[----:B------:R-:W-:-:S03]  /*49d0*/  @P1 FADD.FTZ R150, R150, R23 ;  /* 0x0000001796961221 */ /* 0x000fc60000010000 */
[----:B------:R-:W-:Y:S02]  /*49e0*/  @P1 FADD.FTZ R151, R151, R22 ;  /* 0x0000001697971221 */ /* 0x000fe40000010000 */
[----:B------:R-:W1:Y:S04]  /*49f0*/  SHFL.UP PT, R25, R150, 0x2, RZ ;  /* 0x0440000096197989 */ /* 0x000e6800000e00ff */
[----:B------:R-:W4:Y:S01]  /*4a00*/  SHFL.UP PT, R24, R151, 0x2, RZ ;  /* 0x0440000097187989 */ /* 0x000f2200000e00ff */
[-C--:B---3--:R-:W-:Y:S01]  /*4a10*/  FMUL.FTZ R23, R153, R21.reuse ;  /* 0x0000001599177220 */ /* 0x088fe20000410000 */
[----:B------:R-:W-:-:S03]  /*4a20*/  FMUL.FTZ R22, R152, R21 ;  /* 0x0000001598167220 */ /* 0x000fc60000410000 */
[-C--:B0-----:R-:W-:Y:S01]  /*4a30*/  @P1 FFMA.FTZ R152, R152, R20.reuse, R23 ;  /* 0x0000001498981223 */ /* 0x081fe20000010017 */
[----:B------:R-:W-:Y:S01]  /*4a40*/  @P1 FFMA.FTZ R153, R153, R20, -R22 ;  /* 0x0000001499991223 */ /* 0x000fe20000010816 */
[----:B------:R-:W-:-:S03]  /*4a50*/  ISETP.GE.AND P1, PT, R56, 0x2, PT ;  /* 0x000000023800780c */ /* 0x000fc60003f26270 */
[----:B------:R-:W0:Y:S04]  /*4a60*/  SHFL.UP PT, R21, R152, 0x2, RZ ;  /* 0x0440000098157989 */ /* 0x000e2800000e00ff */
[----:B------:R-:W3:Y:S01]  /*4a70*/  SHFL.UP PT, R20, R153, 0x2, RZ ;  /* 0x0440000099147989 */ /* 0x000ee200000e00ff */
[-C--:B-1----:R-:W-:Y:S01]  /*4a80*/  FMUL.FTZ R23, R153, R25.reuse ;  /* 0x0000001999177220 */ /* 0x082fe20000410000 */
[----:B------:R-:W-:-:S03]  /*4a90*/  FMUL.FTZ R22, R152, R25 ;  /* 0x0000001998167220 */ /* 0x000fc60000410000 */
[-C--:B----4-:R-:W-:Y:S01]  /*4aa0*/  FFMA.FTZ R23, R152, R24.reuse, R23 ;  /* 0x0000001898177223 */ /* 0x090fe20000010017 */
[----:B------:R-:W-:-:S03]  /*4ab0*/  FFMA.FTZ R22, R153, R24, -R22 ;  /* 0x0000001899167223 */ /* 0x000fc60000010816 */
[----:B------:R-:W-:Y:S01]  /*4ac0*/  @P1 FADD.FTZ R150, R150, R23 ;  /* 0x0000001796961221 */ /* 0x000fe20000010000 */
[----:B------:R-:W-:-:S04]  /*4ad0*/  @P1 FADD.FTZ R151, R151, R22 ;  /* 0x0000001697971221 */ /* 0x000fc80000010000 */
[----:B------:R-:W1:Y:S04]  /*4ae0*/  SHFL.UP PT, R25, R150, 0x4, RZ ;  /* 0x0480000096197989 */ /* 0x000e6800000e00ff */
[----:B------:R-:W4:Y:S01]  /*4af0*/  SHFL.UP PT, R24, R151, 0x4, RZ ;  /* 0x0480000097187989 */ /* 0x000f2200000e00ff */
[-C--:B0-----:R-:W-:Y:S01]  /*4b00*/  FMUL.FTZ R23, R153, R21.reuse ;  /* 0x0000001599177220 */ /* 0x081fe20000410000 */
[----:B------:R-:W-:-:S03]  /*4b10*/  FMUL.FTZ R22, R152, R21 ;  /* 0x0000001598167220 */ /* 0x000fc60000410000 */
[-C--:B---3--:R-:W-:Y:S01]  /*4b20*/  @P1 FFMA.FTZ R152, R152, R20.reuse, R23 ;  /* 0x0000001498981223 */ /* 0x088fe20000010017 */
[----:B------:R-:W-:-:S04]  /*4b30*/  @P1 FFMA.FTZ R153, R153, R20, -R22 ;  /* 0x0000001499991223 */ /* 0x000fc80000010816 */
[----:B------:R-:W0:Y:S01]  /*4b40*/  SHFL.UP PT, R21, R152, 0x4, RZ ;  /* 0x0480000098157989 */ /* 0x000e2200000e00ff */
[----:B------:R-:W-:-:S03]  /*4b50*/  ISETP.GE.AND P1, PT, R56, 0x4, PT ;  /* 0x000000043800780c */ /* 0x000fc60003f26270 */
[----:B------:R-:W3:Y:S01]  /*4b60*/  SHFL.UP PT, R20, R153, 0x4, RZ ;  /* 0x0480000099147989 */ /* 0x000ee200000e00ff */
[-C--:B-1----:R-:W-:Y:S01]  /*4b70*/  FMUL.FTZ R23, R153, R25.reuse ;  /* 0x0000001999177220 */ /* 0x082fe20000410000 */
[----:B------:R-:W-:-:S03]  /*4b80*/  FMUL.FTZ R22, R152, R25 ;  /* 0x0000001998167220 */ /* 0x000fc60000410000 */
[-C--:B----4-:R-:W-:Y:S01]  /*4b90*/  FFMA.FTZ R23, R152, R24.reuse, R23 ;  /* 0x0000001898177223 */ /* 0x090fe20000010017 */
[----:B------:R-:W-:-:S04]  /*4ba0*/  FFMA.FTZ R22, R153, R24, -R22 ;  /* 0x0000001899167223 */ /* 0x000fc80000010816 */
[----:B------:R-:W-:Y:S01]  /*4bb0*/  @P1 FADD.FTZ R150, R150, R23 ;  /* 0x0000001796961221 */ /* 0x000fe20000010000 */
[----:B------:R-:W-:-:S04]  /*4bc0*/  @P1 FADD.FTZ R151, R151, R22 ;  /* 0x0000001697971221 */ /* 0x000fc80000010000 */
[----:B------:R-:W1:Y:S01]  /*4bd0*/  SHFL.UP PT, R25, R150, 0x8, RZ ;  /* 0x0500000096197989 */ /* 0x000e6200000e00ff */
[CC--:B0-----:R-:W-:Y:S01]  /*4be0*/  FMUL.FTZ R23, R153.reuse, R21.reuse ;  /* 0x0000001599177220 */ /* 0x0c1fe20000410000 */
[C---:B------:R-:W-:Y:S02]  /*4bf0*/  FMUL.FTZ R22, R152.reuse, R21 ;  /* 0x0000001598167220 */ /* 0x040fe40000410000 */
[----:B------:R-:W0:Y:S01]  /*4c00*/  SHFL.UP PT, R24, R151, 0x8, RZ ;  /* 0x0500000097187989 */ /* 0x000e2200000e00ff */
[-C--:B---3--:R-:W-:Y:S01]  /*4c10*/  @P1 FFMA.FTZ R152, R152, R20.reuse, R23 ;  /* 0x0000001498981223 */ /* 0x088fe20000010017 */
[----:B------:R-:W-:-:S04]  /*4c20*/  @P1 FFMA.FTZ R153, R153, R20, -R22 ;  /* 0x0000001499991223 */ /* 0x000fc80000010816 */
[----:B------:R-:W3:Y:S04]  /*4c30*/  SHFL.UP PT, R21, R152, 0x8, RZ ;  /* 0x0500000098157989 */ /* 0x000ee800000e00ff */
[----:B------:R-:W4:Y:S01]  /*4c40*/  SHFL.UP PT, R20, R153, 0x8, RZ ;  /* 0x0500000099147989 */ /* 0x000f2200000e00ff */
[----:B------:R-:W-:Y:S01]  /*4c50*/  ISETP.GE.AND P1, PT, R56, 0x8, PT ;  /* 0x000000083800780c */ /* 0x000fe20003f26270 */
[-C--:B-1----:R-:W-:Y:S01]  /*4c60*/  FMUL.FTZ R23, R153, R25.reuse ;  /* 0x0000001999177220 */ /* 0x082fe20000410000 */
[----:B------:R-:W-:-:S03]  /*4c70*/  FMUL.FTZ R22, R152, R25 ;  /* 0x0000001998167220 */ /* 0x000fc60000410000 */
[-C--:B0-----:R-:W-:Y:S01]  /*4c80*/  FFMA.FTZ R23, R152, R24.reuse, R23 ;  /* 0x0000001898177223 */ /* 0x081fe20000010017 */
[----:B------:R-:W-:-:S07]  /*4c90*/  FFMA.FTZ R22, R153, R24, -R22 ;  /* 0x0000001899167223 */ /* 0x000fce0000010816 */
[----:B------:R-:W-:Y:S01]  /*4ca0*/  @P1 FADD.FTZ R150, R150, R23 ;  /* 0x0000001796961221 */ /* 0x000fe20000010000 */
[-C--:B---3--:R-:W-:Y:S01]  /*4cb0*/  FMUL.FTZ R23, R153, R21.reuse ;  /* 0x0000001599177220 */ /* 0x088fe20000410000 */
[----:B------:R-:W-:Y:S01]  /*4cc0*/  @P1 FADD.FTZ R151, R151, R22 ;  /* 0x0000001697971221 */ /* 0x000fe20000010000 */
[C---:B------:R-:W-:Y:S02]  /*4cd0*/  FMUL.FTZ R22, R152.reuse, R21 ;  /* 0x0000001598167220 */ /* 0x040fe40000410000 */
[----:B------:R-:W0:Y:S01]  /*4ce0*/  SHFL.UP PT, R24, R150, 0x10, RZ ;  /* 0x0600000096187989 */ /* 0x000e2200000e00ff */
[-C--:B----4-:R-:W-:Y:S01]  /*4cf0*/  @P1 FFMA.FTZ R152, R152, R20.reuse, R23 ;  /* 0x0000001498981223 */ /* 0x090fe20000010017 */
[----:B------:R-:W1:Y:S01]  /*4d00*/  S2UR UR18, SR_CgaCtaId ;  /* 0x00000000001279c3 */ /* 0x000e620000008800 */
[----:B------:R-:W-:Y:S01]  /*4d10*/  @P1 FFMA.FTZ R153, R153, R20, -R22 ;  /* 0x0000001499991223 */ /* 0x000fe20000010816 */
[----:B------:R-:W3:Y:S04]  /*4d20*/  SHFL.UP PT, R21, R151, 0x10, RZ ;  /* 0x0600000097157989 */ /* 0x000ee800000e00ff */
[----:B------:R-:W4:Y:S04]  /*4d30*/  SHFL.UP PT, R20, R152, 0x10, RZ ;  /* 0x0600000098147989 */ /* 0x000f2800000e00ff */
[----:B------:R-:W5:Y:S01]  /*4d40*/  SHFL.UP PT, R25, R153, 0x10, RZ ;  /* 0x0600000099197989 */ /* 0x000f6200000e00ff */
[----:B------:R-:W-:Y:S01]  /*4d50*/  UMOV UR17, 0x400 ;  /* 0x0000040000117882 */ /* 0x000fe20000000000 */
[----:B------:R-:W-:Y:S01]  /*4d60*/  ISETP.NE.AND P1, PT, R56, 0x1f, PT ;  /* 0x0000001f3800780c */ /* 0x000fe20003f25270 */
[-C--:B0-----:R-:W-:Y:S01]  /*4d70*/  FMUL.FTZ R22, R152, R24.reuse ;  /* 0x0000001898167220 */ /* 0x081fe20000410000 */
[----:B------:R-:W-:Y:S01]  /*4d80*/  FMUL.FTZ R23, R153, R24 ;  /* 0x0000001899177220 */ /* 0x000fe20000410000 */
[----:B-1----:R-:W-:-:S02]  /*4d90*/  ULEA UR17, UR18, UR17, 0x18 ;  /* 0x0000001112117291 */ /* 0x002fc4000f8ec0ff */
[CC--:B---3--:R-:W-:Y:S01]  /*4da0*/  FFMA.FTZ R26, R153.reuse, R21.reuse, -R22 ;  /* 0x00000015991a7223 */ /* 0x0c8fe20000010816 */
[C---:B------:R-:W-:Y:S01]  /*4db0*/  FFMA.FTZ R27, R152.reuse, R21, R23 ;  /* 0x00000015981b7223 */ /* 0x040fe20000010017 */
[CC--:B----4-:R-:W-:Y:S01]  /*4dc0*/  FMUL.FTZ R24, R152.reuse, R20.reuse ;  /* 0x0000001498187220 */ /* 0x0d0fe20000410000 */
[C---:B------:R-:W-:Y:S01]  /*4dd0*/  FMUL.FTZ R21, R153.reuse, R20 ;  /* 0x0000001499157220 */ /* 0x040fe20000410000 */
[----:B------:R-:W-:Y:S01]  /*4de0*/  HFMA2 R20, -RZ, RZ, 1.875, 0 ;  /* 0x3f800000ff147431 */ /* 0x000fe200000001ff */
[----:B------:R-:W-:Y:S01]  /*4df0*/  ULEA UR41, UR5, UR17, 0x4 ;  /* 0x0000001105297291 */ /* 0x000fe2000f8e20ff */
[-C--:B-----5:R-:W-:Y:S01]  /*4e00*/  FFMA.FTZ R24, R153, R25.reuse, -R24 ;  /* 0x0000001999187223 */ /* 0x0a0fe20000010818 */
[----:B------:R-:W-:Y:S01]  /*4e10*/  FFMA.FTZ R25, R152, R25, R21 ;  /* 0x0000001998197223 */ /* 0x000fe20000010015 */
[----:B------:R-:W-:Y:S02]  /*4e20*/  CS2R R22, SRZ ;  /* 0x0000000000167805 */ /* 0x000fe4000001ff00 */
[----:B------:R-:W-:Y:S01]  /*4e30*/  MOV R21, RZ ;  /* 0x000000ff00157202 */ /* 0x000fe20000000f00 */
[----:B------:R-:W-:Y:S01]  /*4e40*/  FADD.FTZ R26, R151, R26 ;  /* 0x0000001a971a7221 */ /* 0x000fe20000010000 */
[----:B------:R-:W-:-:S04]  /*4e50*/  FADD.FTZ R27, R150, R27 ;  /* 0x0000001b961b7221 */ /* 0x000fc80000010000 */
[----:B------:R-:W-:Y:S04]  /*4e60*/  @P0 LDS.128 R20, [UR41+0x2140] ;  /* 0x00214029ff140984 */ /* 0x000fe80008000c00 */
[----:B------:R-:W-:Y:S01]  /*4e70*/  @!P1 STS.128 [R54+0x2100], R24 ;  /* 0x0021001836009388 */ /* 0x000fe20000000c00 */
[----:B------:R-:W-:Y:S06]  /*4e80*/  BAR.SYNC.DEFER_BLOCKING 0x0 ;  /* 0x0000000000007b1d */ /* 0x000fec0000010000 */
[----:B------:R-:W0:Y:S04]  /*4e90*/  LDS.128 R28, [UR17+0x2100] ;  /* 0x00210011ff1c7984 */ /* 0x000e280008000c00 */
[----:B------:R-:W1:Y:S01]  /*4ea0*/  LDS.128 R32, [UR17+0x2110] ;  /* 0x00211011ff207984 */ /* 0x000e620008000c00 */
[----:B------:R-:W-:-:S02]  /*4eb0*/  ISETP.GE.U32.AND P2, PT, R53, 0x20, PT ;  /* 0x000000203500780c */ /* 0x000fc40003f46070 */
[----:B------:R-:W-:Y:S02]  /*4ec0*/  ISETP.GE.AND P1, PT, R56, 0x10, PT ;  /* 0x000000103800780c */ /* 0x000fe40003f26270 */
[----:B------:R-:W-:Y:S02]  /*4ed0*/  SHF.R.U32.HI R154, RZ, 0x5, R53 ;  /* 0x00000005ff9a7819 */ /* 0x000fe40000011635 */
[----:B------:R-:W-:Y:S02]  /*4ee0*/  FSEL R153, R153, R24, !P1 ;  /* 0x0000001899997208 */ /* 0x000fe40004800000 */
[----:B------:R-:W-:Y:S02]  /*4ef0*/  FSEL R152, R152, R25, !P1 ;  /* 0x0000001998987208 */ /* 0x000fe40004800000 */
[----:B------:R-:W-:Y:S02]  /*4f00*/  FSEL R151, R151, R26, !P1 ;  /* 0x0000001a97977208 */ /* 0x000fe40004800000 */
[----:B------:R-:W-:-:S02]  /*4f10*/  FSEL R150, R150, R27, !P1 ;  /* 0x0000001b96967208 */ /* 0x000fc40004800000 */
[----:B--2---:R-:W-:Y:S02]  /*4f20*/  R2UR UR40, R3 ;  /* 0x00000000032872ca */ /* 0x004fe400000e0000 */
[----:B------:R-:W-:Y:S02]  /*4f30*/  ISETP.NE.AND P1, PT, R154, 0x1, PT ;  /* 0x000000019a00780c */ /* 0x000fe40003f25270 */
[----:B------:R-:W-:Y:S01]  /*4f40*/  R2UR UR19, R2 ;  /* 0x00000000021372ca */ /* 0x000fe200000e0000 */
[----:B------:R2:W3:Y:S01]  /*4f50*/  SHFL.UP PT, R24, R153, 0x1, RZ ;  /* 0x0420000099187989 */ /* 0x0004e200000e00ff */
[----:B------:R-:W-:Y:S03]  /*4f60*/  BSSY.RECONVERGENT B0, `(.L_x_1222) ;  /* 0x0000033000007945 */ /* 0x000fe60003800200 */
[----:B------:R2:W4:Y:S04]  /*4f70*/  SHFL.UP PT, R25, R152, 0x1, RZ ;  /* 0x0420000098197989 */ /* 0x00052800000e00ff */
[----:B------:R2:W2:Y:S04]  /*4f80*/  SHFL.UP PT, R26, R151, 0x1, RZ ;  /* 0x04200000971a7989 */ /* 0x0004a800000e00ff */
[----:B------:R2:W2:Y:S01]  /*4f90*/  SHFL.UP PT, R27, R150, 0x1, RZ ;  /* 0x04200000961b7989 */ /* 0x0004a200000e00ff */
        /* <DEDUP_REMOVED lines=31> */
.L_x_1223:
        /* <DEDUP_REMOVED lines=16> */
.L_x_1224:
[----:B------:R-:W-:Y:S05]  /*5290*/  BSYNC.RECONVERGENT B0 ;  /* 0x0000000000007941 */ /* 0x000fea0003800200 */
.L_x_1222:
        /* <DEDUP_REMOVED lines=118> */
.L_x_1226:
[----:B------:R-:W-:Y:S05]  /*5a00*/  BSYNC.RECONVERGENT B0 ;  /* 0x0000000000007941 */ /* 0x000fea0003800200 */
.L_x_1225:
        /* <DEDUP_REMOVED lines=51> */
.L_x_1221:
        /* <DEDUP_REMOVED lines=139> */
[----:B---3--:R-:W-:Y:S02]  /*65f0*/  FMUL.FTZ R25, R26, R45 ;  /* 0x0000002d1a197220 */ /* 0x008fe40000410000 */
[----:B------:R-:W3:Y:S01]  /*6600*/  LDC.64 R44, c[0x0][0x490] ;  /* 0x00012400ff2c7b82 */ /* 0x000ee20000000a00 */
[----:B0-----:R-:W-:-:S04]  /*6610*/  IMAD.WIDE.U32 R2, R40, UR24, R2 ;  /* 0x0000001828027c25 */ /* 0x001fc8000f8e0002 */
[----:B------:R-:W-:Y:S01]  /*6620*/  FMUL.FTZ R10, R25, R10 ;  /* 0x0000000a190a7220 */ /* 0x000fe20000410000 */
[----:B------:R-:W0:Y:S01]  /*6630*/  MUFU.RCP R49, R49 ;  /* 0x0000003100317308 */ /* 0x000e220000001000 */
[----:B-1----:R-:W-:Y:S01]  /*6640*/  FMUL.FTZ R25, R20, R47 ;  /* 0x0000002f14197220 */ /* 0x002fe20000410000 */
[----:B------:R-:W-:-:S03]  /*6650*/  IMAD R3, R41, UR24, R3 ;  /* 0x0000001829037c24 */ /* 0x000fc6000f8e0203 */
        /* <DEDUP_REMOVED lines=14> */
[----:B------:R-:W2:Y:S01]  /*6740*/  LDC.64 R42, c[0x0][0x438] ;  /* 0x00010e00ff2a7b82 */ /* 0x000ea20000000a00 */
[----:B0-----:R-:W-:-:S05]  /*6750*/  FMUL.FTZ R26, R27, R46 ;  /* 0x0000002e1b1a7220 */ /* 0x001fca0000410000 */
[----:B------:R-:W0:Y:S01]  /*6760*/  MUFU.RCP R56, R56 ;  /* 0x0000003800387308 */ /* 0x000e220000001000 */
[----:B------:R-:W-:-:S07]  /*6770*/  FMUL.FTZ R11, R26, R11 ;  /* 0x0000000b1a0b7220 */ /* 0x000fce0000410000 */
[----:B------:R-:W4:Y:S01]  /*6780*/  MUFU.RCP R57, R57 ;  /* 0x0000003900397308 */ /* 0x000f220000001000 */
[----:B-1----:R-:W-:Y:S01]  /*6790*/  FMUL.FTZ R21, R28, R51 ;  /* 0x000000331c157220 */ /* 0x002fe20000410000 */
[----:B------:R3:W-:Y:S03]  /*67a0*/  STS.128 [R37], R4 ;  /* 0x0000000425007388 */ /* 0x0007e60000000c00 */
[----:B------:R-:W-:Y:S01]  /*67b0*/  FMUL.FTZ R16, R21, R16 ;  /* 0x0000001015107220 */ /* 0x000fe20000410000 */
[----:B------:R-:W-:Y:S02]  /*67c0*/  STS.128 [R37+0x10], R8 ;  /* 0x0000100825007388 */ /* 0x000fe40000000c00 */
[----:B------:R-:W1:Y:S01]  /*67d0*/  MUFU.RCP R58, R58 ;  /* 0x0000003a003a7308 */ /* 0x000e620000001000 */
[----:B0-----:R-:W-:Y:S01]  /*67e0*/  FMUL.FTZ R20, R29, R56 ;  /* 0x000000381d147220 */ /* 0x001fe20000410000 */
[----:B------:R-:W-:Y:S01]  /*67f0*/  STS.128 [R37+0x20], R12 ;  /* 0x0000200c25007388 */ /* 0x000fe20000000c00 */
[----:B--2---:R-:W-:-:S04]  /*6800*/  IMAD.WIDE.U32 R2, R42, UR21, R2 ;  /* 0x000000152a027c25 */ /* 0x004fc8000f8e0002 */
[----:B------:R-:W-:Y:S01]  /*6810*/  FMUL.FTZ R17, R20, R17 ;  /* 0x0000001114117220 */ /* 0x000fe20000410000 */
[----:B------:R-:W-:Y:S02]  /*6820*/  IMAD R3, R43, UR21, R3 ;  /* 0x000000152b037c24 */ /* 0x000fe4000f8e0203 */
[----:B----4-:R-:W-:Y:S01]  /*6830*/  FMUL.FTZ R23, R30, R57 ;  /* 0x000000391e177220 */ /* 0x010fe20000410000 */
[----:B---3--:R-:W-:-:S03]  /*6840*/  LEA R4, P0, R2, R44, 0x2 ;  /* 0x0000002c02047211 */ /* 0x008fc600078010ff */
[----:B------:R-:W-:Y:S01]  /*6850*/  FMUL.FTZ R18, R23, R18 ;  /* 0x0000001217127220 */ /* 0x000fe20000410000 */
[----:B------:R-:W-:Y:S01]  /*6860*/  LEA.HI.X R5, R2, R45, R3, 0x2, P0 ;  /* 0x0000002d02057211 */ /* 0x000fe200000f1403 */
[----:B-1----:R-:W-:Y:S02]  /*6870*/  FMUL.FTZ R22, R31, R58 ;  /* 0x0000003a1f167220 */ /* 0x002fe40000410000 */
[----:B------:R-:W-:-:S04]  /*6880*/  IMAD.WIDE.U32 R38, R38, 0x10, R4 ;  /* 0x0000001026267825 */ /* 0x000fc800078e0004 */
[----:B------:R-:W-:-:S05]  /*6890*/  FMUL.FTZ R19, R22, R19 ;  /* 0x0000001316137220 */ /* 0x000fca0000410000 */
        /* <DEDUP_REMOVED lines=10> */
[----:B------:R-:W-:Y:S05]  /*6940*/  BRA.U !UP0, `(.L_x_1228) ;  /* 0xffffff9d08747547 */ /* 0x000fea000b83ffff */
[----:B------:R-:W-:Y:S05]  /*6950*/  EXIT ;  /* 0x000000000000794d */ /* 0x000fea0003800000 */
.L_x_1229:
        /* <DEDUP_REMOVED lines=10> */
.L_x_4973:


//--------------------- .text._Z25selective_scan_fwd_kernelI32Selective_Scan_fwd_kernel_traitsILi64ELi16ELi1ELb1ELb1ELb1ELb0EfN3c107complexIfEEEEv13SSMParamsBase --------------------------
	.section	.text._Z25selective_scan_fwd_kernelI32Selective_Scan_fwd_kernel_traitsILi64ELi16ELi1ELb1ELb1ELb1ELb0EfN3c107complexIfEEEEv13SSMParamsBase,"ax",@progbits
	.align	128
        .global         _Z25selective_scan_fwd_kernelI32Selective_Scan_fwd_kernel_traitsILi64ELi16ELi1ELb1ELb1ELb1ELb0EfN3c107complexIfEEEEv13SSMParamsBase
        .type           _Z25selective_scan_fwd_kernelI32Selective_Scan_fwd_kernel_traitsILi64ELi16ELi1ELb1ELb1ELb1ELb0EfN3c107complexIfEEEEv13SSMParamsBase,@function
        .size           _Z25selective_scan_fwd_kernelI32Selective_Scan_fwd_kernel_traitsILi64ELi16ELi1ELb1ELb1ELb1ELb0EfN3c107complexIfEEEEv13SSMParamsBase,(.L_x_4974 - _Z25selective_scan_fwd_kernelI32Selective_Scan_fwd_kernel_traitsILi64ELi16ELi1ELb1ELb1ELb1ELb0EfN3c107complexIfEEEEv13SSMParamsBase)
        .other          _Z25selective_scan_fwd_kernelI32Selective_Scan_fwd_kernel_traitsILi64ELi16ELi1ELb1ELb1ELb1ELb0EfN3c107complexIfEEEEv13SSMParamsBase,@"STO_CUDA_ENTRY STV_DEFAULT"
_Z25selective_scan_fwd_kernelI32Selective_Scan_fwd_kernel_traitsILi64ELi16ELi1ELb1ELb1ELb1ELb0EfN3c107complexIfEEEEv13SSMParamsBase:
.text._Z25selective_scan_fwd_kernelI32Selective_Scan_fwd_kernel_traitsILi64ELi16ELi1ELb1ELb1ELb1ELb0EfN3c107complexIfEEEEv13SSMParamsBase:
[----:B------:R-:W0:Y:S01]  /*0000*/  LDC R1, c[0x0][0x37c] ;  /* 0x0000df00ff017b82 */ /* 0x000e220000000800 */
[----:B------:R-:W1:Y:S07]  /*0010*/  LDCU.64 UR4, c[0x0][0x470] ;  /* 0x00008e00ff0477ac */ /* 0x000e6e0008000a00 */
[----:B------:R-:W2:Y:S01]  /*0020*/  S2UR UR26, SR_CTAID.Y ;  /* 0x00000000001a79c3 */ /* 0x000ea20000002600 */
[----:B0-----:R-:W-:Y:S01]  /*0030*/  IADD3 R1, PT, PT, R1, -0x38, RZ ;  /* 0xffffffc801017810 */ /* 0x001fe20007ffe0ff */
[----:B------:R-:W0:Y:S01]  /*0040*/  LDCU.64 UR24, c[0x0][0x358] ;  /* 0x00006b00ff1877ac */ /* 0x000e220008000a00 */
[----:B------:R-:W3:Y:S01]  /*0050*/  LDCU UR30, c[0x0][0x398] ;  /* 0x00007300ff1e77ac */ /* 0x000ee20008000800 */
[----:B------:R-:W4:Y:S04]  /*0060*/  LDCU.128 UR8, c[0x0][0x450] ;  /* 0x00008a00ff0877ac */ /* 0x000f280008000c00 */
[----:B------:R-:W0:Y:S01]  /*0070*/  S2UR UR27, SR_CTAID.X ;  /* 0x00000000001b79c3 */ /* 0x000e220000002500 */
[----:B------:R-:W0:Y:S01]  /*0080*/  LDCU.128 UR12, c[0x0][0x3f0] ;  /* 0x00007e00ff0c77ac */ /* 0x000e220008000c00 */
[----:B-1----:R-:W-:Y:S01]  /*0090*/  UISETP.NE.U32.AND UP1, UPT, UR4, URZ, UPT ;  /* 0x000000ff0400728c */ /* 0x002fe2000bf25070 */
[----:B------:R-:W1:Y:S03]  /*00a0*/  LDCU.128 UR16, c[0x0][0x400] ;  /* 0x00008000ff1077ac */ /* 0x000e660008000c00 */
[----:B------:R-:W-:Y:S01]  /*00b0*/  UISETP.NE.AND.EX UP1, UPT, UR5, URZ, UPT, UP1 ;  /* 0x000000ff0500728c */ /* 0x000fe2000bf25310 */
[----:B---3--:R-:W-:Y:S01]  /*00c0*/  MOV R0, UR30 ;  /* 0x0000001e00007c02 */ /* 0x008fe20008000f00 */
[----:B----4-:R-:W-:-:S04]  /*00d0*/  UISETP.NE.U32.AND UP0, UPT, UR10, URZ, UPT ;  /* 0x000000ff0a00728c */ /* 0x010fc8000bf05070 */
[----:B------:R-:W-:-:S05]  /*00e0*/  PLOP3.LUT P1, PT, PT, PT, UP1, 0x80, 0x8 ;  /* 0x000000000008781c */ /* 0x000fca0003f2f018 */
        /* <DEDUP_REMOVED lines=13> */
[----:B------:R-:W-:-:S05]  /*01c0*/  MOV R3, UR11 ;  /* 0x0000000b00037c02 */ /* 0x000fca0008000f00 */
[----:B------:R2:W5:Y:S01]  /*01d0*/  @P0 LDG.E R2, desc[UR24][R2.64] ;  /* 0x0000001802020981 */ /* 0x000562000c1e1900 */
[----:B0-----:R-:W0:Y:S02]  /*01e0*/  MUFU.RCP R0, R0 ;  /* 0x0000000000007308 */ /* 0x001e240000001000 */
[----:B0-----:R-:W-:-:S06]  /*01f0*/  IADD3 R6, PT, PT, R0, 0xffffffe, RZ ;  /* 0x0ffffffe00067810 */ /* 0x001fcc0007ffe0ff */
[----:B------:R-:W0:Y:S01]  /*0200*/  F2I.FTZ.U32.TRUNC.NTZ R6, R6 ;  /* 0x0000000600067305 */ /* 0x000e22000021f000 */
[----:B--2---:R-:W-:Y:S02]  /*0210*/  IABS R3, UR26 ;  /* 0x0000001a00037c13 */ /* 0x004fe40008000000 */
[----:B0-----:R-:W-:Y:S02]  /*0220*/  R2UR UR5, R6 ;  /* 0x00000000060572ca */ /* 0x001fe400000e0000 */
[----:B------:R-:W-:Y:S01]  /*0230*/  R2UR UR28, R3 ;  /* 0x00000000031c72ca */ /* 0x000fe200000e0000 */
[----:B------:R-:W-:-:S10]  /*0240*/  UMOV UR4, URZ ;  /* 0x000000ff00047c82 */ /* 0x000fd40008000000 */
[----:B------:R-:W-:-:S04]  /*0250*/  UIADD3 UR22, UPT, UPT, URZ, -UR5, URZ ;  /* 0x80000005ff167290 */ /* 0x000fc8000fffe0ff */
[----:B------:R-:W-:-:S04]  /*0260*/  UIMAD UR22, UR22, UR29, URZ ;  /* 0x0000001d161672a4 */ /* 0x000fc8000f8e02ff */
[----:B------:R-:W-:Y:S01]  /*0270*/  UIMAD.WIDE.U32 UR22, UR5, UR22, UR4 ;  /* 0x00000016051672a5 */ /* 0x000fe2000f8e0004 */
[----:B------:R-:W0:Y:S03]  /*0280*/  LDCU.128 UR4, c[0x0][0x460] ;  /* 0x00008c00ff0477ac */ /* 0x000e260008000c00 */
[----:B------:R-:W-:Y:S02]  /*0290*/  UIMAD.WIDE.U32 UR22, UR23, UR28, URZ ;  /* 0x0000001c171672a5 */ /* 0x000fe4000f8e00ff */
[----:B------:R-:W-:Y:S02]  /*02a0*/  UIMAD.WIDE.U32 UR10, UR27, UR12, URZ ;  /* 0x0000000c1b0a72a5 */ /* 0x000fe4000f8e00ff */
[----:B-1----:R-:W-:Y:S02]  /*02b0*/  UIMAD.WIDE.U32 UR20, UR27, UR16, URZ ;  /* 0x000000101b1472a5 */ /* 0x002fe4000f8e00ff */
[----:B------:R-:W-:-:S02]  /*02c0*/  UIMAD UR11, UR27, UR13, UR11 ;  /* 0x0000000d1b0b72a4 */ /* 0x000fc4000f8e020b */
[----:B------:R-:W-:Y:S02]  /*02d0*/  UIADD3 UR16, UPT, UPT, -UR23, URZ, URZ ;  /* 0x000000ff17107290 */ /* 0x000fe4000fffe1ff */
[----:B------:R-:W-:Y:S01]  /*02e0*/  UIMAD.WIDE.U32 UR10, UR26, UR14, UR10 ;  /* 0x0000000e1a0a72a5 */ /* 0x000fe2000f8e000a */
[----:B------:R-:W1:Y:S01]  /*02f0*/  LDCU UR22, c[0x0][0x394] ;  /* 0x00007280ff1677ac */ /* 0x000e620008000800 */
[----:B------:R-:W-:Y:S02]  /*0300*/  UIMAD UR14, UR29, UR16, UR28 ;  /* 0x000000101d0e72a4 */ /* 0x000fe4000f8e021c */
[----:B------:R-:W-:Y:S01]  /*0310*/  UIMAD UR13, UR27, UR17, UR21 ;  /* 0x000000111b0d72a4 */ /* 0x000fe2000f8e0215 */
[----:B------:R-:W-:Y:S01]  /*0320*/  UMOV UR12, UR20 ;  /* 0x00000014000c7c82 */ /* 0x000fe20008000000 */
[----:B------:R-:W-:Y:S02]  /*0330*/  UISETP.GT.U32.AND UP3, UPT, UR29, UR14, UPT ;  /* 0x0000000e1d00728c */ /* 0x000fe4000bf64070 */
[----:B------:R-:W-:-:S02]  /*0340*/  UIMAD.WIDE.U32 UR12, UR26, UR18, UR12 ;  /* 0x000000121a0c72a5 */ /* 0x000fc4000f8e000c */
[----:B------:R-:W-:Y:S02]  /*0350*/  UIMAD UR15, UR26, UR15, UR11 ;  /* 0x0000000f1a0f72a4 */ /* 0x000fe4000f8e020b */
[----:B0-----:R-:W-:Y:S02]  /*0360*/  ULEA UR36, UP0, UR10, UR4, 0x2 ;  /* 0x000000040a247291 */ /* 0x001fe4000f8010ff */
[----:B------:R-:W-:Y:S02]  /*0370*/  UIMAD UR19, UR26, UR19, UR13 ;  /* 0x000000131a1372a4 */ /* 0x000fe4000f8e020d */
[----:B------:R-:W-:Y:S02]  /*0380*/  ULEA.HI.X UR37, UR10, UR5, UR15, 0x2, UP0 ;  /* 0x000000050a257291 */ /* 0x000fe400080f140f */
[----:B------:R-:W-:Y:S01]  /*0390*/  ULEA UR20, UP1, UR12, UR6, 0x2 ;  /* 0x000000060c147291 */ /* 0x000fe2000f8210ff */
[----:B------:R-:W0:Y:S01]  /*03a0*/  LDCU.64 UR4, c[0x0][0x3d0] ;  /* 0x00007a00ff0477ac */ /* 0x000e220008000a00 */
[----:B------:R-:W-:-:S02]  /*03b0*/  @!UP3 UIADD3 UR14, UPT, UPT, UR14, -UR29, URZ ;  /* 0x8000001d0e0eb290 */ /* 0x000fc4000fffe0ff */
[----:B------:R-:W-:Y:S01]  /*03c0*/  ULEA.HI.X UR21, UR12, UR7, UR19, 0x2, UP1 ;  /* 0x000000070c157291 */ /* 0x000fe200088f1413 */
[----:B------:R-:W2:Y:S01]  /*03d0*/  LDCU.64 UR12, c[0x0][0x3b0] ;  /* 0x00007600ff0c77ac */ /* 0x000ea20008000a00 */
[----:B-1----:R-:W-:Y:S02]  /*03e0*/  UISETP.GE.AND UP1, UPT, UR22, 0x1, UPT ;  /* 0x000000011600788c */ /* 0x002fe4000bf26270 */
[----:B------:R-:W-:Y:S02]  /*03f0*/  UISETP.GE.U32.AND UP2, UPT, UR14, UR29, UPT ;  /* 0x0000001d0e00728c */ /* 0x000fe4000bf46070 */
[----:B------:R-:W-:Y:S02]  /*0400*/  ULOP3.LUT UR6, UR26, UR30, URZ, 0x3c, !UPT ;  /* 0x0000001e1a067292 */ /* 0x000fe4000f8e3cff */
[----:B------:R-:W-:Y:S01]  /*0410*/  @!UP3 UIADD3 UR23, UPT, UPT, UR23, 0x1, URZ ;  /* 0x000000011717b890 */ /* 0x000fe2000fffe0ff */
[----:B------:R-:W-:Y:S01]  /*0420*/  PLOP3.LUT P2, PT, PT, PT, UP1, 0x80, 0x8 ;  /* 0x000000000008781c */ /* 0x000fe20003f4f018 */
[----:B------:R-:W-:-:S02]  /*0430*/  UISETP.GE.AND UP3, UPT, UR6, URZ, UPT ;  /* 0x000000ff0600728c */ /* 0x000fc4000bf66270 */
[----:B------:R-:W-:Y:S02]  /*0440*/  UISETP.NE.AND UP0, UPT, UR30, URZ, UPT ;  /* 0x000000ff1e00728c */ /* 0x000fe4000bf05270 */
[----:B0-----:R-:W-:Y:S02]  /*0450*/  UIMAD.WIDE.U32 UR6, UR27, UR4, URZ ;  /* 0x000000041b0672a5 */ /* 0x001fe4000f8e00ff */
[----:B------:R-:W-:Y:S02]  /*0460*/  @UP2 UIADD3 UR23, UPT, UPT, UR23, 0x1, URZ ;  /* 0x0000000117172890 */ /* 0x000fe4000fffe0ff */
[----:B------:R-:W-:Y:S01]  /*0470*/  UIMAD UR10, UR27, UR5, UR7 ;  /* 0x000000051b0a72a4 */ /* 0x000fe2000f8e0207 */
[----:B------:R-:W0:Y:S02]  /*0480*/  LDCU.64 UR16, c[0x0][0x3e8] ;  /* 0x00007d00ff1077ac */ /* 0x000e240008000a00 */
[----:B------:R-:W-:Y:S02]  /*0490*/  @!UP3 UIADD3 UR23, UPT, UPT, -UR23, URZ, URZ ;  /* 0x000000ff1717b290 */ /* 0x000fe4000fffe1ff */
[----:B--2---:R-:W-:-:S02]  /*04a0*/  UIMAD.WIDE.U32 UR4, UR27, UR12, URZ ;  /* 0x0000000c1b0472a5 */ /* 0x004fc4000f8e00ff */
[----:B------:R-:W-:Y:S01]  /*04b0*/  @!UP0 ULOP3.LUT UR23, URZ, UR30, URZ, 0x33, !UPT ;  /* 0x0000001eff178292 */ /* 0x000fe2000f8e33ff */
[----:B0-----:R-:W-:Y:S11]  /*04c0*/  @!P2 EXIT ;  /* 0x000000000000a94d */ /* 0x001ff60003800000 */
[----:B------:R-:W0:Y:S01]  /*04d0*/  S2R R0, SR_TID.X ;  /* 0x0000000000007919 */ /* 0x000e220000002100 */
[----:B------:R-:W1:Y:S01]  /*04e0*/  LDCU.64 UR18, c[0x0][0x3c8] ;  /* 0x00007900ff1277ac */ /* 0x000e620008000a00 */
[----:B------:R-:W-:Y:S01]  /*04f0*/  USHF.R.S32.HI UR12, URZ, 0x1f, UR23 ;  /* 0x0000001fff0c7899 */ /* 0x000fe20008011417 */
[----:B------:R-:W-:Y:S01]  /*0500*/  UMOV UR7, UR10 ;  /* 0x0000000a00077c82 */ /* 0x000fe20008000000 */
[----:B------:R-:W-:Y:S02]  /*0510*/  UIMAD UR5, UR27, UR13, UR5 ;  /* 0x0000000d1b0572a4 */ /* 0x000fe4000f8e0205 */
[----:B------:R-:W-:Y:S02]  /*0520*/  UIMAD UR11, UR12, UR16, URZ ;  /* 0x000000100c0b72a4 */ /* 0x000fe4000f8e02ff */
[----:B------:R-:W-:Y:S02]  /*0530*/  UIMAD.WIDE.U32 UR6, UR23, UR16, UR6 ;  /* 0x00000010170672a5 */ /* 0x000fe4000f8e0006 */
[----:B------:R-:W-:Y:S01]  /*0540*/  UIMAD UR11, UR23, UR17, UR11 ;  /* 0x00000011170b72a4 */ /* 0x000fe2000f8e020b */
[----:B------:R-:W2:Y:S01]  /*0550*/  LDCU UR13, c[0x0][0x384] ;  /* 0x00007080ff0d77ac */ /* 0x000ea20008000800 */
[----:B------:R-:W-:-:S02]  /*0560*/  ULEA UR16, UP0, UR6, UR8, 0x2 ;  /* 0x0000000806107291 */ /* 0x000fc4000f8010ff */
[----:B------:R-:W-:Y:S01]  /*0570*/  UIADD3 UR17, UPT, UPT, UR7, UR11, URZ ;  /* 0x0000000b07117290 */ /* 0x000fe2000fffe0ff */
[----:B------:R-:W3:Y:S03]  /*0580*/  LDCU.64 UR28, c[0x0][0x448] ;  /* 0x00008900ff1c77ac */ /* 0x000ee60008000a00 */
[----:B------:R-:W-:Y:S02]  /*0590*/  ULEA.HI.X UR17, UR6, UR9, UR17, 0x2, UP0 ;  /* 0x0000000906117291 */ /* 0x000fe400080f1411 */
[----:B-1----:R-:W-:Y:S02]  /*05a0*/  UIMAD.WIDE.U32 UR6, UR23, UR18, UR4 ;  /* 0x00000012170672a5 */ /* 0x002fe4000f8e0004 */
[----:B------:R-:W-:Y:S01]  /*05b0*/  UIMAD UR12, UR12, UR18, URZ ;  /* 0x000000120c0c72a4 */ /* 0x000fe2000f8e02ff */
[----:B0-----:R-:W-:Y:S01]  /*05c0*/  SHF.L.U32 R3, R0, 0x2, RZ ;  /* 0x0000000200037819 */ /* 0x001fe200000006ff */
[----:B------:R-:W-:Y:S01]  /*05d0*/  UMOV UR4, URZ ;  /* 0x000000ff00047c82 */ /* 0x000fe20008000000 */
[----:B-----5:R-:W-:Y:S01]  /*05e0*/  @P0 R2UR UR4, R2 ;  /* 0x00000000020402ca */ /* 0x020fe200000e0000 */
[----:B------:R-:W0:Y:S01]  /*05f0*/  LDCU.64 UR14, c[0x0][0x3a0] ;  /* 0x00007400ff0e77ac */ /* 0x000e220008000a00 */
[----:B------:R-:W-:-:S02]  /*0600*/  LOP3.LUT R2, R0, 0x3e0, RZ, 0xc0, !PT ;  /* 0x000003e000027812 */ /* 0x000fc400078ec0ff */
[----:B------:R-:W-:Y:S01]  /*0610*/  LOP3.LUT R0, R0, 0x1f, RZ, 0xc0, !PT ;  /* 0x0000001f00007812 */ /* 0x000fe200078ec0ff */
[----:B--2---:R-:W-:Y:S01]  /*0620*/  UIMAD UR5, UR27, UR13, UR26 ;  /* 0x0000000d1b0572a4 */ /* 0x004fe2000f8e021a */
[----:B------:R-:W-:Y:S01]  /*0630*/  LOP3.LUT R3, R3, 0xf80, RZ, 0xc0, !PT ;  /* 0x00000f8003037812 */ /* 0x000fe200078ec0ff */
[----:B------:R1:W-:Y:S01]  /*0640*/  STL [R1+0x34], R2 ;  /* 0x0000340201007387 */ /* 0x0003e20000100800 */
[----:B------:R-:W-:Y:S01]  /*0650*/  UIMAD UR12, UR23, UR19, UR12 ;  /* 0x00000013170c72a4 */ /* 0x000fe2000f8e020c */
[----:B------:R-:W2:Y:S03]  /*0660*/  LDCU UR30, c[0x0][0x38c] ;  /* 0x00007180ff1e77ac */ /* 0x000ea60008000800 */
[----:B------:R-:W-:Y:S02]  /*0670*/  UIADD3 UR19, UPT, UPT, UR7, UR12, URZ ;  /* 0x0000000c07137290 */ /* 0x000fe4000fffe0ff */
[----:B------:R-:W-:-:S02]  /*0680*/  UIMAD UR7, UR5, UR22, URZ ;  /* 0x00000016050772a4 */ /* 0x000fc4000f8e02ff */
[----:B---3--:R-:W-:Y:S01]  /*0690*/  ULEA UR18, UP0, UR6, UR28, 0x2 ;  /* 0x0000001c06127291 */ /* 0x008fe2000f8010ff */
[----:B------:R-:W-:Y:S01]  /*06a0*/  UMOV UR5, URZ ;  /* 0x000000ff00057c82 */ /* 0x000fe20008000000 */
[----:B------:R-:W-:Y:S01]  /*06b0*/  @P1 R2UR UR5, R4 ;  /* 0x00000000040512ca */ /* 0x000fe200000e0000 */
[----:B0-----:R-:W-:Y:S02]  /*06c0*/  UIMAD.WIDE.U32 UR10, UR26, UR14, URZ ;  /* 0x0000000e1a0a72a5 */ /* 0x001fe4000f8e00ff */
[----:B------:R-:W-:Y:S02]  /*06d0*/  ULEA.HI.X UR19, UR6, UR29, UR19, 0x2, UP0 ;  /* 0x0000001d06137291 */ /* 0x000fe400080f1413 */
[----:B------:R-:W-:Y:S02]  /*06e0*/  UIMAD UR9, UR26, UR15, UR11 ;  /* 0x0000000f1a0972a4 */ /* 0x000fe4000f8e020b */
[----:B--2---:R-:W-:Y:S01]  /*06f0*/  UIMAD UR14, UR7, UR30, URZ ;  /* 0x0000001e070e72a4 */ /* 0x004fe2000f8e02ff */
[----:B-1----:R-:W-:-:S11]  /*0700*/  UMOV UR6, URZ ;  /* 0x000000ff00067c82 */ /* 0x002fd60008000000 */
.L_x_1269:
[----:B------:R-:W-:Y:S01]  /*0710*/  BAR.SYNC.DEFER_BLOCKING 0x0 ;  /* 0x0000000000007b1d */ /* 0x000fe20000010000 */
[----:B0-----:R-:W-:Y:S02]  /*0720*/  MOV R4, UR36 ;  /* 0x0000002400047c02 */ /* 0x001fe40008000f00 */
[----:B------:R-:W-:Y:S02]  /*0730*/  MOV R5, UR37 ;  /* 0x0000002500057c02 */ /* 0x000fe40008000f00 */
[----:B------:R-:W-:Y:S01]  /*0740*/  LOP3.LUT R7, R3, R0, RZ, 0xfc, !PT ;  /* 0x0000000003077212 */ /* 0x000fe200078efcff */
[----:B------:R-:W2:Y:S04]  /*0750*/  LDL R2, [R1+0x34] ;  /* 0x0000340001027983 */ /* 0x000ea80000100800 */
[----:B------:R-:W-:-:S05]  /*0760*/  IMAD.WIDE.U32 R4, R7, 0x10, R4 ;  /* 0x0000001007047825 */ /* 0x000fca00078e0004 */
[----:B------:R-:W3:Y:S04]  /*0770*/  LDG.E.128 R20, desc[UR24][R4.64] ;  /* 0x0000001804147981 */ /* 0x000ee8000c1e1d00 */
[----:B------:R-:W4:Y:S04]  /*0780*/  LDG.E.128 R28, desc[UR24][R4.64+0x200] ;  /* 0x00020018041c7981 */ /* 0x000f28000c1e1d00 */
[----:B------:R-:W5:Y:S04]  /*0790*/  LDG.E.128 R32, desc[UR24][R4.64+0x400] ;  /* 0x0004001804207981 */ /* 0x000f68000c1e1d00 */
        /* <DEDUP_REMOVED lines=8> */
[----:B-1----:R-:W-:-:S05]  /*0820*/  IADD3 R24, PT, PT, R3, R44, RZ ;  /* 0x0000002c03187210 */ /* 0x002fca0007ffe0ff */
[----:B------:R-:W-:-:S05]  /*0830*/  LEA R25, R24, UR15, 0x4 ;  /* 0x0000000f18197c11 */ /* 0x000fca000f8e20ff */
[----:B------:R-:W-:Y:S01]  /*0840*/  STL [R1+0x30], R25 ;  /* 0x0000301901007387 */ /* 0x000fe20000100800 */
[----:B--2---:R-:W-:-:S03]  /*0850*/  IADD3 R2, PT, PT, R2, R44, RZ ;  /* 0x0000002c02027210 */ /* 0x004fc60007ffe0ff */
[----:B---3--:R0:W-:Y:S04]  /*0860*/  STS.128 [R25], R20 ;  /* 0x0000001419007388 */ /* 0x0081e80000000c00 */
[----:B----4-:R1:W-:Y:S04]  /*0870*/  STS.128 [R25+0x200], R28 ;  /* 0x0002001c19007388 */ /* 0x0103e80000000c00 */
[----:B-----5:R2:W-:Y:S04]  /*0880*/  STS.128 [R25+0x400], R32 ;  /* 0x0004002019007388 */ /* 0x0205e80000000c00 */
[----:B------:R3:W-:Y:S01]  /*0890*/  STS.128 [R25+0x600], R36 ;  /* 0x0006002419007388 */ /* 0x0007e20000000c00 */
[----:B0-----:R-:W-:Y:S01]  /*08a0*/  LEA R20, R2, UR15, 0x6 ;  /* 0x0000000f02147c11 */ /* 0x001fe2000f8e30ff */
[----:B------:R-:W-:-:S04]  /*08b0*/  NOP ;  /* 0x0000000000007918 */ /* 0x000fc80000000000 */
[----:B------:R-:W-:Y:S04]  /*08c0*/  LDS.128 R4, [R20] ;  /* 0x0000000014047984 */ /* 0x000fe80000000c00 */
[----:B------:R-:W-:Y:S04]  /*08d0*/  LDS.128 R8, [R20+0x10] ;  /* 0x0000100014087984 */ /* 0x000fe80000000c00 */
[----:B------:R-:W-:Y:S04]  /*08e0*/  LDS.128 R12, [R20+0x20] ;  /* 0x00002000140c7984 */ /* 0x000fe80000000c00 */
[----:B------:R-:W-:Y:S01]  /*08f0*/  LDS.128 R16, [R20+0x30] ;  /* 0x0000300014107984 */ /* 0x000fe20000000c00 */
[----:B------:R-:W-:Y:S06]  /*0900*/  BAR.SYNC.DEFER_BLOCKING 0x0 ;  /* 0x0000000000007b1d */ /* 0x000fec0000010000 */
[----:B------:R-:W-:Y:S04]  /*0910*/  STL [R1+0x2c], R20 ;  /* 0x00002c1401007387 */ /* 0x000fe80000100800 */
[----:B------:R-:W4:Y:S04]  /*0920*/  LDG.E.128 R40, desc[UR24][R26.64] ;  /* 0x000000181a287981 */ /* 0x000f28000c1e1d00 */
[----:B-1----:R-:W5:Y:S04]  /*0930*/  LDG.E.128 R28, desc[UR24][R26.64+0x200] ;  /* 0x000200181a1c7981 */ /* 0x002f68000c1e1d00 */
[----:B--2---:R-:W2:Y:S04]  /*0940*/  LDG.E.128 R32, desc[UR24][R26.64+0x400] ;  /* 0x000400181a207981 */ /* 0x004ea8000c1e1d00 */
[----:B---3--:R-:W3:Y:S01]  /*0950*/  LDG.E.128 R36, desc[UR24][R26.64+0x600] ;  /* 0x000600181a247981 */ /* 0x008ee2000c1e1d00 */
[----:B------:R-:W0:Y:S01]  /*0960*/  LDCU.U8 UR7, c[0x0][0x39e] ;  /* 0x000073c0ff0777ac */ /* 0x000e220008000000 */
[----:B------:R-:W-:Y:S02]  /*0970*/  BSSY.RECONVERGENT B0, `(.L_x_1230) ;  /* 0x0000038000007945 */ /* 0x000fe40003800200 */
[----:B----4-:R-:W-:Y:S04]  /*0980*/  STS.128 [R25], R40 ;  /* 0x0000002819007388 */ /* 0x010fe80000000c00 */
[----:B-----5:R-:W-:Y:S04]  /*0990*/  STS.128 [R25+0x200], R28 ;  /* 0x0002001c19007388 */ /* 0x020fe80000000c00 */
[----:B--2---:R-:W-:Y:S04]  /*09a0*/  STS.128 [R25+0x400], R32 ;  /* 0x0004002019007388 */ /* 0x004fe80000000c00 */
[----:B---3--:R-:W-:Y:S01]  /*09b0*/  STS.128 [R25+0x600], R36 ;  /* 0x0006002419007388 */ /* 0x008fe20000000c00 */
[----:B------:R-:W-:-:S03]  /*09c0*/  NOP ;  /* 0x0000000000007918 */ /* 0x000fc60000000000 */
[----:B------:R-:W1:Y:S04]  /*09d0*/  LDS.128 R144, [R20] ;  /* 0x0000000014907984 */ /* 0x000e680000000c00 */
[----:B------:R-:W2:Y:S04]  /*09e0*/  LDS.128 R140, [R20+0x10] ;  /* 0x00001000148c7984 */ /* 0x000ea80000000c00 */
[----:B------:R3:W4:Y:S04]  /*09f0*/  LDS.128 R132, [R20+0x20] ;  /* 0x0000200014847984 */ /* 0x0007280000000c00 */
[----:B------:R-:W3:Y:S01]  /*0a00*/  LDS.128 R20, [R20+0x30] ;  /* 0x0000300014147984 */ /* 0x000ee20000000c00 */
        /* <DEDUP_REMOVED lines=46> */
.L_x_1231:
[----:B------:R-:W-:Y:S05]  /*0cf0*/  BSYNC.RECONVERGENT B0 ;  /* 0x0000000000007941 */ /* 0x000fea0003800200 */
.L_x_1230:
        /* <DEDUP_REMOVED lines=34> */
.L_x_1233:
[----:B------:R-:W-:Y:S05]  /*0f20*/  BSYNC.RECONVERGENT B0 ;  /* 0x0000000000007941 */ /* 0x000fea0003800200 */
.L_x_1232:
        /* <DEDUP_REMOVED lines=36> */
.L_x_1235:
[----:B------:R-:W-:Y:S05]  /*1170*/  BSYNC.RECONVERGENT B0 ;  /* 0x0000000000007941 */ /* 0x000fea0003800200 */
.L_x_1234:
        /* <DEDUP_REMOVED lines=34> */
.L_x_1237:
[----:B------:R-:W-:Y:S05]  /*13a0*/  BSYNC.RECONVERGENT B0 ;  /* 0x0000000000007941 */ /* 0x000fea0003800200 */
.L_x_1236:
        /* <DEDUP_REMOVED lines=36> */
.L_x_1239:
[----:B------:R-:W-:Y:S05]  /*15f0*/  BSYNC.RECONVERGENT B0 ;  /* 0x0000000000007941 */ /* 0x000fea0003800200 */
.L_x_1238:
        /* <DEDUP_REMOVED lines=34> */
.L_x_1241:
[----:B------:R-:W-:Y:S05]  /*1820*/  BSYNC.RECONVERGENT B0 ;  /* 0x0000000000007941 */ /* 0x000fea0003800200 */
.L_x_1240:
        /* <DEDUP_REMOVED lines=36> */
.L_x_1243:
[----:B------:R-:W-:Y:S05]  /*1a70*/  BSYNC.RECONVERGENT B0 ;  /* 0x0000000000007941 */ /* 0x000fea0003800200 */
.L_x_1242:
        /* <DEDUP_REMOVED lines=34> */
.L_x_1245:
[----:B------:R-:W-:Y:S05]  /*1ca0*/  BSYNC.RECONVERGENT B0 ;  /* 0x0000000000007941 */ /* 0x000fea0003800200 */
.L_x_1244:
        /* <DEDUP_REMOVED lines=36> */
.L_x_1247:
[----:B------:R-:W-:Y:S05]  /*1ef0*/  BSYNC.RECONVERGENT B0 ;  /* 0x0000000000007941 */ /* 0x000fea0003800200 */
.L_x_1246:
        /* <DEDUP_REMOVED lines=34> */
.L_x_1249:
[----:B------:R-:W-:Y:S05]  /*2120*/  BSYNC.RECONVERGENT B0 ;  /* 0x0000000000007941 */ /* 0x000fea0003800200 */
.L_x_1248:
        /* <DEDUP_REMOVED lines=39> */
.L_x_1251:
[----:B------:R-:W-:Y:S05]  /*23a0*/  BSYNC.RECONVERGENT B0 ;  /* 0x0000000000007941 */ /* 0x000fea0003800200 */
.L_x_1250:
        /* <DEDUP_REMOVED lines=32> */
.L_x_1253:
[----:B------:R-:W-:Y:S05]  /*25b0*/  BSYNC.RECONVERGENT B0 ;  /* 0x0000000000007941 */ /* 0x000fea0003800200 */
.L_x_1252:
        /* <DEDUP_REMOVED lines=32> */
.L_x_1255:
[----:B------:R-:W-:Y:S05]  /*27c0*/  BSYNC.RECONVERGENT B0 ;  /* 0x0000000000007941 */ /* 0x000fea0003800200 */
.L_x_1254:
        /* <DEDUP_REMOVED lines=32> */
.L_x_1257:
[----:B------:R-:W-:Y:S05]  /*29d0*/  BSYNC.RECONVERGENT B0 ;  /* 0x0000000000007941 */ /* 0x000fea0003800200 */
.L_x_1256:
        /* <DEDUP_REMOVED lines=32> */
.L_x_1259:
[----:B------:R-:W-:Y:S05]  /*2be0*/  BSYNC.RECONVERGENT B0 ;  /* 0x0000000000007941 */ /* 0x000fea0003800200 */
.L_x_1258:
        /* <DEDUP_REMOVED lines=32> */
.L_x_1261:
[----:B------:R-:W-:Y:S05]  /*2df0*/  BSYNC.RECONVERGENT B0 ;  /* 0x0000000000007941 */ /* 0x000fea0003800200 */
.L_x_1260:
        /* <DEDUP_REMOVED lines=21> */
[----:B------:R-:W-:Y:S01]  /*2f50*/  IADD3 R3, PT, PT, R3, R24, RZ ;  /* 0x0000001803037210 */ /* 0x000fe20007ffe0ff */
[----:B------:R-:W-:Y:S01]  /*2f60*/  FMUL.FTZ R152, R6, R148 ;  /* 0x0000009406987220 */ /* 0x000fe20000410000 */
[----:B------:R-:W-:Y:S01]  /*2f70*/  FMUL.FTZ R150, R4, R131 ;  /* 0x0000008304967220 */ /* 0x000fe20000410000 */
[----:B------:R-:W-:Y:S01]  /*2f80*/  FMUL.FTZ R19, R19, R149 ;  /* 0x0000009513137220 */ /* 0x000fe20000410000 */
[C---:B------:R-:W-:Y:S01]  /*2f90*/  IADD3 R4, PT, PT, R3.reuse, 0xa0, RZ ;  /* 0x000000a003047810 */ /* 0x040fe20007ffe0ff */
[----:B------:R-:W-:Y:S01]  /*2fa0*/  FMUL.FTZ R18, R18, R132 ;  /* 0x0000008412127220 */ /* 0x000fe20000410000 */
[----:B------:R-:W-:Y:S01]  /*2fb0*/  IADD3 R6, PT, PT, R3, 0xe0, RZ ;  /* 0x000000e003067810 */ /* 0x000fe20007ffe0ff */
[----:B------:R-:W-:Y:S01]  /*2fc0*/  FMUL.FTZ R17, R17, R133 ;  /* 0x0000008511117220 */ /* 0x000fe20000410000 */
[-C--:B------:R-:W-:Y:S01]  /*2fd0*/  LEA.HI.SX32 R4, R4, R3.reuse, 0x1b ;  /* 0x0000000304047211 */ /* 0x080fe200078fdaff */
[----:B------:R-:W-:Y:S01]  /*2fe0*/  FMUL.FTZ R151, R5, R130 ;  /* 0x0000008205977220 */ /* 0x000fe20000410000 */
[----:B------:R-:W-:Y:S01]  /*2ff0*/  LEA.HI.SX32 R6, R6, R3, 0x1b ;  /* 0x0000000306067211 */ /* 0x000fe200078fdaff */
[----:B------:R-:W-:Y:S01]  /*3000*/  STL [R1+0x8], R19 ;  /* 0x0000081301007387 */ /* 0x000fe20000100800 */
[----:B------:R-:W-:Y:S01]  /*3010*/  ISETP.NE.AND P0, PT, RZ, UR6, PT ;  /* 0x00000006ff007c0c */ /* 0x000fe2000bf05270 */
[----:B------:R-:W-:Y:S01]  /*3020*/  FMUL.FTZ R157, R11, R143 ;  /* 0x0000008f0b9d7220 */ /* 0x000fe20000410000 */
[----:B------:R-:W-:Y:S01]  /*3030*/  SHF.L.U32 R2, R2, 0x3, RZ ;  /* 0x0000000302027819 */ /* 0x000fe200000006ff */
[----:B------:R-:W-:Y:S01]  /*3040*/  STL [R1+0x4], R18 ;  /* 0x0000041201007387 */ /* 0x000fe20000100800 */
[----:B------:R-:W-:Y:S01]  /*3050*/  ISETP.EQ.AND P0, PT, R0, RZ, P0 ;  /* 0x000000ff0000720c */ /* 0x000fe20000702270 */
[----:B------:R-:W-:Y:S01]  /*3060*/  FMUL.FTZ R155, R9, R145 ;  /* 0x00000091099b7220 */ /* 0x000fe20000410000 */
[----:B------:R-:W-:Y:S01]  /*3070*/  LEA.HI.SX32 R92, R2, R2, 0x1b ;  /* 0x00000002025c7211 */ /* 0x000fe200078fdaff */
[----:B------:R-:W-:Y:S01]  /*3080*/  STL [R1], R17 ;  /* 0x0000001101007387 */ /* 0x000fe20000100800 */
[----:B------:R-:W-:Y:S01]  /*3090*/  FMUL.FTZ R153, R7, R147 ;  /* 0x0000009307997220 */ /* 0x000fe20000410000 */
[----:B------:R-:W-:Y:S01]  /*30a0*/  FMUL.FTZ R156, R10, R144 ;  /* 0x000000900a9c7220 */ /* 0x000fe20000410000 */
[----:B------:R-:W-:Y:S01]  /*30b0*/  FMUL.FTZ R154, R8, R146 ;  /* 0x00000092089a7220 */ /* 0x000fe20000410000 */
[----:B------:R-:W-:Y:S01]  /*30c0*/  LEA R8, R4, UR15, 0x4 ;  /* 0x0000000f04087c11 */ /* 0x000fe2000f8e20ff */
[----:B------:R-:W-:Y:S01]  /*30d0*/  FMUL.FTZ R165, R16, R134 ;  /* 0x0000008610a57220 */ /* 0x000fe20000410000 */
[----:B------:R-:W-:Y:S01]  /*30e0*/  FMUL.FTZ R164, R15, R135 ;  /* 0x000000870fa47220 */ /* 0x000fe20000410000 */
[----:B------:R-:W-:Y:S01]  /*30f0*/  FMUL.FTZ R160, R14, R136 ;  /* 0x000000880ea07220 */ /* 0x000fe20000410000 */
[----:B------:R-:W-:Y:S01]  /*3100*/  FMUL.FTZ R159, R13, R137 ;  /* 0x000000890d9f7220 */ /* 0x000fe20000410000 */
[----:B------:R-:W-:Y:S01]  /*3110*/  FMUL.FTZ R158, R12, R142 ;  /* 0x0000008e0c9e7220 */ /* 0x000fe20000410000 */
[----:B------:R-:W-:Y:S01]  /*3120*/  LEA R92, R92, UR15, 0x4 ;  /* 0x0000000f5c5c7c11 */ /* 0x000fe2000f8e20ff */
[----:B------:R-:W1:Y:S01]  /*3130*/  LDCU UR40, c[0x0][0x38c] ;  /* 0x00007180ff2877ac */ /* 0x000e620008000800 */
[----:B0-----:R-:W-:-:S02]  /*3140*/  SHF.L.U32 R3, R20, 0x2, RZ ;  /* 0x0000000214037819 */ /* 0x001fc400000006ff */
[C---:B------:R-:W-:Y:S01]  /*3150*/  LOP3.LUT R5, R20.reuse, 0x3e0, RZ, 0xc0, !PT ;  /* 0x000003e014057812 */ /* 0x040fe200078ec0ff */
[----:B------:R-:W0:Y:S01]  /*3160*/  LDCU.64 UR22, c[0x0][0x3c0] ;  /* 0x00007800ff1677ac */ /* 0x000e220008000a00 */
[----:B------:R-:W-:Y:S02]  /*3170*/  LOP3.LUT R3, R3, 0xf80, RZ, 0xc0, !PT ;  /* 0x00000f8003037812 */ /* 0x000fe400078ec0ff */
[----:B------:R-:W-:Y:S01]  /*3180*/  SHF.L.U32 R0, R20, 0x3, RZ ;  /* 0x0000000314007819 */ /* 0x000fe200000006ff */
[----:B------:R2:W-:Y:S01]  /*3190*/  STL [R1+0x34], R5 ;  /* 0x0000340501007387 */ /* 0x0005e20000100800 */
[----:B------:R-:W-:Y:S01]  /*31a0*/  IADD3 R2, PT, PT, R3, R44, R3 ;  /* 0x0000002c03027210 */ /* 0x000fe20007ffe003 */
[----:B------:R-:W3:Y:S01]  /*31b0*/  LDCU.64 UR28, c[0x0][0x440] ;  /* 0x00008800ff1c77ac */ /* 0x000ee20008000a00 */
[----:B------:R-:W-:Y:S01]  /*31c0*/  LOP3.LUT R0, R0, 0x1f00, RZ, 0xc0, !PT ;  /* 0x00001f0000007812 */ /* 0x000fe200078ec0ff */
[----:B------:R-:W-:Y:S01]  /*31d0*/  STL [R1+0x28], R8 ;  /* 0x0000280801007387 */ /* 0x000fe20000100800 */
[C---:B------:R-:W-:Y:S01]  /*31e0*/  IADD3 R3, PT, PT, R2.reuse, 0x20, RZ ;  /* 0x0000002002037810 */ /* 0x040fe20007ffe0ff */
[----:B------:R-:W4:Y:S01]  /*31f0*/  LDCU.64 UR30, c[0x0][0x3a8] ;  /* 0x00007500ff1e77ac */ /* 0x000f220008000a00 */
[----:B------:R-:W-:-:S02]  /*3200*/  IADD3 R7, PT, PT, R2, 0x60, RZ ;  /* 0x0000006002077810 */ /* 0x000fc40007ffe0ff */
[C---:B------:R-:W-:Y:S01]  /*3210*/  IADD3 R9, PT, PT, R2.reuse, 0x80, RZ ;  /* 0x0000008002097810 */ /* 0x040fe20007ffe0ff */
[----:B------:R-:W0:Y:S01]  /*3220*/  LDCU.64 UR32, c[0x0][0x3e0] ;  /* 0x00007c00ff2077ac */ /* 0x000e220008000a00 */
[C---:B--2---:R-:W-:Y:S02]  /*3230*/  IADD3 R5, PT, PT, R2.reuse, 0x40, RZ ;  /* 0x0000004002057810 */ /* 0x044fe40007ffe0ff */
[----:B------:R-:W-:Y:S01]  /*3240*/  IADD3 R11, PT, PT, R2, 0xc0, RZ ;  /* 0x000000c0020b7810 */ /* 0x000fe20007ffe0ff */
[----:B------:R-:W2:Y:S01]  /*3250*/  LDCU.64 UR34, c[0x0][0x480] ;  /* 0x00009000ff2277ac */ /* 0x000ea20008000a00 */
[-C--:B------:R-:W-:Y:S02]  /*3260*/  LEA.HI.SX32 R3, R3, R2.reuse, 0x1b ;  /* 0x0000000203037211 */ /* 0x080fe400078fdaff */
[-C--:B------:R-:W-:Y:S01]  /*3270*/  LEA.HI.SX32 R5, R5, R2.reuse, 0x1b ;  /* 0x0000000205057211 */ /* 0x080fe200078fdaff */
[----:B------:R-:W-:Y:S01]  /*3280*/  UMOV UR7, URZ ;  /* 0x000000ff00077c82 */ /* 0x000fe20008000000 */
[----:B------:R-:W-:-:S02]  /*3290*/  LEA.HI.SX32 R7, R7, R2, 0x1b ;  /* 0x0000000207077211 */ /* 0x000fc400078fdaff */
[-C--:B------:R-:W-:Y:S02]  /*32a0*/  LEA.HI.SX32 R9, R9, R2.reuse, 0x1b ;  /* 0x0000000209097211 */ /* 0x080fe400078fdaff */
[-C--:B------:R-:W-:Y:S02]  /*32b0*/  LEA.HI.SX32 R11, R11, R2.reuse, 0x1b ;  /* 0x000000020b0b7211 */ /* 0x080fe400078fdaff */
[----:B------:R-:W-:Y:S02]  /*32c0*/  LOP3.LUT R10, R0, 0x1f, R20, 0xf8, !PT ;  /* 0x0000001f000a7812 */ /* 0x000fe400078ef814 */
[----:B------:R-:W-:Y:S02]  /*32d0*/  LEA.HI.SX32 R2, R2, R2, 0x1b ;  /* 0x0000000202027211 */ /* 0x000fe400078fdaff */
[----:B------:R-:W-:Y:S02]  /*32e0*/  LEA R0, R6, UR15, 0x4 ;  /* 0x0000000f06007c11 */ /* 0x000fe4000f8e20ff */
[----:B------:R-:W-:-:S02]  /*32f0*/  LEA R4, R2, UR15, 0x4 ;  /* 0x0000000f02047c11 */ /* 0x000fc4000f8e20ff */
[----:B------:R-:W-:Y:S01]  /*3300*/  LEA R2, R3, UR15, 0x4 ;  /* 0x0000000f03027c11 */ /* 0x000fe2000f8e20ff */
[----:B------:R5:W-:Y:S01]  /*3310*/  STL [R1+0x24], R0 ;  /* 0x0000240001007387 */ /* 0x000be20000100800 */
[----:B------:R-:W-:-:S03]  /*3320*/  LEA R3, R7, UR15, 0x4 ;  /* 0x0000000f07037c11 */ /* 0x000fc6000f8e20ff */
[----:B------:R-:W-:Y:S04]  /*3330*/  STL [R1+0x20], R4 ;  /* 0x0000200401007387 */ /* 0x000fe80000100800 */
[----:B------:R1:W-:Y:S01]  /*3340*/  STL [R1+0x1c], R2 ;  /* 0x00001c0201007387 */ /* 0x0003e20000100800 */
[----:B-----5:R-:W-:-:S05]  /*3350*/  LEA R0, R5, UR15, 0x4 ;  /* 0x0000000f05007c11 */ /* 0x020fca000f8e20ff */
[----:B------:R5:W-:Y:S01]  /*3360*/  STL [R1+0x18], R0 ;  /* 0x0000180001007387 */ /* 0x000be20000100800 */
[----:B-1----:R-:W-:-:S03]  /*3370*/  LEA R2, R9, UR15, 0x4 ;  /* 0x0000000f09027c11 */ /* 0x002fc6000f8e20ff */
[----:B------:R1:W-:Y:S04]  /*3380*/  STL [R1+0x14], R3 ;  /* 0x0000140301007387 */ /* 0x0003e80000100800 */
[----:B------:R1:W-:Y:S01]  /*3390*/  STL [R1+0x10], R2 ;  /* 0x0000100201007387 */ /* 0x0003e20000100800 */
[----:B-----5:R-:W-:-:S05]  /*33a0*/  LEA R0, R11, UR15, 0x4 ;  /* 0x0000000f0b007c11 */ /* 0x020fca000f8e20ff */
[----:B0-234-:R1:W-:Y:S02]  /*33b0*/  STL [R1+0xc], R0 ;  /* 0x00000c0001007387 */ /* 0x01d3e40000100800 */
.L_x_1268:
[----:B01----:R-:W0:Y:S01]  /*33c0*/  S2R R2, SR_TID.X ;  /* 0x0000000000027919 */ /* 0x003e220000002100 */
[----:B------:R-:W-:Y:S01]  /*33d0*/  UIMAD.WIDE.U32 UR12, UR7, UR22, URZ ;  /* 0x00000016070c72a5 */ /* 0x000fe2000f8e00ff */
[----:B------:R-:W2:Y:S03]  /*33e0*/  LDL R68, [R1+0x20] ;  /* 0x0000200001447983 */ /* 0x000ea60000100800 */
[----:B------:R-:W-:Y:S02]  /*33f0*/  UIMAD UR8, UR7, UR23, UR13 ;  /* 0x00000017070872a4 */ /* 0x000fe4000f8e020d */
[----:B------:R-:W-:Y:S01]  /*3400*/  ULEA UR13, UP0, UR12, UR18, 0x2 ;  /* 0x000000120c0d7291 */ /* 0x000fe2000f8010ff */
[----:B------:R-:W3:Y:S03]  /*3410*/  LDL R162, [R1+0x1c] ;  /* 0x00001c0001a27983 */ /* 0x000ee60000100800 */
[----:B------:R-:W-:Y:S01]  /*3420*/  ULEA.HI.X UR12, UR12, UR19, UR8, 0x2, UP0 ;  /* 0x000000130c0c7291 */ /* 0x000fe200080f1408 */
[----:B------:R-:W4:Y:S04]  /*3430*/  LDL R139, [R1+0x18] ;  /* 0x00001800018b7983 */ /* 0x000f280000100800 */
[----:B------:R-:W5:Y:S01]  /*3440*/  LDL R140, [R1+0x14] ;  /* 0x00001400018c7983 */ /* 0x000f620000100800 */
[----:B------:R-:W-:-:S03]  /*3450*/  MOV R3, UR12 ;  /* 0x0000000c00037c02 */ /* 0x000fc60008000f00 */
[----:B------:R-:W5:Y:S04]  /*3460*/  LDL R161, [R1+0x10] ;  /* 0x0000100001a17983 */ /* 0x000f680000100800 */
[----:B------:R-:W5:Y:S04]  /*3470*/  LDL R122, [R1+0x28] ;  /* 0x00002800017a7983 */ /* 0x000f680000100800 */
[----:B------:R-:W5:Y:S01]  /*3480*/  LDL R121, [R1+0xc] ;  /* 0x00000c0001797983 */ /* 0x000f620000100800 */
[----:B0-----:R-:W-:-:S03]  /*3490*/  SHF.L.U32 R0, R2, 0x3, RZ ;  /* 0x0000000302007819 */ /* 0x001fc600000006ff */
[----:B------:R-:W5:Y:S01]  /*34a0*/  LDL R163, [R1+0x24] ;  /* 0x0000240001a37983 */ /* 0x000f620000100800 */
[----:B------:R-:W-:-:S03]  /*34b0*/  LOP3.LUT R0, R0, 0x1f00, RZ, 0xc0, !PT ;  /* 0x00001f0000007812 */ /* 0x000fc600078ec0ff */
[----:B------:R-:W5:Y:S01]  /*34c0*/  LDL R123, [R1] ;  /* 0x00000000017b7983 */ /* 0x000f620000100800 */
[----:B------:R-:W-:-:S03]  /*34d0*/  LOP3.LUT R0, R0, 0x1f, R2, 0xf8, !PT ;  /* 0x0000001f00007812 */ /* 0x000fc600078ef802 */
[----:B------:R-:W5:Y:S01]  /*34e0*/  LDL R125, [R1+0x4] ;  /* 0x00000400017d7983 */ /* 0x000f620000100800 */
[----:B------:R-:W-:-:S03]  /*34f0*/  MOV R2, UR13 ;  /* 0x0000000d00027c02 */ /* 0x000fc60008000f00 */
[----:B------:R-:W5:Y:S02]  /*3500*/  LDL R127, [R1+0x8] ;  /* 0x00000800017f7983 */ /* 0x000f640000100800 */
[----:B------:R-:W-:-:S05]  /*3510*/  IMAD.WIDE.U32 R2, R0, 0x10, R2 ;  /* 0x0000001000027825 */ /* 0x000fca00078e0002 */
[----:B------:R-:W2:Y:S04]  /*3520*/  LDG.E.128 R8, desc[UR24][R2.64] ;  /* 0x0000001802087981 */ /* 0x000ea8000c1e1d00 */
[----:B------:R-:W3:Y:S04]  /*3530*/  LDG.E.128 R12, desc[UR24][R2.64+0x200] ;  /* 0x00020018020c7981 */ /* 0x000ee8000c1e1d00 */
[----:B------:R-:W4:Y:S04]  /*3540*/  LDG.E.128 R16, desc[UR24][R2.64+0x400] ;  /* 0x0004001802107981 */ /* 0x000f28000c1e1d00 */
[----:B------:R-:W5:Y:S04]  /*3550*/  LDG.E.128 R20, desc[UR24][R2.64+0x600] ;  /* 0x0006001802147981 */ /* 0x000f68000c1e1d00 */
[----:B------:R-:W5:Y:S04]  /*3560*/  LDG.E.128 R24, desc[UR24][R2.64+0x800] ;  /* 0x0008001802187981 */ /* 0x000f68000c1e1d00 */
[----:B------:R-:W5:Y:S04]  /*3570*/  LDG.E.128 R44, desc[UR24][R2.64+0xa00] ;  /* 0x000a0018022c7981 */ /* 0x000f68000c1e1d00 */
[----:B------:R-:W5:Y:S04]  /*3580*/  LDG.E.128 R48, desc[UR24][R2.64+0xc00] ;  /* 0x000c001802307981 */ /* 0x000f68000c1e1d00 */
[----:B------:R-:W5:Y:S01]  /*3590*/  LDG.E.128 R4, desc[UR24][R2.64+0xe00] ;  /* 0x000e001802047981 */ /* 0x000f62000c1e1d00 */
[----:B------:R-:W-:-:S02]  /*35a0*/  UMOV UR8, UR10 ;  /* 0x0000000a00087c82 */ /* 0x000fc40008000000 */
[----:B------:R-:W-:-:S04]  /*35b0*/  UIMAD.WIDE.U32 UR12, UR7, UR30, UR8 ;  /* 0x0000001e070c72a5 */ /* 0x000fc8000f8e0008 */
[----:B------:R-:W-:Y:S02]  /*35c0*/  UIMAD UR8, UR7, UR31, UR13 ;  /* 0x0000001f070872a4 */ /* 0x000fe4000f8e020d */
[----:B------:R-:W-:-:S04]  /*35d0*/  ULEA UR13, UP0, UR12, UR28, 0x3 ;  /* 0x0000001c0c0d7291 */ /* 0x000fc8000f8018ff */
[----:B------:R-:W-:Y:S02]  /*35e0*/  ULEA.HI.X UR12, UR12, UR29, UR8, 0x3, UP0 ;  /* 0x0000001d0c0c7291 */ /* 0x000fe400080f1c08 */
[----:B------:R-:W-:-:S04]  /*35f0*/  MOV R104, UR13 ;  /* 0x0000000d00687c02 */ /* 0x000fc80008000f00 */
[----:B------:R-:W-:-:S06]  /*3600*/  MOV R105, UR12 ;  /* 0x0000000c00697c02 */ /* 0x000fcc0008000f00 */
[----:B------:R-:W5:Y:S01]  /*3610*/  LDG.E.64 R104, desc[UR24][R104.64] ;  /* 0x0000001868687981 */ /* 0x000f62000c1e1b00 */
[----:B------:R-:W-:-:S04]  /*3620*/  UIMAD.WIDE.U32 UR12, UR7, UR32, URZ ;  /* 0x00000020070c72a5 */ /* 0x000fc8000f8e00ff */
[----:B------:R-:W-:Y:S02]  /*3630*/  UIMAD UR8, UR7, UR33, UR13 ;  /* 0x00000021070872a4 */ /* 0x000fe4000f8e020d */
[----:B------:R-:W-:-:S04]  /*3640*/  ULEA UR13, UP0, UR12, UR16, 0x2 ;  /* 0x000000100c0d7291 */ /* 0x000fc8000f8010ff */
[----:B------:R-:W-:Y:S02]  /*3650*/  ULEA.HI.X UR12, UR12, UR17, UR8, 0x2, UP0 ;  /* 0x000000110c0c7291 */ /* 0x000fe400080f1408 */
[----:B------:R-:W-:-:S04]  /*3660*/  MOV R106, UR13 ;  /* 0x0000000d006a7c02 */ /* 0x000fc80008000f00 */
[----:B------:R-:W-:-:S03]  /*3670*/  MOV R107, UR12 ;  /* 0x0000000c006b7c02 */ /* 0x000fc60008000f00 */
[----:B------:R-:W-:Y:S01]  /*3680*/  IMAD.WIDE.U32 R106, R0, 0x10, R106 ;  /* 0x00000010006a7825 */ /* 0x000fe200078e006a */
[----:B--2---:R0:W-:Y:S04]  /*3690*/  STS.128 [R68], R8 ;  /* 0x0000000844007388 */ /* 0x0041e80000000c00 */
[----:B---3--:R-:W-:Y:S04]  /*36a0*/  STS.128 [R162+0x200], R12 ;  /* 0x0002000ca2007388 */ /* 0x008fe80000000c00 */
[----:B----4-:R-:W-:Y:S04]  /*36b0*/  STS.128 [R139+0x400], R16 ;  /* 0x000400108b007388 */ /* 0x010fe80000000c00 */
[----:B-----5:R-:W-:Y:S04]  /*36c0*/  STS.128 [R140+0x600], R20 ;  /* 0x000600148c007388 */ /* 0x020fe80000000c00 */
[----:B------:R-:W-:Y:S04]  /*36d0*/  STS.128 [R161+0x800], R24 ;  /* 0x00080018a1007388 */ /* 0x000fe80000000c00 */
[----:B------:R-:W-:Y:S04]  /*36e0*/  STS.128 [R122+0xa00], R44 ;  /* 0x000a002c7a007388 */ /* 0x000fe80000000c00 */
[----:B------:R-:W-:Y:S04]  /*36f0*/  STS.128 [R121+0xc00], R48 ;  /* 0x000c003079007388 */ /* 0x000fe80000000c00 */
[----:B------:R1:W-:Y:S01]  /*3700*/  STS.128 [R163+0xe00], R4 ;  /* 0x000e0004a3007388 */ /* 0x0003e20000000c00 */
[----:B------:R-:W-:-:S03]  /*3710*/  NOP ;  /* 0x0000000000007918 */ /* 0x000fc60000000000 */
[----:B------:R-:W2:Y:S04]  /*3720*/  LDG.E.128 R64, desc[UR24][R106.64] ;  /* 0x000000186a407981 */ /* 0x000ea8000c1e1d00 */
[----:B------:R-:W3:Y:S04]  /*3730*/  LDG.E.128 R72, desc[UR24][R106.64+0x800] ;  /* 0x000800186a487981 */ /* 0x000ee8000c1e1d00 */
[----:B------:R-:W4:Y:S04]  /*3740*/  LDG.E.128 R76, desc[UR24][R106.64+0xa00] ;  /* 0x000a00186a4c7981 */ /* 0x000f28000c1e1d00 */
[----:B------:R-:W5:Y:S04]  /*3750*/  LDG.E.128 R80, desc[UR24][R106.64+0xc00] ;  /* 0x000c00186a507981 */ /* 0x000f68000c1e1d00 */
[----:B------:R-:W5:Y:S01]  /*3760*/  LDG.E.128 R84, desc[UR24][R106.64+0xe00] ;  /* 0x000e00186a547981 */ /* 0x000f62000c1e1d00 */
[C---:B------:R-:W-:Y:S01]  /*3770*/  FMUL.FTZ R0, R105.reuse, R131 ;  /* 0x0000008369007220 */ /* 0x040fe20000410000 */
[----:B------:R-:W-:Y:S01]  /*3780*/  FMUL.FTZ R2, R105, R130 ;  /* 0x0000008269027220 */ /* 0x000fe20000410000 */
[----:B------:R-:W-:-:S02]  /*3790*/  FMUL.FTZ R115, R104, 1.4426950216293334961 ;  /* 0x3fb8aa3b68737820 */ /* 0x000fc40000410000 */
[----:B0-----:R-:W-:Y:S01]  /*37a0*/  FMUL.RZ R8, R0, 0.15915493667125701904 ;  /* 0x3e22f98300087820 */ /* 0x001fe2000040c000 */
[----:B-1----:R-:W-:Y:S01]  /*37b0*/  FMUL.RZ R4, R2, 0.15915493667125701904 ;  /* 0x3e22f98302047820 */ /* 0x002fe2000040c000 */
[C---:B------:R-:W-:Y:S01]  /*37c0*/  FMUL.FTZ R0, R115.reuse, R131 ;  /* 0x0000008373007220 */ /* 0x040fe20000410000 */
[----:B------:R-:W-:Y:S01]  /*37d0*/  FMUL.FTZ R2, R115, R130 ;  /* 0x0000008273027220 */ /* 0x000fe20000410000 */
[----:B------:R-:W-:Y:S02]  /*37e0*/  FMUL.FTZ R3, R105, R148 ;  /* 0x0000009469037220 */ /* 0x000fe40000410000 */
[----:B------:R0:W-:Y:S02]  /*37f0*/  MUFU.EX2 R90, R0 ;  /* 0x00000000005a7308 */ /* 0x0001e40000000800 */
[----:B------:R-:W-:-:S06]  /*3800*/  FMUL.RZ R5, R3, 0.15915493667125701904 ;  /* 0x3e22f98303057820 */ /* 0x000fcc000040c000 */
[----:B------:R1:W-:Y:S01]  /*3810*/  MUFU.EX2 R88, R2 ;  /* 0x0000000200587308 */ /* 0x0003e20000000800 */
[----:B0-----:R-:W-:Y:S01]  /*3820*/  FMUL.FTZ R0, R105, R147 ;  /* 0x0000009369007220 */ /* 0x001fe20000410000 */
[----:B------:R-:W-:-:S03]  /*3830*/  FMUL.FTZ R3, R115, R148 ;  /* 0x0000009473037220 */ /* 0x000fc60000410000 */
[----:B------:R-:W-:Y:S01]  /*3840*/  FMUL.RZ R6, R0, 0.15915493667125701904 ;  /* 0x3e22f98300067820 */ /* 0x000fe2000040c000 */
[----:B-1----:R-:W-:Y:S02]  /*3850*/  FMUL.FTZ R2, R105, R146 ;  /* 0x0000009269027220 */ /* 0x002fe40000410000 */
[----:B------:R-:W-:Y:S01]  /*3860*/  MUFU.SIN R15, R4 ;  /* 0x00000004000f7308 */ /* 0x000fe20000000400 */
[----:B------:R-:W-:-:S07]  /*3870*/  FMUL.FTZ R0, R115, R147 ;  /* 0x0000009373007220 */ /* 0x000fce0000410000 */
[----:B------:R0:W1:Y:S02]  /*3880*/  MUFU.COS R89, R4 ;  /* 0x0000000400597308 */ /* 0x0000640000000000 */
[----:B0-----:R-:W-:Y:S01]  /*3890*/  FMUL.RZ R4, R2, 0.15915493667125701904 ;  /* 0x3e22f98302047820 */ /* 0x001fe2000040c000 */
[----:B------:R-:W-:-:S05]  /*38a0*/  FMUL.FTZ R2, R115, R146 ;  /* 0x0000009273027220 */ /* 0x000fca0000410000 */
[----:B------:R0:W-:Y:S08]  /*38b0*/  MUFU.EX2 R26, R3 ;  /* 0x00000003001a7308 */ /* 0x0001f00000000800 */
[----:B------:R1:W-:Y:S01]  /*38c0*/  MUFU.EX2 R24, R0 ;  /* 0x0000000000187308 */ /* 0x0003e20000000800 */
[----:B0-----:R-:W-:-:S07]  /*38d0*/  FMUL.FTZ R3, R105, R145 ;  /* 0x0000009169037220 */ /* 0x001fce0000410000 */
[----:B------:R0:W-:Y:S01]  /*38e0*/  MUFU.EX2 R22, R2 ;  /* 0x0000000200167308 */ /* 0x0001e20000000800 */
[C---:B-1----:R-:W-:Y:S01]  /*38f0*/  FMUL.FTZ R0, R105.reuse, R144 ;  /* 0x0000009069007220 */ /* 0x042fe20000410000 */
[----:B0-----:R-:W-:-:S06]  /*3900*/  FMUL.FTZ R2, R105, R143 ;  /* 0x0000008f69027220 */ /* 0x001fcc0000410000 */
[----:B------:R-:W-:Y:S08]  /*3910*/  MUFU.SIN R17, R5 ;  /* 0x0000000500117308 */ /* 0x000ff00000000400 */
[----:B------:R0:W-:Y:S08]  /*3920*/  MUFU.COS R27, R5 ;  /* 0x00000005001b7308 */ /* 0x0001f00000000000 */
[----:B------:R-:W-:Y:S01]  /*3930*/  MUFU.SIN R19, R6 ;  /* 0x0000000600137308 */ /* 0x000fe20000000400 */
[----:B0-----:R-:W-:-:S07]  /*3940*/  FMUL.RZ R5, R3, 0.15915493667125701904 ;  /* 0x3e22f98303057820 */ /* 0x001fce000040c000 */
[----:B------:R0:W-:Y:S08]  /*3950*/  MUFU.COS R25, R6 ;  /* 0x0000000600197308 */ /* 0x0001f00000000000 */
[----:B------:R-:W-:Y:S01]  /*3960*/  MUFU.SIN R21, R4 ;  /* 0x0000000400157308 */ /* 0x000fe20000000400 */
[----:B0-----:R-:W-:Y:S01]  /*3970*/  FMUL.RZ R6, R0, 0.15915493667125701904 ;  /* 0x3e22f98300067820 */ /* 0x001fe2000040c000 */
[----:B------:R-:W-:-:S06]  /*3980*/  FMUL.FTZ R0, R115, R144 ;  /* 0x0000009073007220 */ /* 0x000fcc0000410000 */
[----:B------:R0:W1:Y:S02]  /*3990*/  MUFU.COS R23, R4 ;  /* 0x0000000400177308 */ /* 0x0000640000000000 */
[----:B0-----:R-:W-:-:S06]  /*39a0*/  FMUL.RZ R4, R2, 0.15915493667125701904 ;  /* 0x3e22f98302047820 */ /* 0x001fcc000040c000 */
[----:B------:R-:W-:Y:S08]  /*39b0*/  MUFU.SIN R45, R5 ;  /* 0x00000005002d7308 */ /* 0x000ff00000000400 */
[----:B------:R-:W-:Y:S08]  /*39c0*/  MUFU.COS R47, R5 ;  /* 0x00000005002f7308 */ /* 0x000ff00000000000 */
[----:B------:R-:W-:Y:S08]  /*39d0*/  MUFU.SIN R57, R6 ;  /* 0x0000000600397308 */ /* 0x000ff00000000400 */
[----:B------:R-:W-:Y:S08]  /*39e0*/  MUFU.COS R59, R6 ;  /* 0x00000006003b7308 */ /* 0x000ff00000000000 */
[----:B------:R0:W-:Y:S08]  /*39f0*/  MUFU.EX2 R18, R0 ;  /* 0x0000000000127308 */ /* 0x0001f00000000800 */
[----:B------:R-:W-:Y:S01]  /*3a00*/  MUFU.SIN R61, R4 ;  /* 0x00000004003d7308 */ /* 0x000fe20000000400 */
[----:B0-----:R-:W-:-:S07]  /*3a10*/  FMUL.FTZ R0, R105, R137 ;  /* 0x0000008969007220 */ /* 0x001fce0000410000 */
[----:B------:R0:W-:Y:S01]  /*3a20*/  MUFU.COS R63, R4 ;  /* 0x00000004003f7308 */ /* 0x0001e20000000000 */
[----:B------:R-:W-:Y:S01]  /*3a30*/  FMUL.RZ R14, R0, 0.15915493667125701904 ;  /* 0x3e22f983000e7820 */ /* 0x000fe2000040c000 */
[C---:B------:R-:W-:Y:S01]  /*3a40*/  FMUL.FTZ R0, R105.reuse, R136 ;  /* 0x0000008869007220 */ /* 0x040fe20000410000 */
[----:B0-----:R-:W0:Y:S03]  /*3a50*/  LDS.128 R4, [R92] ;  /* 0x000000005c047984 */ /* 0x001e260000000c00 */
[----:B------:R-:W-:Y:S01]  /*3a60*/  FMUL.RZ R46, R0, 0.15915493667125701904 ;  /* 0x3e22f983002e7820 */ /* 0x000fe2000040c000 */
[----:B------:R-:W-:Y:S01]  /*3a70*/  FMUL.FTZ R0, R105, R135 ;  /* 0x0000008769007220 */ /* 0x000fe20000410000 */
[----:B------:R-:W-:-:S03]  /*3a80*/  FMUL.FTZ R2, R115, R143 ;  /* 0x0000008f73027220 */ /* 0x000fc60000410000 */
[----:B------:R-:W-:Y:S01]  /*3a90*/  FMUL.RZ R48, R0, 0.15915493667125701904 ;  /* 0x3e22f98300307820 */ /* 0x000fe2000040c000 */
[C---:B------:R-:W-:Y:S01]  /*3aa0*/  FMUL.FTZ R3, R115.reuse, R145 ;  /* 0x0000009173037220 */ /* 0x040fe20000410000 */
[----:B------:R-:W-:Y:S01]  /*3ab0*/  MUFU.EX2 R16, R2 ;  /* 0x0000000200107308 */ /* 0x000fe20000000800 */
[----:B------:R-:W-:-:S07]  /*3ac0*/  FMUL.FTZ R55, R115, R142 ;  /* 0x0000008e73377220 */ /* 0x000fce0000410000 */
[----:B------:R-:W-:Y:S08]  /*3ad0*/  MUFU.SIN R0, R48 ;  /* 0x0000003000007308 */ /* 0x000ff00000000400 */
[----:B------:R1:W-:Y:S08]  /*3ae0*/  MUFU.COS R2, R48 ;  /* 0x0000003000027308 */ /* 0x0003f00000000000 */
[----:B------:R0:W-:Y:S01]  /*3af0*/  MUFU.EX2 R20, R3 ;  /* 0x0000000300147308 */ /* 0x0001e20000000800 */
[----:B-1----:R-:W1:Y:S07]  /*3b00*/  LDS.128 R48, [R92+0x10] ;  /* 0x000010005c307984 */ /* 0x002e6e0000000c00 */
[----:B------:R-:W1:Y:S01]  /*3b10*/  MUFU.COS R91, R8 ;  /* 0x00000008005b7308 */ /* 0x000e620000000000 */
[----:B0-----:R-:W-:-:S04]  /*3b20*/  FMUL.FTZ R3, R105, R142 ;  /* 0x0000008e69037220 */ /* 0x001fc80000410000 */
[----:B------:R-:W-:-:S03]  /*3b30*/  FMUL.RZ R3, R3, 0.15915493667125701904 ;  /* 0x3e22f98303037820 */ /* 0x000fc6000040c000 */
[----:B------:R-:W0:Y:S08]  /*3b40*/  MUFU.SIN R13, R8 ;  /* 0x00000008000d7308 */ /* 0x000e300000000400 */
[----:B------:R-:W-:Y:S08]  /*3b50*/  MUFU.COS R44, R3 ;  /* 0x00000003002c7308 */ /* 0x000ff00000000000 */
[----:B------:R-:W2:Y:S08]  /*3b60*/  MUFU.EX2 R55, R55 ;  /* 0x0000003700377308 */ /* 0x000eb00000000800 */
[----:B------:R-:W-:Y:S08]  /*3b70*/  MUFU.SIN R10, R14 ;  /* 0x0000000e000a7308 */ /* 0x000ff00000000400 */
[----:B------:R0:W-:Y:S01]  /*3b80*/  MUFU.COS R11, R14 ;  /* 0x0000000e000b7308 */ /* 0x0001e20000000000 */
[----:B------:R-:W-:Y:S01]  /*3b90*/  FMUL.FTZ R89, R88, R89 ;  /* 0x0000005958597220 */ /* 0x000fe20000410000 */
[----:B------:R-:W-:Y:S01]  /*3ba0*/  FMUL.FTZ R23, R22, R23 ;  /* 0x0000001716177220 */ /* 0x000fe20000410000 */
[----:B0-----:R-:W-:-:S04]  /*3bb0*/  FMUL.FTZ R14, R105, R134 ;  /* 0x00000086690e7220 */ /* 0x001fc80000410000 */
[----:B------:R-:W-:Y:S01]  /*3bc0*/  FMUL.RZ R14, R14, 0.15915493667125701904 ;  /* 0x3e22f9830e0e7820 */ /* 0x000fe2000040c000 */
[----:B------:R0:W-:Y:S01]  /*3bd0*/  MUFU.SIN R12, R3 ;  /* 0x00000003000c7308 */ /* 0x0001e20000000400 */
[----:B------:R-:W-:Y:S01]  /*3be0*/  FMUL.FTZ R88, R88, R15 ;  /* 0x0000000f58587220 */ /* 0x000fe20000410000 */
[----:B------:R-:W-:Y:S01]  /*3bf0*/  FMUL.FTZ R22, R22, R21 ;  /* 0x0000001516167220 */ /* 0x000fe20000410000 */
[----:B-1----:R-:W-:Y:S01]  /*3c00*/  FMUL.FTZ R91, R90, R91 ;  /* 0x0000005b5a5b7220 */ /* 0x002fe20000410000 */
[----:B------:R-:W-:Y:S01]  /*3c10*/  FMUL.FTZ R21, R20, R47 ;  /* 0x0000002f14157220 */ /* 0x000fe20000410000 */
[----:B------:R-:W-:Y:S01]  /*3c20*/  FMUL.FTZ R15, R150, R4 ;  /* 0x00000004960f7220 */ /* 0x000fe20000410000 */
[C---:B------:R-:W-:Y:S02]  /*3c30*/  FMUL.FTZ R9, R115.reuse, R137 ;  /* 0x0000008973097220 */ /* 0x040fe40000410000 */
[----:B------:R-:W-:Y:S01]  /*3c40*/  MUFU.SIN R54, R14 ;  /* 0x0000000e00367308 */ /* 0x000fe20000000400 */
[C---:B0-----:R-:W-:Y:S01]  /*3c50*/  FMUL.FTZ R3, R115.reuse, R135 ;  /* 0x0000008773037220 */ /* 0x041fe20000410000 */
[----:B------:R-:W-:Y:S01]  /*3c60*/  FMUL.FTZ R90, R90, R13 ;  /* 0x0000000d5a5a7220 */ /* 0x000fe20000410000 */
[----:B------:R-:W-:Y:S01]  /*3c70*/  FMUL.FTZ R20, R20, R45 ;  /* 0x0000002d14147220 */ /* 0x000fe20000410000 */
[----:B------:R-:W-:Y:S01]  /*3c80*/  FMUL.FTZ R53, R115, R136 ;  /* 0x0000008873357220 */ /* 0x000fe20000410000 */
[----:B------:R-:W-:-:S03]  /*3c90*/  FMUL.FTZ R25, R24, R25 ;  /* 0x0000001918197220 */ /* 0x000fc60000410000 */
[----:B------:R0:W-:Y:S01]  /*3ca0*/  MUFU.COS R56, R14 ;  /* 0x0000000e00387308 */ /* 0x0001e20000000000 */
[----:B------:R-:W-:Y:S01]  /*3cb0*/  FMUL.FTZ R13, R115, R134 ;  /* 0x00000086730d7220 */ /* 0x000fe20000410000 */
[----:B------:R-:W-:Y:S01]  /*3cc0*/  FMUL.FTZ R45, R105, R133 ;  /* 0x00000085692d7220 */ /* 0x000fe20000410000 */
[----:B------:R-:W-:Y:S01]  /*3cd0*/  FMUL.FTZ R24, R24, R19 ;  /* 0x0000001318187220 */ /* 0x000fe20000410000 */
[----:B------:R-:W-:Y:S01]  /*3ce0*/  FMUL.FTZ R19, R18, R59 ;  /* 0x0000003b12137220 */ /* 0x000fe20000410000 */
[----:B0-----:R-:W-:Y:S01]  /*3cf0*/  FMUL.FTZ R14, R150, R5 ;  /* 0x00000005960e7220 */ /* 0x001fe20000410000 */
[-C--:B------:R-:W-:Y:S01]  /*3d00*/  FMUL.FTZ R5, R15, R88.reuse ;  /* 0x000000580f057220 */ /* 0x080fe20000410000 */
[----:B------:R-:W-:Y:S02]  /*3d10*/  FMUL.FTZ R18, R18, R57 ;  /* 0x0000003912127220 */ /* 0x000fe40000410000 */
[C---:B------:R-:W-:Y:S01]  /*3d20*/  FMUL.FTZ R4, R14.reuse, R88 ;  /* 0x000000580e047220 */ /* 0x040fe20000410000 */
[----:B------:R-:W0:Y:S01]  /*3d30*/  MUFU.EX2 R3, R3 ;  /* 0x0000000300037308 */ /* 0x000e220000000800 */
[----:B------:R-:W-:Y:S01]  /*3d40*/  FMUL.RZ R59, R45, 0.15915493667125701904 ;  /* 0x3e22f9832d3b7820 */ /* 0x000fe2000040c000 */
[C---:B------:R-:W-:Y:S01]  /*3d50*/  FMUL.FTZ R129, R151.reuse, R6 ;  /* 0x0000000697817220 */ /* 0x040fe20000410000 */
[----:B------:R-:W-:Y:S01]  /*3d60*/  FMUL.FTZ R128, R151, R7 ;  /* 0x0000000797807220 */ /* 0x000fe20000410000 */
[-C--:B------:R-:W-:Y:S01]  /*3d70*/  FFMA.FTZ R5, R14, R89.reuse, R5 ;  /* 0x000000590e057223 */ /* 0x080fe20000010005 */
[----:B------:R-:W-:-:S03]  /*3d80*/  FFMA.FTZ R4, R15, R89, -R4 ;  /* 0x000000590f047223 */ /* 0x000fc60000010804 */
[----:B------:R2:W-:Y:S01]  /*3d90*/  MUFU.EX2 R57, R13 ;  /* 0x0000000d00397308 */ /* 0x0005e20000000800 */
[C---:B------:R-:W-:Y:S01]  /*3da0*/  FMUL.FTZ R27, R26.reuse, R27 ;  /* 0x0000001b1a1b7220 */ /* 0x040fe20000410000 */
[----:B------:R-:W-:Y:S01]  /*3db0*/  FMUL.FTZ R26, R26, R17 ;  /* 0x000000111a1a7220 */ /* 0x000fe20000410000 */
[----:B------:R-:W-:-:S05]  /*3dc0*/  FADD.FTZ R5, R128, R5 ;  /* 0x0000000580057221 */ /* 0x000fca0000010000 */
[----:B------:R-:W1:Y:S01]  /*3dd0*/  MUFU.EX2 R9, R9 ;  /* 0x0000000900097308 */ /* 0x000e620000000800 */
[----:B--2---:R-:W-:Y:S01]  /*3de0*/  FMUL.FTZ R13, R55, R44 ;  /* 0x0000002c370d7220 */ /* 0x004fe20000410000 */
[----:B------:R-:W-:-:S06]  /*3df0*/  FADD.FTZ R4, R129, R4 ;  /* 0x0000000481047221 */ /* 0x000fcc0000010000 */
[----:B------:R-:W-:Y:S08]  /*3e00*/  MUFU.SIN R8, R46 ;  /* 0x0000002e00087308 */ /* 0x000ff00000000400 */
[----:B------:R2:W-:Y:S08]  /*3e10*/  MUFU.COS R52, R46 ;  /* 0x0000002e00347308 */ /* 0x0005f00000000000 */
[----:B------:R-:W3:Y:S01]  /*3e20*/  MUFU.EX2 R53, R53 ;  /* 0x0000003500357308 */ /* 0x000ee20000000800 */
[----:B--2---:R-:W2:Y:S01]  /*3e30*/  LDS.128 R44, [R92+0x20] ;  /* 0x000020005c2c7984 */ /* 0x004ea20000000c00 */
[C---:B------:R-:W-:Y:S01]  /*3e40*/  FMUL.FTZ R6, R26.reuse, R5 ;  /* 0x000000051a067220 */ /* 0x040fe20000410000 */
[-C--:B------:R-:W-:Y:S01]  /*3e50*/  FMUL.FTZ R60, R26, R4.reuse ;  /* 0x000000041a3c7220 */ /* 0x080fe20000410000 */
[----:B------:R-:W-:Y:S01]  /*3e60*/  FMUL.FTZ R58, R115, R133 ;  /* 0x00000085733a7220 */ /* 0x000fe20000410000 */
[C---:B------:R-:W-:Y:S01]  /*3e70*/  FMUL.FTZ R112, R152.reuse, R49 ;  /* 0x0000003198707220 */ /* 0x040fe20000410000 */
[C---:B------:R-:W-:Y:S01]  /*3e80*/  FFMA.FTZ R4, R27.reuse, R4, -R6 ;  /* 0x000000041b047223 */ /* 0x040fe20000010806 */
[----:B------:R-:W-:Y:S01]  /*3e90*/  FFMA.FTZ R5, R27, R5, R60 ;  /* 0x000000051b057223 */ /* 0x000fe2000001003c */
[----:B------:R-:W-:Y:S01]  /*3ea0*/  FMUL.FTZ R111, R152, R48 ;  /* 0x00000030986f7220 */ /* 0x000fe20000410000 */
[C---:B0-----:R-:W-:Y:S01]  /*3eb0*/  FMUL.FTZ R7, R3.reuse, R2 ;  /* 0x0000000203077220 */ /* 0x041fe20000410000 */
[----:B------:R-:W-:Y:S01]  /*3ec0*/  FMUL.FTZ R6, R3, R0 ;  /* 0x0000000003067220 */ /* 0x000fe20000410000 */
[C---:B-1----:R-:W-:Y:S01]  /*3ed0*/  FMUL.FTZ R11, R9.reuse, R11 ;  /* 0x0000000b090b7220 */ /* 0x042fe20000410000 */
[----:B------:R-:W-:Y:S01]  /*3ee0*/  FMUL.FTZ R10, R9, R10 ;  /* 0x0000000a090a7220 */ /* 0x000fe20000410000 */
[----:B------:R-:W-:Y:S01]  /*3ef0*/  FADD.FTZ R2, R112, R5 ;  /* 0x0000000570027221 */ /* 0x000fe20000010000 */
[----:B------:R-:W-:Y:S01]  /*3f00*/  FADD.FTZ R0, R111, R4 ;  /* 0x000000046f007221 */ /* 0x000fe20000010000 */
[----:B------:R-:W-:Y:S01]  /*3f10*/  FMUL.FTZ R12, R55, R12 ;  /* 0x0000000c370c7220 */ /* 0x000fe20000410000 */
[----:B------:R-:W-:Y:S01]  /*3f20*/  MUFU.EX2 R58, R58 ;  /* 0x0000003a003a7308 */ /* 0x000fe20000000800 */
[C---:B---3--:R-:W-:Y:S01]  /*3f30*/  FMUL.FTZ R9, R53.reuse, R52 ;  /* 0x0000003435097220 */ /* 0x048fe20000410000 */
[----:B------:R-:W-:Y:S01]  /*3f40*/  FMUL.FTZ R8, R53, R8 ;  /* 0x0000000835087220 */ /* 0x000fe20000410000 */
[C---:B------:R-:W-:Y:S01]  /*3f50*/  FMUL.FTZ R48, R24.reuse, R2 ;  /* 0x0000000218307220 */ /* 0x040fe20000410000 */
[----:B------:R-:W-:-:S04]  /*3f60*/  FMUL.FTZ R49, R24, R0 ;  /* 0x0000000018317220 */ /* 0x000fc80000410000 */
[----:B------:R-:W0:Y:S01]  /*3f70*/  MUFU.COS R55, R59 ;  /* 0x0000003b00377308 */ /* 0x000e220000000000 */
[C---:B------:R-:W-:Y:S01]  /*3f80*/  FMUL.FTZ R5, R57.reuse, R56 ;  /* 0x0000003839057220 */ /* 0x040fe20000410000 */
[----:B------:R-:W-:-:S06]  /*3f90*/  FMUL.FTZ R4, R57, R54 ;  /* 0x0000003639047220 */ /* 0x000fcc0000410000 */
[----:B------:R-:W1:Y:S01]  /*3fa0*/  MUFU.SIN R53, R59 ;  /* 0x0000003b00357308 */ /* 0x000e620000000400 */
[C---:B------:R-:W-:Y:S01]  /*3fb0*/  FMUL.FTZ R110, R153.reuse, R50 ;  /* 0x00000032996e7220 */ /* 0x040fe20000410000 */
[----:B------:R-:W-:Y:S01]  /*3fc0*/  FMUL.FTZ R3, R153, R51 ;  /* 0x0000003399037220 */ /* 0x000fe20000410000 */
[C---:B------:R-:W-:Y:S01]  /*3fd0*/  FFMA.FTZ R57, R25.reuse, R0, -R48 ;  /* 0x0000000019397223 */ /* 0x040fe20000010830 */
[----:B------:R-:W-:Y:S02]  /*3fe0*/  FFMA.FTZ R54, R25, R2, R49 ;  /* 0x0000000219367223 */ /* 0x000fe40000010031 */
[----:B------:R-:W3:Y:S01]  /*3ff0*/  LDS.128 R48, [R92+0x30] ;  /* 0x000030005c307984 */ /* 0x000ee20000000c00 */
[----:B------:R-:W-:Y:S01]  /*4000*/  FADD.FTZ R57, R110, R57 ;  /* 0x000000396e397221 */ /* 0x000fe20000010000 */
[----:B------:R-:W-:Y:S01]  /*4010*/  FADD.FTZ R54, R3, R54 ;  /* 0x0000003603367221 */ /* 0x000fe20000010000 */
[----:B0-----:R-:W-:Y:S01]  /*4020*/  FMUL.FTZ R2, R58, R55 ;  /* 0x000000373a027220 */ /* 0x001fe20000410000 */
[----:B--2---:R-:W-:-:S02]  /*4030*/  FMUL.FTZ R97, R154, R45 ;  /* 0x0000002d9a617220 */ /* 0x004fc40000410000 */
[-C--:B------:R-:W-:Y:S01]  /*4040*/  FMUL.FTZ R56, R22, R54.reuse ;  /* 0x0000003616387220 */ /* 0x080fe20000410000 */
[----:B-1----:R-:W-:Y:S01]  /*4050*/  FMUL.FTZ R0, R58, R53 ;  /* 0x000000353a007220 */ /* 0x002fe20000410000 */
[-C--:B------:R-:W-:Y:S02]  /*4060*/  FMUL.FTZ R58, R22, R57.reuse ;  /* 0x00000039163a7220 */ /* 0x080fe40000410000 */
[C---:B------:R-:W-:Y:S02]  /*4070*/  FFMA.FTZ R57, R23.reuse, R57, -R56 ;  /* 0x0000003917397223 */ /* 0x040fe40000010838 */
[----:B------:R-:W-:Y:S01]  /*4080*/  FFMA.FTZ R58, R23, R54, R58 ;  /* 0x00000036173a7223 */ /* 0x000fe2000001003a */
[----:B------:R-:W-:-:S03]  /*4090*/  FMUL.FTZ R98, R154, R44 ;  /* 0x0000002c9a627220 */ /* 0x000fc60000410000 */
[----:B------:R-:W-:Y:S01]  /*40a0*/  FADD.FTZ R58, R97, R58 ;  /* 0x0000003a613a7221 */ /* 0x000fe20000010000 */
[----:B------:R-:W-:Y:S01]  /*40b0*/  FMUL.FTZ R53, R105, R132 ;  /* 0x0000008469357220 */ /* 0x000fe20000410000 */
[----:B------:R-:W-:Y:S02]  /*40c0*/  FADD.FTZ R57, R98, R57 ;  /* 0x0000003962397221 */ /* 0x000fe40000010000 */
[C---:B------:R-:W-:Y:S01]  /*40d0*/  FMUL.FTZ R44, R20.reuse, R58 ;  /* 0x0000003a142c7220 */ /* 0x040fe20000410000 */
[----:B------:R-:W-:Y:S01]  /*40e0*/  FMUL.FTZ R101, R155, R47 ;  /* 0x0000002f9b657220 */ /* 0x000fe20000410000 */
[----:B------:R-:W-:Y:S01]  /*40f0*/  FMUL.FTZ R52, R115, R132 ;  /* 0x0000008473347220 */ /* 0x000fe20000410000 */
[----:B------:R-:W-:Y:S01]  /*4100*/  FMUL.RZ R103, R53, 0.15915493667125701904 ;  /* 0x3e22f98335677820 */ /* 0x000fe2000040c000 */
[-C--:B------:R-:W-:Y:S01]  /*4110*/  FMUL.FTZ R47, R20, R57.reuse ;  /* 0x00000039142f7220 */ /* 0x080fe20000410000 */
[----:B------:R-:W-:Y:S01]  /*4120*/  FFMA.FTZ R54, R21, R57, -R44 ;  /* 0x0000003915367223 */ /* 0x000fe2000001082c */
[----:B------:R-:W-:Y:S01]  /*4130*/  FMUL.FTZ R44, R90, R88 ;  /* 0x000000585a2c7220 */ /* 0x000fe20000410000 */
[----:B------:R-:W-:Y:S01]  /*4140*/  FMUL.FTZ R99, R155, R46 ;  /* 0x0000002e9b637220 */ /* 0x000fe20000410000 */
[----:B------:R-:W-:Y:S01]  /*4150*/  FFMA.FTZ R58, R21, R58, R47 ;  /* 0x0000003a153a7223 */ /* 0x000fe2000001002f */
[----:B------:R-:W-:Y:S01]  /*4160*/  MUFU.COS R53, R103 ;  /* 0x0000006700357308 */ /* 0x000fe20000000000 */
[C---:B------:R-:W-:Y:S01]  /*4170*/  FMUL.FTZ R45, R91.reuse, R88 ;  /* 0x000000585b2d7220 */ /* 0x040fe20000410000 */
[----:B------:R-:W-:Y:S01]  /*4180*/  FFMA.FTZ R44, R91, R89, -R44 ;  /* 0x000000595b2c7223 */ /* 0x000fe2000001082c */
[----:B------:R-:W-:Y:S01]  /*4190*/  FADD.FTZ R55, R99, R54 ;  /* 0x0000003663377221 */ /* 0x000fe20000010000 */
[----:B------:R-:W-:-:S04]  /*41a0*/  FADD.FTZ R58, R101, R58 ;  /* 0x0000003a653a7221 */ /* 0x000fc80000010000 */
[----:B------:R-:W0:Y:S01]  /*41b0*/  MUFU.EX2 R52, R52 ;  /* 0x0000003400347308 */ /* 0x000e220000000800 */
[----:B------:R-:W-:Y:S01]  /*41c0*/  FFMA.FTZ R45, R90, R89, R45 ;  /* 0x000000595a2d7223 */ /* 0x000fe2000001002d */
[----:B------:R-:W-:Y:S01]  /*41d0*/  FMUL.FTZ R56, R26, R44 ;  /* 0x0000002c1a387220 */ /* 0x000fe20000410000 */
[----:B------:R-:W-:-:S05]  /*41e0*/  FMUL.FTZ R57, R18, R55 ;  /* 0x0000003712397220 */ /* 0x000fca0000410000 */
[----:B------:R-:W1:Y:S01]  /*41f0*/  MUFU.SIN R103, R103 ;  /* 0x0000006700677308 */ /* 0x000e620000000400 */
[-C--:B------:R-:W-:Y:S01]  /*4200*/  FMUL.FTZ R60, R18, R58.reuse ;  /* 0x0000003a123c7220 */ /* 0x080fe20000410000 */
[-C--:B------:R-:W-:Y:S01]  /*4210*/  FMUL.FTZ R46, R26, R45.reuse ;  /* 0x0000002d1a2e7220 */ /* 0x080fe20000410000 */
[----:B------:R-:W-:Y:S01]  /*4220*/  FFMA.FTZ R56, R27, R45, R56 ;  /* 0x0000002d1b387223 */ /* 0x000fe20000010038 */
[C---:B------:R-:W-:Y:S01]  /*4230*/  FFMA.FTZ R57, R19.reuse, R58, R57 ;  /* 0x0000003a13397223 */ /* 0x040fe20000010039 */
[C---:B---3--:R-:W-:Y:S01]  /*4240*/  FMUL.FTZ R104, R156.reuse, R49 ;  /* 0x000000319c687220 */ /* 0x048fe20000410000 */
[----:B------:R-:W-:Y:S01]  /*4250*/  FFMA.FTZ R55, R19, R55, -R60 ;  /* 0x0000003713377223 */ /* 0x000fe2000001083c */
[----:B------:R-:W-:Y:S01]  /*4260*/  FMUL.FTZ R102, R156, R48 ;  /* 0x000000309c667220 */ /* 0x000fe20000410000 */
[----:B------:R-:W-:Y:S01]  /*4270*/  FMUL.FTZ R17, R16, R63 ;  /* 0x0000003f10117220 */ /* 0x000fe20000410000 */
[----:B------:R-:W-:Y:S01]  /*4280*/  FFMA.FTZ R54, R27, R44, -R46 ;  /* 0x0000002c1b367223 */ /* 0x000fe2000001082e */
[----:B------:R-:W-:Y:S01]  /*4290*/  FMUL.FTZ R48, R24, R56 ;  /* 0x0000003818307220 */ /* 0x000fe20000410000 */
[----:B------:R-:W-:Y:S01]  /*42a0*/  FMUL.FTZ R16, R16, R61 ;  /* 0x0000003d10107220 */ /* 0x000fe20000410000 */
[----:B------:R-:W-:Y:S01]  /*42b0*/  FADD.FTZ R57, R104, R57 ;  /* 0x0000003968397221 */ /* 0x000fe20000010000 */
[----:B------:R-:W-:Y:S01]  /*42c0*/  FADD.FTZ R55, R102, R55 ;  /* 0x0000003766377221 */ /* 0x000fe20000010000 */
[-C--:B------:R-:W-:Y:S01]  /*42d0*/  FFMA.FTZ R113, R25, R54.reuse, -R48 ;  /* 0x0000003619717223 */ /* 0x080fe20000010830 */
[----:B0-----:R-:W-:Y:S01]  /*42e0*/  FMUL.FTZ R100, R52, R53 ;  /* 0x0000003534647220 */ /* 0x001fe20000410000 */
[----:B------:R-:W-:Y:S01]  /*42f0*/  FMUL.FTZ R48, R16, R57 ;  /* 0x0000003910307220 */ /* 0x000fe20000410000 */
[----:B-1----:R-:W-:Y:S01]  /*4300*/  FMUL.FTZ R103, R52, R103 ;  /* 0x0000006734677220 */ /* 0x002fe20000410000 */
[-C--:B------:R-:W-:Y:S01]  /*4310*/  FMUL.FTZ R52, R16, R55.reuse ;  /* 0x0000003710347220 */ /* 0x080fe20000410000 */
[----:B------:R-:W-:Y:S01]  /*4320*/  FMUL.FTZ R54, R24, R54 ;  /* 0x0000003618367220 */ /* 0x000fe20000410000 */
[----:B------:R-:W-:Y:S01]  /*4330*/  FMUL.FTZ R108, R157, R50 ;  /* 0x000000329d6c7220 */ /* 0x000fe20000410000 */
[----:B------:R-:W-:Y:S01]  /*4340*/  FFMA.FTZ R55, R17, R55, -R48 ;  /* 0x0000003711377223 */ /* 0x000fe20000010830 */
[----:B------:R-:W-:Y:S01]  /*4350*/  FMUL.FTZ R109, R157, R51 ;  /* 0x000000339d6d7220 */ /* 0x000fe20000410000 */
[----:B------:R-:W-:Y:S01]  /*4360*/  FFMA.FTZ R52, R17, R57, R52 ;  /* 0x0000003911347223 */ /* 0x000fe20000010034 */
[----:B------:R-:W-:Y:S01]  /*4370*/  FFMA.FTZ R54, R25, R56, R54 ;  /* 0x0000003819367223 */ /* 0x000fe20000010036 */
[----:B------:R-:W-:Y:S01]  /*4380*/  FADD.FTZ R55, R108, R55 ;  /* 0x000000376c377221 */ /* 0x000fe20000010000 */
[C---:B------:R-:W-:Y:S01]  /*4390*/  FMUL.FTZ R53, R22.reuse, R113 ;  /* 0x0000007116357220 */ /* 0x040fe20000410000 */
[----:B------:R-:W-:Y:S01]  /*43a0*/  FADD.FTZ R117, R109, R52 ;  /* 0x000000346d757221 */ /* 0x000fe20000010000 */
[-C--:B------:R-:W-:Y:S01]  /*43b0*/  FMUL.FTZ R52, R22, R54.reuse ;  /* 0x0000003616347220 */ /* 0x080fe20000410000 */
[C---:B------:R-:W-:Y:S01]  /*43c0*/  FMUL.FTZ R56, R12.reuse, R55 ;  /* 0x000000370c387220 */ /* 0x040fe20000410000 */
[----:B------:R-:W0:Y:S01]  /*43d0*/  LDS.128 R44, [R92+0x40] ;  /* 0x000040005c2c7984 */ /* 0x000e220000000c00 */
[----:B------:R-:W-:Y:S01]  /*43e0*/  FMUL.FTZ R116, R12, R117 ;  /* 0x000000750c747220 */ /* 0x000fe20000410000 */
[C---:B------:R-:W-:Y:S01]  /*43f0*/  FFMA.FTZ R113, R23.reuse, R113, -R52 ;  /* 0x0000007117717223 */ /* 0x040fe20000010834 */
[----:B------:R-:W-:Y:S01]  /*4400*/  FFMA.FTZ R114, R23, R54, R53 ;  /* 0x0000003617727223 */ /* 0x000fe20000010035 */
[C---:B------:R-:W-:Y:S01]  /*4410*/  FFMA.FTZ R117, R13.reuse, R117, R56 ;  /* 0x000000750d757223 */ /* 0x040fe20000010038 */
[----:B------:R-:W-:Y:S01]  /*4420*/  FFMA.FTZ R116, R13, R55, -R116 ;  /* 0x000000370d747223 */ /* 0x000fe20000010874 */
[----:B------:R-:W-:Y:S04]  /*4430*/  LDS.128 R56, [R92+0x60] ;  /* 0x000060005c387984 */ /* 0x000fe80000000c00 */
[----:B------:R-:W1:Y:S04]  /*4440*/  LDS.128 R52, [R92+0x50] ;  /* 0x000050005c347984 */ /* 0x000e680000000c00 */
[----:B------:R-:W2:Y:S04]  /*4450*/  LDS.128 R60, [R92+0x70] ;  /* 0x000070005c3c7984 */ /* 0x000ea80000000c00 */
[----:B------:R-:W3:Y:S04]  /*4460*/  LDG.E.128 R48, desc[UR24][R106.64+0x200] ;  /* 0x000200186a307981 */ /* 0x000ee8000c1e1d00 */
[----:B------:R4:W-:Y:S04]  /*4470*/  STS.128 [R68+0x2100], R64 ;  /* 0x0021004044007388 */ /* 0x0009e80000000c00 */
[----:B----4-:R-:W4:Y:S04]  /*4480*/  LDG.E.128 R64, desc[UR24][R106.64+0x400] ;  /* 0x000400186a407981 */ /* 0x010f28000c1e1d00 */
[----:B------:R0:W5:Y:S01]  /*4490*/  LDG.E.128 R68, desc[UR24][R106.64+0x600] ;  /* 0x000600186a447981 */ /* 0x000162000c1e1d00 */
[----:B------:R-:W-:Y:S01]  /*44a0*/  FMUL.FTZ R118, R20, R113 ;  /* 0x0000007114767220 */ /* 0x000fe20000410000 */
[C---:B0-----:R-:W-:Y:S01]  /*44b0*/  FMUL.FTZ R106, R158.reuse, R45 ;  /* 0x0000002d9e6a7220 */ /* 0x041fe20000410000 */
[----:B------:R-:W-:Y:S01]  /*44c0*/  FMUL.FTZ R107, R158, R44 ;  /* 0x0000002c9e6b7220 */ /* 0x000fe20000410000 */
[----:B------:R-:W-:-:S02]  /*44d0*/  FMUL.FTZ R45, R20, R114 ;  /* 0x00000072142d7220 */ /* 0x000fc40000410000 */
[----:B------:R-:W-:Y:S01]  /*44e0*/  FADD.FTZ R44, R106, R117 ;  /* 0x000000756a2c7221 */ /* 0x000fe20000010000 */
[----:B------:R-:W-:Y:S01]  /*44f0*/  FADD.FTZ R116, R107, R116 ;  /* 0x000000746b747221 */ /* 0x000fe20000010000 */
[C---:B------:R-:W-:Y:S02]  /*4500*/  FFMA.FTZ R45, R21.reuse, R113, -R45 ;  /* 0x00000071152d7223 */ /* 0x040fe4000001082d */
[C---:B------:R-:W-:Y:S01]  /*4510*/  FMUL.FTZ R117, R10.reuse, R44 ;  /* 0x0000002c0a757220 */ /* 0x040fe20000410000 */
[----:B------:R-:W-:Y:S01]  /*4520*/  FFMA.FTZ R118, R21, R114, R118 ;  /* 0x0000007215767223 */ /* 0x000fe20000010076 */
[----:B------:R-:W-:Y:S02]  /*4530*/  FMUL.FTZ R113, R159, R46 ;  /* 0x0000002e9f717220 */ /* 0x000fe40000410000 */
[-C--:B------:R-:W-:Y:S01]  /*4540*/  FFMA.FTZ R46, R11, R116.reuse, -R117 ;  /* 0x000000740b2e7223 */ /* 0x080fe20000010875 */
[----:B------:R-:W-:Y:S01]  /*4550*/  FMUL.FTZ R116, R10, R116 ;  /* 0x000000740a747220 */ /* 0x000fe20000410000 */
[----:B------:R-:W-:Y:S01]  /*4560*/  FMUL.FTZ R114, R159, R47 ;  /* 0x0000002f9f727220 */ /* 0x000fe20000410000 */
[----:B------:R-:W-:-:S02]  /*4570*/  FMUL.FTZ R47, R18, R118 ;  /* 0x00000076122f7220 */ /* 0x000fc40000410000 */
[----:B------:R-:W-:Y:S01]  /*4580*/  FFMA.FTZ R116, R11, R44, R116 ;  /* 0x0000002c0b747223 */ /* 0x000fe20000010074 */
[----:B------:R-:W-:Y:S01]  /*4590*/  FMUL.FTZ R105, R105, R149 ;  /* 0x0000009569697220 */ /* 0x000fe20000410000 */
[-C--:B------:R-:W-:Y:S01]  /*45a0*/  FFMA.FTZ R44, R19, R45.reuse, -R47 ;  /* 0x0000002d132c7223 */ /* 0x080fe2000001082f */
[----:B------:R-:W-:Y:S01]  /*45b0*/  FMUL.FTZ R47, R18, R45 ;  /* 0x0000002d122f7220 */ /* 0x000fe20000410000 */
[----:B------:R-:W-:Y:S01]  /*45c0*/  FADD.FTZ R46, R113, R46 ;  /* 0x0000002e712e7221 */ /* 0x000fe20000010000 */
[----:B------:R-:W-:Y:S01]  /*45d0*/  FADD.FTZ R119, R114, R116 ;  /* 0x0000007472777221 */ /* 0x000fe20000010000 */
[----:B------:R-:W-:Y:S01]  /*45e0*/  FMUL.RZ R45, R105, 0.15915493667125701904 ;  /* 0x3e22f983692d7820 */ /* 0x000fe2000040c000 */
[----:B------:R-:W-:Y:S01]  /*45f0*/  FFMA.FTZ R116, R19, R118, R47 ;  /* 0x0000007613747223 */ /* 0x000fe2000001002f */
[C---:B------:R-:W-:Y:S01]  /*4600*/  FMUL.FTZ R105, R8.reuse, R46 ;  /* 0x0000002e08697220 */ /* 0x040fe20000410000 */
[----:B------:R-:W-:Y:S01]  /*4610*/  FMUL.FTZ R47, R8, R119 ;  /* 0x00000077082f7220 */ /* 0x000fe20000410000 */
[----:B------:R-:W-:-:S02]  /*4620*/  FMUL.FTZ R115, R115, R149 ;  /* 0x0000009573737220 */ /* 0x000fc40000410000 */
[C---:B------:R-:W-:Y:S01]  /*4630*/  FFMA.FTZ R119, R9.reuse, R119, R105 ;  /* 0x0000007709777223 */ /* 0x040fe20000010069 */
[----:B------:R-:W-:Y:S01]  /*4640*/  FFMA.FTZ R47, R9, R46, -R47 ;  /* 0x0000002e092f7223 */ /* 0x000fe2000001082f */
[----:B-1----:R-:W-:Y:S01]  /*4650*/  FMUL.FTZ R105, R160, R52 ;  /* 0x00000034a0697220 */ /* 0x002fe20000410000 */
[----:B------:R0:W-:Y:S01]  /*4660*/  MUFU.EX2 R117, R115 ;  /* 0x0000007300757308 */ /* 0x0001e20000000800 */
[----:B------:R-:W-:Y:S02]  /*4670*/  FMUL.FTZ R46, R16, R116 ;  /* 0x00000074102e7220 */ /* 0x000fe40000410000 */
[----:B------:R-:W-:-:S05]  /*4680*/  FADD.FTZ R47, R105, R47 ;  /* 0x0000002f692f7221 */ /* 0x000fca0000010000 */
[----:B------:R-:W1:Y:S01]  /*4690*/  MUFU.COS R118, R45 ;  /* 0x0000002d00767308 */ /* 0x000e620000000000 */
[----:B0-----:R-:W-:Y:S01]  /*46a0*/  FMUL.FTZ R115, R160, R53 ;  /* 0x00000035a0737220 */ /* 0x001fe20000410000 */
[-C--:B------:R-:W-:Y:S01]  /*46b0*/  FFMA.FTZ R46, R17, R44.reuse, -R46 ;  /* 0x0000002c112e7223 */ /* 0x080fe2000001082e */
[----:B------:R-:W-:-:S05]  /*46c0*/  FMUL.FTZ R44, R16, R44 ;  /* 0x0000002c102c7220 */ /* 0x000fca0000410000 */
[----:B------:R-:W0:Y:S01]  /*46d0*/  MUFU.SIN R45, R45 ;  /* 0x0000002d002d7308 */ /* 0x000e220000000400 */
[----:B------:R-:W-:Y:S01]  /*46e0*/  FADD.FTZ R119, R115, R119 ;  /* 0x0000007773777221 */ /* 0x000fe20000010000 */
[----:B------:R-:W-:Y:S01]  /*46f0*/  FMUL.FTZ R52, R6, R47 ;  /* 0x0000002f06347220 */ /* 0x000fe20000410000 */
[----:B------:R-:W-:Y:S01]  /*4700*/  FFMA.FTZ R44, R17, R116, R44 ;  /* 0x00000074112c7223 */ /* 0x000fe2000001002c */
[----:B------:R-:W-:Y:S01]  /*4710*/  FMUL.FTZ R116, R164, R55 ;  /* 0x00000037a4747220 */ /* 0x000fe20000410000 */
[-C--:B------:R-:W-:Y:S01]  /*4720*/  FMUL.FTZ R53, R6, R119.reuse ;  /* 0x0000007706357220 */ /* 0x080fe20000410000 */
[C---:B------:R-:W-:Y:S01]  /*4730*/  FFMA.FTZ R52, R7.reuse, R119, R52 ;  /* 0x0000007707347223 */ /* 0x040fe20000010034 */
[----:B------:R-:W-:Y:S02]  /*4740*/  FMUL.FTZ R119, R164, R54 ;  /* 0x00000036a4777220 */ /* 0x000fe40000410000 */
[----:B------:R-:W-:Y:S01]  /*4750*/  FFMA.FTZ R53, R7, R47, -R53 ;  /* 0x0000002f07357223 */ /* 0x000fe20000010835 */
[----:B------:R-:W-:Y:S01]  /*4760*/  FADD.FTZ R52, R116, R52 ;  /* 0x0000003474347221 */ /* 0x000fe20000010000 */
[----:B-1----:R-:W-:-:S02]  /*4770*/  FMUL.FTZ R118, R117, R118 ;  /* 0x0000007675767220 */ /* 0x002fc40000410000 */
[----:B------:R-:W-:Y:S01]  /*4780*/  FADD.FTZ R53, R119, R53 ;  /* 0x0000003577357221 */ /* 0x000fe20000010000 */
[----:B------:R-:W-:Y:S01]  /*4790*/  FMUL.FTZ R47, R12, R44 ;  /* 0x0000002c0c2f7220 */ /* 0x000fe20000410000 */
[----:B0-----:R-:W-:Y:S01]  /*47a0*/  FMUL.FTZ R117, R117, R45 ;  /* 0x0000002d75757220 */ /* 0x001fe20000410000 */
[C---:B------:R-:W-:Y:S01]  /*47b0*/  FMUL.FTZ R45, R4.reuse, R52 ;  /* 0x00000034042d7220 */ /* 0x040fe20000410000 */
[-C--:B------:R-:W-:Y:S01]  /*47c0*/  FMUL.FTZ R54, R4, R53.reuse ;  /* 0x0000003504367220 */ /* 0x080fe20000410000 */
[----:B------:R-:W-:Y:S02]  /*47d0*/  FMUL.FTZ R120, R165, R56 ;  /* 0x00000038a5787220 */ /* 0x000fe40000410000 */
[----:B------:R-:W-:Y:S01]  /*47e0*/  FFMA.FTZ R45, R5, R53, -R45 ;  /* 0x00000035052d7223 */ /* 0x000fe2000001082d */
[-C--:B------:R-:W-:Y:S01]  /*47f0*/  FFMA.FTZ R47, R13, R46.reuse, -R47 ;  /* 0x0000002e0d2f7223 */ /* 0x080fe2000001082f */
[----:B------:R-:W-:Y:S01]  /*4800*/  FMUL.FTZ R46, R12, R46 ;  /* 0x0000002e0c2e7220 */ /* 0x000fe20000410000 */
[----:B------:R-:W-:Y:S01]  /*4810*/  MOV R55, R121 ;  /* 0x0000007900377202 */ /* 0x000fe20000000f00 */
[----:B------:R-:W-:Y:S01]  /*4820*/  FFMA.FTZ R54, R5, R52, R54 ;  /* 0x0000003405367223 */ /* 0x000fe20000010036 */
[----:B------:R-:W-:Y:S01]  /*4830*/  FMUL.FTZ R121, R165, R57 ;  /* 0x00000039a5797220 */ /* 0x000fe20000410000 */
[----:B------:R-:W-:Y:S01]  /*4840*/  FADD.FTZ R45, R120, R45 ;  /* 0x0000002d782d7221 */ /* 0x000fe20000010000 */
[----:B------:R-:W-:Y:S01]  /*4850*/  FFMA.FTZ R46, R13, R44, R46 ;  /* 0x0000002c0d2e7223 */ /* 0x000fe2000001002e */
[----:B------:R-:W-:Y:S01]  /*4860*/  FMUL.FTZ R44, R10, R47 ;  /* 0x0000002f0a2c7220 */ /* 0x000fe20000410000 */
[----:B------:R-:W-:Y:S01]  /*4870*/  FADD.FTZ R54, R121, R54 ;  /* 0x0000003679367221 */ /* 0x000fe20000010000 */
[----:B------:R-:W-:Y:S01]  /*4880*/  FMUL.FTZ R53, R0, R45 ;  /* 0x0000002d00357220 */ /* 0x000fe20000410000 */
[----:B------:R-:W-:Y:S01]  /*4890*/  MOV R56, R122 ;  /* 0x0000007a00387202 */ /* 0x000fe20000000f00 */
[-C--:B------:R-:W-:Y:S01]  /*48a0*/  FMUL.FTZ R52, R10, R46.reuse ;  /* 0x0000002e0a347220 */ /* 0x080fe20000410000 */
[----:B------:R-:W-:Y:S01]  /*48b0*/  FFMA.FTZ R44, R11, R46, R44 ;  /* 0x0000002e0b2c7223 */ /* 0x000fe2000001002c */
[-C--:B------:R-:W-:Y:S01]  /*48c0*/  FFMA.FTZ R53, R2, R54.reuse, R53 ;  /* 0x0000003602357223 */ /* 0x080fe20000010035 */
[----:B------:R-:W-:Y:S01]  /*48d0*/  FMUL.FTZ R54, R0, R54 ;  /* 0x0000003600367220 */ /* 0x000fe20000410000 */
[----:B------:R-:W-:Y:S01]  /*48e0*/  FMUL.FTZ R122, R123, R59 ;  /* 0x0000003b7b7a7220 */ /* 0x000fe20000410000 */
[----:B------:R-:W-:Y:S01]  /*48f0*/  FFMA.FTZ R52, R11, R47, -R52 ;  /* 0x0000002f0b347223 */ /* 0x000fe20000010834 */
[----:B------:R-:W-:Y:S01]  /*4900*/  FMUL.FTZ R46, R8, R44 ;  /* 0x0000002c082e7220 */ /* 0x000fe20000410000 */
[----:B------:R-:W-:Y:S01]  /*4910*/  FMUL.FTZ R123, R123, R58 ;  /* 0x0000003a7b7b7220 */ /* 0x000fe20000410000 */
[----:B------:R-:W-:Y:S01]  /*4920*/  FFMA.FTZ R47, R2, R45, -R54 ;  /* 0x0000002d022f7223 */ /* 0x000fe20000010836 */
[----:B------:R-:W-:Y:S01]  /*4930*/  FADD.FTZ R53, R122, R53 ;  /* 0x000000357a357221 */ /* 0x000fe20000010000 */
[-C--:B------:R-:W-:Y:S01]  /*4940*/  FFMA.FTZ R46, R9, R52.reuse, -R46 ;  /* 0x00000034092e7223 */ /* 0x080fe2000001082e */
[----:B------:R-:W-:Y:S01]  /*4950*/  FMUL.FTZ R45, R8, R52 ;  /* 0x00000034082d7220 */ /* 0x000fe20000410000 */
[----:B------:R-:W-:Y:S01]  /*4960*/  FADD.FTZ R47, R123, R47 ;  /* 0x0000002f7b2f7221 */ /* 0x000fe20000010000 */
[----:B------:R-:W-:Y:S01]  /*4970*/  FMUL.FTZ R52, R103, R53 ;  /* 0x0000003567347220 */ /* 0x000fe20000410000 */
[----:B------:R-:W-:Y:S01]  /*4980*/  FMUL.FTZ R141, R6, R46 ;  /* 0x0000002e068d7220 */ /* 0x000fe20000410000 */
[----:B------:R-:W-:Y:S01]  /*4990*/  FFMA.FTZ R45, R9, R44, R45 ;  /* 0x0000002c092d7223 */ /* 0x000fe2000001002d */
[----:B--2---:R-:W-:Y:S01]  /*49a0*/  FMUL.FTZ R124, R125, R60 ;  /* 0x0000003c7d7c7220 */ /* 0x004fe20000410000 */
[-C--:B------:R-:W-:Y:S01]  /*49b0*/  FFMA.FTZ R44, R100, R47.reuse, -R52 ;  /* 0x0000002f642c7223 */ /* 0x080fe20000010834 */
[----:B------:R-:W-:Y:S01]  /*49c0*/  FMUL.FTZ R47, R103, R47 ;  /* 0x0000002f672f7220 */ /* 0x000fe20000410000 */
[-C--:B------:R-:W-:Y:S01]  /*49d0*/  FFMA.FTZ R141, R7, R45.reuse, R141 ;  /* 0x0000002d078d7223 */ /* 0x080fe2000001008d */
[----:B------:R-:W-:Y:S01]  /*49e0*/  FMUL.FTZ R45, R6, R45 ;  /* 0x0000002d062d7220 */ /* 0x000fe20000410000 */
[----:B------:R-:W-:Y:S01]  /*49f0*/  FMUL.FTZ R125, R125, R61 ;  /* 0x0000003d7d7d7220 */ /* 0x000fe20000410000 */
[----:B------:R-:W-:Y:S01]  /*4a00*/  FFMA.FTZ R47, R100, R53, R47 ;  /* 0x00000035642f7223 */ /* 0x000fe2000001002f */
[----:B------:R-:W-:Y:S01]  /*4a10*/  FADD.FTZ R44, R124, R44 ;  /* 0x0000002c7c2c7221 */ /* 0x000fe20000010000 */
[----:B------:R-:W-:-:S02]  /*4a20*/  FFMA.FTZ R52, R7, R46, -R45 ;  /* 0x0000002e07347223 */ /* 0x000fc4000001082d */
[----:B------:R-:W-:Y:S01]  /*4a30*/  FADD.FTZ R45, R125, R47 ;  /* 0x0000002f7d2d7221 */ /* 0x000fe20000010000 */
[C---:B------:R-:W-:Y:S01]  /*4a40*/  FMUL.FTZ R138, R117.reuse, R44 ;  /* 0x0000002c758a7220 */ /* 0x040fe20000410000 */
[----:B------:R-:W0:Y:S01]  /*4a50*/  S2R R53, SR_LANEID ;  /* 0x0000000000357919 */ /* 0x000e220000000000 */
[----:B------:R-:W-:Y:S02]  /*4a60*/  FMUL.FTZ R46, R4, R141 ;  /* 0x0000008d042e7220 */ /* 0x000fe40000410000 */
[-C--:B------:R-:W-:Y:S01]  /*4a70*/  FFMA.FTZ R138, R118, R45.reuse, R138 ;  /* 0x0000002d768a7223 */ /* 0x080fe2000001008a */
[----:B------:R-:W-:Y:S01]  /*4a80*/  FMUL.FTZ R45, R117, R45 ;  /* 0x0000002d752d7220 */ /* 0x000fe20000410000 */
[----:B------:R-:W-:Y:S01]  /*4a90*/  FMUL.FTZ R126, R127, R63 ;  /* 0x0000003f7f7e7220 */ /* 0x000fe20000410000 */
[-C--:B------:R-:W-:Y:S01]  /*4aa0*/  FMUL.FTZ R47, R4, R52.reuse ;  /* 0x00000034042f7220 */ /* 0x080fe20000410000 */
[----:B------:R-:W-:Y:S01]  /*4ab0*/  FFMA.FTZ R46, R5, R52, -R46 ;  /* 0x00000034052e7223 */ /* 0x000fe2000001082e */
[----:B------:R-:W-:Y:S01]  /*4ac0*/  FFMA.FTZ R44, R118, R44, -R45 ;  /* 0x0000002c762c7223 */ /* 0x000fe2000001082d */
[----:B------:R-:W-:Y:S01]  /*4ad0*/  FMUL.FTZ R127, R127, R62 ;  /* 0x0000003e7f7f7220 */ /* 0x000fe20000410000 */
[----:B------:R-:W-:Y:S01]  /*4ae0*/  FADD.FTZ R138, R126, R138 ;  /* 0x0000008a7e8a7221 */ /* 0x000fe20000010000 */
[----:B------:R-:W-:Y:S01]  /*4af0*/  FFMA.FTZ R141, R5, R141, R47 ;  /* 0x0000008d058d7223 */ /* 0x000fe2000001002f */
[----:B------:R-:W-:Y:S01]  /*4b00*/  MOV R58, R139 ;  /* 0x0000008b003a7202 */ /* 0x000fe20000000f00 */
[C---:B------:R-:W-:Y:S01]  /*4b10*/  FMUL.FTZ R45, R0.reuse, R46 ;  /* 0x0000002e002d7220 */ /* 0x040fe20000410000 */
[----:B------:R-:W-:Y:S01]  /*4b20*/  FADD.FTZ R139, R127, R44 ;  /* 0x0000002c7f8b7221 */ /* 0x000fe20000010000 */
[-C--:B------:R-:W-:Y:S01]  /*4b30*/  FMUL.FTZ R47, R0, R141.reuse ;  /* 0x0000008d002f7220 */ /* 0x080fe20000410000 */
[----:B------:R-:W1:Y:S01]  /*4b40*/  SHFL.UP PT, R44, R138, 0x1, RZ ;  /* 0x042000008a2c7989 */ /* 0x000e6200000e00ff */
[----:B------:R-:W-:-:S02]  /*4b50*/  FFMA.FTZ R141, R2, R141, R45 ;  /* 0x0000008d028d7223 */ /* 0x000fc4000001002d */
[----:B------:R-:W-:Y:S01]  /*4b60*/  FFMA.FTZ R46, R2, R46, -R47 ;  /* 0x0000002e022e7223 */ /* 0x000fe2000001082f */
[----:B------:R-:W2:Y:S03]  /*4b70*/  SHFL.UP PT, R45, R139, 0x1, RZ ;  /* 0x042000008b2d7989 */ /* 0x000ea600000e00ff */
[C---:B------:R-:W-:Y:S01]  /*4b80*/  FMUL.FTZ R52, R103.reuse, R46 ;  /* 0x0000002e67347220 */ /* 0x040fe20000410000 */
[----:B------:R-:W-:-:S03]  /*4b90*/  FMUL.FTZ R47, R103, R141 ;  /* 0x0000008d672f7220 */ /* 0x000fc60000410000 */
[C---:B------:R-:W-:Y:S01]  /*4ba0*/  FFMA.FTZ R141, R100.reuse, R141, R52 ;  /* 0x0000008d648d7223 */ /* 0x040fe20000010034 */
[----:B------:R-:W-:Y:S01]  /*4bb0*/  MOV R59, R140 ;  /* 0x0000008c003b7202 */ /* 0x000fe20000000f00 */
[----:B------:R-:W-:Y:S02]  /*4bc0*/  FFMA.FTZ R47, R100, R46, -R47 ;  /* 0x0000002e642f7223 */ /* 0x000fe4000001082f */
[----:B------:R-:W-:Y:S01]  /*4bd0*/  FMUL.FTZ R140, R117, R141 ;  /* 0x0000008d758c7220 */ /* 0x000fe20000410000 */
[----:B0-----:R-:W-:Y:S01]  /*4be0*/  ISETP.GE.AND P1, PT, R53, 0x1, PT ;  /* 0x000000013500780c */ /* 0x001fe20003f26270 */
[-C--:B------:R-:W-:Y:S02]  /*4bf0*/  FMUL.FTZ R46, R117, R47.reuse ;  /* 0x0000002f752e7220 */ /* 0x080fe40000410000 */
[C---:B------:R-:W-:Y:S02]  /*4c00*/  FFMA.FTZ R140, R118.reuse, R47, -R140 ;  /* 0x0000002f768c7223 */ /* 0x040fe4000001088c */
[----:B------:R-:W-:-:S02]  /*4c10*/  FFMA.FTZ R141, R118, R141, R46 ;  /* 0x0000008d768d7223 */ /* 0x000fc4000001002e */
[CC--:B-1----:R-:W-:Y:S02]  /*4c20*/  FMUL.FTZ R47, R140.reuse, R44.reuse ;  /* 0x0000002c8c2f7220 */ /* 0x0c2fe40000410000 */
[C---:B------:R-:W-:Y:S01]  /*4c30*/  FMUL.FTZ R46, R141.reuse, R44 ;  /* 0x0000002c8d2e7220 */ /* 0x040fe20000410000 */
[----:B------:R-:W0:Y:S01]  /*4c40*/  SHFL.UP PT, R52, R141, 0x1, RZ ;  /* 0x042000008d347989 */ /* 0x000e2200000e00ff */
[-C--:B--2---:R-:W-:Y:S02]  /*4c50*/  FFMA.FTZ R47, R141, R45.reuse, R47 ;  /* 0x0000002d8d2f7223 */ /* 0x084fe4000001002f */
[----:B------:R-:W-:Y:S02]  /*4c60*/  FFMA.FTZ R44, R140, R45, -R46 ;  /* 0x0000002d8c2c7223 */ /* 0x000fe4000001082e */
[----:B------:R-:W1:Y:S01]  /*4c70*/  SHFL.UP PT, R46, R140, 0x1, RZ ;  /* 0x042000008c2e7989 */ /* 0x000e6200000e00ff */
[----:B------:R-:W-:Y:S01]  /*4c80*/  @P1 FADD.FTZ R138, R138, R47 ;  /* 0x0000002f8a8a1221 */ /* 0x000fe20000010000 */
[----:B------:R-:W-:-:S04]  /*4c90*/  @P1 FADD.FTZ R139, R139, R44 ;  /* 0x0000002c8b8b1221 */ /* 0x000fc80000010000 */
[----:B------:R-:W2:Y:S04]  /*4ca0*/  SHFL.UP PT, R44, R138, 0x2, RZ ;  /* 0x044000008a2c7989 */ /* 0x000ea800000e00ff */
[----:B------:R-:W2:Y:S01]  /*4cb0*/  SHFL.UP PT, R45, R139, 0x2, RZ ;  /* 0x044000008b2d7989 */ /* 0x000ea200000e00ff */
[-C--:B0-----:R-:W-:Y:S01]  /*4cc0*/  FMUL.FTZ R47, R141, R52.reuse ;  /* 0x000000348d2f7220 */ /* 0x081fe20000410000 */
[----:B------:R-:W-:-:S03]  /*4cd0*/  FMUL.FTZ R52, R140, R52 ;  /* 0x000000348c347220 */ /* 0x000fc60000410000 */
[-C--:B-1----:R-:W-:Y:S01]  /*4ce0*/  @P1 FFMA.FTZ R140, R140, R46.reuse, -R47 ;  /* 0x0000002e8c8c1223 */ /* 0x082fe2000001082f */
[----:B------:R-:W-:Y:S01]  /*4cf0*/  @P1 FFMA.FTZ R141, R141, R46, R52 ;  /* 0x0000002e8d8d1223 */ /* 0x000fe20000010034 */
[----:B------:R-:W-:-:S03]  /*4d00*/  ISETP.GE.AND P1, PT, R53, 0x2, PT ;  /* 0x000000023500780c */ /* 0x000fc60003f26270 */
[-C--:B--2---:R-:W-:Y:S01]  /*4d10*/  FMUL.FTZ R46, R141, R44.reuse ;  /* 0x0000002c8d2e7220 */ /* 0x084fe20000410000 */
[----:B------:R-:W-:-:S03]  /*4d20*/  FMUL.FTZ R47, R140, R44 ;  /* 0x0000002c8c2f7220 */ /* 0x000fc60000410000 */
[-C--:B------:R-:W-:Y:S01]  /*4d30*/  FFMA.FTZ R44, R140, R45.reuse, -R46 ;  /* 0x0000002d8c2c7223 */ /* 0x080fe2000001082e */
[----:B------:R-:W-:Y:S02]  /*4d40*/  FFMA.FTZ R45, R141, R45, R47 ;  /* 0x0000002d8d2d7223 */ /* 0x000fe4000001002f */
[----:B------:R-:W0:Y:S03]  /*4d50*/  SHFL.UP PT, R47, R141, 0x2, RZ ;  /* 0x044000008d2f7989 */ /* 0x000e2600000e00ff */
[----:B------:R-:W-:Y:S02]  /*4d60*/  @P1 FADD.FTZ R138, R138, R45 ;  /* 0x0000002d8a8a1221 */ /* 0x000fe40000010000 */
[----:B------:R-:W1:Y:S01]  /*4d70*/  SHFL.UP PT, R45, R140, 0x2, RZ ;  /* 0x044000008c2d7989 */ /* 0x000e6200000e00ff */
[----:B------:R-:W-:-:S03]  /*4d80*/  @P1 FADD.FTZ R139, R139, R44 ;  /* 0x0000002c8b8b1221 */ /* 0x000fc60000010000 */
[----:B------:R-:W2:Y:S04]  /*4d90*/  SHFL.UP PT, R52, R138, 0x4, RZ ;  /* 0x048000008a347989 */ /* 0x000ea800000e00ff */
[----:B------:R-:W2:Y:S01]  /*4da0*/  SHFL.UP PT, R44, R139, 0x4, RZ ;  /* 0x048000008b2c7989 */ /* 0x000ea200000e00ff */
[-C--:B0-----:R-:W-:Y:S01]  /*4db0*/  FMUL.FTZ R46, R140, R47.reuse ;  /* 0x0000002f8c2e7220 */ /* 0x081fe20000410000 */
[----:B------:R-:W-:-:S03]  /*4dc0*/  FMUL.FTZ R47, R141, R47 ;  /* 0x0000002f8d2f7220 */ /* 0x000fc60000410000 */
[-C--:B-1----:R-:W-:Y:S01]  /*4dd0*/  @P1 FFMA.FTZ R141, R141, R45.reuse, R46 ;  /* 0x0000002d8d8d1223 */ /* 0x082fe2000001002e */
[----:B------:R-:W-:-:S04]  /*4de0*/  @P1 FFMA.FTZ R140, R140, R45, -R47 ;  /* 0x0000002d8c8c1223 */ /* 0x000fc8000001082f */
[----:B------:R-:W0:Y:S01]  /*4df0*/  SHFL.UP PT, R46, R141, 0x4, RZ ;  /* 0x048000008d2e7989 */ /* 0x000e2200000e00ff */
[----:B------:R-:W-:-:S03]  /*4e00*/  ISETP.GE.AND P1, PT, R53, 0x4, PT ;  /* 0x000000043500780c */ /* 0x000fc60003f26270 */
[----:B------:R-:W1:Y:S01]  /*4e10*/  SHFL.UP PT, R47, R140, 0x4, RZ ;  /* 0x048000008c2f7989 */ /* 0x000e6200000e00ff */
[-C--:B--2---:R-:W-:Y:S01]  /*4e20*/  FMUL.FTZ R45, R140, R52.reuse ;  /* 0x000000348c2d7220 */ /* 0x084fe20000410000 */
[----:B------:R-:W-:-:S03]  /*4e30*/  FMUL.FTZ R52, R141, R52 ;  /* 0x000000348d347220 */ /* 0x000fc60000410000 */
[-C--:B------:R-:W-:Y:S01]  /*4e40*/  FFMA.FTZ R45, R141, R44.reuse, R45 ;  /* 0x0000002c8d2d7223 */ /* 0x080fe2000001002d */
[----:B------:R-:W-:-:S04]  /*4e50*/  FFMA.FTZ R52, R140, R44, -R52 ;  /* 0x0000002c8c347223 */ /* 0x000fc80000010834 */
[----:B------:R-:W-:Y:S01]  /*4e60*/  @P1 FADD.FTZ R138, R138, R45 ;  /* 0x0000002d8a8a1221 */ /* 0x000fe20000010000 */
[----:B------:R-:W-:-:S04]  /*4e70*/  @P1 FADD.FTZ R139, R139, R52 ;  /* 0x000000348b8b1221 */ /* 0x000fc80000010000 */
[----:B------:R-:W2:Y:S01]  /*4e80*/  SHFL.UP PT, R44, R138, 0x8, RZ ;  /* 0x050000008a2c7989 */ /* 0x000ea200000e00ff */
[----:B0-----:R-:W-:-:S03]  /*4e90*/  FMUL.FTZ R52, R140, R46 ;  /* 0x0000002e8c347220 */ /* 0x001fc60000410000 */
[----:B------:R-:W0:Y:S01]  /*4ea0*/  SHFL.UP PT, R45, R139, 0x8, RZ ;  /* 0x050000008b2d7989 */ /* 0x000e2200000e00ff */
[C---:B------:R-:W-:Y:S01]  /*4eb0*/  FMUL.FTZ R46, R141.reuse, R46 ;  /* 0x0000002e8d2e7220 */ /* 0x040fe20000410000 */
[----:B-1----:R-:W-:-:S03]  /*4ec0*/  @P1 FFMA.FTZ R141, R141, R47, R52 ;  /* 0x0000002f8d8d1223 */ /* 0x002fc60000010034 */
[----:B------:R-:W-:Y:S02]  /*4ed0*/  @P1 FFMA.FTZ R140, R140, R47, -R46 ;  /* 0x0000002f8c8c1223 */ /* 0x000fe4000001082e */
[----:B------:R-:W1:Y:S04]  /*4ee0*/  SHFL.UP PT, R47, R141, 0x8, RZ ;  /* 0x050000008d2f7989 */ /* 0x000e6800000e00ff */
[----:B------:R-:W4:Y:S01]  /*4ef0*/  SHFL.UP PT, R46, R140, 0x8, RZ ;  /* 0x050000008c2e7989 */ /* 0x000f2200000e00ff */
[----:B------:R-:W-:Y:S01]  /*4f00*/  ISETP.GE.AND P1, PT, R53, 0x8, PT ;  /* 0x000000083500780c */ /* 0x000fe20003f26270 */
[-C--:B--2---:R-:W-:Y:S01]  /*4f10*/  FMUL.FTZ R52, R140, R44.reuse ;  /* 0x0000002c8c347220 */ /* 0x084fe20000410000 */
[----:B------:R-:W-:-:S03]  /*4f20*/  FMUL.FTZ R44, R141, R44 ;  /* 0x0000002c8d2c7220 */ /* 0x000fc60000410000 */
[-C--:B0-----:R-:W-:Y:S01]  /*4f30*/  FFMA.FTZ R52, R141, R45.reuse, R52 ;  /* 0x0000002d8d347223 */ /* 0x081fe20000010034 */
[----:B------:R-:W-:Y:S01]  /*4f40*/  FFMA.FTZ R44, R140, R45, -R44 ;  /* 0x0000002d8c2c7223 */ /* 0x000fe2000001082c */
[----:B------:R-:W-:-:S06]  /*4f50*/  MOV R57, R161 ;  /* 0x000000a100397202 */ /* 0x000fcc0000000f00 */
[----:B------:R-:W-:Y:S01]  /*4f60*/  @P1 FADD.FTZ R138, R138, R52 ;  /* 0x000000348a8a1221 */ /* 0x000fe20000010000 */
[----:B---3--:R-:W-:Y:S01]  /*4f70*/  STS.128 [R162+0x2300], R48 ;  /* 0x00230030a2007388 */ /* 0x008fe20000000c00 */
[----:B------:R-:W-:Y:S01]  /*4f80*/  @P1 FADD.FTZ R139, R139, R44 ;  /* 0x0000002c8b8b1221 */ /* 0x000fe20000010000 */
[-C--:B-1----:R-:W-:Y:S02]  /*4f90*/  FMUL.FTZ R45, R140, R47.reuse ;  /* 0x0000002f8c2d7220 */ /* 0x082fe40000410000 */
[----:B------:R-:W0:Y:S01]  /*4fa0*/  SHFL.UP PT, R44, R138, 0x10, RZ ;  /* 0x060000008a2c7989 */ /* 0x000e2200000e00ff */
[----:B------:R-:W-:-:S03]  /*4fb0*/  FMUL.FTZ R47, R141, R47 ;  /* 0x0000002f8d2f7220 */ /* 0x000fc60000410000 */
[----:B----4-:R-:W-:Y:S01]  /*4fc0*/  STS.128 [R58+0x2500], R64 ;  /* 0x002500403a007388 */ /* 0x010fe20000000c00 */
[----:B------:R-:W-:-:S03]  /*4fd0*/  @P1 FFMA.FTZ R141, R141, R46, R45 ;  /* 0x0000002e8d8d1223 */ /* 0x000fc6000001002d */
[----:B-----5:R-:W-:Y:S04]  /*4fe0*/  STS.128 [R59+0x2700], R68 ;  /* 0x002700443b007388 */ /* 0x020fe80000000c00 */
[----:B------:R-:W-:Y:S01]  /*4ff0*/  STS.128 [R57+0x2900], R72 ;  /* 0x0029004839007388 */ /* 0x000fe20000000c00 */
[----:B------:R-:W-:-:S03]  /*5000*/  @P1 FFMA.FTZ R140, R140, R46, -R47 ;  /* 0x0000002e8c8c1223 */ /* 0x000fc6000001082f */
[----:B------:R-:W-:Y:S04]  /*5010*/  STS.128 [R56+0x2b00], R76 ;  /* 0x002b004c38007388 */ /* 0x000fe80000000c00 */
[----:B------:R-:W-:Y:S04]  /*5020*/  STS.128 [R55+0x2d00], R80 ;  /* 0x002d005037007388 */ /* 0x000fe80000000c00 */
[----:B------:R-:W1:Y:S04]  /*5030*/  SHFL.UP PT, R161, R139, 0x10, RZ ;  /* 0x060000008ba17989 */ /* 0x000e6800000e00ff */
[----:B------:R2:W-:Y:S04]  /*5040*/  STS.128 [R163+0x2f00], R84 ;  /* 0x002f0054a3007388 */ /* 0x0005e80000000c00 */
[----:B------:R-:W3:Y:S01]  /*5050*/  SHFL.UP PT, R45, R141, 0x10, RZ ;  /* 0x060000008d2d7989 */ /* 0x000ee200000e00ff */
[----:B------:R-:W4:Y:S01]  /*5060*/  S2UR UR13, SR_CgaCtaId ;  /* 0x00000000000d79c3 */ /* 0x000f220000008800 */
[----:B0-----:R-:W-:-:S02]  /*5070*/  FMUL.FTZ R162, R141, R44 ;  /* 0x0000002c8da27220 */ /* 0x001fc40000410000 */
[----:B------:R-:W0:Y:S01]  /*5080*/  SHFL.UP PT, R46, R140, 0x10, RZ ;  /* 0x060000008c2e7989 */ /* 0x000e2200000e00ff */
[----:B--2---:R-:W2:Y:S01]  /*5090*/  S2R R163, SR_TID.X ;  /* 0x0000000000a37919 */ /* 0x004ea20000002100 */
[C---:B------:R-:W-:Y:S01]  /*50a0*/  FMUL.FTZ R44, R140.reuse, R44 ;  /* 0x0000002c8c2c7220 */ /* 0x040fe20000410000 */
[----:B------:R-:W-:Y:S01]  /*50b0*/  ISETP.NE.AND P2, PT, R53, 0x1f, PT ;  /* 0x0000001f3500780c */ /* 0x000fe20003f45270 */
[----:B------:R-:W-:Y:S01]  /*50c0*/  VOTEU.ANY UP0, P0 ;  /* 0x0000000000ff7886 */ /* 0x000fe20000000100 */
[CC--:B-1----:R-:W-:Y:S01]  /*50d0*/  FFMA.FTZ R162, R140.reuse, R161.reuse, -R162 ;  /* 0x000000a18ca27223 */ /* 0x0c2fe200000108a2 */
[----:B------:R-:W-:Y:S01]  /*50e0*/  FFMA.FTZ R161, R141, R161, R44 ;  /* 0x000000a18da17223 */ /* 0x000fe2000001002c */
[----:B------:R-:W-:Y:S01]  /*50f0*/  UMOV UR12, 0x400 ;  /* 0x00000400000c7882 */ /* 0x000fe20000000000 */
[----:B------:R-:W-:Y:S01]  /*5100*/  ISETP.GE.AND P1, PT, R53, 0x10, PT ;  /* 0x000000103500780c */ /* 0x000fe20003f26270 */
[----:B------:R-:W-:Y:S01]  /*5110*/  @UP0 ULEA UR8, UR7, UR15, 0x4 ;  /* 0x0000000f07080291 */ /* 0x000fe2000f8e20ff */
[----:B------:R-:W1:Y:S01]  /*5120*/  S2R R87, SR_TID.X ;  /* 0x0000000000577919 */ /* 0x000e620000002100 */
[----:B------:R-:W-:Y:S01]  /*5130*/  NOP ;  /* 0x0000000000007918 */ /* 0x000fe20000000000 */
[-C--:B---3--:R-:W-:Y:S01]  /*5140*/  FMUL.FTZ R44, R140, R45.reuse ;  /* 0x0000002d8c2c7220 */ /* 0x088fe20000410000 */
[----:B------:R-:W-:Y:S01]  /*5150*/  FMUL.FTZ R47, R141, R45 ;  /* 0x0000002d8d2f7220 */ /* 0x000fe20000410000 */
[----:B----4-:R-:W-:Y:S01]  /*5160*/  ULEA UR15, UR13, UR12, 0x18 ;  /* 0x0000000c0d0f7291 */ /* 0x010fe2000f8ec0ff */
[----:B------:R-:W-:Y:S01]  /*5170*/  FADD.FTZ R82, R139, R162 ;  /* 0x000000a28b527221 */ /* 0x000fe20000010000 */
[----:B0-----:R-:W-:Y:S01]  /*5180*/  FFMA.FTZ R81, R141, R46, R44 ;  /* 0x0000002e8d517223 */ /* 0x001fe2000001002c */
[----:B------:R-:W-:-:S02]  /*5190*/  HFMA2 R44, -RZ, RZ, 1.875, 0 ;  /* 0x3f800000ff2c7431 */ /* 0x000fc400000001ff */
[----:B------:R-:W-:Y:S01]  /*51a0*/  FFMA.FTZ R80, R140, R46, -R47 ;  /* 0x0000002e8c507223 */ /* 0x000fe2000001082f */
[----:B------:R-:W-:Y:S02]  /*51b0*/  CS2R R46, SRZ ;  /* 0x00000000002e7805 */ /* 0x000fe4000001ff00 */
[----:B------:R-:W-:Y:S01]  /*51c0*/  MOV R45, RZ ;  /* 0x000000ff002d7202 */ /* 0x000fe20000000f00 */
[----:B------:R-:W-:Y:S01]  /*51d0*/  FADD.FTZ R83, R138, R161 ;  /* 0x000000a18a537221 */ /* 0x000fe20000010000 */
[----:B------:R-:W-:Y:S04]  /*51e0*/  LDS.128 R48, [R92+0x2100] ;  /* 0x002100005c307984 */ /* 0x000fe80000000c00 */
[----:B------:R-:W-:Y:S01]  /*51f0*/  LDS.128 R56, [R92+0x2120] ;  /* 0x002120005c387984 */ /* 0x000fe20000000c00 */
[----:B--2---:R-:W-:-:S03]  /*5200*/  SHF.R.U32.HI R53, RZ, 0x5, R163 ;  /* 0x00000005ff357819 */ /* 0x004fc600000116a3 */
[----:B------:R-:W-:Y:S01]  /*5210*/  @P0 LDS.128 R44, [UR8+0x4240] ;  /* 0x00424008ff2c0984 */ /* 0x000fe20008000c00 */
[----:B------:R-:W-:-:S03]  /*5220*/  @!P2 LEA R84, R53, UR15, 0x4 ;  /* 0x0000000f3554ac11 */ /* 0x000fc6000f8e20ff */
[----:B------:R-:W-:Y:S04]  /*5230*/  LDS.128 R52, [R92+0x2110] ;  /* 0x002110005c347984 */ /* 0x000fe80000000c00 */
[----:B------:R-:W-:Y:S04]  /*5240*/  LDS.128 R60, [R92+0x2130] ;  /* 0x002130005c3c7984 */ /* 0x000fe80000000c00 */
[----:B------:R-:W-:Y:S04]  /*5250*/  LDS.128 R64, [R92+0x2140] ;  /* 0x002140005c407984 */ /* 0x000fe80000000c00 */
[----:B------:R-:W-:Y:S04]  /*5260*/  LDS.128 R68, [R92+0x2150] ;  /* 0x002150005c447984 */ /* 0x000fe80000000c00 */
[----:B------:R-:W-:Y:S04]  /*5270*/  LDS.128 R72, [R92+0x2160] ;  /* 0x002160005c487984 */ /* 0x000fe80000000c00 */
[----:B------:R-:W-:Y:S04]  /*5280*/  LDS.128 R76, [R92+0x2170] ;  /* 0x002170005c4c7984 */ /* 0x000fe80000000c00 */
[----:B------:R-:W-:Y:S01]  /*5290*/  @!P2 STS.128 [R84+0x4200], R80 ;  /* 0x004200505400a388 */ /* 0x000fe20000000c00 */
[----:B------:R-:W-:-:S02]  /*52a0*/  FSEL R140, R140, R80, !P1 ;  /* 0x000000508c8c7208 */ /* 0x000fc40004800000 */
[----:B------:R-:W-:Y:S02]  /*52b0*/  FSEL R141, R141, R81, !P1 ;  /* 0x000000518d8d7208 */ /* 0x000fe40004800000 */
[----:B------:R-:W-:Y:S02]  /*52c0*/  FSEL R162, R139, R82, !P1 ;  /* 0x000000528ba27208 */ /* 0x000fe40004800000 */
[----:B------:R-:W-:Y:S01]  /*52d0*/  FSEL R163, R138, R83, !P1 ;  /* 0x000000538aa37208 */ /* 0x000fe20004800000 */
[----:B------:R-:W-:Y:S01]  /*52e0*/  BAR.SYNC.DEFER_BLOCKING 0x0 ;  /* 0x0000000000007b1d */ /* 0x000fe20000010000 */
[----:B-1----:R-:W-:-:S05]  /*52f0*/  SHF.R.U32.HI R161, RZ, 0x5, R87 ;  /* 0x00000005ffa17819 */ /* 0x002fca0000011657 */
[----:B------:R-:W-:Y:S04]  /*5300*/  SHFL.UP PT, R138, R140, 0x1, RZ ;  /* 0x042000008c8a7989 */ /* 0x000fe800000e00ff */
[----:B------:R-:W0:Y:S04]  /*5310*/  LDS.128 R80, [UR15+0x4200] ;  /* 0x0042000fff507984 */ /* 0x000e280008000c00 */
[----:B------:R-:W1:Y:S04]  /*5320*/  LDS.128 R84, [UR15+0x4210] ;  /* 0x0042100fff547984 */ /* 0x000e680008000c00 */
[----:B------:R2:W3:Y:S02]  /*5330*/  SHFL.UP PT, R140, R162, 0x1, RZ ;  /* 0x04200000a28c7989 */ /* 0x0004e400000e00ff */
[----:B--2---:R-:W2:Y:S01]  /*5340*/  S2R R162, SR_TID.X ;  /* 0x0000000000a27919 */ /* 0x004ea20000002100 */
[----:B------:R-:W-:Y:S01]  /*5350*/  ISETP.NE.AND P1, PT, R161, 0x1, PT ;  /* 0x00000001a100780c */ /* 0x000fe20003f25270 */
[----:B------:R-:W4:Y:S04]  /*5360*/  SHFL.UP PT, R139, R141, 0x1, RZ ;  /* 0x042000008d8b7989 */ /* 0x000f2800000e00ff */
[----:B------:R5:W2:Y:S02]  /*5370*/  SHFL.UP PT, R141, R163, 0x1, RZ ;  /* 0x04200000a38d7989 */ /* 0x000aa400000e00ff */
[----:B-----5:R-:W3:Y:S01]  /*5380*/  S2R R163, SR_LANEID ;  /* 0x0000000000a37919 */ /* 0x020ee20000000000 */
[----:B0-----:R-:W-:Y:S01]  /*5390*/  FSEL R93, R80, R93, !P1 ;  /* 0x0000005d505d7208 */ /* 0x001fe20004800000 */
[C---:B-1----:R-:W-:Y:S01]  /*53a0*/  FMUL.FTZ R161, R81.reuse, R85 ;  /* 0x0000005551a17220 */ /* 0x042fe20000410000 */
[----:B------:R-:W-:-:S03]  /*53b0*/  FSEL R94, R81, R94, !P1 ;  /* 0x0000005e515e7208 */ /* 0x000fc60004800000 */
[C---:B------:R-:W-:Y:S01]  /*53c0*/  FFMA.FTZ R161, R80.reuse, R84, -R161 ;  /* 0x0000005450a17223 */ /* 0x040fe200000108a1 */
[----:B------:R-:W-:Y:S01]  /*53d0*/  FMUL.FTZ R80, R80, R85 ;  /* 0x0000005550507220 */ /* 0x000fe20000410000 */
[----:B------:R-:W-:Y:S02]  /*53e0*/  FSEL R95, R82, R95, !P1 ;  /* 0x0000005f525f7208 */ /* 0x000fe40004800000 */
[----:B------:R-:W-:Y:S01]  /*53f0*/  FSEL R96, R83, R96, !P1 ;  /* 0x0000006053607208 */ /* 0x000fe20004800000 */
[----:B------:R-:W-:Y:S01]  /*5400*/  FFMA.FTZ R81, R81, R84, R80 ;  /* 0x0000005451517223 */ /* 0x000fe20000010050 */
[----:B--2---:R-:W-:Y:S01]  /*5410*/  ISETP.GE.U32.AND P1, PT, R162, 0x20, PT ;  /* 0x00000020a200780c */ /* 0x004fe20003f26070 */
[----:B------:R-:W-:-:S04]  /*5420*/  FMUL.FTZ R80, R83, R85 ;  /* 0x0000005553507220 */ /* 0x000fc80000410000 */
[CC--:B------:R-:W-:Y:S01]  /*5430*/  FFMA.FTZ R80, R82.reuse, R84.reuse, -R80 ;  /* 0x0000005452507223 */ /* 0x0c0fe20000010850 */
[----:B------:R-:W-:Y:S01]  /*5440*/  FMUL.FTZ R82, R82, R85 ;  /* 0x0000005552527220 */ /* 0x000fe20000410000 */
[----:B------:R-:W-:Y:S03]  /*5450*/  BSSY.RECONVERGENT B0, `(.L_x_1263) ;  /* 0x0000029000007945 */ /* 0x000fe60003800200 */
[----:B------:R-:W-:Y:S01]  /*5460*/  FFMA.FTZ R82, R83, R84, R82 ;  /* 0x0000005453527223 */ /* 0x000fe20000010052 */
[----:B------:R-:W-:-:S03]  /*5470*/  FADD.FTZ R80, R86, R80 ;  /* 0x0000005056507221 */ /* 0x000fc60000010000 */
[----:B------:R-:W-:Y:S01]  /*5480*/  FADD.FTZ R87, R87, R82 ;  /* 0x0000005257577221 */ /* 0x000fe20000010000 */
[----:B---34-:R-:W-:Y:S06]  /*5490*/  @!P1 BRA `(.L_x_1264) ;  /* 0x0000000000509947 */ /* 0x018fec0003800000 */
        /* <DEDUP_REMOVED lines=20> */
.L_x_1264:
        /* <DEDUP_REMOVED lines=16> */
.L_x_1265:
[----:B------:R-:W-:Y:S05]  /*56e0*/  BSYNC.RECONVERGENT B0 ;  /* 0x0000000000007941 */ /* 0x000fea0003800200 */
.L_x_1263:
        /* <DEDUP_REMOVED lines=119> */
.L_x_1267:
[----:B------:R-:W-:Y:S05]  /*5e60*/  BSYNC.RECONVERGENT B0 ;  /* 0x0000000000007941 */ /* 0x000fea0003800200 */
.L_x_1266:
        /* <DEDUP_REMOVED lines=51> */
.L_x_1262:
[----:B0-----:R-:W2:Y:S01]  /*61a0*/  LDL.LU R2, [R1+0x2c] ;  /* 0x00002c0001027983 */ /* 0x001ea20000300800 */
[----:B------:R-:W0:Y:S03]  /*61b0*/  LDC.64 R4, c[0x0][0x420] ;  /* 0x00010800ff047b82 */ /* 0x000e260000000a00 */
[----:B------:R-:W3:Y:S01]  /*61c0*/  LDL.LU R0, [R1+0x30] ;  /* 0x0000300001007983 */ /* 0x000ee20000300800 */
[----:B------:R-:W-:Y:S01]  /*61d0*/  USHF.L.U32 UR7, UR6, 0xa, URZ ;  /* 0x0000000a06077899 */ /* 0x000fe200080006ff */
[----:B------:R-:W-:Y:S01]  /*61e0*/  HFMA2 R3, -RZ, RZ, 0, 0 ;  /* 0x00000000ff037431 */ /* 0x000fe200000001ff */
[----:B------:R-:W-:Y:S02]  /*61f0*/  UIADD3 UR18, UP0, UPT, UR18, 0x2000, URZ ;  /* 0x0000200012127890 */ /* 0x000fe4000ff1e0ff */
[----:B------:R-:W-:Y:S01]  /*6200*/  BAR.SYNC.DEFER_BLOCKING 0x0 ;  /* 0x0000000000007b1d */ /* 0x000fe20000010000 */
[----:B------:R-:W-:-:S02]  /*6210*/  UIADD3 UR6, UPT, UPT, UR6, 0x1, URZ ;  /* 0x0000000106067890 */ /* 0x000fc4000fffe0ff */
[----:B------:R-:W-:Y:S02]  /*6220*/  UIADD3.X UR19, UPT, UPT, URZ, UR19, URZ, UP0, !UPT ;  /* 0x00000013ff137290 */ /* 0x000fe400087fe4ff */
[----:B------:R-:W-:-:S03]  /*6230*/  UIADD3 UR16, UP1, UPT, UR16, 0x2000, URZ ;  /* 0x0000200010107890 */ /* 0x000fc6000ff3e0ff */
[----:B------:R-:W1:Y:S01]  /*6240*/  LDC.64 R6, c[0x0][0x428] ;  /* 0x00010a00ff067b82 */ /* 0x000e620000000a00 */
[----:B------:R-:W-:Y:S02]  /*6250*/  UIADD3 UR20, UP2, UPT, UR20, 0x1000, URZ ;  /* 0x0000100014147890 */ /* 0x000fe4000ff5e0ff */
[----:B------:R-:W-:Y:S02]  /*6260*/  UIADD3 UR36, UP3, UPT, UR36, 0x1000, URZ ;  /* 0x0000100024247890 */ /* 0x000fe4000ff7e0ff */
[----:B------:R-:W-:Y:S02]  /*6270*/  UIADD3.X UR17, UPT, UPT, URZ, UR17, URZ, UP1, !UPT ;  /* 0x00000011ff117290 */ /* 0x000fe40008ffe4ff */
[----:B------:R-:W-:Y:S01]  /*6280*/  UIADD3.X UR21, UPT, UPT, URZ, UR21, URZ, UP2, !UPT ;  /* 0x00000015ff157290 */ /* 0x000fe200097fe4ff */
[----:B------:R-:W4:Y:S01]  /*6290*/  LDC.64 R24, c[0x0][0x478] ;  /* 0x00011e00ff187b82 */ /* 0x000f220000000a00 */
[----:B------:R-:W-:Y:S01]  /*62a0*/  UIADD3.X UR37, UPT, UPT, URZ, UR37, URZ, UP3, !UPT ;  /* 0x00000025ff257290 */ /* 0x000fe20009ffe4ff */
[----:B--2---:R-:W-:Y:S04]  /*62b0*/  STS.128 [R2], R40 ;  /* 0x0000002802007388 */ /* 0x004fe80000000c00 */
[----:B------:R-:W-:Y:S04]  /*62c0*/  STS.128 [R2+0x10], R36 ;  /* 0x0000102402007388 */ /* 0x000fe80000000c00 */
[----:B------:R-:W-:Y:S04]  /*62d0*/  STS.128 [R2+0x20], R32 ;  /* 0x0000202002007388 */ /* 0x000fe80000000c00 */
[----:B------:R2:W-:Y:S01]  /*62e0*/  STS.128 [R2+0x30], R28 ;  /* 0x0000301c02007388 */ /* 0x0005e20000000c00 */
[----:B------:R-:W-:-:S03]  /*62f0*/  NOP ;  /* 0x0000000000007918 */ /* 0x000fc60000000000 */
[----:B---3--:R-:W3:Y:S04]  /*6300*/  LDS.128 R8, [R0] ;  /* 0x0000000000087984 */ /* 0x008ee80000000c00 */
[----:B------:R-:W5:Y:S04]  /*6310*/  LDS.128 R12, [R0+0x200] ;  /* 0x00020000000c7984 */ /* 0x000f680000000c00 */
[----:B------:R-:W5:Y:S01]  /*6320*/  LDS.128 R16, [R0+0x400] ;  /* 0x0004000000107984 */ /* 0x000f620000000c00 */
[----:B--2---:R-:W-:Y:S01]  /*6330*/  MOV R2, UR7 ;  /* 0x0000000700027c02 */ /* 0x004fe20008000f00 */
[----:B------:R-:W2:Y:S02]  /*6340*/  LDCU UR7, c[0x0][0x394] ;  /* 0x00007280ff0777ac */ /* 0x000ea40008000800 */
[----:B------:R1:W5:Y:S02]  /*6350*/  LDS.128 R20, [R0+0x600] ;  /* 0x0006000000147984 */ /* 0x0003640000000c00 */
[----:B0-----:R-:W-:-:S04]  /*6360*/  IMAD.WIDE.U32 R2, R4, UR27, R2 ;  /* 0x0000001b04027c25 */ /* 0x001fc8000f8e0002 */
[----:B------:R-:W-:Y:S01]  /*6370*/  IMAD R3, R5, UR27, R3 ;  /* 0x0000001b05037c24 */ /* 0x000fe2000f8e0203 */
[----:B-1----:R-:W0:Y:S01]  /*6380*/  S2R R0, SR_TID.X ;  /* 0x0000000000007919 */ /* 0x002e220000002100 */
[----:B------:R-:W-:-:S04]  /*6390*/  IMAD.WIDE.U32 R2, R6, UR26, R2 ;  /* 0x0000001a06027c25 */ /* 0x000fc8000f8e0002 */
[----:B------:R-:W-:Y:S01]  /*63a0*/  IMAD R5, R7, UR26, R3 ;  /* 0x0000001a07057c24 */ /* 0x000fe2000f8e0203 */
[----:B----4-:R-:W-:Y:S01]  /*63b0*/  LEA R4, P0, R2, R24, 0x2 ;  /* 0x0000001802047211 */ /* 0x010fe200078010ff */
[----:B--2---:R-:W-:-:S03]  /*63c0*/  UISETP.GE.AND UP0, UPT, UR6, UR7, UPT ;  /* 0x000000070600728c */ /* 0x004fc6000bf06270 */
[----:B------:R-:W-:Y:S02]  /*63d0*/  LEA.HI.X R5, R2, R25, R5, 0x2, P0 ;  /* 0x0000001902057211 */ /* 0x000fe400000f1405 */
[C---:B0-----:R-:W-:Y:S02]  /*63e0*/  SHF.L.U32 R6, R0.reuse, 0x2, RZ ;  /* 0x0000000200067819 */ /* 0x041fe400000006ff */
[----:B------:R-:W-:Y:S02]  /*63f0*/  LOP3.LUT R0, R0, 0x1f, RZ, 0xc0, !PT ;  /* 0x0000001f00007812 */ /* 0x000fe400078ec0ff */
[----:B------:R-:W-:-:S04]  /*6400*/  LOP3.LUT R3, R6, 0xf80, RZ, 0xc0, !PT ;  /* 0x00000f8006037812 */ /* 0x000fc800078ec0ff */
[----:B------:R-:W-:-:S05]  /*6410*/  LOP3.LUT R7, R3, R0, RZ, 0xfc, !PT ;  /* 0x0000000003077212 */ /* 0x000fca00078efcff */
[----:B------:R-:W-:-:S05]  /*6420*/  IMAD.WIDE.U32 R4, R7, 0x10, R4 ;  /* 0x0000001007047825 */ /* 0x000fca00078e0004 */
[----:B---3--:R0:W-:Y:S04]  /*6430*/  STG.E.128 desc[UR24][R4.64], R8 ;  /* 0x0000000804007986 */ /* 0x0081e8000c101d18 */
[----:B-----5:R0:W-:Y:S04]  /*6440*/  STG.E.128 desc[UR24][R4.64+0x200], R12 ;  /* 0x0002000c04007986 */ /* 0x0201e8000c101d18 */
[----:B------:R0:W-:Y:S04]  /*6450*/  STG.E.128 desc[UR24][R4.64+0x400], R16 ;  /* 0x0004001004007986 */ /* 0x0001e8000c101d18 */
[----:B------:R0:W-:Y:S01]  /*6460*/  STG.E.128 desc[UR24][R4.64+0x600], R20 ;  /* 0x0006001404007986 */ /* 0x0001e2000c101d18 */
[----:B------:R-:W-:Y:S05]  /*6470*/  BRA.U !UP0, `(.L_x_1269) ;  /* 0xffffffa108a47547 */ /* 0x000fea000b83ffff */
[----:B------:R-:W-:Y:S05]  /*6480*/  EXIT ;  /* 0x000000000000794d */ /* 0x000fea0003800000 */
.L_x_1270:
        /* <DEDUP_REMOVED lines=15> */
.L_x_4974:


//--------------------- .text._Z25selective_scan_fwd_kernelI32Selective_Scan_fwd_kernel_traitsILi64ELi16ELi1ELb1ELb1ELb1ELb1EfN3c107complexIfEEEEv13SSMParamsBase --------------------------
	.section	.text._Z25selective_scan_fwd_kernelI32Selective_Scan_fwd_kernel_traitsILi64ELi16ELi1ELb1ELb1ELb1ELb1EfN3c107complexIfEEEEv13SSMParamsBase,"ax",@progbits
	.align	128
        .global         _Z25selective_scan_fwd_kernelI32Selective_Scan_fwd_kernel_traitsILi64ELi16ELi1ELb1ELb1ELb1ELb1EfN3c107complexIfEEEEv13SSMParamsBase
        .type           _Z25selective_scan_fwd_kernelI32Selective_Scan_fwd_kernel_traitsILi64ELi16ELi1ELb1ELb1ELb1ELb1EfN3c107complexIfEEEEv13SSMParamsBase,@function
        .size           _Z25selective_scan_fwd_kernelI32Selective_Scan_fwd_kernel_traitsILi64ELi16ELi1ELb1ELb1ELb1ELb1EfN3c107complexIfEEEEv13SSMParamsBase,(.L_x_4975 - _Z25selective_scan_fwd_kernelI32Selective_Scan_fwd_kernel_traitsILi64ELi16ELi1ELb1ELb1ELb1ELb1EfN3c107complexIfEEEEv13SSMParamsBase)
        .other          _Z25selective_scan_fwd_kernelI32Selective_Scan_fwd_kernel_traitsILi64ELi16ELi1ELb1ELb1ELb1ELb1EfN3c107complexIfEEEEv13SSMParamsBase,@"STO_CUDA_ENTRY STV_DEFAULT"
_Z25selective_scan_fwd_kernelI32Selective_Scan_fwd_kernel_traitsILi64ELi16ELi1ELb1ELb1ELb1ELb1EfN3c107complexIfEEEEv13SSMParamsBase:
.text._Z25selective_scan_fwd_kernelI32Selective_Scan_fwd_kernel_traitsILi64ELi16ELi1ELb1ELb1ELb1ELb1EfN3c107complexIfEEEEv13SSMParamsBase:
        /* <DEDUP_REMOVED lines=113> */
.L_x_1310:
        /* <DEDUP_REMOVED lines=94> */
.L_x_1272:
[----:B------:R-:W-:Y:S05]  /*0cf0*/  BSYNC.RECONVERGENT B0 ;  /* 0x0000000000007941 */ /* 0x000fea0003800200 */
.L_x_1271:
        /* <DEDUP_REMOVED lines=34> */
.L_x_1274:
[----:B------:R-:W-:Y:S05]  /*0f20*/  BSYNC.RECONVERGENT B0 ;  /* 0x0000000000007941 */ /* 0x000fea0003800200 */
.L_x_1273:
        /* <DEDUP_REMOVED lines=36> */
.L_x_1276:
[----:B------:R-:W-:Y:S05]  /*1170*/  BSYNC.RECONVERGENT B0 ;  /* 0x0000000000007941 */ /* 0x000fea0003800200 */
.L_x_1275:
        /* <DEDUP_REMOVED lines=34> */
.L_x_1278:
[----:B------:R-:W-:Y:S05]  /*13a0*/  BSYNC.RECONVERGENT B0 ;  /* 0x0000000000007941 */ /* 0x000fea0003800200 */
.L_x_1277:
        /* <DEDUP_REMOVED lines=36> */
.L_x_1280:
[----:B------:R-:W-:Y:S05]  /*15f0*/  BSYNC.RECONVERGENT B0 ;  /* 0x0000000000007941 */ /* 0x000fea0003800200 */
.L_x_1279:
        /* <DEDUP_REMOVED lines=34> */
.L_x_1282:
[----:B------:R-:W-:Y:S05]  /*1820*/  BSYNC.RECONVERGENT B0 ;  /* 0x0000000000007941 */ /* 0x000fea0003800200 */
.L_x_1281:
        /* <DEDUP_REMOVED lines=36> */
.L_x_1284:
[----:B------:R-:W-:Y:S05]  /*1a70*/  BSYNC.RECONVERGENT B0 ;  /* 0x0000000000007941 */ /* 0x000fea0003800200 */
.L_x_1283:
        /* <DEDUP_REMOVED lines=34> */
.L_x_1286:
[----:B------:R-:W-:Y:S05]  /*1ca0*/  BSYNC.RECONVERGENT B0 ;  /* 0x0000000000007941 */ /* 0x000fea0003800200 */
.L_x_1285:
        /* <DEDUP_REMOVED lines=36> */
.L_x_1288:
[----:B------:R-:W-:Y:S05]  /*1ef0*/  BSYNC.RECONVERGENT B0 ;  /* 0x0000000000007941 */ /* 0x000fea0003800200 */
.L_x_1287:
        /* <DEDUP_REMOVED lines=34> */
.L_x_1290:
[----:B------:R-:W-:Y:S05]  /*2120*/  BSYNC.RECONVERGENT B0 ;  /* 0x0000000000007941 */ /* 0x000fea0003800200 */
.L_x_1289:
        /* <DEDUP_REMOVED lines=39> */
.L_x_1292:
[----:B------:R-:W-:Y:S05]  /*23a0*/  BSYNC.RECONVERGENT B0 ;  /* 0x0000000000007941 */ /* 0x000fea0003800200 */
.L_x_1291:
        /* <DEDUP_REMOVED lines=32> */
.L_x_1294:
[----:B------:R-:W-:Y:S05]  /*25b0*/  BSYNC.RECONVERGENT B0 ;  /* 0x0000000000007941 */ /* 0x000fea0003800200 */
.L_x_1293:
        /* <DEDUP_REMOVED lines=32> */
.L_x_1296:
[----:B------:R-:W-:Y:S05]  /*27c0*/  BSYNC.RECONVERGENT B0 ;  /* 0x0000000000007941 */ /* 0x000fea0003800200 */
.L_x_1295:
        /* <DEDUP_REMOVED lines=32> */
.L_x_1298:
[----:B------:R-:W-:Y:S05]  /*29d0*/  BSYNC.RECONVERGENT B0 ;  /* 0x0000000000007941 */ /* 0x000fea0003800200 */
.L_x_1297:
        /* <DEDUP_REMOVED lines=32> */
.L_x_1300:
[----:B------:R-:W-:Y:S05]  /*2be0*/  BSYNC.RECONVERGENT B0 ;  /* 0x0000000000007941 */ /* 0x000fea0003800200 */
.L_x_1299:
        /* <DEDUP_REMOVED lines=32> */
.L_x_1302:
[----:B------:R-:W-:Y:S05]  /*2df0*/  BSYNC.RECONVERGENT B0 ;  /* 0x0000000000007941 */ /* 0x000fea0003800200 */
.L_x_1301:
        /* <DEDUP_REMOVED lines=24> */
[----:B------:R-:W-:Y:S01]  /*2f80*/  ISETP.NE.AND P0, PT, RZ, UR6, PT ;  /* 0x00000006ff007c0c */ /* 0x000fe2000bf05270 */
[----:B------:R-:W-:Y:S01]  /*2f90*/  FMUL.FTZ R19, R19, R146 ;  /* 0x0000009213137220 */ /* 0x000fe20000410000 */
[----:B------:R-:W-:Y:S01]  /*2fa0*/  IADD3 R4, PT, PT, R3, 0xa0, RZ ;  /* 0x000000a003047810 */ /* 0x000fe20007ffe0ff */
[----:B------:R-:W-:Y:S01]  /*2fb0*/  FMUL.FTZ R148, R5, R130 ;  /* 0x0000008205947220 */ /* 0x000fe20000410000 */
[----:B------:R-:W-:Y:S01]  /*2fc0*/  IADD3 R6, PT, PT, R3, 0xe0, RZ ;  /* 0x000000e003067810 */ /* 0x000fe20007ffe0ff */
[----:B------:R-:W-:Y:S01]  /*2fd0*/  FMUL.FTZ R154, R11, R139 ;  /* 0x0000008b0b9a7220 */ /* 0x000fe20000410000 */
[-C--:B------:R-:W-:Y:S01]  /*2fe0*/  LEA.HI.SX32 R4, R4, R3.reuse, 0x1b ;  /* 0x0000000304047211 */ /* 0x080fe200078fdaff */
[----:B------:R-:W-:Y:S01]  /*2ff0*/  STL [R1], R19 ;  /* 0x0000001301007387 */ /* 0x000fe20000100800 */
[----:B------:R-:W-:Y:S01]  /*3000*/  LEA.HI.SX32 R6, R6, R3, 0x1b ;  /* 0x0000000306067211 */ /* 0x000fe200078fdaff */
[----:B------:R-:W-:Y:S01]  /*3010*/  FMUL.FTZ R152, R9, R142 ;  /* 0x0000008e09987220 */ /* 0x000fe20000410000 */
[----:B------:R-:W-:Y:S01]  /*3020*/  SHF.L.U32 R2, R2, 0x3, RZ ;  /* 0x0000000302027819 */ /* 0x000fe200000006ff */
[----:B------:R-:W-:Y:S01]  /*3030*/  FMUL.FTZ R150, R7, R144 ;  /* 0x0000009007967220 */ /* 0x000fe20000410000 */
[----:B------:R-:W-:Y:S01]  /*3040*/  ISETP.EQ.AND P0, PT, R0, RZ, P0 ;  /* 0x000000ff0000720c */ /* 0x000fe20000702270 */
[----:B------:R-:W-:Y:S01]  /*3050*/  FMUL.FTZ R153, R10, R140 ;  /* 0x0000008c0a997220 */ /* 0x000fe20000410000 */
[----:B------:R-:W-:Y:S01]  /*3060*/  LEA.HI.SX32 R89, R2, R2, 0x1b ;  /* 0x0000000202597211 */ /* 0x000fe200078fdaff */
[----:B------:R-:W-:Y:S01]  /*3070*/  FMUL.FTZ R151, R8, R143 ;  /* 0x0000008f08977220 */ /* 0x000fe20000410000 */
[----:B------:R-:W-:Y:S01]  /*3080*/  LEA R8, R4, UR7, 0x4 ;  /* 0x0000000704087c11 */ /* 0x000fe2000f8e20ff */
[----:B------:R-:W-:Y:S01]  /*3090*/  FMUL.FTZ R165, R18, R132 ;  /* 0x0000008412a57220 */ /* 0x000fe20000410000 */
[----:B------:R-:W-:Y:S01]  /*30a0*/  FMUL.FTZ R164, R17, R133 ;  /* 0x0000008511a47220 */ /* 0x000fe20000410000 */
[----:B------:R-:W-:Y:S01]  /*30b0*/  FMUL.FTZ R163, R16, R134 ;  /* 0x0000008610a37220 */ /* 0x000fe20000410000 */
[----:B------:R-:W-:Y:S01]  /*30c0*/  FMUL.FTZ R162, R15, R135 ;  /* 0x000000870fa27220 */ /* 0x000fe20000410000 */
[----:B------:R-:W-:Y:S01]  /*30d0*/  FMUL.FTZ R157, R14, R136 ;  /* 0x000000880e9d7220 */ /* 0x000fe20000410000 */
[----:B------:R-:W-:Y:S01]  /*30e0*/  FMUL.FTZ R156, R13, R137 ;  /* 0x000000890d9c7220 */ /* 0x000fe20000410000 */
[----:B------:R-:W-:Y:S01]  /*30f0*/  FMUL.FTZ R155, R12, R138 ;  /* 0x0000008a0c9b7220 */ /* 0x000fe20000410000 */
[----:B------:R-:W-:Y:S01]  /*3100*/  LEA R89, R89, UR7, 0x4 ;  /* 0x0000000759597c11 */ /* 0x000fe2000f8e20ff */
[----:B------:R-:W1:Y:S01]  /*3110*/  LDCU UR37, c[0x0][0x38c] ;  /* 0x00007180ff2577ac */ /* 0x000e620008000800 */
[C---:B0-----:R-:W-:Y:S01]  /*3120*/  SHF.L.U32 R3, R20.reuse, 0x2, RZ ;  /* 0x0000000214037819 */ /* 0x041fe200000006ff */
[----:B------:R-:W0:Y:S01]  /*3130*/  LDCU.64 UR22, c[0x0][0x3c0] ;  /* 0x00007800ff1677ac */ /* 0x000e220008000a00 */
[----:B------:R-:W-:-:S02]  /*3140*/  LOP3.LUT R5, R20, 0x3e0, RZ, 0xc0, !PT ;  /* 0x000003e014057812 */ /* 0x000fc400078ec0ff */
[----:B------:R-:W-:Y:S01]  /*3150*/  LOP3.LUT R3, R3, 0xf80, RZ, 0xc0, !PT ;  /* 0x00000f8003037812 */ /* 0x000fe200078ec0ff */
[----:B------:R-:W2:Y:S01]  /*3160*/  LDCU.64 UR28, c[0x0][0x440] ;  /* 0x00008800ff1c77ac */ /* 0x000ea20008000a00 */
[----:B------:R-:W-:Y:S01]  /*3170*/  SHF.L.U32 R0, R20, 0x3, RZ ;  /* 0x0000000314007819 */ /* 0x000fe200000006ff */
[----:B------:R3:W-:Y:S01]  /*3180*/  STL [R1+0x2c], R5 ;  /* 0x00002c0501007387 */ /* 0x0007e20000100800 */
[----:B------:R-:W-:Y:S01]  /*3190*/  IADD3 R2, PT, PT, R3, R48, R3 ;  /* 0x0000003003027210 */ /* 0x000fe20007ffe003 */
[----:B------:R-:W4:Y:S01]  /*31a0*/  LDCU.64 UR30, c[0x0][0x3a8] ;  /* 0x00007500ff1e77ac */ /* 0x000f220008000a00 */
[----:B------:R-:W-:Y:S01]  /*31b0*/  LOP3.LUT R0, R0, 0x1f00, RZ, 0xc0, !PT ;  /* 0x00001f0000007812 */ /* 0x000fe200078ec0ff */
[----:B------:R-:W-:Y:S01]  /*31c0*/  STL [R1+0x20], R8 ;  /* 0x0000200801007387 */ /* 0x000fe20000100800 */
[C---:B------:R-:W-:Y:S01]  /*31d0*/  IADD3 R3, PT, PT, R2.reuse, 0x20, RZ ;  /* 0x0000002002037810 */ /* 0x040fe20007ffe0ff */
[----:B------:R-:W0:Y:S01]  /*31e0*/  LDCU.64 UR32, c[0x0][0x3e0] ;  /* 0x00007c00ff2077ac */ /* 0x000e220008000a00 */
[----:B------:R-:W-:-:S02]  /*31f0*/  IADD3 R7, PT, PT, R2, 0x60, RZ ;  /* 0x0000006002077810 */ /* 0x000fc40007ffe0ff */
[C---:B------:R-:W-:Y:S01]  /*3200*/  IADD3 R9, PT, PT, R2.reuse, 0x80, RZ ;  /* 0x0000008002097810 */ /* 0x040fe20007ffe0ff */
[----:B------:R-:W0:Y:S01]  /*3210*/  LDCU.64 UR34, c[0x0][0x480] ;  /* 0x00009000ff2277ac */ /* 0x000e220008000a00 */
[C---:B---3--:R-:W-:Y:S02]  /*3220*/  IADD3 R5, PT, PT, R2.reuse, 0x40, RZ ;  /* 0x0000004002057810 */ /* 0x048fe40007ffe0ff */
[----:B------:R-:W-:Y:S02]  /*3230*/  IADD3 R11, PT, PT, R2, 0xc0, RZ ;  /* 0x000000c0020b7810 */ /* 0x000fe40007ffe0ff */
[-C--:B------:R-:W-:Y:S02]  /*3240*/  LEA.HI.SX32 R3, R3, R2.reuse, 0x1b ;  /* 0x0000000203037211 */ /* 0x080fe400078fdaff */
[-C--:B------:R-:W-:Y:S02]  /*3250*/  LEA.HI.SX32 R5, R5, R2.reuse, 0x1b ;  /* 0x0000000205057211 */ /* 0x080fe400078fdaff */
        /* <DEDUP_REMOVED lines=12> */
[----:B---3--:R-:W-:-:S05]  /*3320*/  LEA R0, R5, UR7, 0x4 ;  /* 0x0000000705007c11 */ /* 0x008fca000f8e20ff */
[----:B------:R3:W-:Y:S01]  /*3330*/  STL [R1+0x10], R0 ;  /* 0x0000100001007387 */ /* 0x0007e20000100800 */
[----:B-----5:R-:W-:-:S03]  /*3340*/  LEA R2, R9, UR7, 0x4 ;  /* 0x0000000709027c11 */ /* 0x020fc6000f8e20ff */
[----:B------:R0:W-:Y:S04]  /*3350*/  STL [R1+0xc], R3 ;  /* 0x00000c0301007387 */ /* 0x0001e80000100800 */
[----:B------:R0:W-:Y:S01]  /*3360*/  STL [R1+0x8], R2 ;  /* 0x0000080201007387 */ /* 0x0001e20000100800 */
[----:B---3--:R-:W-:Y:S01]  /*3370*/  LEA R0, R11, UR7, 0x4 ;  /* 0x000000070b007c11 */ /* 0x008fe2000f8e20ff */
[----:B------:R-:W-:-:S04]  /*3380*/  UMOV UR7, URZ ;  /* 0x000000ff00077c82 */ /* 0x000fc80008000000 */
[----:B-12-4-:R3:W-:Y:S02]  /*3390*/  STL [R1+0x4], R0 ;  /* 0x0000040001007387 */ /* 0x0167e40000100800 */
.L_x_1309:
[----:B------:R-:W-:Y:S01]  /*33a0*/  UMOV UR8, UR10 ;  /* 0x0000000a00087c82 */ /* 0x000fe20008000000 */
[----:B------:R-:W2:Y:S01]  /*33b0*/  LDL R120, [R1+0x18] ;  /* 0x0000180001787983 */ /* 0x000ea20000100800 */
[----:B------:R-:W-:-:S03]  /*33c0*/  UIMAD.WIDE.U32 UR12, UR7, UR30, UR8 ;  /* 0x0000001e070c72a5 */ /* 0x000fc6000f8e0008 */
[----:B------:R-:W4:Y:S01]  /*33d0*/  LDL R141, [R1+0x14] ;  /* 0x00001400018d7983 */ /* 0x000f220000100800 */
[----:B------:R-:W-:Y:S02]  /*33e0*/  UIMAD UR8, UR7, UR31, UR13 ;  /* 0x0000001f070872a4 */ /* 0x000fe4000f8e020d */
[----:B------:R-:W-:Y:S01]  /*33f0*/  ULEA UR13, UP0, UR12, UR28, 0x3 ;  /* 0x0000001c0c0d7291 */ /* 0x000fe2000f8018ff */
[----:B---3--:R-:W1:Y:S03]  /*3400*/  S2R R0, SR_TID.X ;  /* 0x0000000000007919 */ /* 0x008e660000002100 */
[----:B------:R-:W-:Y:S01]  /*3410*/  ULEA.HI.X UR12, UR12, UR29, UR8, 0x3, UP0 ;  /* 0x0000001d0c0c7291 */ /* 0x000fe200080f1c08 */
[----:B------:R3:W-:Y:S01]  /*3420*/  STL [R1+0x38], R30 ;  /* 0x0000381e01007387 */ /* 0x0007e20000100800 */
[----:B------:R-:W-:-:S04]  /*3430*/  MOV R60, UR13 ;  /* 0x0000000d003c7c02 */ /* 0x000fc80008000f00 */
[----:B------:R-:W-:Y:S01]  /*3440*/  MOV R61, UR12 ;  /* 0x0000000c003d7c02 */ /* 0x000fe20008000f00 */
[----:B---3--:R-:W3:Y:S05]  /*3450*/  LDL R30, [R1+0x10] ;  /* 0x00001000011e7983 */ /* 0x008eea0000100800 */
[----:B------:R-:W2:Y:S01]  /*3460*/  LDG.E.64 R60, desc[UR24][R60.64] ;  /* 0x000000183c3c7981 */ /* 0x000ea2000c1e1b00 */
[----:B0-----:R-:W-:-:S03]  /*3470*/  UIMAD.WIDE.U32 UR12, UR7, UR22, URZ ;  /* 0x00000016070c72a5 */ /* 0x001fc6000f8e00ff */
[----:B------:R0:W-:Y:S01]  /*3480*/  STL [R1+0x34], R29 ;  /* 0x0000341d01007387 */ /* 0x0001e20000100800 */
[----:B------:R-:W-:Y:S02]  /*3490*/  UIMAD UR8, UR7, UR23, UR13 ;  /* 0x00000017070872a4 */ /* 0x000fe4000f8e020d */
[----:B------:R-:W-:-:S04]  /*34a0*/  ULEA UR13, UP0, UR12, UR17, 0x2 ;  /* 0x000000110c0d7291 */ /* 0x000fc8000f8010ff */
[----:B------:R-:W-:Y:S01]  /*34b0*/  ULEA.HI.X UR12, UR12, UR18, UR8, 0x2, UP0 ;  /* 0x000000120c0c7291 */ /* 0x000fe200080f1408 */
[----:B-1----:R-:W-:Y:S01]  /*34c0*/  SHF.L.U32 R96, R0, 0x3, RZ ;  /* 0x0000000300607819 */ /* 0x002fe200000006ff */
[----:B0-----:R-:W3:Y:S03]  /*34d0*/  LDL R29, [R1+0xc] ;  /* 0x00000c00011d7983 */ /* 0x001ee60000100800 */
[----:B------:R-:W-:Y:S01]  /*34e0*/  LOP3.LUT R96, R96, 0x1f00, RZ, 0xc0, !PT ;  /* 0x00001f0060607812 */ /* 0x000fe200078ec0ff */
[----:B------:R0:W-:Y:S01]  /*34f0*/  STL [R1+0x30], R28 ;  /* 0x0000301c01007387 */ /* 0x0001e20000100800 */
[----:B------:R-:W-:Y:S02]  /*3500*/  MOV R2, UR13 ;  /* 0x0000000d00027c02 */ /* 0x000fe40008000f00 */
[----:B------:R-:W-:Y:S01]  /*3510*/  LOP3.LUT R96, R96, 0x1f, R0, 0xf8, !PT ;  /* 0x0000001f60607812 */ /* 0x000fe200078ef800 */
[----:B------:R-:W3:Y:S01]  /*3520*/  LDL R161, [R1+0x20] ;  /* 0x0000200001a17983 */ /* 0x000ee20000100800 */
[----:B------:R-:W-:-:S03]  /*3530*/  MOV R3, UR12 ;  /* 0x0000000c00037c02 */ /* 0x000fc60008000f00 */
[----:B------:R-:W3:Y:S01]  /*3540*/  LDL R160, [R1+0x4] ;  /* 0x0000040001a07983 */ /* 0x000ee20000100800 */
[----:B------:R-:W-:-:S03]  /*3550*/  IMAD.WIDE.U32 R2, R96, 0x10, R2 ;  /* 0x0000001060027825 */ /* 0x000fc600078e0002 */
[----:B0-----:R-:W3:Y:S04]  /*3560*/  LDL R28, [R1+0x8] ;  /* 0x00000800011c7983 */ /* 0x001ee80000100800 */
[----:B------:R-:W4:Y:S04]  /*3570*/  LDG.E.128 R4, desc[UR24][R2.64] ;  /* 0x0000001802047981 */ /* 0x000f28000c1e1d00 */
[----:B------:R-:W3:Y:S04]  /*3580*/  LDG.E.128 R8, desc[UR24][R2.64+0x200] ;  /* 0x0002001802087981 */ /* 0x000ee8000c1e1d00 */
[----:B------:R-:W3:Y:S04]  /*3590*/  LDG.E.128 R12, desc[UR24][R2.64+0x400] ;  /* 0x00040018020c7981 */ /* 0x000ee8000c1e1d00 */
[----:B------:R-:W3:Y:S04]  /*35a0*/  LDG.E.128 R16, desc[UR24][R2.64+0x600] ;  /* 0x0006001802107981 */ /* 0x000ee8000c1e1d00 */
[----:B------:R-:W3:Y:S04]  /*35b0*/  LDG.E.128 R20, desc[UR24][R2.64+0x800] ;  /* 0x0008001802147981 */ /* 0x000ee8000c1e1d00 */
[----:B------:R-:W3:Y:S04]  /*35c0*/  LDG.E.128 R24, desc[UR24][R2.64+0xa00] ;  /* 0x000a001802187981 */ /* 0x000ee8000c1e1d00 */
[----:B------:R-:W3:Y:S04]  /*35d0*/  LDG.E.128 R44, desc[UR24][R2.64+0xc00] ;  /* 0x000c0018022c7981 */ /* 0x000ee8000c1e1d00 */
[----:B------:R-:W3:Y:S04]  /*35e0*/  LDL R159, [R1+0x1c] ;  /* 0x00001c00019f7983 */ /* 0x000ee80000100800 */
[----:B------:R0:W3:Y:S01]  /*35f0*/  LDG.E.128 R48, desc[UR24][R2.64+0xe00] ;  /* 0x000e001802307981 */ /* 0x0000e2000c1e1d00 */
[----:B------:R-:W-:-:S03]  /*3600*/  UIMAD.WIDE.U32 UR12, UR7, UR32, URZ ;  /* 0x00000020070c72a5 */ /* 0x000fc6000f8e00ff */
[----:B------:R-:W3:Y:S01]  /*3610*/  LDL R123, [R1] ;  /* 0x00000000017b7983 */ /* 0x000ee20000100800 */
        /* <DEDUP_REMOVED lines=20> */
[----:B------:R-:W-:Y:S01]  /*3760*/  MUFU.SIN R77, R3 ;  /* 0x00000003004d7308 */ /* 0x000fe20000000400 */
[----:B----4-:R0:W-:Y:S07]  /*3770*/  STS.128 [R120], R4 ;  /* 0x0000000478007388 */ /* 0x0101ee0000000c00 */
[----:B------:R1:W-:Y:S01]  /*3780*/  MUFU.COS R78, R3 ;  /* 0x00000003004e7308 */ /* 0x0003e20000000000 */
[----:B---3--:R-:W-:Y:S01]  /*3790*/  STS.128 [R141+0x200], R8 ;  /* 0x000200088d007388 */ /* 0x008fe20000000c00 */
[----:B-1----:R-:W-:Y:S01]  /*37a0*/  FMUL.RZ R3, R0, 0.15915493667125701904 ;  /* 0x3e22f98300037820 */ /* 0x002fe2000040c000 */
[----:B------:R-:W-:-:S05]  /*37b0*/  FMUL.FTZ R0, R61, R139 ;  /* 0x0000008b3d007220 */ /* 0x000fca0000410000 */
[----:B------:R-:W-:Y:S01]  /*37c0*/  MUFU.SIN R83, R53 ;  /* 0x0000003500537308 */ /* 0x000fe20000000400 */
[----:B------:R-:W-:Y:S01]  /*37d0*/  STS.128 [R30+0x400], R12 ;  /* 0x0004000c1e007388 */ /* 0x000fe20000000c00 */
[----:B------:R-:W-:-:S06]  /*37e0*/  FMUL.FTZ R63, R60, 1.4426950216293334961 ;  /* 0x3fb8aa3b3c3f7820 */ /* 0x000fcc0000410000 */
[----:B------:R1:W-:Y:S01]  /*37f0*/  MUFU.COS R85, R53 ;  /* 0x0000003500557308 */ /* 0x0003e20000000000 */
[----:B------:R-:W-:Y:S01]  /*3800*/  STS.128 [R29+0x600], R16 ;  /* 0x000600101d007388 */ /* 0x000fe20000000c00 */
[----:B-1----:R-:W-:Y:S01]  /*3810*/  FMUL.RZ R53, R0, 0.15915493667125701904 ;  /* 0x3e22f98300357820 */ /* 0x002fe2000040c000 */
[----:B------:R-:W-:-:S05]  /*3820*/  FMUL.FTZ R0, R61, R138 ;  /* 0x0000008a3d007220 */ /* 0x000fca0000410000 */
[----:B------:R-:W-:Y:S01]  /*3830*/  MUFU.SIN R71, R2 ;  /* 0x0000000200477308 */ /* 0x000fe20000000400 */
[----:B------:R-:W-:Y:S01]  /*3840*/  STS.128 [R28+0x800], R20 ;  /* 0x000800141c007388 */ /* 0x000fe20000000c00 */
[----:B------:R-:W-:-:S03]  /*3850*/  FMUL.FTZ R84, R63, R130 ;  /* 0x000000823f547220 */ /* 0x000fc60000410000 */
[----:B------:R1:W-:Y:S03]  /*3860*/  STS.128 [R161+0xa00], R24 ;  /* 0x000a0018a1007388 */ /* 0x0003e60000000c00 */
[----:B------:R2:W-:Y:S01]  /*3870*/  MUFU.COS R72, R2 ;  /* 0x0000000200487308 */ /* 0x0005e20000000000 */
[----:B------:R-:W-:Y:S01]  /*3880*/  STS.128 [R160+0xc00], R44 ;  /* 0x000c002ca0007388 */ /* 0x000fe20000000c00 */
[----:B------:R-:W-:-:S03]  /*3890*/  FMUL.FTZ R80, R63, R144 ;  /* 0x000000903f507220 */ /* 0x000fc60000410000 */
[----:B------:R-:W-:Y:S01]  /*38a0*/  STS.128 [R159+0xe00], R48 ;  /* 0x000e00309f007388 */ /* 0x000fe20000000c00 */
[----:B------:R-:W-:Y:S01]  /*38b0*/  NOP ;  /* 0x0000000000007918 */ /* 0x000fe20000000000 */
[----:B--2---:R-:W-:Y:S01]  /*38c0*/  FMUL.RZ R2, R0, 0.15915493667125701904 ;  /* 0x3e22f98300027820 */ /* 0x004fe2000040c000 */
[----:B------:R-:W-:Y:S01]  /*38d0*/  FMUL.FTZ R0, R61, R137 ;  /* 0x000000893d007220 */ /* 0x000fe20000410000 */
[----:B------:R-:W-:Y:S01]  /*38e0*/  MUFU.SIN R64, R3 ;  /* 0x0000000300407308 */ /* 0x000fe20000000400 */
[----:B------:R-:W2:Y:S01]  /*38f0*/  LDS.128 R44, [R89] ;  /* 0x00000000592c7984 */ /* 0x000ea20000000c00 */
[C---:B------:R-:W-:Y:S01]  /*3900*/  FMUL.FTZ R75, R63.reuse, R142 ;  /* 0x0000008e3f4b7220 */ /* 0x040fe20000410000 */
[----:B------:R-:W-:-:S05]  /*3910*/  FMUL.FTZ R67, R63, R140 ;  /* 0x0000008c3f437220 */ /* 0x000fca0000410000 */
[----:B------:R3:W-:Y:S01]  /*3920*/  MUFU.COS R68, R3 ;  /* 0x0000000300447308 */ /* 0x0007e20000000000 */
[C---:B------:R-:W-:Y:S01]  /*3930*/  FMUL.FTZ R87, R63.reuse, R131 ;  /* 0x000000833f577220 */ /* 0x040fe20000410000 */
[C---:B------:R-:W-:Y:S01]  /*3940*/  FMUL.FTZ R66, R63.reuse, R139 ;  /* 0x0000008b3f427220 */ /* 0x040fe20000410000 */
[C---:B------:R-:W-:Y:S01]  /*3950*/  FMUL.FTZ R62, R63.reuse, R137 ;  /* 0x000000893f3e7220 */ /* 0x040fe20000410000 */
[C---:B------:R-:W-:Y:S01]  /*3960*/  FMUL.FTZ R57, R63.reuse, R136 ;  /* 0x000000883f397220 */ /* 0x040fe20000410000 */
[----:B------:R-:W-:Y:S01]  /*3970*/  FMUL.FTZ R81, R63, R145 ;  /* 0x000000913f517220 */ /* 0x000fe20000410000 */
[----:B0-----:R-:W-:Y:S01]  /*3980*/  FMUL.FTZ R5, R61, R133 ;  /* 0x000000853d057220 */ /* 0x001fe20000410000 */
[----:B------:R-:W-:Y:S01]  /*3990*/  FMUL.FTZ R4, R63, R134 ;  /* 0x000000863f047220 */ /* 0x000fe20000410000 */
[----:B------:R-:W1:Y:S01]  /*39a0*/  MUFU.EX2 R84, R84 ;  /* 0x0000005400547308 */ /* 0x000e620000000800 */
[----:B---3--:R-:W-:Y:S01]  /*39b0*/  FMUL.RZ R3, R0, 0.15915493667125701904 ;  /* 0x3e22f98300037820 */ /* 0x008fe2000040c000 */
[C---:B------:R-:W-:Y:S01]  /*39c0*/  FMUL.FTZ R0, R61.reuse, R136 ;  /* 0x000000883d007220 */ /* 0x040fe20000410000 */
[C---:B------:R-:W-:Y:S01]  /*39d0*/  FMUL.FTZ R58, R61.reuse, R134 ;  /* 0x000000863d3a7220 */ /* 0x040fe20000410000 */
[----:B------:R-:W0:Y:S02]  /*39e0*/  LDS.128 R48, [R89+0x10] ;  /* 0x0000100059307984 */ /* 0x000e240000000c00 */
[----:B------:R-:W-:Y:S01]  /*39f0*/  FMUL.RZ R86, R0, 0.15915493667125701904 ;  /* 0x3e22f98300567820 */ /* 0x000fe2000040c000 */
[----:B------:R-:W-:Y:S01]  /*3a00*/  FMUL.FTZ R0, R61, R135 ;  /* 0x000000873d007220 */ /* 0x000fe20000410000 */
[----:B------:R-:W-:Y:S03]  /*3a10*/  MUFU.SIN R65, R53 ;  /* 0x0000003500417308 */ /* 0x000fe60000000400 */
[----:B------:R-:W-:-:S05]  /*3a20*/  FMUL.RZ R94, R0, 0.15915493667125701904 ;  /* 0x3e22f983005e7820 */ /* 0x000fca000040c000 */
[----:B------:R-:W-:Y:S08]  /*3a30*/  MUFU.COS R69, R53 ;  /* 0x0000003500457308 */ /* 0x000ff00000000000 */
[----:B------:R-:W3:Y:S08]  /*3a40*/  MUFU.EX2 R80, R80 ;  /* 0x0000005000507308 */ /* 0x000ef00000000800 */
[----:B------:R-:W4:Y:S08]  /*3a50*/  MUFU.EX2 R75, R75 ;  /* 0x0000004b004b7308 */ /* 0x000f300000000800 */
[----:B------:R-:W-:Y:S08]  /*3a60*/  MUFU.SIN R59, R3 ;  /* 0x00000003003b7308 */ /* 0x000ff00000000400 */
[----:B------:R1:W-:Y:S08]  /*3a70*/  MUFU.COS R53, R3 ;  /* 0x0000000300357308 */ /* 0x0003f00000000000 */
[----:B------:R-:W2:Y:S01]  /*3a80*/  MUFU.EX2 R67, R67 ;  /* 0x0000004300437308 */ /* 0x000ea20000000800 */
[----:B-1----:R-:W-:-:S07]  /*3a90*/  FMUL.FTZ R3, R63, R135 ;  /* 0x000000873f037220 */ /* 0x002fce0000410000 */
[----:B------:R-:W1:Y:S08]  /*3aa0*/  MUFU.EX2 R87, R87 ;  /* 0x0000005700577308 */ /* 0x000e700000000800 */
[----:B------:R-:W0:Y:S01]  /*3ab0*/  MUFU.EX2 R66, R66 ;  /* 0x0000004200427308 */ /* 0x000e220000000800 */
[----:B------:R-:W-:-:S07]  /*3ac0*/  FMUL.FTZ R25, R84, R83 ;  /* 0x0000005354197220 */ /* 0x000fce0000410000 */
[----:B------:R-:W-:Y:S01]  /*3ad0*/  MUFU.SIN R0, R94 ;  /* 0x0000005e00007308 */ /* 0x000fe20000000400 */
[----:B------:R-:W-:-:S07]  /*3ae0*/  FMUL.RZ R5, R5, 0.15915493667125701904 ;  /* 0x3e22f98305057820 */ /* 0x000fce000040c000 */
[----:B------:R-:W0:Y:S01]  /*3af0*/  MUFU.EX2 R3, R3 ;  /* 0x0000000300037308 */ /* 0x000e220000000800 */
[----:B------:R-:W-:Y:S01]  /*3b00*/  FMUL.RZ R95, R58, 0.15915493667125701904 ;  /* 0x3e22f9833a5f7820 */ /* 0x000fe2000040c000 */
[----:B---3--:R-:W-:-:S06]  /*3b10*/  FMUL.FTZ R21, R80, R77 ;  /* 0x0000004d50157220 */ /* 0x008fcc0000410000 */
[----:B------:R-:W3:Y:S01]  /*3b20*/  MUFU.EX2 R62, R62 ;  /* 0x0000003e003e7308 */ /* 0x000ee20000000800 */
[----:B----4-:R-:W-:-:S07]  /*3b30*/  FMUL.FTZ R17, R75, R71 ;  /* 0x000000474b117220 */ /* 0x010fce0000410000 */
[----:B------:R-:W-:Y:S08]  /*3b40*/  MUFU.SIN R56, R86 ;  /* 0x0000005600387308 */ /* 0x000ff00000000400 */
[----:B------:R-:W-:Y:S08]  /*3b50*/  MUFU.COS R60, R86 ;  /* 0x00000056003c7308 */ /* 0x000ff00000000000 */
[----:B------:R-:W4:Y:S01]  /*3b60*/  MUFU.EX2 R57, R57 ;  /* 0x0000003900397308 */ /* 0x000f220000000800 */
[----:B--2---:R-:W-:-:S07]  /*3b70*/  FMUL.FTZ R15, R67, R64 ;  /* 0x00000040430f7220 */ /* 0x004fce0000410000 */
[----:B------:R-:W2:Y:S01]  /*3b80*/  MUFU.EX2 R81, R81 ;  /* 0x0000005100517308 */ /* 0x000ea20000000800 */
[----:B-1----:R-:W-:-:S07]  /*3b90*/  FMUL.FTZ R88, R87, R88 ;  /* 0x0000005857587220 */ /* 0x002fce0000410000 */
[----:B------:R1:W-:Y:S01]  /*3ba0*/  MUFU.EX2 R83, R4 ;  /* 0x0000000400537308 */ /* 0x0003e20000000800 */
[C---:B0-----:R-:W-:Y:S01]  /*3bb0*/  FMUL.FTZ R14, R66.reuse, R69 ;  /* 0x00000045420e7220 */ /* 0x041fe20000410000 */
[----:B------:R-:W-:-:S06]  /*3bc0*/  FMUL.FTZ R13, R66, R65 ;  /* 0x00000041420d7220 */ /* 0x000fcc0000410000 */
[----:B------:R-:W-:Y:S01]  /*3bd0*/  MUFU.SIN R70, R52 ;  /* 0x0000003400467308 */ /* 0x000fe20000000400 */
[----:B-1----:R-:W-:-:S07]  /*3be0*/  FMUL.FTZ R4, R63, R133 ;  /* 0x000000853f047220 */ /* 0x002fce0000410000 */
[----:B------:R-:W-:Y:S01]  /*3bf0*/  MUFU.COS R73, R52 ;  /* 0x0000003400497308 */ /* 0x000fe20000000000 */
[----:B------:R-:W-:-:S07]  /*3c00*/  FMUL.FTZ R26, R84, R85 ;  /* 0x00000055541a7220 */ /* 0x000fce0000410000 */
[----:B------:R-:W-:Y:S01]  /*3c10*/  MUFU.SIN R52, R2 ;  /* 0x0000000200347308 */ /* 0x000fe20000000400 */
[----:B------:R-:W-:-:S07]  /*3c20*/  FMUL.FTZ R27, R87, R82 ;  /* 0x00000052571b7220 */ /* 0x000fce0000410000 */
[----:B------:R-:W-:Y:S01]  /*3c30*/  MUFU.COS R54, R2 ;  /* 0x0000000200367308 */ /* 0x000fe20000000000 */
[----:B------:R-:W-:-:S07]  /*3c40*/  MOV R84, UR13 ;  /* 0x0000000d00547c02 */ /* 0x000fce0008000f00 */
[----:B------:R-:W-:Y:S01]  /*3c50*/  MUFU.SIN R77, R5 ;  /* 0x00000005004d7308 */ /* 0x000fe20000000400 */
[----:B------:R-:W-:-:S07]  /*3c60*/  MOV R85, UR12 ;  /* 0x0000000c00557c02 */ /* 0x000fce0008000f00 */
[----:B------:R0:W-:Y:S01]  /*3c70*/  MUFU.COS R71, R5 ;  /* 0x0000000500477308 */ /* 0x0001e20000000000 */
[----:B------:R-:W-:-:S07]  /*3c80*/  FMUL.FTZ R65, R63, R132 ;  /* 0x000000843f417220 */ /* 0x000fce0000410000 */
[----:B------:R1:W1:Y:S01]  /*3c90*/  MUFU.COS R2, R94 ;  /* 0x0000005e00027308 */ /* 0x0002620000000000 */
[----:B0-----:R-:W-:-:S04]  /*3ca0*/  FMUL.FTZ R5, R61, R132 ;  /* 0x000000843d057220 */ /* 0x001fc80000410000 */
[----:B------:R-:W-:-:S03]  /*3cb0*/  FMUL.RZ R66, R5, 0.15915493667125701904 ;  /* 0x3e22f98305427820 */ /* 0x000fc6000040c000 */
[----:B------:R-:W0:Y:S01]  /*3cc0*/  MUFU.EX2 R64, R4 ;  /* 0x0000000400407308 */ /* 0x000e220000000800 */
[----:B------:R-:W-:Y:S01]  /*3cd0*/  FMUL.FTZ R5, R3, R0 ;  /* 0x0000000003057220 */ /* 0x000fe20000410000 */
[----:B------:R-:W-:-:S06]  /*3ce0*/  FMUL.FTZ R0, R88, R25 ;  /* 0x0000001958007220 */ /* 0x000fcc0000410000 */
[----:B------:R-:W0:Y:S01]  /*3cf0*/  MUFU.SIN R58, R95 ;  /* 0x0000005f003a7308 */ /* 0x000e220000000400 */
[C---:B---3--:R-:W-:Y:S01]  /*3d00*/  FMUL.FTZ R10, R62.reuse, R53 ;  /* 0x000000353e0a7220 */ /* 0x048fe20000410000 */
[----:B------:R-:W-:Y:S01]  /*3d10*/  FMUL.FTZ R9, R62, R59 ;  /* 0x0000003b3e097220 */ /* 0x000fe20000410000 */
[C---:B----4-:R-:W-:Y:S01]  /*3d20*/  FMUL.FTZ R8, R57.reuse, R60 ;  /* 0x0000003c39087220 */ /* 0x050fe20000410000 */
[----:B------:R-:W-:Y:S01]  /*3d30*/  FMUL.FTZ R7, R57, R56 ;  /* 0x0000003839077220 */ /* 0x000fe20000410000 */
[----:B--2---:R-:W-:Y:S01]  /*3d40*/  FMUL.FTZ R23, R81, R76 ;  /* 0x0000004c51177220 */ /* 0x004fe20000410000 */
[C---:B------:R-:W-:Y:S01]  /*3d50*/  FMUL.FTZ R57, R27.reuse, R25 ;  /* 0x000000191b397220 */ /* 0x040fe20000410000 */
[-C--:B------:R-:W-:Y:S01]  /*3d60*/  FFMA.FTZ R62, R27, R26.reuse, R0 ;  /* 0x0000001a1b3e7223 */ /* 0x080fe20000010000 */
[----:B------:R-:W-:Y:S01]  /*3d70*/  IMAD.WIDE.U32 R84, R96, 0x10, R84 ;  /* 0x0000001060547825 */ /* 0x000fe200078e0054 */
[----:B------:R-:W-:Y:S03]  /*3d80*/  MUFU.EX2 R65, R65 ;  /* 0x0000004100417308 */ /* 0x000fe60000000800 */
[----:B------:R-:W-:Y:S01]  /*3d90*/  FFMA.FTZ R57, R88, R26, -R57 ;  /* 0x0000001a58397223 */ /* 0x000fe20000010839 */
[----:B------:R-:W-:Y:S01]  /*3da0*/  FMUL.FTZ R59, R23, R62 ;  /* 0x0000003e173b7220 */ /* 0x000fe20000410000 */
[----:B-1----:R-:W-:Y:S01]  /*3db0*/  FMUL.FTZ R94, R147, R44 ;  /* 0x0000002c935e7220 */ /* 0x002fe20000410000 */
[----:B------:R-:W-:-:S02]  /*3dc0*/  FMUL.FTZ R24, R81, R79 ;  /* 0x0000004f51187220 */ /* 0x000fc40000410000 */
[----:B------:R-:W1:Y:S01]  /*3dd0*/  MUFU.COS R60, R66 ;  /* 0x00000042003c7308 */ /* 0x000e620000000000 */
[----:B------:R-:W-:Y:S01]  /*3de0*/  FMUL.FTZ R6, R3, R2 ;  /* 0x0000000203067220 */ /* 0x000fe20000410000 */
[----:B------:R-:W-:-:S06]  /*3df0*/  FMUL.FTZ R16, R67, R68 ;  /* 0x0000004443107220 */ /* 0x000fcc0000410000 */
[----:B------:R-:W2:Y:S01]  /*3e00*/  MUFU.SIN R96, R66 ;  /* 0x0000004200607308 */ /* 0x000ea20000000400 */
[C---:B0-----:R-:W-:Y:S01]  /*3e10*/  FMUL.FTZ R2, R64.reuse, R71 ;  /* 0x0000004740027220 */ /* 0x041fe20000410000 */
[----:B------:R-:W-:Y:S01]  /*3e20*/  FMUL.FTZ R0, R64, R77 ;  /* 0x0000004d40007220 */ /* 0x000fe20000410000 */
[----:B------:R-:W-:-:S05]  /*3e30*/  FMUL.FTZ R44, R94, R25 ;  /* 0x000000195e2c7220 */ /* 0x000fca0000410000 */
[----:B------:R0:W-:Y:S01]  /*3e40*/  MUFU.COS R86, R95 ;  /* 0x0000005f00567308 */ /* 0x0001e20000000000 */
[----:B------:R-:W-:Y:S01]  /*3e50*/  FMUL.FTZ R3, R83, R58 ;  /* 0x0000003a53037220 */ /* 0x000fe20000410000 */
[-C--:B------:R-:W-:Y:S01]  /*3e60*/  FFMA.FTZ R64, R24, R57.reuse, -R59 ;  /* 0x0000003918407223 */ /* 0x080fe2000001083b */
[----:B------:R-:W-:Y:S02]  /*3e70*/  FMUL.FTZ R67, R23, R57 ;  /* 0x0000003917437220 */ /* 0x000fe40000410000 */
[----:B------:R-:W3:Y:S01]  /*3e80*/  LDS.128 R56, [R89+0x20] ;  /* 0x0000200059387984 */ /* 0x000ee20000000c00 */
[----:B0-----:R-:W-:-:S04]  /*3e90*/  FMUL.FTZ R95, R147, R45 ;  /* 0x0000002d935f7220 */ /* 0x001fc80000410000 */
[C---:B------:R-:W-:Y:S01]  /*3ea0*/  FMUL.FTZ R45, R95.reuse, R25 ;  /* 0x000000195f2d7220 */ /* 0x040fe20000410000 */
[C---:B------:R-:W-:Y:S01]  /*3eb0*/  FMUL.FTZ R129, R148.reuse, R47 ;  /* 0x0000002f94817220 */ /* 0x040fe20000410000 */
[----:B------:R-:W-:Y:S01]  /*3ec0*/  FFMA.FTZ R44, R95, R26, R44 ;  /* 0x0000001a5f2c7223 */ /* 0x000fe2000001002c */
[----:B------:R-:W-:Y:S01]  /*3ed0*/  FMUL.FTZ R128, R148, R46 ;  /* 0x0000002e94807220 */ /* 0x000fe20000410000 */
[----:B------:R-:W-:Y:S02]  /*3ee0*/  FFMA.FTZ R45, R94, R26, -R45 ;  /* 0x0000001a5e2d7223 */ /* 0x000fe4000001082d */
[----:B------:R-:W-:Y:S02]  /*3ef0*/  FADD.FTZ R44, R129, R44 ;  /* 0x0000002c812c7221 */ /* 0x000fe40000010000 */
[----:B------:R-:W-:Y:S01]  /*3f00*/  FADD.FTZ R45, R128, R45 ;  /* 0x0000002d802d7221 */ /* 0x000fe20000010000 */
[----:B------:R-:W-:Y:S01]  /*3f10*/  FMUL.FTZ R74, R63, R143 ;  /* 0x0000008f3f4a7220 */ /* 0x000fe20000410000 */
[C---:B-1----:R-:W-:Y:S01]  /*3f20*/  FMUL.FTZ R97, R65.reuse, R60 ;  /* 0x0000003c41617220 */ /* 0x042fe20000410000 */
[----:B--2---:R-:W-:Y:S01]  /*3f30*/  FMUL.FTZ R96, R65, R96 ;  /* 0x0000006041607220 */ /* 0x004fe20000410000 */
[C---:B------:R-:W-:Y:S01]  /*3f40*/  FMUL.FTZ R47, R23.reuse, R44 ;  /* 0x0000002c172f7220 */ /* 0x040fe20000410000 */
[----:B------:R-:W-:Y:S01]  /*3f50*/  FMUL.FTZ R65, R23, R45 ;  /* 0x0000002d17417220 */ /* 0x000fe20000410000 */
[C---:B------:R-:W-:Y:S01]  /*3f60*/  FMUL.FTZ R127, R149.reuse, R48 ;  /* 0x00000030957f7220 */ /* 0x040fe20000410000 */
[----:B------:R-:W-:Y:S01]  /*3f70*/  FMUL.FTZ R126, R149, R49 ;  /* 0x00000031957e7220 */ /* 0x000fe20000410000 */
[C---:B------:R-:W-:Y:S01]  /*3f80*/  FFMA.FTZ R46, R24.reuse, R45, -R47 ;  /* 0x0000002d182e7223 */ /* 0x040fe2000001082f */
[C---:B------:R-:W-:Y:S01]  /*3f90*/  FFMA.FTZ R65, R24.reuse, R44, R65 ;  /* 0x0000002c18417223 */ /* 0x040fe20000010041 */
[----:B------:R-:W0:Y:S01]  /*3fa0*/  MUFU.EX2 R74, R74 ;  /* 0x0000004a004a7308 */ /* 0x000e220000000800 */
[----:B------:R-:W-:Y:S01]  /*3fb0*/  FFMA.FTZ R67, R24, R62, R67 ;  /* 0x0000003e18437223 */ /* 0x000fe20000010043 */
[----:B------:R-:W-:Y:S01]  /*3fc0*/  FMUL.FTZ R22, R80, R78 ;  /* 0x0000004e50167220 */ /* 0x000fe20000410000 */
[----:B------:R-:W-:Y:S01]  /*3fd0*/  FMUL.FTZ R45, R21, R64 ;  /* 0x00000040152d7220 */ /* 0x000fe20000410000 */
[----:B------:R-:W-:Y:S01]  /*3fe0*/  FADD.FTZ R46, R127, R46 ;  /* 0x0000002e7f2e7221 */ /* 0x000fe20000010000 */
[----:B------:R-:W-:Y:S01]  /*3ff0*/  FADD.FTZ R65, R126, R65 ;  /* 0x000000417e417221 */ /* 0x000fe20000010000 */
[CC--:B------:R-:W-:Y:S01]  /*4000*/  FMUL.FTZ R69, R21.reuse, R67.reuse ;  /* 0x0000004315457220 */ /* 0x0c0fe20000410000 */
[----:B------:R-:W-:Y:S01]  /*4010*/  FFMA.FTZ R67, R22, R67, R45 ;  /* 0x0000004316437223 */ /* 0x000fe2000001002d */
[C---:B------:R-:W-:Y:S01]  /*4020*/  FMUL.FTZ R47, R21.reuse, R46 ;  /* 0x0000002e152f7220 */ /* 0x040fe20000410000 */
[----:B------:R-:W-:Y:S01]  /*4030*/  FMUL.FTZ R45, R21, R65 ;  /* 0x00000041152d7220 */ /* 0x000fe20000410000 */
[C---:B------:R-:W-:Y:S01]  /*4040*/  FMUL.FTZ R124, R150.reuse, R51 ;  /* 0x00000033967c7220 */ /* 0x040fe20000410000 */
[----:B------:R-:W-:Y:S01]  /*4050*/  FMUL.FTZ R125, R150, R50 ;  /* 0x00000032967d7220 */ /* 0x000fe20000410000 */
[C---:B------:R-:W-:Y:S01]  /*4060*/  FFMA.FTZ R65, R22.reuse, R65, R47 ;  /* 0x0000004116417223 */ /* 0x040fe2000001002f */
[----:B------:R-:W-:Y:S01]  /*4070*/  FFMA.FTZ R48, R22, R46, -R45 ;  /* 0x0000002e16307223 */ /* 0x000fe2000001082d */
[----:B------:R-:W-:Y:S01]  /*4080*/  FMUL.FTZ R61, R61, R146 ;  /* 0x000000923d3d7220 */ /* 0x000fe20000410000 */
[----:B------:R-:W1:Y:S01]  /*4090*/  LDS.128 R44, [R89+0x30] ;  /* 0x00003000592c7984 */ /* 0x000e620000000c00 */
[----:B------:R-:W-:Y:S01]  /*40a0*/  FADD.FTZ R65, R124, R65 ;  /* 0x000000417c417221 */ /* 0x000fe20000010000 */
[C---:B0-----:R-:W-:Y:S01]  /*40b0*/  FMUL.FTZ R19, R74.reuse, R70 ;  /* 0x000000464a137220 */ /* 0x041fe20000410000 */
[----:B------:R-:W-:Y:S01]  /*40c0*/  FMUL.FTZ R20, R74, R73 ;  /* 0x000000494a147220 */ /* 0x000fe20000410000 */
[----:B------:R-:W-:Y:S01]  /*40d0*/  FADD.FTZ R48, R125, R48 ;  /* 0x000000307d307221 */ /* 0x000fe20000010000 */
[----:B------:R-:W-:Y:S01]  /*40e0*/  FMUL.FTZ R101, R63, R146 ;  /* 0x000000923f657220 */ /* 0x000fe20000410000 */
[----:B------:R-:W-:Y:S01]  /*40f0*/  FMUL.FTZ R51, R19, R65 ;  /* 0x0000004113337220 */ /* 0x000fe20000410000 */
[----:B---3--:R-:W-:Y:S01]  /*4100*/  FMUL.FTZ R98, R151, R56 ;  /* 0x0000003897627220 */ /* 0x008fe20000410000 */
[----:B------:R-:W-:Y:S01]  /*4110*/  FMUL.FTZ R62, R19, R48 ;  /* 0x00000030133e7220 */ /* 0x000fe20000410000 */
[----:B------:R-:W-:Y:S01]  /*4120*/  FFMA.FTZ R69, R22, R64, -R69 ;  /* 0x0000004016457223 */ /* 0x000fe20000010845 */
[C---:B------:R-:W-:Y:S01]  /*4130*/  FFMA.FTZ R51, R20.reuse, R48, -R51 ;  /* 0x0000003014337223 */ /* 0x040fe20000010833 */
[----:B------:R-:W-:Y:S01]  /*4140*/  FMUL.RZ R64, R61, 0.15915493667125701904 ;  /* 0x3e22f9833d407820 */ /* 0x000fe2000040c000 */
[----:B------:R-:W-:Y:S01]  /*4150*/  FMUL.FTZ R99, R151, R57 ;  /* 0x0000003997637220 */ /* 0x000fe20000410000 */
[----:B------:R-:W-:Y:S01]  /*4160*/  FFMA.FTZ R62, R20, R65, R62 ;  /* 0x00000041143e7223 */ /* 0x000fe2000001003e */
[----:B------:R-:W-:Y:S01]  /*4170*/  FADD.FTZ R57, R98, R51 ;  /* 0x0000003362397221 */ /* 0x000fe20000010000 */
[----:B------:R-:W-:Y:S01]  /*4180*/  MUFU.EX2 R101, R101 ;  /* 0x0000006500657308 */ /* 0x000fe20000000800 */
[----:B------:R-:W-:Y:S01]  /*4190*/  FMUL.FTZ R55, R63, R138 ;  /* 0x0000008a3f377220 */ /* 0x000fe20000410000 */
[----:B------:R-:W-:Y:S01]  /*41a0*/  FMUL.FTZ R18, R75, R72 ;  /* 0x000000484b127220 */ /* 0x000fe20000410000 */
[----:B------:R-:W-:Y:S01]  /*41b0*/  FADD.FTZ R62, R99, R62 ;  /* 0x0000003e633e7221 */ /* 0x000fe20000010000 */
[----:B------:R-:W-:Y:S01]  /*41c0*/  FMUL.FTZ R63, R17, R57 ;  /* 0x00000039113f7220 */ /* 0x000fe20000410000 */
[C---:B------:R-:W-:Y:S01]  /*41d0*/  FMUL.FTZ R50, R19.reuse, R69 ;  /* 0x0000004513327220 */ /* 0x040fe20000410000 */
[----:B------:R-:W-:Y:S01]  /*41e0*/  FMUL.FTZ R49, R19, R67 ;  /* 0x0000004313317220 */ /* 0x000fe20000410000 */
[----:B------:R-:W-:Y:S01]  /*41f0*/  FMUL.FTZ R100, R152, R59 ;  /* 0x0000003b98647220 */ /* 0x000fe20000410000 */
[----:B------:R-:W0:Y:S01]  /*4200*/  MUFU.COS R102, R64 ;  /* 0x0000004000667308 */ /* 0x000e220000000000 */
[----:B------:R-:W-:Y:S01]  /*4210*/  FFMA.FTZ R63, R18, R62, R63 ;  /* 0x0000003e123f7223 */ /* 0x000fe2000001003f */
[----:B------:R-:W-:Y:S01]  /*4220*/  FFMA.FTZ R67, R20, R67, R50 ;  /* 0x0000004314437223 */ /* 0x000fe20000010032 */
[----:B------:R-:W-:Y:S01]  /*4230*/  FMUL.FTZ R103, R152, R58 ;  /* 0x0000003a98677220 */ /* 0x000fe20000410000 */
[----:B------:R-:W-:Y:S01]  /*4240*/  FMUL.FTZ R4, R83, R86 ;  /* 0x0000005653047220 */ /* 0x000fe20000410000 */
[----:B------:R-:W2:Y:S03]  /*4250*/  LDG.E.128 R76, desc[UR24][R84.64+0xc00] ;  /* 0x000c0018544c7981 */ /* 0x000ea6000c1e1d00 */
[----:B------:R-:W3:Y:S01]  /*4260*/  MUFU.SIN R56, R64 ;  /* 0x0000004000387308 */ /* 0x000ee20000000400 */
[C---:B------:R-:W-:Y:S01]  /*4270*/  FMUL.FTZ R62, R17.reuse, R62 ;  /* 0x0000003e113e7220 */ /* 0x040fe20000410000 */
[----:B------:R-:W-:Y:S01]  /*4280*/  FFMA.FTZ R60, R20, R69, -R49 ;  /* 0x00000045143c7223 */ /* 0x000fe20000010831 */
[C---:B------:R-:W-:Y:S01]  /*4290*/  FMUL.FTZ R61, R17.reuse, R67 ;  /* 0x00000043113d7220 */ /* 0x040fe20000410000 */
[----:B------:R-:W-:Y:S01]  /*42a0*/  FADD.FTZ R63, R100, R63 ;  /* 0x0000003f643f7221 */ /* 0x000fe20000010000 */
[C---:B------:R-:W-:Y:S01]  /*42b0*/  FFMA.FTZ R62, R18.reuse, R57, -R62 ;  /* 0x00000039123e7223 */ /* 0x040fe2000001083e */
[----:B------:R-:W4:Y:S01]  /*42c0*/  LDG.E.128 R48, desc[UR24][R84.64+0x200] ;  /* 0x0002001854307981 */ /* 0x000f22000c1e1d00 */
[CC--:B------:R-:W-:Y:S01]  /*42d0*/  FFMA.FTZ R61, R18.reuse, R60.reuse, -R61 ;  /* 0x0000003c123d7223 */ /* 0x0c0fe2000001083d */
[----:B------:R-:W-:Y:S01]  /*42e0*/  FMUL.FTZ R60, R17, R60 ;  /* 0x0000003c113c7220 */ /* 0x000fe20000410000 */
[----:B------:R-:W-:Y:S01]  /*42f0*/  FADD.FTZ R62, R103, R62 ;  /* 0x0000003e673e7221 */ /* 0x000fe20000010000 */
[----:B0-----:R-:W-:Y:S01]  /*4300*/  FMUL.FTZ R102, R101, R102 ;  /* 0x0000006665667220 */ /* 0x001fe20000410000 */
[C---:B------:R-:W-:Y:S01]  /*4310*/  FMUL.FTZ R59, R15.reuse, R63 ;  /* 0x0000003f0f3b7220 */ /* 0x040fe20000410000 */
[----:B------:R-:W-:Y:S01]  /*4320*/  FFMA.FTZ R60, R18, R67, R60 ;  /* 0x00000043123c7223 */ /* 0x000fe2000001003c */
[----:B------:R-:W-:Y:S01]  /*4330*/  FMUL.FTZ R57, R15, R61 ;  /* 0x0000003d0f397220 */ /* 0x000fe20000410000 */
[----:B------:R-:W0:Y:S01]  /*4340*/  MUFU.EX2 R55, R55 ;  /* 0x0000003700377308 */ /* 0x000e220000000800 */
[C---:B-1----:R-:W-:Y:S01]  /*4350*/  FMUL.FTZ R104, R153.reuse, R44 ;  /* 0x0000002c99687220 */ /* 0x042fe20000410000 */
[----:B------:R-:W-:Y:S01]  /*4360*/  FMUL.FTZ R105, R153, R45 ;  /* 0x0000002d99697220 */ /* 0x000fe20000410000 */
[----:B---3--:R-:W-:Y:S01]  /*4370*/  FMUL.FTZ R101, R101, R56 ;  /* 0x0000003865657220 */ /* 0x008fe20000410000 */
[CC--:B------:R-:W-:Y:S01]  /*4380*/  FMUL.FTZ R56, R15.reuse, R62.reuse ;  /* 0x0000003e0f387220 */ /* 0x0c0fe20000410000 */
[C---:B------:R-:W-:Y:S01]  /*4390*/  FFMA.FTZ R59, R16.reuse, R62, -R59 ;  /* 0x0000003e103b7223 */ /* 0x040fe2000001083b */
[----:B------:R-:W-:Y:S01]  /*43a0*/  FFMA.FTZ R57, R16, R60, R57 ;  /* 0x0000003c10397223 */ /* 0x000fe20000010039 */
[----:B------:R-:W-:Y:S01]  /*43b0*/  FMUL.FTZ R106, R154, R46 ;  /* 0x0000002e9a6a7220 */ /* 0x000fe20000410000 */
[----:B------:R-:W-:Y:S01]  /*43c0*/  FFMA.FTZ R56, R16, R63, R56 ;  /* 0x0000003f10387223 */ /* 0x000fe20000010038 */
[----:B------:R-:W-:Y:S01]  /*43d0*/  FMUL.FTZ R60, R15, R60 ;  /* 0x0000003c0f3c7220 */ /* 0x000fe20000410000 */
[----:B------:R-:W-:Y:S01]  /*43e0*/  FADD.FTZ R59, R104, R59 ;  /* 0x0000003b683b7221 */ /* 0x000fe20000010000 */
[----:B------:R-:W-:Y:S01]  /*43f0*/  FMUL.FTZ R107, R154, R47 ;  /* 0x0000002f9a6b7220 */ /* 0x000fe20000410000 */
[----:B------:R-:W-:Y:S01]  /*4400*/  FADD.FTZ R56, R105, R56 ;  /* 0x0000003869387221 */ /* 0x000fe20000010000 */
[----:B------:R-:W-:Y:S01]  /*4410*/  FFMA.FTZ R60, R16, R61, -R60 ;  /* 0x0000003d103c7223 */ /* 0x000fe2000001083c */
[C---:B------:R-:W-:Y:S01]  /*4420*/  FMUL.FTZ R45, R13.reuse, R57 ;  /* 0x000000390d2d7220 */ /* 0x040fe20000410000 */
[CC--:B------:R-:W-:Y:S01]  /*4430*/  FMUL.FTZ R61, R13.reuse, R59.reuse ;  /* 0x0000003b0d3d7220 */ /* 0x0c0fe20000410000 */
[C---:B------:R-:W-:Y:S01]  /*4440*/  FMUL.FTZ R44, R13.reuse, R56 ;  /* 0x000000380d2c7220 */ /* 0x040fe20000410000 */
[----:B------:R-:W3:Y:S01]  /*4450*/  LDG.E.128 R68, desc[UR24][R84.64+0x800] ;  /* 0x0008001854447981 */ /* 0x000ee2000c1e1d00 */
[CC--:B------:R-:W-:Y:S01]  /*4460*/  FFMA.FTZ R45, R14.reuse, R60.reuse, -R45 ;  /* 0x0000003c0e2d7223 */ /* 0x0c0fe2000001082d */
[----:B------:R-:W-:Y:S01]  /*4470*/  FMUL.FTZ R60, R13, R60 ;  /* 0x0000003c0d3c7220 */ /* 0x000fe20000410000 */
[C---:B------:R-:W-:Y:S01]  /*4480*/  FFMA.FTZ R46, R14.reuse, R56, R61 ;  /* 0x000000380e2e7223 */ /* 0x040fe2000001003d */
[C---:B------:R-:W-:Y:S01]  /*4490*/  FFMA.FTZ R47, R14.reuse, R59, -R44 ;  /* 0x0000003b0e2f7223 */ /* 0x040fe2000001082c */
[----:B0-----:R-:W-:Y:S01]  /*44a0*/  FMUL.FTZ R11, R55, R52 ;  /* 0x00000034370b7220 */ /* 0x001fe20000410000 */
[----:B------:R-:W-:Y:S01]  /*44b0*/  FFMA.FTZ R60, R14, R57, R60 ;  /* 0x000000390e3c7223 */ /* 0x000fe2000001003c */
[----:B------:R-:W-:Y:S01]  /*44c0*/  FADD.FTZ R46, R107, R46 ;  /* 0x0000002e6b2e7221 */ /* 0x000fe20000010000 */
[----:B------:R-:W-:Y:S01]  /*44d0*/  FADD.FTZ R47, R106, R47 ;  /* 0x0000002f6a2f7221 */ /* 0x000fe20000010000 */
[C---:B------:R-:W-:Y:S01]  /*44e0*/  FMUL.FTZ R63, R11.reuse, R45 ;  /* 0x0000002d0b3f7220 */ /* 0x040fe20000410000 */
[C---:B------:R-:W-:Y:S01]  /*44f0*/  FMUL.FTZ R61, R11.reuse, R60 ;  /* 0x0000003c0b3d7220 */ /* 0x040fe20000410000 */
[----:B------:R-:W-:Y:S01]  /*4500*/  FMUL.FTZ R62, R11, R46 ;  /* 0x0000002e0b3e7220 */ /* 0x000fe20000410000 */
[----:B------:R-:W-:Y:S01]  /*4510*/  FMUL.FTZ R12, R55, R54 ;  /* 0x00000036370c7220 */ /* 0x000fe20000410000 */
[----:B------:R-:W-:Y:S01]  /*4520*/  FMUL.FTZ R65, R11, R47 ;  /* 0x0000002f0b417220 */ /* 0x000fe20000410000 */
[----:B------:R-:W2:Y:S02]  /*4530*/  LDG.E.128 R52, desc[UR24][R84.64] ;  /* 0x0000001854347981 */ /* 0x000ea4000c1e1d00 */
[C---:B------:R-:W-:Y:S01]  /*4540*/  FFMA.FTZ R44, R12.reuse, R45, -R61 ;  /* 0x0000002d0c2c7223 */ /* 0x040fe2000001083d */
[C---:B------:R-:W-:Y:S01]  /*4550*/  FFMA.FTZ R114, R12.reuse, R60, R63 ;  /* 0x0000003c0c727223 */ /* 0x040fe2000001003f */
[C---:B------:R-:W-:Y:S01]  /*4560*/  FFMA.FTZ R113, R12.reuse, R47, -R62 ;  /* 0x0000002f0c717223 */ /* 0x040fe2000001083e */
[----:B------:R-:W-:Y:S01]  /*4570*/  FFMA.FTZ R110, R12, R46, R65 ;  /* 0x0000002e0c6e7223 */ /* 0x000fe20000010041 */
[----:B------:R-:W3:Y:S04]  /*4580*/  LDG.E.128 R60, desc[UR24][R84.64+0x400] ;  /* 0x00040018543c7981 */ /* 0x000ee8000c1e1d00 */
[----:B------:R-:W3:Y:S04]  /*4590*/  LDG.E.128 R64, desc[UR24][R84.64+0x600] ;  /* 0x0006001854407981 */ /* 0x000ee8000c1e1d00 */
[----:B------:R-:W0:Y:S01]  /*45a0*/  LDS.128 R80, [R89+0x40] ;  /* 0x0000400059507984 */ /* 0x000e220000000c00 */
[----:B------:R-:W-:-:S03]  /*45b0*/  FMUL.FTZ R45, R9, R114 ;  /* 0x00000072092d7220 */ /* 0x000fc60000410000 */
[----:B------:R-:W1:Y:S01]  /*45c0*/  LDS.128 R56, [R89+0x50] ;  /* 0x0000500059387984 */ /* 0x000e620000000c00 */
[----:B------:R-:W-:-:S03]  /*45d0*/  FFMA.FTZ R86, R10, R44, -R45 ;  /* 0x0000002c0a567223 */ /* 0x000fc6000001082d */
[----:B------:R-:W3:Y:S01]  /*45e0*/  LDG.E.128 R72, desc[UR24][R84.64+0xa00] ;  /* 0x000a001854487981 */ /* 0x000ee2000c1e1d00 */
[----:B0-----:R-:W-:Y:S01]  /*45f0*/  FMUL.FTZ R109, R155, R81 ;  /* 0x000000519b6d7220 */ /* 0x001fe20000410000 */
[----:B------:R-:W-:Y:S02]  /*4600*/  FMUL.FTZ R81, R9, R44 ;  /* 0x0000002c09517220 */ /* 0x000fe40000410000 */
[----:B------:R0:W3:Y:S01]  /*4610*/  LDG.E.128 R44, desc[UR24][R84.64+0xe00] ;  /* 0x000e0018542c7981 */ /* 0x0000e2000c1e1d00 */
[----:B------:R-:W-:Y:S01]  /*4620*/  FMUL.FTZ R108, R155, R80 ;  /* 0x000000509b6c7220 */ /* 0x000fe20000410000 */
[----:B------:R-:W-:-:S03]  /*4630*/  FADD.FTZ R112, R109, R110 ;  /* 0x0000006e6d707221 */ /* 0x000fc60000010000 */
[----:B------:R-:W-:Y:S01]  /*4640*/  FADD.FTZ R113, R108, R113 ;  /* 0x000000716c717221 */ /* 0x000fe20000010000 */
[----:B------:R-:W-:-:S03]  /*4650*/  FFMA.FTZ R114, R10, R114, R81 ;  /* 0x000000720a727223 */ /* 0x000fc60000010051 */
[C---:B------:R-:W-:Y:S01]  /*4660*/  FMUL.FTZ R81, R9.reuse, R113 ;  /* 0x0000007109517220 */ /* 0x040fe20000410000 */
[-C--:B------:R-:W-:Y:S01]  /*4670*/  FMUL.FTZ R80, R9, R112.reuse ;  /* 0x0000007009507220 */ /* 0x080fe20000410000 */
[----:B------:R-:W-:Y:S02]  /*4680*/  FMUL.FTZ R111, R156, R83 ;  /* 0x000000539c6f7220 */ /* 0x000fe40000410000 */
[----:B------:R-:W-:Y:S01]  /*4690*/  FFMA.FTZ R112, R10, R112, R81 ;  /* 0x000000700a707223 */ /* 0x000fe20000010051 */
[----:B------:R-:W-:Y:S01]  /*46a0*/  FMUL.FTZ R110, R156, R82 ;  /* 0x000000529c6e7220 */ /* 0x000fe20000410000 */
[----:B------:R-:W-:Y:S01]  /*46b0*/  FMUL.FTZ R115, R7, R114 ;  /* 0x0000007207737220 */ /* 0x000fe20000410000 */
[----:B------:R-:W-:Y:S01]  /*46c0*/  FFMA.FTZ R113, R10, R113, -R80 ;  /* 0x000000710a717223 */ /* 0x000fe20000010850 */
[----:B------:R-:W-:Y:S01]  /*46d0*/  FADD.FTZ R87, R111, R112 ;  /* 0x000000706f577221 */ /* 0x000fe20000010000 */
[----:B------:R-:W1:Y:S01]  /*46e0*/  LDS.128 R80, [R89+0x60] ;  /* 0x0000600059507984 */ /* 0x000e620000000c00 */
[-C--:B0-----:R-:W-:Y:S01]  /*46f0*/  FFMA.FTZ R85, R8, R86.reuse, -R115 ;  /* 0x0000005608557223 */ /* 0x081fe20000010873 */
[----:B------:R-:W-:Y:S01]  /*4700*/  FADD.FTZ R113, R110, R113 ;  /* 0x000000716e717221 */ /* 0x000fe20000010000 */
[C---:B------:R-:W-:Y:S01]  /*4710*/  FMUL.FTZ R84, R7.reuse, R87 ;  /* 0x0000005707547220 */ /* 0x040fe20000410000 */
[----:B------:R-:W-:-:S03]  /*4720*/  FMUL.FTZ R115, R7, R86 ;  /* 0x0000005607737220 */ /* 0x000fc60000410000 */
[CC--:B------:R-:W-:Y:S01]  /*4730*/  FFMA.FTZ R84, R8.reuse, R113.reuse, -R84 ;  /* 0x0000007108547223 */ /* 0x0c0fe20000010854 */
[C---:B------:R-:W-:Y:S01]  /*4740*/  FFMA.FTZ R114, R8.reuse, R114, R115 ;  /* 0x0000007208727223 */ /* 0x040fe20000010073 */
[----:B------:R-:W-:Y:S01]  /*4750*/  FMUL.FTZ R113, R7, R113 ;  /* 0x0000007107717220 */ /* 0x000fe20000410000 */
[----:B------:R-:W-:Y:S01]  /*4760*/  FMUL.FTZ R86, R5, R85 ;  /* 0x0000005505567220 */ /* 0x000fe20000410000 */
[----:B-1----:R-:W-:Y:S01]  /*4770*/  FMUL.FTZ R112, R157, R56 ;  /* 0x000000389d707220 */ /* 0x002fe20000410000 */
[-C--:B------:R-:W-:Y:S01]  /*4780*/  FMUL.FTZ R56, R5, R114.reuse ;  /* 0x0000007205387220 */ /* 0x080fe20000410000 */
[----:B------:R-:W-:Y:S01]  /*4790*/  FFMA.FTZ R87, R8, R87, R113 ;  /* 0x0000005708577223 */ /* 0x000fe20000010071 */
[----:B------:R-:W-:Y:S01]  /*47a0*/  FMUL.FTZ R113, R157, R57 ;  /* 0x000000399d717220 */ /* 0x000fe20000410000 */
[----:B------:R-:W-:Y:S01]  /*47b0*/  FFMA.FTZ R86, R6, R114, R86 ;  /* 0x0000007206567223 */ /* 0x000fe20000010056 */
[----:B------:R-:W-:Y:S01]  /*47c0*/  FADD.FTZ R84, R112, R84 ;  /* 0x0000005470547221 */ /* 0x000fe20000010000 */
[----:B------:R-:W-:Y:S01]  /*47d0*/  FFMA.FTZ R57, R6, R85, -R56 ;  /* 0x0000005506397223 */ /* 0x000fe20000010838 */
[----:B------:R-:W-:Y:S01]  /*47e0*/  FADD.FTZ R56, R113, R87 ;  /* 0x0000005771387221 */ /* 0x000fe20000010000 */
[----:B------:R-:W-:Y:S01]  /*47f0*/  FMUL.FTZ R85, R3, R86 ;  /* 0x0000005603557220 */ /* 0x000fe20000410000 */
[----:B------:R-:W-:-:S03]  /*4800*/  FMUL.FTZ R87, R5, R84 ;  /* 0x0000005405577220 */ /* 0x000fc60000410000 */
[-C--:B------:R-:W-:Y:S01]  /*4810*/  FFMA.FTZ R85, R4, R57.reuse, -R85 ;  /* 0x0000003904557223 */ /* 0x080fe20000010855 */
[-C--:B------:R-:W-:Y:S01]  /*4820*/  FFMA.FTZ R87, R6, R56.reuse, R87 ;  /* 0x0000003806577223 */ /* 0x080fe20000010057 */
[----:B------:R-:W-:Y:S01]  /*4830*/  FMUL.FTZ R57, R3, R57 ;  /* 0x0000003903397220 */ /* 0x000fe20000410000 */
[----:B------:R-:W-:Y:S01]  /*4840*/  FMUL.FTZ R56, R5, R56 ;  /* 0x0000003805387220 */ /* 0x000fe20000410000 */
[C---:B------:R-:W-:Y:S01]  /*4850*/  FMUL.FTZ R114, R162.reuse, R59 ;  /* 0x0000003ba2727220 */ /* 0x040fe20000410000 */
[----:B------:R-:W-:Y:S01]  /*4860*/  FMUL.FTZ R115, R162, R58 ;  /* 0x0000003aa2737220 */ /* 0x000fe20000410000 */
[----:B------:R-:W-:Y:S01]  /*4870*/  FFMA.FTZ R86, R4, R86, R57 ;  /* 0x0000005604567223 */ /* 0x000fe20000010039 */
[----:B------:R-:W-:Y:S02]  /*4880*/  FFMA.FTZ R84, R6, R84, -R56 ;  /* 0x0000005406547223 */ /* 0x000fe40000010838 */
[----:B------:R-:W0:Y:S01]  /*4890*/  LDS.128 R56, [R89+0x70] ;  /* 0x0000700059387984 */ /* 0x000e220000000c00 */
[----:B------:R-:W-:Y:S01]  /*48a0*/  FADD.FTZ R87, R114, R87 ;  /* 0x0000005772577221 */ /* 0x000fe20000010000 */
[----:B------:R-:W-:-:S03]  /*48b0*/  FADD.FTZ R84, R115, R84 ;  /* 0x0000005473547221 */ /* 0x000fc60000010000 */
[C---:B------:R-:W-:Y:S01]  /*48c0*/  FMUL.FTZ R117, R3.reuse, R87 ;  /* 0x0000005703757220 */ /* 0x040fe20000410000 */
[----:B------:R-:W-:-:S03]  /*48d0*/  FMUL.FTZ R116, R3, R84 ;  /* 0x0000005403747220 */ /* 0x000fc60000410000 */
[C---:B------:R-:W-:Y:S01]  /*48e0*/  FFMA.FTZ R84, R4.reuse, R84, -R117 ;  /* 0x0000005404547223 */ /* 0x040fe20000010875 */
[C---:B------:R-:W-:Y:S01]  /*48f0*/  FMUL.FTZ R117, R163.reuse, R80 ;  /* 0x00000050a3757220 */ /* 0x040fe20000410000 */
[----:B------:R-:W-:Y:S01]  /*4900*/  FFMA.FTZ R87, R4, R87, R116 ;  /* 0x0000005704577223 */ /* 0x000fe20000010074 */
[----:B------:R-:W-:Y:S02]  /*4910*/  FMUL.FTZ R116, R163, R81 ;  /* 0x00000051a3747220 */ /* 0x000fe40000410000 */
[----:B------:R-:W-:Y:S02]  /*4920*/  FADD.FTZ R84, R117, R84 ;  /* 0x0000005475547221 */ /* 0x000fe40000010000 */
[----:B------:R-:W-:Y:S02]  /*4930*/  FADD.FTZ R87, R116, R87 ;  /* 0x0000005774577221 */ /* 0x000fe40000010000 */
[----:B------:R-:W-:Y:S01]  /*4940*/  FMUL.FTZ R81, R0, R84 ;  /* 0x0000005400517220 */ /* 0x000fe20000410000 */
[----:B------:R-:W-:Y:S01]  /*4950*/  FMUL.FTZ R118, R164, R83 ;  /* 0x00000053a4767220 */ /* 0x000fe20000410000 */
[----:B------:R-:W-:-:S02]  /*4960*/  FMUL.FTZ R80, R0, R87 ;  /* 0x0000005700507220 */ /* 0x000fc40000410000 */
[----:B------:R-:W-:Y:S01]  /*4970*/  FFMA.FTZ R81, R2, R87, R81 ;  /* 0x0000005702517223 */ /* 0x000fe20000010051 */
[----:B------:R-:W-:Y:S01]  /*4980*/  FMUL.FTZ R119, R164, R82 ;  /* 0x00000052a4777220 */ /* 0x000fe20000410000 */
[----:B------:R-:W-:Y:S02]  /*4990*/  FFMA.FTZ R80, R2, R84, -R80 ;  /* 0x0000005402507223 */ /* 0x000fe40000010850 */
[----:B------:R-:W-:Y:S02]  /*49a0*/  FADD.FTZ R81, R118, R81 ;  /* 0x0000005176517221 */ /* 0x000fe40000010000 */
[----:B------:R-:W-:Y:S02]  /*49b0*/  FADD.FTZ R80, R119, R80 ;  /* 0x0000005077507221 */ /* 0x000fe40000010000 */
[C---:B------:R-:W-:Y:S02]  /*49c0*/  FMUL.FTZ R83, R96.reuse, R81 ;  /* 0x0000005160537220 */ /* 0x040fe40000410000 */
[----:B------:R-:W-:-:S02]  /*49d0*/  FMUL.FTZ R82, R96, R80 ;  /* 0x0000005060527220 */ /* 0x000fc40000410000 */
[C---:B------:R-:W-:Y:S01]  /*49e0*/  FFMA.FTZ R80, R97.reuse, R80, -R83 ;  /* 0x0000005061507223 */ /* 0x040fe20000010853 */
[----:B------:R-:W-:Y:S01]  /*49f0*/  MOV R83, R120 ;  /* 0x0000007800537202 */ /* 0x000fe20000000f00 */
[----:B------:R-:W-:Y:S01]  /*4a00*/  FFMA.FTZ R82, R97, R81, R82 ;  /* 0x0000005161527223 */ /* 0x000fe20000010052 */
[C---:B0-----:R-:W-:Y:S01]  /*4a10*/  FMUL.FTZ R121, R165.reuse, R56 ;  /* 0x00000038a5797220 */ /* 0x041fe20000410000 */
[----:B------:R-:W-:-:S03]  /*4a20*/  FMUL.FTZ R120, R165, R57 ;  /* 0x00000039a5787220 */ /* 0x000fc60000410000 */
[----:B------:R-:W-:Y:S01]  /*4a30*/  FADD.FTZ R80, R121, R80 ;  /* 0x0000005079507221 */ /* 0x000fe20000010000 */
[----:B------:R-:W-:-:S03]  /*4a40*/  FADD.FTZ R82, R120, R82 ;  /* 0x0000005278527221 */ /* 0x000fc60000010000 */
[----:B------:R-:W-:Y:S01]  /*4a50*/  FMUL.FTZ R57, R101, R80 ;  /* 0x0000005065397220 */ /* 0x000fe20000410000 */
[----:B------:R-:W-:Y:S01]  /*4a60*/  FMUL.FTZ R122, R123, R59 ;  /* 0x0000003b7b7a7220 */ /* 0x000fe20000410000 */
[----:B------:R-:W0:Y:S02]  /*4a70*/  S2R R158, SR_LANEID ;  /* 0x00000000009e7919 */ /* 0x000e240000000000 */
[-C--:B------:R-:W-:Y:S01]  /*4a80*/  FFMA.FTZ R57, R102, R82.reuse, R57 ;  /* 0x0000005266397223 */ /* 0x080fe20000010039 */
[----:B------:R-:W-:Y:S01]  /*4a90*/  FMUL.FTZ R56, R101, R82 ;  /* 0x0000005265387220 */ /* 0x000fe20000410000 */
[----:B------:R-:W-:Y:S02]  /*4aa0*/  FMUL.FTZ R123, R123, R58 ;  /* 0x0000003a7b7b7220 */ /* 0x000fe40000410000 */
        /* <DEDUP_REMOVED lines=28> */
[----:B--2---:R-:W-:Y:S04]  /*4c70*/  STS.128 [R83+0x2100], R52 ;  /* 0x0021003453007388 */ /* 0x004fe80000000c00 */
[----:B----4-:R-:W-:Y:S04]  /*4c80*/  STS.128 [R141+0x2300], R48 ;  /* 0x002300308d007388 */ /* 0x010fe80000000c00 */
[----:B---3--:R2:W-:Y:S04]  /*4c90*/  STS.128 [R30+0x2500], R60 ;  /* 0x0025003c1e007388 */ /* 0x0085e80000000c00 */
[----:B------:R3:W-:Y:S04]  /*4ca0*/  STS.128 [R29+0x2700], R64 ;  /* 0x002700401d007388 */ /* 0x0007e80000000c00 */
[----:B------:R4:W-:Y:S04]  /*4cb0*/  STS.128 [R28+0x2900], R68 ;  /* 0x002900441c007388 */ /* 0x0009e80000000c00 */
[----:B--2---:R2:W5:Y:S04]  /*4cc0*/  LDL.LU R30, [R1+0x38] ;  /* 0x00003800011e7983 */ /* 0x0045680000300800 */
[----:B---3--:R2:W5:Y:S04]  /*4cd0*/  LDL.LU R29, [R1+0x34] ;  /* 0x00003400011d7983 */ /* 0x0085680000300800 */
[----:B----4-:R2:W5:Y:S01]  /*4ce0*/  LDL.LU R28, [R1+0x30] ;  /* 0x00003000011c7983 */ /* 0x0105620000300800 */
[-C--:B0-----:R-:W-:Y:S01]  /*4cf0*/  FMUL.FTZ R52, R86, R56.reuse ;  /* 0x0000003856347220 */ /* 0x081fe20000410000 */
[----:B------:R-:W-:-:S03]  /*4d00*/  FMUL.FTZ R56, R87, R56 ;  /* 0x0000003857387220 */ /* 0x000fc60000410000 */
[-C--:B-1----:R-:W-:Y:S01]  /*4d10*/  @P1 FFMA.FTZ R87, R87, R57.reuse, R52 ;  /* 0x0000003957571223 */ /* 0x082fe20000010034 */
[----:B------:R-:W-:Y:S01]  /*4d20*/  @P1 FFMA.FTZ R86, R86, R57, -R56 ;  /* 0x0000003956561223 */ /* 0x000fe20000010838 */
[----:B------:R-:W-:-:S03]  /*4d30*/  ISETP.GE.AND P1, PT, R158, 0x2, PT ;  /* 0x000000029e00780c */ /* 0x000fc60003f26270 */
[----:B------:R-:W0:Y:S01]  /*4d40*/  SHFL.UP PT, R55, R87, 0x2, RZ ;  /* 0x0440000057377989 */ /* 0x000e2200000e00ff */
[----:B------:R-:W-:-:S03]  /*4d50*/  FMUL.FTZ R53, R87, R58 ;  /* 0x0000003a57357220 */ /* 0x000fc60000410000 */
[----:B------:R-:W1:Y:S01]  /*4d60*/  SHFL.UP PT, R52, R86, 0x2, RZ ;  /* 0x0440000056347989 */ /* 0x000e6200000e00ff */
[----:B------:R-:W-:-:S04]  /*4d70*/  FMUL.FTZ R58, R86, R58 ;  /* 0x0000003a563a7220 */ /* 0x000fc80000410000 */
[-C--:B------:R-:W-:Y:S01]  /*4d80*/  FFMA.FTZ R58, R87, R59.reuse, R58 ;  /* 0x0000003b573a7223 */ /* 0x080fe2000001003a */
[----:B------:R-:W-:-:S03]  /*4d90*/  FFMA.FTZ R53, R86, R59, -R53 ;  /* 0x0000003b56357223 */ /* 0x000fc60000010835 */
[----:B------:R-:W-:Y:S01]  /*4da0*/  @P1 FADD.FTZ R84, R84, R58 ;  /* 0x0000003a54541221 */ /* 0x000fe20000010000 */
[----:B------:R-:W-:-:S04]  /*4db0*/  @P1 FADD.FTZ R85, R85, R53 ;  /* 0x0000003555551221 */ /* 0x000fc80000010000 */
[----:B------:R-:W3:Y:S04]  /*4dc0*/  SHFL.UP PT, R56, R84, 0x4, RZ ;  /* 0x0480000054387989 */ /* 0x000ee800000e00ff */
[----:B------:R-:W4:Y:S01]  /*4dd0*/  SHFL.UP PT, R54, R85, 0x4, RZ ;  /* 0x0480000055367989 */ /* 0x000f2200000e00ff */
[-C--:B0-----:R-:W-:Y:S01]  /*4de0*/  FMUL.FTZ R53, R86, R55.reuse ;  /* 0x0000003756357220 */ /* 0x081fe20000410000 */
[----:B------:R-:W-:-:S03]  /*4df0*/  FMUL.FTZ R55, R87, R55 ;  /* 0x0000003757377220 */ /* 0x000fc60000410000 */
[-C--:B-1----:R-:W-:Y:S01]  /*4e00*/  @P1 FFMA.FTZ R87, R87, R52.reuse, R53 ;  /* 0x0000003457571223 */ /* 0x082fe20000010035 */
[----:B------:R-:W-:-:S04]  /*4e10*/  @P1 FFMA.FTZ R86, R86, R52, -R55 ;  /* 0x0000003456561223 */ /* 0x000fc80000010837 */
[----:B------:R-:W0:Y:S01]  /*4e20*/  SHFL.UP PT, R53, R87, 0x4, RZ ;  /* 0x0480000057357989 */ /* 0x000e2200000e00ff */
[----:B------:R-:W-:-:S03]  /*4e30*/  ISETP.GE.AND P1, PT, R158, 0x4, PT ;  /* 0x000000049e00780c */ /* 0x000fc60003f26270 */
[----:B------:R-:W1:Y:S01]  /*4e40*/  SHFL.UP PT, R52, R86, 0x4, RZ ;  /* 0x0480000056347989 */ /* 0x000e6200000e00ff */
[-C--:B---3--:R-:W-:Y:S01]  /*4e50*/  FMUL.FTZ R55, R86, R56.reuse ;  /* 0x0000003856377220 */ /* 0x088fe20000410000 */
[----:B------:R-:W-:-:S03]  /*4e60*/  FMUL.FTZ R56, R87, R56 ;  /* 0x0000003857387220 */ /* 0x000fc60000410000 */
[-C--:B----4-:R-:W-:Y:S01]  /*4e70*/  FFMA.FTZ R55, R87, R54.reuse, R55 ;  /* 0x0000003657377223 */ /* 0x090fe20000010037 */
[----:B------:R-:W-:-:S04]  /*4e80*/  FFMA.FTZ R56, R86, R54, -R56 ;  /* 0x0000003656387223 */ /* 0x000fc80000010838 */
[----:B------:R-:W-:Y:S01]  /*4e90*/  @P1 FADD.FTZ R84, R84, R55 ;  /* 0x0000003754541221 */ /* 0x000fe20000010000 */
[----:B------:R-:W-:-:S04]  /*4ea0*/  @P1 FADD.FTZ R85, R85, R56 ;  /* 0x0000003855551221 */ /* 0x000fc80000010000 */
[----:B------:R-:W3:Y:S01]  /*4eb0*/  SHFL.UP PT, R54, R84, 0x8, RZ ;  /* 0x0500000054367989 */ /* 0x000ee200000e00ff */
[CC--:B0-----:R-:W-:Y:S01]  /*4ec0*/  FMUL.FTZ R56, R86.reuse, R53.reuse ;  /* 0x0000003556387220 */ /* 0x0c1fe20000410000 */
[C---:B------:R-:W-:Y:S02]  /*4ed0*/  FMUL.FTZ R53, R87.reuse, R53 ;  /* 0x0000003557357220 */ /* 0x040fe40000410000 */
[----:B------:R-:W0:Y:S01]  /*4ee0*/  SHFL.UP PT, R55, R85, 0x8, RZ ;  /* 0x0500000055377989 */ /* 0x000e2200000e00ff */
[-C--:B-1----:R-:W-:Y:S01]  /*4ef0*/  @P1 FFMA.FTZ R87, R87, R52.reuse, R56 ;  /* 0x0000003457571223 */ /* 0x082fe20000010038 */
[----:B------:R-:W-:-:S04]  /*4f00*/  @P1 FFMA.FTZ R86, R86, R52, -R53 ;  /* 0x0000003456561223 */ /* 0x000fc80000010835 */
[----:B------:R-:W1:Y:S01]  /*4f10*/  SHFL.UP PT, R52, R87, 0x8, RZ ;  /* 0x0500000057347989 */ /* 0x000e6200000e00ff */
[----:B------:R-:W-:-:S03]  /*4f20*/  ISETP.NE.AND P2, PT, R158, 0x1f, PT ;  /* 0x0000001f9e00780c */ /* 0x000fc60003f45270 */
[----:B------:R-:W4:Y:S01]  /*4f30*/  SHFL.UP PT, R48, R86, 0x8, RZ ;  /* 0x0500000056307989 */ /* 0x000f2200000e00ff */
[----:B------:R-:W-:Y:S01]  /*4f40*/  ISETP.GE.AND P1, PT, R158, 0x8, PT ;  /* 0x000000089e00780c */ /* 0x000fe20003f26270 */
[----:B------:R-:W2:Y:S01]  /*4f50*/  S2R R80, SR_TID.X ;  /* 0x0000000000507919 */ /* 0x000ea20000002100 */
[-C--:B---3--:R-:W-:Y:S01]  /*4f60*/  FMUL.FTZ R53, R87, R54.reuse ;  /* 0x0000003657357220 */ /* 0x088fe20000410000 */
[----:B------:R-:W-:-:S06]  /*4f70*/  FMUL.FTZ R56, R86, R54 ;  /* 0x0000003656387220 */ /* 0x000fcc0000410000 */
[----:B------:R-:W3:Y:S01]  /*4f80*/  @!P2 S2R R49, SR_CgaCtaId ;  /* 0x000000000031a919 */ /* 0x000ee20000008800 */
[-C--:B0-----:R-:W-:Y:S01]  /*4f90*/  FFMA.FTZ R54, R86, R55.reuse, -R53 ;  /* 0x0000003756367223 */ /* 0x081fe20000010835 */
[----:B------:R-:W-:-:S03]  /*4fa0*/  FFMA.FTZ R57, R87, R55, R56 ;  /* 0x0000003757397223 */ /* 0x000fc60000010038 */
[----:B------:R-:W-:Y:S01]  /*4fb0*/  @P1 FADD.FTZ R85, R85, R54 ;  /* 0x0000003655551221 */ /* 0x000fe20000010000 */
[----:B------:R-:W-:Y:S01]  /*4fc0*/  @P1 FADD.FTZ R84, R84, R57 ;  /* 0x0000003954541221 */ /* 0x000fe20000010000 */
[CC--:B-1----:R-:W-:Y:S01]  /*4fd0*/  FMUL.FTZ R54, R86.reuse, R52.reuse ;  /* 0x0000003456367220 */ /* 0x0c2fe20000410000 */
[C---:B------:R-:W-:Y:S01]  /*4fe0*/  FMUL.FTZ R51, R87.reuse, R52 ;  /* 0x0000003457337220 */ /* 0x040fe20000410000 */
[----:B------:R-:W0:Y:S02]  /*4ff0*/  S2UR UR12, SR_CgaCtaId ;  /* 0x00000000000c79c3 */ /* 0x000e240000008800 */
[----:B------:R-:W1:Y:S01]  /*5000*/  SHFL.UP PT, R50, R84, 0x10, RZ ;  /* 0x0600000054327989 */ /* 0x000e6200000e00ff */
[-C--:B----4-:R-:W-:Y:S01]  /*5010*/  @P1 FFMA.FTZ R87, R87, R48.reuse, R54 ;  /* 0x0000003057571223 */ /* 0x090fe20000010036 */
[----:B------:R-:W-:Y:S02]  /*5020*/  @P1 FFMA.FTZ R86, R86, R48, -R51 ;  /* 0x0000003056561223 */ /* 0x000fe40000010833 */
[----:B------:R-:W4:Y:S04]  /*5030*/  SHFL.UP PT, R83, R85, 0x10, RZ ;  /* 0x0600000055537989 */ /* 0x000f2800000e00ff */
[----:B------:R-:W4:Y:S04]  /*5040*/  SHFL.UP PT, R48, R87, 0x10, RZ ;  /* 0x0600000057307989 */ /* 0x000f2800000e00ff */
[----:B------:R-:W4:Y:S01]  /*5050*/  SHFL.UP PT, R81, R86, 0x10, RZ ;  /* 0x0600000056517989 */ /* 0x000f2200000e00ff */
[----:B------:R-:W-:Y:S01]  /*5060*/  @!P2 MOV R51, 0x400 ;  /* 0x000004000033a802 */ /* 0x000fe20000000f00 */
[----:B------:R-:W-:Y:S01]  /*5070*/  UMOV UR8, 0x400 ;  /* 0x0000040000087882 */ /* 0x000fe20000000000 */
[----:B--2---:R-:W-:Y:S01]  /*5080*/  SHF.R.U32.HI R141, RZ, 0x5, R80 ;  /* 0x00000005ff8d7819 */ /* 0x004fe20000011650 */
[----:B------:R-:W-:Y:S01]  /*5090*/  VOTEU.ANY UP0, P0 ;  /* 0x0000000000ff7886 */ /* 0x000fe20000000100 */
[----:B------:R-:W-:Y:S01]  /*50a0*/  STS.128 [R161+0x2b00], R72 ;  /* 0x002b0048a1007388 */ /* 0x000fe20000000c00 */
[----:B---3--:R-:W-:-:S03]  /*50b0*/  @!P2 LEA R49, R49, R51, 0x18 ;  /* 0x000000333131a211 */ /* 0x008fc600078ec0ff */
[----:B------:R-:W-:Y:S01]  /*50c0*/  STS.128 [R160+0x2d00], R76 ;  /* 0x002d004ca0007388 */ /* 0x000fe20000000c00 */
[----:B0-----:R-:W-:Y:S01]  /*50d0*/  ULEA UR13, UR12, UR8, 0x18 ;  /* 0x000000080c0d7291 */ /* 0x001fe2000f8ec0ff */
[-C--:B-1----:R-:W-:Y:S01]  /*50e0*/  FMUL.FTZ R82, R87, R50.reuse ;  /* 0x0000003257527220 */ /* 0x082fe20000410000 */
[C---:B------:R-:W-:Y:S01]  /*50f0*/  FMUL.FTZ R50, R86.reuse, R50 ;  /* 0x0000003256327220 */ /* 0x040fe20000410000 */
[C---:B------:R-:W-:Y:S01]  /*5100*/  ISETP.NE.AND P3, PT, R141.reuse, 0x1, PT ;  /* 0x000000018d00780c */ /* 0x040fe20003f65270 */
[----:B------:R0:W-:Y:S01]  /*5110*/  STS.128 [R159+0x2f00], R44 ;  /* 0x002f002c9f007388 */ /* 0x0001e20000000c00 */
[----:B------:R-:W-:Y:S01]  /*5120*/  @!P2 LEA R141, R141, R49, 0x4 ;  /* 0x000000318d8da211 */ /* 0x000fe200078e20ff */
[CC--:B----4-:R-:W-:Y:S01]  /*5130*/  FFMA.FTZ R82, R86.reuse, R83.reuse, -R82 ;  /* 0x0000005356527223 */ /* 0x0d0fe20000010852 */
[----:B------:R-:W-:Y:S01]  /*5140*/  @UP0 ULEA UR8, UR7, UR13, 0x4 ;  /* 0x0000000d07080291 */ /* 0x000fe2000f8e20ff */
[C---:B------:R-:W-:Y:S01]  /*5150*/  FFMA.FTZ R83, R87.reuse, R83, R50 ;  /* 0x0000005357537223 */ /* 0x040fe20000010032 */
[-C--:B------:R-:W-:Y:S01]  /*5160*/  FMUL.FTZ R49, R87, R48.reuse ;  /* 0x0000003057317220 */ /* 0x080fe20000410000 */
[----:B------:R-:W-:Y:S01]  /*5170*/  FMUL.FTZ R48, R86, R48 ;  /* 0x0000003056307220 */ /* 0x000fe20000410000 */
[----:B------:R-:W-:Y:S01]  /*5180*/  FADD.FTZ R82, R85, R82 ;  /* 0x0000005255527221 */ /* 0x000fe20000010000 */
[----:B------:R-:W-:Y:S01]  /*5190*/  FADD.FTZ R83, R84, R83 ;  /* 0x0000005354537221 */ /* 0x000fe20000010000 */
[-C--:B------:R-:W-:Y:S01]  /*51a0*/  FFMA.FTZ R80, R86, R81.reuse, -R49 ;  /* 0x0000005156507223 */ /* 0x080fe20000010831 */
[----:B------:R-:W-:Y:S01]  /*51b0*/  FFMA.FTZ R81, R87, R81, R48 ;  /* 0x0000005157517223 */ /* 0x000fe20000010030 */
[----:B------:R-:W-:Y:S01]  /*51c0*/  NOP ;  /* 0x0000000000007918 */ /* 0x000fe20000000000 */
        /* <DEDUP_REMOVED lines=34> */
[C---:B------:R-:W-:Y:S01]  /*53f0*/  FFMA.FTZ R82, R83.reuse, R84, R82 ;  /* 0x0000005453527223 */ /* 0x040fe20000010052 */
[----:B------:R-:W-:Y:S01]  /*5400*/  BSSY.RECONVERGENT B0, `(.L_x_1304) ;  /* 0x000002d000007945 */ /* 0x000fe20003800200 */
[----:B------:R-:W2:Y:S01]  /*5410*/  SHFL.UP PT, R141, R141, 0x1, RZ ;  /* 0x042000008d8d7989 */ /* 0x000ea200000e00ff */
[----:B------:R-:W-:-:S03]  /*5420*/  FSEL R93, R83, R93, !P3 ;  /* 0x0000005d535d7208 */ /* 0x000fc60005800000 */
        /* <DEDUP_REMOVED lines=26> */
.L_x_1305:
        /* <DEDUP_REMOVED lines=16> */
.L_x_1306:
[----:B------:R-:W-:Y:S05]  /*56d0*/  BSYNC.RECONVERGENT B0 ;  /* 0x0000000000007941 */ /* 0x000fea0003800200 */
.L_x_1304:
        /* <DEDUP_REMOVED lines=119> */
.L_x_1308:
[----:B------:R-:W-:Y:S05]  /*5e50*/  BSYNC.RECONVERGENT B0 ;  /* 0x0000000000007941 */ /* 0x000fea0003800200 */
.L_x_1307:
        /* <DEDUP_REMOVED lines=51> */
.L_x_1303:
[----:B------:R-:W2:Y:S01]  /*6190*/  LDL.LU R65, [R1+0x24] ;  /* 0x0000240001417983 */ /* 0x000ea20000300800 */
[----:B------:R-:W0:Y:S03]  /*61a0*/  LDC.64 R6, c[0x0][0x420] ;  /* 0x00010800ff067b82 */ /* 0x000e260000000a00 */
[----:B------:R-:W3:Y:S01]  /*61b0*/  LDL.LU R64, [R1+0x28] ;  /* 0x0000280001407983 */ /* 0x000ee20000300800 */
[----:B------:R-:W-:Y:S01]  /*61c0*/  USHF.L.U32 UR7, UR6, 0xa, URZ ;  /* 0x0000000a06077899 */ /* 0x000fe200080006ff */
[----:B------:R-:W-:-:S03]  /*61d0*/  HFMA2 R21, -RZ, RZ, 0, 0 ;  /* 0x00000000ff157431 */ /* 0x000fc600000001ff */
[----:B------:R-:W-:Y:S02]  /*61e0*/  BAR.SYNC.DEFER_BLOCKING 0x0 ;  /* 0x0000000000007b1d */ /* 0x000fe40000010000 */
[----:B------:R-:W-:-:S06]  /*61f0*/  MOV R20, UR7 ;  /* 0x0000000700147c02 */ /* 0x000fcc0008000f00 */
[----:B------:R-:W1:Y:S01]  /*6200*/  LDC.64 R22, c[0x0][0x410] ;  /* 0x00010400ff167b82 */ /* 0x000e620000000a00 */
[----:B------:R-:W4:Y:S01]  /*6210*/  S2R R0, SR_TID.X ;  /* 0x0000000000007919 */ /* 0x000f220000002100 */
[----:B------:R-:W5:Y:S06]  /*6220*/  LDCU UR7, c[0x0][0x394] ;  /* 0x00007280ff0777ac */ /* 0x000f6c0008000800 */
[----:B------:R-:W5:Y:S01]  /*6230*/  LDC.64 R12, c[0x0][0x428] ;  /* 0x00010a00ff0c7b82 */ /* 0x000f620000000a00 */
[----:B0-----:R-:W-:-:S04]  /*6240*/  IMAD.WIDE.U32 R2, R6, UR27, R20 ;  /* 0x0000001b06027c25 */ /* 0x001fc8000f8e0014 */
[----:B------:R-:W-:-:S03]  /*6250*/  IMAD R3, R7, UR27, R3 ;  /* 0x0000001b07037c24 */ /* 0x000fc6000f8e0203 */
[----:B------:R-:W0:Y:S01]  /*6260*/  LDC.64 R14, c[0x0][0x478] ;  /* 0x00011e00ff0e7b82 */ /* 0x000e220000000a00 */
[----:B-1----:R-:W-:-:S07]  /*6270*/  IMAD.WIDE.U32 R4, R22, UR27, R20 ;  /* 0x0000001b16047c25 */ /* 0x002fce000f8e0014 */
[----:B------:R-:W1:Y:S01]  /*6280*/  LDC.64 R48, c[0x0][0x418] ;  /* 0x00010600ff307b82 */ /* 0x000e620000000a00 */
[----:B------:R-:W-:Y:S01]  /*6290*/  IMAD R7, R23, UR27, R5 ;  /* 0x0000001b17077c24 */ /* 0x000fe2000f8e0205 */
[----:B------:R-:W-:Y:S01]  /*62a0*/  MOV R6, R4 ;  /* 0x0000000400067202 */ /* 0x000fe20000000f00 */
[----:B-----5:R-:W-:-:S05]  /*62b0*/  IMAD.WIDE.U32 R2, R12, UR26, R2 ;  /* 0x0000001a0c027c25 */ /* 0x020fca000f8e0002 */
[----:B------:R-:W5:Y:S01]  /*62c0*/  LDC.64 R50, c[0x0][0x488] ;  /* 0x00012200ff327b82 */ /* 0x000f620000000a00 */
[C---:B----4-:R-:W-:Y:S01]  /*62d0*/  SHF.L.U32 R12, R0.reuse, 0x2, RZ ;  /* 0x00000002000c7819 */ /* 0x050fe200000006ff */
[----:B------:R-:W-:Y:S01]  /*62e0*/  IMAD R5, R13, UR26, R3 ;  /* 0x0000001a0d057c24 */ /* 0x000fe2000f8e0203 */
[----:B------:R-:W-:Y:S02]  /*62f0*/  LOP3.LUT R0, R0, 0x1f, RZ, 0xc0, !PT ;  /* 0x0000001f00007812 */ /* 0x000fe400078ec0ff */
[----:B------:R-:W-:Y:S02]  /*6300*/  LOP3.LUT R3, R12, 0xf80, RZ, 0xc0, !PT ;  /* 0x00000f800c037812 */ /* 0x000fe400078ec0ff */
[----:B0-----:R-:W-:-:S04]  /*6310*/  LEA R4, P0, R2, R14, 0x2 ;  /* 0x0000000e02047211 */ /* 0x001fc800078010ff */
[----:B------:R-:W-:Y:S02]  /*6320*/  LEA.HI.X R5, R2, R15, R5, 0x2, P0 ;  /* 0x0000000f02057211 */ /* 0x000fe400000f1405 */
[----:B------:R-:W-:Y:S01]  /*6330*/  LOP3.LUT R2, R3, R0, RZ, 0xfc, !PT ;  /* 0x0000000003027212 */ /* 0x000fe200078efcff */
[----:B-1----:R-:W-:-:S04]  /*6340*/  IMAD.WIDE.U32 R6, R48, UR26, R6 ;  /* 0x0000001a30067c25 */ /* 0x002fc8000f8e0006 */
[----:B------:R-:W-:-:S04]  /*6350*/  IMAD.WIDE.U32 R4, R2, 0x10, R4 ;  /* 0x0000001002047825 */ /* 0x000fc800078e0004 */
[----:B------:R-:W-:Y:S01]  /*6360*/  IMAD R7, R49, UR26, R7 ;  /* 0x0000001a31077c24 */ /* 0x000fe2000f8e0207 */
[----:B-----5:R-:W-:-:S04]  /*6370*/  LEA R12, P0, R6, R50, 0x2 ;  /* 0x00000032060c7211 */ /* 0x020fc800078010ff */
        /* <DEDUP_REMOVED lines=161> */
.L_x_1311:
        /* <DEDUP_REMOVED lines=15> */
.L_x_4975:


//--------------------- .text._Z25selective_scan_fwd_kernelI32Selective_Scan_fwd_kernel_traitsILi32ELi16ELi1ELb0ELb0ELb0ELb0EfN3c107complexIfEEEEv13SSMParamsBase --------------------------
	.section	.text._Z25selective_scan_fwd_kernelI32Selective_Scan_fwd_kernel_traitsILi32ELi16ELi1ELb0ELb0ELb0ELb0EfN3c107complexIfEEEEv13SSMParamsBase,"ax",@progbits
	.align	128
        .global         _Z25selective_scan_fwd_kernelI32Selective_Scan_fwd_kernel_traitsILi32ELi16ELi1ELb0ELb0ELb0ELb0EfN3c107complexIfEEEEv13SSMParamsBase
        .type           _Z25selective_scan_fwd_kernelI32Selective_Scan_fwd_kernel_traitsILi32ELi16ELi1ELb0ELb0ELb0ELb0EfN3c107complexIfEEEEv13SSMParamsBase,@function
        .size           _Z25selective_scan_fwd_kernelI32Selective_Scan_fwd_kernel_traitsILi32ELi16ELi1ELb0ELb0ELb0ELb0EfN3c107complexIfEEEEv13SSMParamsBase,(.L_x_4976 - _Z25selective_scan_fwd_kernelI32Selective_Scan_fwd_kernel_traitsILi32ELi16ELi1ELb0ELb0ELb0ELb0EfN3c107complexIfEEEEv13SSMParamsBase)
        .other          _Z25selective_scan_fwd_kernelI32Selective_Scan_fwd_kernel_traitsILi32ELi16ELi1ELb0ELb0ELb0ELb0EfN3c107complexIfEEEEv13SSMParamsBase,@"STO_CUDA_ENTRY STV_DEFAULT"
_Z25selective_scan_fwd_kernelI32Selective_Scan_fwd_kernel_traitsILi32ELi16ELi1ELb0ELb0ELb0ELb0EfN3c107complexIfEEEEv13SSMParamsBase:
.text._Z25selective_scan_fwd_kernelI32Selective_Scan_fwd_kernel_traitsILi32ELi16ELi1ELb0ELb0ELb0ELb0EfN3c107complexIfEEEEv13SSMParamsBase:
[----:B------:R-:W-:Y:S08]  /*0000*/  LDC R1, c[0x0][0x37c] ;  /* 0x0000df00ff017b82 */ /* 0x000ff00000000800 */
[----:B------:R-:W0:Y:S01]  /*0010*/  LDC.64 R4, c[0x0][0x470] ;  /* 0x00011c00ff047b82 */ /* 0x000e220000000a00 */
[----:B------:R-:W1:Y:S01]  /*0020*/  S2R R80, SR_CTAID.Y ;  /* 0x0000000000507919 */ /* 0x000e620000002600 */
[----:B------:R-:W2:Y:S01]  /*0030*/  LDCU.64 UR16, c[0x0][0x358] ;  /* 0x00006b00ff1077ac */ /* 0x000ea20008000a00 */
[----:B------:R-:W-:Y:S01]  /*0040*/  MOV R76, RZ ;  /* 0x000000ff004c7202 */ /* 0x000fe20000000f00 */
[----:B------:R-:W-:Y:S01]  /*0050*/  HFMA2 R78, -RZ, RZ, 0, 0 ;  /* 0x00000000ff4e7431 */ /* 0x000fe200000001ff */
        /* <DEDUP_REMOVED lines=8> */
[----:B------:R-:W4:Y:S01]  /*00e0*/  LDC.64 R56, c[0x0][0x460] ;  /* 0x00011800ff387b82 */ /* 0x000f220000000a00 */
[----:B------:R-:W-:-:S05]  /*00f0*/  ISETP.NE.AND.EX P0, PT, R3, RZ, PT, P0 ;  /* 0x000000ff0300720c */ /* 0x000fca0003f05300 */
[C---:B-1----:R-:W-:Y:S02]  /*0100*/  @P1 LEA R4, P3, R80.reuse, R4, 0x2 ;  /* 0x0000000450041211 */ /* 0x042fe400078610ff */
[----:B------:R-:W1:Y:S02]  /*0110*/  LDC.64 R54, c[0x0][0x468] ;  /* 0x00011a00ff367b82 */ /* 0x000e640000000a00 */
[----:B------:R-:W-:-:S04]  /*0120*/  @P1 LEA.HI.X R5, R80, R5, RZ, 0x2, P3 ;  /* 0x0000000550051211 */ /* 0x000fc800018f14ff */
[C---:B------:R-:W-:Y:S01]  /*0130*/  @P0 LEA R2, P2, R80.reuse, R2, 0x2 ;  /* 0x0000000250020211 */ /* 0x040fe200078410ff */
[----:B--2---:R2:W5:Y:S03]  /*0140*/  @P1 LDG.E R76, desc[UR16][R4.64] ;  /* 0x00000010044c1981 */ /* 0x004566000c1e1900 */
[----:B------:R-:W-:-:S05]  /*0150*/  @P0 LEA.HI.X R3, R80, R3, RZ, 0x2, P2 ;  /* 0x0000000350030211 */ /* 0x000fca00010f14ff */
[----:B------:R2:W5:Y:S01]  /*0160*/  @P0 LDG.E R78, desc[UR16][R2.64] ;  /* 0x00000010024e0981 */ /* 0x000562000c1e1900 */
[----:B---3--:R-:W-:Y:S01]  /*0170*/  ISETP.GE.AND P0, PT, R9, 0x1, PT ;  /* 0x000000010900780c */ /* 0x008fe20003f06270 */
[----:B0-----:R-:W-:Y:S02]  /*0180*/  UIMAD.WIDE.U32 UR4, UR18, UR8, URZ ;  /* 0x00000008120472a5 */ /* 0x001fe4000f8e00ff */
[----:B------:R-:W-:Y:S02]  /*0190*/  UIMAD.WIDE.U32 UR6, UR18, UR12, URZ ;  /* 0x0000000c120672a5 */ /* 0x000fe4000f8e00ff */
[----:B------:R-:W-:Y:S02]  /*01a0*/  UIMAD UR9, UR18, UR9, UR5 ;  /* 0x00000009120972a4 */ /* 0x000fe4000f8e0205 */
[----:B------:R-:W-:-:S06]  /*01b0*/  UIMAD UR8, UR18, UR13, UR7 ;  /* 0x0000000d120872a4 */ /* 0x000fcc000f8e0207 */
[----:B--2---:R-:W-:Y:S06]  /*01c0*/  @!P0 EXIT ;  /* 0x000000000000894d */ /* 0x004fec0003800000 */
[----:B------:R-:W0:Y:S01]  /*01d0*/  S2R R74, SR_TID.X ;  /* 0x00000000004a7919 */ /* 0x000e220000002100 */
[----:B------:R-:W2:Y:S01]  /*01e0*/  LDC R7, c[0x0][0x384] ;  /* 0x0000e100ff077b82 */ /* 0x000ea20000000800 */
[----:B------:R-:W-:Y:S01]  /*01f0*/  MOV R3, UR5 ;  /* 0x0000000500037c02 */ /* 0x000fe20008000f00 */
[----:B------:R-:W3:Y:S01]  /*0200*/  LDCU.64 UR12, c[0x0][0x3d8] ;  /* 0x00007b00ff0c77ac */ /* 0x000ee20008000a00 */
[----:B------:R-:W-:Y:S02]  /*0210*/  MOV R5, UR7 ;  /* 0x0000000700057c02 */ /* 0x000fe40008000f00 */
[----:B------:R-:W-:Y:S01]  /*0220*/  MOV R4, UR6 ;  /* 0x0000000600047c02 */ /* 0x000fe20008000f00 */
[----:B------:R-:W1:Y:S01]  /*0230*/  LDCU.64 UR6, c[0x0][0x3b8] ;  /* 0x00007700ff0677ac */ /* 0x000e620008000a00 */
[----:B------:R-:W-:Y:S01]  /*0240*/  MOV R3, UR9 ;  /* 0x0000000900037c02 */ /* 0x000fe20008000f00 */
[----:B------:R-:W2:Y:S01]  /*0250*/  LDC.64 R72, c[0x0][0x450] ;  /* 0x00011400ff487b82 */ /* 0x000ea20000000a00 */
[----:B------:R-:W-:Y:S01]  /*0260*/  MOV R5, UR8 ;  /* 0x0000000800057c02 */ /* 0x000fe20008000f00 */
[----:B------:R-:W1:Y:S01]  /*0270*/  LDCU.64 UR8, c[0x0][0x3a0] ;  /* 0x00007400ff0877ac */ /* 0x000e620008000a00 */
[----:B------:R-:W-:-:S02]  /*0280*/  MOV R2, UR4 ;  /* 0x0000000400027c02 */ /* 0x000fc40008000f00 */
[----:B------:R-:W-:Y:S01]  /*0290*/  MOV R58, RZ ;  /* 0x000000ff003a7202 */ /* 0x000fe20000000f00 */
[----:B------:R-:W2:Y:S01]  /*02a0*/  LDCU UR4, c[0x0][0x38c] ;  /* 0x00007180ff0477ac */ /* 0x000ea20008000800 */
[C---:B------:R-:W-:Y:S01]  /*02b0*/  IMAD.WIDE.U32 R4, R80.reuse, UR14, R4 ;  /* 0x0000000e50047c25 */ /* 0x040fe2000f8e0004 */
[----:B------:R-:W2:Y:S03]  /*02c0*/  LDC.64 R70, c[0x0][0x448] ;  /* 0x00011200ff467b82 */ /* 0x000ea60000000a00 */
[----:B------:R-:W-:-:S04]  /*02d0*/  IMAD.WIDE.U32 R2, R80, UR10, R2 ;  /* 0x0000000a50027c25 */ /* 0x000fc8000f8e0002 */
[----:B------:R-:W-:Y:S01]  /*02e0*/  IMAD R52, R80, UR11, R3 ;  /* 0x0000000b50347c24 */ /* 0x000fe2000f8e0203 */
[----:B------:R-:W2:Y:S01]  /*02f0*/  LDC.64 R68, c[0x0][0x440] ;  /* 0x00011000ff447b82 */ /* 0x000ea20000000a00 */
[----:B----4-:R-:W-:Y:S01]  /*0300*/  LEA R56, P0, R2, R56, 0x2 ;  /* 0x0000003802387211 */ /* 0x010fe200078010ff */
[C---:B------:R-:W-:Y:S02]  /*0310*/  IMAD R50, R80.reuse, UR15, R5 ;  /* 0x0000000f50327c24 */ /* 0x040fe4000f8e0205 */
[----:B---3--:R-:W-:Y:S01]  /*0320*/  IMAD.WIDE.U32 R66, R80, UR12, RZ ;  /* 0x0000000c50427c25 */ /* 0x008fe2000f8e00ff */
[----:B------:R-:W-:Y:S02]  /*0330*/  LEA.HI.X R52, R2, R57, R52, 0x2, P0 ;  /* 0x0000003902347211 */ /* 0x000fe400000f1434 */
[----:B0-----:R-:W-:Y:S01]  /*0340*/  SHF.L.U32 R109, R74, 0x4, RZ ;  /* 0x000000044a6d7819 */ /* 0x001fe200000006ff */
[----:B-1----:R-:W-:Y:S01]  /*0350*/  IMAD.WIDE.U32 R64, R80, UR6, RZ ;  /* 0x0000000650407c25 */ /* 0x002fe2000f8e00ff */
[----:B------:R-:W-:-:S02]  /*0360*/  LEA R54, P0, R4, R54, 0x2 ;  /* 0x0000003604367211 */ /* 0x000fc400078010ff */
[----:B------:R-:W-:Y:S01]  /*0370*/  LOP3.LUT R79, R109, 0x3e00, RZ, 0xc0, !PT ;  /* 0x00003e006d4f7812 */ /* 0x000fe200078ec0ff */
[----:B------:R-:W-:Y:S01]  /*0380*/  IMAD.WIDE.U32 R62, R80, UR8, RZ ;  /* 0x00000008503e7c25 */ /* 0x000fe2000f8e00ff */
[----:B------:R-:W-:Y:S02]  /*0390*/  LEA.HI.X R50, R4, R55, R50, 0x2, P0 ;  /* 0x0000003704327211 */ /* 0x000fe400000f1432 */
[----:B--2---:R-:W-:Y:S01]  /*03a0*/  LEA R72, P0, R66, R72, 0x3 ;  /* 0x0000004842487211 */ /* 0x004fe200078018ff */
[----:B------:R-:W-:Y:S01]  /*03b0*/  IMAD R0, R7, UR18, R80 ;  /* 0x0000001207007c24 */ /* 0x000fe2000f8e0250 */
[----:B------:R-:W-:Y:S01]  /*03c0*/  LEA R70, P1, R64, R70, 0x3 ;  /* 0x0000004640467211 */ /* 0x000fe200078218ff */
[C---:B------:R-:W-:Y:S01]  /*03d0*/  IMAD R4, R80.reuse, UR13, R67 ;  /* 0x0000000d50047c24 */ /* 0x040fe2000f8e0243 */
[----:B------:R-:W-:Y:S01]  /*03e0*/  LOP3.LUT R79, R79, 0x1f, R74, 0xf8, !PT ;  /* 0x0000001f4f4f7812 */ /* 0x000fe200078ef84a */
[C---:B------:R-:W-:Y:S01]  /*03f0*/  IMAD R3, R80.reuse, UR7, R65 ;  /* 0x0000000750037c24 */ /* 0x040fe2000f8e0241 */
[----:B------:R-:W-:Y:S01]  /*0400*/  IADD3 R107, PT, PT, R109, 0x1, RZ ;  /* 0x000000016d6b7810 */ /* 0x000fe20007ffe0ff */
[----:B------:R-:W-:Y:S01]  /*0410*/  IMAD R2, R80, UR9, R63 ;  /* 0x0000000950027c24 */ /* 0x000fe2000f8e023f */
[----:B------:R-:W-:Y:S01]  /*0420*/  LEA.HI.X R66, R66, R73, R4, 0x3, P0 ;  /* 0x0000004942427211 */ /* 0x000fe200000f1c04 */
[----:B------:R-:W-:Y:S01]  /*0430*/  IMAD R0, R0, R9, RZ ;  /* 0x0000000900007224 */ /* 0x000fe200078e02ff */
[----:B------:R-:W-:Y:S01]  /*0440*/  LEA R68, P2, R62, R68, 0x3 ;  /* 0x000000443e447211 */ /* 0x000fe200078418ff */
[----:B------:R-:W0:Y:S01]  /*0450*/  LDCU.U8 UR7, c[0x0][0x39e] ;  /* 0x000073c0ff0777ac */ /* 0x000e220008000000 */
[----:B------:R-:W-:Y:S01]  /*0460*/  LEA.HI.X R64, R64, R71, R3, 0x3, P1 ;  /* 0x0000004740407211 */ /* 0x000fe200008f1c03 */
[----:B------:R-:W-:Y:S01]  /*0470*/  IMAD R60, R0, UR4, RZ ;  /* 0x00000004003c7c24 */ /* 0x000fe2000f8e02ff */
[----:B------:R-:W-:-:S02]  /*0480*/  LEA.HI.X R62, R62, R69, R2, 0x3, P2 ;  /* 0x000000453e3e7211 */ /* 0x000fc400010f1c02 */
        /* <DEDUP_REMOVED lines=13> */
[----:B------:R-:W-:Y:S02]  /*0560*/  IADD3 R77, PT, PT, R109, 0xf, RZ ;  /* 0x0000000f6d4d7810 */ /* 0x000fe40007ffe0ff */
[C---:B------:R-:W-:Y:S02]  /*0570*/  LOP3.LUT R75, R79.reuse, 0x20, RZ, 0xfc, !PT ;  /* 0x000000204f4b7812 */ /* 0x040fe400078efcff */
[C---:B------:R-:W-:Y:S02]  /*0580*/  LOP3.LUT R73, R79.reuse, 0x40, RZ, 0xfc, !PT ;  /* 0x000000404f497812 */ /* 0x040fe400078efcff */
[C---:B------:R-:W-:Y:S02]  /*0590*/  LOP3.LUT R71, R79.reuse, 0x60, RZ, 0xfc, !PT ;  /* 0x000000604f477812 */ /* 0x040fe400078efcff */
[----:B------:R-:W-:-:S02]  /*05a0*/  LOP3.LUT R69, R79, 0x80, RZ, 0xfc, !PT ;  /* 0x000000804f457812 */ /* 0x000fc400078efcff */
[C---:B------:R-:W-:Y:S02]  /*05b0*/  LOP3.LUT R67, R79.reuse, 0xa0, RZ, 0xfc, !PT ;  /* 0x000000a04f437812 */ /* 0x040fe400078efcff */
[C---:B------:R-:W-:Y:S02]  /*05c0*/  LOP3.LUT R65, R79.reuse, 0xc0, RZ, 0xfc, !PT ;  /* 0x000000c04f417812 */ /* 0x040fe400078efcff */
        /* <DEDUP_REMOVED lines=8> */
[----:B0-----:R-:W-:-:S07]  /*0650*/  LOP3.LUT R47, R79, 0x1e0, RZ, 0xfc, !PT ;  /* 0x000001e04f2f7812 */ /* 0x001fce00078efcff */
.L_x_1348:
[----:B0-----:R-:W0:Y:S01]  /*0660*/  LDCU UR4, c[0x0][0x388] ;  /* 0x00007100ff0477ac */ /* 0x001e220008000800 */
[----:B------:R-:W-:Y:S02]  /*0670*/  SHF.L.U32 R3, R79, 0x2, RZ ;  /* 0x000000024f037819 */ /* 0x000fe400000006ff */
[----:B------:R-:W-:Y:S02]  /*0680*/  CS2R R6, SRZ ;  /* 0x0000000000067805 */ /* 0x000fe4000001ff00 */
[----:B------:R-:W-:Y:S01]  /*0690*/  SHF.L.U32 R48, R58, 0x9, RZ ;  /* 0x000000093a307819 */ /* 0x000fe200000006ff */
[----:B------:R-:W-:Y:S01]  /*06a0*/  HFMA2 R0, -RZ, RZ, 0, 0 ;  /* 0x00000000ff007431 */ /* 0x000fe200000001ff */
[C---:B------:R-:W-:Y:S02]  /*06b0*/  IADD3 R2, P0, PT, R3.reuse, R54, RZ ;  /* 0x0000003603027210 */ /* 0x040fe40007f1e0ff */
[----:B------:R-:W-:Y:S02]  /*06c0*/  CS2R R10, SRZ ;  /* 0x00000000000a7805 */ /* 0x000fe4000001ff00 */
[----:B------:R-:W-:-:S02]  /*06d0*/  IADD3 R4, P1, PT, R3, R56, RZ ;  /* 0x0000003803047210 */ /* 0x000fc40007f3e0ff */
[----:B------:R-:W-:Y:S02]  /*06e0*/  CS2R R14, SRZ ;  /* 0x00000000000e7805 */ /* 0x000fe4000001ff00 */
[----:B------:R-:W-:Y:S02]  /*06f0*/  IADD3.X R3, PT, PT, RZ, R50, RZ, P0, !PT ;  /* 0x00000032ff037210 */ /* 0x000fe400007fe4ff */
[----:B------:R-:W-:Y:S02]  /*0700*/  CS2R R12, SRZ ;  /* 0x00000000000c7805 */ /* 0x000fe4000001ff00 */
[----:B------:R-:W-:Y:S02]  /*0710*/  IADD3.X R5, PT, PT, RZ, R52, RZ, P1, !PT ;  /* 0x00000034ff057210 */ /* 0x000fe40000ffe4ff */
[----:B------:R-:W-:Y:S02]  /*0720*/  CS2R R8, SRZ ;  /* 0x0000000000087805 */ /* 0x000fe4000001ff00 */
[----:B------:R-:W-:-:S02]  /*0730*/  CS2R R16, SRZ ;  /* 0x0000000000107805 */ /* 0x000fc4000001ff00 */
[----:B------:R-:W-:Y:S02]  /*0740*/  CS2R R18, SRZ ;  /* 0x0000000000127805 */ /* 0x000fe4000001ff00 */
[----:B------:R-:W-:Y:S01]  /*0750*/  MOV R23, RZ ;  /* 0x000000ff00177202 */ /* 0x000fe20000000f00 */
[----:B------:R-:W-:Y:S01]  /*0760*/  BAR.SYNC.DEFER_BLOCKING 0x0 ;  /* 0x0000000000007b1d */ /* 0x000fe20000010000 */
[----:B0-----:R-:W-:-:S04]  /*0770*/  IADD3 R46, PT, PT, -R48, UR4, RZ ;  /* 0x00000004302e7c10 */ /* 0x001fc8000fffe1ff */
[-C--:B------:R-:W-:Y:S01]  /*0780*/  ISETP.GE.AND P0, PT, R79, R46.reuse, PT ;  /* 0x0000002e4f00720c */ /* 0x080fe20003f06270 */
[----:B------:R-:W0:Y:S01]  /*0790*/  S2R R45, SR_LANEID ;  /* 0x00000000002d7919 */ /* 0x000e220000000000 */
[-C--:B------:R-:W-:Y:S01]  /*07a0*/  ISETP.GE.AND P1, PT, R75, R46.reuse, PT ;  /* 0x0000002e4b00720c */ /* 0x080fe20003f26270 */
[----:B------:R-:W1:Y:S01]  /*07b0*/  S2UR UR5, SR_CgaCtaId ;  /* 0x00000000000579c3 */ /* 0x000e620000008800 */
[-C--:B------:R-:W-:Y:S02]  /*07c0*/  ISETP.GE.AND P2, PT, R65, R46.reuse, PT ;  /* 0x0000002e4100720c */ /* 0x080fe40003f46270 */
[-C--:B------:R-:W-:Y:S02]  /*07d0*/  ISETP.GE.AND P6, PT, R73, R46.reuse, PT ;  /* 0x0000002e4900720c */ /* 0x080fe40003fc6270 */
[-C--:B------:R-:W-:Y:S02]  /*07e0*/  ISETP.GE.AND P3, PT, R67, R46.reuse, PT ;  /* 0x0000002e4300720c */ /* 0x080fe40003f66270 */
[-C--:B------:R-:W-:Y:S01]  /*07f0*/  ISETP.GE.AND P5, PT, R71, R46.reuse, PT ;  /* 0x0000002e4700720c */ /* 0x080fe20003fa6270 */
[----:B------:R-:W-:Y:S01]  /*0800*/  HFMA2 R111, -RZ, RZ, 0, 0 ;  /* 0x00000000ff6f7431 */ /* 0x000fe200000001ff */
[-C--:B------:R-:W-:Y:S01]  /*0810*/  ISETP.GE.AND P4, PT, R69, R46.reuse, PT ;  /* 0x0000002e4500720c */ /* 0x080fe20003f86270 */
[----:B------:R-:W-:Y:S01]  /*0820*/  HFMA2 R113, -RZ, RZ, 0, 0 ;  /* 0x00000000ff717431 */ /* 0x000fe200000001ff */
[----:B------:R-:W2:Y:S01]  /*0830*/  LDC R145, c[0x0][0x38c] ;  /* 0x0000e300ff917b82 */ /* 0x000ea20000000800 */
[----:B------:R-:W3:Y:S01]  /*0840*/  @!P0 LDG.E R7, desc[UR16][R4.64] ;  /* 0x0000001004078981 */ /* 0x000ee2000c1e1900 */
[----:B------:R-:W-:-:S03]  /*0850*/  ISETP.GE.AND P0, PT, R63, R46, PT ;  /* 0x0000002e3f00720c */ /* 0x000fc60003f06270 */
[----:B------:R-:W4:Y:S04]  /*0860*/  @!P1 LDG.E R0, desc[UR16][R4.64+0x80] ;  /* 0x0000801004009981 */ /* 0x000f28000c1e1900 */
[----:B------:R-:W2:Y:S04]  /*0870*/  @!P2 LDG.E R13, desc[UR16][R4.64+0x300] ;  /* 0x00030010040da981 */ /* 0x000ea8000c1e1900 */
[----:B------:R-:W2:Y:S04]  /*0880*/  @!P6 LDG.E R9, desc[UR16][R4.64+0x100] ;  /* 0x000100100409e981 */ /* 0x000ea8000c1e1900 */
[----:B------:R-:W2:Y:S01]  /*0890*/  @!P0 LDG.E R10, desc[UR16][R4.64+0x380] ;  /* 0x00038010040a8981 */ /* 0x000ea2000c1e1900 */
[----:B------:R-:W-:-:S02]  /*08a0*/  ISETP.GE.AND P0, PT, R61, R46, PT ;  /* 0x0000002e3d00720c */ /* 0x000fc40003f06270 */
[-C--:B------:R-:W-:Y:S01]  /*08b0*/  ISETP.GE.AND P1, PT, R57, R46.reuse, PT ;  /* 0x0000002e3900720c */ /* 0x080fe20003f26270 */
[----:B------:R-:W2:Y:S01]  /*08c0*/  @!P3 LDG.E R8, desc[UR16][R4.64+0x280] ;  /* 0x000280100408b981 */ /* 0x000ea2000c1e1900 */
[-C--:B------:R-:W-:Y:S02]  /*08d0*/  ISETP.GE.AND P2, PT, R55, R46.reuse, PT ;  /* 0x0000002e3700720c */ /* 0x080fe40003f46270 */
[-C--:B------:R-:W-:Y:S01]  /*08e0*/  ISETP.GE.AND P3, PT, R53, R46.reuse, PT ;  /* 0x0000002e3500720c */ /* 0x080fe20003f66270 */
[----:B------:R-:W2:Y:S04]  /*08f0*/  @!P5 LDG.E R6, desc[UR16][R4.64+0x180] ;  /* 0x000180100406d981 */ /* 0x000ea8000c1e1900 */
[----:B------:R-:W2:Y:S04]  /*0900*/  @!P4 LDG.E R11, desc[UR16][R4.64+0x200] ;  /* 0x00020010040bc981 */ /* 0x000ea8000c1e1900 */
[----:B------:R-:W2:Y:S01]  /*0910*/  @!P0 LDG.E R15, desc[UR16][R4.64+0x400] ;  /* 0x00040010040f8981 */ /* 0x000ea2000c1e1900 */
[----:B------:R-:W-:-:S02]  /*0920*/  ISETP.GE.AND P0, PT, R59, R46, PT ;  /* 0x0000002e3b00720c */ /* 0x000fc40003f06270 */
[-C--:B------:R-:W-:Y:S01]  /*0930*/  ISETP.GE.AND P4, PT, R51, R46.reuse, PT ;  /* 0x0000002e3300720c */ /* 0x080fe20003f86270 */
[----:B------:R-:W2:Y:S01]  /*0940*/  @!P1 LDG.E R17, desc[UR16][R4.64+0x500] ;  /* 0x0005001004119981 */ /* 0x000ea2000c1e1900 */
[-C--:B------:R-:W-:Y:S02]  /*0950*/  ISETP.GE.AND P5, PT, R49, R46.reuse, PT ;  /* 0x0000002e3100720c */ /* 0x080fe40003fa6270 */
[----:B------:R-:W-:Y:S01]  /*0960*/  ISETP.GE.AND P6, PT, R47, R46, PT ;  /* 0x0000002e2f00720c */ /* 0x000fe20003fc6270 */
[----:B------:R-:W2:Y:S04]  /*0970*/  @!P2 LDG.E R14, desc[UR16][R4.64+0x580] ;  /* 0x00058010040ea981 */ /* 0x000ea8000c1e1900 */
[----:B------:R-:W2:Y:S04]  /*0980*/  @!P3 LDG.E R19, desc[UR16][R4.64+0x600] ;  /* 0x000600100413b981 */ /* 0x000ea8000c1e1900 */
[----:B------:R-:W2:Y:S04]  /*0990*/  @!P0 LDG.E R12, desc[UR16][R4.64+0x480] ;  /* 0x00048010040c8981 */ /* 0x000ea8000c1e1900 */
[----:B------:R-:W2:Y:S04]  /*09a0*/  @!P4 LDG.E R16, desc[UR16][R4.64+0x680] ;  /* 0x000680100410c981 */ /* 0x000ea8000c1e1900 */
[----:B------:R-:W2:Y:S04]  /*09b0*/  @!P5 LDG.E R23, desc[UR16][R4.64+0x700] ;  /* 0x000700100417d981 */ /* 0x000ea8000c1e1900 */
[----:B------:R1:W2:Y:S01]  /*09c0*/  @!P6 LDG.E R18, desc[UR16][R4.64+0x780] ;  /* 0x000780100412e981 */ /* 0x0002a2000c1e1900 */
[----:B------:R-:W-:Y:S01]  /*09d0*/  UMOV UR4, 0x400 ;  /* 0x0000040000047882 */ /* 0x000fe20000000000 */
[C---:B0-----:R-:W-:Y:S01]  /*09e0*/  IADD3 R20, PT, PT, R45.reuse, 0x20, RZ ;  /* 0x000000202d147810 */ /* 0x041fe20007ffe0ff */
[----:B-1----:R-:W-:Y:S01]  /*09f0*/  ULEA UR4, UR5, UR4, 0x18 ;  /* 0x0000000405047291 */ /* 0x002fe2000f8ec0ff */
[----:B------:R-:W-:-:S02]  /*0a00*/  LEA.HI.SX32 R44, R45, R45, 0x1b ;  /* 0x0000002d2d2c7211 */ /* 0x000fc400078fdaff */
[----:B------:R-:W-:-:S03]  /*0a10*/  LEA.HI.SX32 R20, R20, R45, 0x1b ;  /* 0x0000002d14147211 */ /* 0x000fc600078fdaff */
[----:B------:R-:W-:Y:S02]  /*0a20*/  LEA R44, R44, UR4, 0x2 ;  /* 0x000000042c2c7c11 */ /* 0x000fe4000f8e10ff */
[----:B------:R-:W-:Y:S02]  /*0a30*/  LEA R43, R20, UR4, 0x2 ;  /* 0x00000004142b7c11 */ /* 0x000fe4000f8e10ff */
[C---:B------:R-:W-:Y:S02]  /*0a40*/  IADD3 R4, PT, PT, R45.reuse, 0x40, RZ ;  /* 0x000000402d047810 */ /* 0x040fe40007ffe0ff */
[C---:B------:R-:W-:Y:S02]  /*0a50*/  IADD3 R20, PT, PT, R45.reuse, 0x60, RZ ;  /* 0x000000602d147810 */ /* 0x040fe40007ffe0ff */
[----:B------:R-:W-:Y:S02]  /*0a60*/  LEA.HI.SX32 R4, R4, R45, 0x1b ;  /* 0x0000002d04047211 */ /* 0x000fe400078fdaff */
[----:B------:R-:W-:-:S02]  /*0a70*/  IADD3 R22, PT, PT, R45, 0x80, RZ ;  /* 0x000000802d167810 */ /* 0x000fc40007ffe0ff */
[C---:B------:R-:W-:Y:S02]  /*0a80*/  IADD3 R24, PT, PT, R45.reuse, 0xa0, RZ ;  /* 0x000000a02d187810 */ /* 0x040fe40007ffe0ff */
[-C--:B------:R-:W-:Y:S02]  /*0a90*/  LEA.HI.SX32 R20, R20, R45.reuse, 0x1b ;  /* 0x0000002d14147211 */ /* 0x080fe400078fdaff */
[----:B------:R-:W-:Y:S02]  /*0aa0*/  LEA R42, R4, UR4, 0x2 ;  /* 0x00000004042a7c11 */ /* 0x000fe4000f8e10ff */
[-C--:B------:R-:W-:Y:S02]  /*0ab0*/  LEA.HI.SX32 R22, R22, R45.reuse, 0x1b ;  /* 0x0000002d16167211 */ /* 0x080fe400078fdaff */
[----:B------:R-:W-:Y:S02]  /*0ac0*/  IADD3 R4, PT, PT, R45, 0x100, RZ ;  /* 0x000001002d047810 */ /* 0x000fe40007ffe0ff */
[----:B------:R-:W-:-:S02]  /*0ad0*/  LEA.HI.SX32 R24, R24, R45, 0x1b ;  /* 0x0000002d18187211 */ /* 0x000fc400078fdaff */
[C---:B------:R-:W-:Y:S02]  /*0ae0*/  IADD3 R26, PT, PT, R45.reuse, 0xc0, RZ ;  /* 0x000000c02d1a7810 */ /* 0x040fe40007ffe0ff */
[----:B------:R-:W-:Y:S02]  /*0af0*/  LEA R41, R20, UR4, 0x2 ;  /* 0x0000000414297c11 */ /* 0x000fe4000f8e10ff */
[----:B------:R-:W-:Y:S02]  /*0b00*/  LEA R40, R22, UR4, 0x2 ;  /* 0x0000000416287c11 */ /* 0x000fe4000f8e10ff */
[----:B------:R-:W-:Y:S02]  /*0b10*/  LEA.HI.SX32 R4, R4, R45, 0x1b ;  /* 0x0000002d04047211 */ /* 0x000fe400078fdaff */
[----:B------:R-:W-:Y:S02]  /*0b20*/  LEA R39, R24, UR4, 0x2 ;  /* 0x0000000418277c11 */ /* 0x000fe4000f8e10ff */
[----:B------:R-:W-:-:S02]  /*0b30*/  IADD3 R20, PT, PT, R45, 0x120, RZ ;  /* 0x000001202d147810 */ /* 0x000fc40007ffe0ff */
[-C--:B------:R-:W-:Y:S02]  /*0b40*/  LEA.HI.SX32 R26, R26, R45.reuse, 0x1b ;  /* 0x0000002d1a1a7211 */ /* 0x080fe400078fdaff */
[C---:B------:R-:W-:Y:S02]  /*0b50*/  IADD3 R22, PT, PT, R45.reuse, 0x140, RZ ;  /* 0x000001402d167810 */ /* 0x040fe40007ffe0ff */
[C---:B------:R-:W-:Y:S02]  /*0b60*/  IADD3 R24, PT, PT, R45.reuse, 0x160, RZ ;  /* 0x000001602d187810 */ /* 0x040fe40007ffe0ff */
[----:B------:R-:W-:Y:S02]  /*0b70*/  LEA R36, R4, UR4, 0x2 ;  /* 0x0000000404247c11 */ /* 0x000fe4000f8e10ff */
[----:B------:R-:W-:Y:S02]  /*0b80*/  LEA.HI.SX32 R20, R20, R45, 0x1b ;  /* 0x0000002d14147211 */ /* 0x000fe400078fdaff */
[----:B------:R-:W-:-:S02]  /*0b90*/  IADD3 R4, PT, PT, R45, 0x1a0, RZ ;  /* 0x000001a02d047810 */ /* 0x000fc40007ffe0ff */
[----:B------:R-:W-:Y:S02]  /*0ba0*/  LEA R38, R26, UR4, 0x2 ;  /* 0x000000041a267c11 */ /* 0x000fe4000f8e10ff */
[-C--:B------:R-:W-:Y:S02]  /*0bb0*/  LEA.HI.SX32 R22, R22, R45.reuse, 0x1b ;  /* 0x0000002d16167211 */ /* 0x080fe400078fdaff */
[-C--:B------:R-:W-:Y:S02]  /*0bc0*/  LEA.HI.SX32 R24, R24, R45.reuse, 0x1b ;  /* 0x0000002d18187211 */ /* 0x080fe400078fdaff */
[----:B------:R-:W-:Y:S02]  /*0bd0*/  LEA R35, R20, UR4, 0x2 ;  /* 0x0000000414237c11 */ /* 0x000fe4000f8e10ff */
[----:B------:R-:W-:Y:S02]  /*0be0*/  LEA.HI.SX32 R4, R4, R45, 0x1b ;  /* 0x0000002d04047211 */ /* 0x000fe400078fdaff */
[----:B------:R-:W-:-:S02]  /*0bf0*/  LEA R34, R22, UR4, 0x2 ;  /* 0x0000000416227c11 */ /* 0x000fc4000f8e10ff */
[----:B------:R-:W-:Y:S02]  /*0c00*/  LEA R33, R24, UR4, 0x2 ;  /* 0x0000000418217c11 */ /* 0x000fe4000f8e10ff */
[----:B------:R-:W-:Y:S02]  /*0c10*/  LEA R31, R4, UR4, 0x2 ;  /* 0x00000004041f7c11 */ /* 0x000fe4000f8e10ff */
[----:B------:R-:W-:Y:S02]  /*0c20*/  P2R R84, PR, RZ, 0x1 ;  /* 0x00000001ff547803 */ /* 0x000fe40000000000 */
[-C--:B------:R-:W-:Y:S02]  /*0c30*/  ISETP.GE.AND P0, PT, R79, R46.reuse, PT ;  /* 0x0000002e4f00720c */ /* 0x080fe40003f06270 */
[----:B------:R-:W-:Y:S02]  /*0c40*/  P2R R82, PR, RZ, 0x2 ;  /* 0x00000002ff527803 */ /* 0x000fe40000000000 */
[----:B------:R-:W-:Y:S01]  /*0c50*/  ISETP.GE.AND P1, PT, R75, R46, PT ;  /* 0x0000002e4b00720c */ /* 0x000fe20003f26270 */
[----:B------:R-:W-:Y:S01]  /*0c60*/  HFMA2 R115, -RZ, RZ, 0, 0 ;  /* 0x00000000ff737431 */ /* 0x000fe200000001ff */
[----:B------:R-:W-:Y:S01]  /*0c70*/  MOV R4, RZ ;  /* 0x000000ff00047202 */ /* 0x000fe20000000f00 */
[----:B------:R-:W-:-:S02]  /*0c80*/  HFMA2 R117, -RZ, RZ, 0, 0 ;  /* 0x00000000ff757431 */ /* 0x000fc400000001ff */
[----:B------:R-:W-:Y:S02]  /*0c90*/  HFMA2 R119, -RZ, RZ, 0, 0 ;  /* 0x00000000ff777431 */ /* 0x000fe400000001ff */
[----:B------:R-:W-:Y:S02]  /*0ca0*/  HFMA2 R121, -RZ, RZ, 0, 0 ;  /* 0x00000000ff797431 */ /* 0x000fe400000001ff */
[----:B------:R-:W-:Y:S02]  /*0cb0*/  HFMA2 R123, -RZ, RZ, 0, 0 ;  /* 0x00000000ff7b7431 */ /* 0x000fe400000001ff */
[----:B------:R-:W-:Y:S01]  /*0cc0*/  HFMA2 R125, -RZ, RZ, 0, 0 ;  /* 0x00000000ff7d7431 */ /* 0x000fe200000001ff */
[----:B---3--:R-:W-:Y:S04]  /*0cd0*/  STS [R44], R7 ;  /* 0x000000072c007388 */ /* 0x008fe80000000800 */
[----:B----4-:R0:W-:Y:S02]  /*0ce0*/  STS [R43+0x80], R0 ;  /* 0x000080002b007388 */ /* 0x0101e40000000800 */
[----:B0-----:R-:W-:-:S04]  /*0cf0*/  IADD3 R0, PT, PT, R45, 0xe0, RZ ;  /* 0x000000e02d007810 */ /* 0x001fc80007ffe0ff */
[----:B------:R-:W-:-:S04]  /*0d00*/  LEA.HI.SX32 R0, R0, R45, 0x1b ;  /* 0x0000002d00007211 */ /* 0x000fc800078fdaff */
[----:B------:R-:W-:Y:S02]  /*0d10*/  LEA R37, R0, UR4, 0x2 ;  /* 0x0000000400257c11 */ /* 0x000fe4000f8e10ff */
[----:B------:R-:W-:Y:S01]  /*0d20*/  IADD3 R0, PT, PT, R45, 0x180, RZ ;  /* 0x000001802d007810 */ /* 0x000fe20007ffe0ff */
[----:B--2---:R-:W-:Y:S03]  /*0d30*/  STS [R42+0x100], R9 ;  /* 0x000100092a007388 */ /* 0x004fe60000000800 */
[----:B------:R-:W-:Y:S01]  /*0d40*/  LEA.HI.SX32 R0, R0, R45, 0x1b ;  /* 0x0000002d00007211 */ /* 0x000fe200078fdaff */
[----:B------:R0:W-:Y:S04]  /*0d50*/  STS [R41+0x180], R6 ;  /* 0x0001800629007388 */ /* 0x0001e80000000800 */
[----:B------:R-:W-:Y:S01]  /*0d60*/  STS [R40+0x200], R11 ;  /* 0x0002000b28007388 */ /* 0x000fe20000000800 */
[----:B------:R-:W-:-:S03]  /*0d70*/  LEA R32, R0, UR4, 0x2 ;  /* 0x0000000400207c11 */ /* 0x000fc6000f8e10ff */
[----:B------:R1:W-:Y:S01]  /*0d80*/  STS [R39+0x280], R8 ;  /* 0x0002800827007388 */ /* 0x0003e20000000800 */
[C---:B0-----:R-:W-:Y:S02]  /*0d90*/  IADD3 R6, PT, PT, R45.reuse, 0x1c0, RZ ;  /* 0x000001c02d067810 */ /* 0x041fe40007ffe0ff */
[C---:B------:R-:W-:Y:S01]  /*0da0*/  SHF.L.U32 R0, R45.reuse, 0x4, RZ ;  /* 0x000000042d007819 */ /* 0x040fe200000006ff */
[----:B------:R-:W-:Y:S01]  /*0db0*/  STS [R38+0x300], R13 ;  /* 0x0003000d26007388 */ /* 0x000fe20000000800 */
[-C--:B------:R-:W-:Y:S02]  /*0dc0*/  LEA.HI.SX32 R6, R6, R45.reuse, 0x1b ;  /* 0x0000002d06067211 */ /* 0x080fe400078fdaff */
[----:B-1----:R-:W-:Y:S01]  /*0dd0*/  IADD3 R8, PT, PT, R45, 0x1e0, RZ ;  /* 0x000001e02d087810 */ /* 0x002fe20007ffe0ff */
[----:B------:R0:W-:Y:S01]  /*0de0*/  STS [R37+0x380], R10 ;  /* 0x0003800a25007388 */ /* 0x0001e20000000800 */
[----:B------:R-:W-:Y:S02]  /*0df0*/  LEA.HI.SX32 R28, R0, R0, 0x1b ;  /* 0x00000000001c7211 */ /* 0x000fe400078fdaff */
[----:B------:R-:W-:Y:S01]  /*0e00*/  LEA.HI.SX32 R8, R8, R45, 0x1b ;  /* 0x0000002d08087211 */ /* 0x000fe200078fdaff */
[----:B------:R-:W-:Y:S01]  /*0e10*/  STS [R36+0x400], R15 ;  /* 0x0004000f24007388 */ /* 0x000fe20000000800 */
[----:B------:R-:W-:-:S02]  /*0e20*/  LEA R30, R6, UR4, 0x2 ;  /* 0x00000004061e7c11 */ /* 0x000fc4000f8e10ff */
[----:B------:R-:W-:Y:S01]  /*0e30*/  LEA R29, R8, UR4, 0x2 ;  /* 0x00000004081d7c11 */ /* 0x000fe2000f8e10ff */
[----:B------:R1:W-:Y:S01]  /*0e40*/  STS [R35+0x480], R12 ;  /* 0x0004800c23007388 */ /* 0x0003e20000000800 */
[----:B------:R-:W-:-:S03]  /*0e50*/  LEA R28, R28, UR4, 0x2 ;  /* 0x000000041c1c7c11 */ /* 0x000fc6000f8e10ff */
[----:B------:R-:W-:Y:S04]  /*0e60*/  STS [R34+0x500], R17 ;  /* 0x0005001122007388 */ /* 0x000fe80000000800 */
[----:B------:R2:W-:Y:S04]  /*0e70*/  STS [R33+0x580], R14 ;  /* 0x0005800e21007388 */ /* 0x0005e80000000800 */
[----:B------:R-:W-:Y:S04]  /*0e80*/  STS [R32+0x600], R19 ;  /* 0x0006001320007388 */ /* 0x000fe80000000800 */
        /* <DEDUP_REMOVED lines=21> */
[----:B------:R-:W-:-:S05]  /*0fe0*/  MOV R0, RZ ;  /* 0x000000ff00007202 */ /* 0x000fca0000000f00 */
[----:B------:R-:W4:Y:S01]  /*0ff0*/  @!P0 LDG.E R111, desc[UR16][R2.64] ;  /* 0x00000010026f8981 */ /* 0x000f22000c1e1900 */
[----:B------:R-:W-:-:S03]  /*1000*/  ISETP.GE.AND P0, PT, R73, R46, PT ;  /* 0x0000002e4900720c */ /* 0x000fc60003f06270 */
[----:B------:R-:W4:Y:S01]  /*1010*/  @!P1 LDG.E R0, desc[UR16][R2.64+0x80] ;  /* 0x0000801002009981 */ /* 0x000f22000c1e1900 */
[-C--:B------:R-:W-:Y:S02]  /*1020*/  ISETP.GE.AND P1, PT, R71, R46.reuse, PT ;  /* 0x0000002e4700720c */ /* 0x080fe40003f26270 */
[----:B------:R-:W-:Y:S01]  /*1030*/  MOV R6, RZ ;  /* 0x000000ff00067202 */ /* 0x000fe20000000f00 */
[----:B------:R-:W4:Y:S01]  /*1040*/  @!P3 LDG.E R123, desc[UR16][R2.64+0x600] ;  /* 0x00060010027bb981 */ /* 0x000f22000c1e1900 */
[----:B------:R-:W-:Y:S02]  /*1050*/  MOV R8, RZ ;  /* 0x000000ff00087202 */ /* 0x000fe40000000f00 */
[----:B0-----:R-:W-:Y:S01]  /*1060*/  MOV R10, RZ ;  /* 0x000000ff000a7202 */ /* 0x001fe20000000f00 */
[----:B------:R-:W4:Y:S04]  /*1070*/  @!P5 LDG.E R125, desc[UR16][R2.64+0x700] ;  /* 0x00070010027dd981 */ /* 0x000f28000c1e1900 */
[----:B------:R-:W4:Y:S01]  /*1080*/  @!P0 LDG.E R113, desc[UR16][R2.64+0x100] ;  /* 0x0001001002718981 */ /* 0x000f22000c1e1900 */
[----:B------:R-:W-:-:S03]  /*1090*/  ISETP.GE.AND P0, PT, R69, R46, PT ;  /* 0x0000002e4500720c */ /* 0x000fc60003f06270 */
[----:B------:R-:W4:Y:S01]  /*10a0*/  @!P1 LDG.E R4, desc[UR16][R2.64+0x180] ;  /* 0x0001801002049981 */ /* 0x000f22000c1e1900 */
[----:B------:R-:W-:-:S09]  /*10b0*/  ISETP.GE.AND P1, PT, R67, R46, PT ;  /* 0x0000002e4300720c */ /* 0x000fd20003f26270 */
[----:B------:R-:W4:Y:S01]  /*10c0*/  @!P0 LDG.E R115, desc[UR16][R2.64+0x200] ;  /* 0x0002001002738981 */ /* 0x000f22000c1e1900 */
[----:B------:R-:W-:-:S03]  /*10d0*/  ISETP.GE.AND P0, PT, R65, R46, PT ;  /* 0x0000002e4100720c */ /* 0x000fc60003f06270 */
[----:B------:R-:W4:Y:S01]  /*10e0*/  @!P1 LDG.E R6, desc[UR16][R2.64+0x280] ;  /* 0x0002801002069981 */ /* 0x000f22000c1e1900 */
[----:B------:R-:W-:-:S09]  /*10f0*/  ISETP.GE.AND P1, PT, R63, R46, PT ;  /* 0x0000002e3f00720c */ /* 0x000fd20003f26270 */
[----:B------:R-:W4:Y:S01]  /*1100*/  @!P0 LDG.E R117, desc[UR16][R2.64+0x300] ;  /* 0x0003001002758981 */ /* 0x000f22000c1e1900 */
[----:B------:R-:W-:-:S03]  /*1110*/  ISETP.GE.AND P0, PT, R61, R46, PT ;  /* 0x0000002e3d00720c */ /* 0x000fc60003f06270 */
[----:B------:R-:W4:Y:S01]  /*1120*/  @!P1 LDG.E R8, desc[UR16][R2.64+0x380] ;  /* 0x0003801002089981 */ /* 0x000f22000c1e1900 */
[----:B------:R-:W-:-:S09]  /*1130*/  ISETP.NE.AND P1, PT, R82, RZ, PT ;  /* 0x000000ff5200720c */ /* 0x000fd20003f25270 */
[----:B------:R-:W4:Y:S01]  /*1140*/  @!P0 LDG.E R119, desc[UR16][R2.64+0x400] ;  /* 0x0004001002778981 */ /* 0x000f22000c1e1900 */
[----:B------:R-:W-:Y:S02]  /*1150*/  ISETP.NE.AND P0, PT, R84, RZ, PT ;  /* 0x000000ff5400720c */ /* 0x000fe40003f05270 */
[----:B-1----:R-:W-:Y:S01]  /*1160*/  MOV R12, RZ ;  /* 0x000000ff000c7202 */ /* 0x002fe20000000f00 */
[----:B------:R-:W4:Y:S01]  /*1170*/  @!P1 LDG.E R121, desc[UR16][R2.64+0x500] ;  /* 0x0005001002799981 */ /* 0x000f22000c1e1900 */
[----:B--2---:R-:W-:Y:S02]  /*1180*/  MOV R14, RZ ;  /* 0x000000ff000e7202 */ /* 0x004fe40000000f00 */
[----:B---3--:R-:W-:Y:S02]  /*1190*/  MOV R16, RZ ;  /* 0x000000ff00107202 */ /* 0x008fe40000000f00 */
[----:B------:R-:W2:Y:S04]  /*11a0*/  @!P2 LDG.E R12, desc[UR16][R2.64+0x580] ;  /* 0x00058010020ca981 */ /* 0x000ea8000c1e1900 */
[----:B------:R-:W3:Y:S04]  /*11b0*/  @!P4 LDG.E R14, desc[UR16][R2.64+0x680] ;  /* 0x00068010020ec981 */ /* 0x000ee8000c1e1900 */
[----:B------:R-:W2:Y:S04]  /*11c0*/  @!P0 LDG.E R10, desc[UR16][R2.64+0x480] ;  /* 0x00048010020a8981 */ /* 0x000ea8000c1e1900 */
[----:B------:R-:W3:Y:S01]  /*11d0*/  @!P6 LDG.E R16, desc[UR16][R2.64+0x780] ;  /* 0x000780100210e981 */ /* 0x000ee2000c1e1900 */
[----:B------:R-:W-:Y:S03]  /*11e0*/  BSSY.RECONVERGENT B0, `(.L_x_1312) ;  /* 0x0000050000007945 */ /* 0x000fe60003800200 */
[----:B----4-:R-:W-:Y:S04]  /*11f0*/  STS [R44], R111 ;  /* 0x0000006f2c007388 */ /* 0x010fe80000000800 */
        /* <DEDUP_REMOVED lines=12> */
[----:B---3--:R-:W-:Y:S04]  /*12c0*/  STS [R31+0x680], R14 ;  /* 0x0006800e1f007388 */ /* 0x008fe80000000800 */
        /* <DEDUP_REMOVED lines=8> */
[----:B------:R-:W4:Y:S04]  /*1350*/  LDS R131, [R28+0x14] ;  /* 0x000014001c837984 */ /* 0x000f280000000800 */
[----:B------:R-:W4:Y:S04]  /*1360*/  LDS R123, [R28+0x18] ;  /* 0x000018001c7b7984 */ /* 0x000f280000000800 */
[----:B------:R0:W1:Y:S04]  /*1370*/  LDS R133, [R28+0x1c] ;  /* 0x00001c001c857984 */ /* 0x0000680000000800 */
[----:B------:R0:W2:Y:S04]  /*1380*/  LDS R125, [R28+0x20] ;  /* 0x000020001c7d7984 */ /* 0x0000a80000000800 */
[----:B------:R0:W4:Y:S04]  /*1390*/  LDS R135, [R28+0x24] ;  /* 0x000024001c877984 */ /* 0x0001280000000800 */
[----:B------:R0:W4:Y:S04]  /*13a0*/  LDS R137, [R28+0x28] ;  /* 0x000028001c897984 */ /* 0x0001280000000800 */
[----:B------:R0:W4:Y:S04]  /*13b0*/  LDS R139, [R28+0x2c] ;  /* 0x00002c001c8b7984 */ /* 0x0001280000000800 */
[----:B------:R0:W4:Y:S04]  /*13c0*/  LDS R115, [R28+0x30] ;  /* 0x000030001c737984 */ /* 0x0001280000000800 */
[----:B------:R0:W4:Y:S04]  /*13d0*/  LDS R113, [R28+0x34] ;  /* 0x000034001c717984 */ /* 0x0001280000000800 */
[----:B------:R1:W4:Y:S04]  /*13e0*/  LDS R111, [R28+0x38] ;  /* 0x000038001c6f7984 */ /* 0x0003280000000800 */
[----:B------:R1:W4:Y:S01]  /*13f0*/  LDS R3, [R28+0x3c] ;  /* 0x00003c001c037984 */ /* 0x0003220000000800 */
[----:B0----5:R-:W-:-:S05]  /*1400*/  FADD.FTZ R106, R117, R76 ;  /* 0x0000004c756a7221 */ /* 0x021fca0000010000 */
[----:B------:R-:W-:-:S04]  /*1410*/  FSETP.GTU.FTZ.AND P0, PT, R106, 20, PT ;  /* 0x41a000006a00780b */ /* 0x000fc80003f1c000 */
[----:B------:R-:W-:Y:S01]  /*1420*/  ISETP.EQ.OR P0, PT, RZ, UR7, P0 ;  /* 0x00000007ff007c0c */ /* 0x000fe20008702670 */
[--C-:B-1----:R-:W-:Y:S01]  /*1430*/  FADD.FTZ R104, R127, R76.reuse ;  /* 0x0000004c7f687221 */ /* 0x102fe20000010000 */
[--C-:B--2---:R-:W-:Y:S01]  /*1440*/  FADD.FTZ R102, R119, R76.reuse ;  /* 0x0000004c77667221 */ /* 0x104fe20000010000 */
[--C-:B---3--:R-:W-:Y:S01]  /*1450*/  FADD.FTZ R100, R129, R76.reuse ;  /* 0x0000004c81647221 */ /* 0x108fe20000010000 */
[--C-:B----4-:R-:W-:Y:S01]  /*1460*/  FADD.FTZ R98, R121, R76.reuse ;  /* 0x0000004c79627221 */ /* 0x110fe20000010000 */
[--C-:B------:R-:W-:Y:S01]  /*1470*/  FADD.FTZ R96, R131, R76.reuse ;  /* 0x0000004c83607221 */ /* 0x100fe20000010000 */
[----:B------:R-:W-:Y:S01]  /*1480*/  FSETP.GTU.FTZ.AND P1, PT, R104, 20, PT ;  /* 0x41a000006800780b */ /* 0x000fe20003f3c000 */
[----:B------:R-:W-:Y:S01]  /*1490*/  FADD.FTZ R94, R123, R76 ;  /* 0x0000004c7b5e7221 */ /* 0x000fe20000010000 */
        /* <DEDUP_REMOVED lines=36> */
.L_x_1313:
[----:B------:R-:W-:Y:S05]  /*16e0*/  BSYNC.RECONVERGENT B0 ;  /* 0x0000000000007941 */ /* 0x000fea0003800200 */
.L_x_1312:
        /* <DEDUP_REMOVED lines=34> */
.L_x_1315:
[----:B------:R-:W-:Y:S05]  /*1910*/  BSYNC.RECONVERGENT B0 ;  /* 0x0000000000007941 */ /* 0x000fea0003800200 */
.L_x_1314:
        /* <DEDUP_REMOVED lines=36> */
.L_x_1317:
[----:B------:R-:W-:Y:S05]  /*1b60*/  BSYNC.RECONVERGENT B0 ;  /* 0x0000000000007941 */ /* 0x000fea0003800200 */
.L_x_1316:
        /* <DEDUP_REMOVED lines=34> */
.L_x_1319:
[----:B------:R-:W-:Y:S05]  /*1d90*/  BSYNC.RECONVERGENT B0 ;  /* 0x0000000000007941 */ /* 0x000fea0003800200 */
.L_x_1318:
        /* <DEDUP_REMOVED lines=36> */
.L_x_1321:
[----:B------:R-:W-:Y:S05]  /*1fe0*/  BSYNC.RECONVERGENT B0 ;  /* 0x0000000000007941 */ /* 0x000fea0003800200 */
.L_x_1320:
        /* <DEDUP_REMOVED lines=34> */
.L_x_1323:
[----:B------:R-:W-:Y:S05]  /*2210*/  BSYNC.RECONVERGENT B0 ;  /* 0x0000000000007941 */ /* 0x000fea0003800200 */
.L_x_1322:
        /* <DEDUP_REMOVED lines=36> */
.L_x_1325:
[----:B------:R-:W-:Y:S05]  /*2460*/  BSYNC.RECONVERGENT B0 ;  /* 0x0000000000007941 */ /* 0x000fea0003800200 */
.L_x_1324:
        /* <DEDUP_REMOVED lines=34> */
.L_x_1327:
[----:B------:R-:W-:Y:S05]  /*2690*/  BSYNC.RECONVERGENT B0 ;  /* 0x0000000000007941 */ /* 0x000fea0003800200 */
.L_x_1326:
        /* <DEDUP_REMOVED lines=36> */
.L_x_1329:
[----:B------:R-:W-:Y:S05]  /*28e0*/  BSYNC.RECONVERGENT B0 ;  /* 0x0000000000007941 */ /* 0x000fea0003800200 */
.L_x_1328:
        /* <DEDUP_REMOVED lines=34> */
.L_x_1331:
[----:B------:R-:W-:Y:S05]  /*2b10*/  BSYNC.RECONVERGENT B0 ;  /* 0x0000000000007941 */ /* 0x000fea0003800200 */
.L_x_1330:
        /* <DEDUP_REMOVED lines=39> */
.L_x_1333:
[----:B------:R-:W-:Y:S05]  /*2d90*/  BSYNC.RECONVERGENT B0 ;  /* 0x0000000000007941 */ /* 0x000fea0003800200 */
.L_x_1332:
        /* <DEDUP_REMOVED lines=32> */
.L_x_1335:
[----:B------:R-:W-:Y:S05]  /*2fa0*/  BSYNC.RECONVERGENT B0 ;  /* 0x0000000000007941 */ /* 0x000fea0003800200 */
.L_x_1334:
        /* <DEDUP_REMOVED lines=32> */
.L_x_1337:
[----:B------:R-:W-:Y:S05]  /*31b0*/  BSYNC.RECONVERGENT B0 ;  /* 0x0000000000007941 */ /* 0x000fea0003800200 */
.L_x_1336:
        /* <DEDUP_REMOVED lines=32> */
.L_x_1339:
[----:B------:R-:W-:Y:S05]  /*33c0*/  BSYNC.RECONVERGENT B0 ;  /* 0x0000000000007941 */ /* 0x000fea0003800200 */
.L_x_1338:
        /* <DEDUP_REMOVED lines=32> */
.L_x_1341:
[----:B------:R-:W-:Y:S05]  /*35d0*/  BSYNC.RECONVERGENT B0 ;  /* 0x0000000000007941 */ /* 0x000fea0003800200 */
.L_x_1340:
        /* <DEDUP_REMOVED lines=32> */
.L_x_1343:
[----:B------:R-:W-:Y:S05]  /*37e0*/  BSYNC.RECONVERGENT B0 ;  /* 0x0000000000007941 */ /* 0x000fea0003800200 */
.L_x_1342:
[----:B------:R-:W-:Y:S01]  /*37f0*/  ISETP.GE.AND P0, PT, R145, 0x1, PT ;  /* 0x000000019100780c */ /* 0x000fe20003f06270 */
[----:B------:R-:W-:Y:S01]  /*3800*/  BAR.SYNC.DEFER_BLOCKING 0x0 ;  /* 0x0000000000007b1d */ /* 0x000fe20000010000 */
        /* <DEDUP_REMOVED lines=16> */
[----:B------:R-:W-:Y:S06]  /*3910*/  @!P0 BRA `(.L_x_1344) ;  /* 0x0000002800908947 */ /* 0x000fec0003800000 */
[----:B------:R-:W-:Y:S01]  /*3920*/  FMUL.FTZ R120, R21, R100 ;  /* 0x0000006415787220 */ /* 0x000fe20000410000 */
[----:B------:R-:W-:Y:S01]  /*3930*/  FMUL.FTZ R122, R19, R98 ;  /* 0x00000062137a7220 */ /* 0x000fe20000410000 */
[----:B------:R-:W-:Y:S01]  /*3940*/  FMUL.FTZ R124, R17, R96 ;  /* 0x00000060117c7220 */ /* 0x000fe20000410000 */
[----:B------:R-:W0:Y:S01]  /*3950*/  LDC.64 R18, c[0x0][0x3c0] ;  /* 0x0000f000ff127b82 */ /* 0x000e220000000a00 */
[----:B------:R-:W-:Y:S01]  /*3960*/  VIMNMX R150, PT, PT, R145, 0x1, !PT ;  /* 0x0000000191967848 */ /* 0x000fe20007fe0100 */
[----:B------:R-:W-:Y:S01]  /*3970*/  FMUL.FTZ R118, R147, R102 ;  /* 0x0000006693767220 */ /* 0x000fe20000410000 */
[----:B------:R-:W-:Y:S01]  /*3980*/  FMUL.FTZ R114, R151, R106 ;  /* 0x0000006a97727220 */ /* 0x000fe20000410000 */
[----:B------:R-:W-:Y:S01]  /*3990*/  FMUL.FTZ R116, R149, R104 ;  /* 0x0000006895747220 */ /* 0x000fe20000410000 */
[----:B------:R-:W-:Y:S01]  /*39a0*/  FMUL.FTZ R126, R143, R94 ;  /* 0x0000005e8f7e7220 */ /* 0x000fe20000410000 */
[----:B------:R-:W-:Y:S02]  /*39b0*/  IMAD R147, R58, R145, RZ ;  /* 0x000000913a937224 */ /* 0x000fe400078e02ff */
[----:B------:R-:W-:Y:S01]  /*39c0*/  FMUL.FTZ R128, R27, R92 ;  /* 0x0000005c1b807220 */ /* 0x000fe20000410000 */
[----:B------:R-:W1:Y:S01]  /*39d0*/  LDC.64 R16, c[0x0][0x3e0] ;  /* 0x0000f800ff107b82 */ /* 0x000e620000000a00 */
[----:B------:R-:W-:Y:S01]  /*39e0*/  FMUL.FTZ R130, R25, R90 ;  /* 0x0000005a19827220 */ /* 0x000fe20000410000 */
[----:B------:R-:W-:Y:S01]  /*39f0*/  FMUL.FTZ R132, R23, R88 ;  /* 0x0000005817847220 */ /* 0x000fe20000410000 */
[----:B------:R-:W-:Y:S01]  /*3a00*/  FMUL.FTZ R134, R15, R86 ;  /* 0x000000560f867220 */ /* 0x000fe20000410000 */
[----:B------:R-:W-:Y:S01]  /*3a10*/  FMUL.FTZ R136, R13, R84 ;  /* 0x000000540d887220 */ /* 0x000fe20000410000 */
[----:B------:R-:W-:Y:S01]  /*3a20*/  FMUL.FTZ R138, R11, R82 ;  /* 0x000000520b8a7220 */ /* 0x000fe20000410000 */
[----:B------:R-:W-:Y:S01]  /*3a30*/  FMUL.FTZ R140, R9, R108 ;  /* 0x0000006c098c7220 */ /* 0x000fe20000410000 */
[----:B------:R-:W-:Y:S01]  /*3a40*/  FMUL.FTZ R142, R7, R110 ;  /* 0x0000006e078e7220 */ /* 0x000fe20000410000 */
[----:B------:R-:W2:Y:S01]  /*3a50*/  LDC.64 R20, c[0x0][0x3a8] ;  /* 0x0000ea00ff147b82 */ /* 0x000ea20000000a00 */
[----:B------:R-:W-:Y:S01]  /*3a60*/  FMUL.FTZ R143, R5, R112 ;  /* 0x00000070058f7220 */ /* 0x000fe20000410000 */
[----:B------:R-:W-:Y:S01]  /*3a70*/  MOV R145, R68 ;  /* 0x0000004400917202 */ /* 0x000fe20000000f00 */
[----:B------:R-:W-:Y:S01]  /*3a80*/  UIADD3 UR5, UPT, UPT, UR4, 0x890, URZ ;  /* 0x0000089004057890 */ /* 0x000fe2000fffe0ff */
[----:B------:R-:W-:-:S02]  /*3a90*/  MOV R144, R62 ;  /* 0x0000003e00907202 */ /* 0x000fc40000000f00 */
[----:B------:R-:W-:Y:S02]  /*3aa0*/  MOV R149, R70 ;  /* 0x0000004600957202 */ /* 0x000fe40000000f00 */
[----:B------:R-:W3:Y:S01]  /*3ab0*/  LDC.64 R2, c[0x0][0x480] ;  /* 0x00012000ff027b82 */ /* 0x000ee20000000a00 */
[----:B------:R-:W-:Y:S02]  /*3ac0*/  MOV R146, R64 ;  /* 0x0000004000927202 */ /* 0x000fe40000000f00 */
[----:B------:R-:W-:Y:S02]  /*3ad0*/  MOV R151, R72 ;  /* 0x0000004800977202 */ /* 0x000fe40000000f00 */
[----:B------:R-:W-:Y:S02]  /*3ae0*/  MOV R148, R66 ;  /* 0x0000004200947202 */ /* 0x000fe40000000f00 */
[----:B------:R-:W-:Y:S02]  /*3af0*/  IADD3 R150, PT, PT, -R150, RZ, RZ ;  /* 0x000000ff96967210 */ /* 0x000fe40007ffe1ff */
[----:B-1----:R-:W-:-:S02]  /*3b00*/  SHF.L.U64.HI R17, R16, 0x3, R17 ;  /* 0x0000000310117819 */ /* 0x002fc40000010211 */
[----:B0-----:R-:W-:Y:S02]  /*3b10*/  SHF.L.U64.HI R19, R18, 0x3, R19 ;  /* 0x0000000312137819 */ /* 0x001fe40000010213 */
[----:B--2---:R-:W-:-:S07]  /*3b20*/  SHF.L.U64.HI R21, R20, 0x3, R21 ;  /* 0x0000000314157819 */ /* 0x004fce0000010215 */
.L_x_1347:
[----:B------:R-:W-:Y:S02]  /*3b30*/  MOV R4, R145 ;  /* 0x0000009100047202 */ /* 0x000fe40000000f00 */
[----:B------:R-:W-:-:S06]  /*3b40*/  MOV R5, R144 ;  /* 0x0000009000057202 */ /* 0x000fcc0000000f00 */
[----:B------:R-:W2:Y:S01]  /*3b50*/  LDG.E.64 R4, desc[UR16][R4.64] ;  /* 0x0000001004047981 */ /* 0x000ea2000c1e1b00 */
[-C--:B------:R-:W-:Y:S02]  /*3b60*/  ISETP.GE.U32.AND P0, PT, R107, R46.reuse, PT ;  /* 0x0000002e6b00720c */ /* 0x080fe40003f06070 */
[-C--:B------:R-:W-:Y:S02]  /*3b70*/  ISETP.GE.U32.AND P2, PT, R109, R46.reuse, PT ;  /* 0x0000002e6d00720c */ /* 0x080fe40003f46070 */
[----:B------:R-:W-:Y:S01]  /*3b80*/  ISETP.GE.U32.AND P1, PT, R105, R46, PT ;  /* 0x0000002e6900720c */ /* 0x000fe20003f26070 */
[C---:B--2---:R-:W-:Y:S01]  /*3b90*/  FMUL.FTZ R6, R5.reuse, R104 ;  /* 0x0000006805067220 */ /* 0x044fe20000410000 */
[C---:B------:R-:W-:Y:S01]  /*3ba0*/  FMUL.FTZ R0, R5.reuse, R106 ;  /* 0x0000006a05007220 */ /* 0x040fe20000410000 */
[----:B------:R-:W-:Y:S01]  /*3bb0*/  FMUL.FTZ R7, R4, 1.4426950216293334961 ;  /* 0x3fb8aa3b04077820 */ /* 0x000fe20000410000 */
[C---:B------:R-:W-:Y:S01]  /*3bc0*/  FMUL.FTZ R154, R5.reuse, R88 ;  /* 0x00000058059a7220 */ /* 0x040fe20000410000 */
[----:B------:R-:W-:Y:S01]  /*3bd0*/  FMUL.RZ R10, R6, 0.15915493667125701904 ;  /* 0x3e22f983060a7820 */ /* 0x000fe2000040c000 */
[----:B------:R-:W-:Y:S01]  /*3be0*/  FMUL.FTZ R6, R5, R102 ;  /* 0x0000006605067220 */ /* 0x000fe20000410000 */
[----:B------:R-:W-:Y:S01]  /*3bf0*/  FMUL.RZ R8, R0, 0.15915493667125701904 ;  /* 0x3e22f98300087820 */ /* 0x000fe2000040c000 */
[C---:B------:R-:W-:Y:S01]  /*3c00*/  FMUL.FTZ R4, R7.reuse, R104 ;  /* 0x0000006807047220 */ /* 0x040fe20000410000 */
[----:B------:R-:W-:Y:S01]  /*3c10*/  MUFU.SIN R13, R10 ;  /* 0x0000000a000d7308 */ /* 0x000fe20000000400 */
[----:B------:R-:W-:Y:S01]  /*3c20*/  FMUL.RZ R12, R6, 0.15915493667125701904 ;  /* 0x3e22f983060c7820 */ /* 0x000fe2000040c000 */
[C---:B------:R-:W-:Y:S01]  /*3c30*/  FMUL.FTZ R0, R7.reuse, R106 ;  /* 0x0000006a07007220 */ /* 0x040fe20000410000 */
[----:B------:R-:W-:Y:S01]  /*3c40*/  FMUL.RZ R159, R154, 0.15915493667125701904 ;  /* 0x3e22f9839a9f7820 */ /* 0x000fe2000040c000 */
[C---:B------:R-:W-:Y:S01]  /*3c50*/  FMUL.FTZ R6, R7.reuse, R102 ;  /* 0x0000006607067220 */ /* 0x040fe20000410000 */
[----:B------:R-:W-:Y:S01]  /*3c60*/  FMUL.FTZ R154, R7, R88 ;  /* 0x00000058079a7220 */ /* 0x000fe20000410000 */
[----:B------:R-:W-:-:S02]  /*3c70*/  FMUL.FTZ R172, R5, R110 ;  /* 0x0000006e05ac7220 */ /* 0x000fc40000410000 */
[----:B------:R-:W-:Y:S08]  /*3c80*/  MUFU.SIN R9, R8 ;  /* 0x0000000800097308 */ /* 0x000ff00000000400 */
[----:B------:R0:W-:Y:S08]  /*3c90*/  MUFU.COS R11, R8 ;  /* 0x00000008000b7308 */ /* 0x0001f00000000000 */
[----:B------:R-:W-:Y:S01]  /*3ca0*/  MUFU.SIN R23, R12 ;  /* 0x0000000c00177308 */ /* 0x000fe20000000400 */
[----:B0-----:R-:W-:-:S04]  /*3cb0*/  FMUL.FTZ R8, R5, R100 ;  /* 0x0000006405087220 */ /* 0x001fc80000410000 */
[----:B------:R-:W-:Y:S01]  /*3cc0*/  FMUL.RZ R14, R8, 0.15915493667125701904 ;  /* 0x3e22f983080e7820 */ /* 0x000fe2000040c000 */
[----:B------:R-:W-:Y:S02]  /*3cd0*/  FMUL.FTZ R8, R7, R100 ;  /* 0x0000006407087220 */ /* 0x000fe40000410000 */
[----:B------:R0:W-:Y:S08]  /*3ce0*/  MUFU.COS R25, R12 ;  /* 0x0000000c00197308 */ /* 0x0001f00000000000 */
[----:B------:R1:W-:Y:S01]  /*3cf0*/  MUFU.COS R15, R10 ;  /* 0x0000000a000f7308 */ /* 0x0003e20000000000 */
[----:B0-----:R-:W-:-:S04]  /*3d00*/  FMUL.FTZ R12, R5, R96 ;  /* 0x00000060050c7220 */ /* 0x001fc80000410000 */
[----:B------:R-:W-:Y:S01]  /*3d10*/  FMUL.RZ R24, R12, 0.15915493667125701904 ;  /* 0x3e22f9830c187820 */ /* 0x000fe2000040c000 */
[----:B------:R-:W-:Y:S02]  /*3d20*/  FMUL.FTZ R12, R7, R96 ;  /* 0x00000060070c7220 */ /* 0x000fe40000410000 */
[----:B------:R-:W-:Y:S01]  /*3d30*/  MUFU.SIN R27, R14 ;  /* 0x0000000e001b7308 */ /* 0x000fe20000000400 */
[----:B-1----:R-:W-:-:S04]  /*3d40*/  FMUL.FTZ R10, R5, R98 ;  /* 0x00000062050a7220 */ /* 0x002fc80000410000 */
[----:B------:R-:W-:Y:S01]  /*3d50*/  FMUL.RZ R22, R10, 0.15915493667125701904 ;  /* 0x3e22f9830a167820 */ /* 0x000fe2000040c000 */
[----:B------:R-:W-:Y:S02]  /*3d60*/  FMUL.FTZ R10, R7, R98 ;  /* 0x00000062070a7220 */ /* 0x000fe40000410000 */
[----:B------:R0:W-:Y:S08]  /*3d70*/  MUFU.COS R153, R14 ;  /* 0x0000000e00997308 */ /* 0x0001f00000000000 */
[----:B------:R-:W-:Y:S01]  /*3d80*/  MUFU.SIN R165, R24 ;  /* 0x0000001800a57308 */ /* 0x000fe20000000400 */
[----:B0-----:R-:W-:-:S04]  /*3d90*/  FMUL.FTZ R14, R5, R94 ;  /* 0x0000005e050e7220 */ /* 0x001fc80000410000 */
        /* <DEDUP_REMOVED lines=12> */
[----:B------:R-:W-:Y:S08]  /*3e60*/  MUFU.COS R171, R152 ;  /* 0x0000009800ab7308 */ /* 0x000ff00000000000 */
[----:B------:R-:W0:Y:S08]  /*3e70*/  MUFU.EX2 R4, R4 ;  /* 0x0000000400047308 */ /* 0x000e300000000800 */
[----:B------:R1:W-:Y:S08]  /*3e80*/  MUFU.EX2 R152, R24 ;  /* 0x0000001800987308 */ /* 0x0003f00000000800 */
[----:B------:R-:W2:Y:S01]  /*3e90*/  MUFU.EX2 R8, R8 ;  /* 0x0000000800087308 */ /* 0x000ea20000000800 */
[C---:B-1----:R-:W-:Y:S01]  /*3ea0*/  FMUL.FTZ R24, R5.reuse, R84 ;  /* 0x0000005405187220 */ /* 0x042fe20000410000 */
[C---:B0-----:R-:W-:Y:S01]  /*3eb0*/  FMUL.FTZ R13, R4.reuse, R13 ;  /* 0x0000000d040d7220 */ /* 0x041fe20000410000 */
[----:B------:R-:W-:Y:S01]  /*3ec0*/  FMUL.FTZ R15, R4, R15 ;  /* 0x0000000f040f7220 */ /* 0x000fe20000410000 */
[----:B------:R-:W-:Y:S01]  /*3ed0*/  FMUL.FTZ R4, R5, R108 ;  /* 0x0000006c05047220 */ /* 0x000fe20000410000 */
[----:B------:R-:W-:Y:S01]  /*3ee0*/  FMUL.RZ R161, R24, 0.15915493667125701904 ;  /* 0x3e22f98318a17820 */ /* 0x000fe2000040c000 */
[----:B------:R-:W-:-:S02]  /*3ef0*/  FMUL.FTZ R24, R7, R84 ;  /* 0x0000005407187220 */ /* 0x000fc40000410000 */
[----:B------:R-:W0:Y:S08]  /*3f00*/  MUFU.EX2 R0, R0 ;  /* 0x0000000000007308 */ /* 0x000e300000000800 */
[----:B------:R-:W1:Y:S01]  /*3f10*/  MUFU.EX2 R14, R14 ;  /* 0x0000000e000e7308 */ /* 0x000e620000000800 */
[----:B--2---:R-:W-:-:S07]  /*3f20*/  FMUL.FTZ R27, R8, R27 ;  /* 0x0000001b081b7220 */ /* 0x004fce0000410000 */
[----:B------:R2:W-:Y:S01]  /*3f30*/  MUFU.EX2 R26, R22 ;  /* 0x00000016001a7308 */ /* 0x0005e20000000800 */
[C---:B0-----:R-:W-:Y:S01]  /*3f40*/  FMUL.FTZ R162, R0.reuse, R11 ;  /* 0x0000000b00a27220 */ /* 0x041fe20000410000 */
[----:B------:R-:W-:Y:S01]  /*3f50*/  FMUL.FTZ R164, R0, R9 ;  /* 0x0000000900a47220 */ /* 0x000fe20000410000 */
[----:B------:R-:W-:-:S03]  /*3f60*/  FMUL.FTZ R0, R7, R82 ;  /* 0x0000005207007220 */ /* 0x000fc60000410000 */
[----:B------:R-:W-:Y:S02]  /*3f70*/  FSEL R162, R162, 1, !P2 ;  /* 0x3f800000a2a27808 */ /* 0x000fe40005000000 */
[----:B------:R-:W-:Y:S01]  /*3f80*/  MUFU.SIN R177, R158 ;  /* 0x0000009e00b17308 */ /* 0x000fe20000000400 */
[-C--:B--2---:R-:W-:Y:S01]  /*3f90*/  FMUL.FTZ R22, R5, R86.reuse ;  /* 0x0000005605167220 */ /* 0x084fe20000410000 */
[----:B-1----:R-:W-:Y:S01]  /*3fa0*/  FMUL.FTZ R169, R14, R169 ;  /* 0x000000a90ea97220 */ /* 0x002fe20000410000 */
[----:B------:R-:W-:Y:S02]  /*3fb0*/  FSEL R164, R164, RZ, !P2 ;  /* 0x000000ffa4a47208 */ /* 0x000fe40005000000 */
[----:B------:R-:W-:Y:S01]  /*3fc0*/  FMUL.RZ R160, R22, 0.15915493667125701904 ;  /* 0x3e22f98316a07820 */ /* 0x000fe2000040c000 */
[----:B------:R-:W-:Y:S02]  /*3fd0*/  FMUL.FTZ R22, R7, R86 ;  /* 0x0000005607167220 */ /* 0x000fe40000410000 */
[----:B------:R-:W0:Y:S08]  /*3fe0*/  MUFU.COS R179, R158 ;  /* 0x0000009e00b37308 */ /* 0x000e300000000000 */
[----:B------:R-:W1:Y:S08]  /*3ff0*/  MUFU.EX2 R10, R10 ;  /* 0x0000000a000a7308 */ /* 0x000e700000000800 */
[----:B------:R-:W2:Y:S01]  /*4000*/  MUFU.EX2 R12, R12 ;  /* 0x0000000c000c7308 */ /* 0x000ea20000000800 */
[----:B0-----:R-:W-:-:S07]  /*4010*/  FMUL.FTZ R11, R152, R179 ;  /* 0x000000b3980b7220 */ /* 0x001fce0000410000 */
[----:B------:R-:W-:Y:S01]  /*4020*/  MUFU.SIN R189, R161 ;  /* 0x000000a100bd7308 */ /* 0x000fe20000000400 */
[----:B-1----:R-:W-:-:S07]  /*4030*/  FMUL.FTZ R163, R10, R157 ;  /* 0x0000009d0aa37220 */ /* 0x002fce0000410000 */
[----:B------:R0:W-:Y:S01]  /*4040*/  MUFU.COS R191, R161 ;  /* 0x000000a100bf7308 */ /* 0x0001e20000000000 */
[C---:B--2---:R-:W-:Y:S01]  /*4050*/  FMUL.FTZ R166, R12.reuse, R165 ;  /* 0x000000a50ca67220 */ /* 0x044fe20000410000 */
[----:B------:R-:W-:-:S06]  /*4060*/  FMUL.FTZ R167, R12, R167 ;  /* 0x000000a70ca77220 */ /* 0x000fcc0000410000 */
[----:B------:R1:W2:Y:S01]  /*4070*/  MUFU.EX2 R158, R24 ;  /* 0x00000018009e7308 */ /* 0x0002a20000000800 */
[----:B0-----:R-:W-:Y:S01]  /*4080*/  FMUL.FTZ R161, R10, R155 ;  /* 0x0000009b0aa17220 */ /* 0x001fe20000410000 */
[----:B------:R-:W-:-:S06]  /*4090*/  FSEL R155, R15, 1, !P0 ;  /* 0x3f8000000f9b7808 */ /* 0x000fcc0004000000 */
[----:B------:R-:W0:Y:S01]  /*40a0*/  MUFU.EX2 R6, R6 ;  /* 0x0000000600067308 */ /* 0x000e220000000800 */
[----:B-1----:R-:W-:Y:S01]  /*40b0*/  FMUL.FTZ R24, R14, R171 ;  /* 0x000000ab0e187220 */ /* 0x002fe20000410000 */
[----:B------:R-:W-:Y:S01]  /*40c0*/  FMUL.FTZ R14, R152, R177 ;  /* 0x000000b1980e7220 */ /* 0x000fe20000410000 */
[----:B------:R-:W-:Y:S01]  /*40d0*/  FMUL.RZ R171, R4, 0.15915493667125701904 ;  /* 0x3e22f98304ab7820 */ /* 0x000fe2000040c000 */
[----:B------:R-:W-:-:S04]  /*40e0*/  FSEL R152, R114, RZ, !P2 ;  /* 0x000000ff72987208 */ /* 0x000fc80005000000 */
[----:B------:R-:W-:Y:S01]  /*40f0*/  MUFU.SIN R181, R159 ;  /* 0x0000009f00b57308 */ /* 0x000fe20000000400 */
[C---:B--2---:R-:W-:Y:S01]  /*4100*/  FMUL.FTZ R4, R158.reuse, R191 ;  /* 0x000000bf9e047220 */ /* 0x044fe20000410000 */
[----:B------:R-:W-:-:S06]  /*4110*/  FMUL.FTZ R9, R158, R189 ;  /* 0x000000bd9e097220 */ /* 0x000fcc0000410000 */
[----:B------:R1:W-:Y:S01]  /*4120*/  MUFU.COS R183, R159 ;  /* 0x0000009f00b77308 */ /* 0x0003e20000000000 */
[----:B0-----:R-:W-:-:S07]  /*4130*/  FMUL.FTZ R25, R6, R25 ;  /* 0x0000001906197220 */ /* 0x001fce0000410000 */
[----:B------:R-:W0:Y:S01]  /*4140*/  MUFU.EX2 R154, R154 ;  /* 0x0000009a009a7308 */ /* 0x000e220000000800 */
[C---:B-1----:R-:W-:Y:S01]  /*4150*/  FMUL.FTZ R159, R5.reuse, R82 ;  /* 0x00000052059f7220 */ /* 0x042fe20000410000 */
[----:B------:R-:W-:-:S03]  /*4160*/  FMUL.FTZ R5, R5, R112 ;  /* 0x0000007005057220 */ /* 0x000fc60000410000 */
[----:B------:R-:W-:Y:S01]  /*4170*/  FMUL.RZ R170, R159, 0.15915493667125701904 ;  /* 0x3e22f9839faa7820 */ /* 0x000fe2000040c000 */
[----:B------:R-:W-:Y:S01]  /*4180*/  FMUL.FTZ R159, R8, R153 ;  /* 0x00000099089f7220 */ /* 0x000fe20000410000 */
[----:B------:R-:W-:Y:S01]  /*4190*/  FSEL R153, R13, RZ, !P0 ;  /* 0x000000ff0d997208 */ /* 0x000fe20004000000 */
[----:B------:R-:W-:Y:S01]  /*41a0*/  MUFU.SIN R173, R156 ;  /* 0x0000009c00ad7308 */ /* 0x000fe20000000400 */
[----:B------:R-:W-:Y:S01]  /*41b0*/  FMUL.FTZ R13, R7, R108 ;  /* 0x0000006c070d7220 */ /* 0x000fe20000410000 */
[----:B------:R-:W-:Y:S02]  /*41c0*/  FMUL.RZ R184, R5, 0.15915493667125701904 ;  /* 0x3e22f98305b87820 */ /* 0x000fe4000040c000 */
[----:B------:R-:W-:-:S04]  /*41d0*/  FMUL.FTZ R15, RZ, R153 ;  /* 0x00000099ff0f7220 */ /* 0x000fc80000410000 */
[----:B------:R-:W1:Y:S01]  /*41e0*/  MUFU.COS R175, R156 ;  /* 0x0000009c00af7308 */ /* 0x000e620000000000 */
[C---:B0-----:R-:W-:Y:S01]  /*41f0*/  FMUL.FTZ R8, R154.reuse, R183 ;  /* 0x000000b79a087220 */ /* 0x041fe20000410000 */
[----:B------:R-:W-:Y:S01]  /*4200*/  FMUL.FTZ R12, R154, R181 ;  /* 0x000000b59a0c7220 */ /* 0x000fe20000410000 */
[----:B------:R-:W-:Y:S01]  /*4210*/  FSEL R154, R116, RZ, !P0 ;  /* 0x000000ff749a7208 */ /* 0x000fe20004000000 */
[----:B------:R-:W-:Y:S01]  /*4220*/  FFMA.FTZ R15, R152, R155, -R15 ;  /* 0x0000009b980f7223 */ /* 0x000fe2000001080f */
[----:B------:R-:W-:-:S03]  /*4230*/  ISETP.GE.U32.AND P0, PT, R103, R46, PT ;  /* 0x0000002e6700720c */ /* 0x000fc60003f06070 */
[----:B------:R-:W-:Y:S01]  /*4240*/  MUFU.SIN R185, R160 ;  /* 0x000000a000b97308 */ /* 0x000fe20000000400 */
[----:B------:R-:W-:-:S07]  /*4250*/  FSEL R159, R159, 1, !P0 ;  /* 0x3f8000009f9f7808 */ /* 0x000fce0004000000 */
[----:B------:R-:W-:Y:S08]  /*4260*/  MUFU.COS R187, R160 ;  /* 0x000000a000bb7308 */ /* 0x000ff00000000000 */
[----:B------:R0:W2:Y:S08]  /*4270*/  MUFU.EX2 R156, R22 ;  /* 0x00000016009c7308 */ /* 0x0000b00000000800 */
[----:B------:R-:W-:Y:S01]  /*4280*/  MUFU.SIN R160, R170 ;  /* 0x000000aa00a07308 */ /* 0x000fe20000000400 */
[----:B0-----:R-:W-:Y:S01]  /*4290*/  FMUL.FTZ R22, R6, R23 ;  /* 0x0000001706167220 */ /* 0x001fe20000410000 */
[C---:B-1----:R-:W-:Y:S01]  /*42a0*/  FMUL.FTZ R23, R26.reuse, R175 ;  /* 0x000000af1a177220 */ /* 0x042fe20000410000 */
[----:B------:R-:W-:Y:S01]  /*42b0*/  FMUL.FTZ R26, R26, R173 ;  /* 0x000000ad1a1a7220 */ /* 0x000fe20000410000 */
[----:B------:R-:W-:-:S04]  /*42c0*/  FADD.FTZ R173, R154, R15 ;  /* 0x0000000f9aad7221 */ /* 0x000fc80000010000 */
[----:B------:R-:W-:Y:S01]  /*42d0*/  MUFU.COS R168, R170 ;  /* 0x000000aa00a87308 */ /* 0x000fe20000000000 */
[C---:B--2---:R-:W-:Y:S01]  /*42e0*/  FMUL.FTZ R6, R156.reuse, R187 ;  /* 0x000000bb9c067220 */ /* 0x044fe20000410000 */
[----:B------:R-:W-:-:S06]  /*42f0*/  FMUL.FTZ R10, R156, R185 ;  /* 0x000000b99c0a7220 */ /* 0x000fcc0000410000 */
[----:B------:R0:W1:Y:S08]  /*4300*/  MUFU.EX2 R157, R0 ;  /* 0x00000000009d7308 */ /* 0x0000700000000800 */
[----:B------:R-:W-:Y:S01]  /*4310*/  MUFU.COS R158, R171 ;  /* 0x000000ab009e7308 */ /* 0x000fe20000000000 */
[----:B0-----:R-:W-:-:S04]  /*4320*/  FMUL.FTZ R0, R152, R153 ;  /* 0x0000009998007220 */ /* 0x001fc80000410000 */
[----:B------:R-:W-:Y:S01]  /*4330*/  FFMA.FTZ R156, RZ, R155, R0 ;  /* 0x0000009bff9c7223 */ /* 0x000fe20000010000 */
[----:B------:R-:W-:Y:S02]  /*4340*/  FSEL R0, R22, RZ, !P1 ;  /* 0x000000ff16007208 */ /* 0x000fe40004800000 */
[----:B------:R0:W2:Y:S01]  /*4350*/  MUFU.EX2 R165, R13 ;  /* 0x0000000d00a57308 */ /* 0x0000a20000000800 */
[----:B------:R-:W-:Y:S01]  /*4360*/  FADD.FTZ R175, RZ, R156 ;  /* 0x0000009cffaf7221 */ /* 0x000fe20000010000 */
[----:B------:R-:W-:Y:S01]  /*4370*/  FSEL R156, R25, 1, !P1 ;  /* 0x3f800000199c7808 */ /* 0x000fe20004800000 */
[C---:B------:R-:W-:Y:S01]  /*4380*/  FMUL.FTZ R22, R0.reuse, R173 ;  /* 0x000000ad00167220 */ /* 0x040fe20000410000 */
[C---:B-1----:R-:W-:Y:S01]  /*4390*/  FMUL.FTZ R15, R157.reuse, R160 ;  /* 0x000000a09d0f7220 */ /* 0x042fe20000410000 */
[-C--:B------:R-:W-:Y:S02]  /*43a0*/  FMUL.FTZ R25, R0, R175.reuse ;  /* 0x000000af00197220 */ /* 0x080fe40000410000 */
[----:B------:R-:W-:Y:S01]  /*43b0*/  FFMA.FTZ R175, R156, R175, R22 ;  /* 0x000000af9caf7223 */ /* 0x000fe20000010016 */
[----:B------:R1:W4:Y:S01]  /*43c0*/  MUFU.SIN R170, R171 ;  /* 0x000000ab00aa7308 */ /* 0x0003220000000400 */
[----:B0-----:R-:W-:Y:S01]  /*43d0*/  FMUL.FTZ R13, R157, R168 ;  /* 0x000000a89d0d7220 */ /* 0x001fe20000410000 */
[----:B------:R-:W-:Y:S01]  /*43e0*/  FSEL R157, R118, RZ, !P1 ;  /* 0x000000ff769d7208 */ /* 0x000fe20004800000 */
[----:B------:R-:W-:Y:S01]  /*43f0*/  FFMA.FTZ R160, R156, R173, -R25 ;  /* 0x000000ad9ca07223 */ /* 0x000fe20000010819 */
[----:B------:R-:W-:Y:S01]  /*4400*/  FADD.FTZ R175, RZ, R175 ;  /* 0x000000afffaf7221 */ /* 0x000fe20000010000 */
[----:B------:R-:W-:Y:S01]  /*4410*/  FMUL.RZ R173, R172, 0.15915493667125701904 ;  /* 0x3e22f983acad7820 */ /* 0x000fe2000040c000 */
[----:B------:R-:W-:Y:S01]  /*4420*/  ISETP.GE.U32.AND P1, PT, R101, R46, PT ;  /* 0x0000002e6500720c */ /* 0x000fe20003f26070 */
[----:B------:R-:W-:Y:S01]  /*4430*/  FADD.FTZ R160, R157, R160 ;  /* 0x000000a09da07221 */ /* 0x000fe20000010000 */
[----:B--2---:R-:W-:Y:S01]  /*4440*/  FMUL.FTZ R22, R165, R158 ;  /* 0x0000009ea5167220 */ /* 0x004fe20000410000 */
[----:B------:R-:W-:Y:S01]  /*4450*/  FSEL R158, R27, RZ, !P0 ;  /* 0x000000ff1b9e7208 */ /* 0x000fe20004000000 */
[----:B-1----:R-:W-:Y:S01]  /*4460*/  FMUL.FTZ R171, R7, R110 ;  /* 0x0000006e07ab7220 */ /* 0x002fe20000410000 */
[----:B------:R-:W-:Y:S01]  /*4470*/  MUFU.SIN R174, R173 ;  /* 0x000000ad00ae7308 */ /* 0x000fe20000000400 */
[----:B------:R-:W-:Y:S01]  /*4480*/  FSEL R161, R161, RZ, !P1 ;  /* 0x000000ffa1a17208 */ /* 0x000fe20004800000 */
[----:B------:R-:W-:Y:S01]  /*4490*/  FMUL.FTZ R27, R164, R153 ;  /* 0x00000099a41b7220 */ /* 0x000fe20000410000 */
[C---:B------:R-:W-:Y:S01]  /*44a0*/  FMUL.FTZ R172, R158.reuse, R160 ;  /* 0x000000a09eac7220 */ /* 0x040fe20000410000 */
[----:B------:R-:W-:Y:S01]  /*44b0*/  FSEL R163, R163, 1, !P1 ;  /* 0x3f800000a3a37808 */ /* 0x000fe20004800000 */
[----:B----4-:R-:W-:Y:S01]  /*44c0*/  FMUL.FTZ R25, R165, R170 ;  /* 0x000000aaa5197220 */ /* 0x010fe20000410000 */
[----:B------:R-:W-:Y:S01]  /*44d0*/  FMUL.FTZ R170, R158, R175 ;  /* 0x000000af9eaa7220 */ /* 0x000fe20000410000 */
[----:B------:R-:W-:Y:S01]  /*44e0*/  FMUL.FTZ R165, R162, R153 ;  /* 0x00000099a2a57220 */ /* 0x000fe20000410000 */
[----:B------:R-:W0:Y:S01]  /*44f0*/  MUFU.EX2 R171, R171 ;  /* 0x000000ab00ab7308 */ /* 0x000e220000000800 */
[C---:B------:R-:W-:Y:S01]  /*4500*/  FFMA.FTZ R172, R159.reuse, R175, R172 ;  /* 0x000000af9fac7223 */ /* 0x040fe200000100ac */
[----:B------:R-:W-:Y:S01]  /*4510*/  FFMA.FTZ R177, R159, R160, -R170 ;  /* 0x000000a09fb17223 */ /* 0x000fe200000108aa */
[----:B------:R-:W-:Y:S01]  /*4520*/  FSEL R160, R120, RZ, !P0 ;  /* 0x000000ff78a07208 */ /* 0x000fe20004000000 */
[----:B------:R-:W-:Y:S01]  /*4530*/  FMUL.FTZ R7, R7, R112 ;  /* 0x0000007007077220 */ /* 0x000fe20000410000 */
[----:B------:R-:W-:Y:S01]  /*4540*/  FADD.FTZ R172, RZ, R172 ;  /* 0x000000acffac7221 */ /* 0x000fe20000010000 */
[----:B------:R-:W-:-:S02]  /*4550*/  ISETP.GE.U32.AND P0, PT, R99, R46, PT ;  /* 0x0000002e6300720c */ /* 0x000fc40003f06070 */
[----:B------:R1:W2:Y:S01]  /*4560*/  MUFU.COS R168, R173 ;  /* 0x000000ad00a87308 */ /* 0x0002a20000000000 */
[----:B------:R-:W-:Y:S01]  /*4570*/  FADD.FTZ R170, R160, R177 ;  /* 0x000000b1a0aa7221 */ /* 0x000fe20000010000 */
[----:B------:R-:W-:Y:S02]  /*4580*/  FSEL R166, R166, RZ, !P0 ;  /* 0x000000ffa6a67208 */ /* 0x000fe40004000000 */
[----:B------:R-:W-:Y:S01]  /*4590*/  FSEL R167, R167, 1, !P0 ;  /* 0x3f800000a7a77808 */ /* 0x000fe20004000000 */
[----:B------:R-:W-:-:S03]  /*45a0*/  FMUL.FTZ R176, R161, R170 ;  /* 0x000000aaa1b07220 */ /* 0x000fc60000410000 */
[----:B------:R-:W-:Y:S01]  /*45b0*/  MUFU.EX2 R7, R7 ;  /* 0x0000000700077308 */ /* 0x000fe20000000800 */
[-C--:B-1----:R-:W-:Y:S01]  /*45c0*/  FFMA.FTZ R173, R164, R155.reuse, R165 ;  /* 0x0000009ba4ad7223 */ /* 0x082fe200000100a5 */
[----:B------:R-:W-:Y:S01]  /*45d0*/  FFMA.FTZ R165, R162, R155, -R27 ;  /* 0x0000009ba2a57223 */ /* 0x000fe2000001081b */
[-C--:B------:R-:W-:Y:S01]  /*45e0*/  FFMA.FTZ R176, R163, R172.reuse, R176 ;  /* 0x000000aca3b07223 */ /* 0x080fe200000100b0 */
[----:B------:R-:W-:Y:S01]  /*45f0*/  FMUL.FTZ R172, R161, R172 ;  /* 0x000000aca1ac7220 */ /* 0x000fe20000410000 */
[----:B------:R-:W-:Y:S01]  /*4600*/  FMUL.FTZ R175, R0, R173 ;  /* 0x000000ad00af7220 */ /* 0x000fe20000410000 */
[----:B0-----:R-:W-:Y:S01]  /*4610*/  FMUL.FTZ R174, R171, R174 ;  /* 0x000000aeabae7220 */ /* 0x001fe20000410000 */
[----:B------:R-:W-:Y:S01]  /*4620*/  FADD.FTZ R176, RZ, R176 ;  /* 0x000000b0ffb07221 */ /* 0x000fe20000010000 */
[----:B------:R-:W-:Y:S01]  /*4630*/  FFMA.FTZ R172, R163, R170, -R172 ;  /* 0x000000aaa3ac7223 */ /* 0x000fe200000108ac */
[----:B--2---:R-:W-:Y:S01]  /*4640*/  FMUL.FTZ R27, R171, R168 ;  /* 0x000000a8ab1b7220 */ /* 0x004fe20000410000 */
[-C--:B------:R-:W-:Y:S01]  /*4650*/  FFMA.FTZ R175, R156, R165.reuse, -R175 ;  /* 0x000000a59caf7223 */ /* 0x080fe200000108af */
[----:B------:R-:W-:Y:S01]  /*4660*/  FMUL.FTZ R171, R0, R165 ;  /* 0x000000a500ab7220 */ /* 0x000fe20000410000 */
[----:B------:R-:W-:Y:S01]  /*4670*/  FSEL R165, R122, RZ, !P1 ;  /* 0x000000ff7aa57208 */ /* 0x000fe20004800000 */
[----:B------:R-:W-:Y:S01]  /*4680*/  FMUL.FTZ R178, R166, R176 ;  /* 0x000000b0a6b27220 */ /* 0x000fe20000410000 */
[-C--:B------:R-:W-:Y:S01]  /*4690*/  ISETP.GE.U32.AND P1, PT, R97, R46.reuse, PT ;  /* 0x0000002e6100720c */ /* 0x080fe20003f26070 */
[----:B------:R-:W-:Y:S01]  /*46a0*/  FFMA.FTZ R171, R156, R173, R171 ;  /* 0x000000ad9cab7223 */ /* 0x000fe200000100ab */
[----:B------:R-:W-:Y:S01]  /*46b0*/  FSEL R168, R124, RZ, !P0 ;  /* 0x000000ff7ca87208 */ /* 0x000fe20004000000 */
[----:B------:R-:W-:Y:S01]  /*46c0*/  FADD.FTZ R172, R165, R172 ;  /* 0x000000aca5ac7221 */ /* 0x000fe20000010000 */
[----:B------:R-:W-:Y:S01]  /*46d0*/  FSEL R169, R169, RZ, !P1 ;  /* 0x000000ffa9a97208 */ /* 0x000fe20004800000 */
[----:B------:R-:W-:Y:S01]  /*46e0*/  FMUL.FTZ R170, R158, R171 ;  /* 0x000000ab9eaa7220 */ /* 0x000fe20000410000 */
[----:B------:R-:W-:Y:S01]  /*46f0*/  ISETP.GE.U32.AND P0, PT, R95, R46, PT ;  /* 0x0000002e5f00720c */ /* 0x000fe20003f06070 */
[-C--:B------:R-:W-:Y:S01]  /*4700*/  FMUL.FTZ R177, R166, R172.reuse ;  /* 0x000000aca6b17220 */ /* 0x080fe20000410000 */
[----:B------:R-:W-:Y:S01]  /*4710*/  FFMA.FTZ R173, R167, R172, -R178 ;  /* 0x000000aca7ad7223 */ /* 0x000fe200000108b2 */
[----:B------:R-:W-:-:S02]  /*4720*/  FMUL.FTZ R172, R158, R175 ;  /* 0x000000af9eac7220 */ /* 0x000fc40000410000 */
[----:B------:R-:W-:Y:S01]  /*4730*/  FFMA.FTZ R177, R167, R176, R177 ;  /* 0x000000b0a7b17223 */ /* 0x000fe200000100b1 */
[C---:B------:R-:W-:Y:S01]  /*4740*/  FFMA.FTZ R176, R159.reuse, R175, -R170 ;  /* 0x000000af9fb07223 */ /* 0x040fe200000108aa */
[----:B------:R-:W-:Y:S01]  /*4750*/  FSEL R170, R24, 1, !P1 ;  /* 0x3f80000018aa7808 */ /* 0x000fe20004800000 */
[----:B------:R-:W-:Y:S01]  /*4760*/  FFMA.FTZ R24, R159, R171, R172 ;  /* 0x000000ab9f187223 */ /* 0x000fe200000100ac */
[----:B------:R-:W-:Y:S01]  /*4770*/  FADD.FTZ R177, RZ, R177 ;  /* 0x000000b1ffb17221 */ /* 0x000fe20000010000 */
[----:B------:R-:W-:Y:S01]  /*4780*/  FADD.FTZ R173, R168, R173 ;  /* 0x000000ada8ad7221 */ /* 0x000fe20000010000 */
[----:B------:R-:W-:Y:S02]  /*4790*/  FSEL R171, R126, RZ, !P1 ;  /* 0x000000ff7eab7208 */ /* 0x000fe40004800000 */
[C---:B------:R-:W-:Y:S01]  /*47a0*/  FMUL.FTZ R172, R169.reuse, R177 ;  /* 0x000000b1a9ac7220 */ /* 0x040fe20000410000 */
[----:B------:R-:W-:Y:S01]  /*47b0*/  FMUL.FTZ R175, R169, R173 ;  /* 0x000000ada9af7220 */ /* 0x000fe20000410000 */
[----:B------:R-:W-:-:S02]  /*47c0*/  ISETP.GE.U32.AND P1, PT, R93, R46, PT ;  /* 0x0000002e5d00720c */ /* 0x000fc40003f26070 */
[----:B------:R-:W-:Y:S01]  /*47d0*/  FFMA.FTZ R178, R170, R173, -R172 ;  /* 0x000000adaab27223 */ /* 0x000fe200000108ac */
[----:B------:R-:W-:Y:S01]  /*47e0*/  FSEL R172, R26, RZ, !P0 ;  /* 0x000000ff1aac7208 */ /* 0x000fe20004000000 */
[----:B------:R-:W-:Y:S01]  /*47f0*/  FFMA.FTZ R175, R170, R177, R175 ;  /* 0x000000b1aaaf7223 */ /* 0x000fe200000100af */
[----:B------:R-:W-:Y:S01]  /*4800*/  FSEL R173, R23, 1, !P0 ;  /* 0x3f80000017ad7808 */ /* 0x000fe20004000000 */
[----:B------:R-:W-:Y:S01]  /*4810*/  FADD.FTZ R178, R171, R178 ;  /* 0x000000b2abb27221 */ /* 0x000fe20000010000 */
[C---:B------:R-:W-:Y:S01]  /*4820*/  FMUL.FTZ R23, R161.reuse, R176 ;  /* 0x000000b0a1177220 */ /* 0x040fe20000410000 */
[----:B------:R-:W-:Y:S01]  /*4830*/  FADD.FTZ R175, RZ, R175 ;  /* 0x000000afffaf7221 */ /* 0x000fe20000010000 */
[----:B------:R-:W-:Y:S01]  /*4840*/  FMUL.FTZ R26, R161, R24 ;  /* 0x00000018a11a7220 */ /* 0x000fe20000410000 */
[C---:B------:R-:W-:Y:S01]  /*4850*/  FMUL.FTZ R182, R172.reuse, R178 ;  /* 0x000000b2acb67220 */ /* 0x040fe20000410000 */
[C---:B------:R-:W-:Y:S01]  /*4860*/  FFMA.FTZ R23, R163.reuse, R24, R23 ;  /* 0x00000018a3177223 */ /* 0x040fe20000010017 */
[-C--:B------:R-:W-:Y:S01]  /*4870*/  FMUL.FTZ R180, R172, R175.reuse ;  /* 0x000000afacb47220 */ /* 0x080fe20000410000 */
[----:B------:R-:W-:Y:S01]  /*4880*/  FFMA.FTZ R26, R163, R176, -R26 ;  /* 0x000000b0a31a7223 */ /* 0x000fe2000001081a */
[C---:B------:R-:W-:Y:S01]  /*4890*/  FFMA.FTZ R182, R173.reuse, R175, R182 ;  /* 0x000000afadb67223 */ /* 0x040fe200000100b6 */
[-C--:B------:R-:W-:Y:S01]  /*48a0*/  FMUL.FTZ R24, R166, R23.reuse ;  /* 0x00000017a6187220 */ /* 0x080fe20000410000 */
[----:B------:R-:W-:Y:S01]  /*48b0*/  FSEL R175, R128, RZ, !P0 ;  /* 0x000000ff80af7208 */ /* 0x000fe20004000000 */
[----:B------:R-:W-:Y:S01]  /*48c0*/  FFMA.FTZ R180, R173, R178, -R180 ;  /* 0x000000b2adb47223 */ /* 0x000fe200000108b4 */
[----:B------:R-:W-:Y:S01]  /*48d0*/  FSEL R176, R14, RZ, !P1 ;  /* 0x000000ff0eb07208 */ /* 0x000fe20004800000 */
[----:B------:R-:W-:Y:S01]  /*48e0*/  FADD.FTZ R182, RZ, R182 ;  /* 0x000000b6ffb67221 */ /* 0x000fe20000010000 */
[-C--:B------:R-:W-:Y:S01]  /*48f0*/  FFMA.FTZ R24, R167, R26.reuse, -R24 ;  /* 0x0000001aa7187223 */ /* 0x080fe20000010818 */
[----:B------:R-:W-:Y:S01]  /*4900*/  FSEL R177, R11, 1, !P1 ;  /* 0x3f8000000bb17808 */ /* 0x000fe20004800000 */
[----:B------:R-:W-:Y:S01]  /*4910*/  FMUL.FTZ R26, R166, R26 ;  /* 0x0000001aa61a7220 */ /* 0x000fe20000410000 */
[----:B------:R-:W-:Y:S01]  /*4920*/  FADD.FTZ R180, R175, R180 ;  /* 0x000000b4afb47221 */ /* 0x000fe20000010000 */
[C---:B------:R-:W-:Y:S01]  /*4930*/  FMUL.FTZ R14, R176.reuse, R182 ;  /* 0x000000b6b00e7220 */ /* 0x040fe20000410000 */
[----:B------:R-:W-:Y:S01]  /*4940*/  ISETP.GE.U32.AND P0, PT, R91, R46, PT ;  /* 0x0000002e5b00720c */ /* 0x000fe20003f06070 */
[----:B------:R-:W-:Y:S01]  /*4950*/  FFMA.FTZ R26, R167, R23, R26 ;  /* 0x00000017a71a7223 */ /* 0x000fe2000001001a */
[-C--:B------:R-:W-:Y:S01]  /*4960*/  FMUL.FTZ R23, R176, R180.reuse ;  /* 0x000000b4b0177220 */ /* 0x080fe20000410000 */
[----:B------:R-:W-:Y:S01]  /*4970*/  FFMA.FTZ R11, R177, R180, -R14 ;  /* 0x000000b4b10b7223 */ /* 0x000fe2000001080e */
[----:B------:R-:W-:Y:S01]  /*4980*/  FSEL R180, R130, RZ, !P1 ;  /* 0x000000ff82b47208 */ /* 0x000fe20004800000 */
[----:B------:R-:W-:Y:S01]  /*4990*/  FMUL.FTZ R5, R169, R26 ;  /* 0x0000001aa9057220 */ /* 0x000fe20000410000 */
[----:B------:R-:W-:Y:S01]  /*49a0*/  FSEL R178, R12, RZ, !P0 ;  /* 0x000000ff0cb27208 */ /* 0x000fe20004000000 */
[----:B------:R-:W-:Y:S01]  /*49b0*/  FFMA.FTZ R23, R177, R182, R23 ;  /* 0x000000b6b1177223 */ /* 0x000fe20000010017 */
[----:B------:R-:W-:Y:S01]  /*49c0*/  FSEL R179, R8, 1, !P0 ;  /* 0x3f80000008b37808 */ /* 0x000fe20004000000 */
[----:B------:R-:W-:Y:S01]  /*49d0*/  FADD.FTZ R8, R180, R11 ;  /* 0x0000000bb4087221 */ /* 0x000fe20000010000 */
[-C--:B------:R-:W-:Y:S01]  /*49e0*/  FMUL.FTZ R11, R169, R24.reuse ;  /* 0x00000018a90b7220 */ /* 0x080fe20000410000 */
[----:B------:R-:W-:Y:S01]  /*49f0*/  FFMA.FTZ R5, R170, R24, -R5 ;  /* 0x00000018aa057223 */ /* 0x000fe20000010805 */
[----:B------:R-:W-:Y:S01]  /*4a00*/  FADD.FTZ R23, RZ, R23 ;  /* 0x00000017ff177221 */ /* 0x000fe20000010000 */
[----:B------:R-:W-:Y:S01]  /*4a10*/  FMUL.FTZ R24, R178, R8 ;  /* 0x00000008b2187220 */ /* 0x000fe20000410000 */
[----:B------:R-:W-:Y:S01]  /*4a20*/  ISETP.GE.U32.AND P1, PT, R89, R46, PT ;  /* 0x0000002e5900720c */ /* 0x000fe20003f26070 */
[----:B------:R-:W-:Y:S01]  /*4a30*/  FFMA.FTZ R11, R170, R26, R11 ;  /* 0x0000001aaa0b7223 */ /* 0x000fe2000001000b */
[-C--:B------:R-:W-:Y:S01]  /*4a40*/  FMUL.FTZ R12, R178, R23.reuse ;  /* 0x00000017b20c7220 */ /* 0x080fe20000410000 */
[C---:B------:R-:W-:Y:S01]  /*4a50*/  FFMA.FTZ R24, R179.reuse, R23, R24 ;  /* 0x00000017b3187223 */ /* 0x040fe20000010018 */
[----:B------:R-:W-:Y:S01]  /*4a60*/  FSEL R181, R132, RZ, !P0 ;  /* 0x000000ff84b57208 */ /* 0x000fe20004000000 */
[----:B------:R-:W0:Y:S01]  /*4a70*/  MUFU.COS R14, R184 ;  /* 0x000000b8000e7308 */ /* 0x000e220000000000 */
[----:B------:R-:W-:Y:S01]  /*4a80*/  FSEL R182, R10, RZ, !P1 ;  /* 0x000000ff0ab67208 */ /* 0x000fe20004800000 */
[----:B------:R-:W-:Y:S01]  /*4a90*/  FFMA.FTZ R12, R179, R8, -R12 ;  /* 0x00000008b30c7223 */ /* 0x000fe2000001080c */
[----:B------:R-:W-:Y:S01]  /*4aa0*/  FADD.FTZ R24, RZ, R24 ;  /* 0x00000018ff187221 */ /* 0x000fe20000010000 */
[----:B------:R-:W-:Y:S01]  /*4ab0*/  FSEL R183, R6, 1, !P1 ;  /* 0x3f80000006b77808 */ /* 0x000fe20004800000 */
[C---:B------:R-:W-:Y:S01]  /*4ac0*/  FMUL.FTZ R6, R172.reuse, R11 ;  /* 0x0000000bac067220 */ /* 0x040fe20000410000 */
[-C--:B------:R-:W-:Y:S01]  /*4ad0*/  FMUL.FTZ R10, R172, R5.reuse ;  /* 0x00000005ac0a7220 */ /* 0x080fe20000410000 */
[----:B------:R-:W-:Y:S01]  /*4ae0*/  FADD.FTZ R12, R181, R12 ;  /* 0x0000000cb50c7221 */ /* 0x000fe20000010000 */
[C---:B------:R-:W-:Y:S01]  /*4af0*/  FMUL.FTZ R26, R182.reuse, R24 ;  /* 0x00000018b61a7220 */ /* 0x040fe20000410000 */
[----:B------:R1:W2:Y:S01]  /*4b00*/  MUFU.SIN R8, R184 ;  /* 0x000000b800087308 */ /* 0x0002a20000000400 */
[C---:B------:R-:W-:Y:S01]  /*4b10*/  FFMA.FTZ R6, R173.reuse, R5, -R6 ;  /* 0x00000005ad067223 */ /* 0x040fe20000010806 */
[----:B------:R-:W-:Y:S01]  /*4b20*/  FFMA.FTZ R10, R173, R11, R10 ;  /* 0x0000000bad0a7223 */ /* 0x000fe2000001000a */
[----:B------:R-:W-:Y:S01]  /*4b30*/  ISETP.GE.U32.AND P0, PT, R87, R46, PT ;  /* 0x0000002e5700720c */ /* 0x000fe20003f06070 */
[-C--:B------:R-:W-:Y:S01]  /*4b40*/  FMUL.FTZ R11, R182, R12.reuse ;  /* 0x0000000cb60b7220 */ /* 0x080fe20000410000 */
[----:B------:R-:W-:-:S02]  /*4b50*/  FFMA.FTZ R5, R183, R12, -R26 ;  /* 0x0000000cb7057223 */ /* 0x000fc4000001081a */
[----:B------:R-:W-:Y:S01]  /*4b60*/  FSEL R185, R9, RZ, !P0 ;  /* 0x000000ff09b97208 */ /* 0x000fe20004000000 */
[----:B------:R-:W-:Y:S01]  /*4b70*/  FFMA.FTZ R11, R183, R24, R11 ;  /* 0x00000018b70b7223 */ /* 0x000fe2000001000b */
[----:B-1----:R-:W-:Y:S01]  /*4b80*/  FSEL R184, R134, RZ, !P1 ;  /* 0x000000ff86b87208 */ /* 0x002fe20004800000 */
[----:B0-----:R-:W-:Y:S01]  /*4b90*/  FMUL.FTZ R14, R7, R14 ;  /* 0x0000000e070e7220 */ /* 0x001fe20000410000 */
[----:B------:R-:W-:Y:S01]  /*4ba0*/  FSEL R186, R4, 1, !P0 ;  /* 0x3f80000004ba7808 */ /* 0x000fe20004000000 */
[----:B------:R-:W-:Y:S01]  /*4bb0*/  FADD.FTZ R11, RZ, R11 ;  /* 0x0000000bff0b7221 */ /* 0x000fe20000010000 */
[----:B------:R-:W-:Y:S01]  /*4bc0*/  FMUL.FTZ R4, R176, R10 ;  /* 0x0000000ab0047220 */ /* 0x000fe20000410000 */
[----:B------:R-:W-:Y:S01]  /*4bd0*/  FADD.FTZ R9, R184, R5 ;  /* 0x00000005b8097221 */ /* 0x000fe20000010000 */
[----:B------:R-:W-:Y:S01]  /*4be0*/  FMUL.FTZ R5, R176, R6 ;  /* 0x00000006b0057220 */ /* 0x000fe20000410000 */
[----:B------:R-:W-:Y:S01]  /*4bf0*/  ISETP.GE.U32.AND P1, PT, R85, R46, PT ;  /* 0x0000002e5500720c */ /* 0x000fe20003f26070 */
[----:B------:R-:W-:Y:S01]  /*4c00*/  FFMA.FTZ R4, R177, R6, -R4 ;  /* 0x00000006b1047223 */ /* 0x000fe20000010804 */
[----:B------:R-:W-:Y:S01]  /*4c10*/  FMUL.FTZ R23, R185, R9 ;  /* 0x00000009b9177220 */ /* 0x000fe20000410000 */
[----:B------:R-:W-:Y:S01]  /*4c20*/  FFMA.FTZ R5, R177, R10, R5 ;  /* 0x0000000ab1057223 */ /* 0x000fe20000010005 */
[----:B------:R-:W-:Y:S01]  /*4c30*/  FSEL R187, R136, RZ, !P0 ;  /* 0x000000ff88bb7208 */ /* 0x000fe20004000000 */
[----:B--2---:R-:W-:Y:S01]  /*4c40*/  FMUL.FTZ R8, R7, R8 ;  /* 0x0000000807087220 */ /* 0x004fe20000410000 */
[-C--:B------:R-:W-:Y:S01]  /*4c50*/  FFMA.FTZ R23, R186, R11.reuse, R23 ;  /* 0x0000000bba177223 */ /* 0x080fe20000010017 */
[----:B------:R-:W-:Y:S01]  /*4c60*/  FMUL.FTZ R11, R185, R11 ;  /* 0x0000000bb90b7220 */ /* 0x000fe20000410000 */
[----:B------:R-:W-:Y:S01]  /*4c70*/  FMUL.FTZ R6, R178, R5 ;  /* 0x00000005b2067220 */ /* 0x000fe20000410000 */
[----:B------:R-:W-:Y:S01]  /*4c80*/  FSEL R188, R15, RZ, !P1 ;  /* 0x000000ff0fbc7208 */ /* 0x000fe20004800000 */
[----:B------:R-:W-:Y:S01]  /*4c90*/  FADD.FTZ R23, RZ, R23 ;  /* 0x00000017ff177221 */ /* 0x000fe20000010000 */
[----:B------:R-:W-:Y:S01]  /*4ca0*/  FFMA.FTZ R10, R186, R9, -R11 ;  /* 0x00000009ba0a7223 */ /* 0x000fe2000001080b */
[-C--:B------:R-:W-:Y:S01]  /*4cb0*/  FFMA.FTZ R6, R179, R4.reuse, -R6 ;  /* 0x00000004b3067223 */ /* 0x080fe20000010806 */
[----:B------:R-:W-:Y:S01]  /*4cc0*/  FMUL.FTZ R4, R178, R4 ;  /* 0x00000004b2047220 */ /* 0x000fe20000410000 */
[----:B------:R-:W-:Y:S01]  /*4cd0*/  FSEL R189, R13, 1, !P1 ;  /* 0x3f8000000dbd7808 */ /* 0x000fe20004800000 */
[----:B------:R-:W-:Y:S01]  /*4ce0*/  FADD.FTZ R10, R187, R10 ;  /* 0x0000000abb0a7221 */ /* 0x000fe20000010000 */
[C---:B------:R-:W-:Y:S01]  /*4cf0*/  FMUL.FTZ R12, R188.reuse, R23 ;  /* 0x00000017bc0c7220 */ /* 0x040fe20000410000 */
[----:B------:R-:W-:Y:S01]  /*4d00*/  FFMA.FTZ R4, R179, R5, R4 ;  /* 0x00000005b3047223 */ /* 0x000fe20000010004 */
[----:B------:R-:W-:Y:S01]  /*4d10*/  ISETP.GE.U32.AND P0, PT, R83, R46, PT ;  /* 0x0000002e5300720c */ /* 0x000fe20003f06070 */
[-C--:B------:R-:W-:Y:S01]  /*4d20*/  FMUL.FTZ R24, R188, R10.reuse ;  /* 0x0000000abc187220 */ /* 0x080fe20000410000 */
[----:B------:R-:W-:Y:S01]  /*4d30*/  FSEL R190, R138, RZ, !P1 ;  /* 0x000000ff8abe7208 */ /* 0x000fe20004800000 */
[----:B------:R-:W-:Y:S01]  /*4d40*/  FFMA.FTZ R5, R189, R10, -R12 ;  /* 0x0000000abd057223 */ /* 0x000fe2000001080c */
[----:B------:R-:W-:Y:S01]  /*4d50*/  FSEL R191, R25, RZ, !P0 ;  /* 0x000000ff19bf7208 */ /* 0x000fe20004000000 */
[----:B------:R-:W-:Y:S01]  /*4d60*/  FFMA.FTZ R24, R189, R23, R24 ;  /* 0x00000017bd187223 */ /* 0x000fe20000010018 */
[----:B------:R-:W-:Y:S01]  /*4d70*/  FSEL R192, R22, 1, !P0 ;  /* 0x3f80000016c07808 */ /* 0x000fe20004000000 */
[----:B------:R-:W-:Y:S01]  /*4d80*/  FADD.FTZ R7, R190, R5 ;  /* 0x00000005be077221 */ /* 0x000fe20000010000 */
[C---:B------:R-:W-:Y:S01]  /*4d90*/  FMUL.FTZ R5, R182.reuse, R6 ;  /* 0x00000006b6057220 */ /* 0x040fe20000410000 */
[----:B------:R-:W-:Y:S01]  /*4da0*/  FADD.FTZ R24, RZ, R24 ;  /* 0x00000018ff187221 */ /* 0x000fe20000010000 */
[----:B------:R-:W-:Y:S01]  /*4db0*/  ISETP.GE.U32.AND P1, PT, R81, R46, PT ;  /* 0x0000002e5100720c */ /* 0x000fe20003f26070 */
[CC--:B------:R-:W-:Y:S01]  /*4dc0*/  FMUL.FTZ R11, R191.reuse, R7.reuse ;  /* 0x00000007bf0b7220 */ /* 0x0c0fe20000410000 */
[----:B------:R-:W-:Y:S01]  /*4dd0*/  FMUL.FTZ R10, R182, R4 ;  /* 0x00000004b60a7220 */ /* 0x000fe20000410000 */
[----:B------:R-:W-:Y:S01]  /*4de0*/  FMUL.FTZ R9, R191, R24 ;  /* 0x00000018bf097220 */ /* 0x000fe20000410000 */
[----:B------:R-:W-:Y:S01]  /*4df0*/  FFMA.FTZ R5, R183, R4, R5 ;  /* 0x00000004b7057223 */ /* 0x000fe20000010005 */
[----:B------:R-:W-:Y:S01]  /*4e00*/  FFMA.FTZ R11, R192, R24, R11 ;  /* 0x00000018c00b7223 */ /* 0x000fe2000001000b */
[----:B------:R-:W-:Y:S01]  /*4e10*/  FSEL R193, R140, RZ, !P0 ;  /* 0x000000ff8cc17208 */ /* 0x000fe20004000000 */
[----:B------:R-:W-:Y:S01]  /*4e20*/  FFMA.FTZ R4, R192, R7, -R9 ;  /* 0x00000007c0047223 */ /* 0x000fe20000010809 */
[----:B------:R-:W-:Y:S01]  /*4e30*/  FSEL R174, R174, RZ, !P1 ;  /* 0x000000ffaeae7208 */ /* 0x000fe20004800000 */
[----:B------:R-:W-:Y:S01]  /*4e40*/  FADD.FTZ R13, RZ, R11 ;  /* 0x0000000bff0d7221 */ /* 0x000fe20000010000 */
[----:B------:R-:W-:Y:S01]  /*4e50*/  FSEL R194, R27, 1, !P1 ;  /* 0x3f8000001bc27808 */ /* 0x000fe20004800000 */
[----:B------:R-:W-:Y:S01]  /*4e60*/  FADD.FTZ R11, R193, R4 ;  /* 0x00000004c10b7221 */ /* 0x000fe20000010000 */
[----:B------:R-:W-:Y:S01]  /*4e70*/  FFMA.FTZ R10, R183, R6, -R10 ;  /* 0x00000006b70a7223 */ /* 0x000fe2000001080a */
[----:B------:R-:W-:Y:S01]  /*4e80*/  FMUL.FTZ R15, R174, R13 ;  /* 0x0000000dae0f7220 */ /* 0x000fe20000410000 */
[----:B------:R-:W-:Y:S01]  /*4e90*/  ISETP.GE.U32.AND P0, PT, R77, R46, PT ;  /* 0x0000002e4d00720c */ /* 0x000fe20003f06070 */
[C---:B------:R-:W-:Y:S01]  /*4ea0*/  FMUL.FTZ R7, R185.reuse, R5 ;  /* 0x00000005b9077220 */ /* 0x040fe20000410000 */
[----:B------:R-:W-:Y:S01]  /*4eb0*/  FSEL R195, R142, RZ, !P1 ;  /* 0x000000ff8ec37208 */ /* 0x000fe20004800000 */
[-C--:B------:R-:W-:Y:S01]  /*4ec0*/  FMUL.FTZ R6, R174, R11.reuse ;  /* 0x0000000bae067220 */ /* 0x080fe20000410000 */
[----:B------:R-:W-:Y:S01]  /*4ed0*/  FFMA.FTZ R4, R194, R11, -R15 ;  /* 0x0000000bc2047223 */ /* 0x000fe2000001080f */
[-C--:B------:R-:W-:Y:S01]  /*4ee0*/  FFMA.FTZ R7, R186, R10.reuse, -R7 ;  /* 0x0000000aba077223 */ /* 0x080fe20000010807 */
[----:B------:R-:W-:Y:S01]  /*4ef0*/  FMUL.FTZ R9, R185, R10 ;  /* 0x0000000ab9097220 */ /* 0x000fe20000410000 */
[----:B------:R-:W-:Y:S01]  /*4f00*/  FSEL R196, R8, RZ, !P0 ;  /* 0x000000ff08c47208 */ /* 0x000fe20004000000 */
[----:B------:R-:W-:Y:S01]  /*4f10*/  FFMA.FTZ R6, R194, R13, R6 ;  /* 0x0000000dc2067223 */ /* 0x000fe20000010006 */
[----:B------:R-:W-:Y:S01]  /*4f20*/  FADD.FTZ R8, R195, R4 ;  /* 0x00000004c3087221 */ /* 0x000fe20000010000 */
[----:B------:R-:W-:Y:S01]  /*4f30*/  FFMA.FTZ R9, R186, R5, R9 ;  /* 0x00000005ba097223 */ /* 0x000fe20000010009 */
[----:B------:R-:W-:Y:S01]  /*4f40*/  FSEL R197, R14, 1, !P0 ;  /* 0x3f8000000ec57808 */ /* 0x000fe20004000000 */
[----:B------:R-:W-:Y:S01]  /*4f50*/  FMUL.FTZ R4, R188, R7 ;  /* 0x00000007bc047220 */ /* 0x000fe20000410000 */
[----:B------:R-:W-:Y:S01]  /*4f60*/  FADD.FTZ R6, RZ, R6 ;  /* 0x00000006ff067221 */ /* 0x000fe20000010000 */
[----:B------:R-:W-:Y:S01]  /*4f70*/  FMUL.FTZ R10, R196, R8 ;  /* 0x00000008c40a7220 */ /* 0x000fe20000410000 */
[----:B------:R-:W-:Y:S01]  /*4f80*/  FSEL R198, R143, RZ, !P0 ;  /* 0x000000ff8fc67208 */ /* 0x000fe20004000000 */
[-C--:B------:R-:W-:Y:S01]  /*4f90*/  FFMA.FTZ R5, R189, R9.reuse, R4 ;  /* 0x00000009bd057223 */ /* 0x080fe20000010004 */
[----:B------:R-:W-:Y:S01]  /*4fa0*/  FMUL.FTZ R4, R188, R9 ;  /* 0x00000009bc047220 */ /* 0x000fe20000410000 */
[-C--:B------:R-:W-:Y:S01]  /*4fb0*/  FFMA.FTZ R10, R197, R6.reuse, R10 ;  /* 0x00000006c50a7223 */ /* 0x080fe2000001000a */
[----:B------:R-:W-:Y:S01]  /*4fc0*/  FMUL.FTZ R11, R196, R6 ;  /* 0x00000006c40b7220 */ /* 0x000fe20000410000 */
[----:B------:R-:W-:Y:S01]  /*4fd0*/  ISETP.GE.AND P1, PT, R45, 0x1, PT ;  /* 0x000000012d00780c */ /* 0x000fe20003f26270 */
[----:B------:R-:W-:Y:S01]  /*4fe0*/  FFMA.FTZ R4, R189, R7, -R4 ;  /* 0x00000007bd047223 */ /* 0x000fe20000010804 */
[----:B------:R-:W-:Y:S01]  /*4ff0*/  FADD.FTZ R200, RZ, R10 ;  /* 0x0000000affc87221 */ /* 0x000fe20000010000 */
[----:B------:R-:W-:Y:S01]  /*5000*/  FFMA.FTZ R11, R197, R8, -R11 ;  /* 0x00000008c50b7223 */ /* 0x000fe2000001080b */
[----:B------:R-:W-:-:S03]  /*5010*/  FMUL.FTZ R7, R191, R5 ;  /* 0x00000005bf077220 */ /* 0x000fc60000410000 */
[----:B------:R-:W-:Y:S01]  /*5020*/  FADD.FTZ R199, R198, R11 ;  /* 0x0000000bc6c77221 */ /* 0x000fe20000010000 */
[----:B------:R-:W0:Y:S01]  /*5030*/  SHFL.UP PT, R10, R200, 0x1, RZ ;  /* 0x04200000c80a7989 */ /* 0x000e2200000e00ff */
[-C--:B------:R-:W-:Y:S01]  /*5040*/  FFMA.FTZ R7, R192, R4.reuse, -R7 ;  /* 0x00000004c0077223 */ /* 0x080fe20000010807 */
[----:B------:R-:W-:Y:S02]  /*5050*/  FMUL.FTZ R4, R191, R4 ;  /* 0x00000004bf047220 */ /* 0x000fe40000410000 */
[----:B------:R-:W1:Y:S01]  /*5060*/  SHFL.UP PT, R8, R199, 0x1, RZ ;  /* 0x04200000c7087989 */ /* 0x000e6200000e00ff */
[----:B------:R-:W-:Y:S01]  /*5070*/  FMUL.FTZ R9, R174, R7 ;  /* 0x00000007ae097220 */ /* 0x000fe20000410000 */
[----:B------:R-:W-:-:S04]  /*5080*/  FFMA.FTZ R5, R192, R5, R4 ;  /* 0x00000005c0057223 */ /* 0x000fc80000010004 */
[-C--:B------:R-:W-:Y:S01]  /*5090*/  FMUL.FTZ R4, R174, R5.reuse ;  /* 0x00000005ae047220 */ /* 0x080fe20000410000 */
[----:B------:R-:W-:-:S03]  /*50a0*/  FFMA.FTZ R9, R194, R5, R9 ;  /* 0x00000005c2097223 */ /* 0x000fc60000010009 */
[----:B------:R-:W-:Y:S01]  /*50b0*/  FFMA.FTZ R4, R194, R7, -R4 ;  /* 0x00000007c2047223 */ /* 0x000fe20000010804 */
[C---:B------:R-:W-:Y:S01]  /*50c0*/  FMUL.FTZ R6, R196.reuse, R9 ;  /* 0x00000009c4067220 */ /* 0x040fe20000410000 */
[----:B------:R-:W-:Y:S02]  /*50d0*/  MOV R7, R146 ;  /* 0x0000009200077202 */ /* 0x000fe40000000f00 */
[-C--:B------:R-:W-:Y:S01]  /*50e0*/  FMUL.FTZ R202, R196, R4.reuse ;  /* 0x00000004c4ca7220 */ /* 0x080fe20000410000 */
[C---:B------:R-:W-:Y:S01]  /*50f0*/  FFMA.FTZ R201, R197.reuse, R4, -R6 ;  /* 0x00000004c5c97223 */ /* 0x040fe20000010806 */
[----:B------:R-:W-:Y:S02]  /*5100*/  MOV R4, R151 ;  /* 0x0000009700047202 */ /* 0x000fe40000000f00 */
[----:B------:R-:W-:Y:S01]  /*5110*/  FFMA.FTZ R202, R197, R9, R202 ;  /* 0x00000009c5ca7223 */ /* 0x000fe200000100ca */
[----:B------:R-:W-:Y:S01]  /*5120*/  MOV R6, R149 ;  /* 0x0000009500067202 */ /* 0x000fe20000000f00 */
[----:B0-----:R-:W-:-:S02]  /*5130*/  FMUL.FTZ R5, R201, R10 ;  /* 0x0000000ac9057220 */ /* 0x001fc40000410000 */
[C---:B------:R-:W-:Y:S01]  /*5140*/  FMUL.FTZ R10, R202.reuse, R10 ;  /* 0x0000000aca0a7220 */ /* 0x040fe20000410000 */
[----:B------:R-:W0:Y:S01]  /*5150*/  SHFL.UP PT, R9, R202, 0x1, RZ ;  /* 0x04200000ca097989 */ /* 0x000e2200000e00ff */
[-C--:B-1----:R-:W-:Y:S02]  /*5160*/  FFMA.FTZ R5, R202, R8.reuse, R5 ;  /* 0x00000008ca057223 */ /* 0x082fe40000010005 */
[----:B------:R-:W-:Y:S01]  /*5170*/  FFMA.FTZ R10, R201, R8, -R10 ;  /* 0x00000008c90a7223 */ /* 0x000fe2000001080a */
[----:B------:R-:W-:Y:S01]  /*5180*/  ISETP.GE.AND P0, PT, R45, 0x2, PT ;  /* 0x000000022d00780c */ /* 0x000fe20003f06270 */
[----:B------:R-:W1:Y:S01]  /*5190*/  SHFL.UP PT, R8, R201, 0x1, RZ ;  /* 0x04200000c9087989 */ /* 0x000e6200000e00ff */
[----:B------:R-:W-:Y:S01]  /*51a0*/  @P1 FADD.FTZ R200, R200, R5 ;  /* 0x00000005c8c81221 */ /* 0x000fe20000010000 */
[----:B------:R-:W-:Y:S01]  /*51b0*/  @P1 FADD.FTZ R199, R199, R10 ;  /* 0x0000000ac7c71221 */ /* 0x000fe20000010000 */
[----:B------:R-:W-:Y:S01]  /*51c0*/  MOV R5, R148 ;  /* 0x0000009400057202 */ /* 0x000fe20000000f00 */
[----:B------:R2:W4:Y:S04]  /*51d0*/  LDG.E.64 R22, desc[UR16][R6.64] ;  /* 0x0000001006167981 */ /* 0x000528000c1e1b00 */
[----:B------:R-:W2:Y:S04]  /*51e0*/  SHFL.UP PT, R13, R200, 0x2, RZ ;  /* 0x04400000c80d7989 */ /* 0x000ea800000e00ff */
[----:B------:R-:W5:Y:S04]  /*51f0*/  SHFL.UP PT, R12, R199, 0x2, RZ ;  /* 0x04400000c70c7989 */ /* 0x000f6800000e00ff */
[----:B------:R3:W4:Y:S01]  /*5200*/  LDG.E.64 R24, desc[UR16][R4.64] ;  /* 0x0000001004187981 */ /* 0x000722000c1e1b00 */
[----:B------:R-:W5:Y:S01]  /*5210*/  S2UR UR6, SR_CgaCtaId ;  /* 0x00000000000679c3 */ /* 0x000f620000008800 */
[----:B------:R-:W-:Y:S01]  /*5220*/  UMOV UR4, 0x400 ;  /* 0x0000040000047882 */ /* 0x000fe20000000000 */
[CC--:B0-----:R-:W-:Y:S01]  /*5230*/  FMUL.FTZ R11, R201.reuse, R9.reuse ;  /* 0x00000009c90b7220 */ /* 0x0c1fe20000410000 */
[----:B------:R-:W-:Y:S01]  /*5240*/  FMUL.FTZ R10, R202, R9 ;  /* 0x00000009ca0a7220 */ /* 0x000fe20000410000 */
[----:B------:R-:W-:Y:S01]  /*5250*/  ISETP.NE.AND P2, PT, R74, RZ, PT ;  /* 0x000000ff4a00720c */ /* 0x000fe20003f45270 */
[----:B------:R-:W-:Y:S01]  /*5260*/  BSSY.RECONVERGENT B0, `(.L_x_1345) ;  /* 0x00000ad000007945 */ /* 0x000fe20003800200 */
[-C--:B-1----:R-:W-:Y:S01]  /*5270*/  @P1 FFMA.FTZ R202, R202, R8.reuse, R11 ;  /* 0x00000008caca1223 */ /* 0x082fe2000001000b */
[----:B------:R-:W-:Y:S01]  /*5280*/  @P1 FFMA.FTZ R201, R201, R8, -R10 ;  /* 0x00000008c9c91223 */ /* 0x000fe2000001080a */
[----:B------:R-:W-:-:S02]  /*5290*/  ISETP.GE.AND P1, PT, R45, 0x8, PT ;  /* 0x000000082d00780c */ /* 0x000fc40003f26270 */
[----:B------:R-:W-:Y:S01]  /*52a0*/  CS2R R10, SRZ ;  /* 0x00000000000a7805 */ /* 0x000fe2000001ff00 */
[----:B------:R-:W0:Y:S01]  /*52b0*/  SHFL.UP PT, R8, R202, 0x2, RZ ;  /* 0x04400000ca087989 */ /* 0x000e2200000e00ff */
[----:B--2---:R-:W-:-:S03]  /*52c0*/  FMUL.FTZ R7, R201, R13 ;  /* 0x0000000dc9077220 */ /* 0x004fc60000410000 */
[----:B---3--:R-:W1:Y:S01]  /*52d0*/  SHFL.UP PT, R4, R201, 0x2, RZ ;  /* 0x04400000c9047989 */ /* 0x008e6200000e00ff */
[C---:B------:R-:W-:Y:S01]  /*52e0*/  FMUL.FTZ R6, R202.reuse, R13 ;  /* 0x0000000dca067220 */ /* 0x040fe20000410000 */
[----:B-----5:R-:W-:-:S03]  /*52f0*/  FFMA.FTZ R7, R202, R12, R7 ;  /* 0x0000000cca077223 */ /* 0x020fc60000010007 */
[----:B------:R-:W-:Y:S01]  /*5300*/  FFMA.FTZ R6, R201, R12, -R6 ;  /* 0x0000000cc9067223 */ /* 0x000fe20000010806 */
[----:B------:R-:W-:Y:S01]  /*5310*/  @P0 FADD.FTZ R200, R200, R7 ;  /* 0x00000007c8c80221 */ /* 0x000fe20000010000 */
[----:B------:R-:W-:Y:S02]  /*5320*/  ULEA UR4, UR6, UR4, 0x18 ;  /* 0x0000000406047291 */ /* 0x000fe4000f8ec0ff */
[----:B------:R-:W-:Y:S02]  /*5330*/  @P0 FADD.FTZ R199, R199, R6 ;  /* 0x00000006c7c70221 */ /* 0x000fe40000010000 */
[----:B------:R-:W2:Y:S04]  /*5340*/  SHFL.UP PT, R7, R200, 0x4, RZ ;  /* 0x04800000c8077989 */ /* 0x000ea800000e00ff */
[----:B------:R-:W3:Y:S01]  /*5350*/  SHFL.UP PT, R6, R199, 0x4, RZ ;  /* 0x04800000c7067989 */ /* 0x000ee200000e00ff */
[-C--:B0-----:R-:W-:Y:S01]  /*5360*/  FMUL.FTZ R5, R201, R8.reuse ;  /* 0x00000008c9057220 */ /* 0x081fe20000410000 */
[----:B------:R-:W-:-:S03]  /*5370*/  FMUL.FTZ R8, R202, R8 ;  /* 0x00000008ca087220 */ /* 0x000fc60000410000 */
[-C--:B-1----:R-:W-:Y:S01]  /*5380*/  @P0 FFMA.FTZ R202, R202, R4.reuse, R5 ;  /* 0x00000004caca0223 */ /* 0x082fe20000010005 */
[----:B------:R-:W-:Y:S01]  /*5390*/  @P0 FFMA.FTZ R201, R201, R4, -R8 ;  /* 0x00000004c9c90223 */ /* 0x000fe20000010808 */
[----:B------:R-:W-:-:S03]  /*53a0*/  ISETP.GE.AND P0, PT, R45, 0x4, PT ;  /* 0x000000042d00780c */ /* 0x000fc60003f06270 */
[----:B------:R-:W0:Y:S04]  /*53b0*/  SHFL.UP PT, R5, R202, 0x4, RZ ;  /* 0x04800000ca057989 */ /* 0x000e2800000e00ff */
[----:B------:R-:W1:Y:S01]  /*53c0*/  SHFL.UP PT, R4, R201, 0x4, RZ ;  /* 0x04800000c9047989 */ /* 0x000e6200000e00ff */
[-C--:B--2---:R-:W-:Y:S01]  /*53d0*/  FMUL.FTZ R9, R201, R7.reuse ;  /* 0x00000007c9097220 */ /* 0x084fe20000410000 */
[----:B------:R-:W-:-:S03]  /*53e0*/  FMUL.FTZ R8, R202, R7 ;  /* 0x00000007ca087220 */ /* 0x000fc60000410000 */
[-C--:B---3--:R-:W-:Y:S01]  /*53f0*/  FFMA.FTZ R9, R202, R6.reuse, R9 ;  /* 0x00000006ca097223 */ /* 0x088fe20000010009 */
[----:B------:R-:W-:-:S03]  /*5400*/  FFMA.FTZ R8, R201, R6, -R8 ;  /* 0x00000006c9087223 */ /* 0x000fc60000010808 */
[----:B------:R-:W-:Y:S01]  /*5410*/  @P0 FADD.FTZ R200, R200, R9 ;  /* 0x00000009c8c80221 */ /* 0x000fe20000010000 */
[----:B------:R-:W-:-:S04]  /*5420*/  @P0 FADD.FTZ R199, R199, R8 ;  /* 0x00000008c7c70221 */ /* 0x000fc80000010000 */
[----:B------:R-:W2:Y:S01]  /*5430*/  SHFL.UP PT, R9, R200, 0x8, RZ ;  /* 0x05000000c8097989 */ /* 0x000ea200000e00ff */
[CC--:B0-----:R-:W-:Y:S01]  /*5440*/  FMUL.FTZ R7, R201.reuse, R5.reuse ;  /* 0x00000005c9077220 */ /* 0x0c1fe20000410000 */
[C---:B------:R-:W-:Y:S02]  /*5450*/  FMUL.FTZ R6, R202.reuse, R5 ;  /* 0x00000005ca067220 */ /* 0x040fe40000410000 */
[----:B------:R-:W0:Y:S01]  /*5460*/  SHFL.UP PT, R8, R199, 0x8, RZ ;  /* 0x05000000c7087989 */ /* 0x000e2200000e00ff */
[-C--:B-1----:R-:W-:Y:S01]  /*5470*/  @P0 FFMA.FTZ R202, R202, R4.reuse, R7 ;  /* 0x00000004caca0223 */ /* 0x082fe20000010007 */
[----:B------:R-:W-:Y:S01]  /*5480*/  @P0 FFMA.FTZ R201, R201, R4, -R6 ;  /* 0x00000004c9c90223 */ /* 0x000fe20000010806 */
[----:B------:R-:W-:-:S03]  /*5490*/  ISETP.NE.AND P0, PT, R58, RZ, PT ;  /* 0x000000ff3a00720c */ /* 0x000fc60003f05270 */
[----:B------:R-:W1:Y:S01]  /*54a0*/  SHFL.UP PT, R5, R202, 0x8, RZ ;  /* 0x05000000ca057989 */ /* 0x000e6200000e00ff */
[----:B------:R-:W-:-:S03]  /*54b0*/  ISETP.NE.OR P0, PT, R74, RZ, !P0 ;  /* 0x000000ff4a00720c */ /* 0x000fc60004705670 */
[----:B------:R-:W3:Y:S01]  /*54c0*/  SHFL.UP PT, R4, R201, 0x8, RZ ;  /* 0x05000000c9047989 */ /* 0x000ee200000e00ff */
[-C--:B--2---:R-:W-:Y:S01]  /*54d0*/  FMUL.FTZ R6, R202, R9.reuse ;  /* 0x00000009ca067220 */ /* 0x084fe20000410000 */
[----:B------:R-:W-:-:S04]  /*54e0*/  FMUL.FTZ R9, R201, R9 ;  /* 0x00000009c9097220 */ /* 0x000fc80000410000 */
[-C--:B0-----:R-:W-:Y:S01]  /*54f0*/  FFMA.FTZ R9, R202, R8.reuse, R9 ;  /* 0x00000008ca097223 */ /* 0x081fe20000010009 */
[----:B------:R-:W-:Y:S01]  /*5500*/  FFMA.FTZ R6, R201, R8, -R6 ;  /* 0x00000008c9067223 */ /* 0x000fe20000010806 */
[----:B------:R-:W-:Y:S02]  /*5510*/  HFMA2 R8, -RZ, RZ, 1.875, 0 ;  /* 0x3f800000ff087431 */ /* 0x000fe400000001ff */
[----:B------:R-:W-:Y:S01]  /*5520*/  @P1 FADD.FTZ R200, R200, R9 ;  /* 0x00000009c8c81221 */ /* 0x000fe20000010000 */
[----:B------:R-:W-:Y:S01]  /*5530*/  @P1 FADD.FTZ R199, R199, R6 ;  /* 0x00000006c7c71221 */ /* 0x000fe20000010000 */
[----:B------:R-:W-:Y:S01]  /*5540*/  MOV R9, RZ ;  /* 0x000000ff00097202 */ /* 0x000fe20000000f00 */
[CC--:B-1----:R-:W-:Y:S01]  /*5550*/  FMUL.FTZ R7, R201.reuse, R5.reuse ;  /* 0x00000005c9077220 */ /* 0x0c2fe20000410000 */
[C---:B------:R-:W-:Y:S01]  /*5560*/  FMUL.FTZ R6, R202.reuse, R5 ;  /* 0x00000005ca067220 */ /* 0x040fe20000410000 */
[----:B------:R-:W0:Y:S02]  /*5570*/  SHFL.UP PT, R12, R200, 0x10, RZ ;  /* 0x06000000c80c7989 */ /* 0x000e2400000e00ff */
[-C--:B---3--:R-:W-:Y:S01]  /*5580*/  @P1 FFMA.FTZ R202, R202, R4.reuse, R7 ;  /* 0x00000004caca1223 */ /* 0x088fe20000010007 */
[----:B------:R-:W-:Y:S01]  /*5590*/  @P1 FFMA.FTZ R201, R201, R4, -R6 ;  /* 0x00000004c9c91223 */ /* 0x000fe20000010806 */
[----:B------:R-:W1:Y:S01]  /*55a0*/  SHFL.UP PT, R5, R199, 0x10, RZ ;  /* 0x06000000c7057989 */ /* 0x000e6200000e00ff */
[----:B------:R-:W-:-:S03]  /*55b0*/  ISETP.NE.AND P1, PT, R45, RZ, PT ;  /* 0x000000ff2d00720c */ /* 0x000fc60003f25270 */
[----:B------:R-:W2:Y:S04]  /*55c0*/  SHFL.UP PT, R4, R202, 0x10, RZ ;  /* 0x06000000ca047989 */ /* 0x000ea800000e00ff */
[----:B------:R-:W3:Y:S04]  /*55d0*/  SHFL.UP PT, R13, R201, 0x10, RZ ;  /* 0x06000000c90d7989 */ /* 0x000ee800000e00ff */
[----:B------:R-:W5:Y:S01]  /*55e0*/  @!P0 LDS.128 R8, [UR5] ;  /* 0x00000005ff088984 */ /* 0x000f620008000c00 */
[----:B------:R-:W-:Y:S01]  /*55f0*/  ISETP.NE.AND P0, PT, R45, 0x1f, PT ;  /* 0x0000001f2d00780c */ /* 0x000fe20003f05270 */
[-C--:B0-----:R-:W-:Y:S01]  /*5600*/  FMUL.FTZ R6, R202, R12.reuse ;  /* 0x0000000cca067220 */ /* 0x081fe20000410000 */
[----:B------:R-:W-:-:S03]  /*5610*/  FMUL.FTZ R7, R201, R12 ;  /* 0x0000000cc9077220 */ /* 0x000fc60000410000 */
[CC--:B-1----:R-:W-:Y:S01]  /*5620*/  FFMA.FTZ R6, R201.reuse, R5.reuse, -R6 ;  /* 0x00000005c9067223 */ /* 0x0c2fe20000010806 */
[C---:B------:R-:W-:Y:S01]  /*5630*/  FFMA.FTZ R7, R202.reuse, R5, R7 ;  /* 0x00000005ca077223 */ /* 0x040fe20000010007 */
[-C--:B--2---:R-:W-:Y:S01]  /*5640*/  FMUL.FTZ R12, R202, R4.reuse ;  /* 0x00000004ca0c7220 */ /* 0x084fe20000410000 */
[----:B------:R-:W-:Y:S01]  /*5650*/  FMUL.FTZ R5, R201, R4 ;  /* 0x00000004c9057220 */ /* 0x000fe20000410000 */
[----:B------:R-:W-:Y:S01]  /*5660*/  FADD.FTZ R14, R199, R6 ;  /* 0x00000006c70e7221 */ /* 0x000fe20000010000 */
[----:B------:R-:W-:Y:S01]  /*5670*/  FADD.FTZ R15, R200, R7 ;  /* 0x00000007c80f7221 */ /* 0x000fe20000010000 */
[-C--:B---3--:R-:W-:Y:S01]  /*5680*/  FFMA.FTZ R12, R201, R13.reuse, -R12 ;  /* 0x0000000dc90c7223 */ /* 0x088fe2000001080c */
[----:B------:R-:W-:-:S05]  /*5690*/  FFMA.FTZ R13, R202, R13, R5 ;  /* 0x0000000dca0d7223 */ /* 0x000fca0000010005 */
[----:B------:R0:W-:Y:S01]  /*56a0*/  @!P0 STS.128 [UR4+0x850], R12 ;  /* 0x0008500cff008988 */ /* 0x0001e20008000c04 */
[----:B------:R-:W-:Y:S01]  /*56b0*/  BAR.SYNC.DEFER_BLOCKING 0x0 ;  /* 0x0000000000007b1d */ /* 0x000fe20000010000 */
[----:B------:R-:W-:-:S04]  /*56c0*/  ISETP.GE.AND P0, PT, R45, 0x10, PT ;  /* 0x000000102d00780c */ /* 0x000fc80003f06270 */
[----:B------:R-:W-:Y:S02]  /*56d0*/  FSEL R202, R202, R13, !P0 ;  /* 0x0000000dcaca7208 */ /* 0x000fe40004000000 */
[----:B------:R-:W-:-:S03]  /*56e0*/  FSEL R201, R201, R12, !P0 ;  /* 0x0000000cc9c97208 */ /* 0x000fc60004000000 */
[----:B------:R-:W1:Y:S01]  /*56f0*/  SHFL.UP PT, R203, R202, 0x1, RZ ;  /* 0x04200000cacb7989 */ /* 0x000e6200000e00ff */
[----:B0-----:R-:W-:Y:S02]  /*5700*/  FSEL R14, R199, R14, !P0 ;  /* 0x0000000ec70e7208 */ /* 0x001fe40004000000 */
[----:B------:R-:W-:Y:S01]  /*5710*/  FSEL R15, R200, R15, !P0 ;  /* 0x0000000fc80f7208 */ /* 0x000fe20004000000 */
[----:B------:R-:W0:Y:S01]  /*5720*/  SHFL.UP PT, R204, R201, 0x1, RZ ;  /* 0x04200000c9cc7989 */ /* 0x000e2200000e00ff */
[----:B------:R-:W-:-:S03]  /*5730*/  ISETP.NE.AND P0, PT, R74, RZ, PT ;  /* 0x000000ff4a00720c */ /* 0x000fc60003f05270 */
[----:B------:R-:W2:Y:S04]  /*5740*/  SHFL.UP PT, R199, R14, 0x1, RZ ;  /* 0x042000000ec77989 */ /* 0x000ea800000e00ff */
[----:B------:R-:W3:Y:S04]  /*5750*/  SHFL.UP PT, R13, R15, 0x1, RZ ;  /* 0x042000000f0d7989 */ /* 0x000ee800000e00ff */
[----:B-----5:R-:W-:Y:S04]  /*5760*/  @!P1 STS.128 [UR4+0x870], R8 ;  /* 0x00087008ff009988 */ /* 0x020fe80008000c04 */
[----:B------:R-:W-:Y:S01]  /*5770*/  LDS.128 R4, [UR4+0x850] ;  /* 0x00085004ff047984 */ /* 0x000fe20008000c00 */
[----:B------:R-:W-:Y:S01]  /*5780*/  BAR.SYNC.DEFER_BLOCKING 0x0 ;  /* 0x0000000000007b1d */ /* 0x000fe20000010000 */
[----:B-1----:R-:W-:-:S02]  /*5790*/  @!P1 MOV R203, R9 ;  /* 0x0000000900cb9202 */ /* 0x002fc40000000f00 */
[----:B0-----:R-:W-:Y:S02]  /*57a0*/  @!P1 MOV R204, R8 ;  /* 0x0000000800cc9202 */ /* 0x001fe40000000f00 */
[----:B--2---:R-:W-:Y:S02]  /*57b0*/  @!P1 MOV R199, R10 ;  /* 0x0000000a00c79202 */ /* 0x004fe40000000f00 */
[----:B---3--:R-:W-:Y:S01]  /*57c0*/  @!P1 MOV R13, R11 ;  /* 0x0000000b000d9202 */ /* 0x008fe20000000f00 */
[----:B------:R-:W0:Y:S02]  /*57d0*/  @P2 LDS.64 R26, [UR4+0x878] ;  /* 0x00087804ff1a2984 */ /* 0x000e240008000a00 */
[-C--:B0-----:R-:W-:Y:S01]  /*57e0*/  @P2 FMUL.FTZ R205, R27, R203.reuse ;  /* 0x000000cb1bcd2220 */ /* 0x081fe20000410000 */
[----:B------:R-:W-:-:S03]  /*57f0*/  @P2 FMUL.FTZ R12, R26, R203 ;  /* 0x000000cb1a0c2220 */ /* 0x000fc60000410000 */
[-C--:B------:R-:W-:Y:S01]  /*5800*/  @P2 FFMA.FTZ R26, R26, R204.reuse, -R205 ;  /* 0x000000cc1a1a2223 */ /* 0x080fe200000108cd */
[----:B------:R-:W-:-:S03]  /*5810*/  @P2 FFMA.FTZ R12, R27, R204, R12 ;  /* 0x000000cc1b0c2223 */ /* 0x000fc6000001000c */
[----:B------:R-:W-:Y:S01]  /*5820*/  @P2 FADD.FTZ R199, R199, R26 ;  /* 0x0000001ac7c72221 */ /* 0x000fe20000010000 */
[----:B------:R-:W-:-:S03]  /*5830*/  @P2 FADD.FTZ R13, R13, R12 ;  /* 0x0000000c0d0d2221 */ /* 0x000fc60000010000 */
        /* <DEDUP_REMOVED lines=9> */
[----:B------:R-:W-:Y:S01]  /*58d0*/  FFMA.FTZ R14, R155, R26, R14 ;  /* 0x0000001a9b0e7223 */ /* 0x000fe2000001000e */
[----:B------:R-:W-:Y:S02]  /*58e0*/  FMUL.FTZ R155, R5, R10 ;  /* 0x0000000a059b7220 */ /* 0x000fe40000410000 */
        /* <DEDUP_REMOVED lines=29> */
[----:B------:R-:W-:Y:S01]  /*5ac0*/  FFMA.FTZ R0, R170, R27, -R0 ;  /* 0x0000001baa007223 */ /* 0x000fe20000010800 */
[-C--:B----4-:R-:W-:Y:S02]  /*5ad0*/  FMUL.FTZ R153, R23, R25.reuse ;  /* 0x0000001917997220 */ /* 0x090fe40000410000 */
[----:B------:R-:W-:Y:S01]  /*5ae0*/  FADD.FTZ R161, RZ, R12 ;  /* 0x0000000cffa17221 */ /* 0x000fe20000010000 */
[----:B------:R-:W-:Y:S01]  /*5af0*/  FADD.FTZ R154, R171, R0 ;  /* 0x00000000ab9a7221 */ /* 0x000fe20000010000 */
[----:B------:R-:W-:Y:S01]  /*5b00*/  FMUL.FTZ R0, R22, R25 ;  /* 0x0000001916007220 */ /* 0x000fe20000410000 */
[----:B------:R-:W-:Y:S01]  /*5b10*/  FMUL.FTZ R25, R5, R11 ;  /* 0x0000000b05197220 */ /* 0x000fe20000410000 */
[CC--:B------:R-:W-:Y:S01]  /*5b20*/  FMUL.FTZ R12, R172.reuse, R161.reuse ;  /* 0x000000a1ac0c7220 */ /* 0x0c0fe20000410000 */
[----:B------:R-:W-:Y:S01]  /*5b30*/  FMUL.FTZ R172, R172, R154 ;  /* 0x0000009aacac7220 */ /* 0x000fe20000410000 */
[----:B------:R-:W-:Y:S01]  /*5b40*/  FFMA.FTZ R22, R22, R24, -R153 ;  /* 0x0000001816167223 */ /* 0x000fe20000010899 */
[C---:B------:R-:W-:Y:S01]  /*5b50*/  FFMA.FTZ R153, R4.reuse, R10, -R25 ;  /* 0x0000000a04997223 */ /* 0x040fe20000010819 */
[C---:B------:R-:W-:Y:S01]  /*5b60*/  FFMA.FTZ R12, R173.reuse, R154, -R12 ;  /* 0x0000009aad0c7223 */ /* 0x040fe2000001080c */
[----:B------:R-:W-:Y:S01]  /*5b70*/  FFMA.FTZ R172, R173, R161, R172 ;  /* 0x000000a1adac7223 */ /* 0x000fe200000100ac */
[----:B------:R-:W-:Y:S01]  /*5b80*/  FFMA.FTZ R23, R23, R24, R0 ;  /* 0x0000001817177223 */ /* 0x000fe20000010000 */
[----:B------:R-:W-:Y:S01]  /*5b90*/  FMUL.FTZ R25, R5, R9 ;  /* 0x0000000905197220 */ /* 0x000fe20000410000 */
[----:B------:R-:W-:Y:S01]  /*5ba0*/  FADD.FTZ R175, R175, R12 ;  /* 0x0000000cafaf7221 */ /* 0x000fe20000010000 */
[----:B------:R-:W-:Y:S01]  /*5bb0*/  FADD.FTZ R163, RZ, R172 ;  /* 0x000000acffa37221 */ /* 0x000fe20000010000 */
[-C--:B------:R-:W-:Y:S01]  /*5bc0*/  FMUL.FTZ R0, R5, R8.reuse ;  /* 0x0000000805007220 */ /* 0x080fe20000410000 */
[----:B------:R-:W-:Y:S01]  /*5bd0*/  FFMA.FTZ R8, R4, R8, -R25 ;  /* 0x0000000804087223 */ /* 0x000fe20000010819 */
[----:B------:R-:W-:Y:S01]  /*5be0*/  FMUL.FTZ R25, R23, R26 ;  /* 0x0000001a17197220 */ /* 0x000fe20000410000 */
[C---:B------:R-:W-:Y:S01]  /*5bf0*/  FMUL.FTZ R10, R176.reuse, R163 ;  /* 0x000000a3b00a7220 */ /* 0x040fe20000410000 */
[----:B------:R-:W-:Y:S01]  /*5c00*/  FMUL.FTZ R176, R176, R175 ;  /* 0x000000afb0b07220 */ /* 0x000fe20000410000 */
[C---:B------:R-:W-:Y:S01]  /*5c10*/  FFMA.FTZ R9, R4.reuse, R9, R0 ;  /* 0x0000000904097223 */ /* 0x040fe20000010000 */
[----:B------:R-:W-:Y:S01]  /*5c20*/  FFMA.FTZ R4, R4, R11, R155 ;  /* 0x0000000b04047223 */ /* 0x000fe2000001009b */
[C---:B------:R-:W-:Y:S01]  /*5c30*/  FFMA.FTZ R5, R177.reuse, R175, -R10 ;  /* 0x000000afb1057223 */ /* 0x040fe2000001080a */
[----:B------:R-:W-:Y:S01]  /*5c40*/  FFMA.FTZ R176, R177, R163, R176 ;  /* 0x000000a3b1b07223 */ /* 0x000fe200000100b0 */
[----:B------:R-:W-:Y:S01]  /*5c50*/  FFMA.FTZ R12, R22, R152, -R25 ;  /* 0x00000098160c7223 */ /* 0x000fe20000010819 */
[----:B------:R-:W-:Y:S01]  /*5c60*/  FADD.FTZ R10, R6, R153 ;  /* 0x00000099060a7221 */ /* 0x000fe20000010000 */
[----:B------:R-:W-:Y:S01]  /*5c70*/  FADD.FTZ R155, R180, R5 ;  /* 0x00000005b49b7221 */ /* 0x000fe20000010000 */
[----:B------:R-:W-:Y:S01]  /*5c80*/  FADD.FTZ R176, RZ, R176 ;  /* 0x000000b0ffb07221 */ /* 0x000fe20000010000 */
[----:B------:R-:W-:-:S02]  /*5c90*/  FADD.FTZ R11, R7, R4 ;  /* 0x00000004070b7221 */ /* 0x000fc40000010000 */
[----:B------:R-:W-:Y:S01]  /*5ca0*/  FMUL.FTZ R0, R178, R155 ;  /* 0x0000009bb2007220 */ /* 0x000fe20000410000 */
[----:B------:R-:W-:Y:S06]  /*5cb0*/  @P0 BRA `(.L_x_1346) ;  /* 0x00000000001c0947 */ /* 0x000fec0003800000 */
[----:B------:R-:W-:Y:S01]  /*5cc0*/  SHF.R.S32.HI R5, RZ, 0x1f, R147 ;  /* 0x0000001fff057819 */ /* 0x000fe20000011493 */
[----:B------:R0:W-:Y:S01]  /*5cd0*/  STS.128 [UR5], R8 ;  /* 0x00000008ff007988 */ /* 0x0001e20008000c05 */
[----:B------:R-:W-:-:S04]  /*5ce0*/  IADD3 R6, P0, PT, R60, R147, RZ ;  /* 0x000000933c067210 */ /* 0x000fc80007f1e0ff */
[----:B------:R-:W-:Y:S02]  /*5cf0*/  LEA.HI.X.SX32 R5, R60, R5, 0x1, P0 ;  /* 0x000000053c057211 */ /* 0x000fe400000f0eff */
[----:B------:R-:W-:-:S04]  /*5d00*/  LEA R4, P0, R6, R2, 0x4 ;  /* 0x0000000206047211 */ /* 0x000fc800078020ff */
[----:B------:R-:W-:-:S05]  /*5d10*/  LEA.HI.X R5, R6, R3, R5, 0x4, P0 ;  /* 0x0000000306057211 */ /* 0x000fca00000f2405 */
[----:B------:R0:W-:Y:S04]  /*5d20*/  STG.E.128 desc[UR16][R4.64], R8 ;  /* 0x0000000804007986 */ /* 0x0001e8000c101d10 */
.L_x_1346:
[----:B------:R-:W-:Y:S05]  /*5d30*/  BSYNC.RECONVERGENT B0 ;  /* 0x0000000000007941 */ /* 0x000fea0003800200 */
.L_x_1345:
[-C--:B------:R-:W-:Y:S01]  /*5d40*/  FMUL.FTZ R178, R178, R176.reuse ;  /* 0x000000b0b2b27220 */ /* 0x080fe20000410000 */
[----:B------:R-:W-:Y:S01]  /*5d50*/  FFMA.FTZ R0, R179, R176, R0 ;  /* 0x000000b0b3007223 */ /* 0x000fe20000010000 */
[C---:B------:R-:W-:Y:S01]  /*5d60*/  FMUL.FTZ R15, R23.reuse, R15 ;  /* 0x0000000f170f7220 */ /* 0x040fe20000410000 */
[----:B0-----:R-:W-:Y:S01]  /*5d70*/  FMUL.FTZ R9, R23, R159 ;  /* 0x0000009f17097220 */ /* 0x001fe20000410000 */
[----:B------:R-:W-:Y:S01]  /*5d80*/  FFMA.FTZ R178, R179, R155, -R178 ;  /* 0x0000009bb3b27223 */ /* 0x000fe200000108b2 */
[----:B------:R-:W-:Y:S01]  /*5d90*/  FADD.FTZ R11, RZ, R0 ;  /* 0x00000000ff0b7221 */ /* 0x000fe20000010000 */
[----:B------:R-:W-:Y:S01]  /*5da0*/  FMUL.FTZ R6, R23, R199 ;  /* 0x000000c717067220 */ /* 0x000fe20000410000 */
[----:B------:R-:W-:Y:S01]  /*5db0*/  FFMA.FTZ R4, R22, R13, -R15 ;  /* 0x0000000d16047223 */ /* 0x000fe2000001080f */
[----:B------:R-:W-:Y:S01]  /*5dc0*/  FADD.FTZ R181, R181, R178 ;  /* 0x000000b2b5b57221 */ /* 0x000fe20000010000 */
[----:B------:R-:W-:Y:S01]  /*5dd0*/  FMUL.FTZ R0, R182, R11 ;  /* 0x0000000bb6007220 */ /* 0x000fe20000410000 */
[----:B------:R-:W-:Y:S01]  /*5de0*/  FFMA.FTZ R6, R22, R157, -R6 ;  /* 0x0000009d16067223 */ /* 0x000fe20000010806 */
[----:B------:R-:W-:Y:S01]  /*5df0*/  FMUL.FTZ R7, R23, R158 ;  /* 0x0000009e17077220 */ /* 0x000fe20000410000 */
[-C--:B------:R-:W-:Y:S01]  /*5e00*/  FMUL.FTZ R182, R182, R181.reuse ;  /* 0x000000b5b6b67220 */ /* 0x080fe20000410000 */
[----:B------:R-:W-:Y:S01]  /*5e10*/  FFMA.FTZ R5, R183, R181, -R0 ;  /* 0x000000b5b7057223 */ /* 0x000fe20000010800 */
[----:B------:R-:W-:Y:S01]  /*5e20*/  FFMA.FTZ R0, R22, R14, -R9 ;  /* 0x0000000e16007223 */ /* 0x000fe20000010809 */
[----:B------:R-:W-:Y:S01]  /*5e30*/  FMUL.FTZ R9, R23, R161 ;  /* 0x000000a117097220 */ /* 0x000fe20000410000 */
[----:B------:R-:W-:Y:S01]  /*5e40*/  FFMA.FTZ R182, R183, R11, R182 ;  /* 0x0000000bb7b67223 */ /* 0x000fe200000100b6 */
[----:B------:R-:W-:Y:S01]  /*5e50*/  FADD.FTZ R184, R184, R5 ;  /* 0x00000005b8b87221 */ /* 0x000fe20000010000 */
[----:B------:R-:W-:Y:S01]  /*5e60*/  FFMA.FTZ R133, R0, 2, R133 ;  /* 0x4000000000857823 */ /* 0x000fe20000010085 */
[----:B------:R-:W-:Y:S01]  /*5e70*/  FFMA.FTZ R137, R6, 2, R137 ;  /* 0x4000000006897823 */ /* 0x000fe20000010089 */
[----:B------:R-:W-:Y:S01]  /*5e80*/  FADD.FTZ R182, RZ, R182 ;  /* 0x000000b6ffb67221 */ /* 0x000fe20000010000 */
[C---:B------:R-:W-:Y:S01]  /*5e90*/  FMUL.FTZ R5, R185.reuse, R184 ;  /* 0x000000b8b9057220 */ /* 0x040fe20000410000 */
[C---:B------:R-:W-:Y:S01]  /*5ea0*/  FFMA.FTZ R6, R22.reuse, R154, -R9 ;  /* 0x0000009a16067223 */ /* 0x040fe20000010809 */
[----:B------:R-:W-:Y:S01]  /*5eb0*/  FFMA.FTZ R160, R22, R160, -R7 ;  /* 0x000000a016a07223 */ /* 0x000fe20000010807 */
[-C--:B------:R-:W-:Y:S01]  /*5ec0*/  FMUL.FTZ R185, R185, R182.reuse ;  /* 0x000000b6b9b97220 */ /* 0x080fe20000410000 */
[----:B------:R-:W-:Y:S01]  /*5ed0*/  FFMA.FTZ R5, R186, R182, R5 ;  /* 0x000000b6ba057223 */ /* 0x000fe20000010005 */
[----:B------:R-:W-:Y:S01]  /*5ee0*/  FFMA.FTZ R129, R6, 2, R129 ;  /* 0x4000000006817823 */ /* 0x000fe20000010081 */
[----:B------:R-:W-:Y:S01]  /*5ef0*/  FMUL.FTZ R7, R23, R166 ;  /* 0x000000a617077220 */ /* 0x000fe20000410000 */
[----:B------:R-:W-:Y:S01]  /*5f00*/  FFMA.FTZ R186, R186, R184, -R185 ;  /* 0x000000b8baba7223 */ /* 0x000fe200000108b9 */
[----:B------:R-:W-:Y:S01]  /*5f10*/  FADD.FTZ R13, RZ, R5 ;  /* 0x00000005ff0d7221 */ /* 0x000fe20000010000 */
[----:B------:R-:W-:Y:S01]  /*5f20*/  FFMA.FTZ R139, R4, 2, R139 ;  /* 0x40000000048b7823 */ /* 0x000fe2000001008b */
[----:B------:R-:W-:Y:S01]  /*5f30*/  FFMA.FTZ R4, R22, R27, -R7 ;  /* 0x0000001b16047223 */ /* 0x000fe20000010807 */
[----:B------:R-:W-:Y:S01]  /*5f40*/  FADD.FTZ R187, R187, R186 ;  /* 0x000000babbbb7221 */ /* 0x000fe20000010000 */
[C---:B------:R-:W-:Y:S01]  /*5f50*/  FMUL.FTZ R0, R188.reuse, R13 ;  /* 0x0000000dbc007220 */ /* 0x040fe20000410000 */
[C---:B------:R-:W-:Y:S01]  /*5f60*/  FMUL.FTZ R7, R23.reuse, R163 ;  /* 0x000000a317077220 */ /* 0x040fe20000410000 */
        /* <DEDUP_REMOVED lines=8> */
[----:B------:R-:W-:Y:S01]  /*5ff0*/  FFMA.FTZ R0, R22, R181, -R7 ;  /* 0x000000b516007223 */ /* 0x000fe20000010807 */
[----:B------:R-:W-:Y:S01]  /*6000*/  FADD.FTZ R188, RZ, R188 ;  /* 0x000000bcffbc7221 */ /* 0x000fe20000010000 */
[C---:B------:R-:W-:Y:S01]  /*6010*/  FMUL.FTZ R5, R191.reuse, R6 ;  /* 0x00000006bf057220 */ /* 0x040fe20000410000 */
[----:B------:R-:W-:Y:S01]  /*6020*/  FFMA.FTZ R131, R4, 2, R131 ;  /* 0x4000000004837823 */ /* 0x000fe20000010083 */
[----:B------:R-:W-:Y:S01]  /*6030*/  FFMA.FTZ R123, R0, 2, R123 ;  /* 0x40000000007b7823 */ /* 0x000fe2000001007b */
[-C--:B------:R-:W-:Y:S01]  /*6040*/  FMUL.FTZ R191, R191, R188.reuse ;  /* 0x000000bcbfbf7220 */ /* 0x080fe20000410000 */
[----:B------:R-:W-:Y:S01]  /*6050*/  FFMA.FTZ R5, R192, R188, R5 ;  /* 0x000000bcc0057223 */ /* 0x000fe20000010005 */
[----:B------:R-:W-:Y:S01]  /*6060*/  FFMA.FTZ R4, R22, R155, -R9 ;  /* 0x0000009b16047223 */ /* 0x000fe20000010809 */
[----:B------:R-:W-:Y:S01]  /*6070*/  FMUL.FTZ R9, R23, R182 ;  /* 0x000000b617097220 */ /* 0x000fe20000410000 */
[----:B------:R-:W-:Y:S01]  /*6080*/  FFMA.FTZ R192, R192, R6, -R191 ;  /* 0x00000006c0c07223 */ /* 0x000fe200000108bf */
[----:B------:R-:W-:Y:S01]  /*6090*/  FADD.FTZ R8, RZ, R5 ;  /* 0x00000005ff087221 */ /* 0x000fe20000010000 */
[----:B------:R-:W-:Y:S01]  /*60a0*/  FFMA.FTZ R125, R4, 2, R125 ;  /* 0x40000000047d7823 */ /* 0x000fe2000001007d */
[----:B------:R-:W-:Y:S01]  /*60b0*/  FFMA.FTZ R4, R22, R184, -R9 ;  /* 0x000000b816047223 */ /* 0x000fe20000010809 */
[----:B------:R-:W-:Y:S01]  /*60c0*/  FADD.FTZ R193, R193, R192 ;  /* 0x000000c0c1c17221 */ /* 0x000fe20000010000 */
[----:B------:R-:W-:Y:S01]  /*60d0*/  FMUL.FTZ R5, R174, R8 ;  /* 0x00000008ae057220 */ /* 0x000fe20000410000 */
[----:B------:R-:W-:Y:S01]  /*60e0*/  FMUL.FTZ R9, R23, R188 ;  /* 0x000000bc17097220 */ /* 0x000fe20000410000 */
[----:B------:R-:W-:Y:S01]  /*60f0*/  IADD3 R150, PT, PT, R150, 0x1, RZ ;  /* 0x0000000196967810 */ /* 0x000fe20007ffe0ff */
[-C--:B------:R-:W-:Y:S01]  /*6100*/  FMUL.FTZ R7, R174, R193.reuse ;  /* 0x000000c1ae077220 */ /* 0x080fe20000410000 */
[----:B------:R-:W-:Y:S01]  /*6110*/  FFMA.FTZ R0, R194, R193, -R5 ;  /* 0x000000c1c2007223 */ /* 0x000fe20000010805 */
[----:B------:R-:W-:Y:S01]  /*6120*/  FFMA.FTZ R6, R22, R6, -R9 ;  /* 0x0000000616067223 */ /* 0x000fe20000010809 */
[----:B------:R-:W-:Y:S01]  /*6130*/  ISETP.NE.AND P0, PT, R150, RZ, PT ;  /* 0x000000ff9600720c */ /* 0x000fe20003f05270 */
[-C--:B------:R-:W-:Y:S01]  /*6140*/  FFMA.FTZ R7, R194, R8.reuse, R7 ;  /* 0x00000008c2077223 */ /* 0x080fe20000010007 */
[----:B------:R-:W-:Y:S01]  /*6150*/  FADD.FTZ R195, R195, R0 ;  /* 0x00000000c3c37221 */ /* 0x000fe20000010000 */
[----:B------:R-:W-:Y:S01]  /*6160*/  FMUL.FTZ R5, R23, R13 ;  /* 0x0000000d17057220 */ /* 0x000fe20000410000 */
[----:B------:R-:W-:Y:S01]  /*6170*/  FFMA.FTZ R117, R6, 2, R117 ;  /* 0x4000000006757823 */ /* 0x000fe20000010075 */
[----:B------:R-:W-:Y:S01]  /*6180*/  FADD.FTZ R7, RZ, R7 ;  /* 0x00000007ff077221 */ /* 0x000fe20000010000 */
[----:B------:R-:W-:Y:S01]  /*6190*/  FMUL.FTZ R0, R196, R195 ;  /* 0x000000c3c4007220 */ /* 0x000fe20000410000 */
[----:B------:R-:W-:Y:S01]  /*61a0*/  FFMA.FTZ R121, R4, 2, R121 ;  /* 0x4000000004797823 */ /* 0x000fe20000010079 */
[----:B------:R-:W-:Y:S01]  /*61b0*/  FFMA.FTZ R4, R22, R187, -R5 ;  /* 0x000000bb16047223 */ /* 0x000fe20000010805 */
[-C--:B------:R-:W-:Y:S01]  /*61c0*/  FMUL.FTZ R196, R196, R7.reuse ;  /* 0x00000007c4c47220 */ /* 0x080fe20000410000 */
[-C--:B------:R-:W-:Y:S01]  /*61d0*/  FFMA.FTZ R0, R197, R7.reuse, R0 ;  /* 0x00000007c5007223 */ /* 0x080fe20000010000 */
[C---:B------:R-:W-:Y:S01]  /*61e0*/  FMUL.FTZ R5, R23.reuse, R8 ;  /* 0x0000000817057220 */ /* 0x040fe20000410000 */
[----:B------:R-:W-:Y:S01]  /*61f0*/  FMUL.FTZ R7, R23, R7 ;  /* 0x0000000717077220 */ /* 0x000fe20000410000 */
[----:B------:R-:W-:Y:S01]  /*6200*/  FFMA.FTZ R197, R197, R195, -R196 ;  /* 0x000000c3c5c57223 */ /* 0x000fe200000108c4 */
[----:B------:R-:W-:Y:S01]  /*6210*/  FADD.FTZ R6, RZ, R0 ;  /* 0x00000000ff067221 */ /* 0x000fe20000010000 */
[----:B------:R-:W-:Y:S01]  /*6220*/  FFMA.FTZ R119, R4, 2, R119 ;  /* 0x4000000004777823 */ /* 0x000fe20000010077 */
[----:B------:R-:W-:Y:S01]  /*6230*/  FFMA.FTZ R0, R22, R193, -R5 ;  /* 0x000000c116007223 */ /* 0x000fe20000010805 */
[----:B------:R-:W-:Y:S01]  /*6240*/  FADD.FTZ R197, R198, R197 ;  /* 0x000000c5c6c57221 */ /* 0x000fe20000010000 */
[----:B------:R-:W-:Y:S01]  /*6250*/  FMUL.FTZ R23, R23, R6 ;  /* 0x0000000617177220 */ /* 0x000fe20000410000 */
[----:B------:R-:W-:Y:S01]  /*6260*/  FFMA.FTZ R4, R22, R195, -R7 ;  /* 0x000000c316047223 */ /* 0x000fe20000010807 */
[----:B------:R-:W-:Y:S01]  /*6270*/  LEA R151, P1, R16, R151, 0x3 ;  /* 0x0000009710977211 */ /* 0x000fe200078218ff */
[----:B------:R-:W-:Y:S01]  /*6280*/  UIADD3 UR5, UPT, UPT, UR5, 0x10, URZ ;  /* 0x0000001005057890 */ /* 0x000fe2000fffe0ff */
[----:B------:R-:W-:Y:S01]  /*6290*/  FFMA.FTZ R22, R22, R197, -R23 ;  /* 0x000000c516167223 */ /* 0x000fe20000010817 */
[----:B------:R-:W-:Y:S01]  /*62a0*/  LEA R149, P2, R18, R149, 0x3 ;  /* 0x0000009512957211 */ /* 0x000fe200078418ff */
[----:B------:R-:W-:Y:S01]  /*62b0*/  FFMA.FTZ R141, R12, 2, R141 ;  /* 0x400000000c8d7823 */ /* 0x000fe2000001008d */
[----:B------:R-:W-:Y:S01]  /*62c0*/  LEA R145, P3, R20, R145, 0x3 ;  /* 0x0000009114917211 */ /* 0x000fe200078618ff */
[----:B------:R-:W-:Y:S01]  /*62d0*/  FFMA.FTZ R135, R160, 2, R135 ;  /* 0x40000000a0877823 */ /* 0x000fe20000010087 */
[----:B------:R-:W-:Y:S01]  /*62e0*/  FFMA.FTZ R115, R0, 2, R115 ;  /* 0x4000000000737823 */ /* 0x000fe20000010073 */
[----:B------:R-:W-:Y:S01]  /*62f0*/  FFMA.FTZ R113, R4, 2, R113 ;  /* 0x4000000004717823 */ /* 0x000fe20000010071 */
[----:B------:R-:W-:Y:S01]  /*6300*/  FFMA.FTZ R111, R22, 2, R111 ;  /* 0x40000000166f7823 */ /* 0x000fe2000001006f */
[----:B------:R-:W-:-:S02]  /*6310*/  IADD3.X R148, PT, PT, R148, R17, RZ, P1, !PT ;  /* 0x0000001194947210 */ /* 0x000fc40000ffe4ff */
[----:B------:R-:W-:Y:S02]  /*6320*/  IADD3.X R146, PT, PT, R146, R19, RZ, P2, !PT ;  /* 0x0000001392927210 */ /* 0x000fe400017fe4ff */
[----:B------:R-:W-:Y:S02]  /*6330*/  IADD3.X R144, PT, PT, R144, R21, RZ, P3, !PT ;  /* 0x0000001590907210 */ /* 0x000fe40001ffe4ff */
[----:B------:R-:W-:Y:S01]  /*6340*/  IADD3 R147, PT, PT, R147, 0x1, RZ ;  /* 0x0000000193937810 */ /* 0x000fe20007ffe0ff */
[----:B------:R-:W-:Y:S06]  /*6350*/  @P0 BRA `(.L_x_1347) ;  /* 0xffffffd400f40947 */ /* 0x000fec000383ffff */
.L_x_1344:
[----:B------:R-:W-:Y:S01]  /*6360*/  BAR.SYNC.DEFER_BLOCKING 0x0 ;  /* 0x0000000000007b1d */ /* 0x000fe20000010000 */
[----:B------:R-:W-:Y:S01]  /*6370*/  ISETP.NE.AND P0, PT, R74, RZ, PT ;  /* 0x000000ff4a00720c */ /* 0x000fe20003f05270 */
[----:B------:R-:W-:Y:S01]  /*6380*/  HFMA2 R3, -RZ, RZ, 0, 0 ;  /* 0x00000000ff037431 */ /* 0x000fe200000001ff */
[----:B------:R-:W-:Y:S02]  /*6390*/  MOV R2, R48 ;  /* 0x0000003000027202 */ /* 0x000fe40000000f00 */
[----:B------:R-:W-:-:S03]  /*63a0*/  IADD3 R58, PT, PT, R58, 0x1, RZ ;  /* 0x000000013a3a7810 */ /* 0x000fc60007ffe0ff */
[----:B------:R-:W0:Y:S08]  /*63b0*/  LDC.64 R20, c[0x0][0x420] ;  /* 0x00010800ff147b82 */ /* 0x000e300000000a00 */
[----:B------:R-:W1:Y:S01]  /*63c0*/  LDC.64 R22, c[0x0][0x428] ;  /* 0x00010a00ff167b82 */ /* 0x000e620000000a00 */
[----:B------:R-:W-:Y:S04]  /*63d0*/  STS [R28], R141 ;  /* 0x0000008d1c007388 */ /* 0x000fe80000000800 */
[----:B------:R-:W-:Y:S01]  /*63e0*/  STS [R28+0x4], R139 ;  /* 0x0000048b1c007388 */ /* 0x000fe20000000800 */
[----:B0-----:R-:W-:-:S03]  /*63f0*/  IMAD.WIDE.U32 R2, R20, UR18, R2 ;  /* 0x0000001214027c25 */ /* 0x001fc6000f8e0002 */
[----:B------:R-:W-:Y:S01]  /*6400*/  STS [R28+0x8], R137 ;  /* 0x000008891c007388 */ /* 0x000fe20000000800 */
[----:B------:R-:W-:-:S03]  /*6410*/  IMAD R3, R21, UR18, R3 ;  /* 0x0000001215037c24 */ /* 0x000fc6000f8e0203 */
[----:B------:R-:W-:Y:S01]  /*6420*/  STS [R28+0xc], R135 ;  /* 0x00000c871c007388 */ /* 0x000fe20000000800 */
[----:B-1----:R-:W-:-:S03]  /*6430*/  IMAD.WIDE.U32 R2, R80, R22, R2 ;  /* 0x0000001650027225 */ /* 0x002fc600078e0002 */
[----:B------:R-:W-:Y:S01]  /*6440*/  STS [R28+0x10], R133 ;  /* 0x000010851c007388 */ /* 0x000fe20000000800 */
[----:B------:R-:W-:-:S03]  /*6450*/  IMAD R4, R80, R23, R3 ;  /* 0x0000001750047224 */ /* 0x000fc600078e0203 */
        /* <DEDUP_REMOVED lines=30> */
[----:B------:R-:W-:-:S04]  /*6640*/  IADD3 R3, P0, PT, R79, R2, RZ ;  /* 0x000000024f037210 */ /* 0x000fc80007f1e0ff */
[----:B------:R-:W-:Y:S01]  /*6650*/  IADD3.X R4, PT, PT, RZ, R4, RZ, P0, !PT ;  /* 0x00000004ff047210 */ /* 0x000fe200007fe4ff */
[----:B------:R-:W0:Y:S01]  /*6660*/  LDS R0, [UR4+0x840] ;  /* 0x00084004ff007984 */ /* 0x000e220008000800 */
[----:B------:R-:W1:Y:S02]  /*6670*/  LDCU.64 UR4, c[0x0][0x478] ;  /* 0x00008f00ff0477ac */ /* 0x000e640008000a00 */
[C---:B-1----:R-:W-:Y:S01]  /*6680*/  LEA R2, P0, R3.reuse, UR4, 0x2 ;  /* 0x0000000403027c11 */ /* 0x042fe2000f8010ff */
[----:B------:R-:W1:Y:S03]  /*6690*/  LDCU UR4, c[0x0][0x394] ;  /* 0x00007280ff0477ac */ /* 0x000e660008000800 */
[----:B------:R-:W-:Y:S02]  /*66a0*/  LEA.HI.X R3, R3, UR5, R4, 0x2, P0 ;  /* 0x0000000503037c11 */ /* 0x000fe400080f1404 */
[----:B0-----:R-:W-:-:S02]  /*66b0*/  ISETP.GE.AND P3, PT, R67, R0, PT ;  /* 0x000000004300720c */ /* 0x001fc40003f66270 */
[-C--:B------:R-:W-:Y:S02]  /*66c0*/  ISETP.GE.AND P4, PT, R65, R0.reuse, PT ;  /* 0x000000004100720c */ /* 0x080fe40003f86270 */
[-C--:B------:R-:W-:Y:S02]  /*66d0*/  ISETP.GE.AND P5, PT, R63, R0.reuse, PT ;  /* 0x000000003f00720c */ /* 0x080fe40003fa6270 */
[-C--:B------:R-:W-:Y:S02]  /*66e0*/  ISETP.GE.AND P6, PT, R61, R0.reuse, PT ;  /* 0x000000003d00720c */ /* 0x080fe40003fc6270 */
[-C--:B------:R-:W-:Y:S02]  /*66f0*/  ISETP.GE.AND P1, PT, R79, R0.reuse, PT ;  /* 0x000000004f00720c */ /* 0x080fe40003f26270 */
        /* <DEDUP_REMOVED lines=20> */
[----:B------:R0:W-:Y:S01]  /*6840*/  @!P1 STG.E desc[UR16][R2.64+0x180], R41 ;  /* 0x0001802902009986 */ /* 0x0001e2000c101910 */
[----:B------:R-:W-:-:S03]  /*6850*/  ISETP.GE.AND P1, PT, R57, R0, PT ;  /* 0x000000003900720c */ /* 0x000fc60003f26270 */
[----:B------:R0:W-:Y:S01]  /*6860*/  @!P2 STG.E desc[UR16][R2.64+0x200], R9 ;  /* 0x000200090200a986 */ /* 0x0001e2000c101910 */
[----:B------:R-:W-:-:S03]  /*6870*/  ISETP.GE.AND P2, PT, R55, R0, PT ;  /* 0x000000003700720c */ /* 0x000fc60003f46270 */
[----:B------:R0:W-:Y:S01]  /*6880*/  @!P0 STG.E desc[UR16][R2.64+0x480], R35 ;  /* 0x0004802302008986 */ /* 0x0001e2000c101910 */
[----:B-1----:R-:W-:-:S05]  /*6890*/  ISETP.GE.AND P0, PT, R58, UR4, PT ;  /* 0x000000043a007c0c */ /* 0x002fca000bf06270 */
[----:B------:R0:W-:Y:S01]  /*68a0*/  @!P1 STG.E desc[UR16][R2.64+0x500], R15 ;  /* 0x0005000f02009986 */ /* 0x0001e2000c101910 */
[----:B------:R-:W-:-:S03]  /*68b0*/  IADD3 R54, P1, PT, R54, 0x800, RZ ;  /* 0x0000080036367810 */ /* 0x000fc60007f3e0ff */
[----:B------:R0:W-:Y:S01]  /*68c0*/  @!P2 STG.E desc[UR16][R2.64+0x580], R33 ;  /* 0x000580210200a986 */ /* 0x0001e2000c101910 */
[----:B------:R-:W-:Y:S02]  /*68d0*/  IADD3 R56, P2, PT, R56, 0x800, RZ ;  /* 0x0000080038387810 */ /* 0x000fe40007f5e0ff */
[----:B------:R-:W-:Y:S02]  /*68e0*/  IADD3.X R50, PT, PT, RZ, R50, RZ, P1, !PT ;  /* 0x00000032ff327210 */ /* 0x000fe40000ffe4ff */
[----:B------:R-:W-:Y:S01]  /*68f0*/  IADD3.X R52, PT, PT, RZ, R52, RZ, P2, !PT ;  /* 0x00000034ff347210 */ /* 0x000fe200017fe4ff */
[----:B------:R-:W-:Y:S08]  /*6900*/  @!P0 BRA `(.L_x_1348) ;  /* 0xffffff9c00548947 */ /* 0x000ff0000383ffff */
[----:B------:R-:W-:Y:S05]  /*6910*/  EXIT ;  /* 0x000000000000794d */ /* 0x000fea0003800000 */
.L_x_1349:
        /* <DEDUP_REMOVED lines=14> */
.L_x_4976:


//--------------------- .text._Z25selective_scan_fwd_kernelI32Selective_Scan_fwd_kernel_traitsILi32ELi16ELi1ELb0ELb0ELb0ELb1EfN3c107complexIfEEEEv13SSMParamsBase --------------------------
	.section	.text._Z25selective_scan_fwd_kernelI32Selective_Scan_fwd_kernel_traitsILi32ELi16ELi1ELb0ELb0ELb0ELb1EfN3c107complexIfEEEEv13SSMParamsBase,"ax",@progbits
	.align	128
        .global         _Z25selective_scan_fwd_kernelI32Selective_Scan_fwd_kernel_traitsILi32ELi16ELi1ELb0ELb0ELb0ELb1EfN3c107complexIfEEEEv13SSMParamsBase
        .type           _Z25selective_scan_fwd_kernelI32Selective_Scan_fwd_kernel_traitsILi32ELi16ELi1ELb0ELb0ELb0ELb1EfN3c107complexIfEEEEv13SSMParamsBase,@function
        .size           _Z25selective_scan_fwd_kernelI32Selective_Scan_fwd_kernel_traitsILi32ELi16ELi1ELb0ELb0ELb0ELb1EfN3c107complexIfEEEEv13SSMParamsBase,(.L_x_4977 - _Z25selective_scan_fwd_kernelI32Selective_Scan_fwd_kernel_traitsILi32ELi16ELi1ELb0ELb0ELb0ELb1EfN3c107complexIfEEEEv13SSMParamsBase)
        .other          _Z25selective_scan_fwd_kernelI32Selective_Scan_fwd_kernel_traitsILi32ELi16ELi1ELb0ELb0ELb0ELb1EfN3c107complexIfEEEEv13SSMParamsBase,@"STO_CUDA_ENTRY STV_DEFAULT"
_Z25selective_scan_fwd_kernelI32Selective_Scan_fwd_kernel_traitsILi32ELi16ELi1ELb0ELb0ELb0ELb1EfN3c107complexIfEEEEv13SSMParamsBase:
.text._Z25selective_scan_fwd_kernelI32Selective_Scan_fwd_kernel_traitsILi32ELi16ELi1ELb0ELb0ELb0ELb1EfN3c107complexIfEEEEv13SSMParamsBase:
        /* <DEDUP_REMOVED lines=102> */
.L_x_1386:
[----:B------:R-:W0:Y:S01]  /*0660*/  LDCU UR4, c[0x0][0x388] ;  /* 0x00007100ff0477ac */ /* 0x000e220008000800 */
[----:B-1----:R-:W-:Y:S02]  /*0670*/  SHF.L.U32 R3, R79, 0x2, RZ ;  /* 0x000000024f037819 */ /* 0x002fe400000006ff */
        /* <DEDUP_REMOVED lines=262> */
.L_x_1351:
[----:B------:R-:W-:Y:S05]  /*16e0*/  BSYNC.RECONVERGENT B0 ;  /* 0x0000000000007941 */ /* 0x000fea0003800200 */
.L_x_1350:
        /* <DEDUP_REMOVED lines=34> */
.L_x_1353:
[----:B------:R-:W-:Y:S05]  /*1910*/  BSYNC.RECONVERGENT B0 ;  /* 0x0000000000007941 */ /* 0x000fea0003800200 */
.L_x_1352:
        /* <DEDUP_REMOVED lines=36> */
.L_x_1355:
[----:B------:R-:W-:Y:S05]  /*1b60*/  BSYNC.RECONVERGENT B0 ;  /* 0x0000000000007941 */ /* 0x000fea0003800200 */
.L_x_1354:
        /* <DEDUP_REMOVED lines=34> */
.L_x_1357:
[----:B------:R-:W-:Y:S05]  /*1d90*/  BSYNC.RECONVERGENT B0 ;  /* 0x0000000000007941 */ /* 0x000fea0003800200 */
.L_x_1356:
        /* <DEDUP_REMOVED lines=36> */
.L_x_1359:
[----:B------:R-:W-:Y:S05]  /*1fe0*/  BSYNC.RECONVERGENT B0 ;  /* 0x0000000000007941 */ /* 0x000fea0003800200 */
.L_x_1358:
        /* <DEDUP_REMOVED lines=34> */
.L_x_1361:
[----:B------:R-:W-:Y:S05]  /*2210*/  BSYNC.RECONVERGENT B0 ;  /* 0x0000000000007941 */ /* 0x000fea0003800200 */
.L_x_1360:
        /* <DEDUP_REMOVED lines=36> */
.L_x_1363:
[----:B------:R-:W-:Y:S05]  /*2460*/  BSYNC.RECONVERGENT B0 ;  /* 0x0000000000007941 */ /* 0x000fea0003800200 */
.L_x_1362:
        /* <DEDUP_REMOVED lines=34> */
.L_x_1365:
[----:B------:R-:W-:Y:S05]  /*2690*/  BSYNC.RECONVERGENT B0 ;  /* 0x0000000000007941 */ /* 0x000fea0003800200 */
.L_x_1364:
        /* <DEDUP_REMOVED lines=36> */
.L_x_1367:
[----:B------:R-:W-:Y:S05]  /*28e0*/  BSYNC.RECONVERGENT B0 ;  /* 0x0000000000007941 */ /* 0x000fea0003800200 */
.L_x_1366:
        /* <DEDUP_REMOVED lines=34> */
.L_x_1369:
[----:B------:R-:W-:Y:S05]  /*2b10*/  BSYNC.RECONVERGENT B0 ;  /* 0x0000000000007941 */ /* 0x000fea0003800200 */
.L_x_1368:
        /* <DEDUP_REMOVED lines=39> */
.L_x_1371:
[----:B------:R-:W-:Y:S05]  /*2d90*/  BSYNC.RECONVERGENT B0 ;  /* 0x0000000000007941 */ /* 0x000fea0003800200 */
.L_x_1370:
        /* <DEDUP_REMOVED lines=32> */
.L_x_1373:
[----:B------:R-:W-:Y:S05]  /*2fa0*/  BSYNC.RECONVERGENT B0 ;  /* 0x0000000000007941 */ /* 0x000fea0003800200 */
.L_x_1372:
        /* <DEDUP_REMOVED lines=32> */
.L_x_1375:
[----:B------:R-:W-:Y:S05]  /*31b0*/  BSYNC.RECONVERGENT B0 ;  /* 0x0000000000007941 */ /* 0x000fea0003800200 */
.L_x_1374:
        /* <DEDUP_REMOVED lines=32> */
.L_x_1377:
[----:B------:R-:W-:Y:S05]  /*33c0*/  BSYNC.RECONVERGENT B0 ;  /* 0x0000000000007941 */ /* 0x000fea0003800200 */
.L_x_1376:
        /* <DEDUP_REMOVED lines=32> */
.L_x_1379:
[----:B------:R-:W-:Y:S05]  /*35d0*/  BSYNC.RECONVERGENT B0 ;  /* 0x0000000000007941 */ /* 0x000fea0003800200 */
.L_x_1378:
        /* <DEDUP_REMOVED lines=32> */
.L_x_1381:
[----:B------:R-:W-:Y:S05]  /*37e0*/  BSYNC.RECONVERGENT B0 ;  /* 0x0000000000007941 */ /* 0x000fea0003800200 */
.L_x_1380:
        /* <DEDUP_REMOVED lines=52> */
.L_x_1385:
        /* <DEDUP_REMOVED lines=544> */
.L_x_1384:
[----:B------:R-:W-:Y:S05]  /*5d30*/  BSYNC.RECONVERGENT B0 ;  /* 0x0000000000007941 */ /* 0x000fea0003800200 */
.L_x_1383:
        /* <DEDUP_REMOVED lines=98> */
.L_x_1382:
[----:B------:R-:W-:Y:S01]  /*6360*/  BAR.SYNC.DEFER_BLOCKING 0x0 ;  /* 0x0000000000007b1d */ /* 0x000fe20000010000 */
[----:B------:R-:W-:Y:S01]  /*6370*/  ISETP.NE.AND P0, PT, R74, RZ, PT ;  /* 0x000000ff4a00720c */ /* 0x000fe20003f05270 */
[----:B------:R-:W-:Y:S01]  /*6380*/  HFMA2 R3, -RZ, RZ, 0, 0 ;  /* 0x00000000ff037431 */ /* 0x000fe200000001ff */
[----:B------:R-:W-:-:S05]  /*6390*/  MOV R2, R48 ;  /* 0x0000003000027202 */ /* 0x000fca0000000f00 */
[----:B------:R-:W0:Y:S01]  /*63a0*/  LDC.64 R6, c[0x0][0x420] ;  /* 0x00010800ff067b82 */ /* 0x000e220000000a00 */
[----:B------:R-:W1:Y:S07]  /*63b0*/  LDCU.64 UR8, c[0x0][0x478] ;  /* 0x00008f00ff0877ac */ /* 0x000e6e0008000a00 */
[----:B------:R-:W2:Y:S08]  /*63c0*/  LDC.64 R152, c[0x0][0x428] ;  /* 0x00010a00ff987b82 */ /* 0x000eb00000000a00 */
[----:B------:R-:W3:Y:S01]  /*63d0*/  LDC.64 R154, c[0x0][0x418] ;  /* 0x00010600ff9a7b82 */ /* 0x000ee20000000a00 */
[----:B------:R-:W-:Y:S04]  /*63e0*/  STS [R28], R141 ;  /* 0x0000008d1c007388 */ /* 0x000fe80000000800 */
[----:B------:R-:W-:Y:S01]  /*63f0*/  STS [R28+0x4], R139 ;  /* 0x0000048b1c007388 */ /* 0x000fe20000000800 */
[----:B0-----:R-:W-:-:S03]  /*6400*/  IMAD.WIDE.U32 R4, R6, UR18, R2 ;  /* 0x0000001206047c25 */ /* 0x001fc6000f8e0002 */
[----:B------:R-:W-:Y:S01]  /*6410*/  STS [R28+0x8], R137 ;  /* 0x000008891c007388 */ /* 0x000fe20000000800 */
[----:B------:R-:W-:-:S03]  /*6420*/  IMAD R5, R7, UR18, R5 ;  /* 0x0000001207057c24 */ /* 0x000fc6000f8e0205 */
[----:B------:R-:W-:Y:S01]  /*6430*/  STS [R28+0xc], R135 ;  /* 0x00000c871c007388 */ /* 0x000fe20000000800 */
[----:B--2---:R-:W-:-:S03]  /*6440*/  IMAD.WIDE.U32 R4, R80, R152, R4 ;  /* 0x0000009850047225 */ /* 0x004fc600078e0004 */
[----:B------:R-:W-:Y:S01]  /*6450*/  STS [R28+0x10], R133 ;  /* 0x000010851c007388 */ /* 0x000fe20000000800 */
[----:B------:R-:W-:Y:S01]  /*6460*/  IMAD R5, R80, R153, R5 ;  /* 0x0000009950057224 */ /* 0x000fe200078e0205 */
[----:B------:R-:W-:Y:S02]  /*6470*/  IADD3 R4, P1, PT, R79, R4, RZ ;  /* 0x000000044f047210 */ /* 0x000fe40007f3e0ff */
[----:B------:R-:W-:Y:S01]  /*6480*/  STS [R28+0x14], R131 ;  /* 0x000014831c007388 */ /* 0x000fe20000000800 */
[----:B------:R-:W0:Y:S01]  /*6490*/  LDC.64 R152, c[0x0][0x410] ;  /* 0x00010400ff987b82 */ /* 0x000e220000000a00 */
[----:B------:R-:W-:Y:S02]  /*64a0*/  IADD3.X R5, PT, PT, RZ, R5, RZ, P1, !PT ;  /* 0x00000005ff057210 */ /* 0x000fe40000ffe4ff */
[----:B------:R-:W-:Y:S01]  /*64b0*/  STS [R28+0x18], R129 ;  /* 0x000018811c007388 */ /* 0x000fe20000000800 */
[----:B-1----:R-:W-:-:S03]  /*64c0*/  LEA R6, P1, R4, UR8, 0x2 ;  /* 0x0000000804067c11 */ /* 0x002fc6000f8210ff */
[----:B------:R-:W-:Y:S01]  /*64d0*/  STS [R28+0x1c], R127 ;  /* 0x00001c7f1c007388 */ /* 0x000fe20000000800 */
[----:B------:R-:W-:Y:S01]  /*64e0*/  LEA.HI.X R7, R4, UR9, R5, 0x2, P1 ;  /* 0x0000000904077c11 */ /* 0x000fe200088f1405 */
[----:B------:R-:W1:Y:S02]  /*64f0*/  LDCU.64 UR8, c[0x0][0x488] ;  /* 0x00009100ff0877ac */ /* 0x000e640008000a00 */
[----:B------:R-:W-:Y:S04]  /*6500*/  STS [R28+0x20], R125 ;  /* 0x0000207d1c007388 */ /* 0x000fe80000000800 */
[----:B------:R-:W-:Y:S04]  /*6510*/  STS [R28+0x24], R123 ;  /* 0x0000247b1c007388 */ /* 0x000fe80000000800 */
[----:B------:R-:W-:Y:S04]  /*6520*/  STS [R28+0x28], R121 ;  /* 0x000028791c007388 */ /* 0x000fe80000000800 */
[----:B------:R-:W-:Y:S01]  /*6530*/  STS [R28+0x2c], R119 ;  /* 0x00002c771c007388 */ /* 0x000fe20000000800 */
[----:B0-----:R-:W-:-:S03]  /*6540*/  IMAD.WIDE.U32 R4, R152, UR18, R2 ;  /* 0x0000001298047c25 */ /* 0x001fc6000f8e0002 */
[----:B------:R-:W-:Y:S01]  /*6550*/  STS [R28+0x30], R117 ;  /* 0x000030751c007388 */ /* 0x000fe20000000800 */
[----:B------:R-:W-:-:S03]  /*6560*/  IMAD R5, R153, UR18, R5 ;  /* 0x0000001299057c24 */ /* 0x000fc6000f8e0205 */
[----:B------:R-:W-:Y:S01]  /*6570*/  STS [R28+0x34], R115 ;  /* 0x000034731c007388 */ /* 0x000fe20000000800 */
[----:B---3--:R-:W-:-:S03]  /*6580*/  IMAD.WIDE.U32 R4, R80, R154, R4 ;  /* 0x0000009a50047225 */ /* 0x008fc600078e0004 */
        /* <DEDUP_REMOVED lines=21> */
[----:B------:R-:W0:Y:S02]  /*66e0*/  LDS R0, [UR4+0x840] ;  /* 0x00084004ff007984 */ /* 0x000e240008000800 */
[----:B0-----:R-:W-:-:S02]  /*66f0*/  ISETP.GE.AND P3, PT, R79, R0, PT ;  /* 0x000000004f00720c */ /* 0x001fc40003f66270 */
[-C--:B------:R-:W-:Y:S02]  /*6700*/  ISETP.GE.AND P6, PT, R75, R0.reuse, PT ;  /* 0x000000004b00720c */ /* 0x080fe40003fc6270 */
[-C--:B------:R-:W-:Y:S02]  /*6710*/  ISETP.GE.AND P1, PT, R73, R0.reuse, PT ;  /* 0x000000004900720c */ /* 0x080fe40003f26270 */
[-C--:B------:R-:W-:Y:S02]  /*6720*/  ISETP.GE.AND P2, PT, R71, R0.reuse, PT ;  /* 0x000000004700720c */ /* 0x080fe40003f46270 */
[-C--:B------:R-:W-:Y:S02]  /*6730*/  ISETP.GE.AND P4, PT, R67, R0.reuse, PT ;  /* 0x000000004300720c */ /* 0x080fe40003f86270 */
[----:B------:R-:W-:-:S03]  /*6740*/  ISETP.GE.AND P5, PT, R65, R0, PT ;  /* 0x000000004100720c */ /* 0x000fc60003fa6270 */
[----:B------:R0:W-:Y:S01]  /*6750*/  @!P3 STG.E desc[UR16][R6.64], R9 ;  /* 0x000000090600b986 */ /* 0x0001e2000c101910 */
[----:B------:R-:W-:-:S03]  /*6760*/  ISETP.GE.AND P3, PT, R69, R0, PT ;  /* 0x000000004500720c */ /* 0x000fc60003f66270 */
[----:B------:R-:W-:Y:S01]  /*6770*/  @!P6 STG.E desc[UR16][R6.64+0x80], R11 ;  /* 0x0000800b0600e986 */ /* 0x000fe2000c101910 */
[----:B------:R-:W-:-:S03]  /*6780*/  ISETP.GE.AND P6, PT, R63, R0, PT ;  /* 0x000000003f00720c */ /* 0x000fc60003fc6270 */
[----:B------:R-:W-:Y:S01]  /*6790*/  @!P1 STG.E desc[UR16][R6.64+0x100], R13 ;  /* 0x0001000d06009986 */ /* 0x000fe2000c101910 */
[----:B------:R-:W-:-:S03]  /*67a0*/  ISETP.GE.AND P1, PT, R61, R0, PT ;  /* 0x000000003d00720c */ /* 0x000fc60003f26270 */
[----:B------:R-:W-:Y:S01]  /*67b0*/  @!P2 STG.E desc[UR16][R6.64+0x180], R15 ;  /* 0x0001800f0600a986 */ /* 0x000fe2000c101910 */
[-C--:B------:R-:W-:Y:S02]  /*67c0*/  ISETP.GE.AND P2, PT, R59, R0.reuse, PT ;  /* 0x000000003b00720c */ /* 0x080fe40003f46270 */
[----:B0-----:R-:W-:Y:S01]  /*67d0*/  CS2R R8, SRZ ;  /* 0x0000000000087805 */ /* 0x001fe2000001ff00 */
        /* <DEDUP_REMOVED lines=11> */
[----:B------:R-:W-:Y:S01]  /*6890*/  ISETP.GE.AND P2, PT, R47, R0, PT ;  /* 0x000000002f00720c */ /* 0x000fe20003f46270 */
[----:B------:R-:W-:Y:S02]  /*68a0*/  IMAD R0, R80, R155, R5 ;  /* 0x0000009b50007224 */ /* 0x000fe400078e0205 */
[----:B------:R-:W-:Y:S01]  /*68b0*/  @!P3 STG.E desc[UR16][R6.64+0x500], R45 ;  /* 0x0005002d0600b986 */ /* 0x000fe2000c101910 */
[----:B------:R-:W-:-:S03]  /*68c0*/  IADD3 R5, P3, PT, R79, R4, RZ ;  /* 0x000000044f057210 */ /* 0x000fc60007f7e0ff */
[----:B------:R-:W-:Y:S01]  /*68d0*/  @!P4 STG.E desc[UR16][R6.64+0x580], R143 ;  /* 0x0005808f0600c986 */ /* 0x000fe2000c101910 */
[----:B------:R-:W-:Y:S02]  /*68e0*/  IADD3.X R0, PT, PT, RZ, R0, RZ, P3, !PT ;  /* 0x00000000ff007210 */ /* 0x000fe40001ffe4ff */
[----:B-1----:R-:W-:Y:S01]  /*68f0*/  LEA R4, P3, R5, UR8, 0x2 ;  /* 0x0000000805047c11 */ /* 0x002fe2000f8610ff */
[----:B------:R-:W-:Y:S01]  /*6900*/  @!P5 STG.E desc[UR16][R6.64+0x600], R145 ;  /* 0x000600910600d986 */ /* 0x000fe2000c101910 */
[-C--:B------:R-:W-:Y:S02]  /*6910*/  ISETP.GE.AND P4, PT, R79, R46.reuse, PT ;  /* 0x0000002e4f00720c */ /* 0x080fe40003f86270 */
[----:B------:R-:W-:Y:S01]  /*6920*/  LEA.HI.X R5, R5, UR9, R0, 0x2, P3 ;  /* 0x0000000905057c11 */ /* 0x000fe200098f1400 */
[----:B------:R-:W-:Y:S01]  /*6930*/  @!P6 STG.E desc[UR16][R6.64+0x680], R147 ;  /* 0x000680930600e986 */ /* 0x000fe2000c101910 */
[-C--:B------:R-:W-:Y:S02]  /*6940*/  ISETP.GE.AND P6, PT, R75, R46.reuse, PT ;  /* 0x0000002e4b00720c */ /* 0x080fe40003fc6270 */
[-C--:B------:R-:W-:Y:S01]  /*6950*/  ISETP.GE.AND P5, PT, R73, R46.reuse, PT ;  /* 0x0000002e4900720c */ /* 0x080fe20003fa6270 */
[----:B------:R-:W-:Y:S01]  /*6960*/  @!P1 STG.E desc[UR16][R6.64+0x700], R149 ;  /* 0x0007009506009986 */ /* 0x000fe2000c101910 */
[----:B------:R-:W-:-:S02]  /*6970*/  ISETP.GE.AND P3, PT, R71, R46, PT ;  /* 0x0000002e4700720c */ /* 0x000fc40003f66270 */
[----:B------:R-:W-:Y:S01]  /*6980*/  MOV R0, RZ ;  /* 0x000000ff00007202 */ /* 0x000fe20000000f00 */
[----:B------:R0:W-:Y:S01]  /*6990*/  @!P2 STG.E desc[UR16][R6.64+0x780], R151 ;  /* 0x000780970600a986 */ /* 0x0001e2000c101910 */
[-C--:B------:R-:W-:Y:S02]  /*69a0*/  ISETP.GE.AND P2, PT, R69, R46.reuse, PT ;  /* 0x0000002e4500720c */ /* 0x080fe40003f46270 */
[----:B------:R-:W-:Y:S01]  /*69b0*/  ISETP.GE.AND P1, PT, R67, R46, PT ;  /* 0x0000002e4300720c */ /* 0x000fe20003f26270 */
[----:B------:R-:W-:Y:S01]  /*69c0*/  BAR.SYNC.DEFER_BLOCKING 0x0 ;  /* 0x0000000000007b1d */ /* 0x000fe20000010000 */
[----:B0-----:R-:W-:Y:S02]  /*69d0*/  CS2R R6, SRZ ;  /* 0x0000000000067805 */ /* 0x001fe4000001ff00 */
[----:B------:R-:W-:Y:S02]  /*69e0*/  CS2R R10, SRZ ;  /* 0x00000000000a7805 */ /* 0x000fe4000001ff00 */
[----:B------:R-:W-:-:S02]  /*69f0*/  CS2R R12, SRZ ;  /* 0x00000000000c7805 */ /* 0x000fc4000001ff00 */
[----:B------:R-:W-:Y:S01]  /*6a00*/  CS2R R14, SRZ ;  /* 0x00000000000e7805 */ /* 0x000fe2000001ff00 */
[----:B------:R-:W2:Y:S01]  /*6a10*/  @!P4 LDG.E R9, desc[UR16][R4.64] ;  /* 0x000000100409c981 */ /* 0x000ea2000c1e1900 */
[----:B------:R-:W-:-:S03]  /*6a20*/  ISETP.GE.AND P4, PT, R65, R46, PT ;  /* 0x0000002e4100720c */ /* 0x000fc60003f86270 */
[----:B------:R-:W3:Y:S01]  /*6a30*/  @!P6 LDG.E R0, desc[UR16][R4.64+0x80] ;  /* 0x000080100400e981 */ /* 0x000ee2000c1e1900 */
[----:B------:R-:W-:-:S03]  /*6a40*/  ISETP.GE.AND P6, PT, R63, R46, PT ;  /* 0x0000002e3f00720c */ /* 0x000fc60003fc6270 */
[----:B------:R-:W4:Y:S01]  /*6a50*/  @!P5 LDG.E R7, desc[UR16][R4.64+0x100] ;  /* 0x000100100407d981 */ /* 0x000f22000c1e1900 */
[----:B------:R-:W-:-:S03]  /*6a60*/  ISETP.GE.AND P5, PT, R61, R46, PT ;  /* 0x0000002e3d00720c */ /* 0x000fc60003fa6270 */
[----:B------:R-:W5:Y:S01]  /*6a70*/  @!P3 LDG.E R6, desc[UR16][R4.64+0x180] ;  /* 0x000180100406b981 */ /* 0x000f62000c1e1900 */
        /* <DEDUP_REMOVED lines=12> */
[----:B------:R-:W-:Y:S02]  /*6b40*/  ISETP.GE.AND P3, PT, R47, R46, PT ;  /* 0x0000002e2f00720c */ /* 0x000fe40003f66270 */
[----:B------:R-:W-:Y:S01]  /*6b50*/  CS2R R16, SRZ ;  /* 0x0000000000107805 */ /* 0x000fe2000001ff00 */
[----:B------:R-:W-:Y:S01]  /*6b60*/  HFMA2 R21, -RZ, RZ, 0, 0 ;  /* 0x00000000ff157431 */ /* 0x000fe200000001ff */
[----:B------:R-:W-:Y:S01]  /*6b70*/  CS2R R18, SRZ ;  /* 0x0000000000127805 */ /* 0x000fe2000001ff00 */
[----:B------:R-:W5:Y:S04]  /*6b80*/  @!P1 LDG.E R14, desc[UR16][R4.64+0x580] ;  /* 0x00058010040e9981 */ /* 0x000f68000c1e1900 */
[----:B------:R-:W5:Y:S04]  /*6b90*/  @!P2 LDG.E R17, desc[UR16][R4.64+0x500] ;  /* 0x000500100411a981 */ /* 0x000f68000c1e1900 */
[----:B------:R-:W5:Y:S04]  /*6ba0*/  @!P4 LDG.E R19, desc[UR16][R4.64+0x600] ;  /* 0x000600100413c981 */ /* 0x000f68000c1e1900 */
[----:B------:R-:W5:Y:S04]  /*6bb0*/  @!P6 LDG.E R16, desc[UR16][R4.64+0x680] ;  /* 0x000680100410e981 */ /* 0x000f68000c1e1900 */
[----:B------:R-:W5:Y:S04]  /*6bc0*/  @!P5 LDG.E R21, desc[UR16][R4.64+0x700] ;  /* 0x000700100415d981 */ /* 0x000f68000c1e1900 */
[----:B------:R-:W5:Y:S04]  /*6bd0*/  @!P3 LDG.E R18, desc[UR16][R4.64+0x780] ;  /* 0x000780100412b981 */ /* 0x000f68000c1e1900 */
        /* <DEDUP_REMOVED lines=29> */
[----:B-1----:R-:W-:Y:S01]  /*6db0*/  FMUL.FTZ R17, R5, -1.4426950216293334961 ;  /* 0xbfb8aa3b05117820 */ /* 0x002fe20000410000 */
[----:B------:R1:W5:Y:S02]  /*6dc0*/  MUFU.EX2 R19, R15 ;  /* 0x0000000f00137308 */ /* 0x0003640000000800 */
[----:B------:R-:W0:Y:S01]  /*6dd0*/  LDS R14, [R28+0x2c] ;  /* 0x00002c001c0e7984 */ /* 0x000e220000000800 */
[----:B--2---:R-:W-:-:S03]  /*6de0*/  FMUL.FTZ R16, R4, -1.4426950216293334961 ;  /* 0xbfb8aa3b04107820 */ /* 0x004fc60000410000 */
[----:B------:R-:W2:Y:S02]  /*6df0*/  LDS R18, [R28+0x3c] ;  /* 0x00003c001c127984 */ /* 0x000ea40000000800 */
[----:B------:R3:W2:Y:S02]  /*6e00*/  MUFU.EX2 R21, R17 ;  /* 0x0000001100157308 */ /* 0x0006a40000000800 */
[----:B-1----:R-:W1:Y:S06]  /*6e10*/  LDS R15, [R28+0x30] ;  /* 0x000030001c0f7984 */ /* 0x002e6c0000000800 */
[----:B------:R4:W1:Y:S01]  /*6e20*/  MUFU.EX2 R20, R16 ;  /* 0x0000001000147308 */ /* 0x0008620000000800 */
[----:B---3--:R-:W3:Y:S04]  /*6e30*/  LDS R17, [R28+0x38] ;  /* 0x000038001c117984 */ /* 0x008ee80000000800 */
[----:B----4-:R-:W4:Y:S01]  /*6e40*/  LDS R16, [R28+0x34] ;  /* 0x000034001c107984 */ /* 0x010f220000000800 */
[----:B------:R-:W-:Y:S01]  /*6e50*/  FMUL.FTZ R23, R7, -1.4426950216293334961 ;  /* 0xbfb8aa3b07177820 */ /* 0x000fe20000410000 */
[----:B------:R-:W-:Y:S01]  /*6e60*/  FMUL.FTZ R25, R9, -1.4426950216293334961 ;  /* 0xbfb8aa3b09197820 */ /* 0x000fe20000410000 */
[----:B-----5:R-:W-:Y:S01]  /*6e70*/  FMUL.FTZ R48, R13, -1.4426950216293334961 ;  /* 0xbfb8aa3b0d307820 */ /* 0x020fe20000410000 */
[----:B------:R-:W-:Y:S01]  /*6e80*/  FMUL.FTZ R27, R11, -1.4426950216293334961 ;  /* 0xbfb8aa3b0b1b7820 */ /* 0x000fe20000410000 */
[----:B------:R-:W-:-:S02]  /*6e90*/  FMUL.FTZ R45, R12, -1.4426950216293334961 ;  /* 0xbfb8aa3b0c2d7820 */ /* 0x000fc40000410000 */
[----:B------:R-:W5:Y:S01]  /*6ea0*/  MUFU.EX2 R23, R23 ;  /* 0x0000001700177308 */ /* 0x000f620000000800 */
[----:B------:R-:W-:Y:S01]  /*6eb0*/  FADD.FTZ R19, R19, 1 ;  /* 0x3f80000013137421 */ /* 0x000fe20000010000 */
[----:B------:R-:W-:Y:S01]  /*6ec0*/  FMUL.FTZ R22, R6, -1.4426950216293334961 ;  /* 0xbfb8aa3b06167820 */ /* 0x000fe20000410000 */
[----:B------:R-:W-:Y:S01]  /*6ed0*/  FMUL.FTZ R24, R8, -1.4426950216293334961 ;  /* 0xbfb8aa3b08187820 */ /* 0x000fe20000410000 */
[----:B0-----:R-:W-:-:S04]  /*6ee0*/  FMUL.FTZ R26, R10, -1.4426950216293334961 ;  /* 0xbfb8aa3b0a1a7820 */ /* 0x001fc80000410000 */
[----:B------:R-:W0:Y:S01]  /*6ef0*/  MUFU.EX2 R25, R25 ;  /* 0x0000001900197308 */ /* 0x000e220000000800 */
[----:B------:R-:W-:Y:S01]  /*6f00*/  FMUL.FTZ R82, R14, -1.4426950216293334961 ;  /* 0xbfb8aa3b0e527820 */ /* 0x000fe20000410000 */
[----:B--2---:R-:W-:-:S06]  /*6f10*/  FMUL.FTZ R90, R18, -1.4426950216293334961 ;  /* 0xbfb8aa3b125a7820 */ /* 0x004fcc0000410000 */
[----:B------:R-:W2:Y:S01]  /*6f20*/  MUFU.EX2 R48, R48 ;  /* 0x0000003000307308 */ /* 0x000ea20000000800 */
[----:B-1----:R-:W-:Y:S01]  /*6f30*/  FMUL.FTZ R84, R15, -1.4426950216293334961 ;  /* 0xbfb8aa3b0f547820 */ /* 0x002fe20000410000 */
[----:B------:R-:W-:Y:S01]  /*6f40*/  FADD.FTZ R21, R21, 1 ;  /* 0x3f80000015157421 */ /* 0x000fe20000010000 */
[----:B---3--:R-:W-:-:S05]  /*6f50*/  FMUL.FTZ R88, R17, -1.4426950216293334961 ;  /* 0xbfb8aa3b11587820 */ /* 0x008fca0000410000 */
[----:B------:R-:W1:Y:S01]  /*6f60*/  MUFU.EX2 R27, R27 ;  /* 0x0000001b001b7308 */ /* 0x000e620000000800 */
[----:B----4-:R-:W-:-:S07]  /*6f70*/  FMUL.FTZ R86, R16, -1.4426950216293334961 ;  /* 0xbfb8aa3b10567820 */ /* 0x010fce0000410000 */
[----:B------:R-:W3:Y:S01]  /*6f80*/  MUFU.EX2 R45, R45 ;  /* 0x0000002d002d7308 */ /* 0x000ee20000000800 */
[----:B------:R-:W-:-:S07]  /*6f90*/  FADD.FTZ R20, R20, 1 ;  /* 0x3f80000014147421 */ /* 0x000fce0000010000 */
[----:B------:R-:W4:Y:S08]  /*6fa0*/  MUFU.EX2 R84, R84 ;  /* 0x0000005400547308 */ /* 0x000f300000000800 */
[----:B------:R-:W-:Y:S08]  /*6fb0*/  MUFU.EX2 R88, R88 ;  /* 0x0000005800587308 */ /* 0x000ff00000000800 */
[----:B------:R-:W4:Y:S01]  /*6fc0*/  MUFU.RCP R19, R19 ;  /* 0x0000001300137308 */ /* 0x000f220000001000 */
[----:B-----5:R-:W-:-:S07]  /*6fd0*/  FADD.FTZ R23, R23, 1 ;  /* 0x3f80000017177421 */ /* 0x020fce0000010000 */
[----:B------:R-:W5:Y:S01]  /*6fe0*/  MUFU.EX2 R22, R22 ;  /* 0x0000001600167308 */ /* 0x000f620000000800 */
[----:B0-----:R-:W-:-:S07]  /*6ff0*/  FADD.FTZ R25, R25, 1 ;  /* 0x3f80000019197421 */ /* 0x001fce0000010000 */
[----:B------:R-:W0:Y:S08]  /*7000*/  MUFU.EX2 R24, R24 ;  /* 0x0000001800187308 */ /* 0x000e300000000800 */
[----:B------:R-:W0:Y:S08]  /*7010*/  MUFU.EX2 R26, R26 ;  /* 0x0000001a001a7308 */ /* 0x000e300000000800 */
[----:B------:R-:W0:Y:S08]  /*7020*/  MUFU.EX2 R82, R82 ;  /* 0x0000005200527308 */ /* 0x000e300000000800 */
[----:B------:R-:W0:Y:S08]  /*7030*/  MUFU.EX2 R86, R86 ;  /* 0x0000005600567308 */ /* 0x000e300000000800 */
[----:B------:R-:W0:Y:S01]  /*7040*/  MUFU.EX2 R90, R90 ;  /* 0x0000005a005a7308 */ /* 0x000e220000000800 */
[----:B--2---:R-:W-:-:S07]  /*7050*/  FADD.FTZ R48, R48, 1 ;  /* 0x3f80000030307421 */ /* 0x004fce0000010000 */
[----:B------:R-:W2:Y:S01]  /*7060*/  MUFU.RCP R92, R21 ;  /* 0x00000015005c7308 */ /* 0x000ea20000001000 */
[----:B-1----:R-:W-:-:S07]  /*7070*/  FADD.FTZ R27, R27, 1 ;  /* 0x3f8000001b1b7421 */ /* 0x002fce0000010000 */
[----:B------:R-:W1:Y:S01]  /*7080*/  MUFU.RCP R143, R20 ;  /* 0x00000014008f7308 */ /* 0x000e620000001000 */
[----:B---3--:R-:W-:Y:S01]  /*7090*/  FADD.FTZ R45, R45, 1 ;  /* 0x3f8000002d2d7421 */ /* 0x008fe20000010000 */
[----:B----4-:R-:W-:Y:S01]  /*70a0*/  FADD.FTZ R84, R84, 1 ;  /* 0x3f80000054547421 */ /* 0x010fe20000010000 */
[----:B------:R-:W-:Y:S01]  /*70b0*/  FMUL.FTZ R0, R0, R19 ;  /* 0x0000001300007220 */ /* 0x000fe20000410000 */
[----:B------:R-:W-:-:S04]  /*70c0*/  FADD.FTZ R88, R88, 1 ;  /* 0x3f80000058587421 */ /* 0x000fc80000010000 */
[----:B------:R-:W3:Y:S01]  /*70d0*/  MUFU.RCP R94, R23 ;  /* 0x00000017005e7308 */ /* 0x000ee20000001000 */
[----:B-----5:R-:W-:Y:S01]  /*70e0*/  FADD.FTZ R22, R22, 1 ;  /* 0x3f80000016167421 */ /* 0x020fe20000010000 */
[----:B0-----:R-:W-:-:S06]  /*70f0*/  FADD.FTZ R24, R24, 1 ;  /* 0x3f80000018187421 */ /* 0x001fcc0000010000 */
[----:B------:R-:W0:Y:S01]  /*7100*/  MUFU.RCP R96, R25 ;  /* 0x0000001900607308 */ /* 0x000e220000001000 */
[----:B------:R-:W-:Y:S01]  /*7110*/  FADD.FTZ R26, R26, 1 ;  /* 0x3f8000001a1a7421 */ /* 0x000fe20000010000 */
[----:B------:R-:W-:Y:S01]  /*7120*/  FADD.FTZ R82, R82, 1 ;  /* 0x3f80000052527421 */ /* 0x000fe20000010000 */
[----:B------:R-:W-:Y:S01]  /*7130*/  FADD.FTZ R86, R86, 1 ;  /* 0x3f80000056567421 */ /* 0x000fe20000010000 */
[----:B------:R-:W-:Y:S01]  /*7140*/  FADD.FTZ R90, R90, 1 ;  /* 0x3f8000005a5a7421 */ /* 0x000fe20000010000 */
[----:B------:R-:W-:Y:S01]  /*7150*/  FMUL.FTZ R141, R0, R141 ;  /* 0x0000008d008d7220 */ /* 0x000fe20000410000 */
[----:B------:R-:W-:Y:S01]  /*7160*/  BAR.SYNC.DEFER_BLOCKING 0x0 ;  /* 0x0000000000007b1d */ /* 0x000fe20000010000 */
[----:B--2---:R-:W-:-:S05]  /*7170*/  FMUL.FTZ R0, R5, R92 ;  /* 0x0000005c05007220 */ /* 0x004fca0000410000 */
[----:B------:R-:W2:Y:S01]  /*7180*/  MUFU.RCP R20, R27 ;  /* 0x0000001b00147308 */ /* 0x000ea20000001000 */
[----:B-1----:R-:W-:-:S07]  /*7190*/  FMUL.FTZ R4, R4, R143 ;  /* 0x0000008f04047220 */ /* 0x002fce0000410000 */
[----:B------:R-:W1:Y:S01]  /*71a0*/  MUFU.RCP R48, R48 ;  /* 0x0000003000307308 */ /* 0x000e620000001000 */
[----:B------:R-:W-:Y:S01]  /*71b0*/  FMUL.FTZ R139, R4, R139 ;  /* 0x0000008b048b7220 */ /* 0x000fe20000410000 */
[----:B------:R-:W-:-:S06]  /*71c0*/  FMUL.FTZ R137, R0, R137 ;  /* 0x0000008900897220 */ /* 0x000fcc0000410000 */
[----:B------:R-:W4:Y:S01]  /*71d0*/  MUFU.RCP R145, R22 ;  /* 0x0000001600917308 */ /* 0x000f220000001000 */
[----:B---3--:R-:W-:-:S07]  /*71e0*/  FMUL.FTZ R0, R7, R94 ;  /* 0x0000005e07007220 */ /* 0x008fce0000410000 */
[----:B------:R-:W3:Y:S01]  /*71f0*/  MUFU.RCP R147, R24 ;  /* 0x0000001800937308 */ /* 0x000ee20000001000 */
[----:B0-----:R-:W-:-:S07]  /*7200*/  FMUL.FTZ R4, R9, R96 ;  /* 0x0000006009047220 */ /* 0x001fce0000410000 */
[----:B------:R-:W0:Y:S08]  /*7210*/  MUFU.RCP R149, R26 ;  /* 0x0000001a00957308 */ /* 0x000e300000001000 */
[----:B------:R-:W5:Y:S08]  /*7220*/  MUFU.RCP R45, R45 ;  /* 0x0000002d002d7308 */ /* 0x000f700000001000 */
[----:B------:R-:W5:Y:S08]  /*7230*/  MUFU.RCP R21, R82 ;  /* 0x0000005200157308 */ /* 0x000f700000001000 */
[----:B------:R-:W5:Y:S08]  /*7240*/  MUFU.RCP R84, R84 ;  /* 0x0000005400547308 */ /* 0x000f700000001000 */
[----:B------:R-:W5:Y:S08]  /*7250*/  MUFU.RCP R19, R86 ;  /* 0x0000005600137308 */ /* 0x000f700000001000 */
[----:B------:R-:W5:Y:S08]  /*7260*/  MUFU.RCP R88, R88 ;  /* 0x0000005800587308 */ /* 0x000f700000001000 */
[----:B------:R-:W5:Y:S01]  /*7270*/  MUFU.RCP R5, R90 ;  /* 0x0000005a00057308 */ /* 0x000f620000001000 */
[----:B------:R-:W-:Y:S01]  /*7280*/  FMUL.FTZ R133, R0, R133 ;  /* 0x0000008500857220 */ /* 0x000fe20000410000 */
[----:B------:R-:W-:Y:S01]  /*7290*/  FMUL.FTZ R129, R4, R129 ;  /* 0x0000008104817220 */ /* 0x000fe20000410000 */
[----:B--2---:R-:W-:Y:S01]  /*72a0*/  FMUL.FTZ R0, R11, R20 ;  /* 0x000000140b007220 */ /* 0x004fe20000410000 */
[----:B-1----:R-:W-:Y:S01]  /*72b0*/  FMUL.FTZ R4, R13, R48 ;  /* 0x000000300d047220 */ /* 0x002fe20000410000 */
[----:B----4-:R-:W-:Y:S01]  /*72c0*/  FMUL.FTZ R6, R6, R145 ;  /* 0x0000009106067220 */ /* 0x010fe20000410000 */
[----:B---3--:R-:W-:Y:S01]  /*72d0*/  FMUL.FTZ R8, R8, R147 ;  /* 0x0000009308087220 */ /* 0x008fe20000410000 */
[----:B------:R-:W-:Y:S01]  /*72e0*/  FMUL.FTZ R125, R0, R125 ;  /* 0x0000007d007d7220 */ /* 0x000fe20000410000 */
[----:B------:R-:W-:Y:S01]  /*72f0*/  FMUL.FTZ R121, R4, R121 ;  /* 0x0000007904797220 */ /* 0x000fe20000410000 */
[----:B0-----:R-:W-:Y:S01]  /*7300*/  FMUL.FTZ R10, R10, R149 ;  /* 0x000000950a0a7220 */ /* 0x001fe20000410000 */
[----:B-----5:R-:W-:Y:S01]  /*7310*/  FMUL.FTZ R12, R12, R45 ;  /* 0x0000002d0c0c7220 */ /* 0x020fe20000410000 */
[----:B------:R-:W-:Y:S01]  /*7320*/  FMUL.FTZ R14, R14, R21 ;  /* 0x000000150e0e7220 */ /* 0x000fe20000410000 */
[----:B------:R-:W-:Y:S01]  /*7330*/  FMUL.FTZ R0, R15, R84 ;  /* 0x000000540f007220 */ /* 0x000fe20000410000 */
[----:B------:R-:W-:Y:S01]  /*7340*/  FMUL.FTZ R16, R16, R19 ;  /* 0x0000001310107220 */ /* 0x000fe20000410000 */
[----:B------:R-:W-:Y:S01]  /*7350*/  FMUL.FTZ R4, R17, R88 ;  /* 0x0000005811047220 */ /* 0x000fe20000410000 */
[----:B------:R-:W-:Y:S01]  /*7360*/  STS [R28], R141 ;  /* 0x0000008d1c007388 */ /* 0x000fe20000000800 */
[----:B------:R-:W0:Y:S01]  /*7370*/  LDC.64 R22, c[0x0][0x438] ;  /* 0x00010e00ff167b82 */ /* 0x000e220000000a00 */
        /* <DEDUP_REMOVED lines=10> */
[----:B------:R-:W-:Y:S01]  /*7420*/  STS [R28+0x4], R139 ;  /* 0x0000048b1c007388 */ /* 0x000fe20000000800 */
[----:B------:R-:W1:Y:S03]  /*7430*/  LDC.64 R20, c[0x0][0x430] ;  /* 0x00010c00ff147b82 */ /* 0x000e660000000a00 */
        /* <DEDUP_REMOVED lines=33> */
[----:B-1----:R-:W-:-:S05]  /*7650*/  IMAD.WIDE.U32 R2, R20, UR18, R2 ;  /* 0x0000001214027c25 */ /* 0x002fca000f8e0002 */
[----:B------:R-:W1:Y:S01]  /*7660*/  LDS R0, [UR4+0x840] ;  /* 0x00084004ff007984 */ /* 0x000e620008000800 */
[----:B------:R-:W2:Y:S01]  /*7670*/  LDCU.64 UR4, c[0x0][0x490] ;  /* 0x00009200ff0477ac */ /* 0x000ea20008000a00 */
[----:B------:R-:W-:Y:S02]  /*7680*/  IMAD R3, R21, UR18, R3 ;  /* 0x0000001215037c24 */ /* 0x000fe4000f8e0203 */
[----:B0-----:R-:W-:-:S04]  /*7690*/  IMAD.WIDE.U32 R2, R80, R22, R2 ;  /* 0x0000001650027225 */ /* 0x001fc800078e0002 */
[----:B------:R-:W-:Y:S01]  /*76a0*/  IMAD R4, R80, R23, R3 ;  /* 0x0000001750047224 */ /* 0x000fe200078e0203 */
[----:B------:R-:W-:-:S04]  /*76b0*/  IADD3 R3, P0, PT, R79, R2, RZ ;  /* 0x000000024f037210 */ /* 0x000fc80007f1e0ff */
[----:B------:R-:W-:Y:S02]  /*76c0*/  IADD3.X R4, PT, PT, RZ, R4, RZ, P0, !PT ;  /* 0x00000004ff047210 */ /* 0x000fe400007fe4ff */
[C---:B--2---:R-:W-:Y:S01]  /*76d0*/  LEA R2, P0, R3.reuse, UR4, 0x2 ;  /* 0x0000000403027c11 */ /* 0x044fe2000f8010ff */
[----:B------:R-:W0:Y:S03]  /*76e0*/  LDCU UR4, c[0x0][0x394] ;  /* 0x00007280ff0477ac */ /* 0x000e260008000800 */
[----:B------:R-:W-:Y:S02]  /*76f0*/  LEA.HI.X R3, R3, UR5, R4, 0x2, P0 ;  /* 0x0000000503037c11 */ /* 0x000fe400080f1404 */
[-C--:B-1----:R-:W-:Y:S02]  /*7700*/  ISETP.GE.AND P3, PT, R67, R0.reuse, PT ;  /* 0x000000004300720c */ /* 0x082fe40003f66270 */
[----:B------:R-:W-:-:S02]  /*7710*/  ISETP.GE.AND P4, PT, R65, R0, PT ;  /* 0x000000004100720c */ /* 0x000fc40003f86270 */
        /* <DEDUP_REMOVED lines=18> */
[-C--:B------:R-:W-:Y:S02]  /*7840*/  ISETP.GE.AND P0, PT, R59, R0.reuse, PT ;  /* 0x000000003b00720c */ /* 0x080fe40003f06270 */
[----:B------:R-:W-:Y:S01]  /*7850*/  IADD3 R58, PT, PT, R58, 0x1, RZ ;  /* 0x000000013a3a7810 */ /* 0x000fe20007ffe0ff */
        /* <DEDUP_REMOVED lines=9> */
[----:B0-----:R-:W-:-:S05]  /*78f0*/  ISETP.GE.AND P0, PT, R58, UR4, PT ;  /* 0x000000043a007c0c */ /* 0x001fca000bf06270 */
        /* <DEDUP_REMOVED lines=8> */
.L_x_1387:
        /* <DEDUP_REMOVED lines=16> */
.L_x_4977:


//--------------------- .text._Z25selective_scan_fwd_kernelI32Selective_Scan_fwd_kernel_traitsILi32ELi16ELi1ELb0ELb0ELb1ELb0EfN3c107complexIfEEEEv13SSMParamsBase --------------------------
	.section	.text._Z25selective_scan_fwd_kernelI32Selective_Scan_fwd_kernel_traitsILi32ELi16ELi1ELb0ELb0ELb1ELb0EfN3c107complexIfEEEEv13SSMParamsBase,"ax",@progbits
	.align	128
        .global         _Z25selective_scan_fwd_kernelI32Selective_Scan_fwd_kernel_traitsILi32ELi16ELi1ELb0ELb0ELb1ELb0EfN3c107complexIfEEEEv13SSMParamsBase
        .type           _Z25selective_scan_fwd_kernelI32Selective_Scan_fwd_kernel_traitsILi32ELi16ELi1ELb0ELb0ELb1ELb0EfN3c107complexIfEEEEv13SSMParamsBase,@function
        .size           _Z25selective_scan_fwd_kernelI32Selective_Scan_fwd_kernel_traitsILi32ELi16ELi1ELb0ELb0ELb1ELb0EfN3c107complexIfEEEEv13SSMParamsBase,(.L_x_4978 - _Z25selective_scan_fwd_kernelI32Selective_Scan_fwd_kernel_traitsILi32ELi16ELi1ELb0ELb0ELb1ELb0EfN3c107complexIfEEEEv13SSMParamsBase)
        .other          _Z25selective_scan_fwd_kernelI32Selective_Scan_fwd_kernel_traitsILi32ELi16ELi1ELb0ELb0ELb1ELb0EfN3c107complexIfEEEEv13SSMParamsBase,@"STO_CUDA_ENTRY STV_DEFAULT"
_Z25selective_scan_fwd_kernelI32Selective_Scan_fwd_kernel_traitsILi32ELi16ELi1ELb0ELb0ELb1ELb0EfN3c107complexIfEEEEv13SSMParamsBase:
.text._Z25selective_scan_fwd_kernelI32Selective_Scan_fwd_kernel_traitsILi32ELi16ELi1ELb0ELb0ELb1ELb0EfN3c107complexIfEEEEv13SSMParamsBase:
[----:B------:R-:W-:Y:S08]  /*0000*/  LDC R1, c[0x0][0x37c] ;  /* 0x0000df00ff017b82 */ /* 0x000ff00000000800 */
[----:B------:R-:W0:Y:S01]  /*0010*/  LDC R15, c[0x0][0x398] ;  /* 0x0000e600ff0f7b82 */ /* 0x000e220000000800 */
[----:B------:R-:W1:Y:S01]  /*0020*/  S2R R0, SR_CTAID.Y ;  /* 0x0000000000007919 */ /* 0x000e620000002600 */
[----:B------:R-:W2:Y:S01]  /*0030*/  LDCU.64 UR24, c[0x0][0x358] ;  /* 0x00006b00ff1877ac */ /* 0x000ea20008000a00 */
[----:B------:R-:W-:Y:S01]  /*0040*/  CS2R R2, SRZ ;  /* 0x0000000000027805 */ /* 0x000fe2000001ff00 */
[----:B------:R-:W3:Y:S04]  /*0050*/  LDCU.128 UR12, c[0x0][0x3f0] ;  /* 0x00007e00ff0c77ac */ /* 0x000ee80008000c00 */
[----:B------:R-:W4:Y:S01]  /*0060*/  LDC.64 R4, c[0x0][0x458] ;  /* 0x00011600ff047b82 */ /* 0x000f220000000a00 */
[----:B------:R-:W3:Y:S01]  /*0070*/  LDCU.128 UR16, c[0x0][0x400] ;  /* 0x00008000ff1077ac */ /* 0x000ee20008000c00 */
[----:B------:R-:W3:Y:S06]  /*0080*/  LDCU.64 UR20, c[0x0][0x3d0] ;  /* 0x00007a00ff1477ac */ /* 0x000eec0008000a00 */
[----:B------:R-:W2:Y:S01]  /*0090*/  LDC.64 R6, c[0x0][0x470] ;  /* 0x00011c00ff067b82 */ /* 0x000ea20000000a00 */
[----:B0-----:R-:W-:-:S07]  /*00a0*/  IABS R12, R15 ;  /* 0x0000000f000c7213 */ /* 0x001fce0000000000 */
[----:B------:R-:W0:Y:S01]  /*00b0*/  LDC R26, c[0x0][0x394] ;  /* 0x0000e500ff1a7b82 */ /* 0x000e220000000800 */
[----:B------:R-:W3:Y:S01]  /*00c0*/  I2F.RP R10, R12 ;  /* 0x0000000c000a7306 */ /* 0x000ee20000209400 */
[----:B----4-:R-:W-:-:S06]  /*00d0*/  ISETP.NE.U32.AND P0, PT, R4, RZ, PT ;  /* 0x000000ff0400720c */ /* 0x010fcc0003f05070 */
[----:B------:R-:W4:Y:S01]  /*00e0*/  S2UR UR22, SR_CTAID.X ;  /* 0x00000000001679c3 */ /* 0x000f220000002500 */
[----:B------:R-:W-:Y:S02]  /*00f0*/  ISETP.NE.AND.EX P0, PT, R5, RZ, PT, P0 ;  /* 0x000000ff0500720c */ /* 0x000fe40003f05300 */
[----:B--2---:R-:W-:-:S05]  /*0100*/  ISETP.NE.U32.AND P1, PT, R6, RZ, PT ;  /* 0x000000ff0600720c */ /* 0x004fca0003f25070 */
[----:B------:R-:W2:Y:S01]  /*0110*/  LDC R27, c[0x0][0x384] ;  /* 0x0000e100ff1b7b82 */ /* 0x000ea20000000800 */
[----:B---3--:R-:W3:Y:S01]  /*0120*/  MUFU.RCP R10, R10 ;  /* 0x0000000a000a7308 */ /* 0x008ee20000001000 */
[----:B------:R-:W-:-:S04]  /*0130*/  ISETP.NE.AND.EX P1, PT, R7, RZ, PT, P1 ;  /* 0x000000ff0700720c */ /* 0x000fc80003f25310 */
[C---:B-1----:R-:W-:Y:S02]  /*0140*/  @P0 LEA R4, P2, R0.reuse, R4, 0x2 ;  /* 0x0000000400040211 */ /* 0x042fe400078410ff */
[----:B------:R-:W1:Y:S02]  /*0150*/  LDC.64 R18, c[0x0][0x460] ;  /* 0x00011800ff127b82 */ /* 0x000e640000000a00 */
[----:B------:R-:W-:-:S05]  /*0160*/  @P0 LEA.HI.X R5, R0, R5, RZ, 0x2, P2 ;  /* 0x0000000500050211 */ /* 0x000fca00010f14ff */
[----:B------:R-:W-:Y:S01]  /*0170*/  @P1 LEA R6, P3, R0, R6, 0x2 ;  /* 0x0000000600061211 */ /* 0x000fe200078610ff */
[----:B------:R4:W5:Y:S01]  /*0180*/  @P0 LDG.E R2, desc[UR24][R4.64] ;  /* 0x0000001804020981 */ /* 0x000962000c1e1900 */
[----:B------:R-:W0:Y:S01]  /*0190*/  LDC.64 R20, c[0x0][0x468] ;  /* 0x00011a00ff147b82 */ /* 0x000e220000000a00 */
[----:B---3--:R-:W-:Y:S02]  /*01a0*/  IADD3 R8, PT, PT, R10, 0xffffffe, RZ ;  /* 0x0ffffffe0a087810 */ /* 0x008fe40007ffe0ff */
[----:B------:R-:W-:Y:S02]  /*01b0*/  @P1 LEA.HI.X R7, R0, R7, RZ, 0x2, P3 ;  /* 0x0000000700071211 */ /* 0x000fe400018f14ff */
[----:B------:R3:W4:Y:S03]  /*01c0*/  F2I.FTZ.U32.TRUNC.NTZ R9, R8 ;  /* 0x0000000800097305 */ /* 0x000726000021f000 */
[----:B------:R2:W5:Y:S01]  /*01d0*/  @P1 LDG.E R3, desc[UR24][R6.64] ;  /* 0x0000001806031981 */ /* 0x000562000c1e1900 */
[----:B------:R-:W1:Y:S01]  /*01e0*/  LDC.64 R22, c[0x0][0x3e8] ;  /* 0x0000fa00ff167b82 */ /* 0x000e620000000a00 */
[----:B---3--:R-:W-:-:S07]  /*01f0*/  HFMA2 R8, -RZ, RZ, 0, 0 ;  /* 0x00000000ff087431 */ /* 0x008fce00000001ff */
[----:B------:R-:W3:Y:S01]  /*0200*/  LDC.64 R24, c[0x0][0x450] ;  /* 0x00011400ff187b82 */ /* 0x000ee20000000a00 */
[----:B----4-:R-:W-:Y:S02]  /*0210*/  IADD3 R11, PT, PT, RZ, -R9, RZ ;  /* 0x80000009ff0b7210 */ /* 0x010fe40007ffe0ff */
[----:B------:R-:W-:-:S03]  /*0220*/  IABS R4, R0 ;  /* 0x0000000000047213 */ /* 0x000fc60000000000 */
[----:B------:R-:W-:-:S04]  /*0230*/  IMAD R5, R11, R12, RZ ;  /* 0x0000000c0b057224 */ /* 0x000fc800078e02ff */
[----:B------:R-:W-:Y:S01]  /*0240*/  IMAD.HI.U32 R9, R9, R5, R8 ;  /* 0x0000000509097227 */ /* 0x000fe200078e0008 */
[----:B------:R-:W-:-:S05]  /*0250*/  MOV R5, R4 ;  /* 0x0000000400057202 */ /* 0x000fca0000000f00 */
[----:B------:R-:W-:-:S05]  /*0260*/  IMAD.HI.U32 R4, R9, R5, RZ ;  /* 0x0000000509047227 */ /* 0x000fca00078e00ff */
[----:B--2---:R-:W-:-:S05]  /*0270*/  IADD3 R6, PT, PT, -R4, RZ, RZ ;  /* 0x000000ff04067210 */ /* 0x004fca0007ffe1ff */
[----:B------:R-:W-:-:S05]  /*0280*/  IMAD R5, R12, R6, R5 ;  /* 0x000000060c057224 */ /* 0x000fca00078e0205 */
[----:B------:R-:W-:Y:S02]  /*0290*/  ISETP.GT.U32.AND P1, PT, R12, R5, PT ;  /* 0x000000050c00720c */ /* 0x000fe40003f24070 */
[----:B0-----:R-:W-:Y:S01]  /*02a0*/  ISETP.GE.AND P3, PT, R26, 0x1, PT ;  /* 0x000000011a00780c */ /* 0x001fe20003f66270 */
[----:B------:R-:W-:Y:S02]  /*02b0*/  UIMAD.WIDE.U32 UR4, UR22, UR12, URZ ;  /* 0x0000000c160472a5 */ /* 0x000fe4000f8e00ff */
[----:B------:R-:W-:-:S08]  /*02c0*/  UIMAD.WIDE.U32 UR6, UR22, UR16, URZ ;  /* 0x00000010160672a5 */ /* 0x000fd0000f8e00ff */
[----:B------:R-:W-:-:S04]  /*02d0*/  @!P1 IADD3 R5, PT, PT, R5, -R12, RZ ;  /* 0x8000000c05059210 */ /* 0x000fc80007ffe0ff */
[----:B------:R-:W-:Y:S01]  /*02e0*/  ISETP.GE.U32.AND P0, PT, R5, R12, PT ;  /* 0x0000000c0500720c */ /* 0x000fe20003f06070 */
[----:B------:R-:W-:Y:S01]  /*02f0*/  UIMAD UR11, UR22, UR13, UR5 ;  /* 0x0000000d160b72a4 */ /* 0x000fe2000f8e0205 */
[----:B------:R-:W-:Y:S01]  /*0300*/  @!P1 IADD3 R4, PT, PT, R4, 0x1, RZ ;  /* 0x0000000104049810 */ /* 0x000fe20007ffe0ff */
[----:B------:R-:W-:Y:S01]  /*0310*/  UIMAD UR10, UR22, UR17, UR7 ;  /* 0x00000011160a72a4 */ /* 0x000fe2000f8e0207 */
[----:B------:R-:W-:Y:S01]  /*0320*/  LOP3.LUT R6, R0, R15, RZ, 0x3c, !PT ;  /* 0x0000000f00067212 */ /* 0x000fe200078e3cff */
[----:B------:R-:W-:Y:S01]  /*0330*/  UIMAD.WIDE.U32 UR8, UR22, UR20, URZ ;  /* 0x00000014160872a5 */ /* 0x000fe2000f8e00ff */
[----:B------:R-:W-:Y:S02]  /*0340*/  MOV R10, UR4 ;  /* 0x00000004000a7c02 */ /* 0x000fe40008000f00 */
[----:B------:R-:W-:Y:S02]  /*0350*/  MOV R11, UR5 ;  /* 0x00000005000b7c02 */ /* 0x000fe40008000f00 */
[----:B------:R-:W-:-:S02]  /*0360*/  MOV R12, UR6 ;  /* 0x00000006000c7c02 */ /* 0x000fc40008000f00 */
[----:B------:R-:W-:Y:S02]  /*0370*/  MOV R13, UR7 ;  /* 0x00000007000d7c02 */ /* 0x000fe40008000f00 */
[----:B------:R-:W-:Y:S02]  /*0380*/  @P0 IADD3 R4, PT, PT, R4, 0x1, RZ ;  /* 0x0000000104040810 */ /* 0x000fe40007ffe0ff */
[----:B------:R-:W-:Y:S02]  /*0390*/  MOV R7, UR11 ;  /* 0x0000000b00077c02 */ /* 0x000fe40008000f00 */
[----:B------:R-:W-:Y:S02]  /*03a0*/  MOV R9, UR10 ;  /* 0x0000000a00097c02 */ /* 0x000fe40008000f00 */
[----:B------:R-:W-:Y:S02]  /*03b0*/  ISETP.GE.AND P2, PT, R6, RZ, PT ;  /* 0x000000ff0600720c */ /* 0x000fe40003f46270 */
[----:B------:R-:W-:-:S02]  /*03c0*/  ISETP.NE.AND P1, PT, R15, RZ, PT ;  /* 0x000000ff0f00720c */ /* 0x000fc40003f25270 */
[----:B------:R-:W-:Y:S01]  /*03d0*/  MOV R5, R4 ;  /* 0x0000000400057202 */ /* 0x000fe20000000f00 */
[----:B-1-3--:R-:W-:Y:S10]  /*03e0*/  @!P3 EXIT ;  /* 0x000000000000b94d */ /* 0x00aff40003800000 */
[----:B------:R-:W0:Y:S01]  /*03f0*/  S2R R4, SR_TID.X ;  /* 0x0000000000047919 */ /* 0x000e220000002100 */
[----:B------:R-:W-:Y:S01]  /*0400*/  @!P2 IADD3 R5, PT, PT, -R5, RZ, RZ ;  /* 0x000000ff0505a210 */ /* 0x000fe20007ffe1ff */
[----:B------:R-:W-:Y:S01]  /*0410*/  UIMAD UR9, UR22, UR21, UR9 ;  /* 0x00000015160972a4 */ /* 0x000fe2000f8e0209 */
[----:B------:R-:W-:Y:S01]  /*0420*/  @!P1 LOP3.LUT R5, RZ, R15, RZ, 0x33, !PT ;  /* 0x0000000fff059212 */ /* 0x000fe200078e33ff */
[----:B------:R-:W1:Y:S01]  /*0430*/  LDCU.64 UR6, c[0x0][0x3b8] ;  /* 0x00007700ff0677ac */ /* 0x000e620008000a00 */
[----:B------:R-:W-:Y:S02]  /*0440*/  MOV R6, R10 ;  /* 0x0000000a00067202 */ /* 0x000fe40000000f00 */
[----:B------:R-:W-:Y:S01]  /*0450*/  SHF.R.S32.HI R11, RZ, 0x1f, R5 ;  /* 0x0000001fff0b7819 */ /* 0x000fe20000011405 */
[----:B------:R-:W2:Y:S01]  /*0460*/  LDCU UR4, c[0x0][0x38c] ;  /* 0x00007180ff0477ac */ /* 0x000ea20008000800 */
[----:B------:R-:W-:Y:S01]  /*0470*/  MOV R8, R12 ;  /* 0x0000000c00087202 */ /* 0x000fe20000000f00 */
[----:B------:R-:W-:-:S04]  /*0480*/  IMAD.WIDE.U32 R6, R0, UR14, R6 ;  /* 0x0000000e00067c25 */ /* 0x000fc8000f8e0006 */
[----:B------:R-:W-:Y:S01]  /*0490*/  IMAD R16, R11, R22, RZ ;  /* 0x000000160b107224 */ /* 0x000fe200078e02ff */
[----:B------:R-:W-:Y:S01]  /*04a0*/  LEA R13, P0, R6, R18, 0x2 ;  /* 0x00000012060d7211 */ /* 0x000fe200078010ff */
[----:B------:R-:W-:-:S04]  /*04b0*/  IMAD.WIDE.U32 R10, R5, R22, UR8 ;  /* 0x00000008050a7e25 */ /* 0x000fc8000f8e0016 */
[----:B------:R-:W-:Y:S01]  /*04c0*/  IMAD R17, R5, R23, R16 ;  /* 0x0000001705117224 */ /* 0x000fe200078e0210 */
[----:B------:R-:W-:Y:S01]  /*04d0*/  LEA R15, P1, R10, R24, 0x2 ;  /* 0x000000180a0f7211 */ /* 0x000fe200078210ff */
[C---:B------:R-:W-:Y:S01]  /*04e0*/  IMAD R14, R0.reuse, UR15, R7 ;  /* 0x0000000f000e7c24 */ /* 0x040fe2000f8e0207 */
[----:B------:R-:W-:Y:S01]  /*04f0*/  MOV R7, RZ ;  /* 0x000000ff00077202 */ /* 0x000fe20000000f00 */
[----:B------:R-:W-:Y:S01]  /*0500*/  IMAD.WIDE.U32 R8, R0, UR18, R8 ;  /* 0x0000001200087c25 */ /* 0x000fe2000f8e0008 */
[----:B------:R-:W-:Y:S02]  /*0510*/  IADD3 R17, PT, PT, R11, R17, RZ ;  /* 0x000000110b117210 */ /* 0x000fe40007ffe0ff */
[----:B------:R-:W-:Y:S01]  /*0520*/  LEA.HI.X R14, R6, R19, R14, 0x2, P0 ;  /* 0x00000013060e7211 */ /* 0x000fe200000f140e */
[----:B------:R-:W-:Y:S01]  /*0530*/  IMAD R12, R0, UR19, R9 ;  /* 0x00000013000c7c24 */ /* 0x000fe2000f8e0209 */
[----:B------:R-:W-:Y:S01]  /*0540*/  LEA R9, P0, R8, R20, 0x2 ;  /* 0x0000001408097211 */ /* 0x000fe200078010ff */
[----:B------:R-:W-:Y:S01]  /*0550*/  IMAD R5, R27, UR22, R0 ;  /* 0x000000161b057c24 */ /* 0x000fe2000f8e0200 */
[----:B------:R-:W-:Y:S01]  /*0560*/  LEA.HI.X R17, R10, R25, R17, 0x2, P1 ;  /* 0x000000190a117211 */ /* 0x000fe200008f1411 */
[----:B-1----:R-:W-:Y:S01]  /*0570*/  IMAD.WIDE.U32 R150, R0, UR6, RZ ;  /* 0x0000000600967c25 */ /* 0x002fe2000f8e00ff */
[----:B0-----:R-:W-:-:S02]  /*0580*/  SHF.L.U32 R10, R4, 0x4, RZ ;  /* 0x00000004040a7819 */ /* 0x001fc400000006ff */
[----:B------:R-:W-:Y:S01]  /*0590*/  SHF.L.U32 R11, R4, 0x5, RZ ;  /* 0x00000005040b7819 */ /* 0x000fe200000006ff */
[----:B------:R-:W-:Y:S01]  /*05a0*/  IMAD R6, R5, R26, RZ ;  /* 0x0000001a05067224 */ /* 0x000fe200078e02ff */
[----:B------:R-:W-:Y:S01]  /*05b0*/  LEA.HI.X R12, R8, R21, R12, 0x2, P0 ;  /* 0x00000015080c7211 */ /* 0x000fe200000f140c */
[----:B------:R-:W-:Y:S01]  /*05c0*/  IMAD R5, R0, UR7, R151 ;  /* 0x0000000700057c24 */ /* 0x000fe2000f8e0297 */
[----:B------:R-:W-:Y:S01]  /*05d0*/  MOV R8, R13 ;  /* 0x0000000d00087202 */ /* 0x000fe20000000f00 */
[----:B--2---:R-:W-:Y:S01]  /*05e0*/  IMAD R6, R6, UR4, RZ ;  /* 0x0000000406067c24 */ /* 0x004fe2000f8e02ff */
[----:B------:R-:W-:Y:S01]  /*05f0*/  LOP3.LUT R13, R10, 0x3e00, RZ, 0xc0, !PT ;  /* 0x00003e000a0d7812 */ /* 0x000fe200078ec0ff */
[----:B------:R-:W0:Y:S01]  /*0600*/  LDCU.U8 UR4, c[0x0][0x39e] ;  /* 0x000073c0ff0477ac */ /* 0x000e220008000000 */
[----:B------:R-:W-:Y:S02]  /*0610*/  LOP3.LUT R66, R11, 0x7c1f, R4, 0xc8, !PT ;  /* 0x00007c1f0b427812 */ /* 0x000fe400078ec804 */
[----:B------:R-:W-:-:S02]  /*0620*/  MOV R11, R14 ;  /* 0x0000000e000b7202 */ /* 0x000fc40000000f00 */
[----:B------:R-:W-:Y:S02]  /*0630*/  MOV R10, R12 ;  /* 0x0000000c000a7202 */ /* 0x000fe40000000f00 */
[----:B------:R-:W-:Y:S02]  /*0640*/  LOP3.LUT R19, R13, 0x1f, R4, 0xf8, !PT ;  /* 0x0000001f0d137812 */ /* 0x000fe400078ef804 */
        /* <DEDUP_REMOVED lines=26> */
[----:B------:R-:W-:Y:S02]  /*07f0*/  LOP3.LUT R64, R66, 0x3c0, RZ, 0xfc, !PT ;  /* 0x000003c042407812 */ /* 0x000fe400078efcff */
[----:B------:R-:W-:-:S02]  /*0800*/  MOV R13, R15 ;  /* 0x0000000f000d7202 */ /* 0x000fc40000000f00 */
[----:B------:R-:W-:Y:S02]  /*0810*/  LOP3.LUT R66, R66, 0x3e0, RZ, 0xfc, !PT ;  /* 0x000003e042427812 */ /* 0x000fe400078efcff */
[----:B0-----:R-:W-:-:S07]  /*0820*/  MOV R15, R17 ;  /* 0x00000011000f7202 */ /* 0x001fce0000000f00 */
.L_x_1424:
[----:B------:R-:W0:Y:S01]  /*0830*/  LDC R55, c[0x0][0x388] ;  /* 0x0000e200ff377b82 */ /* 0x000e220000000800 */
[----:B------:R-:W-:Y:S01]  /*0840*/  SHF.L.U32 R198, R4, 0x4, RZ ;  /* 0x0000000404c67819 */ /* 0x000fe200000006ff */
[----:B------:R-:W-:Y:S01]  /*0850*/  HFMA2 R74, -RZ, RZ, 0, 0 ;  /* 0x00000000ff4a7431 */ /* 0x000fe200000001ff */
[----:B--2---:R-:W-:Y:S01]  /*0860*/  SHF.L.U32 R68, R7, 0x9, RZ ;  /* 0x0000000907447819 */ /* 0x004fe200000006ff */
[----:B------:R-:W-:Y:S01]  /*0870*/  HFMA2 R106, -RZ, RZ, 0, 0 ;  /* 0x00000000ff6a7431 */ /* 0x000fe200000001ff */
[----:B------:R-:W-:Y:S01]  /*0880*/  LOP3.LUT R17, R198, 0x3e00, RZ, 0xc0, !PT ;  /* 0x00003e00c6117812 */ /* 0x000fe200078ec0ff */
[----:B------:R-:W-:Y:S01]  /*0890*/  HFMA2 R98, -RZ, RZ, 0, 0 ;  /* 0x00000000ff627431 */ /* 0x000fe200000001ff */
[----:B------:R-:W-:Y:S01]  /*08a0*/  MOV R70, R8 ;  /* 0x0000000800467202 */ /* 0x000fe20000000f00 */
[----:B------:R-:W-:Y:S01]  /*08b0*/  HFMA2 R90, -RZ, RZ, 0, 0 ;  /* 0x00000000ff5a7431 */ /* 0x000fe200000001ff */
[----:B------:R-:W-:Y:S01]  /*08c0*/  LOP3.LUT R132, R17, 0x1f, R4, 0xf8, !PT ;  /* 0x0000001f11847812 */ /* 0x000fe200078ef804 */
[----:B------:R-:W-:Y:S01]  /*08d0*/  HFMA2 R82, -RZ, RZ, 0, 0 ;  /* 0x00000000ff527431 */ /* 0x000fe200000001ff */
[----:B------:R-:W-:Y:S01]  /*08e0*/  MOV R71, R11 ;  /* 0x0000000b00477202 */ /* 0x000fe20000000f00 */
[----:B------:R-:W-:Y:S01]  /*08f0*/  HFMA2 R114, -RZ, RZ, 0, 0 ;  /* 0x00000000ff727431 */ /* 0x000fe200000001ff */
[C---:B------:R-:W-:Y:S01]  /*0900*/  LOP3.LUT R100, R132.reuse, 0xe0, RZ, 0xfc, !PT ;  /* 0x000000e084647812 */ /* 0x040fe200078efcff */
[----:B------:R-:W-:Y:S01]  /*0910*/  HFMA2 R122, -RZ, RZ, 0, 0 ;  /* 0x00000000ff7a7431 */ /* 0x000fe200000001ff */
[----:B------:R-:W-:Y:S01]  /*0920*/  MOV R102, RZ ;  /* 0x000000ff00667202 */ /* 0x000fe20000000f00 */
[----:B------:R-:W-:Y:S01]  /*0930*/  IMAD.WIDE.U32 R72, R19, 0x4, R70 ;  /* 0x0000000413487825 */ /* 0x000fe200078e0046 */
[----:B------:R-:W-:-:S03]  /*0940*/  LOP3.LUT R76, R132, 0x20, RZ, 0xfc, !PT ;  /* 0x00000020844c7812 */ /* 0x000fc600078efcff */
[----:B------:R-:W-:Y:S01]  /*0950*/  HFMA2 R130, -RZ, RZ, 0, 0 ;  /* 0x00000000ff827431 */ /* 0x000fe200000001ff */
[C---:B------:R-:W-:Y:S02]  /*0960*/  LOP3.LUT R104, R132.reuse, 0x100, RZ, 0xfc, !PT ;  /* 0x0000010084687812 */ /* 0x040fe400078efcff */
[C---:B------:R-:W-:Y:S02]  /*0970*/  LOP3.LUT R96, R132.reuse, 0xc0, RZ, 0xfc, !PT ;  /* 0x000000c084607812 */ /* 0x040fe400078efcff */
[----:B------:R-:W-:Y:S02]  /*0980*/  LOP3.LUT R92, R132, 0xa0, RZ, 0xfc, !PT ;  /* 0x000000a0845c7812 */ /* 0x000fe400078efcff */
[----:B0-----:R-:W-:Y:S02]  /*0990*/  IADD3 R17, PT, PT, -R68, R55, RZ ;  /* 0x0000003744117210 */ /* 0x001fe40007ffe1ff */
[----:B------:R-:W-:Y:S02]  /*09a0*/  LOP3.LUT R88, R132, 0x80, RZ, 0xfc, !PT ;  /* 0x0000008084587812 */ /* 0x000fe400078efcff */
[----:B------:R-:W-:-:S02]  /*09b0*/  ISETP.GE.AND P0, PT, R19, R17, PT ;  /* 0x000000111300720c */ /* 0x000fc40003f06270 */
[C---:B------:R-:W-:Y:S02]  /*09c0*/  LOP3.LUT R84, R132.reuse, 0x60, RZ, 0xfc, !PT ;  /* 0x0000006084547812 */ /* 0x040fe400078efcff */
[----:B------:R-:W-:Y:S02]  /*09d0*/  P2R R19, PR, RZ, 0x1 ;  /* 0x00000001ff137803 */ /* 0x000fe40000000000 */
[----:B------:R-:W-:Y:S02]  /*09e0*/  LEA R70, P0, R132, R9, 0x2 ;  /* 0x0000000984467211 */ /* 0x000fe400078010ff */
[----:B------:R-:W-:Y:S02]  /*09f0*/  ISETP.GE.AND P6, PT, R76, R17, PT ;  /* 0x000000114c00720c */ /* 0x000fe40003fc6270 */
[----:B------:R-:W-:Y:S02]  /*0a00*/  IADD3.X R71, PT, PT, RZ, R10, RZ, P0, !PT ;  /* 0x0000000aff477210 */ /* 0x000fe400007fe4ff */
[----:B------:R-:W-:Y:S01]  /*0a10*/  ISETP.NE.AND P0, PT, R19, RZ, PT ;  /* 0x000000ff1300720c */ /* 0x000fe20003f05270 */
[----:B------:R-:W-:Y:S01]  /*0a20*/  BAR.SYNC.DEFER_BLOCKING 0x0 ;  /* 0x0000000000007b1d */ /* 0x000fe20000010000 */
[----:B------:R-:W-:-:S02]  /*0a30*/  LOP3.LUT R80, R132, 0x40, RZ, 0xfc, !PT ;  /* 0x0000004084507812 */ /* 0x000fc400078efcff */
[-C--:B------:R-:W-:Y:S02]  /*0a40*/  ISETP.GE.AND P1, PT, R96, R17.reuse, PT ;  /* 0x000000116000720c */ /* 0x080fe40003f26270 */
[-C--:B------:R-:W-:Y:S02]  /*0a50*/  ISETP.GE.AND P2, PT, R92, R17.reuse, PT ;  /* 0x000000115c00720c */ /* 0x080fe40003f46270 */
[-C--:B------:R-:W-:Y:S02]  /*0a60*/  ISETP.GE.AND P3, PT, R88, R17.reuse, PT ;  /* 0x000000115800720c */ /* 0x080fe40003f66270 */
[-C--:B------:R-:W-:Y:S02]  /*0a70*/  ISETP.GE.AND P4, PT, R84, R17.reuse, PT ;  /* 0x000000115400720c */ /* 0x080fe40003f86270 */
[----:B------:R-:W-:Y:S02]  /*0a80*/  ISETP.GE.AND P5, PT, R80, R17, PT ;  /* 0x000000115000720c */ /* 0x000fe40003fa6270 */
[----:B------:R-:W-:-:S02]  /*0a90*/  MOV R78, RZ ;  /* 0x000000ff004e7202 */ /* 0x000fc40000000f00 */
[----:B------:R-:W-:Y:S02]  /*0aa0*/  MOV R94, RZ ;  /* 0x000000ff005e7202 */ /* 0x000fe40000000f00 */
[C---:B------:R-:W-:Y:S02]  /*0ab0*/  LOP3.LUT R108, R132.reuse, 0x120, RZ, 0xfc, !PT ;  /* 0x00000120846c7812 */ /* 0x040fe400078efcff */
[----:B------:R-:W-:Y:S02]  /*0ac0*/  MOV R86, RZ ;  /* 0x000000ff00567202 */ /* 0x000fe40000000f00 */
[C---:B------:R-:W-:Y:S02]  /*0ad0*/  LOP3.LUT R112, R132.reuse, 0x140, RZ, 0xfc, !PT ;  /* 0x0000014084707812 */ /* 0x040fe400078efcff */
[----:B------:R-:W-:Y:S01]  /*0ae0*/  LOP3.LUT R116, R132, 0x160, RZ, 0xfc, !PT ;  /* 0x0000016084747812 */ /* 0x000fe200078efcff */
[----:B------:R-:W2:Y:S01]  /*0af0*/  @!P0 LDG.E R74, desc[UR24][R72.64] ;  /* 0x00000018484a8981 */ /* 0x000ea2000c1e1900 */
[----:B------:R-:W-:-:S02]  /*0b00*/  ISETP.GE.AND P0, PT, R100, R17, PT ;  /* 0x000000116400720c */ /* 0x000fc40003f06270 */
[C---:B------:R-:W-:Y:S01]  /*0b10*/  LOP3.LUT R120, R132.reuse, 0x180, RZ, 0xfc, !PT ;  /* 0x0000018084787812 */ /* 0x040fe200078efcff */
[----:B------:R-:W3:Y:S01]  /*0b20*/  @!P6 LDG.E R78, desc[UR24][R72.64+0x80] ;  /* 0x00008018484ee981 */ /* 0x000ee2000c1e1900 */
[C---:B------:R-:W-:Y:S02]  /*0b30*/  LOP3.LUT R124, R132.reuse, 0x1a0, RZ, 0xfc, !PT ;  /* 0x000001a0847c7812 */ /* 0x040fe400078efcff */
[----:B------:R-:W-:Y:S01]  /*0b40*/  LOP3.LUT R128, R132, 0x1c0, RZ, 0xfc, !PT ;  /* 0x000001c084807812 */ /* 0x000fe200078efcff */
[----:B------:R-:W4:Y:S01]  /*0b50*/  @!P1 LDG.E R98, desc[UR24][R72.64+0x300] ;  /* 0x0003001848629981 */ /* 0x000f22000c1e1900 */
[----:B------:R-:W-:Y:S02]  /*0b60*/  MOV R110, RZ ;  /* 0x000000ff006e7202 */ /* 0x000fe40000000f00 */
[----:B------:R-:W-:Y:S01]  /*0b70*/  MOV R118, RZ ;  /* 0x000000ff00767202 */ /* 0x000fe20000000f00 */
[----:B------:R-:W4:Y:S01]  /*0b80*/  @!P2 LDG.E R94, desc[UR24][R72.64+0x280] ;  /* 0x00028018485ea981 */ /* 0x000f22000c1e1900 */
[----:B------:R-:W-:-:S02]  /*0b90*/  MOV R126, RZ ;  /* 0x000000ff007e7202 */ /* 0x000fc40000000f00 */
[----:B------:R-:W-:Y:S01]  /*0ba0*/  MOV R134, RZ ;  /* 0x000000ff00867202 */ /* 0x000fe20000000f00 */
[----:B------:R-:W4:Y:S01]  /*0bb0*/  @!P0 LDG.E R102, desc[UR24][R72.64+0x380] ;  /* 0x0003801848668981 */ /* 0x000f22000c1e1900 */
[-C--:B------:R-:W-:Y:S02]  /*0bc0*/  ISETP.GE.AND P0, PT, R104, R17.reuse, PT ;  /* 0x000000116800720c */ /* 0x080fe40003f06270 */
[-C--:B------:R-:W-:Y:S01]  /*0bd0*/  ISETP.GE.AND P1, PT, R112, R17.reuse, PT ;  /* 0x000000117000720c */ /* 0x080fe20003f26270 */
[----:B------:R-:W4:Y:S01]  /*0be0*/  @!P3 LDG.E R90, desc[UR24][R72.64+0x200] ;  /* 0x00020018485ab981 */ /* 0x000f22000c1e1900 */
[----:B------:R-:W-:Y:S02]  /*0bf0*/  LOP3.LUT R132, R132, 0x1e0, RZ, 0xfc, !PT ;  /* 0x000001e084847812 */ /* 0x000fe400078efcff */
[-C--:B------:R-:W-:Y:S01]  /*0c00*/  ISETP.GE.AND P2, PT, R116, R17.reuse, PT ;  /* 0x000000117400720c */ /* 0x080fe20003f46270 */
[----:B------:R-:W4:Y:S01]  /*0c10*/  @!P4 LDG.E R86, desc[UR24][R72.64+0x180] ;  /* 0x000180184856c981 */ /* 0x000f22000c1e1900 */
[----:B------:R-:W-:-:S03]  /*0c20*/  ISETP.GE.AND P3, PT, R120, R17, PT ;  /* 0x000000117800720c */ /* 0x000fc60003f66270 */
[----:B------:R-:W4:Y:S04]  /*0c30*/  @!P5 LDG.E R82, desc[UR24][R72.64+0x100] ;  /* 0x000100184852d981 */ /* 0x000f28000c1e1900 */
[----:B------:R-:W4:Y:S01]  /*0c40*/  @!P0 LDG.E R106, desc[UR24][R72.64+0x400] ;  /* 0x00040018486a8981 */ /* 0x000f22000c1e1900 */
[-C--:B------:R-:W-:Y:S02]  /*0c50*/  ISETP.GE.AND P0, PT, R108, R17.reuse, PT ;  /* 0x000000116c00720c */ /* 0x080fe40003f06270 */
[-C--:B------:R-:W-:Y:S01]  /*0c60*/  ISETP.GE.AND P4, PT, R124, R17.reuse, PT ;  /* 0x000000117c00720c */ /* 0x080fe20003f86270 */
[----:B------:R-:W4:Y:S01]  /*0c70*/  @!P1 LDG.E R114, desc[UR24][R72.64+0x500] ;  /* 0x0005001848729981 */ /* 0x000f22000c1e1900 */
[-C--:B------:R-:W-:Y:S02]  /*0c80*/  ISETP.GE.AND P5, PT, R128, R17.reuse, PT ;  /* 0x000000118000720c */ /* 0x080fe40003fa6270 */
[----:B------:R-:W-:Y:S01]  /*0c90*/  ISETP.GE.AND P6, PT, R132, R17, PT ;  /* 0x000000118400720c */ /* 0x000fe20003fc6270 */
[----:B------:R-:W4:Y:S04]  /*0ca0*/  @!P2 LDG.E R118, desc[UR24][R72.64+0x580] ;  /* 0x000580184876a981 */ /* 0x000f28000c1e1900 */
[----:B------:R-:W4:Y:S04]  /*0cb0*/  @!P3 LDG.E R122, desc[UR24][R72.64+0x600] ;  /* 0x00060018487ab981 */ /* 0x000f28000c1e1900 */
[----:B------:R-:W4:Y:S04]  /*0cc0*/  @!P0 LDG.E R110, desc[UR24][R72.64+0x480] ;  /* 0x00048018486e8981 */ /* 0x000f28000c1e1900 */
[----:B------:R-:W4:Y:S04]  /*0cd0*/  @!P4 LDG.E R126, desc[UR24][R72.64+0x680] ;  /* 0x00068018487ec981 */ /* 0x000f28000c1e1900 */
[----:B------:R-:W4:Y:S04]  /*0ce0*/  @!P5 LDG.E R130, desc[UR24][R72.64+0x700] ;  /* 0x000700184882d981 */ /* 0x000f28000c1e1900 */
[----:B------:R0:W4:Y:S01]  /*0cf0*/  @!P6 LDG.E R134, desc[UR24][R72.64+0x780] ;  /* 0x000780184886e981 */ /* 0x000122000c1e1900 */
[----:B------:R-:W-:-:S02]  /*0d00*/  P2R R75, PR, RZ, 0x1 ;  /* 0x00000001ff4b7803 */ /* 0x000fc40000000000 */
[----:B------:R-:W-:Y:S02]  /*0d10*/  ISETP.NE.AND P0, PT, R19, RZ, PT ;  /* 0x000000ff1300720c */ /* 0x000fe40003f05270 */
[----:B------:R-:W1:Y:S01]  /*0d20*/  S2R R19, SR_LANEID ;  /* 0x0000000000137919 */ /* 0x000e620000000000 */
[----:B------:R-:W0:Y:S01]  /*0d30*/  S2R R21, SR_CgaCtaId ;  /* 0x0000000000157919 */ /* 0x000e220000008800 */
[----:B------:R-:W-:Y:S02]  /*0d40*/  MOV R164, 0x400 ;  /* 0x0000040000a47802 */ /* 0x000fe40000000f00 */
[----:B-1----:R-:W-:Y:S02]  /*0d50*/  IADD3 R108, PT, PT, R19, 0x20, RZ ;  /* 0x00000020136c7810 */ /* 0x002fe40007ffe0ff */
[----:B0-----:R-:W-:Y:S02]  /*0d60*/  LEA R164, R21, R164, 0x18 ;  /* 0x000000a415a47211 */ /* 0x001fe400078ec0ff */
[----:B------:R-:W-:-:S02]  /*0d70*/  LEA.HI.SX32 R21, R19, R19, 0x1b ;  /* 0x0000001313157211 */ /* 0x000fc400078fdaff */
[----:B------:R-:W-:Y:S02]  /*0d80*/  LEA.HI.SX32 R23, R108, R19, 0x1b ;  /* 0x000000136c177211 */ /* 0x000fe400078fdaff */
[----:B------:R-:W-:Y:S02]  /*0d90*/  IADD3 R72, PT, PT, R19, 0x40, RZ ;  /* 0x0000004013487810 */ /* 0x000fe40007ffe0ff */
[-C--:B------:R-:W-:Y:S02]  /*0da0*/  LEA R21, R21, R164.reuse, 0x2 ;  /* 0x000000a415157211 */ /* 0x080fe400078e10ff */
[----:B------:R-:W-:Y:S02]  /*0db0*/  LEA R23, R23, R164, 0x2 ;  /* 0x000000a417177211 */ /* 0x000fe400078e10ff */
[C---:B------:R-:W-:Y:S02]  /*0dc0*/  IADD3 R108, PT, PT, R19.reuse, 0x60, RZ ;  /* 0x00000060136c7810 */ /* 0x040fe40007ffe0ff */
[----:B------:R-:W-:-:S02]  /*0dd0*/  IADD3 R112, PT, PT, R19, 0x80, RZ ;  /* 0x0000008013707810 */ /* 0x000fc40007ffe0ff */
[C---:B------:R-:W-:Y:S02]  /*0de0*/  IADD3 R116, PT, PT, R19.reuse, 0xa0, RZ ;  /* 0x000000a013747810 */ /* 0x040fe40007ffe0ff */
[-C--:B------:R-:W-:Y:S02]  /*0df0*/  LEA.HI.SX32 R25, R72, R19.reuse, 0x1b ;  /* 0x0000001348197211 */ /* 0x080fe400078fdaff */
[C---:B------:R-:W-:Y:S02]  /*0e00*/  IADD3 R120, PT, PT, R19.reuse, 0xc0, RZ ;  /* 0x000000c013787810 */ /* 0x040fe40007ffe0ff */
[-C--:B------:R-:W-:Y:S02]  /*0e10*/  LEA.HI.SX32 R27, R108, R19.reuse, 0x1b ;  /* 0x000000136c1b7211 */ /* 0x080fe400078fdaff */
[----:B------:R-:W-:Y:S02]  /*0e20*/  IADD3 R72, PT, PT, R19, 0xe0, RZ ;  /* 0x000000e013487810 */ /* 0x000fe40007ffe0ff */
[----:B------:R-:W-:-:S02]  /*0e30*/  LEA.HI.SX32 R29, R112, R19, 0x1b ;  /* 0x00000013701d7211 */ /* 0x000fc400078fdaff */
[-C--:B------:R-:W-:Y:S02]  /*0e40*/  LEA.HI.SX32 R31, R116, R19.reuse, 0x1b ;  /* 0x00000013741f7211 */ /* 0x080fe400078fdaff */
[-C--:B------:R-:W-:Y:S02]  /*0e50*/  LEA R25, R25, R164.reuse, 0x2 ;  /* 0x000000a419197211 */ /* 0x080fe400078e10ff */
[----:B------:R-:W-:Y:S02]  /*0e60*/  LEA.HI.SX32 R33, R120, R19, 0x1b ;  /* 0x0000001378217211 */ /* 0x000fe400078fdaff */
[----:B------:R-:W-:Y:S02]  /*0e70*/  IADD3 R108, PT, PT, R19, 0x140, RZ ;  /* 0x00000140136c7810 */ /* 0x000fe40007ffe0ff */
[----:B------:R-:W-:Y:S02]  /*0e80*/  LEA R27, R27, R164, 0x2 ;  /* 0x000000a41b1b7211 */ /* 0x000fe400078e10ff */
[----:B------:R-:W-:-:S02]  /*0e90*/  IADD3 R112, PT, PT, R19, 0x160, RZ ;  /* 0x0000016013707810 */ /* 0x000fc40007ffe0ff */
[-C--:B------:R-:W-:Y:S02]  /*0ea0*/  LEA.HI.SX32 R35, R72, R19.reuse, 0x1b ;  /* 0x0000001348237211 */ /* 0x080fe400078fdaff */
[-C--:B------:R-:W-:Y:S02]  /*0eb0*/  LEA R29, R29, R164.reuse, 0x2 ;  /* 0x000000a41d1d7211 */ /* 0x080fe400078e10ff */
[----:B------:R-:W-:Y:S02]  /*0ec0*/  IADD3 R72, PT, PT, R19, 0x180, RZ ;  /* 0x0000018013487810 */ /* 0x000fe40007ffe0ff */
[-C--:B------:R-:W-:Y:S02]  /*0ed0*/  LEA R31, R31, R164.reuse, 0x2 ;  /* 0x000000a41f1f7211 */ /* 0x080fe400078e10ff */
[----:B------:R-:W-:Y:S02]  /*0ee0*/  LEA R33, R33, R164, 0x2 ;  /* 0x000000a421217211 */ /* 0x000fe400078e10ff */
[----:B------:R-:W-:-:S02]  /*0ef0*/  LEA.HI.SX32 R41, R108, R19, 0x1b ;  /* 0x000000136c297211 */ /* 0x000fc400078fdaff */
[-C--:B------:R-:W-:Y:S02]  /*0f00*/  LEA.HI.SX32 R43, R112, R19.reuse, 0x1b ;  /* 0x00000013702b7211 */ /* 0x080fe400078fdaff */
[-C--:B------:R-:W-:Y:S02]  /*0f10*/  LEA R35, R35, R164.reuse, 0x2 ;  /* 0x000000a423237211 */ /* 0x080fe400078e10ff */
[----:B------:R-:W-:Y:S02]  /*0f20*/  LEA.HI.SX32 R45, R72, R19, 0x1b ;  /* 0x00000013482d7211 */ /* 0x000fe400078fdaff */
[----:B------:R-:W-:Y:S02]  /*0f30*/  SHF.L.U32 R53, R19, 0x4, RZ ;  /* 0x0000000413357819 */ /* 0x000fe400000006ff */
[-C--:B------:R-:W-:Y:S02]  /*0f40*/  LEA R41, R41, R164.reuse, 0x2 ;  /* 0x000000a429297211 */ /* 0x080fe400078e10ff */
[----:B------:R-:W-:-:S02]  /*0f50*/  LEA R43, R43, R164, 0x2 ;  /* 0x000000a42b2b7211 */ /* 0x000fc400078e10ff */
[----:B------:R-:W-:Y:S02]  /*0f60*/  LEA R45, R45, R164, 0x2 ;  /* 0x000000a42d2d7211 */ /* 0x000fe400078e10ff */
[----:B------:R-:W-:-:S04]  /*0f70*/  LEA.HI.SX32 R53, R53, R53, 0x1b ;  /* 0x0000003535357211 */ /* 0x000fc800078fdaff */
[----:B------:R-:W-:Y:S01]  /*0f80*/  LEA R53, R53, R164, 0x2 ;  /* 0x000000a435357211 */ /* 0x000fe200078e10ff */
[----:B------:R-:W-:Y:S01]  /*0f90*/  HFMA2 R72, -RZ, RZ, 0, 0 ;  /* 0x00000000ff487431 */ /* 0x000fe200000001ff */
[----:B------:R-:W-:Y:S02]  /*0fa0*/  P2R R57, PR, RZ, 0x2 ;  /* 0x00000002ff397803 */ /* 0x000fe40000000000 */
[----:B------:R-:W-:Y:S01]  /*0fb0*/  ISETP.GE.AND P1, PT, R76, R17, PT ;  /* 0x000000114c00720c */ /* 0x000fe20003f26270 */
[----:B------:R-:W-:Y:S01]  /*0fc0*/  HFMA2 R76, -RZ, RZ, 0, 0 ;  /* 0x00000000ff4c7431 */ /* 0x000fe200000001ff */
[----:B--2---:R0:W-:Y:S04]  /*0fd0*/  STS [R21], R74 ;  /* 0x0000004a15007388 */ /* 0x0041e80000000800 */
[----:B---3--:R1:W-:Y:S01]  /*0fe0*/  STS [R23+0x80], R78 ;  /* 0x0000804e17007388 */ /* 0x0083e20000000800 */
[----:B0-----:R-:W-:-:S02]  /*0ff0*/  IADD3 R74, PT, PT, R19, 0x100, RZ ;  /* 0x00000100134a7810 */ /* 0x001fc40007ffe0ff */
[C---:B-1----:R-:W-:Y:S02]  /*1000*/  IADD3 R78, PT, PT, R19.reuse, 0x120, RZ ;  /* 0x00000120134e7810 */ /* 0x042fe40007ffe0ff */
[-C--:B------:R-:W-:Y:S02]  /*1010*/  LEA.HI.SX32 R37, R74, R19.reuse, 0x1b ;  /* 0x000000134a257211 */ /* 0x080fe400078fdaff */
[----:B------:R-:W-:Y:S02]  /*1020*/  LEA.HI.SX32 R39, R78, R19, 0x1b ;  /* 0x000000134e277211 */ /* 0x000fe400078fdaff */
[C---:B------:R-:W-:Y:S02]  /*1030*/  IADD3 R74, PT, PT, R19.reuse, 0x1a0, RZ ;  /* 0x000001a0134a7810 */ /* 0x040fe40007ffe0ff */
[----:B------:R-:W-:Y:S02]  /*1040*/  IADD3 R78, PT, PT, R19, 0x1c0, RZ ;  /* 0x000001c0134e7810 */ /* 0x000fe40007ffe0ff */
[-C--:B------:R-:W-:Y:S01]  /*1050*/  LEA R37, R37, R164.reuse, 0x2 ;  /* 0x000000a425257211 */ /* 0x080fe200078e10ff */
[----:B----4-:R0:W-:Y:S01]  /*1060*/  STS [R25+0x100], R82 ;  /* 0x0001005219007388 */ /* 0x0101e20000000800 */
[----:B------:R-:W-:-:S02]  /*1070*/  LEA R39, R39, R164, 0x2 ;  /* 0x000000a427277211 */ /* 0x000fc400078e10ff */
[-C--:B------:R-:W-:Y:S01]  /*1080*/  LEA.HI.SX32 R47, R74, R19.reuse, 0x1b ;  /* 0x000000134a2f7211 */ /* 0x080fe200078fdaff */
[----:B------:R1:W-:Y:S01]  /*1090*/  STS [R27+0x180], R86 ;  /* 0x000180561b007388 */ /* 0x0003e20000000800 */
[----:B------:R-:W-:-:S03]  /*10a0*/  LEA.HI.SX32 R49, R78, R19, 0x1b ;  /* 0x000000134e317211 */ /* 0x000fc600078fdaff */
[----:B------:R2:W-:Y:S01]  /*10b0*/  STS [R29+0x200], R90 ;  /* 0x0002005a1d007388 */ /* 0x0005e20000000800 */
[----:B0-----:R-:W-:-:S03]  /*10c0*/  IADD3 R82, PT, PT, R19, 0x1e0, RZ ;  /* 0x000001e013527810 */ /* 0x001fc60007ffe0ff */
[----:B------:R0:W-:Y:S01]  /*10d0*/  STS [R31+0x280], R94 ;  /* 0x0002805e1f007388 */ /* 0x0001e20000000800 */
[----:B------:R-:W-:-:S03]  /*10e0*/  LEA.HI.SX32 R51, R82, R19, 0x1b ;  /* 0x0000001352337211 */ /* 0x000fc600078fdaff */
[----:B------:R3:W-:Y:S01]  /*10f0*/  STS [R33+0x300], R98 ;  /* 0x0003006221007388 */ /* 0x0007e20000000800 */
[----:B------:R-:W-:-:S03]  /*1100*/  LEA R47, R47, R164, 0x2 ;  /* 0x000000a42f2f7211 */ /* 0x000fc600078e10ff */
[----:B------:R4:W-:Y:S01]  /*1110*/  STS [R35+0x380], R102 ;  /* 0x0003806623007388 */ /* 0x0009e20000000800 */
[----:B------:R-:W-:-:S03]  /*1120*/  LEA R49, R49, R164, 0x2 ;  /* 0x000000a431317211 */ /* 0x000fc600078e10ff */
[----:B------:R-:W-:Y:S01]  /*1130*/  STS [R37+0x400], R106 ;  /* 0x0004006a25007388 */ /* 0x000fe20000000800 */
[----:B------:R-:W-:-:S03]  /*1140*/  LEA R51, R51, R164, 0x2 ;  /* 0x000000a433337211 */ /* 0x000fc600078e10ff */
        /* <DEDUP_REMOVED lines=29> */
[----:B------:R-:W-:Y:S01]  /*1320*/  ISETP.GE.AND P1, PT, R84, R17, PT ;  /* 0x000000115400720c */ /* 0x000fe20003f26270 */
[----:B------:R-:W-:-:S08]  /*1330*/  HFMA2 R80, -RZ, RZ, 0, 0 ;  /* 0x00000000ff507431 */ /* 0x000fd000000001ff */
[----:B------:R-:W4:Y:S01]  /*1340*/  @!P0 LDG.E R76, desc[UR24][R70.64+0x100] ;  /* 0x00010018464c8981 */ /* 0x000f22000c1e1900 */
[----:B------:R-:W-:Y:S02]  /*1350*/  ISETP.GE.AND P0, PT, R88, R17, PT ;  /* 0x000000115800720c */ /* 0x000fe40003f06270 */
[----:B------:R-:W-:Y:S01]  /*1360*/  MOV R78, RZ ;  /* 0x000000ff004e7202 */ /* 0x000fe20000000f00 */
[----:B------:R-:W-:-:S05]  /*1370*/  HFMA2 R84, -RZ, RZ, 0, 0 ;  /* 0x00000000ff547431 */ /* 0x000fca00000001ff */
[----:B------:R-:W4:Y:S01]  /*1380*/  @!P1 LDG.E R78, desc[UR24][R70.64+0x180] ;  /* 0x00018018464e9981 */ /* 0x000f22000c1e1900 */
[----:B------:R-:W-:-:S04]  /*1390*/  ISETP.GE.AND P1, PT, R92, R17, PT ;  /* 0x000000115c00720c */ /* 0x000fc80003f26270 */
        /* <DEDUP_REMOVED lines=8> */
[----:B-1----:R-:W-:Y:S01]  /*1420*/  MOV R86, RZ ;  /* 0x000000ff00567202 */ /* 0x002fe20000000f00 */
[----:B------:R-:W-:-:S05]  /*1430*/  HFMA2 R92, -RZ, RZ, 0, 0 ;  /* 0x00000000ff5c7431 */ /* 0x000fca00000001ff */
[----:B------:R-:W4:Y:S01]  /*1440*/  @!P1 LDG.E R86, desc[UR24][R70.64+0x380] ;  /* 0x0003801846569981 */ /* 0x000f22000c1e1900 */
[----:B------:R-:W-:-:S04]  /*1450*/  ISETP.NE.AND P1, PT, R57, RZ, PT ;  /* 0x000000ff3900720c */ /* 0x000fc80003f25270 */
[----:B------:R-:W4:Y:S01]  /*1460*/  @!P0 LDG.E R88, desc[UR24][R70.64+0x400] ;  /* 0x0004001846588981 */ /* 0x000f22000c1e1900 */
[----:B------:R-:W-:Y:S01]  /*1470*/  ISETP.NE.AND P0, PT, R75, RZ, PT ;  /* 0x000000ff4b00720c */ /* 0x000fe20003f05270 */
[----:B------:R-:W-:Y:S01]  /*1480*/  HFMA2 R96, -RZ, RZ, 0, 0 ;  /* 0x00000000ff607431 */ /* 0x000fe200000001ff */
[----:B--2---:R-:W-:Y:S01]  /*1490*/  MOV R90, RZ ;  /* 0x000000ff005a7202 */ /* 0x004fe20000000f00 */
[----:B------:R-:W-:Y:S01]  /*14a0*/  HFMA2 R100, -RZ, RZ, 0, 0 ;  /* 0x00000000ff647431 */ /* 0x000fe200000001ff */
[----:B0-----:R-:W-:Y:S02]  /*14b0*/  MOV R94, RZ ;  /* 0x000000ff005e7202 */ /* 0x001fe40000000f00 */
[----:B---3--:R-:W-:Y:S02]  /*14c0*/  MOV R98, RZ ;  /* 0x000000ff00627202 */ /* 0x008fe40000000f00 */
[----:B----4-:R-:W-:Y:S01]  /*14d0*/  MOV R102, RZ ;  /* 0x000000ff00667202 */ /* 0x010fe20000000f00 */
[----:B------:R-:W2:Y:S04]  /*14e0*/  @!P1 LDG.E R92, desc[UR24][R70.64+0x500] ;  /* 0x00050018465c9981 */ /* 0x000ea8000c1e1900 */
[----:B------:R-:W3:Y:S04]  /*14f0*/  @!P0 LDG.E R90, desc[UR24][R70.64+0x480] ;  /* 0x00048018465a8981 */ /* 0x000ee8000c1e1900 */
[----:B------:R-:W4:Y:S04]  /*1500*/  @!P2 LDG.E R94, desc[UR24][R70.64+0x580] ;  /* 0x00058018465ea981 */ /* 0x000f28000c1e1900 */
[----:B------:R-:W4:Y:S04]  /*1510*/  @!P3 LDG.E R96, desc[UR24][R70.64+0x600] ;  /* 0x000600184660b981 */ /* 0x000f28000c1e1900 */
[----:B------:R-:W4:Y:S04]  /*1520*/  @!P4 LDG.E R98, desc[UR24][R70.64+0x680] ;  /* 0x000680184662c981 */ /* 0x000f28000c1e1900 */
[----:B------:R-:W4:Y:S04]  /*1530*/  @!P5 LDG.E R100, desc[UR24][R70.64+0x700] ;  /* 0x000700184664d981 */ /* 0x000f28000c1e1900 */
[----:B------:R-:W4:Y:S01]  /*1540*/  @!P6 LDG.E R102, desc[UR24][R70.64+0x780] ;  /* 0x000780184666e981 */ /* 0x000f22000c1e1900 */
[----:B------:R-:W-:Y:S03]  /*1550*/  BSSY.RECONVERGENT B0, `(.L_x_1388) ;  /* 0x0000050000007945 */ /* 0x000fe60003800200 */
        /* <DEDUP_REMOVED lines=9> */
[----:B---3--:R-:W-:Y:S04]  /*15f0*/  STS [R39+0x480], R90 ;  /* 0x0004805a27007388 */ /* 0x008fe80000000800 */
[----:B--2---:R-:W-:Y:S04]  /*1600*/  STS [R41+0x500], R92 ;  /* 0x0005005c29007388 */ /* 0x004fe80000000800 */
[----:B----4-:R-:W-:Y:S04]  /*1610*/  STS [R43+0x580], R94 ;  /* 0x0005805e2b007388 */ /* 0x010fe80000000800 */
        /* <DEDUP_REMOVED lines=67> */
.L_x_1389:
[----:B------:R-:W-:Y:S05]  /*1a50*/  BSYNC.RECONVERGENT B0 ;  /* 0x0000000000007941 */ /* 0x000fea0003800200 */
.L_x_1388:
        /* <DEDUP_REMOVED lines=34> */
.L_x_1391:
[----:B------:R-:W-:Y:S05]  /*1c80*/  BSYNC.RECONVERGENT B0 ;  /* 0x0000000000007941 */ /* 0x000fea0003800200 */
.L_x_1390:
        /* <DEDUP_REMOVED lines=36> */
.L_x_1393:
[----:B------:R-:W-:Y:S05]  /*1ed0*/  BSYNC.RECONVERGENT B0 ;  /* 0x0000000000007941 */ /* 0x000fea0003800200 */
.L_x_1392:
        /* <DEDUP_REMOVED lines=34> */
.L_x_1395:
[----:B------:R-:W-:Y:S05]  /*2100*/  BSYNC.RECONVERGENT B0 ;  /* 0x0000000000007941 */ /* 0x000fea0003800200 */
.L_x_1394:
        /* <DEDUP_REMOVED lines=36> */
.L_x_1397:
[----:B------:R-:W-:Y:S05]  /*2350*/  BSYNC.RECONVERGENT B0 ;  /* 0x0000000000007941 */ /* 0x000fea0003800200 */
.L_x_1396:
        /* <DEDUP_REMOVED lines=34> */
.L_x_1399:
[----:B------:R-:W-:Y:S05]  /*2580*/  BSYNC.RECONVERGENT B0 ;  /* 0x0000000000007941 */ /* 0x000fea0003800200 */
.L_x_1398:
        /* <DEDUP_REMOVED lines=36> */
.L_x_1401:
[----:B------:R-:W-:Y:S05]  /*27d0*/  BSYNC.RECONVERGENT B0 ;  /* 0x0000000000007941 */ /* 0x000fea0003800200 */
.L_x_1400:
        /* <DEDUP_REMOVED lines=34> */
.L_x_1403:
[----:B------:R-:W-:Y:S05]  /*2a00*/  BSYNC.RECONVERGENT B0 ;  /* 0x0000000000007941 */ /* 0x000fea0003800200 */
.L_x_1402:
        /* <DEDUP_REMOVED lines=36> */
.L_x_1405:
[----:B------:R-:W-:Y:S05]  /*2c50*/  BSYNC.RECONVERGENT B0 ;  /* 0x0000000000007941 */ /* 0x000fea0003800200 */
.L_x_1404:
        /* <DEDUP_REMOVED lines=34> */
.L_x_1407:
[----:B------:R-:W-:Y:S05]  /*2e80*/  BSYNC.RECONVERGENT B0 ;  /* 0x0000000000007941 */ /* 0x000fea0003800200 */
.L_x_1406:
        /* <DEDUP_REMOVED lines=39> */
.L_x_1409:
[----:B------:R-:W-:Y:S05]  /*3100*/  BSYNC.RECONVERGENT B0 ;  /* 0x0000000000007941 */ /* 0x000fea0003800200 */
.L_x_1408:
        /* <DEDUP_REMOVED lines=32> */
.L_x_1411:
[----:B------:R-:W-:Y:S05]  /*3310*/  BSYNC.RECONVERGENT B0 ;  /* 0x0000000000007941 */ /* 0x000fea0003800200 */
.L_x_1410:
        /* <DEDUP_REMOVED lines=32> */
.L_x_1413:
[----:B------:R-:W-:Y:S05]  /*3520*/  BSYNC.RECONVERGENT B0 ;  /* 0x0000000000007941 */ /* 0x000fea0003800200 */
.L_x_1412:
        /* <DEDUP_REMOVED lines=32> */
.L_x_1415:
[----:B------:R-:W-:Y:S05]  /*3730*/  BSYNC.RECONVERGENT B0 ;  /* 0x0000000000007941 */ /* 0x000fea0003800200 */
.L_x_1414:
        /* <DEDUP_REMOVED lines=32> */
.L_x_1417:
[----:B------:R-:W-:Y:S05]  /*3940*/  BSYNC.RECONVERGENT B0 ;  /* 0x0000000000007941 */ /* 0x000fea0003800200 */
.L_x_1416:
        /* <DEDUP_REMOVED lines=32> */
.L_x_1419:
[----:B------:R-:W-:Y:S05]  /*3b50*/  BSYNC.RECONVERGENT B0 ;  /* 0x0000000000007941 */ /* 0x000fea0003800200 */
.L_x_1418:
        /* <DEDUP_REMOVED lines=20> */
[----:B------:R-:W0:Y:S01]  /*3ca0*/  LDCU.64 UR6, c[0x0][0x3a0] ;  /* 0x00007400ff0677ac */ /* 0x000e220008000a00 */
[----:B------:R-:W1:Y:S01]  /*3cb0*/  LDC R146, c[0x0][0x38c] ;  /* 0x0000e300ff927b82 */ /* 0x000e620000000800 */
[----:B------:R-:W-:Y:S01]  /*3cc0*/  FMUL.FTZ R71, R73, R94 ;  /* 0x0000005e49477220 */ /* 0x000fe20000410000 */
[----:B------:R-:W-:Y:S01]  /*3cd0*/  SHF.L.U32 R72, R7, 0xa, RZ ;  /* 0x0000000a07487819 */ /* 0x000fe200000006ff */
[----:B------:R-:W-:Y:S01]  /*3ce0*/  HFMA2 R103, -RZ, RZ, 0, 0 ;  /* 0x00000000ff677431 */ /* 0x000fe200000001ff */
[----:B------:R-:W-:Y:S01]  /*3cf0*/  SHF.L.U32 R73, R4, 0x5, RZ ;  /* 0x0000000504497819 */ /* 0x000fe200000006ff */
[----:B------:R-:W-:Y:S01]  /*3d00*/  FMUL.FTZ R59, R59, R70 ;  /* 0x000000463b3b7220 */ /* 0x000fe20000410000 */
[----:B------:R-:W-:Y:S01]  /*3d10*/  ISETP.NE.AND P0, PT, R7, RZ, PT ;  /* 0x000000ff0700720c */ /* 0x000fe20003f05270 */
[----:B------:R-:W-:Y:S01]  /*3d20*/  FMUL.FTZ R61, R61, R84 ;  /* 0x000000543d3d7220 */ /* 0x000fe20000410000 */
[----:B------:R-:W2:Y:S01]  /*3d30*/  LDC.64 R154, c[0x0][0x440] ;  /* 0x00011000ff9a7b82 */ /* 0x000ea20000000a00 */
[----:B------:R-:W-:Y:S01]  /*3d40*/  LEA R55, R55, -R72, 0x1 ;  /* 0x8000004837377211 */ /* 0x000fe200078e08ff */
[----:B------:R-:W-:Y:S01]  /*3d50*/  FMUL.FTZ R63, R63, R86 ;  /* 0x000000563f3f7220 */ /* 0x000fe20000410000 */
[----:B------:R-:W-:Y:S01]  /*3d60*/  LOP3.LUT R148, R73, 0x7c1f, R4, 0xc8, !PT ;  /* 0x00007c1f49947812 */ /* 0x000fe200078ec804 */
[----:B------:R-:W-:Y:S01]  /*3d70*/  FMUL.FTZ R65, R65, R88 ;  /* 0x0000005841417220 */ /* 0x000fe20000410000 */
[----:B------:R-:W-:Y:S01]  /*3d80*/  FMUL.FTZ R67, R67, R90 ;  /* 0x0000005a43437220 */ /* 0x000fe20000410000 */
[----:B------:R-:W-:Y:S01]  /*3d90*/  FMUL.FTZ R69, R69, R92 ;  /* 0x0000005c45457220 */ /* 0x000fe20000410000 */
[----:B------:R-:W-:Y:S01]  /*3da0*/  FMUL.FTZ R85, R85, R96 ;  /* 0x0000006055557220 */ /* 0x000fe20000410000 */
[----:B------:R-:W3:Y:S01]  /*3db0*/  LDC.64 R156, c[0x0][0x448] ;  /* 0x00011200ff9c7b82 */ /* 0x000ee20000000a00 */
[----:B0-----:R-:W-:-:S04]  /*3dc0*/  IMAD.WIDE.U32 R152, R0, UR6, RZ ;  /* 0x0000000600987c25 */ /* 0x001fc8000f8e00ff */
[----:B------:R-:W-:Y:S01]  /*3dd0*/  FMUL.FTZ R87, R87, R98 ;  /* 0x0000006257577220 */ /* 0x000fe20000410000 */
[----:B------:R-:W-:Y:S01]  /*3de0*/  FMUL.FTZ R89, R89, R100 ;  /* 0x0000006459597220 */ /* 0x000fe20000410000 */
[----:B------:R-:W-:Y:S01]  /*3df0*/  FMUL.FTZ R91, R91, R102 ;  /* 0x000000665b5b7220 */ /* 0x000fe20000410000 */
[----:B------:R-:W-:Y:S01]  /*3e00*/  ISETP.EQ.AND P0, PT, R4, RZ, P0 ;  /* 0x000000ff0400720c */ /* 0x000fe20000702270 */
[----:B------:R-:W-:Y:S01]  /*3e10*/  FMUL.FTZ R93, R93, R104 ;  /* 0x000000685d5d7220 */ /* 0x000fe20000410000 */
[----:B------:R-:W-:Y:S01]  /*3e20*/  ISETP.GE.AND P1, PT, R148, R55, PT ;  /* 0x000000379400720c */ /* 0x000fe20003f26270 */
[----:B------:R-:W0:Y:S01]  /*3e30*/  LDC.64 R158, c[0x0][0x480] ;  /* 0x00012000ff9e7b82 */ /* 0x000e220000000a00 */
[----:B------:R-:W-:Y:S01]  /*3e40*/  FMUL.FTZ R95, R95, R106 ;  /* 0x0000006a5f5f7220 */ /* 0x000fe20000410000 */
[----:B------:R-:W-:Y:S01]  /*3e50*/  FMUL.FTZ R97, R97, R108 ;  /* 0x0000006c61617220 */ /* 0x000fe20000410000 */
[----:B------:R-:W-:Y:S01]  /*3e60*/  FMUL.FTZ R99, R99, R110 ;  /* 0x0000006e63637220 */ /* 0x000fe20000410000 */
[----:B------:R-:W-:Y:S01]  /*3e70*/  FMUL.FTZ R101, R101, R112 ;  /* 0x0000007065657220 */ /* 0x000fe20000410000 */
[----:B------:R-:W-:Y:S01]  /*3e80*/  IMAD R57, R0, UR7, R153 ;  /* 0x0000000700397c24 */ /* 0x000fe2000f8e0299 */
[----:B------:R-:W4:Y:S01]  /*3e90*/  LDCU UR5, c[0x0][0x38c] ;  /* 0x00007180ff0577ac */ /* 0x000f220008000800 */
[----:B------:R-:W0:Y:S01]  /*3ea0*/  LDCU.64 UR6, c[0x0][0x3a8] ;  /* 0x00007500ff0677ac */ /* 0x000e220008000a00 */
[----:B------:R-:W0:Y:S04]  /*3eb0*/  LDCU.64 UR8, c[0x0][0x3c0] ;  /* 0x00007800ff0877ac */ /* 0x000e280008000a00 */
.L_x_1423:
[-C--:B------:R-:W-:Y:S01]  /*3ec0*/  ISETP.GE.AND P5, PT, R12, R55.reuse, PT ;  /* 0x000000370c00720c */ /* 0x080fe20003fa6270 */
[----:B------:R-:W5:Y:S01]  /*3ed0*/  @!P1 LDC.64 R76, c[0x0][0x3e0] ;  /* 0x0000f800ff4c9b82 */ /* 0x000f620000000a00 */
[-C--:B------:R-:W-:Y:S02]  /*3ee0*/  ISETP.GE.AND P6, PT, R14, R55.reuse, PT ;  /* 0x000000370e00720c */ /* 0x080fe40003fc6270 */
[----:B------:R-:W-:Y:S02]  /*3ef0*/  @!P1 MOV R149, RZ ;  /* 0x000000ff00959202 */ /* 0x000fe40000000f00 */
[C---:B------:R-:W-:Y:S02]  /*3f00*/  LOP3.LUT R162, R148.reuse, 0x60, RZ, 0xfc, !PT ;  /* 0x0000006094a27812 */ /* 0x040fe400078efcff */
[----:B------:R-:W-:Y:S02]  /*3f10*/  LOP3.LUT R160, R148, 0x80, RZ, 0xfc, !PT ;  /* 0x0000008094a07812 */ /* 0x000fe400078efcff */
[----:B------:R-:W-:-:S02]  /*3f20*/  ISETP.GE.AND P2, PT, R162, R55, PT ;  /* 0x00000037a200720c */ /* 0x000fc40003f46270 */
[----:B------:R-:W-:Y:S01]  /*3f30*/  LOP3.LUT R82, R148, 0xa0, RZ, 0xfc, !PT ;  /* 0x000000a094527812 */ /* 0x000fe200078efcff */
[----:B------:R-:W1:Y:S01]  /*3f40*/  @!P5 LDC.64 R72, c[0x0][0x3e0] ;  /* 0x0000f800ff48db82 */ /* 0x000e620000000a00 */
[----:B------:R-:W-:Y:S02]  /*3f50*/  @!P5 MOV R74, R12 ;  /* 0x0000000c004ad202 */ /* 0x000fe40000000f00 */
[----:B------:R-:W-:Y:S02]  /*3f60*/  @!P5 MOV R75, RZ ;  /* 0x000000ff004bd202 */ /* 0x000fe40000000f00 */
[----:B------:R-:W-:-:S03]  /*3f70*/  MOV R168, RZ ;  /* 0x000000ff00a87202 */ /* 0x000fc60000000f00 */
[----:B------:R-:W4:Y:S01]  /*3f80*/  @!P6 LDC.64 R78, c[0x0][0x3e0] ;  /* 0x0000f800ff4eeb82 */ /* 0x000f220000000a00 */
[----:B-----5:R-:W-:Y:S01]  /*3f90*/  @!P1 IMAD.WIDE.U32 R80, R103, R76, R148 ;  /* 0x0000004c67509225 */ /* 0x020fe200078e0094 */
[----:B------:R-:W-:-:S03]  /*3fa0*/  MOV R76, R152 ;  /* 0x00000098004c7202 */ /* 0x000fc60000000f00 */
[----:B------:R-:W-:Y:S01]  /*3fb0*/  @!P1 IMAD R81, R103, R77, R81 ;  /* 0x0000004d67519224 */ /* 0x000fe200078e0251 */
[----:B------:R-:W-:-:S03]  /*3fc0*/  MOV R77, R57 ;  /* 0x00000039004d7202 */ /* 0x000fc60000000f00 */
[----:B0-----:R-:W-:-:S04]  /*3fd0*/  IMAD.WIDE.U32 R76, R103, UR6, R76 ;  /* 0x00000006674c7c25 */ /* 0x001fc8000f8e004c */
[----:B-1----:R-:W-:Y:S01]  /*3fe0*/  @!P5 IMAD.WIDE.U32 R74, R103, R72, R74 ;  /* 0x00000048674ad225 */ /* 0x002fe200078e004a */
[----:B------:R-:W-:-:S03]  /*3ff0*/  @!P1 LEA R72, P3, R80, R13, 0x2 ;  /* 0x0000000d50489211 */ /* 0x000fc600078610ff */
[C---:B------:R-:W-:Y:S01]  /*4000*/  @!P5 IMAD R75, R103.reuse, R73, R75 ;  /* 0x00000049674bd224 */ /* 0x040fe200078e024b */
[----:B------:R-:W-:Y:S02]  /*4010*/  @!P5 LEA R170, P4, R74, R13, 0x2 ;  /* 0x0000000d4aaad211 */ /* 0x000fe400078810ff */
[-C--:B------:R-:W-:Y:S02]  /*4020*/  @!P1 LEA.HI.X R73, R80, R15.reuse, R81, 0x2, P3 ;  /* 0x0000000f50499211 */ /* 0x080fe400018f1451 */
[----:B------:R-:W-:Y:S01]  /*4030*/  @!P5 LEA.HI.X R171, R74, R15, R75, 0x2, P4 ;  /* 0x0000000f4aabd211 */ /* 0x000fe200020f144b */
[----:B------:R-:W-:Y:S01]  /*4040*/  IMAD R75, R103, UR7, R77 ;  /* 0x00000007674b7c24 */ /* 0x000fe2000f8e024d */
[----:B------:R-:W-:Y:S01]  /*4050*/  ISETP.GE.AND P3, PT, R160, R55, PT ;  /* 0x00000037a000720c */ /* 0x000fe20003f66270 */
[----:B------:R-:W0:Y:S01]  /*4060*/  @!P2 LDC.64 R80, c[0x0][0x3e0] ;  /* 0x0000f800ff50ab82 */ /* 0x000e220000000a00 */
[----:B--2---:R-:W-:Y:S01]  /*4070*/  LEA R74, P4, R76, R154, 0x3 ;  /* 0x0000009a4c4a7211 */ /* 0x004fe200078818ff */
[----:B------:R1:W2:Y:S01]  /*4080*/  @!P5 LDG.E R168, desc[UR24][R170.64] ;  /* 0x00000018aaa8d981 */ /* 0x0002a2000c1e1900 */
[----:B------:R-:W-:-:S02]  /*4090*/  @!P6 MOV R77, RZ ;  /* 0x000000ff004de202 */ /* 0x000fc40000000f00 */
[----:B------:R-:W-:Y:S02]  /*40a0*/  LEA.HI.X R75, R76, R155, R75, 0x3, P4 ;  /* 0x0000009b4c4b7211 */ /* 0x000fe400020f1c4b */
[----:B------:R-:W-:Y:S02]  /*40b0*/  @!P6 MOV R76, R14 ;  /* 0x0000000e004ce202 */ /* 0x000fe40000000f00 */
[----:B------:R-:W-:Y:S02]  /*40c0*/  ISETP.GE.AND P4, PT, R82, R55, PT ;  /* 0x000000375200720c */ /* 0x000fe40003f86270 */
[----:B------:R-:W-:Y:S01]  /*40d0*/  @!P2 MOV R163, RZ ;  /* 0x000000ff00a3a202 */ /* 0x000fe20000000f00 */
[C---:B----4-:R-:W-:Y:S01]  /*40e0*/  @!P6 IMAD.WIDE.U32 R164, R103.reuse, R78, R76 ;  /* 0x0000004e67a4e225 */ /* 0x050fe200078e004c */
[----:B------:R-:W-:Y:S01]  /*40f0*/  MOV R166, RZ ;  /* 0x000000ff00a67202 */ /* 0x000fe20000000f00 */
[----:B------:R-:W4:Y:S01]  /*4100*/  @!P3 LDC.64 R76, c[0x0][0x3e0] ;  /* 0x0000f800ff4cbb82 */ /* 0x000f220000000a00 */
[----:B------:R-:W-:Y:S01]  /*4110*/  @!P3 MOV R161, RZ ;  /* 0x000000ff00a1b202 */ /* 0x000fe20000000f00 */
[----:B------:R-:W-:Y:S01]  /*4120*/  @!P6 IMAD R79, R103, R79, R165 ;  /* 0x0000004f674fe224 */ /* 0x000fe200078e02a5 */
[C---:B------:R-:W-:Y:S01]  /*4130*/  @!P6 LEA R172, P5, R164.reuse, R13, 0x2 ;  /* 0x0000000da4ace211 */ /* 0x040fe200078a10ff */
[----:B------:R-:W5:Y:S03]  /*4140*/  LDG.E.64 R74, desc[UR24][R74.64] ;  /* 0x000000184a4a7981 */ /* 0x000f66000c1e1b00 */
[----:B------:R-:W-:-:S02]  /*4150*/  @!P6 LEA.HI.X R173, R164, R15, R79, 0x2, P5 ;  /* 0x0000000fa4ade211 */ /* 0x000fc400028f144f */
[----:B------:R-:W3:Y:S01]  /*4160*/  @!P4 LDC.64 R78, c[0x0][0x3e0] ;  /* 0x0000f800ff4ecb82 */ /* 0x000ee20000000a00 */
[----:B------:R-:W-:Y:S01]  /*4170*/  ISETP.GE.AND P5, PT, R16, R55, PT ;  /* 0x000000371000720c */ /* 0x000fe20003fa6270 */
[C---:B0-----:R-:W-:Y:S01]  /*4180*/  @!P2 IMAD.WIDE.U32 R162, R103.reuse, R80, R162 ;  /* 0x0000005067a2a225 */ /* 0x041fe200078e00a2 */
[----:B------:R0:W2:Y:S03]  /*4190*/  @!P6 LDG.E R166, desc[UR24][R172.64] ;  /* 0x00000018aca6e981 */ /* 0x0000a6000c1e1900 */
[----:B------:R-:W-:Y:S01]  /*41a0*/  @!P2 IMAD R81, R103, R81, R163 ;  /* 0x000000516751a224 */ /* 0x000fe200078e02a3 */
[C---:B------:R-:W-:Y:S02]  /*41b0*/  @!P2 LEA R164, P6, R162.reuse, R13, 0x2 ;  /* 0x0000000da2a4a211 */ /* 0x040fe400078c10ff */
[----:B-1----:R-:W-:Y:S02]  /*41c0*/  MOV R170, RZ ;  /* 0x000000ff00aa7202 */ /* 0x002fe40000000f00 */
[----:B------:R-:W-:-:S03]  /*41d0*/  @!P2 LEA.HI.X R165, R162, R15, R81, 0x2, P6 ;  /* 0x0000000fa2a5a211 */ /* 0x000fc600030f1451 */
[----:B------:R-:W1:Y:S01]  /*41e0*/  @!P5 LDC.64 R80, c[0x0][0x3e0] ;  /* 0x0000f800ff50db82 */ /* 0x000e620000000a00 */
[C---:B----4-:R-:W-:Y:S01]  /*41f0*/  @!P3 IMAD.WIDE.U32 R162, R103.reuse, R76, R160 ;  /* 0x0000004c67a2b225 */ /* 0x050fe200078e00a0 */
[----:B------:R-:W-:Y:S01]  /*4200*/  ISETP.GE.AND P6, PT, R18, R55, PT ;  /* 0x000000371200720c */ /* 0x000fe20003fc6270 */
[----:B------:R-:W4:Y:S01]  /*4210*/  @!P2 LDG.E R170, desc[UR24][R164.64] ;  /* 0x00000018a4aaa981 */ /* 0x000f22000c1e1900 */
[----:B------:R-:W-:Y:S01]  /*4220*/  @!P4 MOV R83, RZ ;  /* 0x000000ff0053c202 */ /* 0x000fe20000000f00 */
[C---:B------:R-:W-:Y:S01]  /*4230*/  @!P3 IMAD R77, R103.reuse, R77, R163 ;  /* 0x0000004d674db224 */ /* 0x040fe200078e02a3 */
[C---:B------:R-:W-:Y:S02]  /*4240*/  @!P3 LEA R160, P2, R162.reuse, R13, 0x2 ;  /* 0x0000000da2a0b211 */ /* 0x040fe400078410ff */
[----:B0-----:R-:W-:Y:S02]  /*4250*/  MOV R172, RZ ;  /* 0x000000ff00ac7202 */ /* 0x001fe40000000f00 */
[----:B------:R-:W-:Y:S01]  /*4260*/  @!P3 LEA.HI.X R161, R162, R15, R77, 0x2, P2 ;  /* 0x0000000fa2a1b211 */ /* 0x000fe200010f144d */
[----:B---3--:R-:W-:-:S04]  /*4270*/  @!P4 IMAD.WIDE.U32 R82, R103, R78, R82 ;  /* 0x0000004e6752c225 */ /* 0x008fc800078e0052 */
[----:B------:R0:W3:Y:S01]  /*4280*/  @!P3 LDG.E R172, desc[UR24][R160.64] ;  /* 0x00000018a0acb981 */ /* 0x0000e2000c1e1900 */
[----:B------:R-:W-:Y:S01]  /*4290*/  @!P4 IMAD R79, R103, R79, R83 ;  /* 0x0000004f674fc224 */ /* 0x000fe200078e0253 */
[----:B------:R-:W-:Y:S01]  /*42a0*/  @!P4 LEA R162, P3, R82, R13, 0x2 ;  /* 0x0000000d52a2c211 */ /* 0x000fe200078610ff */
[----:B------:R-:W0:Y:S01]  /*42b0*/  @!P6 LDC.64 R76, c[0x0][0x3e0] ;  /* 0x0000f800ff4ceb82 */ /* 0x000e220000000a00 */
[----:B------:R-:W-:Y:S02]  /*42c0*/  ISETP.GE.AND P2, PT, R20, R55, PT ;  /* 0x000000371400720c */ /* 0x000fe40003f46270 */
[----:B------:R-:W-:Y:S02]  /*42d0*/  @!P4 LEA.HI.X R163, R82, R15, R79, 0x2, P3 ;  /* 0x0000000f52a3c211 */ /* 0x000fe400018f144f */
[----:B------:R-:W-:Y:S02]  /*42e0*/  @!P5 MOV R78, R16 ;  /* 0x00000010004ed202 */ /* 0x000fe40000000f00 */
[----:B------:R-:W-:-:S02]  /*42f0*/  @!P5 MOV R79, RZ ;  /* 0x000000ff004fd202 */ /* 0x000fc40000000f00 */
[----:B------:R-:W-:Y:S01]  /*4300*/  MOV R174, RZ ;  /* 0x000000ff00ae7202 */ /* 0x000fe20000000f00 */
[----:B-1----:R-:W-:-:S04]  /*4310*/  @!P5 IMAD.WIDE.U32 R82, R103, R80, R78 ;  /* 0x000000506752d225 */ /* 0x002fc800078e004e */
[----:B------:R-:W1:Y:S01]  /*4320*/  @!P2 LDC.64 R78, c[0x0][0x3e0] ;  /* 0x0000f800ff4eab82 */ /* 0x000e620000000a00 */
[----:B------:R0:W3:Y:S01]  /*4330*/  @!P4 LDG.E R174, desc[UR24][R162.64] ;  /* 0x00000018a2aec981 */ /* 0x0000e2000c1e1900 */
[----:B------:R-:W-:Y:S01]  /*4340*/  @!P5 IMAD R81, R103, R81, R83 ;  /* 0x000000516751d224 */ /* 0x000fe200078e0253 */
[----:B0-----:R-:W-:Y:S02]  /*4350*/  @!P5 LEA R160, P4, R82, R13, 0x2 ;  /* 0x0000000d52a0d211 */ /* 0x001fe400078810ff */
[----:B------:R-:W-:Y:S02]  /*4360*/  ISETP.GE.AND P3, PT, R22, R55, PT ;  /* 0x000000371600720c */ /* 0x000fe40003f66270 */
[----:B------:R-:W-:Y:S02]  /*4370*/  @!P5 LEA.HI.X R161, R82, R15, R81, 0x2, P4 ;  /* 0x0000000f52a1d211 */ /* 0x000fe400020f1451 */
[----:B------:R-:W-:Y:S02]  /*4380*/  @!P6 MOV R80, R18 ;  /* 0x000000120050e202 */ /* 0x000fe40000000f00 */
[----:B------:R-:W-:-:S02]  /*4390*/  @!P6 MOV R81, RZ ;  /* 0x000000ff0051e202 */ /* 0x000fc40000000f00 */
[----:B------:R-:W-:Y:S01]  /*43a0*/  MOV R176, RZ ;  /* 0x000000ff00b07202 */ /* 0x000fe20000000f00 */
[----:B------:R-:W-:-:S04]  /*43b0*/  @!P6 IMAD.WIDE.U32 R82, R103, R76, R80 ;  /* 0x0000004c6752e225 */ /* 0x000fc800078e0050 */
[----:B------:R-:W0:Y:S01]  /*43c0*/  @!P3 LDC.64 R80, c[0x0][0x3e0] ;  /* 0x0000f800ff50bb82 */ /* 0x000e220000000a00 */
[----:B------:R1:W3:Y:S01]  /*43d0*/  @!P5 LDG.E R176, desc[UR24][R160.64] ;  /* 0x00000018a0b0d981 */ /* 0x0002e2000c1e1900 */
[----:B------:R-:W-:Y:S01]  /*43e0*/  @!P6 IMAD R77, R103, R77, R83 ;  /* 0x0000004d674de224 */ /* 0x000fe200078e0253 */
[----:B------:R-:W-:Y:S02]  /*43f0*/  @!P6 LEA R162, P5, R82, R13, 0x2 ;  /* 0x0000000d52a2e211 */ /* 0x000fe400078a10ff */
        /* <DEDUP_REMOVED lines=15> */
[----:B0-----:R-:W-:-:S04]  /*44f0*/  @!P3 IMAD.WIDE.U32 R82, R103, R80, R78 ;  /* 0x000000506752b225 */ /* 0x001fc800078e004e */
        /* <DEDUP_REMOVED lines=63> */
[----:B-----5:R-:W-:Y:S02]  /*48f0*/  @!P4 LEA R162, P3, R82, R13, 0x2 ;  /* 0x0000000d52a2c211 */ /* 0x020fe400078610ff */
        /* <DEDUP_REMOVED lines=25> */
[----:B-1----:R-:W-:Y:S01]  /*4a90*/  @!P2 IMAD.WIDE.U32 R76, R103, R80, R76 ;  /* 0x00000050674ca225 */ /* 0x002fe200078e004c */
[----:B------:R-:W-:-:S03]  /*4aa0*/  ISETP.GE.AND P5, PT, R46, R55, PT ;  /* 0x000000372e00720c */ /* 0x000fc60003fa6270 */
[----:B------:R-:W1:Y:S01]  /*4ab0*/  @!P4 LDC.64 R78, c[0x0][0x3e0] ;  /* 0x0000f800ff4ecb82 */ /* 0x000e620000000a00 */
[----:B------:R1:W5:Y:S01]  /*4ac0*/  @!P6 LDG.E R107, desc[UR24][R162.64] ;  /* 0x00000018a26be981 */ /* 0x000362000c1e1900 */
[----:B------:R-:W-:Y:S01]  /*4ad0*/  @!P2 IMAD R81, R103, R81, R77 ;  /* 0x000000516751a224 */ /* 0x000fe200078e024d */
[C---:B--2---:R-:W-:Y:S02]  /*4ae0*/  @!P2 LEA R160, P6, R76.reuse, R13, 0x2 ;  /* 0x0000000d4ca0a211 */ /* 0x044fe400078c10ff */
[----:B------:R-:W-:Y:S02]  /*4af0*/  @!P3 MOV R77, RZ ;  /* 0x000000ff004db202 */ /* 0x000fe40000000f00 */
[----:B------:R-:W-:Y:S02]  /*4b00*/  @!P2 LEA.HI.X R161, R76, R15, R81, 0x2, P6 ;  /* 0x0000000f4ca1a211 */ /* 0x000fe400030f1451 */
[----:B------:R-:W-:Y:S02]  /*4b10*/  @!P3 MOV R76, R42 ;  /* 0x0000002a004cb202 */ /* 0x000fe40000000f00 */
[----:B------:R-:W-:-:S03]  /*4b20*/  MOV R109, RZ ;  /* 0x000000ff006d7202 */ /* 0x000fc60000000f00 */
[C---:B0-----:R-:W-:Y:S02]  /*4b30*/  @!P3 IMAD.WIDE.U32 R80, R103.reuse, R82, R76 ;  /* 0x000000526750b225 */ /* 0x041fe400078e004c */
[----:B------:R-:W0:Y:S01]  /*4b40*/  @!P5 LDC.64 R76, c[0x0][0x3e0] ;  /* 0x0000f800ff4cdb82 */ /* 0x000e220000000a00 */
[----:B------:R-:W-:Y:S01]  /*4b50*/  ISETP.GE.AND P6, PT, R48, R55, PT ;  /* 0x000000373000720c */ /* 0x000fe20003fc6270 */
[----:B------:R-:W2:Y:S01]  /*4b60*/  @!P2 LDG.E R109, desc[UR24][R160.64] ;  /* 0x00000018a06da981 */ /* 0x000ea2000c1e1900 */
[----:B------:R-:W-:Y:S01]  /*4b70*/  @!P3 IMAD R83, R103, R83, R81 ;  /* 0x000000536753b224 */ /* 0x000fe200078e0251 */
[C---:B------:R-:W-:Y:S02]  /*4b80*/  @!P3 LEA R82, P2, R80.reuse, R13, 0x2 ;  /* 0x0000000d5052b211 */ /* 0x040fe400078410ff */
[----:B------:R-:W-:Y:S02]  /*4b90*/  @!P4 MOV R81, RZ ;  /* 0x000000ff0051c202 */ /* 0x000fe40000000f00 */
[----:B------:R-:W-:-:S02]  /*4ba0*/  @!P3 LEA.HI.X R83, R80, R15, R83, 0x2, P2 ;  /* 0x0000000f5053b211 */ /* 0x000fc400010f1453 */
[----:B------:R-:W-:Y:S02]  /*4bb0*/  @!P4 MOV R80, R44 ;  /* 0x0000002c0050c202 */ /* 0x000fe40000000f00 */
[----:B------:R-:W-:-:S03]  /*4bc0*/  MOV R111, RZ ;  /* 0x000000ff006f7202 */ /* 0x000fc60000000f00 */
[C---:B-1----:R-:W-:Y:S02]  /*4bd0*/  @!P4 IMAD.WIDE.U32 R162, R103.reuse, R78, R80 ;  /* 0x0000004e67a2c225 */ /* 0x042fe400078e0050 */
[----:B------:R-:W1:Y:S01]  /*4be0*/  @!P6 LDC.64 R80, c[0x0][0x3e0] ;  /* 0x0000f800ff50eb82 */ /* 0x000e620000000a00 */
[----:B------:R4:W2:Y:S01]  /*4bf0*/  @!P3 LDG.E R111, desc[UR24][R82.64] ;  /* 0x00000018526fb981 */ /* 0x0008a2000c1e1900 */
[----:B------:R-:W-:Y:S01]  /*4c00*/  @!P4 IMAD R79, R103, R79, R163 ;  /* 0x0000004f674fc224 */ /* 0x000fe200078e02a3 */
[----:B------:R-:W-:Y:S02]  /*4c10*/  @!P4 LEA R78, P3, R162, R13, 0x2 ;  /* 0x0000000da24ec211 */ /* 0x000fe400078610ff */
[----:B------:R-:W-:Y:S02]  /*4c20*/  ISETP.GE.AND P2, PT, R50, R55, PT ;  /* 0x000000373200720c */ /* 0x000fe40003f46270 */
[----:B------:R-:W-:Y:S02]  /*4c30*/  @!P4 LEA.HI.X R79, R162, R15, R79, 0x2, P3 ;  /* 0x0000000fa24fc211 */ /* 0x000fe400018f144f */
[----:B----4-:R-:W-:-:S02]  /*4c40*/  @!P5 MOV R82, R46 ;  /* 0x0000002e0052d202 */ /* 0x010fc40000000f00 */
[----:B------:R-:W-:Y:S02]  /*4c50*/  @!P5 MOV R83, RZ ;  /* 0x000000ff0053d202 */ /* 0x000fe40000000f00 */
[----:B------:R-:W-:Y:S01]  /*4c60*/  MOV R113, RZ ;  /* 0x000000ff00717202 */ /* 0x000fe20000000f00 */
[----:B0-----:R-:W-:-:S04]  /*4c70*/  @!P5 IMAD.WIDE.U32 R162, R103, R76, R82 ;  /* 0x0000004c67a2d225 */ /* 0x001fc800078e0052 */
[----:B------:R-:W0:Y:S01]  /*4c80*/  @!P2 LDC.64 R160, c[0x0][0x3e0] ;  /* 0x0000f800ffa0ab82 */ /* 0x000e220000000a00 */
[----:B------:R4:W2:Y:S01]  /*4c90*/  @!P4 LDG.E R113, desc[UR24][R78.64] ;  /* 0x000000184e71c981 */ /* 0x0008a2000c1e1900 */
[----:B------:R-:W-:Y:S01]  /*4ca0*/  @!P5 IMAD R77, R103, R77, R163 ;  /* 0x0000004d674dd224 */ /* 0x000fe200078e02a3 */
[----:B------:R-:W-:Y:S02]  /*4cb0*/  @!P5 LEA R164, P3, R162, R13, 0x2 ;  /* 0x0000000da2a4d211 */ /* 0x000fe400078610ff */
[----:B------:R-:W-:Y:S02]  /*4cc0*/  ISETP.GE.AND P4, PT, R52, R55, PT ;  /* 0x000000373400720c */ /* 0x000fe40003f86270 */
[----:B------:R-:W-:Y:S02]  /*4cd0*/  @!P5 LEA.HI.X R165, R162, R15, R77, 0x2, P3 ;  /* 0x0000000fa2a5d211 */ /* 0x000fe400018f144d */
[----:B------:R-:W-:Y:S02]  /*4ce0*/  @!P6 MOV R76, R48 ;  /* 0x00000030004ce202 */ /* 0x000fe40000000f00 */
[----:B------:R-:W-:-:S02]  /*4cf0*/  @!P6 MOV R77, RZ ;  /* 0x000000ff004de202 */ /* 0x000fc40000000f00 */
[----:B------:R-:W-:Y:S01]  /*4d00*/  MOV R115, RZ ;  /* 0x000000ff00737202 */ /* 0x000fe20000000f00 */
[----:B-1----:R-:W-:Y:S01]  /*4d10*/  @!P6 IMAD.WIDE.U32 R76, R103, R80, R76 ;  /* 0x00000050674ce225 */ /* 0x002fe200078e004c */
[----:B------:R-:W-:-:S04]  /*4d20*/  ISETP.GE.AND P3, PT, R54, R55, PT ;  /* 0x000000373600720c */ /* 0x000fc80003f66270 */
[----:B------:R-:W2:Y:S01]  /*4d30*/  @!P5 LDG.E R115, desc[UR24][R164.64] ;  /* 0x00000018a473d981 */ /* 0x000ea2000c1e1900 */
[----:B------:R-:W-:Y:S02]  /*4d40*/  @!P6 IMAD R77, R103, R81, R77 ;  /* 0x00000051674de224 */ /* 0x000fe400078e024d */
[----:B------:R-:W1:Y:S01]  /*4d50*/  @!P4 LDC.64 R80, c[0x0][0x3e0] ;  /* 0x0000f800ff50cb82 */ /* 0x000e620000000a00 */
[C---:B----4-:R-:W-:Y:S02]  /*4d60*/  @!P6 LEA R78, P5, R76.reuse, R13, 0x2 ;  /* 0x0000000d4c4ee211 */ /* 0x050fe400078a10ff */
[----:B------:R-:W-:Y:S02]  /*4d70*/  MOV R117, RZ ;  /* 0x000000ff00757202 */ /* 0x000fe40000000f00 */
[----:B------:R-:W-:Y:S02]  /*4d80*/  @!P6 LEA.HI.X R79, R76, R15, R77, 0x2, P5 ;  /* 0x0000000f4c4fe211 */ /* 0x000fe400028f144d */
[----:B------:R-:W-:-:S02]  /*4d90*/  @!P2 MOV R76, R50 ;  /* 0x00000032004ca202 */ /* 0x000fc40000000f00 */
[----:B------:R-:W-:Y:S01]  /*4da0*/  @!P2 MOV R77, RZ ;  /* 0x000000ff004da202 */ /* 0x000fe20000000f00 */
[----:B------:R-:W4:Y:S01]  /*4db0*/  @!P6 LDG.E R117, desc[UR24][R78.64] ;  /* 0x000000184e75e981 */ /* 0x000f22000c1e1900 */
[----:B------:R-:W-:Y:S01]  /*4dc0*/  MOV R196, RZ ;  /* 0x000000ff00c47202 */ /* 0x000fe20000000f00 */
[----:B0-----:R-:W-:-:S03]  /*4dd0*/  @!P2 IMAD.WIDE.U32 R82, R103, R160, R76 ;  /* 0x000000a06752a225 */ /* 0x001fc600078e004c */
[----:B------:R-:W0:Y:S01]  /*4de0*/  @!P3 LDC.64 R76, c[0x0][0x3e0] ;  /* 0x0000f800ff4cbb82 */ /* 0x000e220000000a00 */
[----:B------:R-:W-:Y:S01]  /*4df0*/  ISETP.GE.AND P6, PT, R56, R55, PT ;  /* 0x000000373800720c */ /* 0x000fe20003fc6270 */
[----:B------:R-:W-:Y:S01]  /*4e00*/  @!P2 IMAD R161, R103, R161, R83 ;  /* 0x000000a167a1a224 */ /* 0x000fe200078e0253 */
[----:B------:R1:W3:Y:S01]  /*4e10*/  @!P1 LDG.E R196, desc[UR24][R72.64] ;  /* 0x0000001848c49981 */ /* 0x0002e2000c1e1900 */
[----:B------:R-:W-:-:S04]  /*4e20*/  @!P2 LEA R160, P5, R82, R13, 0x2 ;  /* 0x0000000d52a0a211 */ /* 0x000fc800078a10ff */
[----:B------:R-:W-:Y:S02]  /*4e30*/  @!P2 LEA.HI.X R161, R82, R15, R161, 0x2, P5 ;  /* 0x0000000f52a1a211 */ /* 0x000fe400028f14a1 */
[----:B-1----:R-:W-:Y:S02]  /*4e40*/  @!P4 MOV R72, R52 ;  /* 0x000000340048c202 */ /* 0x002fe40000000f00 */
[----:B------:R-:W-:Y:S02]  /*4e50*/  @!P4 MOV R73, RZ ;  /* 0x000000ff0049c202 */ /* 0x000fe40000000f00 */
[----:B------:R-:W-:Y:S01]  /*4e60*/  ISETP.GE.AND P5, PT, R58, R55, PT ;  /* 0x000000373a00720c */ /* 0x000fe20003fa6270 */
[----:B------:R-:W-:Y:S01]  /*4e70*/  @!P4 IMAD.WIDE.U32 R82, R103, R80, R72 ;  /* 0x000000506752c225 */ /* 0x000fe200078e0048 */
[----:B------:R-:W-:-:S03]  /*4e80*/  MOV R119, RZ ;  /* 0x000000ff00777202 */ /* 0x000fc60000000f00 */
[----:B------:R-:W-:Y:S02]  /*4e90*/  @!P4 IMAD R73, R103, R81, R83 ;  /* 0x000000516749c224 */ /* 0x000fe400078e0253 */
[----:B------:R-:W1:Y:S01]  /*4ea0*/  @!P6 LDC.64 R80, c[0x0][0x3e0] ;  /* 0x0000f800ff50eb82 */ /* 0x000e620000000a00 */
[----:B------:R0:W4:Y:S01]  /*4eb0*/  @!P2 LDG.E R119, desc[UR24][R160.64] ;  /* 0x00000018a077a981 */ /* 0x000122000c1e1900 */
[----:B------:R-:W-:-:S06]  /*4ec0*/  @!P4 LEA R72, P2, R82, R13, 0x2 ;  /* 0x0000000d5248c211 */ /* 0x000fcc00078410ff */
[----:B------:R-:W1:Y:S01]  /*4ed0*/  @!P5 LDC.64 R78, c[0x0][0x3e0] ;  /* 0x0000f800ff4edb82 */ /* 0x000e620000000a00 */
[----:B0-----:R-:W-:Y:S02]  /*4ee0*/  @!P3 MOV R160, R54 ;  /* 0x0000003600a0b202 */ /* 0x001fe40000000f00 */
[----:B------:R-:W-:Y:S02]  /*4ef0*/  @!P3 MOV R161, RZ ;  /* 0x000000ff00a1b202 */ /* 0x000fe40000000f00 */
[----:B------:R-:W-:Y:S01]  /*4f00*/  MOV R139, RZ ;  /* 0x000000ff008b7202 */ /* 0x000fe20000000f00 */
[----:B------:R-:W-:Y:S01]  /*4f10*/  @!P3 IMAD.WIDE.U32 R162, R103, R76, R160 ;  /* 0x0000004c67a2b225 */ /* 0x000fe200078e00a0 */
[----:B------:R-:W-:-:S03]  /*4f20*/  @!P4 LEA.HI.X R73, R82, R15, R73, 0x2, P2 ;  /* 0x0000000f5249c211 */ /* 0x000fc600010f1449 */
[----:B------:R-:W-:Y:S01]  /*4f30*/  @!P3 IMAD R77, R103, R77, R163 ;  /* 0x0000004d674db224 */ /* 0x000fe200078e02a3 */
[C---:B------:R-:W-:Y:S01]  /*4f40*/  @!P3 LEA R160, P2, R162.reuse, R13, 0x2 ;  /* 0x0000000da2a0b211 */ /* 0x040fe200078410ff */
[----:B------:R0:W4:Y:S03]  /*4f50*/  @!P4 LDG.E R139, desc[UR24][R72.64] ;  /* 0x00000018488bc981 */ /* 0x000126000c1e1900 */
[----:B------:R-:W-:Y:S02]  /*4f60*/  @!P3 LEA.HI.X R161, R162, R15, R77, 0x2, P2 ;  /* 0x0000000fa2a1b211 */ /* 0x000fe400010f144d */
[----:B------:R-:W-:Y:S02]  /*4f70*/  ISETP.GE.AND P2, PT, R60, R55, PT ;  /* 0x000000373c00720c */ /* 0x000fe40003f46270 */
[----:B0-----:R-:W-:Y:S02]  /*4f80*/  @!P6 MOV R72, R56 ;  /* 0x000000380048e202 */ /* 0x001fe40000000f00 */
[----:B------:R-:W-:Y:S01]  /*4f90*/  @!P6 MOV R73, RZ ;  /* 0x000000ff0049e202 */ /* 0x000fe20000000f00 */
[----:B------:R-:W-:Y:S01]  /*4fa0*/  FMUL.FTZ R76, R75, R70 ;  /* 0x000000464b4c7220 */ /* 0x000fe20000410000 */
[----:B------:R-:W-:Y:S01]  /*4fb0*/  FMUL.FTZ R163, R74, 1.4426950216293334961 ;  /* 0x3fb8aa3b4aa37820 */ /* 0x000fe20000410000 */
[----:B-1----:R-:W-:Y:S01]  /*4fc0*/  @!P6 IMAD.WIDE.U32 R82, R103, R80, R72 ;  /* 0x000000506752e225 */ /* 0x002fe200078e0048 */
[----:B------:R-:W-:-:S03]  /*4fd0*/  @!P5 MOV R72, R58 ;  /* 0x0000003a0048d202 */ /* 0x000fc60000000f00 */
[----:B------:R-:W-:Y:S01]  /*4fe0*/  FMUL.FTZ R74, R75, R84 ;  /* 0x000000544b4a7220 */ /* 0x000fe20000410000 */
[----:B------:R-:W-:Y:S01]  /*4ff0*/  @!P5 MOV R73, RZ ;  /* 0x000000ff0049d202 */ /* 0x000fe20000000f00 */
[C---:B------:R-:W-:Y:S01]  /*5000*/  @!P6 IMAD R81, R103.reuse, R81, R83 ;  /* 0x000000516751e224 */ /* 0x040fe200078e0253 */
[----:B------:R-:W-:Y:S01]  /*5010*/  MOV R147, RZ ;  /* 0x000000ff00937202 */ /* 0x000fe20000000f00 */
[----:B------:R-:W-:Y:S01]  /*5020*/  FMUL.RZ R125, R76, 0.15915493667125701904 ;  /* 0x3e22f9834c7d7820 */ /* 0x000fe2000040c000 */
[----:B------:R-:W-:Y:S01]  /*5030*/  @!P6 LEA R80, P4, R82, R13, 0x2 ;  /* 0x0000000d5250e211 */ /* 0x000fe200078810ff */
[----:B------:R-:W-:-:S04]  /*5040*/  @!P5 IMAD.WIDE.U32 R76, R103, R78, R72 ;  /* 0x0000004e674cd225 */ /* 0x000fc800078e0048 */
[----:B------:R-:W-:Y:S01]  /*5050*/  FMUL.RZ R127, R74, 0.15915493667125701904 ;  /* 0x3e22f9834a7f7820 */ /* 0x000fe2000040c000 */
[----:B------:R-:W0:Y:S01]  /*5060*/  @!P2 LDC.64 R72, c[0x0][0x3e0] ;  /* 0x0000f800ff48ab82 */ /* 0x000e220000000a00 */
[----:B------:R-:W-:Y:S01]  /*5070*/  MOV R74, RZ ;  /* 0x000000ff004a7202 */ /* 0x000fe20000000f00 */
[----:B------:R-:W4:Y:S01]  /*5080*/  @!P3 LDG.E R147, desc[UR24][R160.64] ;  /* 0x00000018a093b981 */ /* 0x000f22000c1e1900 */
[----:B------:R-:W-:Y:S02]  /*5090*/  @!P6 LEA.HI.X R81, R82, R15, R81, 0x2, P4 ;  /* 0x0000000f5251e211 */ /* 0x000fe400020f1451 */
[----:B------:R-:W-:Y:S01]  /*50a0*/  ISETP.GE.AND P3, PT, R62, R55, PT ;  /* 0x000000373e00720c */ /* 0x000fe20003f66270 */
[----:B------:R-:W-:Y:S02]  /*50b0*/  @!P5 IMAD R79, R103, R79, R77 ;  /* 0x0000004f674fd224 */ /* 0x000fe400078e024d */
[----:B------:R1:W4:Y:S01]  /*50c0*/  @!P6 LDG.E R74, desc[UR24][R80.64] ;  /* 0x00000018504ae981 */ /* 0x000322000c1e1900 */
[----:B------:R-:W-:-:S02]  /*50d0*/  ISETP.GE.AND P6, PT, R64, R55, PT ;  /* 0x000000374000720c */ /* 0x000fc40003fc6270 */
[----:B------:R-:W-:Y:S01]  /*50e0*/  @!P5 LEA R78, P4, R76, R13, 0x2 ;  /* 0x0000000d4c4ed211 */ /* 0x000fe200078810ff */
[----:B------:R-:W-:-:S03]  /*50f0*/  FMUL.FTZ R82, R75, R86 ;  /* 0x000000564b527220 */ /* 0x000fc60000410000 */
[----:B------:R-:W-:Y:S02]  /*5100*/  @!P5 LEA.HI.X R79, R76, R15, R79, 0x2, P4 ;  /* 0x0000000f4c4fd211 */ /* 0x000fe400020f144f */
[----:B------:R-:W-:Y:S01]  /*5110*/  ISETP.GE.AND P4, PT, R66, R55, PT ;  /* 0x000000374200720c */ /* 0x000fe20003f86270 */
[----:B------:R-:W5:Y:S01]  /*5120*/  @!P3 LDC.64 R76, c[0x0][0x3e0] ;  /* 0x0000f800ff4cbb82 */ /* 0x000f620000000a00 */
[----:B-1----:R-:W-:Y:S01]  /*5130*/  @!P2 MOV R80, R60 ;  /* 0x0000003c0050a202 */ /* 0x002fe20000000f00 */
[----:B------:R-:W-:Y:S01]  /*5140*/  FMUL.RZ R135, R82, 0.15915493667125701904 ;  /* 0x3e22f98352877820 */ /* 0x000fe2000040c000 */
[----:B------:R-:W-:Y:S02]  /*5150*/  @!P2 MOV R81, RZ ;  /* 0x000000ff0051a202 */ /* 0x000fe40000000f00 */
[----:B------:R-:W-:-:S03]  /*5160*/  MOV R162, RZ ;  /* 0x000000ff00a27202 */ /* 0x000fc60000000f00 */
[----:B------:R-:W1:Y:S01]  /*5170*/  @!P6 LDC.64 R82, c[0x0][0x3e0] ;  /* 0x0000f800ff52eb82 */ /* 0x000e620000000a00 */
[C---:B0-----:R-:W-:Y:S02]  /*5180*/  @!P2 IMAD.WIDE.U32 R80, R103.reuse, R72, R80 ;  /* 0x000000486750a225 */ /* 0x041fe400078e0050 */
[----:B------:R0:W4:Y:S02]  /*5190*/  @!P5 LDG.E R162, desc[UR24][R78.64] ;  /* 0x000000184ea2d981 */ /* 0x000124000c1e1900 */
[----:B------:R-:W-:-:S03]  /*51a0*/  @!P2 IMAD R73, R103, R73, R81 ;  /* 0x000000496749a224 */ /* 0x000fc600078e0251 */
[----:B------:R-:W1:Y:S01]  /*51b0*/  @!P4 LDC.64 R160, c[0x0][0x3e0] ;  /* 0x0000f800ffa0cb82 */ /* 0x000e620000000a00 */
[C---:B------:R-:W-:Y:S02]  /*51c0*/  @!P2 LEA R72, P5, R80.reuse, R13, 0x2 ;  /* 0x0000000d5048a211 */ /* 0x040fe400078a10ff */
[----:B------:R-:W-:Y:S02]  /*51d0*/  MOV R203, RZ ;  /* 0x000000ff00cb7202 */ /* 0x000fe40000000f00 */
[----:B------:R-:W-:Y:S02]  /*51e0*/  @!P2 LEA.HI.X R73, R80, R15, R73, 0x2, P5 ;  /* 0x0000000f5049a211 */ /* 0x000fe400028f1449 */
[----:B0-----:R-:W-:Y:S02]  /*51f0*/  @!P3 MOV R78, R62 ;  /* 0x0000003e004eb202 */ /* 0x001fe40000000f00 */
[----:B------:R-:W-:Y:S01]  /*5200*/  @!P3 MOV R79, RZ ;  /* 0x000000ff004fb202 */ /* 0x000fe20000000f00 */
[----:B------:R0:W4:Y:S02]  /*5210*/  @!P2 LDG.E R203, desc[UR24][R72.64] ;  /* 0x0000001848cba981 */ /* 0x000124000c1e1900 */
[----:B-----5:R-:W-:Y:S01]  /*5220*/  @!P3 IMAD.WIDE.U32 R80, R103, R76, R78 ;  /* 0x0000004c6750b225 */ /* 0x020fe200078e004e */
[----:B0-----:R-:W-:-:S02]  /*5230*/  @!P6 MOV R72, R64 ;  /* 0x000000400048e202 */ /* 0x001fc40000000f00 */
[----:B------:R-:W-:Y:S01]  /*5240*/  @!P6 MOV R73, RZ ;  /* 0x000000ff0049e202 */ /* 0x000fe20000000f00 */
[C---:B------:R-:W-:Y:S01]  /*5250*/  @!P3 IMAD R77, R103.reuse, R77, R81 ;  /* 0x0000004d674db224 */ /* 0x040fe200078e0251 */
[C---:B------:R-:W-:Y:S01]  /*5260*/  @!P3 LEA R76, P5, R80.reuse, R13, 0x2 ;  /* 0x0000000d504cb211 */ /* 0x040fe200078a10ff */
[C---:B-1----:R-:W-:Y:S01]  /*5270*/  @!P6 IMAD.WIDE.U32 R78, R103.reuse, R82, R72 ;  /* 0x00000052674ee225 */ /* 0x042fe200078e0048 */
[----:B------:R-:W-:Y:S02]  /*5280*/  @!P4 MOV R72, R66 ;  /* 0x000000420048c202 */ /* 0x000fe40000000f00 */
[----:B------:R-:W-:Y:S01]  /*5290*/  @!P4 MOV R73, RZ ;  /* 0x000000ff0049c202 */ /* 0x000fe20000000f00 */
[C---:B------:R-:W-:Y:S01]  /*52a0*/  @!P6 IMAD R83, R103.reuse, R83, R79 ;  /* 0x000000536753e224 */ /* 0x040fe200078e024f */
[----:B------:R-:W-:Y:S02]  /*52b0*/  @!P3 LEA.HI.X R77, R80, R15, R77, 0x2, P5 ;  /* 0x0000000f504db211 */ /* 0x000fe400028f144d */
[----:B------:R-:W-:Y:S01]  /*52c0*/  MOV R205, RZ ;  /* 0x000000ff00cd7202 */ /* 0x000fe20000000f00 */
[----:B------:R-:W-:Y:S01]  /*52d0*/  @!P4 IMAD.WIDE.U32 R80, R103, R160, R72 ;  /* 0x000000a06750c225 */ /* 0x000fe200078e0048 */
[----:B------:R-:W-:-:S03]  /*52e0*/  @!P6 LEA R82, P2, R78, R13, 0x2 ;  /* 0x0000000d4e52e211 */ /* 0x000fc600078410ff */
[----:B------:R-:W-:Y:S01]  /*52f0*/  @!P4 IMAD R161, R103, R161, R81 ;  /* 0x000000a167a1c224 */ /* 0x000fe200078e0251 */
[----:B------:R-:W-:Y:S01]  /*5300*/  @!P6 LEA.HI.X R83, R78, R15, R83, 0x2, P2 ;  /* 0x0000000f4e53e211 */ /* 0x000fe200010f1453 */
[----:B------:R0:W5:Y:S01]  /*5310*/  @!P3 LDG.E R205, desc[UR24][R76.64] ;  /* 0x000000184ccdb981 */ /* 0x000162000c1e1900 */
[C---:B------:R-:W-:Y:S02]  /*5320*/  @!P4 LEA R72, P2, R80.reuse, R13, 0x2 ;  /* 0x0000000d5048c211 */ /* 0x040fe400078410ff */
[----:B------:R-:W-:Y:S02]  /*5330*/  MOV R78, RZ ;  /* 0x000000ff004e7202 */ /* 0x000fe40000000f00 */
[----:B------:R-:W-:Y:S02]  /*5340*/  MOV R79, RZ ;  /* 0x000000ff004f7202 */ /* 0x000fe40000000f00 */
[----:B------:R-:W-:Y:S02]  /*5350*/  @!P4 LEA.HI.X R73, R80, R15, R161, 0x2, P2 ;  /* 0x0000000f5049c211 */ /* 0x000fe400010f14a1 */
[----:B------:R1:W5:Y:S04]  /*5360*/  @!P6 LDG.E R78, desc[UR24][R82.64] ;  /* 0x00000018524ee981 */ /* 0x000368000c1e1900 */
[----:B------:R1:W5:Y:S01]  /*5370*/  @!P4 LDG.E R79, desc[UR24][R72.64] ;  /* 0x00000018484fc981 */ /* 0x000362000c1e1900 */
[----:B------:R-:W-:Y:S01]  /*5380*/  FMUL.FTZ R200, R163, R70 ;  /* 0x00000046a3c87220 */ /* 0x000fe20000410000 */
[----:B0-----:R-:W-:Y:S01]  /*5390*/  FMUL.FTZ R77, R75, R92 ;  /* 0x0000005c4b4d7220 */ /* 0x001fe20000410000 */
[----:B------:R-:W-:Y:S01]  /*53a0*/  FMUL.FTZ R208, R163, R84 ;  /* 0x00000054a3d07220 */ /* 0x000fe20000410000 */
[----:B------:R-:W0:Y:S01]  /*53b0*/  S2R R145, SR_CgaCtaId ;  /* 0x0000000000917919 */ /* 0x000e220000008800 */
[----:B------:R-:W-:Y:S01]  /*53c0*/  MUFU.SIN R121, R125 ;  /* 0x0000007d00797308 */ /* 0x000fe20000000400 */
[----:B------:R-:W-:Y:S01]  /*53d0*/  FMUL.RZ R143, R77, 0.15915493667125701904 ;  /* 0x3e22f9834d8f7820 */ /* 0x000fe2000040c000 */
[----:B------:R-:W-:Y:S01]  /*53e0*/  FMUL.FTZ R77, R75, R94 ;  /* 0x0000005e4b4d7220 */ /* 0x000fe20000410000 */
[----:B------:R-:W-:-:S05]  /*53f0*/  FMUL.FTZ R210, R163, R86 ;  /* 0x00000056a3d27220 */ /* 0x000fca0000410000 */
[----:B------:R-:W-:Y:S01]  /*5400*/  MUFU.COS R123, R125 ;  /* 0x0000007d007b7308 */ /* 0x000fe20000000000 */
[----:B-1----:R-:W-:Y:S01]  /*5410*/  FMUL.RZ R82, R77, 0.15915493667125701904 ;  /* 0x3e22f9834d527820 */ /* 0x002fe2000040c000 */
[----:B------:R-:W-:-:S06]  /*5420*/  SHF.L.U32 R198, R4, 0x4, RZ ;  /* 0x0000000404c67819 */ /* 0x000fcc00000006ff */
[----:B------:R-:W1:Y:S01]  /*5430*/  MUFU.EX2 R200, R200 ;  /* 0x000000c800c87308 */ /* 0x000e620000000800 */
[----:B------:R-:W-:-:S07]  /*5440*/  FMUL.FTZ R133, R75, R88 ;  /* 0x000000584b857220 */ /* 0x000fce0000410000 */
[----:B------:R-:W-:Y:S01]  /*5450*/  MUFU.SIN R125, R127 ;  /* 0x0000007f007d7308 */ /* 0x000fe20000000400 */
[----:B------:R-:W-:-:S07]  /*5460*/  FMUL.RZ R141, R133, 0.15915493667125701904 ;  /* 0x3e22f983858d7820 */ /* 0x000fce000040c000 */
[----:B------:R-:W-:Y:S01]  /*5470*/  MUFU.COS R129, R127 ;  /* 0x0000007f00817308 */ /* 0x000fe20000000000 */
[----:B------:R-:W-:-:S07]  /*5480*/  FMUL.FTZ R81, R75, R90 ;  /* 0x0000005a4b517220 */ /* 0x000fce0000410000 */
[----:B------:R-:W0:Y:S01]  /*5490*/  MUFU.EX2 R208, R208 ;  /* 0x000000d000d07308 */ /* 0x000e220000000800 */
[----:B------:R-:W-:Y:S01]  /*54a0*/  FMUL.FTZ R72, R75, R96 ;  /* 0x000000604b487220 */ /* 0x000fe20000410000 */
[----:B------:R-:W-:-:S06]  /*54b0*/  FMUL.FTZ R76, R163, R90 ;  /* 0x0000005aa34c7220 */ /* 0x000fcc0000410000 */
[----:B------:R-:W-:Y:S08]  /*54c0*/  MUFU.SIN R220, R82 ;  /* 0x0000005200dc7308 */ /* 0x000ff00000000400 */
[----:B------:R1:W-:Y:S01]  /*54d0*/  MUFU.COS R222, R82 ;  /* 0x0000005200de7308 */ /* 0x0003e20000000000 */
[----:B------:R-:W-:-:S07]  /*54e0*/  FMUL.RZ R80, R81, 0.15915493667125701904 ;  /* 0x3e22f98351507820 */ /* 0x000fce000040c000 */
[----:B------:R-:W-:Y:S01]  /*54f0*/  MUFU.SIN R127, R135 ;  /* 0x00000087007f7308 */ /* 0x000fe20000000400 */
[----:B-1----:R-:W-:-:S04]  /*5500*/  IADD3 R82, PT, PT, R198, 0x2, RZ ;  /* 0x00000002c6527810 */ /* 0x002fc80007ffe0ff */
[----:B------:R-:W-:-:S03]  /*5510*/  ISETP.GE.U32.AND P3, PT, R82, R17, PT ;  /* 0x000000115200720c */ /* 0x000fc60003f66070 */
[----:B------:R1:W-:Y:S01]  /*5520*/  MUFU.COS R131, R135 ;  /* 0x0000008700837308 */ /* 0x0003e20000000000 */
[----:B------:R-:W-:-:S07]  /*5530*/  IADD3 R82, PT, PT, R198, 0x4, RZ ;  /* 0x00000004c6527810 */ /* 0x000fce0007ffe0ff */
[----:B------:R-:W2:Y:S01]  /*5540*/  MUFU.EX2 R210, R210 ;  /* 0x000000d200d27308 */ /* 0x000ea20000000800 */
[----:B-1----:R-:W-:Y:S01]  /*5550*/  FMUL.FTZ R135, R163, R88 ;  /* 0x00000058a3877220 */ /* 0x002fe20000410000 */
[C---:B------:R-:W-:Y:S01]  /*5560*/  FMUL.FTZ R121, R200.reuse, R121 ;  /* 0x00000079c8797220 */ /* 0x040fe20000410000 */
[----:B------:R-:W-:Y:S01]  /*5570*/  FMUL.FTZ R123, R200, R123 ;  /* 0x0000007bc87b7220 */ /* 0x000fe20000410000 */
[----:B------:R-:W-:-:S04]  /*5580*/  ISETP.GE.U32.AND P5, PT, R82, R17, PT ;  /* 0x000000115200720c */ /* 0x000fc80003fa6070 */
[----:B------:R-:W-:Y:S01]  /*5590*/  MUFU.SIN R133, R141 ;  /* 0x0000008d00857308 */ /* 0x000fe20000000400 */
[C---:B------:R-:W-:Y:S01]  /*55a0*/  ISETP.GE.U32.AND P6, PT, R198.reuse, R17, PT ;  /* 0x00000011c600720c */ /* 0x040fe20003fc6070 */
[----:B------:R-:W-:Y:S01]  /*55b0*/  FMUL.FTZ R81, R163, R92 ;  /* 0x0000005ca3517220 */ /* 0x000fe20000410000 */
[----:B------:R-:W-:-:S05]  /*55c0*/  IADD3 R82, PT, PT, R198, 0x5, RZ ;  /* 0x00000005c6527810 */ /* 0x000fca0007ffe0ff */
[----:B------:R-:W-:Y:S01]  /*55d0*/  MUFU.COS R137, R141 ;  /* 0x0000008d00897308 */ /* 0x000fe20000000000 */
[----:B------:R-:W-:-:S07]  /*55e0*/  FMUL.FTZ R73, R163, R94 ;  /* 0x0000005ea3497220 */ /* 0x000fce0000410000 */
[----:B------:R-:W1:Y:S01]  /*55f0*/  MUFU.EX2 R160, R135 ;  /* 0x0000008700a07308 */ /* 0x000e620000000800 */
[----:B------:R-:W-:Y:S01]  /*5600*/  FSEL R202, R59, RZ, !P6 ;  /* 0x000000ff3bca7208 */ /* 0x000fe20007000000 */
[----:B0-----:R-:W-:-:S06]  /*5610*/  FMUL.FTZ R125, R208, R125 ;  /* 0x0000007dd07d7220 */ /* 0x001fcc0000410000 */
[----:B------:R-:W-:Y:S01]  /*5620*/  MUFU.SIN R216, R143 ;  /* 0x0000008f00d87308 */ /* 0x000fe20000000400 */
[----:B------:R-:W-:Y:S01]  /*5630*/  FSEL R204, R121, RZ, !P6 ;  /* 0x000000ff79cc7208 */ /* 0x000fe20007000000 */
[----:B------:R-:W-:-:S06]  /*5640*/  FMUL.FTZ R129, R208, R129 ;  /* 0x00000081d0817220 */ /* 0x000fcc0000410000 */
[----:B------:R0:W-:Y:S01]  /*5650*/  MUFU.COS R218, R143 ;  /* 0x0000008f00da7308 */ /* 0x0001e20000000000 */
[----:B------:R-:W-:Y:S02]  /*5660*/  FSEL R206, R123, 1, !P6 ;  /* 0x3f8000007bce7808 */ /* 0x000fe40007000000 */
[----:B------:R-:W-:-:S05]  /*5670*/  ISETP.GE.U32.AND P6, PT, R82, R17, PT ;  /* 0x000000115200720c */ /* 0x000fca0003fc6070 */
[----:B------:R3:W-:Y:S01]  /*5680*/  MUFU.EX2 R135, R76 ;  /* 0x0000004c00877308 */ /* 0x0007e20000000800 */
[----:B0-----:R-:W-:Y:S01]  /*5690*/  FMUL.RZ R143, R72, 0.15915493667125701904 ;  /* 0x3e22f983488f7820 */ /* 0x001fe2000040c000 */
[----:B------:R-:W-:Y:S01]  /*56a0*/  FMUL.FTZ R72, R75, R98 ;  /* 0x000000624b487220 */ /* 0x000fe20000410000 */
[----:B------:R-:W-:-:S03]  /*56b0*/  IADD3 R82, PT, PT, R198, 0x6, RZ ;  /* 0x00000006c6527810 */ /* 0x000fc60007ffe0ff */
[----:B------:R-:W-:Y:S02]  /*56c0*/  FMUL.RZ R149, R72, 0.15915493667125701904 ;  /* 0x3e22f98348957820 */ /* 0x000fe4000040c000 */
[----:B------:R-:W0:Y:S01]  /*56d0*/  MUFU.SIN R212, R80 ;  /* 0x0000005000d47308 */ /* 0x000e220000000400 */
[----:B---3--:R-:W-:-:S04]  /*56e0*/  IADD3 R76, PT, PT, R198, 0x1, RZ ;  /* 0x00000001c64c7810 */ /* 0x008fc80007ffe0ff */
[----:B------:R-:W-:-:S03]  /*56f0*/  ISETP.GE.U32.AND P2, PT, R76, R17, PT ;  /* 0x000000114c00720c */ /* 0x000fc60003f46070 */
[----:B------:R-:W3:Y:S01]  /*5700*/  MUFU.COS R214, R80 ;  /* 0x0000005000d67308 */ /* 0x000ee20000000000 */
[----:B------:R-:W-:Y:S01]  /*5710*/  MOV R164, 0x400 ;  /* 0x0000040000a47802 */ /* 0x000fe20000000f00 */
[C---:B--2---:R-:W-:Y:S01]  /*5720*/  FMUL.FTZ R131, R210.reuse, R131 ;  /* 0x00000083d2837220 */ /* 0x044fe20000410000 */
[----:B------:R-:W-:Y:S01]  /*5730*/  FSEL R201, R125, RZ, !P2 ;  /* 0x000000ff7dc97208 */ /* 0x000fe20005000000 */
[----:B------:R-:W-:-:S04]  /*5740*/  FMUL.FTZ R127, R210, R127 ;  /* 0x0000007fd27f7220 */ /* 0x000fc80000410000 */
[----:B------:R2:W3:Y:S01]  /*5750*/  MUFU.EX2 R83, R81 ;  /* 0x0000005100537308 */ /* 0x0004e20000000800 */
[----:B------:R-:W-:Y:S02]  /*5760*/  FSEL R165, R129, 1, !P2 ;  /* 0x3f80000081a57808 */ /* 0x000fe40005000000 */
[----:B------:R-:W-:-:S05]  /*5770*/  IADD3 R76, PT, PT, R198, 0x3, RZ ;  /* 0x00000003c64c7810 */ /* 0x000fca0007ffe0ff */
[----:B------:R-:W-:Y:S01]  /*5780*/  MUFU.EX2 R141, R73 ;  /* 0x00000049008d7308 */ /* 0x000fe20000000800 */
[----:B--2---:R-:W-:Y:S01]  /*5790*/  FMUL.FTZ R81, R163, R96 ;  /* 0x00000060a3517220 */ /* 0x004fe20000410000 */
[----:B------:R-:W-:Y:S01]  /*57a0*/  LEA R164, R145, R164, 0x18 ;  /* 0x000000a491a47211 */ /* 0x000fe200078ec0ff */
[----:B------:R-:W-:-:S05]  /*57b0*/  FMUL.FTZ R145, R75, R100 ;  /* 0x000000644b917220 */ /* 0x000fca0000410000 */
[----:B------:R-:W-:Y:S01]  /*57c0*/  MUFU.SIN R72, R149 ;  /* 0x0000009500487308 */ /* 0x000fe20000000400 */
[----:B------:R-:W-:Y:S01]  /*57d0*/  FSEL R167, R63, RZ, !P3 ;  /* 0x000000ff3fa77208 */ /* 0x000fe20005800000 */
[----:B-1----:R-:W-:-:S06]  /*57e0*/  FMUL.FTZ R133, R160, R133 ;  /* 0x00000085a0857220 */ /* 0x002fcc0000410000 */
[----:B------:R1:W-:Y:S01]  /*57f0*/  MUFU.COS R73, R149 ;  /* 0x0000009500497308 */ /* 0x0003e20000000000 */
[----:B------:R-:W-:Y:S01]  /*5800*/  FSEL R169, R127, RZ, !P3 ;  /* 0x000000ff7fa97208 */ /* 0x000fe20005800000 */
[----:B------:R-:W-:Y:S01]  /*5810*/  FMUL.FTZ R137, R160, R137 ;  /* 0x00000089a0897220 */ /* 0x000fe20000410000 */
[----:B------:R-:W-:Y:S02]  /*5820*/  FSEL R171, R131, 1, !P3 ;  /* 0x3f80000083ab7808 */ /* 0x000fe40005800000 */
[----:B-1----:R-:W-:Y:S02]  /*5830*/  FSEL R149, R61, RZ, !P2 ;  /* 0x000000ff3d957208 */ /* 0x002fe40005000000 */
[-C--:B------:R-:W-:Y:S01]  /*5840*/  ISETP.GE.U32.AND P2, PT, R82, R17.reuse, PT ;  /* 0x000000115200720c */ /* 0x080fe20003f46070 */
[----:B------:R-:W-:Y:S01]  /*5850*/  MUFU.SIN R77, R143 ;  /* 0x0000008f004d7308 */ /* 0x000fe20000000400 */
[----:B------:R-:W-:Y:S01]  /*5860*/  IADD3 R82, PT, PT, R198, 0x7, RZ ;  /* 0x00000007c6527810 */ /* 0x000fe20007ffe0ff */
[----:B------:R-:W-:Y:S01]  /*5870*/  FMUL.FTZ R121, R163, R100 ;  /* 0x00000064a3797220 */ /* 0x000fe20000410000 */
[----:B------:R-:W-:-:S02]  /*5880*/  ISETP.GE.U32.AND P4, PT, R76, R17, PT ;  /* 0x000000114c00720c */ /* 0x000fc40003f86070 */
[----:B------:R-:W-:-:S03]  /*5890*/  ISETP.GE.U32.AND P3, PT, R82, R17, PT ;  /* 0x000000115200720c */ /* 0x000fc60003f66070 */
[----:B------:R1:W-:Y:S01]  /*58a0*/  MUFU.COS R80, R143 ;  /* 0x0000008f00507308 */ /* 0x0003e20000000000 */
[----:B------:R-:W-:Y:S01]  /*58b0*/  IADD3 R82, PT, PT, R198, 0x8, RZ ;  /* 0x00000008c6527810 */ /* 0x000fe20007ffe0ff */
[----:B------:R-:W-:-:S06]  /*58c0*/  FMUL.RZ R145, R145, 0.15915493667125701904 ;  /* 0x3e22f98391917820 */ /* 0x000fcc000040c000 */
[----:B------:R-:W2:Y:S01]  /*58d0*/  MUFU.EX2 R81, R81 ;  /* 0x0000005100517308 */ /* 0x000ea20000000800 */
[----:B-1----:R-:W-:Y:S01]  /*58e0*/  FMUL.FTZ R143, R163, R98 ;  /* 0x00000062a38f7220 */ /* 0x002fe20000410000 */
[----:B------:R-:W-:Y:S01]  /*58f0*/  FSEL R173, R65, RZ, !P4 ;  /* 0x000000ff41ad7208 */ /* 0x000fe20006000000 */
[----:B0-----:R-:W-:Y:S01]  /*5900*/  FMUL.FTZ R181, R135, R212 ;  /* 0x000000d487b57220 */ /* 0x001fe20000410000 */
[----:B------:R-:W-:Y:S01]  /*5910*/  FSEL R175, R133, RZ, !P4 ;  /* 0x000000ff85af7208 */ /* 0x000fe20006000000 */
[----:B---3--:R-:W-:Y:S01]  /*5920*/  FMUL.FTZ R183, R135, R214 ;  /* 0x000000d687b77220 */ /* 0x008fe20000410000 */
[----:B------:R-:W-:Y:S02]  /*5930*/  FSEL R177, R137, 1, !P4 ;  /* 0x3f80000089b17808 */ /* 0x000fe40006000000 */
[----:B------:R-:W0:Y:S01]  /*5940*/  MUFU.EX2 R76, R143 ;  /* 0x0000008f004c7308 */ /* 0x000e220000000800 */
[----:B------:R-:W-:Y:S02]  /*5950*/  ISETP.GE.U32.AND P4, PT, R82, R17, PT ;  /* 0x000000115200720c */ /* 0x000fe40003f86070 */
[----:B------:R-:W-:Y:S01]  /*5960*/  IADD3 R82, PT, PT, R198, 0x9, RZ ;  /* 0x00000009c6527810 */ /* 0x000fe20007ffe0ff */
[----:B------:R-:W-:Y:S01]  /*5970*/  FMUL.FTZ R123, R75, R102 ;  /* 0x000000664b7b7220 */ /* 0x000fe20000410000 */
[----:B------:R-:W-:-:S03]  /*5980*/  FSEL R179, R67, RZ, !P5 ;  /* 0x000000ff43b37208 */ /* 0x000fc60006800000 */
[----:B------:R-:W-:Y:S01]  /*5990*/  MUFU.SIN R224, R145 ;  /* 0x0000009100e07308 */ /* 0x000fe20000000400 */
[----:B------:R-:W-:Y:S02]  /*59a0*/  FSEL R181, R181, RZ, !P5 ;  /* 0x000000ffb5b57208 */ /* 0x000fe40006800000 */
[----:B------:R-:W-:-:S05]  /*59b0*/  FSEL R183, R183, 1, !P5 ;  /* 0x3f800000b7b77808 */ /* 0x000fca0006800000 */
[----:B------:R-:W-:Y:S01]  /*59c0*/  MUFU.COS R208, R145 ;  /* 0x0000009100d07308 */ /* 0x000fe20000000000 */
[----:B------:R-:W-:Y:S01]  /*59d0*/  ISETP.GE.U32.AND P5, PT, R82, R17, PT ;  /* 0x000000115200720c */ /* 0x000fe20003fa6070 */
[----:B------:R-:W-:-:S06]  /*59e0*/  FMUL.FTZ R82, R163, R102 ;  /* 0x00000066a3527220 */ /* 0x000fcc0000410000 */
[----:B------:R-:W1:Y:S01]  /*59f0*/  MUFU.EX2 R121, R121 ;  /* 0x0000007900797308 */ /* 0x000e620000000800 */
[C---:B------:R-:W-:Y:S01]  /*5a00*/  FMUL.FTZ R189, R83.reuse, R218 ;  /* 0x000000da53bd7220 */ /* 0x040fe20000410000 */
[----:B------:R-:W-:Y:S01]  /*5a10*/  FMUL.FTZ R187, R83, R216 ;  /* 0x000000d853bb7220 */ /* 0x000fe20000410000 */
[----:B------:R-:W-:Y:S01]  /*5a20*/  FMUL.RZ R123, R123, 0.15915493667125701904 ;  /* 0x3e22f9837b7b7820 */ /* 0x000fe2000040c000 */
[----:B------:R-:W-:Y:S01]  /*5a30*/  FMUL.FTZ R83, R75, R104 ;  /* 0x000000684b537220 */ /* 0x000fe20000410000 */
[C---:B--2---:R-:W-:Y:S01]  /*5a40*/  FMUL.FTZ R80, R81.reuse, R80 ;  /* 0x0000005051507220 */ /* 0x044fe20000410000 */
[----:B------:R-:W-:Y:S01]  /*5a50*/  FMUL.FTZ R77, R81, R77 ;  /* 0x0000004d514d7220 */ /* 0x000fe20000410000 */
[----:B------:R-:W-:Y:S01]  /*5a60*/  FMUL.FTZ R81, R163, R104 ;  /* 0x00000068a3517220 */ /* 0x000fe20000410000 */
[----:B------:R-:W-:Y:S01]  /*5a70*/  IADD3 R160, PT, PT, R198, 0xa, RZ ;  /* 0x0000000ac6a07810 */ /* 0x000fe20007ffe0ff */
[----:B------:R-:W-:Y:S01]  /*5a80*/  MUFU.SIN R127, R123 ;  /* 0x0000007b007f7308 */ /* 0x000fe20000000400 */
[----:B------:R-:W-:Y:S01]  /*5a90*/  FMUL.RZ R83, R83, 0.15915493667125701904 ;  /* 0x3e22f98353537820 */ /* 0x000fe2000040c000 */
[----:B0-----:R-:W-:Y:S01]  /*5aa0*/  FMUL.FTZ R72, R76, R72 ;  /* 0x000000484c487220 */ /* 0x001fe20000410000 */
[----:B------:R-:W-:-:S02]  /*5ab0*/  FSEL R185, R69, RZ, !P6 ;  /* 0x000000ff45b97208 */ /* 0x000fc40007000000 */
[----:B------:R-:W-:-:S03]  /*5ac0*/  FSEL R187, R187, RZ, !P6 ;  /* 0x000000ffbbbb7208 */ /* 0x000fc60007000000 */
[----:B------:R0:W-:Y:S01]  /*5ad0*/  MUFU.COS R129, R123 ;  /* 0x0000007b00817308 */ /* 0x0001e20000000000 */
[----:B------:R-:W-:Y:S02]  /*5ae0*/  FSEL R189, R189, 1, !P6 ;  /* 0x3f800000bdbd7808 */ /* 0x000fe40007000000 */
[----:B------:R-:W-:-:S05]  /*5af0*/  ISETP.GE.U32.AND P6, PT, R160, R17, PT ;  /* 0x00000011a000720c */ /* 0x000fca0003fc6070 */
[----:B------:R-:W2:Y:S01]  /*5b00*/  MUFU.EX2 R82, R82 ;  /* 0x0000005200527308 */ /* 0x000ea20000000800 */
[C---:B-1----:R-:W-:Y:S01]  /*5b10*/  FMUL.FTZ R208, R121.reuse, R208 ;  /* 0x000000d079d07220 */ /* 0x042fe20000410000 */
[----:B0-----:R-:W-:Y:S01]  /*5b20*/  FMUL.FTZ R123, R121, R224 ;  /* 0x000000e0797b7220 */ /* 0x001fe20000410000 */
[----:B------:R-:W-:Y:S01]  /*5b30*/  FMUL.FTZ R73, R76, R73 ;  /* 0x000000494c497220 */ /* 0x000fe20000410000 */
[----:B------:R-:W-:-:S04]  /*5b40*/  FSEL R143, R72, RZ, !P4 ;  /* 0x000000ff488f7208 */ /* 0x000fc80006000000 */
[----:B------:R-:W-:Y:S01]  /*5b50*/  MUFU.COS R210, R83 ;  /* 0x0000005300d27308 */ /* 0x000fe20000000000 */
[----:B------:R-:W-:-:S07]  /*5b60*/  IADD3 R72, PT, PT, R198, 0xe, RZ ;  /* 0x0000000ec6487810 */ /* 0x000fce0007ffe0ff */
[----:B------:R-:W0:Y:S01]  /*5b70*/  MUFU.EX2 R81, R81 ;  /* 0x0000005100517308 */ /* 0x000e220000000800 */
[----:B------:R-:W-:-:S07]  /*5b80*/  FSEL R125, R89, RZ, !P5 ;  /* 0x000000ff597d7208 */ /* 0x000fce0006800000 */
[----:B------:R-:W1:Y:S01]  /*5b90*/  MUFU.SIN R160, R83 ;  /* 0x0000005300a07308 */ /* 0x000e620000000400 */
[----:B------:R-:W-:Y:S02]  /*5ba0*/  FSEL R123, R123, RZ, !P5 ;  /* 0x000000ff7b7b7208 */ /* 0x000fe40006800000 */
[----:B------:R-:W-:Y:S02]  /*5bb0*/  FSEL R121, R208, 1, !P5 ;  /* 0x3f800000d0797808 */ /* 0x000fe40006800000 */
[----:B------:R-:W-:Y:S02]  /*5bc0*/  FSEL R145, R73, 1, !P4 ;  /* 0x3f80000049917808 */ /* 0x000fe40006000000 */
[----:B------:R-:W-:Y:S02]  /*5bd0*/  ISETP.GE.U32.AND P5, PT, R72, R17, PT ;  /* 0x000000114800720c */ /* 0x000fe40003fa6070 */
[----:B------:R-:W-:Y:S02]  /*5be0*/  MOV R72, R150 ;  /* 0x0000009600487202 */ /* 0x000fe40000000f00 */
[----:B------:R-:W-:Y:S01]  /*5bf0*/  MOV R73, R5 ;  /* 0x0000000500497202 */ /* 0x000fe20000000f00 */
[C---:B--2---:R-:W-:Y:S01]  /*5c00*/  FMUL.FTZ R129, R82.reuse, R129 ;  /* 0x0000008152817220 */ /* 0x044fe20000410000 */
[----:B------:R-:W-:Y:S01]  /*5c10*/  FMUL.FTZ R127, R82, R127 ;  /* 0x0000007f527f7220 */ /* 0x000fe20000410000 */
[----:B------:R-:W-:-:S04]  /*5c20*/  IMAD.WIDE.U32 R72, R103, UR8, R72 ;  /* 0x0000000867487c25 */ /* 0x000fc8000f8e0048 */
[C---:B------:R-:W-:Y:S01]  /*5c30*/  FMUL.FTZ R193, R141.reuse, R220 ;  /* 0x000000dc8dc17220 */ /* 0x040fe20000410000 */
[----:B------:R-:W-:Y:S01]  /*5c40*/  FMUL.FTZ R195, R141, R222 ;  /* 0x000000de8dc37220 */ /* 0x000fe20000410000 */
[C---:B0-----:R-:W-:Y:S01]  /*5c50*/  FMUL.FTZ R210, R81.reuse, R210 ;  /* 0x000000d251d27220 */ /* 0x041fe20000410000 */
[----:B-1----:R-:W-:Y:S01]  /*5c60*/  FMUL.FTZ R81, R81, R160 ;  /* 0x000000a051517220 */ /* 0x002fe20000410000 */
[----:B------:R-:W-:Y:S01]  /*5c70*/  IMAD R73, R103, UR9, R73 ;  /* 0x0000000967497c24 */ /* 0x000fe2000f8e0249 */
[----:B------:R-:W-:Y:S02]  /*5c80*/  FSEL R137, R91, RZ, !P6 ;  /* 0x000000ff5b897208 */ /* 0x000fe40007000000 */
[----:B------:R-:W-:Y:S02]  /*5c90*/  FSEL R135, R127, RZ, !P6 ;  /* 0x000000ff7f877208 */ /* 0x000fe40007000000 */
[----:B------:R-:W-:Y:S02]  /*5ca0*/  FSEL R133, R129, 1, !P6 ;  /* 0x3f80000081857808 */ /* 0x000fe40007000000 */
[----:B------:R-:W-:-:S02]  /*5cb0*/  IADD3 R200, PT, PT, R198, 0xb, RZ ;  /* 0x0000000bc6c87810 */ /* 0x000fc40007ffe0ff */
[----:B------:R-:W-:Y:S02]  /*5cc0*/  IADD3 R76, PT, PT, R198, 0xd, RZ ;  /* 0x0000000dc64c7810 */ /* 0x000fe40007ffe0ff */
[----:B------:R-:W-:Y:S01]  /*5cd0*/  LEA R160, P6, R72, R156, 0x3 ;  /* 0x0000009c48a07211 */ /* 0x000fe200078c18ff */
[----:B------:R-:W-:Y:S01]  /*5ce0*/  STS [R21], R196 ;  /* 0x000000c415007388 */ /* 0x000fe20000000800 */
[----:B------:R-:W-:Y:S02]  /*5cf0*/  FSEL R191, R71, RZ, !P2 ;  /* 0x000000ff47bf7208 */ /* 0x000fe40005000000 */
[----:B------:R-:W-:Y:S01]  /*5d00*/  FSEL R193, R193, RZ, !P2 ;  /* 0x000000ffc1c17208 */ /* 0x000fe20005000000 */
[----:B------:R-:W-:Y:S01]  /*5d10*/  STS [R23+0x80], R168 ;  /* 0x000080a817007388 */ /* 0x000fe20000000800 */
[----:B------:R-:W-:Y:S02]  /*5d20*/  FSEL R195, R195, 1, !P2 ;  /* 0x3f800000c3c37808 */ /* 0x000fe40005000000 */
[----:B------:R-:W-:Y:S01]  /*5d30*/  FSEL R141, R87, RZ, !P4 ;  /* 0x000000ff578d7208 */ /* 0x000fe20006000000 */
[----:B------:R0:W-:Y:S01]  /*5d40*/  STS [R25+0x100], R166 ;  /* 0x000100a619007388 */ /* 0x0001e20000000800 */
[----:B------:R-:W-:-:S02]  /*5d50*/  ISETP.GE.U32.AND P2, PT, R200, R17, PT ;  /* 0x00000011c800720c */ /* 0x000fc40003f46070 */
[----:B------:R-:W-:Y:S01]  /*5d60*/  ISETP.GE.U32.AND P4, PT, R76, R17, PT ;  /* 0x000000114c00720c */ /* 0x000fe20003f86070 */
[----:B------:R-:W-:Y:S01]  /*5d70*/  STS [R27+0x180], R170 ;  /* 0x000180aa1b007388 */ /* 0x000fe20000000800 */
[----:B------:R-:W-:Y:S02]  /*5d80*/  LEA.HI.X R161, R72, R157, R73, 0x3, P6 ;  /* 0x0000009d48a17211 */ /* 0x000fe400030f1c49 */
[----:B------:R-:W-:Y:S01]  /*5d90*/  IADD3 R76, PT, PT, R198, 0xf, RZ ;  /* 0x0000000fc64c7810 */ /* 0x000fe20007ffe0ff */
[----:B------:R1:W-:Y:S01]  /*5da0*/  STS [R29+0x200], R172 ;  /* 0x000200ac1d007388 */ /* 0x0003e20000000800 */
[----:B------:R-:W-:Y:S02]  /*5db0*/  IADD3 R72, PT, PT, R19, 0x200, RZ ;  /* 0x0000020013487810 */ /* 0x000fe40007ffe0ff */
[----:B------:R-:W-:Y:S01]  /*5dc0*/  FSEL R131, R93, RZ, !P2 ;  /* 0x000000ff5d837208 */ /* 0x000fe20005000000 */
[----:B------:R-:W-:Y:S01]  /*5dd0*/  STS [R31+0x280], R174 ;  /* 0x000280ae1f007388 */ /* 0x000fe20000000800 */
[----:B------:R-:W-:-:S02]  /*5de0*/  FSEL R129, R81, RZ, !P2 ;  /* 0x000000ff51817208 */ /* 0x000fc40005000000 */
[----:B------:R-:W-:Y:S01]  /*5df0*/  FSEL R127, R210, 1, !P2 ;  /* 0x3f800000d27f7808 */ /* 0x000fe20005000000 */
[----:B------:R-:W-:Y:S01]  /*5e00*/  STS [R33+0x300], R176 ;  /* 0x000300b021007388 */ /* 0x000fe20000000800 */
[----:B------:R-:W-:Y:S02]  /*5e10*/  ISETP.GE.U32.AND P2, PT, R76, R17, PT ;  /* 0x000000114c00720c */ /* 0x000fe40003f46070 */
[----:B------:R-:W-:Y:S01]  /*5e20*/  LEA.HI.SX32 R73, R72, R19, 0x1b ;  /* 0x0000001348497211 */ /* 0x000fe200078fdaff */
[----:B------:R-:W-:Y:S01]  /*5e30*/  STS [R35+0x380], R178 ;  /* 0x000380b223007388 */ /* 0x000fe20000000800 */
[----:B------:R-:W-:Y:S02]  /*5e40*/  FSEL R200, R80, 1, !P3 ;  /* 0x3f80000050c87808 */ /* 0x000fe40005800000 */
[C---:B------:R-:W-:Y:S01]  /*5e50*/  IADD3 R76, PT, PT, R19.reuse, 0x220, RZ ;  /* 0x00000220134c7810 */ /* 0x040fe20007ffe0ff */
[----:B------:R-:W-:Y:S01]  /*5e60*/  STS [R37+0x400], R180 ;  /* 0x000400b425007388 */ /* 0x000fe20000000800 */
[----:B------:R-:W-:-:S03]  /*5e70*/  IADD3 R80, PT, PT, R19, 0x240, RZ ;  /* 0x0000024013507810 */ /* 0x000fc60007ffe0ff */
[----:B------:R-:W-:Y:S01]  /*5e80*/  STS [R39+0x480], R182 ;  /* 0x000480b627007388 */ /* 0x000fe20000000800 */
[----:B------:R-:W-:Y:S02]  /*5e90*/  FSEL R199, R77, RZ, !P3 ;  /* 0x000000ff4dc77208 */ /* 0x000fe40005800000 */
[----:B------:R-:W-:Y:S01]  /*5ea0*/  LEA R72, R73, R164, 0x2 ;  /* 0x000000a449487211 */ /* 0x000fe200078e10ff */
[----:B------:R-:W-:Y:S01]  /*5eb0*/  STS [R41+0x500], R184 ;  /* 0x000500b829007388 */ /* 0x000fe20000000800 */
[----:B------:R-:W-:-:S03]  /*5ec0*/  LEA.HI.SX32 R77, R76, R19, 0x1b ;  /* 0x000000134c4d7211 */ /* 0x000fc600078fdaff */
[----:B------:R-:W-:Y:S01]  /*5ed0*/  STS [R43+0x580], R186 ;  /* 0x000580ba2b007388 */ /* 0x000fe20000000800 */
[----:B------:R-:W-:-:S03]  /*5ee0*/  LEA.HI.SX32 R73, R80, R19, 0x1b ;  /* 0x0000001350497211 */ /* 0x000fc600078fdaff */
[----:B------:R-:W-:Y:S01]  /*5ef0*/  STS [R45+0x600], R188 ;  /* 0x000600bc2d007388 */ /* 0x000fe20000000800 */
[----:B------:R-:W-:-:S03]  /*5f00*/  LEA R76, R77, R164, 0x2 ;  /* 0x000000a44d4c7211 */ /* 0x000fc600078e10ff */
[----:B------:R-:W-:Y:S01]  /*5f10*/  STS [R47+0x680], R190 ;  /* 0x000680be2f007388 */ /* 0x000fe20000000800 */
[----:B------:R-:W-:Y:S01]  /*5f20*/  IADD3 R82, PT, PT, R19, 0x260, RZ ;  /* 0x0000026013527810 */ /* 0x000fe20007ffe0ff */
[----:B------:R-:W-:Y:S02]  /*5f30*/  FMUL.FTZ R81, R75, R106 ;  /* 0x0000006a4b517220 */ /* 0x000fe40000410000 */
[----:B------:R-:W-:Y:S01]  /*5f40*/  STS [R49+0x700], R192 ;  /* 0x000700c031007388 */ /* 0x000fe20000000800 */
[----:B0-----:R-:W-:-:S03]  /*5f50*/  IADD3 R166, PT, PT, R19, 0x280, RZ ;  /* 0x0000028013a67810 */ /* 0x001fc60007ffe0ff */
[----:B------:R-:W-:Y:S01]  /*5f60*/  STS [R51+0x780], R194 ;  /* 0x000780c233007388 */ /* 0x000fe20000000800 */
[----:B------:R-:W-:-:S03]  /*5f70*/  IADD3 R168, PT, PT, R19, 0x2a0, RZ ;  /* 0x000002a013a87810 */ /* 0x000fc60007ffe0ff */
[----:B------:R0:W-:Y:S01]  /*5f80*/  STS [R72+0x800], R105 ;  /* 0x0008006948007388 */ /* 0x0001e20000000800 */
[-C--:B------:R-:W-:Y:S01]  /*5f90*/  LEA.HI.SX32 R77, R82, R19.reuse, 0x1b ;  /* 0x00000013524d7211 */ /* 0x080fe200078fdaff */
[----:B-1----:R-:W-:Y:S01]  /*5fa0*/  FMUL.RZ R172, R81, 0.15915493667125701904 ;  /* 0x3e22f98351ac7820 */ /* 0x002fe2000040c000 */
[-C--:B------:R-:W-:Y:S01]  /*5fb0*/  LEA.HI.SX32 R81, R166, R19.reuse, 0x1b ;  /* 0x00000013a6517211 */ /* 0x080fe200078fdaff */
[----:B------:R1:W-:Y:S01]  /*5fc0*/  STS [R76+0x880], R107 ;  /* 0x0008806b4c007388 */ /* 0x0003e20000000800 */
[----:B------:R-:W-:Y:S02]  /*5fd0*/  LEA.HI.SX32 R83, R168, R19, 0x1b ;  /* 0x00000013a8537211 */ /* 0x000fe400078fdaff */
[-C--:B0-----:R-:W-:Y:S02]  /*5fe0*/  LEA R72, R73, R164.reuse, 0x2 ;  /* 0x000000a449487211 */ /* 0x081fe400078e10ff */
[C---:B------:R-:W-:Y:S02]  /*5ff0*/  IADD3 R170, PT, PT, R19.reuse, 0x2c0, RZ ;  /* 0x000002c013aa7810 */ /* 0x040fe40007ffe0ff */
[----:B------:R-:W-:Y:S01]  /*6000*/  IADD3 R168, PT, PT, R19, 0x2e0, RZ ;  /* 0x000002e013a87810 */ /* 0x000fe20007ffe0ff */
[----:B------:R0:W-:Y:S01]  /*6010*/  STS [R72+0x900], R109 ;  /* 0x0009006d48007388 */ /* 0x0001e20000000800 */
[----:B-1----:R-:W-:-:S02]  /*6020*/  LEA R76, R77, R164, 0x2 ;  /* 0x000000a44d4c7211 */ /* 0x002fc400078e10ff */
[----:B------:R-:W-:Y:S02]  /*6030*/  LEA R80, R81, R164, 0x2 ;  /* 0x000000a451507211 */ /* 0x000fe400078e10ff */
[-C--:B------:R-:W-:Y:S02]  /*6040*/  LEA.HI.SX32 R105, R170, R19.reuse, 0x1b ;  /* 0x00000013aa697211 */ /* 0x080fe400078fdaff */
[C---:B0-----:R-:W-:Y:S02]  /*6050*/  IADD3 R72, PT, PT, R19.reuse, 0x300, RZ ;  /* 0x0000030013487810 */ /* 0x041fe40007ffe0ff */
[-C--:B------:R-:W-:Y:S02]  /*6060*/  LEA.HI.SX32 R77, R168, R19.reuse, 0x1b ;  /* 0x00000013a84d7211 */ /* 0x080fe400078fdaff */
[----:B------:R-:W-:Y:S01]  /*6070*/  LEA.HI.SX32 R81, R72, R19, 0x1b ;  /* 0x0000001348517211 */ /* 0x000fe200078fdaff */
[----:B------:R0:W-:Y:S01]  /*6080*/  STS [R76+0x980], R111 ;  /* 0x0009806f4c007388 */ /* 0x0001e20000000800 */
[----:B------:R-:W-:-:S02]  /*6090*/  IADD3 R168, PT, PT, R19, 0x320, RZ ;  /* 0x0000032013a87810 */ /* 0x000fc40007ffe0ff */
[----:B------:R-:W-:Y:S01]  /*60a0*/  IADD3 R72, PT, PT, R19, 0x340, RZ ;  /* 0x0000034013487810 */ /* 0x000fe20007ffe0ff */
[----:B------:R1:W-:Y:S01]  /*60b0*/  STS [R80+0xa00], R113 ;  /* 0x000a007150007388 */ /* 0x0003e20000000800 */
[-C--:B------:R-:W-:Y:S02]  /*60c0*/  LEA R82, R83, R164.reuse, 0x2 ;  /* 0x000000a453527211 */ /* 0x080fe400078e10ff */
[----:B------:R-:W-:Y:S01]  /*60d0*/  LEA R166, R105, R164, 0x2 ;  /* 0x000000a469a67211 */ /* 0x000fe200078e10ff */
[----:B------:R-:W-:Y:S01]  /*60e0*/  FMUL.FTZ R105, R75, R108 ;  /* 0x0000006c4b697220 */ /* 0x000fe20000410000 */
[-C--:B0-----:R-:W-:Y:S02]  /*60f0*/  LEA R76, R77, R164.reuse, 0x2 ;  /* 0x000000a44d4c7211 */ /* 0x081fe400078e10ff */
[----:B------:R-:W-:Y:S02]  /*6100*/  LEA.HI.SX32 R77, R168, R19, 0x1b ;  /* 0x00000013a84d7211 */ /* 0x000fe400078fdaff */
[----:B-1----:R-:W-:-:S02]  /*6110*/  LEA R80, R81, R164, 0x2 ;  /* 0x000000a451507211 */ /* 0x002fc400078e10ff */
[----:B------:R-:W-:Y:S01]  /*6120*/  LEA.HI.SX32 R81, R72, R19, 0x1b ;  /* 0x0000001348517211 */ /* 0x000fe200078fdaff */
[C---:B------:R-:W-:Y:S01]  /*6130*/  FMUL.FTZ R72, R202.reuse, R201 ;  /* 0x000000c9ca487220 */ /* 0x040fe20000410000 */
[----:B------:R0:W-:Y:S01]  /*6140*/  STS [R82+0xa80], R115 ;  /* 0x000a807352007388 */ /* 0x0001e20000000800 */
[----:B------:R-:W-:Y:S02]  /*6150*/  FMUL.RZ R109, R105, 0.15915493667125701904 ;  /* 0x3e22f983696d7820 */ /* 0x000fe4000040c000 */
[----:B------:R-:W-:Y:S01]  /*6160*/  FFMA.FTZ R105, RZ, R165, R72 ;  /* 0x000000a5ff697223 */ /* 0x000fe20000010048 */
[----:B0-----:R-:W-:Y:S01]  /*6170*/  LEA R82, R77, R164, 0x2 ;  /* 0x000000a44d527211 */ /* 0x001fe200078e10ff */
[----:B------:R-:W-:Y:S02]  /*6180*/  FMUL.FTZ R77, RZ, R201 ;  /* 0x000000c9ff4d7220 */ /* 0x000fe40000410000 */
[----:B------:R-:W-:Y:S02]  /*6190*/  FADD.FTZ R174, RZ, R105 ;  /* 0x00000069ffae7221 */ /* 0x000fe40000010000 */
[----:B------:R-:W-:Y:S01]  /*61a0*/  FFMA.FTZ R72, R202, R165, -R77 ;  /* 0x000000a5ca487223 */ /* 0x000fe2000001084d */
[----:B------:R-:W-:Y:S01]  /*61b0*/  MUFU.SIN R73, R172 ;  /* 0x000000ac00497308 */ /* 0x000fe20000000400 */
[----:B------:R-:W-:-:S07]  /*61c0*/  FMUL.FTZ R176, R169, R174 ;  /* 0x000000aea9b07220 */ /* 0x000fce0000410000 */
[----:B------:R0:W-:Y:S01]  /*61d0*/  MUFU.COS R107, R172 ;  /* 0x000000ac006b7308 */ /* 0x0001e20000000000 */
[----:B------:R-:W-:Y:S01]  /*61e0*/  LEA R81, R81, R164, 0x2 ;  /* 0x000000a451517211 */ /* 0x000fe200078e10ff */
[----:B----4-:R-:W-:Y:S01]  /*61f0*/  STS [R166+0xb00], R117 ;  /* 0x000b0075a6007388 */ /* 0x010fe20000000800 */
[----:B0-----:R-:W-:-:S04]  /*6200*/  FADD.FTZ R172, R149, R72 ;  /* 0x0000004895ac7221 */ /* 0x001fc80000010000 */
[-C--:B------:R-:W-:Y:S01]  /*6210*/  FFMA.FTZ R176, R171, R172.reuse, -R176 ;  /* 0x000000acabb07223 */ /* 0x080fe200000108b0 */
[----:B------:R-:W-:Y:S01]  /*6220*/  FMUL.FTZ R172, R169, R172 ;  /* 0x000000aca9ac7220 */ /* 0x000fe20000410000 */
[----:B------:R0:W-:Y:S03]  /*6230*/  STS [R76+0xb80], R119 ;  /* 0x000b80774c007388 */ /* 0x0001e60000000800 */
[----:B------:R-:W-:Y:S01]  /*6240*/  FFMA.FTZ R172, R171, R174, R172 ;  /* 0x000000aeabac7223 */ /* 0x000fe200000100ac */
[----:B------:R-:W-:Y:S01]  /*6250*/  STS [R80+0xc00], R139 ;  /* 0x000c008b50007388 */ /* 0x000fe20000000800 */
[----:B------:R-:W-:-:S03]  /*6260*/  IADD3 R72, PT, PT, R19, 0x360, RZ ;  /* 0x0000036013487810 */ /* 0x000fc60007ffe0ff */
[----:B------:R-:W-:Y:S01]  /*6270*/  STS [R82+0xc80], R147 ;  /* 0x000c809352007388 */ /* 0x000fe20000000800 */
[----:B0-----:R-:W-:-:S03]  /*6280*/  IADD3 R76, PT, PT, R19, 0x380, RZ ;  /* 0x00000380134c7810 */ /* 0x001fc60007ffe0ff */
[----:B------:R0:W-:Y:S01]  /*6290*/  STS [R81+0xd00], R74 ;  /* 0x000d004a51007388 */ /* 0x0001e20000000800 */
[----:B------:R-:W-:Y:S01]  /*62a0*/  FADD.FTZ R172, RZ, R172 ;  /* 0x000000acffac7221 */ /* 0x000fe20000010000 */
[----:B------:R-:W-:Y:S01]  /*62b0*/  MUFU.SIN R166, R109 ;  /* 0x0000006d00a67308 */ /* 0x000fe20000000400 */
[----:B------:R-:W-:Y:S01]  /*62c0*/  FADD.FTZ R176, R167, R176 ;  /* 0x000000b0a7b07221 */ /* 0x000fe20000010000 */
[-C--:B------:R-:W-:Y:S01]  /*62d0*/  LEA.HI.SX32 R77, R72, R19.reuse, 0x1b ;  /* 0x00000013484d7211 */ /* 0x080fe200078fdaff */
[----:B0-----:R-:W-:Y:S01]  /*62e0*/  FMUL.FTZ R74, R75, R110 ;  /* 0x0000006e4b4a7220 */ /* 0x001fe20000410000 */
[----:B------:R-:W-:-:S04]  /*62f0*/  LEA.HI.SX32 R81, R76, R19, 0x1b ;  /* 0x000000134c517211 */ /* 0x000fc800078fdaff */
[----:B------:R0:W-:Y:S01]  /*6300*/  MUFU.COS R168, R109 ;  /* 0x0000006d00a87308 */ /* 0x0001e20000000000 */
[----:B------:R-:W-:Y:S01]  /*6310*/  LEA R72, R81, R164, 0x2 ;  /* 0x000000a451487211 */ /* 0x000fe200078e10ff */
[C---:B------:R-:W-:Y:S01]  /*6320*/  FMUL.FTZ R81, R175.reuse, R176 ;  /* 0x000000b0af517220 */ /* 0x040fe20000410000 */
[----:B0-----:R-:W-:Y:S01]  /*6330*/  FMUL.RZ R109, R74, 0.15915493667125701904 ;  /* 0x3e22f9834a6d7820 */ /* 0x001fe2000040c000 */
[----:B------:R-:W-:Y:S01]  /*6340*/  FMUL.FTZ R74, R175, R172 ;  /* 0x000000acaf4a7220 */ /* 0x000fe20000410000 */
[----:B------:R-:W-:Y:S01]  /*6350*/  LEA R77, R77, R164, 0x2 ;  /* 0x000000a44d4d7211 */ /* 0x000fe200078e10ff */
[C---:B------:R-:W-:Y:S02]  /*6360*/  FFMA.FTZ R172, R177.reuse, R172, R81 ;  /* 0x000000acb1ac7223 */ /* 0x040fe40000010051 */
[----:B------:R-:W-:Y:S01]  /*6370*/  FFMA.FTZ R176, R177, R176, -R74 ;  /* 0x000000b0b1b07223 */ /* 0x000fe2000001084a */
[----:B------:R-:W-:Y:S01]  /*6380*/  IADD3 R74, PT, PT, R19, 0x3a0, RZ ;  /* 0x000003a0134a7810 */ /* 0x000fe20007ffe0ff */
[----:B------:R-:W-:Y:S01]  /*6390*/  FMUL.FTZ R83, R163, R106 ;  /* 0x0000006aa3537220 */ /* 0x000fe20000410000 */
[----:B------:R-:W-:Y:S01]  /*63a0*/  FMUL.FTZ R105, R75, R112 ;  /* 0x000000704b697220 */ /* 0x000fe20000410000 */
[----:B------:R-:W-:Y:S01]  /*63b0*/  IADD3 R76, PT, PT, R19, 0x3c0, RZ ;  /* 0x000003c0134c7810 */ /* 0x000fe20007ffe0ff */
[----:B------:R-:W-:Y:S01]  /*63c0*/  FADD.FTZ R176, R173, R176 ;  /* 0x000000b0adb07221 */ /* 0x000fe20000010000 */
[----:B------:R-:W-:Y:S01]  /*63d0*/  LEA.HI.SX32 R75, R74, R19, 0x1b ;  /* 0x000000134a4b7211 */ /* 0x000fe200078fdaff */
[----:B------:R-:W-:Y:S01]  /*63e0*/  FADD.FTZ R172, RZ, R172 ;  /* 0x000000acffac7221 */ /* 0x000fe20000010000 */
[----:B------:R0:W-:Y:S01]  /*63f0*/  MUFU.EX2 R170, R83 ;  /* 0x0000005300aa7308 */ /* 0x0001e20000000800 */
[----:B------:R1:W-:Y:S01]  /*6400*/  STS [R77+0xd80], R162 ;  /* 0x000d80a24d007388 */ /* 0x0003e20000000800 */
[----:B------:R-:W-:-:S03]  /*6410*/  FMUL.FTZ R80, R163, R110 ;  /* 0x0000006ea3507220 */ /* 0x000fc60000410000 */
[----:B------:R2:W-:Y:S01]  /*6420*/  STS [R72+0xe00], R203 ;  /* 0x000e00cb48007388 */ /* 0x0005e20000000800 */
[----:B------:R-:W-:Y:S01]  /*6430*/  FMUL.RZ R105, R105, 0.15915493667125701904 ;  /* 0x3e22f98369697820 */ /* 0x000fe2000040c000 */
[C---:B0-----:R-:W-:Y:S01]  /*6440*/  FMUL.FTZ R83, R163.reuse, R108 ;  /* 0x0000006ca3537220 */ /* 0x041fe20000410000 */
[----:B------:R-:W-:Y:S01]  /*6450*/  FMUL.FTZ R163, R163, R112 ;  /* 0x00000070a3a37220 */ /* 0x000fe20000410000 */
[----:B-1----:R-:W-:Y:S01]  /*6460*/  LEA.HI.SX32 R77, R76, R19, 0x1b ;  /* 0x000000134c4d7211 */ /* 0x002fe200078fdaff */
[----:B------:R-:W-:Y:S01]  /*6470*/  FMUL.FTZ R76, R181, R176 ;  /* 0x000000b0b54c7220 */ /* 0x000fe20000410000 */
[----:B--2---:R-:W-:Y:S01]  /*6480*/  LEA R72, R75, R164, 0x2 ;  /* 0x000000a44b487211 */ /* 0x004fe200078e10ff */
[-C--:B------:R-:W-:Y:S02]  /*6490*/  FMUL.FTZ R75, R181, R172.reuse ;  /* 0x000000acb54b7220 */ /* 0x080fe40000410000 */
[C---:B------:R-:W-:Y:S01]  /*64a0*/  FFMA.FTZ R172, R183.reuse, R172, R76 ;  /* 0x000000acb7ac7223 */ /* 0x040fe2000001004c */
[----:B------:R0:W-:Y:S01]  /*64b0*/  MUFU.EX2 R117, R80 ;  /* 0x0000005000757308 */ /* 0x0001e20000000800 */
[----:B------:R-:W-:-:S02]  /*64c0*/  FFMA.FTZ R176, R183, R176, -R75 ;  /* 0x000000b0b7b07223 */ /* 0x000fc4000001084b */
[----:B------:R-:W-:-:S05]  /*64d0*/  FADD.FTZ R172, RZ, R172 ;  /* 0x000000acffac7221 */ /* 0x000fca0000010000 */
[----:B------:R-:W-:Y:S01]  /*64e0*/  MUFU.EX2 R163, R163 ;  /* 0x000000a300a37308 */ /* 0x000fe20000000800 */
[----:B0-----:R-:W-:Y:S01]  /*64f0*/  IADD3 R80, PT, PT, R19, 0x3e0, RZ ;  /* 0x000003e013507810 */ /* 0x001fe20007ffe0ff */
[----:B------:R-:W-:Y:S01]  /*6500*/  FADD.FTZ R176, R179, R176 ;  /* 0x000000b0b3b07221 */ /* 0x000fe20000010000 */
[----:B-----5:R0:W-:Y:S05]  /*6510*/  STS [R72+0xe80], R205 ;  /* 0x000e80cd48007388 */ /* 0x0201ea0000000800 */
[----:B------:R-:W1:Y:S01]  /*6520*/  MUFU.SIN R76, R105 ;  /* 0x00000069004c7308 */ /* 0x000e620000000400 */
[----:B------:R-:W-:Y:S01]  /*6530*/  LEA.HI.SX32 R81, R80, R19, 0x1b ;  /* 0x0000001350517211 */ /* 0x000fe200078fdaff */
[----:B------:R-:W-:Y:S01]  /*6540*/  FMUL.FTZ R75, R187, R176 ;  /* 0x000000b0bb4b7220 */ /* 0x000fe20000410000 */
[----:B------:R-:W-:Y:S01]  /*6550*/  LEA R77, R77, R164, 0x2 ;  /* 0x000000a44d4d7211 */ /* 0x000fe200078e10ff */
[----:B0-----:R-:W-:Y:S01]  /*6560*/  FMUL.FTZ R72, R187, R172 ;  /* 0x000000acbb487220 */ /* 0x001fe20000410000 */
[----:B------:R-:W-:Y:S01]  /*6570*/  LEA R74, R81, R164, 0x2 ;  /* 0x000000a4514a7211 */ /* 0x000fe200078e10ff */
[----:B------:R-:W-:-:S02]  /*6580*/  FFMA.FTZ R75, R189, R172, R75 ;  /* 0x000000acbd4b7223 */ /* 0x000fc4000001004b */
[----:B------:R-:W-:Y:S01]  /*6590*/  FFMA.FTZ R72, R189, R176, -R72 ;  /* 0x000000b0bd487223 */ /* 0x000fe20000010848 */
[----:B------:R-:W-:Y:S03]  /*65a0*/  STS [R77+0xf00], R78 ;  /* 0x000f004e4d007388 */ /* 0x000fe60000000800 */
[----:B------:R-:W-:Y:S01]  /*65b0*/  FADD.FTZ R72, R185, R72 ;  /* 0x00000048b9487221 */ /* 0x000fe20000010000 */
[----:B------:R0:W-:Y:S01]  /*65c0*/  STS [R74+0xf80], R79 ;  /* 0x000f804f4a007388 */ /* 0x0001e20000000800 */
[----:B------:R-:W2:Y:S08]  /*65d0*/  MUFU.EX2 R83, R83 ;  /* 0x0000005300537308 */ /* 0x000eb00000000800 */
[----:B------:R-:W-:Y:S01]  /*65e0*/  MUFU.SIN R82, R109 ;  /* 0x0000006d00527308 */ /* 0x000fe20000000400 */
[----:B0-----:R-:W-:Y:S01]  /*65f0*/  FADD.FTZ R74, RZ, R75 ;  /* 0x0000004bff4a7221 */ /* 0x001fe20000010000 */
[----:B-1----:R-:W-:Y:S01]  /*6600*/  FMUL.FTZ R147, R163, R76 ;  /* 0x0000004ca3937220 */ /* 0x002fe20000410000 */
[C---:B------:R-:W-:Y:S01]  /*6610*/  FMUL.FTZ R76, R193.reuse, R72 ;  /* 0x00000048c14c7220 */ /* 0x040fe20000410000 */
[----:B------:R-:W-:Y:S01]  /*6620*/  FMUL.FTZ R77, R206, R201 ;  /* 0x000000c9ce4d7220 */ /* 0x000fe20000410000 */
[----:B------:R-:W-:Y:S01]  /*6630*/  FMUL.FTZ R79, R193, R74 ;  /* 0x0000004ac14f7220 */ /* 0x000fe20000410000 */
[----:B------:R-:W-:-:S02]  /*6640*/  FSEL R197, R85, RZ, !P3 ;  /* 0x000000ff55c57208 */ /* 0x000fc40005800000 */
[----:B------:R-:W0:Y:S01]  /*6650*/  MUFU.COS R80, R105 ;  /* 0x0000006900507308 */ /* 0x000e220000000000 */
[C---:B------:R-:W-:Y:S01]  /*6660*/  FFMA.FTZ R78, R195.reuse, R74, R76 ;  /* 0x0000004ac34e7223 */ /* 0x040fe2000001004c */
[----:B------:R-:W-:Y:S01]  /*6670*/  FFMA.FTZ R76, R195, R72, -R79 ;  /* 0x00000048c34c7223 */ /* 0x000fe2000001084f */
[C---:B------:R-:W-:Y:S01]  /*6680*/  FMUL.FTZ R75, R204.reuse, R201 ;  /* 0x000000c9cc4b7220 */ /* 0x040fe20000410000 */
[-C--:B------:R-:W-:Y:S01]  /*6690*/  FFMA.FTZ R74, R204, R165.reuse, R77 ;  /* 0x000000a5cc4a7223 */ /* 0x080fe2000001004d */
[----:B------:R-:W-:Y:S01]  /*66a0*/  IADD3 R212, PT, PT, R198, 0xc, RZ ;  /* 0x0000000cc6d47810 */ /* 0x000fe20007ffe0ff */
[----:B------:R-:W-:Y:S02]  /*66b0*/  FADD.FTZ R77, R191, R76 ;  /* 0x0000004cbf4d7221 */ /* 0x000fe40000010000 */
[----:B------:R-:W1:Y:S01]  /*66c0*/  MUFU.COS R162, R109 ;  /* 0x0000006d00a27308 */ /* 0x000e620000000000 */
[----:B------:R-:W-:Y:S01]  /*66d0*/  FFMA.FTZ R72, R206, R165, -R75 ;  /* 0x000000a5ce487223 */ /* 0x000fe2000001084b */
[----:B------:R-:W-:Y:S01]  /*66e0*/  FADD.FTZ R78, RZ, R78 ;  /* 0x0000004eff4e7221 */ /* 0x000fe20000010000 */
[-C--:B------:R-:W-:Y:S01]  /*66f0*/  FMUL.FTZ R81, R199, R77.reuse ;  /* 0x0000004dc7517220 */ /* 0x080fe20000410000 */
[C---:B------:R-:W-:Y:S01]  /*6700*/  FMUL.FTZ R76, R169.reuse, R74 ;  /* 0x0000004aa94c7220 */ /* 0x040fe20000410000 */
[----:B------:R-:W-:Y:S01]  /*6710*/  FMUL.FTZ R75, R169, R72 ;  /* 0x00000048a94b7220 */ /* 0x000fe20000410000 */
[-C--:B------:R-:W-:Y:S01]  /*6720*/  FMUL.FTZ R79, R199, R78.reuse ;  /* 0x0000004ec74f7220 */ /* 0x080fe20000410000 */
[C---:B------:R-:W-:Y:S01]  /*6730*/  FFMA.FTZ R81, R200.reuse, R78, R81 ;  /* 0x0000004ec8517223 */ /* 0x040fe20000010051 */
[----:B--2---:R-:W-:Y:S01]  /*6740*/  FMUL.FTZ R115, R83, R168 ;  /* 0x000000a853737220 */ /* 0x004fe20000410000 */
[----:B0-----:R-:W-:Y:S01]  /*6750*/  FMUL.FTZ R168, R163, R80 ;  /* 0x00000050a3a87220 */ /* 0x001fe20000410000 */
[C---:B------:R-:W-:Y:S01]  /*6760*/  FFMA.FTZ R76, R171.reuse, R72, -R76 ;  /* 0x00000048ab4c7223 */ /* 0x040fe2000001084c */
[----:B------:R-:W-:Y:S01]  /*6770*/  FFMA.FTZ R74, R171, R74, R75 ;  /* 0x0000004aab4a7223 */ /* 0x000fe2000001004b */
[----:B------:R-:W-:Y:S01]  /*6780*/  FFMA.FTZ R80, R200, R77, -R79 ;  /* 0x0000004dc8507223 */ /* 0x000fe2000001084f */
[----:B------:R-:W-:Y:S01]  /*6790*/  FADD.FTZ R78, RZ, R81 ;  /* 0x00000051ff4e7221 */ /* 0x000fe20000010000 */
[C---:B------:R-:W-:Y:S01]  /*67a0*/  FMUL.FTZ R72, R175.reuse, R76 ;  /* 0x0000004caf487220 */ /* 0x040fe20000410000 */
[----:B------:R-:W-:Y:S01]  /*67b0*/  FMUL.FTZ R75, R175, R74 ;  /* 0x0000004aaf4b7220 */ /* 0x000fe20000410000 */
[----:B------:R-:W-:Y:S01]  /*67c0*/  FADD.FTZ R80, R197, R80 ;  /* 0x00000050c5507221 */ /* 0x000fe20000010000 */
[----:B------:R-:W-:Y:S01]  /*67d0*/  FMUL.FTZ R77, R143, R78 ;  /* 0x0000004e8f4d7220 */ /* 0x000fe20000410000 */
[C---:B-1----:R-:W-:Y:S01]  /*67e0*/  FMUL.FTZ R139, R117.reuse, R162 ;  /* 0x000000a2758b7220 */ /* 0x042fe20000410000 */
[----:B------:R-:W-:Y:S01]  /*67f0*/  FMUL.FTZ R117, R117, R82 ;  /* 0x0000005275757220 */ /* 0x000fe20000410000 */
[C---:B------:R-:W-:Y:S01]  /*6800*/  FFMA.FTZ R72, R177.reuse, R74, R72 ;  /* 0x0000004ab1487223 */ /* 0x040fe20000010048 */
[----:B------:R-:W-:Y:S01]  /*6810*/  FFMA.FTZ R76, R177, R76, -R75 ;  /* 0x0000004cb14c7223 */ /* 0x000fe2000001084b */
[-C--:B------:R-:W-:Y:S01]  /*6820*/  FMUL.FTZ R82, R143, R80.reuse ;  /* 0x000000508f527220 */ /* 0x080fe20000410000 */
[----:B------:R-:W-:Y:S01]  /*6830*/  FFMA.FTZ R80, R145, R80, -R77 ;  /* 0x0000005091507223 */ /* 0x000fe2000001084d */
[C---:B------:R-:W-:Y:S01]  /*6840*/  FMUL.FTZ R74, R181.reuse, R72 ;  /* 0x00000048b54a7220 */ /* 0x040fe20000410000 */
        /* <DEDUP_REMOVED lines=16> */
[----:B------:R-:W-:Y:S01]  /*6950*/  FMUL.FTZ R75, R193, R74 ;  /* 0x0000004ac14b7220 */ /* 0x000fe20000410000 */
[----:B------:R-:W-:Y:S01]  /*6960*/  FADD.FTZ R78, R125, R78 ;  /* 0x0000004e7d4e7221 */ /* 0x000fe20000010000 */
[----:B------:R-:W-:Y:S01]  /*6970*/  FMUL.FTZ R81, R135, R80 ;  /* 0x0000005087517220 */ /* 0x000fe20000410000 */
[C---:B------:R-:W-:Y:S01]  /*6980*/  FFMA.FTZ R72, R195.reuse, R74, -R72 ;  /* 0x0000004ac3487223 */ /* 0x040fe20000010848 */
[----:B------:R-:W-:Y:S01]  /*6990*/  FFMA.FTZ R75, R195, R76, R75 ;  /* 0x0000004cc34b7223 */ /* 0x000fe2000001004b */
[-C--:B------:R-:W-:Y:S01]  /*69a0*/  FMUL.FTZ R74, R135, R78.reuse ;  /* 0x0000004e874a7220 */ /* 0x080fe20000410000 */
[----:B------:R-:W-:Y:S01]  /*69b0*/  FFMA.FTZ R78, R133, R78, -R81 ;  /* 0x0000004e854e7223 */ /* 0x000fe20000010851 */
[----:B------:R-:W-:Y:S01]  /*69c0*/  FMUL.FTZ R73, R170, R73 ;  /* 0x00000049aa497220 */ /* 0x000fe20000410000 */
[----:B------:R-:W-:Y:S01]  /*69d0*/  FMUL.FTZ R77, R199, R75 ;  /* 0x0000004bc74d7220 */ /* 0x000fe20000410000 */
[----:B------:R-:W-:Y:S01]  /*69e0*/  FFMA.FTZ R80, R133, R80, R74 ;  /* 0x0000005085507223 */ /* 0x000fe2000001004a */
[----:B------:R-:W-:Y:S01]  /*69f0*/  FADD.FTZ R78, R137, R78 ;  /* 0x0000004e894e7221 */ /* 0x000fe20000010000 */
[-C--:B------:R-:W-:Y:S01]  /*6a00*/  FMUL.FTZ R79, R199, R72.reuse ;  /* 0x00000048c74f7220 */ /* 0x080fe20000410000 */
[----:B------:R-:W-:Y:S01]  /*6a10*/  FFMA.FTZ R72, R200, R72, -R77 ;  /* 0x00000048c8487223 */ /* 0x000fe2000001084d */
[----:B------:R-:W-:Y:S01]  /*6a20*/  FADD.FTZ R80, RZ, R80 ;  /* 0x00000050ff507221 */ /* 0x000fe20000010000 */
[C---:B------:R-:W-:Y:S01]  /*6a30*/  FMUL.FTZ R77, R129.reuse, R78 ;  /* 0x0000004e814d7220 */ /* 0x040fe20000410000 */
[----:B------:R-:W-:Y:S01]  /*6a40*/  ISETP.GE.U32.AND P3, PT, R212, R17, PT ;  /* 0x00000011d400720c */ /* 0x000fe20003f66070 */
[----:B------:R-:W-:Y:S01]  /*6a50*/  FMUL.FTZ R107, R170, R107 ;  /* 0x0000006baa6b7220 */ /* 0x000fe20000410000 */
[-C--:B------:R-:W-:Y:S01]  /*6a60*/  FMUL.FTZ R82, R129, R80.reuse ;  /* 0x0000005081527220 */ /* 0x080fe20000410000 */
[----:B------:R-:W-:Y:S01]  /*6a70*/  FFMA.FTZ R77, R127, R80, R77 ;  /* 0x000000507f4d7223 */ /* 0x000fe2000001004d */
[----:B------:R-:W-:Y:S01]  /*6a80*/  FFMA.FTZ R74, R200, R75, R79 ;  /* 0x0000004bc84a7223 */ /* 0x000fe2000001004f */
[----:B------:R-:W-:Y:S01]  /*6a90*/  FMUL.FTZ R75, R143, R72 ;  /* 0x000000488f4b7220 */ /* 0x000fe20000410000 */
[----:B------:R-:W-:Y:S01]  /*6aa0*/  FFMA.FTZ R82, R127, R78, -R82 ;  /* 0x0000004e7f527223 */ /* 0x000fe20000010852 */
[----:B------:R-:W-:Y:S01]  /*6ab0*/  FSEL R105, R73, RZ, !P3 ;  /* 0x000000ff49697208 */ /* 0x000fe20005800000 */
[----:B------:R-:W-:Y:S01]  /*6ac0*/  FADD.FTZ R78, RZ, R77 ;  /* 0x0000004dff4e7221 */ /* 0x000fe20000010000 */
[-C--:B------:R-:W-:Y:S01]  /*6ad0*/  FMUL.FTZ R76, R143, R74.reuse ;  /* 0x0000004a8f4c7220 */ /* 0x080fe20000410000 */
[----:B------:R-:W-:Y:S01]  /*6ae0*/  FFMA.FTZ R74, R145, R74, R75 ;  /* 0x0000004a914a7223 */ /* 0x000fe2000001004b */
[----:B------:R-:W-:Y:S01]  /*6af0*/  FSEL R107, R107, 1, !P3 ;  /* 0x3f8000006b6b7808 */ /* 0x000fe20005800000 */
[----:B------:R-:W-:Y:S01]  /*6b00*/  FADD.FTZ R82, R131, R82 ;  /* 0x0000005283527221 */ /* 0x000fe20000010000 */
[----:B------:R-:W-:Y:S01]  /*6b10*/  FMUL.FTZ R75, R105, R78 ;  /* 0x0000004e694b7220 */ /* 0x000fe20000410000 */
[----:B------:R-:W-:Y:S01]  /*6b20*/  FMUL.FTZ R111, R83, R166 ;  /* 0x000000a6536f7220 */ /* 0x000fe20000410000 */
[----:B------:R-:W-:Y:S01]  /*6b30*/  FSEL R109, R95, RZ, !P3 ;  /* 0x000000ff5f6d7208 */ /* 0x000fe20005800000 */
[-C--:B------:R-:W-:Y:S01]  /*6b40*/  FMUL.FTZ R80, R105, R82.reuse ;  /* 0x0000005269507220 */ /* 0x080fe20000410000 */
[----:B------:R-:W-:Y:S01]  /*6b50*/  FFMA.FTZ R82, R107, R82, -R75 ;  /* 0x000000526b527223 */ /* 0x000fe2000001084b */
[----:B------:R-:W-:Y:S01]  /*6b60*/  FSEL R113, R97, RZ, !P4 ;  /* 0x000000ff61717208 */ /* 0x000fe20006000000 */
[----:B------:R-:W-:Y:S01]  /*6b70*/  NOP ;  /* 0x0000000000007918 */ /* 0x000fe20000000000 */
[----:B------:R-:W-:Y:S01]  /*6b80*/  FSEL R111, R111, RZ, !P4 ;  /* 0x000000ff6f6f7208 */ /* 0x000fe20006000000 */
[----:B------:R-:W-:Y:S01]  /*6b90*/  FFMA.FTZ R80, R107, R78, R80 ;  /* 0x0000004e6b507223 */ /* 0x000fe20000010050 */
[----:B------:R-:W-:Y:S01]  /*6ba0*/  FADD.FTZ R82, R109, R82 ;  /* 0x000000526d527221 */ /* 0x000fe20000010000 */
[----:B------:R-:W-:Y:S01]  /*6bb0*/  FSEL R115, R115, 1, !P4 ;  /* 0x3f80000073737808 */ /* 0x000fe20006000000 */
[----:B------:R-:W-:Y:S01]  /*6bc0*/  FFMA.FTZ R76, R145, R72, -R76 ;  /* 0x00000048914c7223 */ /* 0x000fe2000001084c */
[----:B------:R-:W-:Y:S01]  /*6bd0*/  FADD.FTZ R80, RZ, R80 ;  /* 0x00000050ff507221 */ /* 0x000fe20000010000 */
[----:B------:R-:W-:Y:S01]  /*6be0*/  FMUL.FTZ R75, R111, R82 ;  /* 0x000000526f4b7220 */ /* 0x000fe20000410000 */
[C---:B------:R-:W-:Y:S01]  /*6bf0*/  FMUL.FTZ R72, R123.reuse, R74 ;  /* 0x0000004a7b487220 */ /* 0x040fe20000410000 */
[----:B------:R-:W-:Y:S01]  /*6c00*/  FMUL.FTZ R73, R123, R76 ;  /* 0x0000004c7b497220 */ /* 0x000fe20000410000 */
[-C--:B------:R-:W-:Y:S01]  /*6c10*/  FMUL.FTZ R78, R111, R80.reuse ;  /* 0x000000506f4e7220 */ /* 0x080fe20000410000 */
[----:B------:R-:W-:Y:S01]  /*6c20*/  FFMA.FTZ R75, R115, R80, R75 ;  /* 0x00000050734b7223 */ /* 0x000fe2000001004b */
[----:B------:R-:W-:Y:S01]  /*6c30*/  FFMA.FTZ R72, R121, R76, -R72 ;  /* 0x0000004c79487223 */ /* 0x000fe20000010848 */
[----:B------:R-:W-:Y:S01]  /*6c40*/  FSEL R117, R117, RZ, !P5 ;  /* 0x000000ff75757208 */ /* 0x000fe20006800000 */
[----:B------:R-:W-:Y:S01]  /*6c50*/  FFMA.FTZ R78, R115, R82, -R78 ;  /* 0x00000052734e7223 */ /* 0x000fe2000001084e */
[----:B------:R-:W-:Y:S01]  /*6c60*/  FADD.FTZ R80, RZ, R75 ;  /* 0x0000004bff507221 */ /* 0x000fe20000010000 */
[----:B------:R-:W-:Y:S01]  /*6c70*/  FFMA.FTZ R74, R121, R74, R73 ;  /* 0x0000004a794a7223 */ /* 0x000fe20000010049 */
[----:B------:R-:W-:Y:S01]  /*6c80*/  FMUL.FTZ R73, R135, R72 ;  /* 0x0000004887497220 */ /* 0x000fe20000410000 */
[----:B------:R-:W-:Y:S01]  /*6c90*/  FSEL R139, R139, 1, !P5 ;  /* 0x3f8000008b8b7808 */ /* 0x000fe20006800000 */
[----:B------:R-:W-:Y:S01]  /*6ca0*/  FADD.FTZ R78, R113, R78 ;  /* 0x0000004e714e7221 */ /* 0x000fe20000010000 */
[----:B------:R-:W-:Y:S01]  /*6cb0*/  FMUL.FTZ R82, R117, R80 ;  /* 0x0000005075527220 */ /* 0x000fe20000410000 */
[-C--:B------:R-:W-:Y:S01]  /*6cc0*/  FMUL.FTZ R76, R135, R74.reuse ;  /* 0x0000004a874c7220 */ /* 0x080fe20000410000 */
[----:B------:R-:W2:Y:S01]  /*6cd0*/  LDG.E.64 R160, desc[UR24][R160.64] ;  /* 0x00000018a0a07981 */ /* 0x000ea2000c1e1b00 */
[----:B------:R-:W-:Y:S01]  /*6ce0*/  FFMA.FTZ R74, R133, R74, R73 ;  /* 0x0000004a854a7223 */ /* 0x000fe20000010049 */
[----:B------:R-:W-:Y:S01]  /*6cf0*/  FSEL R119, R99, RZ, !P5 ;  /* 0x000000ff63777208 */ /* 0x000fe20006800000 */
[-C--:B------:R-:W-:Y:S01]  /*6d00*/  FMUL.FTZ R73, R117, R78.reuse ;  /* 0x0000004e75497220 */ /* 0x080fe20000410000 */
[----:B------:R-:W-:Y:S01]  /*6d10*/  FFMA.FTZ R82, R139, R78, -R82 ;  /* 0x0000004e8b527223 */ /* 0x000fe20000010852 */
[----:B------:R-:W-:Y:S01]  /*6d20*/  FFMA.FTZ R76, R133, R72, -R76 ;  /* 0x00000048854c7223 */ /* 0x000fe2000001084c */
[----:B------:R-:W-:Y:S01]  /*6d30*/  FMUL.FTZ R72, R129, R74 ;  /* 0x0000004a81487220 */ /* 0x000fe20000410000 */
[----:B------:R-:W-:Y:S01]  /*6d40*/  FSEL R147, R147, RZ, !P2 ;  /* 0x000000ff93937208 */ /* 0x000fe20005000000 */
[----:B------:R-:W-:Y:S01]  /*6d50*/  FFMA.FTZ R73, R139, R80, R73 ;  /* 0x000000508b497223 */ /* 0x000fe20000010049 */
[----:B------:R-:W-:Y:S01]  /*6d60*/  FADD.FTZ R82, R119, R82 ;  /* 0x0000005277527221 */ /* 0x000fe20000010000 */
[-C--:B------:R-:W-:Y:S01]  /*6d70*/  FFMA.FTZ R72, R127, R76.reuse, -R72 ;  /* 0x0000004c7f487223 */ /* 0x080fe20000010848 */
[----:B------:R-:W-:Y:S01]  /*6d80*/  FMUL.FTZ R76, R129, R76 ;  /* 0x0000004c814c7220 */ /* 0x000fe20000410000 */
[----:B------:R-:W-:Y:S01]  /*6d90*/  FSEL R168, R168, 1, !P2 ;  /* 0x3f800000a8a87808 */ /* 0x000fe20005000000 */
[----:B------:R-:W-:Y:S01]  /*6da0*/  FADD.FTZ R75, RZ, R73 ;  /* 0x00000049ff4b7221 */ /* 0x000fe20000010000 */
[----:B------:R-:W-:Y:S01]  /*6db0*/  FMUL.FTZ R79, R147, R82 ;  /* 0x00000052934f7220 */ /* 0x000fe20000410000 */
[----:B------:R-:W-:Y:S01]  /*6dc0*/  FFMA.FTZ R76, R127, R74, R76 ;  /* 0x0000004a7f4c7223 */ /* 0x000fe2000001004c */
[----:B------:R-:W-:Y:S01]  /*6dd0*/  FMUL.FTZ R73, R105, R72 ;  /* 0x0000004869497220 */ /* 0x000fe20000410000 */
[-C--:B------:R-:W-:Y:S01]  /*6de0*/  FMUL.FTZ R77, R147, R75.reuse ;  /* 0x0000004b934d7220 */ /* 0x080fe20000410000 */
[C---:B------:R-:W-:Y:S01]  /*6df0*/  FFMA.FTZ R79, R168.reuse, R75, R79 ;  /* 0x0000004ba84f7223 */ /* 0x040fe2000001004f */
[----:B------:R-:W-:Y:S01]  /*6e00*/  FMUL.FTZ R74, R105, R76 ;  /* 0x0000004c694a7220 */ /* 0x000fe20000410000 */
[----:B------:R-:W-:Y:S01]  /*6e10*/  FSEL R166, R101, RZ, !P2 ;  /* 0x000000ff65a67208 */ /* 0x000fe20005000000 */
[----:B------:R-:W-:Y:S01]  /*6e20*/  FFMA.FTZ R77, R168, R82, -R77 ;  /* 0x00000052a84d7223 */ /* 0x000fe2000001084d */
[----:B------:R-:W-:Y:S01]  /*6e30*/  FADD.FTZ R180, RZ, R79 ;  /* 0x0000004fffb47221 */ /* 0x000fe20000010000 */
[C---:B------:R-:W-:Y:S01]  /*6e40*/  FFMA.FTZ R76, R107.reuse, R76, R73 ;  /* 0x0000004c6b4c7223 */ /* 0x040fe20000010049 */
[----:B------:R-:W-:Y:S01]  /*6e50*/  FFMA.FTZ R74, R107, R72, -R74 ;  /* 0x000000486b4a7223 */ /* 0x000fe2000001084a */
[----:B------:R-:W-:-:S02]  /*6e60*/  FADD.FTZ R211, R166, R77 ;  /* 0x0000004da6d37221 */ /* 0x000fc40000010000 */
[C---:B------:R-:W-:Y:S01]  /*6e70*/  FMUL.FTZ R73, R111.reuse, R76 ;  /* 0x0000004c6f497220 */ /* 0x040fe20000410000 */
[----:B------:R-:W0:Y:S01]  /*6e80*/  SHFL.UP PT, R78, R180, 0x1, RZ ;  /* 0x04200000b44e7989 */ /* 0x000e2200000e00ff */
[-C--:B------:R-:W-:Y:S02]  /*6e90*/  FMUL.FTZ R72, R111, R74.reuse ;  /* 0x0000004a6f487220 */ /* 0x080fe40000410000 */
[C---:B------:R-:W-:Y:S01]  /*6ea0*/  FFMA.FTZ R74, R115.reuse, R74, -R73 ;  /* 0x0000004a734a7223 */ /* 0x040fe20000010849 */
[----:B------:R-:W1:Y:S01]  /*6eb0*/  SHFL.UP PT, R77, R211, 0x1, RZ ;  /* 0x04200000d34d7989 */ /* 0x000e6200000e00ff */
[----:B------:R-:W-:Y:S02]  /*6ec0*/  FFMA.FTZ R72, R115, R76, R72 ;  /* 0x0000004c73487223 */ /* 0x000fe40000010048 */
[C---:B------:R-:W-:Y:S02]  /*6ed0*/  FMUL.FTZ R73, R117.reuse, R74 ;  /* 0x0000004a75497220 */ /* 0x040fe40000410000 */
[----:B------:R-:W-:-:S02]  /*6ee0*/  FMUL.FTZ R76, R117, R72 ;  /* 0x00000048754c7220 */ /* 0x000fc40000410000 */
[C---:B------:R-:W-:Y:S02]  /*6ef0*/  FFMA.FTZ R73, R139.reuse, R72, R73 ;  /* 0x000000488b497223 */ /* 0x040fe40000010049 */
[----:B------:R-:W-:Y:S02]  /*6f00*/  FFMA.FTZ R76, R139, R74, -R76 ;  /* 0x0000004a8b4c7223 */ /* 0x000fe4000001084c */
[-C--:B------:R-:W-:Y:S01]  /*6f10*/  FMUL.FTZ R213, R147, R73.reuse ;  /* 0x0000004993d57220 */ /* 0x080fe20000410000 */
[----:B------:R-:W-:Y:S01]  /*6f20*/  ISETP.GE.AND P2, PT, R19, 0x1, PT ;  /* 0x000000011300780c */ /* 0x000fe20003f46270 */
[-C--:B------:R-:W-:Y:S02]  /*6f30*/  FMUL.FTZ R75, R147, R76.reuse ;  /* 0x0000004c934b7220 */ /* 0x080fe40000410000 */
[C---:B------:R-:W-:Y:S02]  /*6f40*/  FFMA.FTZ R213, R168.reuse, R76, -R213 ;  /* 0x0000004ca8d57223 */ /* 0x040fe400000108d5 */
[----:B------:R-:W-:-:S02]  /*6f50*/  FFMA.FTZ R182, R168, R73, R75 ;  /* 0x00000049a8b67223 */ /* 0x000fc4000001004b */
[CC--:B0-----:R-:W-:Y:S02]  /*6f60*/  FMUL.FTZ R75, R213.reuse, R78.reuse ;  /* 0x0000004ed54b7220 */ /* 0x0c1fe40000410000 */
[C---:B------:R-:W-:Y:S01]  /*6f70*/  FMUL.FTZ R78, R182.reuse, R78 ;  /* 0x0000004eb64e7220 */ /* 0x040fe20000410000 */
[----:B------:R-:W0:Y:S01]  /*6f80*/  SHFL.UP PT, R73, R182, 0x1, RZ ;  /* 0x04200000b6497989 */ /* 0x000e2200000e00ff */
[-C--:B-1----:R-:W-:Y:S02]  /*6f90*/  FFMA.FTZ R75, R182, R77.reuse, R75 ;  /* 0x0000004db64b7223 */ /* 0x082fe4000001004b */
[----:B------:R-:W-:Y:S01]  /*6fa0*/  FFMA.FTZ R78, R213, R77, -R78 ;  /* 0x0000004dd54e7223 */ /* 0x000fe2000001084e */
[----:B------:R-:W1:Y:S01]  /*6fb0*/  SHFL.UP PT, R72, R213, 0x1, RZ ;  /* 0x04200000d5487989 */ /* 0x000e6200000e00ff */
[----:B------:R-:W-:Y:S02]  /*6fc0*/  @P2 FADD.FTZ R180, R180, R75 ;  /* 0x0000004bb4b42221 */ /* 0x000fe40000010000 */
[----:B------:R-:W-:-:S03]  /*6fd0*/  @P2 FADD.FTZ R211, R211, R78 ;  /* 0x0000004ed3d32221 */ /* 0x000fc60000010000 */
[----:B------:R-:W3:Y:S04]  /*6fe0*/  SHFL.UP PT, R77, R180, 0x2, RZ ;  /* 0x04400000b44d7989 */ /* 0x000ee800000e00ff */
[----:B------:R-:W4:Y:S01]  /*6ff0*/  SHFL.UP PT, R76, R211, 0x2, RZ ;  /* 0x04400000d34c7989 */ /* 0x000f2200000e00ff */
[-C--:B0-----:R-:W-:Y:S01]  /*7000*/  FMUL.FTZ R75, R213, R73.reuse ;  /* 0x00000049d54b7220 */ /* 0x081fe20000410000 */
[----:B------:R-:W-:-:S03]  /*7010*/  FMUL.FTZ R74, R182, R73 ;  /* 0x00000049b64a7220 */ /* 0x000fc60000410000 */
[-C--:B-1----:R-:W-:Y:S01]  /*7020*/  @P2 FFMA.FTZ R182, R182, R72.reuse, R75 ;  /* 0x00000048b6b62223 */ /* 0x082fe2000001004b */
[----:B------:R-:W-:Y:S01]  /*7030*/  @P2 FFMA.FTZ R213, R213, R72, -R74 ;  /* 0x00000048d5d52223 */ /* 0x000fe2000001084a */
[----:B------:R-:W-:-:S03]  /*7040*/  ISETP.GE.AND P2, PT, R19, 0x2, PT ;  /* 0x000000021300780c */ /* 0x000fc60003f46270 */
[----:B------:R-:W0:Y:S01]  /*7050*/  SHFL.UP PT, R73, R182, 0x2, RZ ;  /* 0x04400000b6497989 */ /* 0x000e2200000e00ff */
[CC--:B---3--:R-:W-:Y:S01]  /*7060*/  FMUL.FTZ R75, R213.reuse, R77.reuse ;  /* 0x0000004dd54b7220 */ /* 0x0c8fe20000410000 */
[C---:B------:R-:W-:Y:S02]  /*7070*/  FMUL.FTZ R74, R182.reuse, R77 ;  /* 0x0000004db64a7220 */ /* 0x040fe40000410000 */
[----:B------:R-:W1:Y:S01]  /*7080*/  SHFL.UP PT, R72, R213, 0x2, RZ ;  /* 0x04400000d5487989 */ /* 0x000e6200000e00ff */
[-C--:B----4-:R-:W-:Y:S01]  /*7090*/  FFMA.FTZ R75, R182, R76.reuse, R75 ;  /* 0x0000004cb64b7223 */ /* 0x090fe2000001004b */
[----:B------:R-:W-:-:S04]  /*70a0*/  FFMA.FTZ R74, R213, R76, -R74 ;  /* 0x0000004cd54a7223 */ /* 0x000fc8000001084a */
[----:B------:R-:W-:Y:S01]  /*70b0*/  @P2 FADD.FTZ R180, R180, R75 ;  /* 0x0000004bb4b42221 */ /* 0x000fe20000010000 */
[----:B------:R-:W-:-:S04]  /*70c0*/  @P2 FADD.FTZ R211, R211, R74 ;  /* 0x0000004ad3d32221 */ /* 0x000fc80000010000 */
[----:B------:R-:W3:Y:S04]  /*70d0*/  SHFL.UP PT, R77, R180, 0x4, RZ ;  /* 0x04800000b44d7989 */ /* 0x000ee800000e00ff */
[----:B------:R-:W4:Y:S01]  /*70e0*/  SHFL.UP PT, R76, R211, 0x4, RZ ;  /* 0x04800000d34c7989 */ /* 0x000f2200000e00ff */
[-C--:B0-----:R-:W-:Y:S01]  /*70f0*/  FMUL.FTZ R75, R213, R73.reuse ;  /* 0x00000049d54b7220 */ /* 0x081fe20000410000 */
[----:B------:R-:W-:-:S03]  /*7100*/  FMUL.FTZ R74, R182, R73 ;  /* 0x00000049b64a7220 */ /* 0x000fc60000410000 */
[-C--:B-1----:R-:W-:Y:S01]  /*7110*/  @P2 FFMA.FTZ R182, R182, R72.reuse, R75 ;  /* 0x00000048b6b62223 */ /* 0x082fe2000001004b */
[----:B------:R-:W-:Y:S01]  /*7120*/  @P2 FFMA.FTZ R213, R213, R72, -R74 ;  /* 0x00000048d5d52223 */ /* 0x000fe2000001084a */
[----:B------:R-:W-:-:S03]  /*7130*/  ISETP.GE.AND P2, PT, R19, 0x4, PT ;  /* 0x000000041300780c */ /* 0x000fc60003f46270 */
[----:B------:R-:W0:Y:S04]  /*7140*/  SHFL.UP PT, R73, R182, 0x4, RZ ;  /* 0x04800000b6497989 */ /* 0x000e2800000e00ff */
[----:B------:R-:W1:Y:S01]  /*7150*/  SHFL.UP PT, R72, R213, 0x4, RZ ;  /* 0x04800000d5487989 */ /* 0x000e6200000e00ff */
[-C--:B---3--:R-:W-:Y:S01]  /*7160*/  FMUL.FTZ R75, R213, R77.reuse ;  /* 0x0000004dd54b7220 */ /* 0x088fe20000410000 */
[----:B------:R-:W-:-:S03]  /*7170*/  FMUL.FTZ R74, R182, R77 ;  /* 0x0000004db64a7220 */ /* 0x000fc60000410000 */
[-C--:B----4-:R-:W-:Y:S01]  /*7180*/  FFMA.FTZ R75, R182, R76.reuse, R75 ;  /* 0x0000004cb64b7223 */ /* 0x090fe2000001004b */
        /* <DEDUP_REMOVED lines=12> */
[----:B---3--:R-:W-:-:S04]  /*7250*/  FMUL.FTZ R75, R213, R77 ;  /* 0x0000004dd54b7220 */ /* 0x008fc80000410000 */
[C---:B----4-:R-:W-:Y:S01]  /*7260*/  FFMA.FTZ R75, R182.reuse, R76, R75 ;  /* 0x0000004cb64b7223 */ /* 0x050fe2000001004b */
[----:B------:R-:W-:-:S04]  /*7270*/  FMUL.FTZ R74, R182, R77 ;  /* 0x0000004db64a7220 */ /* 0x000fc80000410000 */
[----:B------:R-:W-:Y:S01]  /*7280*/  @P2 FADD.FTZ R180, R180, R75 ;  /* 0x0000004bb4b42221 */ /* 0x000fe20000010000 */
[----:B------:R-:W-:-:S04]  /*7290*/  FFMA.FTZ R74, R213, R76, -R74 ;  /* 0x0000004cd54a7223 */ /* 0x000fc8000001084a */
[----:B------:R-:W3:Y:S01]  /*72a0*/  SHFL.UP PT, R78, R180, 0x10, RZ ;  /* 0x06000000b44e7989 */ /* 0x000ee200000e00ff */
[-C--:B0-----:R-:W-:Y:S01]  /*72b0*/  FMUL.FTZ R75, R213, R73.reuse ;  /* 0x00000049d54b7220 */ /* 0x081fe20000410000 */
[----:B------:R-:W-:Y:S01]  /*72c0*/  @P2 FADD.FTZ R211, R211, R74 ;  /* 0x0000004ad3d32221 */ /* 0x000fe20000010000 */
[C---:B------:R-:W-:Y:S02]  /*72d0*/  FMUL.FTZ R74, R182.reuse, R73 ;  /* 0x00000049b64a7220 */ /* 0x040fe40000410000 */
[-C--:B-1----:R-:W-:Y:S02]  /*72e0*/  @P2 FFMA.FTZ R182, R182, R72.reuse, R75 ;  /* 0x00000048b6b62223 */ /* 0x082fe4000001004b */
[----:B------:R-:W0:Y:S01]  /*72f0*/  SHFL.UP PT, R77, R211, 0x10, RZ ;  /* 0x06000000d34d7989 */ /* 0x000e2200000e00ff */
[----:B------:R-:W-:-:S03]  /*7300*/  @P2 FFMA.FTZ R213, R213, R72, -R74 ;  /* 0x00000048d5d52223 */ /* 0x000fc6000001084a */
[----:B------:R-:W1:Y:S04]  /*7310*/  SHFL.UP PT, R80, R182, 0x10, RZ ;  /* 0x06000000b6507989 */ /* 0x000e6800000e00ff */
[----:B------:R-:W4:Y:S01]  /*7320*/  SHFL.UP PT, R79, R213, 0x10, RZ ;  /* 0x06000000d54f7989 */ /* 0x000f2200000e00ff */
[----:B------:R-:W-:Y:S02]  /*7330*/  MOV R72, 0x3f800000 ;  /* 0x3f80000000487802 */ /* 0x000fe40000000f00 */
[----:B------:R-:W-:Y:S02]  /*7340*/  CS2R R74, SRZ ;  /* 0x00000000004a7805 */ /* 0x000fe4000001ff00 */
[----:B------:R-:W-:Y:S01]  /*7350*/  MOV R73, RZ ;  /* 0x000000ff00497202 */ /* 0x000fe20000000f00 */
[-C--:B---3--:R-:W-:Y:S01]  /*7360*/  FMUL.FTZ R82, R182, R78.reuse ;  /* 0x0000004eb6527220 */ /* 0x088fe20000410000 */
[----:B------:R-:W-:Y:S01]  /*7370*/  FMUL.FTZ R81, R213, R78 ;  /* 0x0000004ed5517220 */ /* 0x000fe20000410000 */
[----:B------:R-:W-:-:S02]  /*7380*/  @P0 LEA R78, R103, R164, 0x4 ;  /* 0x000000a4674e0211 */ /* 0x000fc400078e20ff */
[----:B------:R-:W-:-:S03]  /*7390*/  SHF.L.U32 R76, R19, 0x5, RZ ;  /* 0x00000005134c7819 */ /* 0x000fc600000006ff */
[----:B------:R3:W5:Y:S01]  /*73a0*/  @P0 LDS.128 R72, [R78+0x10c0] ;  /* 0x0010c0004e480984 */ /* 0x0007620000000c00 */
[----:B------:R-:W-:Y:S01]  /*73b0*/  ISETP.NE.AND P2, PT, R19, 0x1f, PT ;  /* 0x0000001f1300780c */ /* 0x000fe20003f45270 */
[CC--:B0-----:R-:W-:Y:S01]  /*73c0*/  FFMA.FTZ R82, R213.reuse, R77.reuse, -R82 ;  /* 0x0000004dd5527223 */ /* 0x0c1fe20000010852 */
[----:B------:R-:W-:Y:S01]  /*73d0*/  FFMA.FTZ R83, R182, R77, R81 ;  /* 0x0000004db6537223 */ /* 0x000fe20000010051 */
[----:B------:R-:W-:Y:S01]  /*73e0*/  LEA.HI.SX32 R77, R76, R76, 0x1b ;  /* 0x0000004c4c4d7211 */ /* 0x000fe200078fdaff */
[CC--:B-1----:R-:W-:Y:S01]  /*73f0*/  FMUL.FTZ R76, R182.reuse, R80.reuse ;  /* 0x00000050b64c7220 */ /* 0x0c2fe20000410000 */
[----:B------:R-:W-:Y:S02]  /*7400*/  FMUL.FTZ R81, R213, R80 ;  /* 0x00000050d5517220 */ /* 0x000fe40000410000 */
[----:B------:R-:W-:Y:S01]  /*7410*/  LEA R184, R77, R164, 0x2 ;  /* 0x000000a44db87211 */ /* 0x000fe200078e10ff */
[-C--:B----4-:R-:W-:Y:S01]  /*7420*/  FFMA.FTZ R76, R213, R79.reuse, -R76 ;  /* 0x0000004fd54c7223 */ /* 0x090fe2000001084c */
[----:B------:R-:W-:Y:S01]  /*7430*/  FFMA.FTZ R77, R182, R79, R81 ;  /* 0x0000004fb64d7223 */ /* 0x000fe20000010051 */
[----:B---3--:R-:W-:Y:S01]  /*7440*/  FADD.FTZ R78, R211, R82 ;  /* 0x00000052d34e7221 */ /* 0x008fe20000010000 */
[----:B------:R-:W-:Y:S01]  /*7450*/  FADD.FTZ R79, R180, R83 ;  /* 0x00000053b44f7221 */ /* 0x000fe20000010000 */
[----:B------:R-:W-:Y:S04]  /*7460*/  LDS R186, [R184] ;  /* 0x00000000b8ba7984 */ /* 0x000fe80000000800 */
[----:B------:R-:W2:Y:S04]  /*7470*/  LDS R188, [R184+0x4] ;  /* 0x00000400b8bc7984 */ /* 0x000ea80000000800 */
        /* <DEDUP_REMOVED lines=30> */
[----:B------:R0:W-:Y:S01]  /*7660*/  @!P2 STS.128 [R164+0x1080], R76 ;  /* 0x0010804ca400a388 */ /* 0x0001e20000000c00 */
[----:B------:R-:W-:Y:S01]  /*7670*/  BAR.SYNC.DEFER_BLOCKING 0x0 ;  /* 0x0000000000007b1d */ /* 0x000fe20000010000 */
[----:B------:R-:W-:-:S02]  /*7680*/  ISETP.NE.AND P3, PT, R19, RZ, PT ;  /* 0x000000ff1300720c */ /* 0x000fc40003f65270 */
[----:B------:R-:W-:-:S11]  /*7690*/  ISETP.NE.AND P4, PT, R4, RZ, PT ;  /* 0x000000ff0400720c */ /* 0x000fd60003f85270 */
[----:B-----5:R-:W-:Y:S04]  /*76a0*/  @!P3 STS.128 [R164+0x10a0], R72 ;  /* 0x0010a048a400b388 */ /* 0x020fe80000000c00 */
[----:B------:R-:W-:Y:S01]  /*76b0*/  LDS.128 R80, [R164+0x1080] ;  /* 0x00108000a4507984 */ /* 0x000fe20000000c00 */
[----:B------:R-:W-:Y:S01]  /*76c0*/  BAR.SYNC.DEFER_BLOCKING 0x0 ;  /* 0x0000000000007b1d */ /* 0x000fe20000010000 */
[----:B------:R-:W-:-:S04]  /*76d0*/  ISETP.GE.AND P2, PT, R19, 0x10, PT ;  /* 0x000000101300780c */ /* 0x000fc80003f46270 */
[----:B------:R-:W-:Y:S02]  /*76e0*/  FSEL R182, R182, R77, !P2 ;  /* 0x0000004db6b67208 */ /* 0x000fe40005000000 */
[----:B------:R-:W-:-:S03]  /*76f0*/  FSEL R213, R213, R76, !P2 ;  /* 0x0000004cd5d57208 */ /* 0x000fc60005000000 */
[----:B------:R-:W1:Y:S04]  /*7700*/  SHFL.UP PT, R228, R182, 0x1, RZ ;  /* 0x04200000b6e47989 */ /* 0x000e6800000e00ff */
[----:B------:R-:W-:Y:S01]  /*7710*/  @P4 LDS.64 R162, [R164+0x10a8] ;  /* 0x0010a800a4a24984 */ /* 0x000fe20000000a00 */
[----:B0-----:R-:W-:-:S03]  /*7720*/  FSEL R79, R180, R79, !P2 ;  /* 0x0000004fb44f7208 */ /* 0x001fc60005000000 */
[----:B------:R-:W0:Y:S01]  /*7730*/  SHFL.UP PT, R213, R213, 0x1, RZ ;  /* 0x04200000d5d57989 */ /* 0x000e2200000e00ff */
[----:B------:R-:W-:-:S03]  /*7740*/  FSEL R78, R211, R78, !P2 ;  /* 0x0000004ed34e7208 */ /* 0x000fc60005000000 */
[----:B------:R-:W3:Y:S04]  /*7750*/  SHFL.UP PT, R77, R79, 0x1, RZ ;  /* 0x042000004f4d7989 */ /* 0x000ee800000e00ff */
[----:B------:R-:W4:Y:S01]  /*7760*/  SHFL.UP PT, R211, R78, 0x1, RZ ;  /* 0x042000004ed37989 */ /* 0x000f2200000e00ff */
[C---:B--2---:R-:W-:Y:S01]  /*7770*/  FMUL.FTZ R229, R188.reuse, R161 ;  /* 0x000000a1bce57220 */ /* 0x044fe20000410000 */
[-C--:B------:R-:W-:Y:S01]  /*7780*/  FMUL.FTZ R76, R188, R160.reuse ;  /* 0x000000a0bc4c7220 */ /* 0x080fe20000410000 */
[----:B-1----:R-:W-:Y:S01]  /*7790*/  @!P3 MOV R228, R73 ;  /* 0x0000004900e4b202 */ /* 0x002fe20000000f00 */
[-C--:B------:R-:W-:Y:S01]  /*77a0*/  FMUL.FTZ R184, R224, R160.reuse ;  /* 0x000000a0e0b87220 */ /* 0x080fe20000410000 */
[C---:B------:R-:W-:Y:S01]  /*77b0*/  FFMA.FTZ R188, R186.reuse, R160, -R229 ;  /* 0x000000a0babc7223 */ /* 0x040fe200000108e5 */
[-C--:B------:R-:W-:Y:S01]  /*77c0*/  FFMA.FTZ R76, R186, R161.reuse, R76 ;  /* 0x000000a1ba4c7223 */ /* 0x080fe2000001004c */
[-C--:B------:R-:W-:Y:S01]  /*77d0*/  FMUL.FTZ R186, R224, R161.reuse ;  /* 0x000000a1e0ba7220 */ /* 0x080fe20000410000 */
[----:B------:R-:W-:-:S03]  /*77e0*/  FFMA.FTZ R184, R223, R161, R184 ;  /* 0x000000a1dfb87223 */ /* 0x000fc600000100b8 */
[----:B------:R-:W-:Y:S01]  /*77f0*/  FFMA.FTZ R186, R223, R160, -R186 ;  /* 0x000000a0dfba7223 */ /* 0x000fe200000108ba */
[----:B0-----:R-:W-:Y:S02]  /*7800*/  @!P3 MOV R213, R72 ;  /* 0x0000004800d5b202 */ /* 0x001fe40000000f00 */
[----:B---3--:R-:W-:Y:S01]  /*7810*/  @!P3 MOV R77, R75 ;  /* 0x0000004b004db202 */ /* 0x008fe20000000f00 */
[-C--:B------:R-:W-:Y:S01]  /*7820*/  @P4 FMUL.FTZ R224, R162, R228.reuse ;  /* 0x000000e4a2e04220 */ /* 0x080fe20000410000 */
[----:B------:R-:W-:-:S03]  /*7830*/  @P4 FMUL.FTZ R223, R163, R228 ;  /* 0x000000e4a3df4220 */ /* 0x000fc60000410000 */
[-C--:B------:R-:W-:Y:S01]  /*7840*/  @P4 FFMA.FTZ R224, R163, R213.reuse, R224 ;  /* 0x000000d5a3e04223 */ /* 0x080fe200000100e0 */
[----:B----4-:R-:W-:Y:S01]  /*7850*/  @!P3 MOV R211, R74 ;  /* 0x0000004a00d3b202 */ /* 0x010fe20000000f00 */
[----:B------:R-:W-:Y:S01]  /*7860*/  @P4 FFMA.FTZ R162, R162, R213, -R223 ;  /* 0x000000d5a2a24223 */ /* 0x000fe200000108df */
[----:B------:R-:W-:Y:S01]  /*7870*/  FMUL.FTZ R79, R227, R161 ;  /* 0x000000a1e34f7220 */ /* 0x000fe20000410000 */
[----:B------:R-:W-:Y:S01]  /*7880*/  @P4 FADD.FTZ R77, R77, R224 ;  /* 0x000000e04d4d4221 */ /* 0x000fe20000010000 */
[-C--:B------:R-:W-:Y:S01]  /*7890*/  FMUL.FTZ R78, R227, R160.reuse ;  /* 0x000000a0e34e7220 */ /* 0x080fe20000410000 */
[----:B------:R-:W-:Y:S01]  /*78a0*/  @P4 FADD.FTZ R211, R211, R162 ;  /* 0x000000a2d3d34221 */ /* 0x000fe20000010000 */
[-C--:B------:R-:W-:Y:S01]  /*78b0*/  FFMA.FTZ R79, R222, R160.reuse, -R79 ;  /* 0x000000a0de4f7223 */ /* 0x080fe2000001084f */
[----:B------:R-:W-:Y:S01]  /*78c0*/  FMUL.FTZ R213, R204, R77 ;  /* 0x0000004dccd57220 */ /* 0x000fe20000410000 */
[-C--:B------:R-:W-:Y:S01]  /*78d0*/  FFMA.FTZ R78, R222, R161.reuse, R78 ;  /* 0x000000a1de4e7223 */ /* 0x080fe2000001004e */
[C---:B------:R-:W-:Y:S01]  /*78e0*/  FMUL.FTZ R163, R221.reuse, R161 ;  /* 0x000000a1dda37220 */ /* 0x040fe20000410000 */
[-C--:B------:R-:W-:Y:S01]  /*78f0*/  FMUL.FTZ R222, R221, R160.reuse ;  /* 0x000000a0ddde7220 */ /* 0x080fe20000410000 */
[-C--:B------:R-:W-:Y:S01]  /*7900*/  FMUL.FTZ R204, R204, R211.reuse ;  /* 0x000000d3cccc7220 */ /* 0x080fe20000410000 */
[----:B------:R-:W-:Y:S01]  /*7910*/  FFMA.FTZ R213, R206, R211, -R213 ;  /* 0x000000d3ced57223 */ /* 0x000fe200000108d5 */
[CC--:B------:R-:W-:Y:S01]  /*7920*/  FFMA.FTZ R163, R220.reuse, R160.reuse, -R163 ;  /* 0x000000a0dca37223 */ /* 0x0c0fe200000108a3 */
[-C--:B------:R-:W-:Y:S01]  /*7930*/  FFMA.FTZ R162, R220, R161.reuse, R222 ;  /* 0x000000a1dca27223 */ /* 0x080fe200000100de */
[C---:B------:R-:W-:Y:S01]  /*7940*/  FMUL.FTZ R221, R190.reuse, R161 ;  /* 0x000000a1bedd7220 */ /* 0x040fe20000410000 */
[-C--:B------:R-:W-:Y:S01]  /*7950*/  FMUL.FTZ R220, R190, R160.reuse ;  /* 0x000000a0bedc7220 */ /* 0x080fe20000410000 */
[----:B------:R-:W-:Y:S01]  /*7960*/  FFMA.FTZ R206, R206, R77, R204 ;  /* 0x0000004dcece7223 */ /* 0x000fe200000100cc */
[----:B------:R-:W-:Y:S01]  /*7970*/  FADD.FTZ R202, R202, R213 ;  /* 0x000000d5caca7221 */ /* 0x000fe20000010000 */
[C---:B------:R-:W-:Y:S01]  /*7980*/  FFMA.FTZ R190, R192.reuse, R160, -R221 ;  /* 0x000000a0c0be7223 */ /* 0x040fe200000108dd */
[-C--:B------:R-:W-:Y:S01]  /*7990*/  FFMA.FTZ R192, R192, R161.reuse, R220 ;  /* 0x000000a1c0c07223 */ /* 0x080fe200000100dc */
[----:B------:R-:W-:Y:S01]  /*79a0*/  FADD.FTZ R206, RZ, R206 ;  /* 0x000000ceffce7221 */ /* 0x000fe20000010000 */
[----:B------:R-:W-:Y:S01]  /*79b0*/  FMUL.FTZ R220, R201, R202 ;  /* 0x000000cac9dc7220 */ /* 0x000fe20000410000 */
[CC--:B------:R-:W-:Y:S01]  /*79c0*/  FMUL.FTZ R211, R219.reuse, R161.reuse ;  /* 0x000000a1dbd37220 */ /* 0x0c0fe20000410000 */
[----:B------:R-:W-:Y:S01]  /*79d0*/  FMUL.FTZ R204, R219, R160 ;  /* 0x000000a0dbcc7220 */ /* 0x000fe20000410000 */
[-C--:B------:R-:W-:Y:S01]  /*79e0*/  FMUL.FTZ R77, R201, R206.reuse ;  /* 0x000000cec94d7220 */ /* 0x080fe20000410000 */
[C---:B------:R-:W-:Y:S01]  /*79f0*/  FFMA.FTZ R220, R165.reuse, R206, R220 ;  /* 0x000000cea5dc7223 */ /* 0x040fe200000100dc */
[CC--:B------:R-:W-:Y:S01]  /*7a00*/  FFMA.FTZ R201, R218.reuse, R160.reuse, -R211 ;  /* 0x000000a0dac97223 */ /* 0x0c0fe200000108d3 */
[-C--:B------:R-:W-:Y:S01]  /*7a10*/  FFMA.FTZ R204, R218, R161.reuse, R204 ;  /* 0x000000a1dacc7223 */ /* 0x080fe200000100cc */
[C---:B------:R-:W-:Y:S01]  /*7a20*/  FMUL.FTZ R222, R216.reuse, R161 ;  /* 0x000000a1d8de7220 */ /* 0x040fe20000410000 */
[----:B------:R-:W-:Y:S01]  /*7a30*/  FMUL.FTZ R224, R216, R160 ;  /* 0x000000a0d8e07220 */ /* 0x000fe20000410000 */
[----:B------:R-:W-:Y:S01]  /*7a40*/  FFMA.FTZ R218, R165, R202, -R77 ;  /* 0x000000caa5da7223 */ /* 0x000fe2000001084d */
[----:B------:R-:W-:-:S03]  /*7a50*/  FADD.FTZ R216, RZ, R220 ;  /* 0x000000dcffd87221 */ /* 0x000fc60000010000 */
[----:B------:R-:W-:Y:S01]  /*7a60*/  FADD.FTZ R218, R149, R218 ;  /* 0x000000da95da7221 */ /* 0x000fe20000010000 */
[----:B------:R-:W-:Y:S01]  /*7a70*/  FMUL.FTZ R220, R169, R216 ;  /* 0x000000d8a9dc7220 */ /* 0x000fe20000410000 */
[-C--:B------:R-:W-:Y:S01]  /*7a80*/  FFMA.FTZ R165, R217, R161.reuse, R224 ;  /* 0x000000a1d9a57223 */ /* 0x080fe200000100e0 */
[-C--:B------:R-:W-:Y:S01]  /*7a90*/  FMUL.FTZ R77, R215, R161.reuse ;  /* 0x000000a1d74d7220 */ /* 0x080fe20000410000 */
[-C--:B------:R-:W-:Y:S01]  /*7aa0*/  FMUL.FTZ R169, R169, R218.reuse ;  /* 0x000000daa9a97220 */ /* 0x080fe20000410000 */
[----:B------:R-:W-:Y:S01]  /*7ab0*/  FFMA.FTZ R220, R171, R218, -R220 ;  /* 0x000000daabdc7223 */ /* 0x000fe200000108dc */
[-C--:B------:R-:W-:Y:S01]  /*7ac0*/  FMUL.FTZ R224, R215, R160.reuse ;  /* 0x000000a0d7e07220 */ /* 0x080fe20000410000 */
[----:B------:R-:W-:Y:S01]  /*7ad0*/  FFMA.FTZ R149, R217, R160, -R222 ;  /* 0x000000a0d9957223 */ /* 0x000fe200000108de */
[----:B------:R-:W-:Y:S01]  /*7ae0*/  FFMA.FTZ R222, R171, R216, R169 ;  /* 0x000000d8abde7223 */ /* 0x000fe200000100a9 */
[----:B------:R-:W-:Y:S01]  /*7af0*/  FADD.FTZ R220, R167, R220 ;  /* 0x000000dca7dc7221 */ /* 0x000fe20000010000 */
[CC--:B------:R-:W-:Y:S01]  /*7b00*/  FFMA.FTZ R169, R214.reuse, R160.reuse, -R77 ;  /* 0x000000a0d6a97223 */ /* 0x0c0fe2000001084d */
[-C--:B------:R-:W-:Y:S01]  /*7b10*/  FFMA.FTZ R214, R214, R161.reuse, R224 ;  /* 0x000000a1d6d67223 */ /* 0x080fe200000100e0 */
[CC--:B------:R-:W-:Y:S01]  /*7b20*/  FMUL.FTZ R167, R212.reuse, R161.reuse ;  /* 0x000000a1d4a77220 */ /* 0x0c0fe20000410000 */
[----:B------:R-:W-:Y:S01]  /*7b30*/  FMUL.FTZ R224, R212, R160 ;  /* 0x000000a0d4e07220 */ /* 0x000fe20000410000 */
[----:B------:R-:W-:Y:S01]  /*7b40*/  FADD.FTZ R222, RZ, R222 ;  /* 0x000000deffde7221 */ /* 0x000fe20000010000 */
[----:B------:R-:W-:Y:S01]  /*7b50*/  FMUL.FTZ R212, R175, R220 ;  /* 0x000000dcafd47220 */ /* 0x000fe20000410000 */
[----:B------:R-:W-:-:S02]  /*7b60*/  FMUL.FTZ R182, R226, R161 ;  /* 0x000000a1e2b67220 */ /* 0x000fc40000410000 */
[-C--:B------:R-:W-:Y:S01]  /*7b70*/  FMUL.FTZ R175, R175, R222.reuse ;  /* 0x000000deafaf7220 */ /* 0x080fe20000410000 */
[----:B------:R-:W-:Y:S01]  /*7b80*/  FFMA.FTZ R212, R177, R222, R212 ;  /* 0x000000deb1d47223 */ /* 0x000fe200000100d4 */
[-C--:B------:R-:W-:Y:S01]  /*7b90*/  FMUL.FTZ R180, R226, R160.reuse ;  /* 0x000000a0e2b47220 */ /* 0x080fe20000410000 */
[CC--:B------:R-:W-:Y:S01]  /*7ba0*/  FFMA.FTZ R167, R210.reuse, R160.reuse, -R167 ;  /* 0x000000a0d2a77223 */ /* 0x0c0fe200000108a7 */
[CC--:B------:R-:W-:Y:S01]  /*7bb0*/  FMUL.FTZ R171, R209.reuse, R161.reuse ;  /* 0x000000a1d1ab7220 */ /* 0x0c0fe20000410000 */
[-C--:B------:R-:W-:Y:S01]  /*7bc0*/  FFMA.FTZ R210, R210, R161.reuse, R224 ;  /* 0x000000a1d2d27223 */ /* 0x080fe200000100e0 */
[----:B------:R-:W-:Y:S01]  /*7bd0*/  FMUL.FTZ R226, R209, R160 ;  /* 0x000000a0d1e27220 */ /* 0x000fe20000410000 */
[----:B------:R-:W-:Y:S01]  /*7be0*/  FFMA.FTZ R224, R177, R220, -R175 ;  /* 0x000000dcb1e07223 */ /* 0x000fe200000108af */
[----:B------:R-:W-:Y:S01]  /*7bf0*/  FADD.FTZ R212, RZ, R212 ;  /* 0x000000d4ffd47221 */ /* 0x000fe20000010000 */
[C---:B------:R-:W-:Y:S01]  /*7c00*/  FFMA.FTZ R171, R208.reuse, R160, -R171 ;  /* 0x000000a0d0ab7223 */ /* 0x040fe200000108ab */
[-C--:B------:R-:W-:Y:S01]  /*7c10*/  FFMA.FTZ R208, R208, R161.reuse, R226 ;  /* 0x000000a1d0d07223 */ /* 0x080fe200000100e2 */
[----:B------:R-:W-:Y:S01]  /*7c20*/  FADD.FTZ R224, R173, R224 ;  /* 0x000000e0ade07221 */ /* 0x000fe20000010000 */
[----:B------:R-:W-:Y:S01]  /*7c30*/  FMUL.FTZ R226, R181, R212 ;  /* 0x000000d4b5e27220 */ /* 0x000fe20000410000 */
[----:B------:R-:W-:-:S02]  /*7c40*/  FMUL.FTZ R228, R207, R161 ;  /* 0x000000a1cfe47220 */ /* 0x000fc40000410000 */
[-C--:B------:R-:W-:Y:S01]  /*7c50*/  FMUL.FTZ R181, R181, R224.reuse ;  /* 0x000000e0b5b57220 */ /* 0x080fe20000410000 */
[----:B------:R-:W-:Y:S01]  /*7c60*/  FFMA.FTZ R226, R183, R224, -R226 ;  /* 0x000000e0b7e27223 */ /* 0x000fe200000108e2 */
[----:B------:R-:W-:Y:S02]  /*7c70*/  FMUL.FTZ R230, R207, R160 ;  /* 0x000000a0cfe67220 */ /* 0x000fe40000410000 */
        /* <DEDUP_REMOVED lines=12> */
[CC--:B------:R-:W-:Y:S01]  /*7d40*/  FMUL.FTZ R177, R194.reuse, R161.reuse ;  /* 0x000000a1c2b17220 */ /* 0x0c0fe20000410000 */
        /* <DEDUP_REMOVED lines=9> */
[C---:B------:R-:W-:Y:S01]  /*7de0*/  FFMA.FTZ R232, R195.reuse, R230, -R232 ;  /* 0x000000e6c3e87223 */ /* 0x040fe200000108e8 */
[----:B------:R-:W-:Y:S02]  /*7df0*/  FMUL.FTZ R234, R174, R160 ;  /* 0x000000a0aeea7220 */ /* 0x000fe40000410000 */
[----:B------:R-:W-:Y:S01]  /*7e00*/  FFMA.FTZ R179, R195, R194, R193 ;  /* 0x000000c2c3b37223 */ /* 0x000fe200000100c1 */
[----:B------:R-:W-:Y:S01]  /*7e10*/  FADD.FTZ R232, R191, R232 ;  /* 0x000000e8bfe87221 */ /* 0x000fe20000010000 */
[-C--:B------:R-:W-:Y:S01]  /*7e20*/  FFMA.FTZ R174, R172, R160.reuse, -R77 ;  /* 0x000000a0acae7223 */ /* 0x080fe2000001084d */
[CC--:B------:R-:W-:Y:S01]  /*7e30*/  FMUL.FTZ R77, R178.reuse, R161.reuse ;  /* 0x000000a1b24d7220 */ /* 0x0c0fe20000410000 */
[----:B------:R-:W-:Y:S01]  /*7e40*/  FMUL.FTZ R183, R178, R160 ;  /* 0x000000a0b2b77220 */ /* 0x000fe20000410000 */
[----:B------:R-:W-:Y:S01]  /*7e50*/  FADD.FTZ R179, RZ, R179 ;  /* 0x000000b3ffb37221 */ /* 0x000fe20000010000 */
[----:B------:R-:W-:Y:S01]  /*7e60*/  FMUL.FTZ R181, R199, R232 ;  /* 0x000000e8c7b57220 */ /* 0x000fe20000410000 */
[CC--:B------:R-:W-:Y:S01]  /*7e70*/  FFMA.FTZ R182, R225.reuse, R160.reuse, -R182 ;  /* 0x000000a0e1b67223 */ /* 0x0c0fe200000108b6 */
[-C--:B------:R-:W-:Y:S01]  /*7e80*/  FFMA.FTZ R180, R225, R161.reuse, R180 ;  /* 0x000000a1e1b47223 */ /* 0x080fe200000100b4 */
[-C--:B------:R-:W-:Y:S01]  /*7e90*/  FFMA.FTZ R172, R172, R161.reuse, R234 ;  /* 0x000000a1acac7223 */ /* 0x080fe200000100ea */
[C---:B------:R-:W-:Y:S01]  /*7ea0*/  FFMA.FTZ R160, R176.reuse, R160, -R77 ;  /* 0x000000a0b0a07223 */ /* 0x040fe2000001084d */
[----:B------:R-:W-:Y:S01]  /*7eb0*/  FFMA.FTZ R161, R176, R161, R183 ;  /* 0x000000a1b0a17223 */ /* 0x000fe200000100b7 */
[-C--:B------:R-:W-:Y:S01]  /*7ec0*/  FMUL.FTZ R199, R199, R179.reuse ;  /* 0x000000b3c7c77220 */ /* 0x080fe20000410000 */
[----:B------:R-:W-:Y:S01]  /*7ed0*/  FFMA.FTZ R176, R200, R179, R181 ;  /* 0x000000b3c8b07223 */ /* 0x000fe200000100b5 */
[C---:B------:R-:W-:Y:S01]  /*7ee0*/  FMUL.FTZ R77, R81.reuse, R75 ;  /* 0x0000004b514d7220 */ /* 0x040fe20000410000 */
[----:B------:R-:W-:Y:S01]  /*7ef0*/  ISETP.NE.AND P2, PT, R4, RZ, PT ;  /* 0x000000ff0400720c */ /* 0x000fe20003f45270 */
[----:B------:R-:W-:Y:S01]  /*7f00*/  FFMA.FTZ R178, R200, R232, -R199 ;  /* 0x000000e8c8b27223 */ /* 0x000fe200000108c7 */
[----:B------:R-:W-:Y:S01]  /*7f10*/  FADD.FTZ R176, RZ, R176 ;  /* 0x000000b0ffb07221 */ /* 0x000fe20000010000 */
[CC--:B------:R-:W-:Y:S01]  /*7f20*/  FFMA.FTZ R181, R80.reuse, R74.reuse, -R77 ;  /* 0x0000004a50b57223 */ /* 0x0c0fe2000001084d */
[C---:B------:R-:W-:Y:S01]  /*7f30*/  FMUL.FTZ R183, R81.reuse, R74 ;  /* 0x0000004a51b77220 */ /* 0x040fe20000410000 */
[----:B------:R-:W-:Y:S01]  /*7f40*/  FMUL.FTZ R74, R81, R72 ;  /* 0x00000048514a7220 */ /* 0x000fe20000410000 */
[----:B------:R-:W-:Y:S01]  /*7f50*/  FADD.FTZ R178, R197, R178 ;  /* 0x000000b2c5b27221 */ /* 0x000fe20000010000 */
[----:B------:R-:W-:Y:S01]  /*7f60*/  FMUL.FTZ R200, R143, R176 ;  /* 0x000000b08fc87220 */ /* 0x000fe20000410000 */
[-C--:B------:R-:W-:Y:S01]  /*7f70*/  FMUL.FTZ R77, R81, R73.reuse ;  /* 0x00000049514d7220 */ /* 0x080fe20000410000 */
[C---:B------:R-:W-:Y:S01]  /*7f80*/  FFMA.FTZ R73, R80.reuse, R73, R74 ;  /* 0x0000004950497223 */ /* 0x040fe2000001004a */
[-C--:B------:R-:W-:Y:S01]  /*7f90*/  FMUL.FTZ R143, R143, R178.reuse ;  /* 0x000000b28f8f7220 */ /* 0x080fe20000410000 */
[C---:B------:R-:W-:Y:S01]  /*7fa0*/  FFMA.FTZ R74, R145.reuse, R178, -R200 ;  /* 0x000000b2914a7223 */ /* 0x040fe200000108c8 */
[C---:B------:R-:W-:Y:S01]  /*7fb0*/  FFMA.FTZ R72, R80.reuse, R72, -R77 ;  /* 0x0000004850487223 */ /* 0x040fe2000001084d */
[----:B------:R-:W-:Y:S01]  /*7fc0*/  FFMA.FTZ R200, R80, R75, R183 ;  /* 0x0000004b50c87223 */ /* 0x000fe200000100b7 */
[----:B------:R-:W-:Y:S01]  /*7fd0*/  FFMA.FTZ R143, R145, R176, R143 ;  /* 0x000000b0918f7223 */ /* 0x000fe2000001008f */
[----:B------:R-:W-:Y:S01]  /*7fe0*/  FADD.FTZ R80, R141, R74 ;  /* 0x0000004a8d507221 */ /* 0x000fe20000010000 */
[----:B------:R-:W-:Y:S01]  /*7ff0*/  BSSY.RECONVERGENT B0, `(.L_x_1421) ;  /* 0x0000010000007945 */ /* 0x000fe20003800200 */
[----:B------:R-:W-:Y:S01]  /*8000*/  FADD.FTZ R74, R82, R181 ;  /* 0x000000b5524a7221 */ /* 0x000fe20000010000 */
[----:B------:R-:W-:Y:S01]  /*8010*/  FMUL.FTZ R81, R206, R76 ;  /* 0x0000004cce517220 */ /* 0x000fe20000410000 */
[----:B------:R-:W-:Y:S01]  /*8020*/  FADD.FTZ R143, RZ, R143 ;  /* 0x0000008fff8f7221 */ /* 0x000fe20000010000 */
[----:B------:R-:W-:Y:S01]  /*8030*/  FMUL.FTZ R82, R123, R80 ;  /* 0x000000507b527220 */ /* 0x000fe20000410000 */
[----:B------:R-:W-:Y:S01]  /*8040*/  FADD.FTZ R75, R83, R200 ;  /* 0x000000c8534b7221 */ /* 0x000fe20000010000 */
[----:B------:R-:W-:Y:S06]  /*8050*/  @P2 BRA `(.L_x_1422) ;  /* 0x0000000000242947 */ /* 0x000fec0003800000 */
[----:B------:R-:W-:-:S05]  /*8060*/  IMAD R77, R7, R146, R103 ;  /* 0x00000092074d7224 */ /* 0x000fca00078e0267 */
[----:B------:R-:W-:Y:S02]  /*8070*/  SHF.R.S32.HI R83, RZ, 0x1f, R77 ;  /* 0x0000001fff537819 */ /* 0x000fe4000001144d */
[----:B------:R-:W-:-:S04]  /*8080*/  IADD3 R77, P2, PT, R6, R77, RZ ;  /* 0x0000004d064d7210 */ /* 0x000fc80007f5e0ff */
[----:B------:R-:W-:Y:S02]  /*8090*/  LEA.HI.X.SX32 R200, R6, R83, 0x1, P2 ;  /* 0x0000005306c87211 */ /* 0x000fe400010f0eff */
[----:B------:R-:W-:Y:S02]  /*80a0*/  LEA R76, P2, R77, R158, 0x4 ;  /* 0x0000009e4d4c7211 */ /* 0x000fe400078420ff */
[----:B------:R-:W-:Y:S02]  /*80b0*/  LEA R83, R103, R164, 0x4 ;  /* 0x000000a467537211 */ /* 0x000fe400078e20ff */
[----:B------:R-:W-:-:S03]  /*80c0*/  LEA.HI.X R77, R77, R159, R200, 0x4, P2 ;  /* 0x0000009f4d4d7211 */ /* 0x000fc600010f24c8 */
[----:B------:R0:W-:Y:S04]  /*80d0*/  STS.128 [R83+0x10c0], R72 ;  /* 0x0010c04853007388 */ /* 0x0001e80000000c00 */
[----:B------:R0:W-:Y:S02]  /*80e0*/  STG.E.128 desc[UR24][R76.64], R72 ;  /* 0x000000484c007986 */ /* 0x0001e4000c101d18 */
.L_x_1422:
[----:B------:R-:W-:Y:S05]  /*80f0*/  BSYNC.RECONVERGENT B0 ;  /* 0x0000000000007941 */ /* 0x000fea0003800200 */
.L_x_1421:
[-C--:B------:R-:W-:Y:S01]  /*8100*/  FMUL.FTZ R123, R123, R143.reuse ;  /* 0x0000008f7b7b7220 */ /* 0x080fe20000410000 */
[C---:B------:R-:W-:Y:S01]  /*8110*/  FFMA.FTZ R82, R121.reuse, R143, R82 ;  /* 0x0000008f79527223 */ /* 0x040fe20000010052 */
[----:B0-----:R-:W-:Y:S01]  /*8120*/  FMUL.FTZ R73, R216, R184 ;  /* 0x000000b8d8497220 */ /* 0x001fe20000410000 */
[----:B------:R-:W-:Y:S01]  /*8130*/  FMUL.FTZ R75, R222, R180 ;  /* 0x000000b4de4b7220 */ /* 0x000fe20000410000 */
[----:B------:R-:W-:Y:S01]  /*8140*/  FFMA.FTZ R72, R121, R80, -R123 ;  /* 0x0000005079487223 */ /* 0x000fe2000001087b */
[----:B------:R-:W-:Y:S01]  /*8150*/  FADD.FTZ R77, RZ, R82 ;  /* 0x00000052ff4d7221 */ /* 0x000fe20000010000 */
[----:B------:R-:W-:Y:S01]  /*8160*/  FFMA.FTZ R73, R218, R186, -R73 ;  /* 0x000000bada497223 */ /* 0x000fe20000010849 */
[----:B------:R-:W-:Y:S01]  /*8170*/  FFMA.FTZ R75, R220, R182, -R75 ;  /* 0x000000b6dc4b7223 */ /* 0x000fe2000001084b */
[----:B------:R-:W-:Y:S01]  /*8180*/  FADD.FTZ R125, R125, R72 ;  /* 0x000000487d7d7221 */ /* 0x000fe20000010000 */
[----:B------:R-:W-:Y:S01]  /*8190*/  FMUL.FTZ R72, R135, R77 ;  /* 0x0000004d87487220 */ /* 0x000fe20000410000 */
[----:B------:R-:W-:Y:S01]  /*81a0*/  FFMA.FTZ R116, R73, 2, R116 ;  /* 0x4000000049747823 */ /* 0x000fe20000010074 */
[----:B------:R-:W-:Y:S01]  /*81b0*/  FMUL.FTZ R73, R212, R78 ;  /* 0x0000004ed4497220 */ /* 0x000fe20000410000 */
[-C--:B------:R-:W-:Y:S01]  /*81c0*/  FMUL.FTZ R74, R135, R125.reuse ;  /* 0x0000007d874a7220 */ /* 0x080fe20000410000 */
[----:B------:R-:W-:Y:S01]  /*81d0*/  FFMA.FTZ R72, R133, R125, -R72 ;  /* 0x0000007d85487223 */ /* 0x000fe20000010848 */
[----:B------:R-:W-:Y:S01]  /*81e0*/  FFMA.FTZ R118, R75, 2, R118 ;  /* 0x400000004b767823 */ /* 0x000fe20000010076 */
[----:B------:R-:W-:Y:S01]  /*81f0*/  FMUL.FTZ R75, R228, R162 ;  /* 0x000000a2e44b7220 */ /* 0x000fe20000410000 */
[----:B------:R-:W-:Y:S01]  /*8200*/  FFMA.FTZ R74, R133, R77, R74 ;  /* 0x0000004d854a7223 */ /* 0x000fe2000001004a */
[----:B------:R-:W-:Y:S01]  /*8210*/  FADD.FTZ R137, R137, R72 ;  /* 0x0000004889897221 */ /* 0x000fe20000010000 */
[----:B------:R-:W-:Y:S01]  /*8220*/  FFMA.FTZ R73, R224, R79, -R73 ;  /* 0x0000004fe0497223 */ /* 0x000fe20000010849 */
[----:B------:R-:W-:Y:S01]  /*8230*/  FFMA.FTZ R75, R226, R163, -R75 ;  /* 0x000000a3e24b7223 */ /* 0x000fe2000001084b */
[----:B------:R-:W-:Y:S01]  /*8240*/  FADD.FTZ R76, RZ, R74 ;  /* 0x0000004aff4c7221 */ /* 0x000fe20000010000 */
[-C--:B------:R-:W-:Y:S01]  /*8250*/  FMUL.FTZ R74, R129, R137.reuse ;  /* 0x00000089814a7220 */ /* 0x080fe20000410000 */
[----:B------:R-:W-:Y:S01]  /*8260*/  FFMA.FTZ R120, R73, 2, R120 ;  /* 0x4000000049787823 */ /* 0x000fe20000010078 */
[----:B------:R-:W-:Y:S01]  /*8270*/  FFMA.FTZ R122, R75, 2, R122 ;  /* 0x400000004b7a7823 */ /* 0x000fe2000001007a */
[-C--:B------:R-:W-:Y:S01]  /*8280*/  FMUL.FTZ R72, R129, R76.reuse ;  /* 0x0000004c81487220 */ /* 0x080fe20000410000 */
[----:B------:R-:W-:Y:S01]  /*8290*/  FFMA.FTZ R74, R127, R76, R74 ;  /* 0x0000004c7f4a7223 */ /* 0x000fe2000001004a */
[----:B------:R-:W-:Y:S01]  /*82a0*/  FMUL.FTZ R73, R194, R192 ;  /* 0x000000c0c2497220 */ /* 0x000fe20000410000 */
[----:B------:R-:W-:Y:S01]  /*82b0*/  FMUL.FTZ R210, R77, R210 ;  /* 0x000000d24dd27220 */ /* 0x000fe20000410000 */
[----:B------:R-:W-:Y:S01]  /*82c0*/  FFMA.FTZ R72, R127, R137, -R72 ;  /* 0x000000897f487223 */ /* 0x000fe20000010848 */
[----:B------:R-:W-:Y:S01]  /*82d0*/  FADD.FTZ R78, RZ, R74 ;  /* 0x0000004aff4e7221 */ /* 0x000fe20000010000 */
[----:B------:R-:W-:Y:S01]  /*82e0*/  FFMA.FTZ R73, R230, R190, -R73 ;  /* 0x000000bee6497223 */ /* 0x000fe20000010849 */
[----:B------:R-:W-:Y:S01]  /*82f0*/  FMUL.FTZ R208, R76, R208 ;  /* 0x000000d04cd07220 */ /* 0x000fe20000410000 */
[----:B------:R-:W-:Y:S01]  /*8300*/  FADD.FTZ R131, R131, R72 ;  /* 0x0000004883837221 */ /* 0x000fe20000010000 */
[----:B------:R-:W-:Y:S01]  /*8310*/  FMUL.FTZ R72, R105, R78 ;  /* 0x0000004e69487220 */ /* 0x000fe20000410000 */
[----:B------:R-:W-:Y:S01]  /*8320*/  FFMA.FTZ R124, R73, 2, R124 ;  /* 0x40000000497c7823 */ /* 0x000fe2000001007c */
[----:B------:R-:W-:Y:S01]  /*8330*/  FMUL.FTZ R73, R143, R214 ;  /* 0x000000d68f497220 */ /* 0x000fe20000410000 */
[-C--:B------:R-:W-:Y:S01]  /*8340*/  FMUL.FTZ R74, R105, R131.reuse ;  /* 0x00000083694a7220 */ /* 0x080fe20000410000 */
[C---:B------:R-:W-:Y:S01]  /*8350*/  FFMA.FTZ R72, R107.reuse, R131, -R72 ;  /* 0x000000836b487223 */ /* 0x040fe20000010848 */
[----:B------:R-:W-:Y:S01]  /*8360*/  FMUL.FTZ R76, R78, R205 ;  /* 0x000000cd4e4c7220 */ /* 0x000fe20000410000 */
[----:B------:R-:W-:Y:S01]  /*8370*/  FFMA.FTZ R73, R80, R169, -R73 ;  /* 0x000000a950497223 */ /* 0x000fe20000010849 */
[----:B------:R-:W-:Y:S01]  /*8380*/  FFMA.FTZ R74, R107, R78, R74 ;  /* 0x0000004e6b4a7223 */ /* 0x000fe2000001004a */
[----:B------:R-:W-:Y:S01]  /*8390*/  FADD.FTZ R109, R109, R72 ;  /* 0x000000486d6d7221 */ /* 0x000fe20000010000 */
[----:B------:R-:W-:Y:S01]  /*83a0*/  IADD3 R103, PT, PT, R103, 0x1, RZ ;  /* 0x0000000167677810 */ /* 0x000fe20007ffe0ff */
[----:B------:R-:W-:Y:S01]  /*83b0*/  FFMA.FTZ R130, R73, 2, R130 ;  /* 0x4000000049827823 */ /* 0x000fe20000010082 */
[----:B------:R-:W-:Y:S01]  /*83c0*/  FADD.FTZ R75, RZ, R74 ;  /* 0x0000004aff4b7221 */ /* 0x000fe20000010000 */
[----:B------:R-:W-:Y:S01]  /*83d0*/  FMUL.FTZ R74, R111, R109 ;  /* 0x0000006d6f4a7220 */ /* 0x000fe20000410000 */
[----:B------:R-:W-:Y:S01]  /*83e0*/  ISETP.GE.AND P2, PT, R103, UR5, PT ;  /* 0x0000000567007c0c */ /* 0x000fe2000bf46270 */
[----:B------:R-:W-:Y:S01]  /*83f0*/  FMUL.FTZ R179, R179, R204 ;  /* 0x000000ccb3b37220 */ /* 0x000fe20000410000 */
[-C--:B------:R-:W-:Y:S01]  /*8400*/  FMUL.FTZ R72, R111, R75.reuse ;  /* 0x0000004b6f487220 */ /* 0x080fe20000410000 */
[----:B------:R-:W-:Y:S01]  /*8410*/  FFMA.FTZ R74, R115, R75, R74 ;  /* 0x0000004b734a7223 */ /* 0x000fe2000001004a */
[----:B------:R-:W-:Y:S01]  /*8420*/  FMUL.FTZ R165, R176, R165 ;  /* 0x000000a5b0a57220 */ /* 0x000fe20000410000 */
[----:B------:R-:W-:Y:S01]  /*8430*/  FMUL.FTZ R196, R75, R196 ;  /* 0x000000c44bc47220 */ /* 0x000fe20000410000 */
[----:B------:R-:W-:Y:S01]  /*8440*/  FFMA.FTZ R72, R115, R109, -R72 ;  /* 0x0000006d73487223 */ /* 0x000fe20000010848 */
[----:B------:R-:W-:Y:S01]  /*8450*/  FADD.FTZ R77, RZ, R74 ;  /* 0x0000004aff4d7221 */ /* 0x000fe20000010000 */
[----:B------:R-:W-:Y:S01]  /*8460*/  FFMA.FTZ R81, R202, R188, -R81 ;  /* 0x000000bcca517223 */ /* 0x000fe20000010851 */
[----:B------:R-:W-:Y:S01]  /*8470*/  FFMA.FTZ R179, R232, R201, -R179 ;  /* 0x000000c9e8b37223 */ /* 0x000fe200000108b3 */
[----:B------:R-:W-:Y:S01]  /*8480*/  FADD.FTZ R113, R113, R72 ;  /* 0x0000004871717221 */ /* 0x000fe20000010000 */
[----:B------:R-:W-:Y:S01]  /*8490*/  FMUL.FTZ R72, R117, R77 ;  /* 0x0000004d75487220 */ /* 0x000fe20000410000 */
[----:B------:R-:W-:Y:S01]  /*84a0*/  FMUL.FTZ R170, R77, R170 ;  /* 0x000000aa4daa7220 */ /* 0x000fe20000410000 */
[----:B------:R-:W-:Y:S01]  /*84b0*/  FFMA.FTZ R149, R178, R149, -R165 ;  /* 0x00000095b2957223 */ /* 0x000fe200000108a5 */
[-C--:B------:R-:W-:Y:S01]  /*84c0*/  FMUL.FTZ R74, R117, R113.reuse ;  /* 0x00000071754a7220 */ /* 0x080fe20000410000 */
[----:B------:R-:W-:Y:S01]  /*84d0*/  FFMA.FTZ R72, R139, R113, -R72 ;  /* 0x000000718b487223 */ /* 0x000fe20000010848 */
[----:B------:R-:W-:Y:S01]  /*84e0*/  FFMA.FTZ R167, R125, R167, -R210 ;  /* 0x000000a77da77223 */ /* 0x000fe200000108d2 */
[----:B------:R-:W-:Y:S01]  /*84f0*/  FFMA.FTZ R171, R137, R171, -R208 ;  /* 0x000000ab89ab7223 */ /* 0x000fe200000108d0 */
[----:B------:R-:W-:Y:S01]  /*8500*/  FFMA.FTZ R74, R139, R77, R74 ;  /* 0x0000004d8b4a7223 */ /* 0x000fe2000001004a */
[----:B------:R-:W-:Y:S01]  /*8510*/  FADD.FTZ R78, R119, R72 ;  /* 0x00000048774e7221 */ /* 0x000fe20000010000 */
[----:B------:R-:W-:Y:S01]  /*8520*/  FFMA.FTZ R173, R131, R173, -R76 ;  /* 0x000000ad83ad7223 */ /* 0x000fe2000001084c */
[----:B------:R-:W-:Y:S01]  /*8530*/  FFMA.FTZ R175, R109, R175, -R196 ;  /* 0x000000af6daf7223 */ /* 0x000fe200000108c4 */
[----:B------:R-:W-:Y:S01]  /*8540*/  FADD.FTZ R74, RZ, R74 ;  /* 0x0000004aff4a7221 */ /* 0x000fe20000010000 */
[----:B------:R-:W-:Y:S01]  /*8550*/  FMUL.FTZ R73, R147, R78 ;  /* 0x0000004e93497220 */ /* 0x000fe20000410000 */
[----:B------:R-:W-:Y:S01]  /*8560*/  FFMA.FTZ R177, R113, R177, -R170 ;  /* 0x000000b171b17223 */ /* 0x000fe200000108aa */
[----:B------:R-:W-:Y:S01]  /*8570*/  FFMA.FTZ R114, R81, 2, R114 ;  /* 0x4000000051727823 */ /* 0x000fe20000010072 */
[-C--:B------:R-:W-:Y:S01]  /*8580*/  FMUL.FTZ R147, R147, R74.reuse ;  /* 0x0000004a93937220 */ /* 0x080fe20000410000 */
[----:B------:R-:W-:Y:S01]  /*8590*/  FFMA.FTZ R72, R168, R74, R73 ;  /* 0x0000004aa8487223 */ /* 0x000fe20000010049 */
[----:B------:R-:W-:Y:S01]  /*85a0*/  FMUL.FTZ R73, R74, R172 ;  /* 0x000000ac4a497220 */ /* 0x000fe20000410000 */
[----:B------:R-:W-:Y:S01]  /*85b0*/  FFMA.FTZ R126, R179, 2, R126 ;  /* 0x40000000b37e7823 */ /* 0x000fe2000001007e */
[----:B------:R-:W-:Y:S01]  /*85c0*/  FFMA.FTZ R147, R168, R78, -R147 ;  /* 0x0000004ea8937223 */ /* 0x000fe20000010893 */
[----:B------:R-:W-:Y:S01]  /*85d0*/  FADD.FTZ R72, RZ, R72 ;  /* 0x00000048ff487221 */ /* 0x000fe20000010000 */
[----:B------:R-:W-:Y:S01]  /*85e0*/  FFMA.FTZ R73, R78, R174, -R73 ;  /* 0x000000ae4e497223 */ /* 0x000fe20000010849 */
[----:B------:R-:W-:Y:S01]  /*85f0*/  FFMA.FTZ R128, R149, 2, R128 ;  /* 0x4000000095807823 */ /* 0x000fe20000010080 */
[----:B------:R-:W-:Y:S01]  /*8600*/  FADD.FTZ R166, R166, R147 ;  /* 0x00000093a6a67221 */ /* 0x000fe20000010000 */
[----:B------:R-:W-:Y:S01]  /*8610*/  FMUL.FTZ R161, R161, R72 ;  /* 0x00000048a1a17220 */ /* 0x000fe20000410000 */
[----:B------:R-:W-:Y:S01]  /*8620*/  FFMA.FTZ R132, R167, 2, R132 ;  /* 0x40000000a7847823 */ /* 0x000fe20000010084 */
[----:B------:R-:W-:Y:S01]  /*8630*/  FFMA.FTZ R134, R171, 2, R134 ;  /* 0x40000000ab867823 */ /* 0x000fe20000010086 */
[----:B------:R-:W-:Y:S01]  /*8640*/  FFMA.FTZ R136, R173, 2, R136 ;  /* 0x40000000ad887823 */ /* 0x000fe20000010088 */
[----:B------:R-:W-:Y:S01]  /*8650*/  FFMA.FTZ R161, R166, R160, -R161 ;  /* 0x000000a0a6a17223 */ /* 0x000fe200000108a1 */
[----:B------:R-:W-:Y:S01]  /*8660*/  FFMA.FTZ R138, R175, 2, R138 ;  /* 0x40000000af8a7823 */ /* 0x000fe2000001008a */
[----:B------:R-:W-:Y:S01]  /*8670*/  FFMA.FTZ R140, R177, 2, R140 ;  /* 0x40000000b18c7823 */ /* 0x000fe2000001008c */
[----:B------:R-:W-:Y:S01]  /*8680*/  FFMA.FTZ R142, R73, 2, R142 ;  /* 0x40000000498e7823 */ /* 0x000fe2000001008e */
[----:B------:R-:W-:Y:S01]  /*8690*/  FFMA.FTZ R144, R161, 2, R144 ;  /* 0x40000000a1907823 */ /* 0x000fe20000010090 */
[----:B------:R-:W-:Y:S06]  /*86a0*/  @!P2 BRA `(.L_x_1423) ;  /* 0xffffffb80004a947 */ /* 0x000fec000383ffff */
.L_x_1420:
[----:B------:R-:W-:Y:S01]  /*86b0*/  BAR.SYNC.DEFER_BLOCKING 0x0 ;  /* 0x0000000000007b1d */ /* 0x000fe20000010000 */
[----:B------:R-:W-:Y:S02]  /*86c0*/  ISETP.NE.AND P0, PT, R4, RZ, PT ;  /* 0x000000ff0400720c */ /* 0x000fe40003f05270 */
[----:B------:R-:W-:Y:S02]  /*86d0*/  MOV R69, RZ ;  /* 0x000000ff00457202 */ /* 0x000fe40000000f00 */
[----:B------:R-:W-:-:S03]  /*86e0*/  LOP3.LUT R19, R198, 0x3e00, RZ, 0xc0, !PT ;  /* 0x00003e00c6137812 */ /* 0x000fc600078ec0ff */
[----:B------:R-:W0:Y:S01]  /*86f0*/  S2UR UR5, SR_CTAID.X ;  /* 0x00000000000579c3 */ /* 0x000e220000002500 */
[----:B------:R-:W1:Y:S01]  /*8700*/  LDCU.64 UR6, c[0x0][0x478] ;  /* 0x00008f00ff0677ac */ /* 0x000e620008000a00 */
[----:B------:R-:W-:Y:S02]  /*8710*/  IADD3 R7, PT, PT, R7, 0x1, RZ ;  /* 0x0000000107077810 */ /* 0x000fe40007ffe0ff */
[----:B------:R-:W-:-:S04]  /*8720*/  LOP3.LUT R19, R19, 0x1f, R4, 0xf8, !PT ;  /* 0x0000001f13137812 */ /* 0x000fc800078ef804 */
[----:B------:R-:W0:Y:S01]  /*8730*/  LDC.64 R72, c[0x0][0x420] ;  /* 0x00010800ff487b82 */ /* 0x000e220000000a00 */
[----:B------:R-:W-:-:S07]  /*8740*/  LOP3.LUT R55, R19, 0xc0, RZ, 0xfc, !PT ;  /* 0x000000c013377812 */ /* 0x000fce00078efcff */
[----:B------:R-:W2:Y:S01]  /*8750*/  LDC.64 R74, c[0x0][0x428] ;  /* 0x00010a00ff4a7b82 */ /* 0x000ea20000000a00 */
[----:B------:R-:W-:Y:S04]  /*8760*/  STS [R53], R114 ;  /* 0x0000007235007388 */ /* 0x000fe80000000800 */
[----:B------:R-:W-:Y:S04]  /*8770*/  STS [R53+0x4], R116 ;  /* 0x0000047435007388 */ /* 0x000fe80000000800 */
[----:B------:R-:W-:Y:S04]  /*8780*/  STS [R53+0x8], R118 ;  /* 0x0000087635007388 */ /* 0x000fe80000000800 */
[----:B------:R-:W-:Y:S01]  /*8790*/  STS [R53+0xc], R120 ;  /* 0x00000c7835007388 */ /* 0x000fe20000000800 */
[----:B0-----:R-:W-:-:S03]  /*87a0*/  IMAD.WIDE.U32 R68, R72, UR5, R68 ;  /* 0x0000000548447c25 */ /* 0x001fc6000f8e0044 */
[----:B------:R-:W-:Y:S01]  /*87b0*/  STS [R53+0x10], R122 ;  /* 0x0000107a35007388 */ /* 0x000fe20000000800 */
[----:B------:R-:W-:Y:S01]  /*87c0*/  IMAD R69, R73, UR5, R69 ;  /* 0x0000000549457c24 */ /* 0x000fe2000f8e0245 */
[----:B------:R-:W0:Y:S02]  /*87d0*/  LDCU UR5, c[0x0][0x394] ;  /* 0x00007280ff0577ac */ /* 0x000e240008000800 */
[----:B------:R-:W-:Y:S01]  /*87e0*/  STS [R53+0x14], R124 ;  /* 0x0000147c35007388 */ /* 0x000fe20000000800 */
[----:B--2---:R-:W-:-:S03]  /*87f0*/  IMAD.WIDE.U32 R68, R0, R74, R68 ;  /* 0x0000004a00447225 */ /* 0x004fc600078e0044 */
[----:B------:R-:W-:Y:S01]  /*8800*/  STS [R53+0x18], R126 ;  /* 0x0000187e35007388 */ /* 0x000fe20000000800 */
[----:B------:R-:W-:Y:S01]  /*8810*/  IMAD R72, R0, R75, R69 ;  /* 0x0000004b00487224 */ /* 0x000fe200078e0245 */
[----:B------:R-:W-:Y:S02]  /*8820*/  IADD3 R69, P3, PT, R19, R68, RZ ;  /* 0x0000004413457210 */ /* 0x000fe40007f7e0ff */
[----:B------:R-:W-:Y:S02]  /*8830*/  STS [R53+0x1c], R128 ;  /* 0x00001c8035007388 */ /* 0x000fe40000000800 */
[----:B------:R-:W-:Y:S02]  /*8840*/  IADD3.X R72, PT, PT, RZ, R72, RZ, P3, !PT ;  /* 0x00000048ff487210 */ /* 0x000fe40001ffe4ff */
[----:B------:R-:W-:Y:S01]  /*8850*/  STS [R53+0x20], R130 ;  /* 0x0000208235007388 */ /* 0x000fe20000000800 */
[----:B-1----:R-:W-:-:S03]  /*8860*/  LEA R68, P3, R69, UR6, 0x2 ;  /* 0x0000000645447c11 */ /* 0x002fc6000f8610ff */
[----:B------:R-:W-:Y:S01]  /*8870*/  STS [R53+0x24], R132 ;  /* 0x0000248435007388 */ /* 0x000fe20000000800 */
[----:B------:R-:W-:-:S03]  /*8880*/  LEA.HI.X R69, R69, UR7, R72, 0x2, P3 ;  /* 0x0000000745457c11 */ /* 0x000fc600098f1448 */
        /* <DEDUP_REMOVED lines=8> */
[----:B-1----:R-:W-:-:S03]  /*8910*/  LOP3.LUT R53, R19, 0x60, RZ, 0xfc, !PT ;  /* 0x0000006013357812 */ /* 0x002fc600078efcff */
        /* <DEDUP_REMOVED lines=15> */
[----:B------:R1:W-:Y:S01]  /*8a10*/  @!P0 STS [R164+0x840], R17 ;  /* 0x00084011a4008388 */ /* 0x0003e20000000800 */
[----:B------:R-:W-:Y:S01]  /*8a20*/  BAR.SYNC.DEFER_BLOCKING 0x0 ;  /* 0x0000000000007b1d */ /* 0x000fe20000010000 */
[----:B-1----:R-:W-:-:S05]  /*8a30*/  LOP3.LUT R17, R19, 0x20, RZ, 0xfc, !PT ;  /* 0x0000002013117812 */ /* 0x002fca00078efcff */
[----:B------:R-:W1:Y:S02]  /*8a40*/  LDS R70, [R164+0x840] ;  /* 0x00084000a4467984 */ /* 0x000e640000000800 */
[-C--:B-1----:R-:W-:Y:S02]  /*8a50*/  ISETP.GE.AND P1, PT, R17, R70.reuse, PT ;  /* 0x000000461100720c */ /* 0x082fe40003f26270 */
[C---:B------:R-:W-:Y:S02]  /*8a60*/  LOP3.LUT R17, R19.reuse, 0x40, RZ, 0xfc, !PT ;  /* 0x0000004013117812 */ /* 0x040fe400078efcff */
[-C--:B------:R-:W-:Y:S02]  /*8a70*/  ISETP.GE.AND P2, PT, R19, R70.reuse, PT ;  /* 0x000000461300720c */ /* 0x080fe40003f46270 */
[-C--:B------:R-:W-:Y:S02]  /*8a80*/  ISETP.GE.AND P0, PT, R17, R70.reuse, PT ;  /* 0x000000461100720c */ /* 0x080fe40003f06270 */
[----:B------:R-:W-:-:S02]  /*8a90*/  ISETP.GE.AND P4, PT, R53, R70, PT ;  /* 0x000000463500720c */ /* 0x000fc40003f86270 */
[C---:B------:R-:W-:Y:S02]  /*8aa0*/  LOP3.LUT R17, R19.reuse, 0x80, RZ, 0xfc, !PT ;  /* 0x0000008013117812 */ /* 0x040fe400078efcff */
[----:B------:R-:W-:Y:S01]  /*8ab0*/  LOP3.LUT R53, R19, 0xa0, RZ, 0xfc, !PT ;  /* 0x000000a013357812 */ /* 0x000fe200078efcff */
[----:B------:R-:W-:Y:S01]  /*8ac0*/  @!P1 STG.E desc[UR24][R68.64+0x80], R23 ;  /* 0x0000801744009986 */ /* 0x000fe2000c101918 */
[-C--:B------:R-:W-:Y:S02]  /*8ad0*/  ISETP.GE.AND P6, PT, R17, R70.reuse, PT ;  /* 0x000000461100720c */ /* 0x080fe40003fc6270 */
[-C--:B------:R-:W-:Y:S01]  /*8ae0*/  ISETP.GE.AND P5, PT, R53, R70.reuse, PT ;  /* 0x000000463500720c */ /* 0x080fe20003fa6270 */
[----:B------:R1:W-:Y:S01]  /*8af0*/  @!P2 STG.E desc[UR24][R68.64], R21 ;  /* 0x000000154400a986 */ /* 0x0003e2000c101918 */
[C---:B------:R-:W-:Y:S02]  /*8b00*/  LOP3.LUT R17, R19.reuse, 0xe0, RZ, 0xfc, !PT ;  /* 0x000000e013117812 */ /* 0x040fe400078efcff */
[----:B------:R-:W-:Y:S01]  /*8b10*/  LOP3.LUT R53, R19, 0x100, RZ, 0xfc, !PT ;  /* 0x0000010013357812 */ /* 0x000fe200078efcff */
[----:B------:R2:W-:Y:S01]  /*8b20*/  @!P0 STG.E desc[UR24][R68.64+0x100], R25 ;  /* 0x0001001944008986 */ /* 0x0005e2000c101918 */
[----:B------:R-:W-:-:S02]  /*8b30*/  ISETP.GE.AND P2, PT, R17, R70, PT ;  /* 0x000000461100720c */ /* 0x000fc40003f46270 */
[----:B------:R-:W-:Y:S01]  /*8b40*/  LOP3.LUT R17, R19, 0x120, RZ, 0xfc, !PT ;  /* 0x0000012013117812 */ /* 0x000fe200078efcff */
[----:B------:R2:W-:Y:S01]  /*8b50*/  @!P4 STG.E desc[UR24][R68.64+0x180], R27 ;  /* 0x0001801b4400c986 */ /* 0x0005e2000c101918 */
[-C--:B------:R-:W-:Y:S02]  /*8b60*/  ISETP.GE.AND P1, PT, R53, R70.reuse, PT ;  /* 0x000000463500720c */ /* 0x080fe40003f26270 */
[-C--:B------:R-:W-:Y:S01]  /*8b70*/  ISETP.GE.AND P0, PT, R17, R70.reuse, PT ;  /* 0x000000461100720c */ /* 0x080fe20003f06270 */
[----:B------:R2:W-:Y:S01]  /*8b80*/  @!P6 STG.E desc[UR24][R68.64+0x200], R29 ;  /* 0x0002001d4400e986 */ /* 0x0005e2000c101918 */
[----:B------:R-:W-:Y:S02]  /*8b90*/  ISETP.GE.AND P3, PT, R55, R70, PT ;  /* 0x000000463700720c */ /* 0x000fe40003f66270 */
[C---:B------:R-:W-:Y:S01]  /*8ba0*/  LOP3.LUT R53, R19.reuse, 0x140, RZ, 0xfc, !PT ;  /* 0x0000014013357812 */ /* 0x040fe200078efcff */
[----:B------:R2:W-:Y:S01]  /*8bb0*/  @!P5 STG.E desc[UR24][R68.64+0x280], R31 ;  /* 0x0002801f4400d986 */ /* 0x0005e2000c101918 */
[----:B------:R-:W-:-:S02]  /*8bc0*/  LOP3.LUT R17, R19, 0x160, RZ, 0xfc, !PT ;  /* 0x0000016013117812 */ /* 0x000fc400078efcff */
[----:B-1----:R-:W-:Y:S01]  /*8bd0*/  LOP3.LUT R21, R19, 0x180, RZ, 0xfc, !PT ;  /* 0x0000018013157812 */ /* 0x002fe200078efcff */
        /* <DEDUP_REMOVED lines=8> */
[-C--:B------:R-:W-:Y:S01]  /*8c60*/  ISETP.GE.AND P3, PT, R17, R70.reuse, PT ;  /* 0x000000461100720c */ /* 0x080fe20003f66270 */
[----:B------:R2:W-:Y:S01]  /*8c70*/  @!P0 STG.E desc[UR24][R68.64+0x480], R39 ;  /* 0x0004802744008986 */ /* 0x0005e2000c101918 */
[----:B------:R-:W-:Y:S02]  /*8c80*/  LOP3.LUT R17, R19, 0x1e0, RZ, 0xfc, !PT ;  /* 0x000001e013117812 */ /* 0x000fe400078efcff */
[-C--:B------:R-:W-:Y:S01]  /*8c90*/  ISETP.GE.AND P2, PT, R21, R70.reuse, PT ;  /* 0x000000461500720c */ /* 0x080fe20003f46270 */
[----:B------:R2:W-:Y:S01]  /*8ca0*/  @!P4 STG.E desc[UR24][R68.64+0x500], R41 ;  /* 0x000500294400c986 */ /* 0x0005e2000c101918 */
[----:B------:R-:W-:Y:S02]  /*8cb0*/  ISETP.GE.AND P1, PT, R17, R70, PT ;  /* 0x000000461100720c */ /* 0x000fe40003f26270 */
[----:B0-----:R-:W-:Y:S01]  /*8cc0*/  ISETP.GE.AND P0, PT, R7, UR5, PT ;  /* 0x0000000507007c0c */ /* 0x001fe2000bf06270 */
[----:B------:R2:W-:Y:S04]  /*8cd0*/  @!P6 STG.E desc[UR24][R68.64+0x580], R43 ;  /* 0x0005802b4400e986 */ /* 0x0005e8000c101918 */
[----:B------:R2:W-:Y:S04]  /*8ce0*/  @!P5 STG.E desc[UR24][R68.64+0x600], R45 ;  /* 0x0006002d4400d986 */ /* 0x0005e8000c101918 */
[----:B------:R2:W-:Y:S01]  /*8cf0*/  @!P3 STG.E desc[UR24][R68.64+0x680], R47 ;  /* 0x0006802f4400b986 */ /* 0x0005e2000c101918 */
[----:B------:R-:W-:-:S03]  /*8d00*/  IADD3 R8, P3, PT, R8, 0x800, RZ ;  /* 0x0000080008087810 */ /* 0x000fc60007f7e0ff */
[----:B------:R2:W-:Y:S01]  /*8d10*/  @!P2 STG.E desc[UR24][R68.64+0x700], R49 ;  /* 0x000700314400a986 */ /* 0x0005e2000c101918 */
[----:B------:R-:W-:Y:S02]  /*8d20*/  IADD3 R9, P2, PT, R9, 0x800, RZ ;  /* 0x0000080009097810 */ /* 0x000fe40007f5e0ff */
[----:B------:R-:W-:Y:S01]  /*8d30*/  IADD3.X R11, PT, PT, RZ, R11, RZ, P3, !PT ;  /* 0x0000000bff0b7210 */ /* 0x000fe20001ffe4ff */
[----:B------:R2:W-:Y:S01]  /*8d40*/  @!P1 STG.E desc[UR24][R68.64+0x780], R51 ;  /* 0x0007803344009986 */ /* 0x0005e2000c101918 */
[----:B------:R-:W-:Y:S02]  /*8d50*/  IADD3 R13, P1, PT, R13, 0x1000, RZ ;  /* 0x000010000d0d7810 */ /* 0x000fe40007f3e0ff */
[----:B------:R-:W-:Y:S02]  /*8d60*/  IADD3.X R10, PT, PT, RZ, R10, RZ, P2, !PT ;  /* 0x0000000aff0a7210 */ /* 0x000fe400017fe4ff */
[----:B------:R-:W-:Y:S01]  /*8d70*/  IADD3.X R15, PT, PT, RZ, R15, RZ, P1, !PT ;  /* 0x0000000fff0f7210 */ /* 0x000fe20000ffe4ff */
[----:B------:R-:W-:Y:S08]  /*8d80*/  @!P0 BRA `(.L_x_1424) ;  /* 0xffffff7800a88947 */ /* 0x000ff0000383ffff */
[----:B------:R-:W-:Y:S05]  /*8d90*/  EXIT ;  /* 0x000000000000794d */ /* 0x000fea0003800000 */
.L_x_1425:
        /* <DEDUP_REMOVED lines=14> */
.L_x_4978:


//--------------------- .text._Z25selective_scan_fwd_kernelI32Selective_Scan_fwd_kernel_traitsILi32ELi16ELi1ELb0ELb0ELb1ELb1EfN3c107complexIfEEEEv13SSMParamsBase --------------------------
	.section	.text._Z25selective_scan_fwd_kernelI32Selective_Scan_fwd_kernel_traitsILi32ELi16ELi1ELb0ELb0ELb1ELb1EfN3c107complexIfEEEEv13SSMParamsBase,"ax",@progbits
	.align	128
        .global         _Z25selective_scan_fwd_kernelI32Selective_Scan_fwd_kernel_traitsILi32ELi16ELi1ELb0ELb0ELb1ELb1EfN3c107complexIfEEEEv13SSMParamsBase
        .type           _Z25selective_scan_fwd_kernelI32Selective_Scan_fwd_kernel_traitsILi32ELi16ELi1ELb0ELb0ELb1ELb1EfN3c107complexIfEEEEv13SSMParamsBase,@function
        .size           _Z25selective_scan_fwd_kernelI32Selective_Scan_fwd_kernel_traitsILi32ELi16ELi1ELb0ELb0ELb1ELb1EfN3c107complexIfEEEEv13SSMParamsBase,(.L_x_4979 - _Z25selective_scan_fwd_kernelI32Selective_Scan_fwd_kernel_traitsILi32ELi16ELi1ELb0ELb0ELb1ELb1EfN3c107complexIfEEEEv13SSMParamsBase)
        .other          _Z25selective_scan_fwd_kernelI32Selective_Scan_fwd_kernel_traitsILi32ELi16ELi1ELb0ELb0ELb1ELb1EfN3c107complexIfEEEEv13SSMParamsBase,@"STO_CUDA_ENTRY STV_DEFAULT"
_Z25selective_scan_fwd_kernelI32Selective_Scan_fwd_kernel_traitsILi32ELi16ELi1ELb0ELb0ELb1ELb1EfN3c107complexIfEEEEv13SSMParamsBase:
.text._Z25selective_scan_fwd_kernelI32Selective_Scan_fwd_kernel_traitsILi32ELi16ELi1ELb0ELb0ELb1ELb1EfN3c107complexIfEEEEv13SSMParamsBase:
        /* <DEDUP_REMOVED lines=127> */
[----:B------:R-:W-:Y:S02]  /*07f0*/  MOV R13, R15 ;  /* 0x0000000f000d7202 */ /* 0x000fe40000000f00 */
[----:B------:R-:W-:-:S02]  /*0800*/  LOP3.LUT R64, R64, 0x3e0, RZ, 0xfc, !PT ;  /* 0x000003e040407812 */ /* 0x000fc400078efcff */
[----:B0-----:R-:W-:-:S07]  /*0810*/  MOV R15, R17 ;  /* 0x00000011000f7202 */ /* 0x001fce0000000f00 */
.L_x_1462:
[----:B0-----:R-:W0:Y:S01]  /*0820*/  LDC R55, c[0x0][0x388] ;  /* 0x0000e200ff377b82 */ /* 0x001e220000000800 */
[----:B------:R-:W-:Y:S01]  /*0830*/  SHF.L.U32 R196, R4, 0x4, RZ ;  /* 0x0000000404c47819 */ /* 0x000fe200000006ff */
[----:B------:R-:W-:Y:S01]  /*0840*/  HFMA2 R72, -RZ, RZ, 0, 0 ;  /* 0x00000000ff487431 */ /* 0x000fe200000001ff */
[----:B------:R-:W-:Y:S01]  /*0850*/  SHF.L.U32 R66, R7, 0x9, RZ ;  /* 0x0000000907427819 */ /* 0x000fe200000006ff */
        /* <DEDUP_REMOVED lines=9> */
[----:B------:R-:W-:Y:S01]  /*08f0*/  LOP3.LUT R98, R130, 0xe0, RZ, 0xfc, !PT ;  /* 0x000000e082627812 */ /* 0x000fe200078efcff */
        /* <DEDUP_REMOVED lines=276> */
.L_x_1427:
[----:B------:R-:W-:Y:S05]  /*1a40*/  BSYNC.RECONVERGENT B0 ;  /* 0x0000000000007941 */ /* 0x000fea0003800200 */
.L_x_1426:
        /* <DEDUP_REMOVED lines=34> */
.L_x_1429:
[----:B------:R-:W-:Y:S05]  /*1c70*/  BSYNC.RECONVERGENT B0 ;  /* 0x0000000000007941 */ /* 0x000fea0003800200 */
.L_x_1428:
        /* <DEDUP_REMOVED lines=36> */
.L_x_1431:
[----:B------:R-:W-:Y:S05]  /*1ec0*/  BSYNC.RECONVERGENT B0 ;  /* 0x0000000000007941 */ /* 0x000fea0003800200 */
.L_x_1430:
        /* <DEDUP_REMOVED lines=34> */
.L_x_1433:
[----:B------:R-:W-:Y:S05]  /*20f0*/  BSYNC.RECONVERGENT B0 ;  /* 0x0000000000007941 */ /* 0x000fea0003800200 */
.L_x_1432:
        /* <DEDUP_REMOVED lines=36> */
.L_x_1435:
[----:B------:R-:W-:Y:S05]  /*2340*/  BSYNC.RECONVERGENT B0 ;  /* 0x0000000000007941 */ /* 0x000fea0003800200 */
.L_x_1434:
        /* <DEDUP_REMOVED lines=34> */
.L_x_1437:
[----:B------:R-:W-:Y:S05]  /*2570*/  BSYNC.RECONVERGENT B0 ;  /* 0x0000000000007941 */ /* 0x000fea0003800200 */
.L_x_1436:
        /* <DEDUP_REMOVED lines=36> */
.L_x_1439:
[----:B------:R-:W-:Y:S05]  /*27c0*/  BSYNC.RECONVERGENT B0 ;  /* 0x0000000000007941 */ /* 0x000fea0003800200 */
.L_x_1438:
        /* <DEDUP_REMOVED lines=34> */
.L_x_1441:
[----:B------:R-:W-:Y:S05]  /*29f0*/  BSYNC.RECONVERGENT B0 ;  /* 0x0000000000007941 */ /* 0x000fea0003800200 */
.L_x_1440:
        /* <DEDUP_REMOVED lines=36> */
.L_x_1443:
[----:B------:R-:W-:Y:S05]  /*2c40*/  BSYNC.RECONVERGENT B0 ;  /* 0x0000000000007941 */ /* 0x000fea0003800200 */
.L_x_1442:
        /* <DEDUP_REMOVED lines=34> */
.L_x_1445:
[----:B------:R-:W-:Y:S05]  /*2e70*/  BSYNC.RECONVERGENT B0 ;  /* 0x0000000000007941 */ /* 0x000fea0003800200 */
.L_x_1444:
        /* <DEDUP_REMOVED lines=39> */
.L_x_1447:
[----:B------:R-:W-:Y:S05]  /*30f0*/  BSYNC.RECONVERGENT B0 ;  /* 0x0000000000007941 */ /* 0x000fea0003800200 */
.L_x_1446:
        /* <DEDUP_REMOVED lines=32> */
.L_x_1449:
[----:B------:R-:W-:Y:S05]  /*3300*/  BSYNC.RECONVERGENT B0 ;  /* 0x0000000000007941 */ /* 0x000fea0003800200 */
.L_x_1448:
        /* <DEDUP_REMOVED lines=32> */
.L_x_1451:
[----:B------:R-:W-:Y:S05]  /*3510*/  BSYNC.RECONVERGENT B0 ;  /* 0x0000000000007941 */ /* 0x000fea0003800200 */
.L_x_1450:
        /* <DEDUP_REMOVED lines=32> */
.L_x_1453:
[----:B------:R-:W-:Y:S05]  /*3720*/  BSYNC.RECONVERGENT B0 ;  /* 0x0000000000007941 */ /* 0x000fea0003800200 */
.L_x_1452:
        /* <DEDUP_REMOVED lines=32> */
.L_x_1455:
[----:B------:R-:W-:Y:S05]  /*3930*/  BSYNC.RECONVERGENT B0 ;  /* 0x0000000000007941 */ /* 0x000fea0003800200 */
.L_x_1454:
        /* <DEDUP_REMOVED lines=32> */
.L_x_1457:
[----:B------:R-:W-:Y:S05]  /*3b40*/  BSYNC.RECONVERGENT B0 ;  /* 0x0000000000007941 */ /* 0x000fea0003800200 */
.L_x_1456:
        /* <DEDUP_REMOVED lines=22> */
[----:B------:R-:W-:Y:S01]  /*3cb0*/  SHF.L.U32 R68, R7, 0xa, RZ ;  /* 0x0000000a07447819 */ /* 0x000fe200000006ff */
[----:B------:R-:W-:Y:S01]  /*3cc0*/  HFMA2 R103, -RZ, RZ, 0, 0 ;  /* 0x00000000ff677431 */ /* 0x000fe200000001ff */
[----:B------:R-:W-:Y:S01]  /*3cd0*/  SHF.L.U32 R69, R4, 0x5, RZ ;  /* 0x0000000504457819 */ /* 0x000fe200000006ff */
[----:B------:R-:W-:Y:S01]  /*3ce0*/  FMUL.FTZ R59, R59, R80 ;  /* 0x000000503b3b7220 */ /* 0x000fe20000410000 */
[----:B------:R-:W-:Y:S01]  /*3cf0*/  ISETP.NE.AND P0, PT, R7, RZ, PT ;  /* 0x000000ff0700720c */ /* 0x000fe20003f05270 */
[----:B------:R-:W-:Y:S01]  /*3d00*/  FMUL.FTZ R61, R61, R82 ;  /* 0x000000523d3d7220 */ /* 0x000fe20000410000 */
[----:B------:R-:W-:Y:S01]  /*3d10*/  LEA R55, R55, -R68, 0x1 ;  /* 0x8000004437377211 */ /* 0x000fe200078e08ff */
[----:B------:R-:W2:Y:S01]  /*3d20*/  LDC.64 R152, c[0x0][0x440] ;  /* 0x00011000ff987b82 */ /* 0x000ea20000000a00 */
[----:B------:R-:W-:Y:S01]  /*3d30*/  LOP3.LUT R146, R69, 0x7c1f, R4, 0xc8, !PT ;  /* 0x00007c1f45927812 */ /* 0x000fe200078ec804 */
[----:B------:R-:W-:Y:S01]  /*3d40*/  FMUL.FTZ R63, R63, R84 ;  /* 0x000000543f3f7220 */ /* 0x000fe20000410000 */
[----:B------:R-:W-:Y:S01]  /*3d50*/  FMUL.FTZ R65, R65, R86 ;  /* 0x0000005641417220 */ /* 0x000fe20000410000 */
        /* <DEDUP_REMOVED lines=21> */
.L_x_1461:
[-C--:B------:R-:W-:Y:S01]  /*3eb0*/  ISETP.GE.AND P5, PT, R12, R55.reuse, PT ;  /* 0x000000370c00720c */ /* 0x080fe20003fa6270 */
[----:B------:R-:W5:Y:S01]  /*3ec0*/  @!P1 LDC.64 R68, c[0x0][0x3e0] ;  /* 0x0000f800ff449b82 */ /* 0x000f620000000a00 */
[----:B------:R-:W-:Y:S02]  /*3ed0*/  LOP3.LUT R162, R146, 0x40, RZ, 0xfc, !PT ;  /* 0x0000004092a27812 */ /* 0x000fe400078efcff */
[----:B------:R-:W-:Y:S02]  /*3ee0*/  @!P1 MOV R147, RZ ;  /* 0x000000ff00939202 */ /* 0x000fe40000000f00 */
[----:B------:R-:W-:Y:S02]  /*3ef0*/  ISETP.GE.AND P6, PT, R162, R55, PT ;  /* 0x00000037a200720c */ /* 0x000fe40003fc6270 */
[C---:B------:R-:W-:Y:S02]  /*3f00*/  LOP3.LUT R160, R146.reuse, 0x60, RZ, 0xfc, !PT ;  /* 0x0000006092a07812 */ /* 0x040fe400078efcff */
[----:B------:R-:W-:-:S02]  /*3f10*/  LOP3.LUT R158, R146, 0x80, RZ, 0xfc, !PT ;  /* 0x00000080929e7812 */ /* 0x000fc400078efcff */
[----:B------:R-:W-:Y:S01]  /*3f20*/  ISETP.GE.AND P2, PT, R160, R55, PT ;  /* 0x00000037a000720c */ /* 0x000fe20003f46270 */
[----:B------:R-:W1:Y:S01]  /*3f30*/  @!P5 LDC.64 R72, c[0x0][0x3e0] ;  /* 0x0000f800ff48db82 */ /* 0x000e620000000a00 */
[----:B------:R-:W-:Y:S02]  /*3f40*/  @!P5 MOV R70, R12 ;  /* 0x0000000c0046d202 */ /* 0x000fe40000000f00 */
[----:B------:R-:W-:Y:S02]  /*3f50*/  @!P5 MOV R71, RZ ;  /* 0x000000ff0047d202 */ /* 0x000fe40000000f00 */
[----:B------:R-:W-:Y:S02]  /*3f60*/  LOP3.LUT R78, R146, 0xa0, RZ, 0xfc, !PT ;  /* 0x000000a0924e7812 */ /* 0x000fe400078efcff */
[----:B------:R-:W-:Y:S01]  /*3f70*/  @!P6 MOV R163, RZ ;  /* 0x000000ff00a3e202 */ /* 0x000fe20000000f00 */
[----:B------:R-:W4:Y:S01]  /*3f80*/  @!P6 LDC.64 R74, c[0x0][0x3e0] ;  /* 0x0000f800ff4aeb82 */ /* 0x000f220000000a00 */
[----:B------:R-:W-:Y:S01]  /*3f90*/  MOV R168, RZ ;  /* 0x000000ff00a87202 */ /* 0x000fe20000000f00 */
[----:B-----5:R-:W-:-:S04]  /*3fa0*/  @!P1 IMAD.WIDE.U32 R76, R103, R68, R146 ;  /* 0x00000044674c9225 */ /* 0x020fc800078e0092 */
[----:B------:R-:W-:Y:S01]  /*3fb0*/  @!P1 IMAD R69, R103, R69, R77 ;  /* 0x0000004567459224 */ /* 0x000fe200078e024d */
[----:B------:R-:W-:-:S04]  /*3fc0*/  @!P1 LEA R68, P3, R76, R13, 0x2 ;  /* 0x0000000d4c449211 */ /* 0x000fc800078610ff */
[----:B------:R-:W-:Y:S02]  /*3fd0*/  @!P1 LEA.HI.X R69, R76, R15, R69, 0x2, P3 ;  /* 0x0000000f4c459211 */ /* 0x000fe400018f1445 */
[----:B------:R-:W-:Y:S01]  /*3fe0*/  ISETP.GE.AND P3, PT, R158, R55, PT ;  /* 0x000000379e00720c */ /* 0x000fe20003f66270 */
[C---:B-1----:R-:W-:Y:S01]  /*3ff0*/  @!P5 IMAD.WIDE.U32 R70, R103.reuse, R72, R70 ;  /* 0x000000486746d225 */ /* 0x042fe200078e0046 */
[----:B------:R-:W-:Y:S01]  /*4000*/  MOV R72, R150 ;  /* 0x0000009600487202 */ /* 0x000fe20000000f00 */
[----:B------:R-:W1:Y:S02]  /*4010*/  @!P2 LDC.64 R76, c[0x0][0x3e0] ;  /* 0x0000f800ff4cab82 */ /* 0x000e640000000a00 */
[C---:B------:R-:W-:Y:S01]  /*4020*/  @!P5 IMAD R71, R103.reuse, R73, R71 ;  /* 0x000000496747d224 */ /* 0x040fe200078e0247 */
[----:B------:R-:W-:Y:S02]  /*4030*/  MOV R73, R57 ;  /* 0x0000003900497202 */ /* 0x000fe40000000f00 */
[----:B------:R-:W-:Y:S01]  /*4040*/  @!P5 LEA R164, P4, R70, R13, 0x2 ;  /* 0x0000000d46a4d211 */ /* 0x000fe200078810ff */
[----:B----4-:R-:W-:-:S03]  /*4050*/  @!P6 IMAD.WIDE.U32 R162, R103, R74, R162 ;  /* 0x0000004a67a2e225 */ /* 0x010fc600078e00a2 */
[----:B------:R-:W-:Y:S01]  /*4060*/  @!P5 LEA.HI.X R165, R70, R15, R71, 0x2, P4 ;  /* 0x0000000f46a5d211 */ /* 0x000fe200020f1447 */
[----:B0-----:R-:W-:-:S04]  /*4070*/  IMAD.WIDE.U32 R72, R103, UR6, R72 ;  /* 0x0000000667487c25 */ /* 0x001fc8000f8e0048 */
[C---:B------:R-:W-:Y:S01]  /*4080*/  IMAD R71, R103.reuse, UR7, R73 ;  /* 0x0000000767477c24 */ /* 0x040fe2000f8e0249 */
[C---:B--2---:R-:W-:Y:S01]  /*4090*/  LEA R70, P4, R72.reuse, R152, 0x3 ;  /* 0x0000009848467211 */ /* 0x044fe200078818ff */
[----:B------:R0:W2:Y:S03]  /*40a0*/  @!P5 LDG.E R168, desc[UR24][R164.64] ;  /* 0x00000018a4a8d981 */ /* 0x0000a6000c1e1900 */
[----:B------:R-:W-:Y:S02]  /*40b0*/  LEA.HI.X R71, R72, R153, R71, 0x3, P4 ;  /* 0x0000009948477211 */ /* 0x000fe400020f1c47 */
[----:B------:R-:W-:Y:S01]  /*40c0*/  ISETP.GE.AND P4, PT, R78, R55, PT ;  /* 0x000000374e00720c */ /* 0x000fe20003f86270 */
[----:B------:R-:W4:Y:S01]  /*40d0*/  @!P3 LDC.64 R72, c[0x0][0x3e0] ;  /* 0x0000f800ff48bb82 */ /* 0x000f220000000a00 */
[----:B------:R-:W-:Y:S01]  /*40e0*/  @!P6 IMAD R75, R103, R75, R163 ;  /* 0x0000004b674be224 */ /* 0x000fe200078e02a3 */
[----:B------:R-:W-:Y:S01]  /*40f0*/  @!P6 LEA R170, P5, R162, R13, 0x2 ;  /* 0x0000000da2aae211 */ /* 0x000fe200078a10ff */
[----:B------:R-:W5:Y:S01]  /*4100*/  LDG.E.64 R70, desc[UR24][R70.64] ;  /* 0x0000001846467981 */ /* 0x000f62000c1e1b00 */
[----:B------:R-:W-:-:S02]  /*4110*/  @!P2 MOV R161, RZ ;  /* 0x000000ff00a1a202 */ /* 0x000fc40000000f00 */
[----:B------:R-:W-:Y:S02]  /*4120*/  @!P6 LEA.HI.X R171, R162, R15, R75, 0x2, P5 ;  /* 0x0000000fa2abe211 */ /* 0x000fe400028f144b */
[----:B------:R-:W-:Y:S02]  /*4130*/  MOV R166, RZ ;  /* 0x000000ff00a67202 */ /* 0x000fe40000000f00 */
[----:B------:R-:W-:Y:S02]  /*4140*/  ISETP.GE.AND P5, PT, R14, R55, PT ;  /* 0x000000370e00720c */ /* 0x000fe40003fa6270 */
[----:B------:R-:W3:Y:S01]  /*4150*/  @!P4 LDC.64 R74, c[0x0][0x3e0] ;  /* 0x0000f800ff4acb82 */ /* 0x000ee20000000a00 */
[C---:B-1----:R-:W-:Y:S01]  /*4160*/  @!P2 IMAD.WIDE.U32 R160, R103.reuse, R76, R160 ;  /* 0x0000004c67a0a225 */ /* 0x042fe200078e00a0 */
[----:B------:R1:W2:Y:S01]  /*4170*/  @!P6 LDG.E R166, desc[UR24][R170.64] ;  /* 0x00000018aaa6e981 */ /* 0x0002a2000c1e1900 */
[----:B------:R-:W-:Y:S02]  /*4180*/  @!P3 MOV R159, RZ ;  /* 0x000000ff009fb202 */ /* 0x000fe40000000f00 */
[----:B------:R-:W-:Y:S01]  /*4190*/  @!P2 IMAD R77, R103, R77, R161 ;  /* 0x0000004d674da224 */ /* 0x000fe200078e02a1 */
[----:B------:R-:W-:-:S02]  /*41a0*/  @!P2 LEA R162, P6, R160, R13, 0x2 ;  /* 0x0000000da0a2a211 */ /* 0x000fc400078c10ff */
[----:B0-----:R-:W-:Y:S02]  /*41b0*/  MOV R164, RZ ;  /* 0x000000ff00a47202 */ /* 0x001fe40000000f00 */
[----:B------:R-:W-:Y:S01]  /*41c0*/  @!P2 LEA.HI.X R163, R160, R15, R77, 0x2, P6 ;  /* 0x0000000fa0a3a211 */ /* 0x000fe200030f144d */
[C---:B----4-:R-:W-:Y:S01]  /*41d0*/  @!P3 IMAD.WIDE.U32 R160, R103.reuse, R72, R158 ;  /* 0x0000004867a0b225 */ /* 0x050fe200078e009e */
[----:B------:R-:W0:Y:S01]  /*41e0*/  @!P5 LDC.64 R76, c[0x0][0x3e0] ;  /* 0x0000f800ff4cdb82 */ /* 0x000e220000000a00 */
[----:B------:R-:W-:Y:S02]  /*41f0*/  ISETP.GE.AND P6, PT, R16, R55, PT ;  /* 0x000000371000720c */ /* 0x000fe40003fc6270 */
[----:B------:R-:W4:Y:S01]  /*4200*/  @!P2 LDG.E R164, desc[UR24][R162.64] ;  /* 0x00000018a2a4a981 */ /* 0x000f22000c1e1900 */
[----:B------:R-:W-:Y:S01]  /*4210*/  @!P3 IMAD R73, R103, R73, R161 ;  /* 0x000000496749b224 */ /* 0x000fe200078e02a1 */
[----:B------:R-:W-:Y:S02]  /*4220*/  @!P3 LEA R158, P2, R160, R13, 0x2 ;  /* 0x0000000da09eb211 */ /* 0x000fe400078410ff */
[----:B------:R-:W-:-:S02]  /*4230*/  @!P4 MOV R79, RZ ;  /* 0x000000ff004fc202 */ /* 0x000fc40000000f00 */
[----:B-1----:R-:W-:Y:S02]  /*4240*/  MOV R170, RZ ;  /* 0x000000ff00aa7202 */ /* 0x002fe40000000f00 */
[----:B------:R-:W-:Y:S01]  /*4250*/  @!P3 LEA.HI.X R159, R160, R15, R73, 0x2, P2 ;  /* 0x0000000fa09fb211 */ /* 0x000fe200010f1449 */
[C---:B---3--:R-:W-:Y:S02]  /*4260*/  @!P4 IMAD.WIDE.U32 R78, R103.reuse, R74, R78 ;  /* 0x0000004a674ec225 */ /* 0x048fe400078e004e */
[----:B------:R-:W1:Y:S02]  /*4270*/  @!P6 LDC.64 R72, c[0x0][0x3e0] ;  /* 0x0000f800ff48eb82 */ /* 0x000e640000000a00 */
[----:B------:R3:W4:Y:S01]  /*4280*/  @!P3 LDG.E R170, desc[UR24][R158.64] ;  /* 0x000000189eaab981 */ /* 0x000722000c1e1900 */
[----:B------:R-:W-:Y:S01]  /*4290*/  @!P4 IMAD R75, R103, R75, R79 ;  /* 0x0000004b674bc224 */ /* 0x000fe200078e024f */
[----:B------:R-:W-:Y:S02]  /*42a0*/  @!P4 LEA R160, P3, R78, R13, 0x2 ;  /* 0x0000000d4ea0c211 */ /* 0x000fe400078610ff */
[----:B------:R-:W-:-:S02]  /*42b0*/  ISETP.GE.AND P2, PT, R18, R55, PT ;  /* 0x000000371200720c */ /* 0x000fc40003f46270 */
[----:B------:R-:W-:Y:S02]  /*42c0*/  @!P4 LEA.HI.X R161, R78, R15, R75, 0x2, P3 ;  /* 0x0000000f4ea1c211 */ /* 0x000fe400018f144b */
[----:B------:R-:W-:Y:S02]  /*42d0*/  @!P5 MOV R74, R14 ;  /* 0x0000000e004ad202 */ /* 0x000fe40000000f00 */
[----:B------:R-:W-:Y:S02]  /*42e0*/  @!P5 MOV R75, RZ ;  /* 0x000000ff004bd202 */ /* 0x000fe40000000f00 */
[----:B------:R-:W-:Y:S01]  /*42f0*/  MOV R172, RZ ;  /* 0x000000ff00ac7202 */ /* 0x000fe20000000f00 */
[----:B0-----:R-:W-:-:S04]  /*4300*/  @!P5 IMAD.WIDE.U32 R78, R103, R76, R74 ;  /* 0x0000004c674ed225 */ /* 0x001fc800078e004a */
[----:B------:R-:W0:Y:S01]  /*4310*/  @!P2 LDC.64 R74, c[0x0][0x3e0] ;  /* 0x0000f800ff4aab82 */ /* 0x000e220000000a00 */
[----:B------:R1:W4:Y:S01]  /*4320*/  @!P4 LDG.E R172, desc[UR24][R160.64] ;  /* 0x00000018a0acc981 */ /* 0x000322000c1e1900 */
[----:B------:R-:W-:Y:S01]  /*4330*/  @!P5 IMAD R77, R103, R77, R79 ;  /* 0x0000004d674dd224 */ /* 0x000fe200078e024f */
[----:B---3--:R-:W-:Y:S02]  /*4340*/  @!P5 LEA R158, P4, R78, R13, 0x2 ;  /* 0x0000000d4e9ed211 */ /* 0x008fe400078810ff */
[----:B------:R-:W-:Y:S02]  /*4350*/  ISETP.GE.AND P3, PT, R20, R55, PT ;  /* 0x000000371400720c */ /* 0x000fe40003f66270 */
[----:B------:R-:W-:Y:S02]  /*4360*/  @!P5 LEA.HI.X R159, R78, R15, R77, 0x2, P4 ;  /* 0x0000000f4e9fd211 */ /* 0x000fe400020f144d */
[----:B------:R-:W-:Y:S02]  /*4370*/  @!P6 MOV R76, R16 ;  /* 0x00000010004ce202 */ /* 0x000fe40000000f00 */
[----:B------:R-:W-:-:S02]  /*4380*/  @!P6 MOV R77, RZ ;  /* 0x000000ff004de202 */ /* 0x000fc40000000f00 */
[----:B------:R-:W-:Y:S01]  /*4390*/  MOV R174, RZ ;  /* 0x000000ff00ae7202 */ /* 0x000fe20000000f00 */
[----:B-1----:R-:W-:-:S04]  /*43a0*/  @!P6 IMAD.WIDE.U32 R78, R103, R72, R76 ;  /* 0x00000048674ee225 */ /* 0x002fc800078e004c */
[----:B------:R-:W1:Y:S01]  /*43b0*/  @!P3 LDC.64 R76, c[0x0][0x3e0] ;  /* 0x0000f800ff4cbb82 */ /* 0x000e620000000a00 */
[----:B------:R3:W4:Y:S01]  /*43c0*/  @!P5 LDG.E R174, desc[UR24][R158.64] ;  /* 0x000000189eaed981 */ /* 0x000722000c1e1900 */
        /* <DEDUP_REMOVED lines=81> */
[----:B-----5:R-:W-:Y:S02]  /*48e0*/  @!P4 LEA R160, P3, R78, R13, 0x2 ;  /* 0x0000000d4ea0c211 */ /* 0x020fe400078610ff */
        /* <DEDUP_REMOVED lines=25> */
[----:B0-----:R-:W-:Y:S01]  /*4a80*/  @!P2 IMAD.WIDE.U32 R72, R103, R76, R72 ;  /* 0x0000004c6748a225 */ /* 0x001fe200078e0048 */
[----:B------:R-:W-:-:S03]  /*4a90*/  ISETP.GE.AND P5, PT, R44, R55, PT ;  /* 0x000000372c00720c */ /* 0x000fc60003fa6270 */
[----:B------:R-:W0:Y:S01]  /*4aa0*/  @!P4 LDC.64 R74, c[0x0][0x3e0] ;  /* 0x0000f800ff4acb82 */ /* 0x000e220000000a00 */
[----:B------:R0:W5:Y:S01]  /*4ab0*/  @!P6 LDG.E R107, desc[UR24][R160.64] ;  /* 0x00000018a06be981 */ /* 0x000162000c1e1900 */
[----:B------:R-:W-:Y:S01]  /*4ac0*/  @!P2 IMAD R77, R103, R77, R73 ;  /* 0x0000004d674da224 */ /* 0x000fe200078e0249 */
[C---:B---3--:R-:W-:Y:S02]  /*4ad0*/  @!P2 LEA R158, P6, R72.reuse, R13, 0x2 ;  /* 0x0000000d489ea211 */ /* 0x048fe400078c10ff */
[----:B------:R-:W-:Y:S02]  /*4ae0*/  @!P3 MOV R73, RZ ;  /* 0x000000ff0049b202 */ /* 0x000fe40000000f00 */
[----:B------:R-:W-:Y:S02]  /*4af0*/  @!P2 LEA.HI.X R159, R72, R15, R77, 0x2, P6 ;  /* 0x0000000f489fa211 */ /* 0x000fe400030f144d */
[----:B------:R-:W-:Y:S02]  /*4b00*/  @!P3 MOV R72, R40 ;  /* 0x000000280048b202 */ /* 0x000fe40000000f00 */
[----:B------:R-:W-:-:S03]  /*4b10*/  MOV R109, RZ ;  /* 0x000000ff006d7202 */ /* 0x000fc60000000f00 */
[C---:B-1----:R-:W-:Y:S02]  /*4b20*/  @!P3 IMAD.WIDE.U32 R76, R103.reuse, R78, R72 ;  /* 0x0000004e674cb225 */ /* 0x042fe400078e0048 */
[----:B------:R-:W1:Y:S01]  /*4b30*/  @!P5 LDC.64 R72, c[0x0][0x3e0] ;  /* 0x0000f800ff48db82 */ /* 0x000e620000000a00 */
[----:B------:R-:W-:Y:S01]  /*4b40*/  ISETP.GE.AND P6, PT, R46, R55, PT ;  /* 0x000000372e00720c */ /* 0x000fe20003fc6270 */
[----:B------:R-:W3:Y:S01]  /*4b50*/  @!P2 LDG.E R109, desc[UR24][R158.64] ;  /* 0x000000189e6da981 */ /* 0x000ee2000c1e1900 */
[----:B------:R-:W-:Y:S01]  /*4b60*/  @!P3 IMAD R79, R103, R79, R77 ;  /* 0x0000004f674fb224 */ /* 0x000fe200078e024d */
[C---:B------:R-:W-:Y:S02]  /*4b70*/  @!P3 LEA R78, P2, R76.reuse, R13, 0x2 ;  /* 0x0000000d4c4eb211 */ /* 0x040fe400078410ff */
[----:B------:R-:W-:Y:S02]  /*4b80*/  @!P4 MOV R77, RZ ;  /* 0x000000ff004dc202 */ /* 0x000fe40000000f00 */
[----:B------:R-:W-:-:S02]  /*4b90*/  @!P3 LEA.HI.X R79, R76, R15, R79, 0x2, P2 ;  /* 0x0000000f4c4fb211 */ /* 0x000fc400010f144f */
[----:B------:R-:W-:Y:S02]  /*4ba0*/  @!P4 MOV R76, R42 ;  /* 0x0000002a004cc202 */ /* 0x000fe40000000f00 */
[----:B------:R-:W-:-:S03]  /*4bb0*/  MOV R111, RZ ;  /* 0x000000ff006f7202 */ /* 0x000fc60000000f00 */
[C---:B0-----:R-:W-:Y:S02]  /*4bc0*/  @!P4 IMAD.WIDE.U32 R160, R103.reuse, R74, R76 ;  /* 0x0000004a67a0c225 */ /* 0x041fe400078e004c */
[----:B------:R-:W0:Y:S01]  /*4bd0*/  @!P6 LDC.64 R76, c[0x0][0x3e0] ;  /* 0x0000f800ff4ceb82 */ /* 0x000e220000000a00 */
[----:B------:R2:W3:Y:S01]  /*4be0*/  @!P3 LDG.E R111, desc[UR24][R78.64] ;  /* 0x000000184e6fb981 */ /* 0x0004e2000c1e1900 */
[----:B------:R-:W-:Y:S01]  /*4bf0*/  @!P4 IMAD R75, R103, R75, R161 ;  /* 0x0000004b674bc224 */ /* 0x000fe200078e02a1 */
[----:B------:R-:W-:Y:S02]  /*4c00*/  @!P4 LEA R74, P3, R160, R13, 0x2 ;  /* 0x0000000da04ac211 */ /* 0x000fe400078610ff */
[----:B------:R-:W-:Y:S02]  /*4c10*/  ISETP.GE.AND P2, PT, R48, R55, PT ;  /* 0x000000373000720c */ /* 0x000fe40003f46270 */
[----:B------:R-:W-:Y:S02]  /*4c20*/  @!P4 LEA.HI.X R75, R160, R15, R75, 0x2, P3 ;  /* 0x0000000fa04bc211 */ /* 0x000fe400018f144b */
[----:B--2---:R-:W-:-:S02]  /*4c30*/  @!P5 MOV R78, R44 ;  /* 0x0000002c004ed202 */ /* 0x004fc40000000f00 */
[----:B------:R-:W-:Y:S02]  /*4c40*/  @!P5 MOV R79, RZ ;  /* 0x000000ff004fd202 */ /* 0x000fe40000000f00 */
        /* <DEDUP_REMOVED lines=11> */
[----:B0-----:R-:W-:Y:S01]  /*4d00*/  @!P6 IMAD.WIDE.U32 R72, R103, R76, R72 ;  /* 0x0000004c6748e225 */ /* 0x001fe200078e0048 */
[----:B------:R-:W-:-:S04]  /*4d10*/  ISETP.GE.AND P3, PT, R52, R55, PT ;  /* 0x000000373400720c */ /* 0x000fc80003f66270 */
[----:B------:R-:W3:Y:S01]  /*4d20*/  @!P5 LDG.E R115, desc[UR24][R162.64] ;  /* 0x00000018a273d981 */ /* 0x000ee2000c1e1900 */
[----:B------:R-:W-:Y:S02]  /*4d30*/  @!P6 IMAD R73, R103, R77, R73 ;  /* 0x0000004d6749e224 */ /* 0x000fe400078e0249 */
[----:B------:R-:W0:Y:S01]  /*4d40*/  @!P4 LDC.64 R76, c[0x0][0x3e0] ;  /* 0x0000f800ff4ccb82 */ /* 0x000e220000000a00 */
[C---:B--2---:R-:W-:Y:S02]  /*4d50*/  @!P6 LEA R74, P5, R72.reuse, R13, 0x2 ;  /* 0x0000000d484ae211 */ /* 0x044fe400078a10ff */
[----:B------:R-:W-:Y:S02]  /*4d60*/  MOV R117, RZ ;  /* 0x000000ff00757202 */ /* 0x000fe40000000f00 */
[----:B------:R-:W-:Y:S02]  /*4d70*/  @!P6 LEA.HI.X R75, R72, R15, R73, 0x2, P5 ;  /* 0x0000000f484be211 */ /* 0x000fe400028f1449 */
[----:B------:R-:W-:-:S02]  /*4d80*/  @!P2 MOV R72, R48 ;  /* 0x000000300048a202 */ /* 0x000fc40000000f00 */
[----:B------:R-:W-:Y:S01]  /*4d90*/  @!P2 MOV R73, RZ ;  /* 0x000000ff0049a202 */ /* 0x000fe20000000f00 */
[----:B------:R-:W2:Y:S01]  /*4da0*/  @!P6 LDG.E R117, desc[UR24][R74.64] ;  /* 0x000000184a75e981 */ /* 0x000ea2000c1e1900 */
[----:B------:R-:W-:Y:S01]  /*4db0*/  MOV R194, RZ ;  /* 0x000000ff00c27202 */ /* 0x000fe20000000f00 */
[----:B-1----:R-:W-:-:S03]  /*4dc0*/  @!P2 IMAD.WIDE.U32 R78, R103, R158, R72 ;  /* 0x0000009e674ea225 */ /* 0x002fc600078e0048 */
[----:B------:R-:W1:Y:S01]  /*4dd0*/  @!P3 LDC.64 R72, c[0x0][0x3e0] ;  /* 0x0000f800ff48bb82 */ /* 0x000e620000000a00 */
[----:B------:R-:W-:Y:S01]  /*4de0*/  ISETP.GE.AND P6, PT, R54, R55, PT ;  /* 0x000000373600720c */ /* 0x000fe20003fc6270 */
[----:B------:R-:W-:Y:S01]  /*4df0*/  @!P2 IMAD R159, R103, R159, R79 ;  /* 0x0000009f679fa224 */ /* 0x000fe200078e024f */
[----:B------:R0:W4:Y:S01]  /*4e00*/  @!P1 LDG.E R194, desc[UR24][R68.64] ;  /* 0x0000001844c29981 */ /* 0x000122000c1e1900 */
[----:B------:R-:W-:-:S04]  /*4e10*/  @!P2 LEA R158, P5, R78, R13, 0x2 ;  /* 0x0000000d4e9ea211 */ /* 0x000fc800078a10ff */
[----:B------:R-:W-:Y:S02]  /*4e20*/  @!P2 LEA.HI.X R159, R78, R15, R159, 0x2, P5 ;  /* 0x0000000f4e9fa211 */ /* 0x000fe400028f149f */
[----:B0-----:R-:W-:Y:S02]  /*4e30*/  @!P4 MOV R68, R50 ;  /* 0x000000320044c202 */ /* 0x001fe40000000f00 */
[----:B------:R-:W-:Y:S02]  /*4e40*/  @!P4 MOV R69, RZ ;  /* 0x000000ff0045c202 */ /* 0x000fe40000000f00 */
[----:B------:R-:W-:Y:S01]  /*4e50*/  ISETP.GE.AND P5, PT, R56, R55, PT ;  /* 0x000000373800720c */ /* 0x000fe20003fa6270 */
[----:B------:R-:W-:Y:S01]  /*4e60*/  @!P4 IMAD.WIDE.U32 R78, R103, R76, R68 ;  /* 0x0000004c674ec225 */ /* 0x000fe200078e0044 */
[----:B------:R-:W-:-:S03]  /*4e70*/  MOV R119, RZ ;  /* 0x000000ff00777202 */ /* 0x000fc60000000f00 */
[----:B------:R-:W-:Y:S02]  /*4e80*/  @!P4 IMAD R69, R103, R77, R79 ;  /* 0x0000004d6745c224 */ /* 0x000fe400078e024f */
[----:B------:R-:W0:Y:S01]  /*4e90*/  @!P6 LDC.64 R76, c[0x0][0x3e0] ;  /* 0x0000f800ff4ceb82 */ /* 0x000e220000000a00 */
[----:B------:R1:W2:Y:S01]  /*4ea0*/  @!P2 LDG.E R119, desc[UR24][R158.64] ;  /* 0x000000189e77a981 */ /* 0x0002a2000c1e1900 */
[----:B------:R-:W-:-:S06]  /*4eb0*/  @!P4 LEA R68, P2, R78, R13, 0x2 ;  /* 0x0000000d4e44c211 */ /* 0x000fcc00078410ff */
[----:B------:R-:W0:Y:S01]  /*4ec0*/  @!P5 LDC.64 R74, c[0x0][0x3e0] ;  /* 0x0000f800ff4adb82 */ /* 0x000e220000000a00 */
[----:B-1----:R-:W-:Y:S02]  /*4ed0*/  @!P3 MOV R158, R52 ;  /* 0x00000034009eb202 */ /* 0x002fe40000000f00 */
[----:B------:R-:W-:Y:S02]  /*4ee0*/  @!P3 MOV R159, RZ ;  /* 0x000000ff009fb202 */ /* 0x000fe40000000f00 */
[----:B------:R-:W-:Y:S01]  /*4ef0*/  MOV R127, RZ ;  /* 0x000000ff007f7202 */ /* 0x000fe20000000f00 */
[----:B------:R-:W-:Y:S01]  /*4f00*/  @!P3 IMAD.WIDE.U32 R160, R103, R72, R158 ;  /* 0x0000004867a0b225 */ /* 0x000fe200078e009e */
[----:B------:R-:W-:-:S03]  /*4f10*/  @!P4 LEA.HI.X R69, R78, R15, R69, 0x2, P2 ;  /* 0x0000000f4e45c211 */ /* 0x000fc600010f1445 */
[----:B------:R-:W-:Y:S01]  /*4f20*/  @!P3 IMAD R73, R103, R73, R161 ;  /* 0x000000496749b224 */ /* 0x000fe200078e02a1 */
[C---:B------:R-:W-:Y:S01]  /*4f30*/  @!P3 LEA R158, P2, R160.reuse, R13, 0x2 ;  /* 0x0000000da09eb211 */ /* 0x040fe200078410ff */
[----:B------:R1:W2:Y:S03]  /*4f40*/  @!P4 LDG.E R127, desc[UR24][R68.64] ;  /* 0x00000018447fc981 */ /* 0x0002a6000c1e1900 */
[----:B------:R-:W-:Y:S02]  /*4f50*/  @!P3 LEA.HI.X R159, R160, R15, R73, 0x2, P2 ;  /* 0x0000000fa09fb211 */ /* 0x000fe400010f1449 */
[----:B------:R-:W-:Y:S02]  /*4f60*/  ISETP.GE.AND P2, PT, R58, R55, PT ;  /* 0x000000373a00720c */ /* 0x000fe40003f46270 */
[----:B-1----:R-:W-:Y:S02]  /*4f70*/  @!P6 MOV R68, R54 ;  /* 0x000000360044e202 */ /* 0x002fe40000000f00 */
[----:B------:R-:W-:Y:S01]  /*4f80*/  @!P6 MOV R69, RZ ;  /* 0x000000ff0045e202 */ /* 0x000fe20000000f00 */
[----:B------:R-:W-:Y:S01]  /*4f90*/  FMUL.FTZ R72, R71, R80 ;  /* 0x0000005047487220 */ /* 0x000fe20000410000 */
[----:B------:R-:W-:Y:S01]  /*4fa0*/  FMUL.FTZ R161, R70, 1.4426950216293334961 ;  /* 0x3fb8aa3b46a17820 */ /* 0x000fe20000410000 */
[----:B0-----:R-:W-:Y:S01]  /*4fb0*/  @!P6 IMAD.WIDE.U32 R78, R103, R76, R68 ;  /* 0x0000004c674ee225 */ /* 0x001fe200078e0044 */
        /* <DEDUP_REMOVED lines=11> */
[----:B------:R-:W2:Y:S01]  /*5070*/  @!P3 LDG.E R141, desc[UR24][R158.64] ;  /* 0x000000189e8db981 */ /* 0x000ea2000c1e1900 */
[----:B------:R-:W-:Y:S02]  /*5080*/  @!P6 LEA.HI.X R77, R78, R15, R77, 0x2, P4 ;  /* 0x0000000f4e4de211 */ /* 0x000fe400020f144d */
[----:B------:R-:W-:Y:S01]  /*5090*/  ISETP.GE.AND P3, PT, R60, R55, PT ;  /* 0x000000373c00720c */ /* 0x000fe20003f66270 */
[----:B------:R-:W-:Y:S02]  /*50a0*/  @!P5 IMAD R75, R103, R75, R73 ;  /* 0x0000004b674bd224 */ /* 0x000fe400078e0249 */
[----:B------:R1:W2:Y:S01]  /*50b0*/  @!P6 LDG.E R70, desc[UR24][R76.64] ;  /* 0x000000184c46e981 */ /* 0x0002a2000c1e1900 */
        /* <DEDUP_REMOVED lines=12> */
[----:B------:R0:W2:Y:S02]  /*5180*/  @!P5 LDG.E R160, desc[UR24][R74.64] ;  /* 0x000000184aa0d981 */ /* 0x0000a4000c1e1900 */
[----:B------:R-:W-:-:S03]  /*5190*/  @!P2 IMAD R69, R103, R69, R77 ;  /* 0x000000456745a224 */ /* 0x000fc600078e024d */
[----:B------:R-:W1:Y:S01]  /*51a0*/  @!P4 LDC.64 R158, c[0x0][0x3e0] ;  /* 0x0000f800ff9ecb82 */ /* 0x000e620000000a00 */
[C---:B------:R-:W-:Y:S02]  /*51b0*/  @!P2 LEA R68, P5, R76.reuse, R13, 0x2 ;  /* 0x0000000d4c44a211 */ /* 0x040fe400078a10ff */
[----:B------:R-:W-:Y:S02]  /*51c0*/  CS2R R204, SRZ ;  /* 0x0000000000cc7805 */ /* 0x000fe4000001ff00 */
[----:B------:R-:W-:Y:S02]  /*51d0*/  @!P2 LEA.HI.X R69, R76, R15, R69, 0x2, P5 ;  /* 0x0000000f4c45a211 */ /* 0x000fe400028f1445 */
[----:B0-----:R-:W-:Y:S02]  /*51e0*/  @!P3 MOV R74, R60 ;  /* 0x0000003c004ab202 */ /* 0x001fe40000000f00 */
[----:B------:R-:W-:Y:S01]  /*51f0*/  @!P3 MOV R75, RZ ;  /* 0x000000ff004bb202 */ /* 0x000fe20000000f00 */
[----:B------:R0:W2:Y:S02]  /*5200*/  @!P2 LDG.E R204, desc[UR24][R68.64] ;  /* 0x0000001844cca981 */ /* 0x0000a4000c1e1900 */
        /* <DEDUP_REMOVED lines=10> */
[----:B------:R-:W-:Y:S01]  /*52b0*/  @!P6 LEA R78, P2, R74, R13, 0x2 ;  /* 0x0000000d4a4ee211 */ /* 0x000fe200078410ff */
[----:B------:R-:W-:-:S02]  /*52c0*/  @!P4 IMAD.WIDE.U32 R76, R103, R158, R68 ;  /* 0x0000009e674cc225 */ /* 0x000fc400078e0044 */
[----:B------:R0:W5:Y:S01]  /*52d0*/  @!P3 LDG.E R205, desc[UR24][R72.64] ;  /* 0x0000001848cdb981 */ /* 0x000162000c1e1900 */
[----:B------:R-:W-:Y:S01]  /*52e0*/  @!P6 LEA.HI.X R79, R74, R15, R79, 0x2, P2 ;  /* 0x0000000f4a4fe211 */ /* 0x000fe200010f144f */
[----:B------:R-:W-:Y:S01]  /*52f0*/  @!P4 IMAD R159, R103, R159, R77 ;  /* 0x0000009f679fc224 */ /* 0x000fe200078e024d */
        /* <DEDUP_REMOVED lines=24> */
[----:B------:R-:W-:-:S07]  /*5480*/  FMUL.FTZ R72, R161, R88 ;  /* 0x00000058a1487220 */ /* 0x000fce0000410000 */
        /* <DEDUP_REMOVED lines=8> */
[----:B------:R-:W4:Y:S01]  /*5510*/  MUFU.EX2 R206, R206 ;  /* 0x000000ce00ce7308 */ /* 0x000f220000000800 */
        /* <DEDUP_REMOVED lines=9> */
[----:B---3--:R-:W-:-:S07]  /*55b0*/  FMUL.FTZ R68, R71, R94 ;  /* 0x0000005e47447220 */ /* 0x008fce0000410000 */
[----:B------:R-:W1:Y:S01]  /*55c0*/  MUFU.EX2 R158, R137 ;  /* 0x00000089009e7308 */ /* 0x000e620000000800 */
[----:B------:R-:W-:Y:S01]  /*55d0*/  FSEL R201, R59, RZ, !P6 ;  /* 0x000000ff3bc97208 */ /* 0x000fe20007000000 */
[C---:B0-----:R-:W-:Y:S01]  /*55e0*/  FMUL.FTZ R125, R200.reuse, R125 ;  /* 0x0000007dc87d7220 */ /* 0x041fe20000410000 */
[----:B------:R-:W-:Y:S01]  /*55f0*/  FSEL R202, R121, RZ, !P6 ;  /* 0x000000ff79ca7208 */ /* 0x000fe20007000000 */
[----:B------:R-:W-:-:S04]  /*5600*/  FMUL.FTZ R131, R200, R131 ;  /* 0x00000083c8837220 */ /* 0x000fc80000410000 */
[----:B------:R0:W-:Y:S01]  /*5610*/  MUFU.EX2 R137, R72 ;  /* 0x0000004800897308 */ /* 0x0001e20000000800 */
[----:B------:R-:W-:Y:S02]  /*5620*/  FSEL R203, R123, 1, !P6 ;  /* 0x3f8000007bcb7808 */ /* 0x000fe40007000000 */
[----:B------:R-:W-:-:S05]  /*5630*/  ISETP.GE.U32.AND P6, PT, R78, R17, PT ;  /* 0x000000114e00720c */ /* 0x000fca0003fc6070 */
[----:B------:R-:W3:Y:S01]  /*5640*/  MUFU.SIN R208, R76 ;  /* 0x0000004c00d07308 */ /* 0x000ee20000000400 */
[C---:B0-----:R-:W-:Y:S02]  /*5650*/  IADD3 R72, PT, PT, R196.reuse, 0x1, RZ ;  /* 0x00000001c4487810 */ /* 0x041fe40007ffe0ff */
[----:B------:R-:W-:Y:S02]  /*5660*/  IADD3 R78, PT, PT, R196, 0x6, RZ ;  /* 0x00000006c44e7810 */ /* 0x000fe40007ffe0ff */
[----:B------:R-:W-:-:S03]  /*5670*/  ISETP.GE.U32.AND P2, PT, R72, R17, PT ;  /* 0x000000114800720c */ /* 0x000fc60003f46070 */
[----:B------:R-:W0:Y:S01]  /*5680*/  MUFU.COS R210, R76 ;  /* 0x0000004c00d27308 */ /* 0x000e220000000000 */
[----:B------:R-:W-:Y:S01]  /*5690*/  MOV R162, 0x400 ;  /* 0x0000040000a27802 */ /* 0x000fe20000000f00 */
[C---:B----4-:R-:W-:Y:S01]  /*56a0*/  FMUL.FTZ R133, R206.reuse, R133 ;  /* 0x00000085ce857220 */ /* 0x050fe20000410000 */
[----:B------:R-:W-:Y:S01]  /*56b0*/  FSEL R163, R61, RZ, !P2 ;  /* 0x000000ff3da37208 */ /* 0x000fe20005000000 */
[----:B------:R-:W-:-:S04]  /*56c0*/  FMUL.FTZ R129, R206, R129 ;  /* 0x00000081ce817220 */ /* 0x000fc80000410000 */
[----:B------:R4:W-:Y:S01]  /*56d0*/  MUFU.EX2 R79, R77 ;  /* 0x0000004d004f7308 */ /* 0x0009e20000000800 */
[----:B------:R-:W-:Y:S02]  /*56e0*/  FSEL R200, R125, RZ, !P2 ;  /* 0x000000ff7dc87208 */ /* 0x000fe40005000000 */
[----:B------:R-:W-:Y:S02]  /*56f0*/  FSEL R197, R131, 1, !P2 ;  /* 0x3f80000083c57808 */ /* 0x000fe40005000000 */
[----:B------:R-:W-:-:S03]  /*5700*/  ISETP.GE.U32.AND P2, PT, R78, R17, PT ;  /* 0x000000114e00720c */ /* 0x000fc60003f46070 */
[----:B------:R-:W-:Y:S01]  /*5710*/  MUFU.SIN R212, R145 ;  /* 0x0000009100d47308 */ /* 0x000fe20000000400 */
[----:B----4-:R-:W-:Y:S01]  /*5720*/  FMUL.FTZ R77, R161, R94 ;  /* 0x0000005ea14d7220 */ /* 0x010fe20000410000 */
[C---:B------:R-:W-:Y:S02]  /*5730*/  IADD3 R72, PT, PT, R196.reuse, 0x3, RZ ;  /* 0x00000003c4487810 */ /* 0x040fe40007ffe0ff */
[----:B------:R-:W-:-:S04]  /*5740*/  IADD3 R78, PT, PT, R196, 0x7, RZ ;  /* 0x00000007c44e7810 */ /* 0x000fc80007ffe0ff */
[----:B------:R4:W0:Y:S01]  /*5750*/  MUFU.COS R214, R145 ;  /* 0x0000009100d67308 */ /* 0x0008220000000000 */
[----:B------:R-:W-:Y:S01]  /*5760*/  LEA R162, R147, R162, 0x18 ;  /* 0x000000a293a27211 */ /* 0x000fe200078ec0ff */
[----:B------:R-:W-:Y:S01]  /*5770*/  FMUL.FTZ R147, R71, R98 ;  /* 0x0000006247937220 */ /* 0x000fe20000410000 */
[----:B------:R-:W-:Y:S01]  /*5780*/  FSEL R179, R63, RZ, !P3 ;  /* 0x000000ff3fb37208 */ /* 0x000fe20005800000 */
[----:B----4-:R-:W-:Y:S01]  /*5790*/  FMUL.RZ R145, R68, 0.15915493667125701904 ;  /* 0x3e22f98344917820 */ /* 0x010fe2000040c000 */
[----:B------:R-:W-:-:S03]  /*57a0*/  FMUL.FTZ R68, R71, R96 ;  /* 0x0000006047447220 */ /* 0x000fc60000410000 */
[----:B------:R-:W-:Y:S01]  /*57b0*/  MUFU.EX2 R77, R77 ;  /* 0x0000004d004d7308 */ /* 0x000fe20000000800 */
[----:B------:R-:W-:Y:S01]  /*57c0*/  FSEL R165, R129, RZ, !P3 ;  /* 0x000000ff81a57208 */ /* 0x000fe20005800000 */
[----:B-1----:R-:W-:Y:S01]  /*57d0*/  FMUL.FTZ R135, R158, R135 ;  /* 0x000000879e877220 */ /* 0x002fe20000410000 */
[----:B------:R-:W-:Y:S01]  /*57e0*/  FMUL.RZ R159, R68, 0.15915493667125701904 ;  /* 0x3e22f983449f7820 */ /* 0x000fe2000040c000 */
[----:B------:R-:W-:Y:S01]  /*57f0*/  FSEL R167, R133, 1, !P3 ;  /* 0x3f80000085a77808 */ /* 0x000fe20005800000 */
[----:B------:R-:W-:-:S03]  /*5800*/  FMUL.FTZ R139, R158, R139 ;  /* 0x0000008b9e8b7220 */ /* 0x000fc60000410000 */
[----:B------:R-:W-:Y:S01]  /*5810*/  MUFU.SIN R73, R145 ;  /* 0x0000009100497308 */ /* 0x000fe20000000400 */
[-C--:B------:R-:W-:Y:S01]  /*5820*/  ISETP.GE.U32.AND P4, PT, R72, R17.reuse, PT ;  /* 0x000000114800720c */ /* 0x080fe20003f86070 */
[C---:B------:R-:W-:Y:S01]  /*5830*/  FMUL.FTZ R121, R161.reuse, R98 ;  /* 0x00000062a1797220 */ /* 0x040fe20000410000 */
[----:B------:R-:W-:Y:S01]  /*5840*/  ISETP.GE.U32.AND P3, PT, R78, R17, PT ;  /* 0x000000114e00720c */ /* 0x000fe20003f66070 */
[----:B------:R-:W-:-:S04]  /*5850*/  FMUL.FTZ R69, R161, R92 ;  /* 0x0000005ca1457220 */ /* 0x000fc80000410000 */
[----:B------:R1:W4:Y:S01]  /*5860*/  MUFU.COS R76, R145 ;  /* 0x00000091004c7308 */ /* 0x0003220000000000 */
[----:B------:R-:W-:Y:S01]  /*5870*/  IADD3 R78, PT, PT, R196, 0x8, RZ ;  /* 0x00000008c44e7810 */ /* 0x000fe20007ffe0ff */
[----:B------:R-:W-:Y:S01]  /*5880*/  FMUL.RZ R147, R147, 0.15915493667125701904 ;  /* 0x3e22f98393937820 */ /* 0x000fe2000040c000 */
[----:B------:R-:W-:Y:S01]  /*5890*/  FSEL R173, R65, RZ, !P4 ;  /* 0x000000ff41ad7208 */ /* 0x000fe20006000000 */
[----:B-1----:R-:W-:-:S04]  /*58a0*/  FMUL.FTZ R145, R161, R96 ;  /* 0x00000060a1917220 */ /* 0x002fc80000410000 */
[----:B------:R-:W-:Y:S01]  /*58b0*/  MUFU.SIN R68, R159 ;  /* 0x0000009f00447308 */ /* 0x000fe20000000400 */
[----:B------:R-:W-:Y:S01]  /*58c0*/  FSEL R171, R135, RZ, !P4 ;  /* 0x000000ff87ab7208 */ /* 0x000fe20006000000 */
[----:B---3--:R-:W-:Y:S01]  /*58d0*/  FMUL.FTZ R175, R137, R208 ;  /* 0x000000d089af7220 */ /* 0x008fe20000410000 */
[----:B------:R-:W-:Y:S01]  /*58e0*/  FSEL R169, R139, 1, !P4 ;  /* 0x3f8000008ba97808 */ /* 0x000fe20006000000 */
[----:B0-----:R-:W-:Y:S01]  /*58f0*/  FMUL.FTZ R177, R137, R210 ;  /* 0x000000d289b17220 */ /* 0x001fe20000410000 */
[----:B------:R-:W-:-:S03]  /*5900*/  ISETP.GE.U32.AND P4, PT, R78, R17, PT ;  /* 0x000000114e00720c */ /* 0x000fc60003f86070 */
[----:B------:R-:W0:Y:S01]  /*5910*/  MUFU.EX2 R72, R145 ;  /* 0x0000009100487308 */ /* 0x000e220000000800 */
[----:B------:R-:W-:Y:S01]  /*5920*/  IADD3 R78, PT, PT, R196, 0x9, RZ ;  /* 0x00000009c44e7810 */ /* 0x000fe20007ffe0ff */
[----:B------:R-:W-:Y:S01]  /*5930*/  FMUL.FTZ R123, R71, R100 ;  /* 0x00000064477b7220 */ /* 0x000fe20000410000 */
[----:B------:R-:W-:Y:S02]  /*5940*/  FSEL R199, R67, RZ, !P5 ;  /* 0x000000ff43c77208 */ /* 0x000fe40006800000 */
[----:B------:R-:W-:-:S03]  /*5950*/  FSEL R175, R175, RZ, !P5 ;  /* 0x000000ffafaf7208 */ /* 0x000fc60006800000 */
[----:B------:R-:W1:Y:S01]  /*5960*/  MUFU.EX2 R143, R69 ;  /* 0x00000045008f7308 */ /* 0x000e620000000800 */
[----:B------:R-:W-:Y:S02]  /*5970*/  FSEL R177, R177, 1, !P5 ;  /* 0x3f800000b1b17808 */ /* 0x000fe40006800000 */
[----:B------:R-:W-:-:S05]  /*5980*/  ISETP.GE.U32.AND P5, PT, R78, R17, PT ;  /* 0x000000114e00720c */ /* 0x000fca0003fa6070 */
[----:B------:R-:W-:Y:S01]  /*5990*/  MUFU.SIN R220, R147 ;  /* 0x0000009300dc7308 */ /* 0x000fe20000000400 */
[----:B------:R-:W-:Y:S01]  /*59a0*/  FMUL.FTZ R78, R161, R100 ;  /* 0x00000064a14e7220 */ /* 0x000fe20000410000 */
[----:B------:R-:W-:-:S06]  /*59b0*/  FMUL.FTZ R181, R79, R214 ;  /* 0x000000d64fb57220 */ /* 0x000fcc0000410000 */
[----:B------:R-:W-:Y:S01]  /*59c0*/  MUFU.COS R222, R147 ;  /* 0x0000009300de7308 */ /* 0x000fe20000000000 */
[----:B------:R-:W-:-:S07]  /*59d0*/  FMUL.FTZ R183, R79, R212 ;  /* 0x000000d44fb77220 */ /* 0x000fce0000410000 */
[----:B------:R-:W3:Y:S01]  /*59e0*/  MUFU.EX2 R121, R121 ;  /* 0x0000007900797308 */ /* 0x000ee20000000800 */
[----:B------:R-:W-:Y:S01]  /*59f0*/  FMUL.RZ R123, R123, 0.15915493667125701904 ;  /* 0x3e22f9837b7b7820 */ /* 0x000fe2000040c000 */
[----:B------:R-:W-:-:S06]  /*5a00*/  FMUL.FTZ R79, R71, R102 ;  /* 0x00000066474f7220 */ /* 0x000fcc0000410000 */
[----:B------:R-:W2:Y:S01]  /*5a10*/  MUFU.COS R69, R159 ;  /* 0x0000009f00457308 */ /* 0x000ea20000000000 */
[C---:B----4-:R-:W-:Y:S01]  /*5a20*/  FMUL.FTZ R76, R77.reuse, R76 ;  /* 0x0000004c4d4c7220 */ /* 0x050fe20000410000 */
[----:B------:R-:W-:Y:S01]  /*5a30*/  FMUL.FTZ R73, R77, R73 ;  /* 0x000000494d497220 */ /* 0x000fe20000410000 */
[----:B------:R-:W-:Y:S01]  /*5a40*/  FMUL.FTZ R77, R161, R102 ;  /* 0x00000066a14d7220 */ /* 0x000fe20000410000 */
[----:B------:R-:W-:Y:S01]  /*5a50*/  IADD3 R158, PT, PT, R196, 0xa, RZ ;  /* 0x0000000ac49e7810 */ /* 0x000fe20007ffe0ff */
[----:B------:R-:W-:Y:S01]  /*5a60*/  FMUL.RZ R79, R79, 0.15915493667125701904 ;  /* 0x3e22f9834f4f7820 */ /* 0x000fe2000040c000 */
[----:B0-----:R-:W-:Y:S02]  /*5a70*/  FMUL.FTZ R68, R72, R68 ;  /* 0x0000004448447220 */ /* 0x001fe40000410000 */
[----:B------:R-:W-:Y:S01]  /*5a80*/  MUFU.SIN R129, R123 ;  /* 0x0000007b00817308 */ /* 0x000fe20000000400 */
[----:B------:R-:W-:Y:S02]  /*5a90*/  FSEL R185, R81, RZ, !P6 ;  /* 0x000000ff51b97208 */ /* 0x000fe40007000000 */
[----:B------:R-:W-:-:S02]  /*5aa0*/  FSEL R183, R183, RZ, !P6 ;  /* 0x000000ffb7b77208 */ /* 0x000fc40007000000 */
[----:B------:R-:W-:-:S03]  /*5ab0*/  FSEL R181, R181, 1, !P6 ;  /* 0x3f800000b5b57808 */ /* 0x000fc60007000000 */
[----:B------:R0:W-:Y:S01]  /*5ac0*/  MUFU.COS R131, R123 ;  /* 0x0000007b00837308 */ /* 0x0001e20000000000 */
[----:B------:R-:W-:Y:S01]  /*5ad0*/  ISETP.GE.U32.AND P6, PT, R158, R17, PT ;  /* 0x000000119e00720c */ /* 0x000fe20003fc6070 */
[----:B-1----:R-:W-:-:S06]  /*5ae0*/  FMUL.FTZ R187, R143, R216 ;  /* 0x000000d88fbb7220 */ /* 0x002fcc0000410000 */
[----:B------:R-:W1:Y:S01]  /*5af0*/  MUFU.EX2 R78, R78 ;  /* 0x0000004e004e7308 */ /* 0x000e620000000800 */
[----:B------:R-:W-:Y:S01]  /*5b00*/  FMUL.FTZ R195, R143, R218 ;  /* 0x000000da8fc37220 */ /* 0x000fe20000410000 */
[C---:B---3--:R-:W-:Y:S01]  /*5b10*/  FMUL.FTZ R222, R121.reuse, R222 ;  /* 0x000000de79de7220 */ /* 0x048fe20000410000 */
[----:B0-----:R-:W-:Y:S01]  /*5b20*/  FMUL.FTZ R123, R121, R220 ;  /* 0x000000dc797b7220 */ /* 0x001fe20000410000 */
[----:B--2---:R-:W-:Y:S01]  /*5b30*/  FMUL.FTZ R69, R72, R69 ;  /* 0x0000004548457220 */ /* 0x004fe20000410000 */
[----:B------:R-:W-:-:S03]  /*5b40*/  FSEL R143, R68, RZ, !P4 ;  /* 0x000000ff448f7208 */ /* 0x000fc60006000000 */
[----:B------:R-:W-:Y:S01]  /*5b50*/  MUFU.COS R206, R79 ;  /* 0x0000004f00ce7308 */ /* 0x000fe20000000000 */
[----:B------:R-:W-:-:S07]  /*5b60*/  IADD3 R68, PT, PT, R196, 0xe, RZ ;  /* 0x0000000ec4447810 */ /* 0x000fce0007ffe0ff */
[----:B------:R-:W0:Y:S01]  /*5b70*/  MUFU.EX2 R77, R77 ;  /* 0x0000004d004d7308 */ /* 0x000e220000000800 */
[----:B------:R-:W-:-:S07]  /*5b80*/  FSEL R125, R89, RZ, !P5 ;  /* 0x000000ff597d7208 */ /* 0x000fce0006800000 */
[----:B------:R-:W2:Y:S01]  /*5b90*/  MUFU.SIN R158, R79 ;  /* 0x0000004f009e7308 */ /* 0x000ea20000000400 */
[----:B------:R-:W-:Y:S02]  /*5ba0*/  FSEL R123, R123, RZ, !P5 ;  /* 0x000000ff7b7b7208 */ /* 0x000fe40006800000 */
[----:B------:R-:W-:Y:S02]  /*5bb0*/  FSEL R121, R222, 1, !P5 ;  /* 0x3f800000de797808 */ /* 0x000fe40006800000 */
[----:B------:R-:W-:Y:S02]  /*5bc0*/  FSEL R147, R69, 1, !P4 ;  /* 0x3f80000045937808 */ /* 0x000fe40006000000 */
[----:B------:R-:W-:Y:S02]  /*5bd0*/  ISETP.GE.U32.AND P5, PT, R68, R17, PT ;  /* 0x000000114400720c */ /* 0x000fe40003fa6070 */
[----:B------:R-:W-:Y:S02]  /*5be0*/  MOV R68, R148 ;  /* 0x0000009400447202 */ /* 0x000fe40000000f00 */
[----:B------:R-:W-:Y:S01]  /*5bf0*/  MOV R69, R5 ;  /* 0x0000000500457202 */ /* 0x000fe20000000f00 */
[C---:B-1----:R-:W-:Y:S01]  /*5c00*/  FMUL.FTZ R131, R78.reuse, R131 ;  /* 0x000000834e837220 */ /* 0x042fe20000410000 */
[----:B------:R-:W-:Y:S01]  /*5c10*/  FMUL.FTZ R129, R78, R129 ;  /* 0x000000814e817220 */ /* 0x000fe20000410000 */
[----:B------:R-:W-:-:S04]  /*5c20*/  IMAD.WIDE.U32 R68, R103, UR8, R68 ;  /* 0x0000000867447c25 */ /* 0x000fc8000f8e0044 */
[C---:B0-----:R-:W-:Y:S01]  /*5c30*/  FMUL.FTZ R206, R77.reuse, R206 ;  /* 0x000000ce4dce7220 */ /* 0x041fe20000410000 */
[----:B--2---:R-:W-:Y:S01]  /*5c40*/  FMUL.FTZ R77, R77, R158 ;  /* 0x0000009e4d4d7220 */ /* 0x004fe20000410000 */
[----:B------:R-:W-:Y:S01]  /*5c50*/  FSEL R139, R91, RZ, !P6 ;  /* 0x000000ff5b8b7208 */ /* 0x000fe20007000000 */
[----:B------:R-:W-:Y:S01]  /*5c60*/  IMAD R69, R103, UR9, R69 ;  /* 0x0000000967457c24 */ /* 0x000fe2000f8e0245 */
[----:B------:R-:W-:Y:S02]  /*5c70*/  FSEL R137, R129, RZ, !P6 ;  /* 0x000000ff81897208 */ /* 0x000fe40007000000 */
[----:B------:R-:W-:Y:S02]  /*5c80*/  FSEL R135, R131, 1, !P6 ;  /* 0x3f80000083877808 */ /* 0x000fe40007000000 */
[C---:B------:R-:W-:Y:S02]  /*5c90*/  IADD3 R198, PT, PT, R196.reuse, 0xb, RZ ;  /* 0x0000000bc4c67810 */ /* 0x040fe40007ffe0ff */
[----:B------:R-:W-:-:S02]  /*5ca0*/  IADD3 R72, PT, PT, R196, 0xd, RZ ;  /* 0x0000000dc4487810 */ /* 0x000fc40007ffe0ff */
[----:B------:R-:W-:Y:S01]  /*5cb0*/  LEA R158, P6, R68, R154, 0x3 ;  /* 0x0000009a449e7211 */ /* 0x000fe200078c18ff */
[----:B------:R-:W-:Y:S01]  /*5cc0*/  STS [R21], R194 ;  /* 0x000000c215007388 */ /* 0x000fe20000000800 */
[----:B------:R-:W-:Y:S02]  /*5cd0*/  FSEL R189, R83, RZ, !P2 ;  /* 0x000000ff53bd7208 */ /* 0x000fe40005000000 */
[----:B------:R-:W-:Y:S01]  /*5ce0*/  FSEL R187, R187, RZ, !P2 ;  /* 0x000000ffbbbb7208 */ /* 0x000fe20005000000 */
[----:B------:R-:W-:Y:S01]  /*5cf0*/  STS [R23+0x80], R168 ;  /* 0x000080a817007388 */ /* 0x000fe20000000800 */
[----:B------:R-:W-:Y:S02]  /*5d00*/  FSEL R195, R195, 1, !P2 ;  /* 0x3f800000c3c37808 */ /* 0x000fe40005000000 */
[----:B------:R-:W-:Y:S01]  /*5d10*/  FSEL R145, R87, RZ, !P4 ;  /* 0x000000ff57917208 */ /* 0x000fe20006000000 */
[----:B------:R-:W-:Y:S01]  /*5d20*/  STS [R25+0x100], R166 ;  /* 0x000100a619007388 */ /* 0x000fe20000000800 */
[----:B------:R-:W-:-:S02]  /*5d30*/  ISETP.GE.U32.AND P2, PT, R198, R17, PT ;  /* 0x00000011c600720c */ /* 0x000fc40003f46070 */
[----:B------:R-:W-:Y:S01]  /*5d40*/  ISETP.GE.U32.AND P4, PT, R72, R17, PT ;  /* 0x000000114800720c */ /* 0x000fe20003f86070 */
[----:B------:R0:W-:Y:S01]  /*5d50*/  STS [R27+0x180], R164 ;  /* 0x000180a41b007388 */ /* 0x0001e20000000800 */
        /* <DEDUP_REMOVED lines=30> */
[----:B------:R-:W-:Y:S04]  /*5f40*/  STS [R51+0x780], R192 ;  /* 0x000780c033007388 */ /* 0x000fe80000000800 */
[----:B------:R0:W-:Y:S01]  /*5f50*/  STS [R68+0x800], R105 ;  /* 0x0008006944007388 */ /* 0x0001e20000000800 */
[-C--:B------:R-:W-:Y:S01]  /*5f60*/  LEA.HI.SX32 R73, R78, R19.reuse, 0x1b ;  /* 0x000000134e497211 */ /* 0x080fe200078fdaff */
[----:B-1----:R-:W-:Y:S01]  /*5f70*/  FMUL.RZ R170, R77, 0.15915493667125701904 ;  /* 0x3e22f9834daa7820 */ /* 0x002fe2000040c000 */
[----:B------:R-:W-:Y:S01]  /*5f80*/  LEA.HI.SX32 R77, R164, R19, 0x1b ;  /* 0x00000013a44d7211 */ /* 0x000fe200078fdaff */
[----:B------:R1:W-:Y:S01]  /*5f90*/  STS [R72+0x880], R107 ;  /* 0x0008806b48007388 */ /* 0x0003e20000000800 */
[-C--:B0-----:R-:W-:Y:S02]  /*5fa0*/  LEA R68, R69, R162.reuse, 0x2 ;  /* 0x000000a245447211 */ /* 0x081fe400078e10ff */
[----:B------:R-:W-:-:S03]  /*5fb0*/  LEA R76, R77, R162, 0x2 ;  /* 0x000000a24d4c7211 */ /* 0x000fc600078e10ff */
[----:B------:R0:W-:Y:S01]  /*5fc0*/  STS [R68+0x900], R109 ;  /* 0x0009006d44007388 */ /* 0x0001e20000000800 */
[----:B-1----:R-:W-:Y:S02]  /*5fd0*/  LEA R72, R73, R162, 0x2 ;  /* 0x000000a249487211 */ /* 0x002fe400078e10ff */
[----:B0-----:R-:W-:-:S03]  /*5fe0*/  IADD3 R68, PT, PT, R19, 0x300, RZ ;  /* 0x0000030013447810 */ /* 0x001fc60007ffe0ff */
[----:B------:R-:W-:Y:S01]  /*5ff0*/  STS [R72+0x980], R111 ;  /* 0x0009806f48007388 */ /* 0x000fe20000000800 */
[-C--:B------:R-:W-:Y:S02]  /*6000*/  LEA.HI.SX32 R77, R68, R19.reuse, 0x1b ;  /* 0x00000013444d7211 */ /* 0x080fe400078fdaff */
[C---:B------:R-:W-:Y:S01]  /*6010*/  IADD3 R68, PT, PT, R19.reuse, 0x340, RZ ;  /* 0x0000034013447810 */ /* 0x040fe20007ffe0ff */
[----:B------:R0:W-:Y:S01]  /*6020*/  STS [R76+0xa00], R113 ;  /* 0x000a00714c007388 */ /* 0x0001e20000000800 */
[----:B------:R-:W-:Y:S01]  /*6030*/  IADD3 R166, PT, PT, R19, 0x2a0, RZ ;  /* 0x000002a013a67810 */ /* 0x000fe20007ffe0ff */
[----:B------:R-:W-:Y:S01]  /*6040*/  MUFU.SIN R69, R170 ;  /* 0x000000aa00457308 */ /* 0x000fe20000000400 */
[----:B0-----:R-:W-:Y:S02]  /*6050*/  LEA R76, R77, R162, 0x2 ;  /* 0x000000a24d4c7211 */ /* 0x001fe400078e10ff */
[----:B------:R-:W-:Y:S01]  /*6060*/  LEA.HI.SX32 R77, R68, R19, 0x1b ;  /* 0x00000013444d7211 */ /* 0x000fe200078fdaff */
[----:B------:R-:W-:-:S04]  /*6070*/  FMUL.FTZ R68, R201, R200 ;  /* 0x000000c8c9447220 */ /* 0x000fc80000410000 */
[----:B------:R0:W-:Y:S01]  /*6080*/  MUFU.COS R107, R170 ;  /* 0x000000aa006b7308 */ /* 0x0001e20000000000 */
[----:B------:R-:W-:Y:S01]  /*6090*/  FFMA.FTZ R68, RZ, R197, R68 ;  /* 0x000000c5ff447223 */ /* 0x000fe20000010044 */
[----:B------:R-:W-:Y:S01]  /*60a0*/  LEA.HI.SX32 R79, R166, R19, 0x1b ;  /* 0x00000013a64f7211 */ /* 0x000fe200078fdaff */
[----:B0-----:R-:W-:Y:S01]  /*60b0*/  FMUL.FTZ R170, RZ, R200 ;  /* 0x000000c8ffaa7220 */ /* 0x001fe20000410000 */
[C---:B------:R-:W-:Y:S01]  /*60c0*/  IADD3 R166, PT, PT, R19.reuse, 0x2e0, RZ ;  /* 0x000002e013a67810 */ /* 0x040fe20007ffe0ff */
[----:B------:R-:W-:Y:S01]  /*60d0*/  FADD.FTZ R172, RZ, R68 ;  /* 0x00000044ffac7221 */ /* 0x000fe20000010000 */
[----:B------:R-:W-:Y:S01]  /*60e0*/  IADD3 R168, PT, PT, R19, 0x2c0, RZ ;  /* 0x000002c013a87810 */ /* 0x000fe20007ffe0ff */
[----:B------:R-:W-:Y:S01]  /*60f0*/  FFMA.FTZ R170, R201, R197, -R170 ;  /* 0x000000c5c9aa7223 */ /* 0x000fe200000108aa */
[-C--:B------:R-:W-:Y:S01]  /*6100*/  LEA.HI.SX32 R73, R166, R19.reuse, 0x1b ;  /* 0x00000013a6497211 */ /* 0x080fe200078fdaff */
[----:B------:R-:W-:Y:S01]  /*6110*/  FMUL.FTZ R174, R165, R172 ;  /* 0x000000aca5ae7220 */ /* 0x000fe20000410000 */
[----:B------:R-:W-:Y:S01]  /*6120*/  LEA.HI.SX32 R105, R168, R19, 0x1b ;  /* 0x00000013a8697211 */ /* 0x000fe200078fdaff */
[----:B------:R-:W-:Y:S01]  /*6130*/  FADD.FTZ R170, R163, R170 ;  /* 0x000000aaa3aa7221 */ /* 0x000fe20000010000 */
[----:B------:R-:W-:-:S02]  /*6140*/  IADD3 R166, PT, PT, R19, 0x320, RZ ;  /* 0x0000032013a67810 */ /* 0x000fc40007ffe0ff */
[----:B------:R-:W-:Y:S01]  /*6150*/  LEA R78, R79, R162, 0x2 ;  /* 0x000000a24f4e7211 */ /* 0x000fe200078e10ff */
[----:B------:R-:W-:Y:S01]  /*6160*/  FFMA.FTZ R174, R167, R170, -R174 ;  /* 0x000000aaa7ae7223 */ /* 0x000fe200000108ae */
[----:B------:R-:W-:Y:S01]  /*6170*/  LEA R72, R73, R162, 0x2 ;  /* 0x000000a249487211 */ /* 0x000fe200078e10ff */
[----:B------:R-:W-:Y:S01]  /*6180*/  FMUL.FTZ R170, R165, R170 ;  /* 0x000000aaa5aa7220 */ /* 0x000fe20000410000 */
[----:B------:R-:W-:Y:S02]  /*6190*/  LEA R164, R105, R162, 0x2 ;  /* 0x000000a269a47211 */ /* 0x000fe400078e10ff */
[----:B------:R-:W-:Y:S01]  /*61a0*/  LEA.HI.SX32 R73, R166, R19, 0x1b ;  /* 0x00000013a6497211 */ /* 0x000fe200078fdaff */
[----:B------:R0:W-:Y:S01]  /*61b0*/  STS [R78+0xa80], R115 ;  /* 0x000a80734e007388 */ /* 0x0001e20000000800 */
[----:B------:R-:W-:Y:S01]  /*61c0*/  IADD3 R68, PT, PT, R19, 0x360, RZ ;  /* 0x0000036013447810 */ /* 0x000fe20007ffe0ff */
[----:B------:R-:W-:Y:S01]  /*61d0*/  FFMA.FTZ R170, R167, R172, R170 ;  /* 0x000000aca7aa7223 */ /* 0x000fe200000100aa */
[----:B------:R-:W-:Y:S01]  /*61e0*/  FMUL.FTZ R105, R71, R106 ;  /* 0x0000006a47697220 */ /* 0x000fe20000410000 */
[----:B------:R-:W-:Y:S01]  /*61f0*/  STS [R164+0xb00], R117 ;  /* 0x000b0075a4007388 */ /* 0x000fe20000000800 */
[----:B------:R-:W-:Y:S01]  /*6200*/  LEA R77, R77, R162, 0x2 ;  /* 0x000000a24d4d7211 */ /* 0x000fe200078e10ff */
[----:B------:R-:W-:-:S02]  /*6210*/  FADD.FTZ R170, RZ, R170 ;  /* 0x000000aaffaa7221 */ /* 0x000fc40000010000 */
[----:B------:R1:W-:Y:S01]  /*6220*/  STS [R72+0xb80], R119 ;  /* 0x000b807748007388 */ /* 0x0003e20000000800 */
[----:B0-----:R-:W-:Y:S02]  /*6230*/  LEA R78, R73, R162, 0x2 ;  /* 0x000000a2494e7211 */ /* 0x001fe400078e10ff */
[----:B------:R-:W-:Y:S01]  /*6240*/  LEA.HI.SX32 R73, R68, R19, 0x1b ;  /* 0x0000001344497211 */ /* 0x000fe200078fdaff */
[----:B------:R-:W-:Y:S01]  /*6250*/  FMUL.FTZ R68, R71, R108 ;  /* 0x0000006c47447220 */ /* 0x000fe20000410000 */
[----:B------:R-:W-:Y:S01]  /*6260*/  STS [R76+0xc00], R127 ;  /* 0x000c007f4c007388 */ /* 0x000fe20000000800 */
[----:B------:R-:W-:Y:S01]  /*6270*/  FMUL.RZ R105, R105, 0.15915493667125701904 ;  /* 0x3e22f98369697820 */ /* 0x000fe2000040c000 */
[----:B-1----:R-:W-:Y:S02]  /*6280*/  IADD3 R72, PT, PT, R19, 0x380, RZ ;  /* 0x0000038013487810 */ /* 0x002fe40007ffe0ff */
[----:B------:R-:W-:Y:S01]  /*6290*/  STS [R78+0xc80], R141 ;  /* 0x000c808d4e007388 */ /* 0x000fe20000000800 */
[----:B------:R-:W-:Y:S01]  /*62a0*/  FADD.FTZ R174, R179, R174 ;  /* 0x000000aeb3ae7221 */ /* 0x000fe20000010000 */
[----:B------:R-:W-:-:S02]  /*62b0*/  FMUL.RZ R109, R68, 0.15915493667125701904 ;  /* 0x3e22f983446d7820 */ /* 0x000fc4000040c000 */
[----:B------:R0:W-:Y:S01]  /*62c0*/  STS [R77+0xd00], R70 ;  /* 0x000d00464d007388 */ /* 0x0001e20000000800 */
[----:B------:R-:W-:Y:S01]  /*62d0*/  FMUL.FTZ R68, R171, R170 ;  /* 0x000000aaab447220 */ /* 0x000fe20000410000 */
[----:B------:R-:W-:Y:S01]  /*62e0*/  MUFU.SIN R164, R105 ;  /* 0x0000006900a47308 */ /* 0x000fe20000000400 */
[----:B------:R-:W-:Y:S02]  /*62f0*/  LEA R73, R73, R162, 0x2 ;  /* 0x000000a249497211 */ /* 0x000fe400078e10ff */
[----:B0-----:R-:W-:-:S05]  /*6300*/  LEA.HI.SX32 R77, R72, R19, 0x1b ;  /* 0x00000013484d7211 */ /* 0x001fca00078fdaff */
[----:B------:R0:W-:Y:S01]  /*6310*/  MUFU.COS R166, R105 ;  /* 0x0000006900a67308 */ /* 0x0001e20000000000 */
[----:B------:R-:W-:Y:S02]  /*6320*/  IADD3 R72, PT, PT, R19, 0x3e0, RZ ;  /* 0x000003e013487810 */ /* 0x000fe40007ffe0ff */
[----:B------:R-:W-:Y:S01]  /*6330*/  LEA R77, R77, R162, 0x2 ;  /* 0x000000a24d4d7211 */ /* 0x000fe200078e10ff */
[----:B------:R-:W-:Y:S01]  /*6340*/  FMUL.FTZ R79, R161, R104 ;  /* 0x00000068a14f7220 */ /* 0x000fe20000410000 */
[-C--:B0-----:R-:W-:Y:S01]  /*6350*/  FMUL.FTZ R105, R171, R174.reuse ;  /* 0x000000aeab697220 */ /* 0x081fe20000410000 */
[----:B------:R-:W-:Y:S01]  /*6360*/  FFMA.FTZ R174, R169, R174, -R68 ;  /* 0x000000aea9ae7223 */ /* 0x000fe20000010844 */
[----:B------:R-:W-:Y:S01]  /*6370*/  IADD3 R68, PT, PT, R19, 0x3a0, RZ ;  /* 0x000003a013447810 */ /* 0x000fe20007ffe0ff */
[----:B------:R0:W-:Y:S01]  /*6380*/  STS [R73+0xd80], R160 ;  /* 0x000d80a049007388 */ /* 0x0001e20000000800 */
[----:B------:R-:W-:Y:S01]  /*6390*/  FFMA.FTZ R105, R169, R170, R105 ;  /* 0x000000aaa9697223 */ /* 0x000fe20000010069 */
[----:B------:R-:W-:Y:S01]  /*63a0*/  FMUL.FTZ R78, R71, R110 ;  /* 0x0000006e474e7220 */ /* 0x000fe20000410000 */
[-C--:B------:R-:W-:Y:S01]  /*63b0*/  LEA.HI.SX32 R71, R68, R19.reuse, 0x1b ;  /* 0x0000001344477211 */ /* 0x080fe200078fdaff */
[----:B------:R1:W-:Y:S01]  /*63c0*/  STS [R77+0xe00], R204 ;  /* 0x000e00cc4d007388 */ /* 0x0003e20000000800 */
[----:B------:R-:W-:Y:S01]  /*63d0*/  FADD.FTZ R174, R173, R174 ;  /* 0x000000aeadae7221 */ /* 0x000fe20000010000 */
[----:B------:R2:W-:Y:S01]  /*63e0*/  MUFU.EX2 R168, R79 ;  /* 0x0000004f00a87308 */ /* 0x0005e20000000800 */
[----:B------:R-:W-:Y:S01]  /*63f0*/  FMUL.FTZ R76, R161, R108 ;  /* 0x0000006ca14c7220 */ /* 0x000fe20000410000 */
[----:B------:R-:W-:Y:S01]  /*6400*/  LEA R68, R71, R162, 0x2 ;  /* 0x000000a247447211 */ /* 0x000fe200078e10ff */
[----:B0-----:R-:W-:Y:S01]  /*6410*/  FMUL.FTZ R160, R175, R174 ;  /* 0x000000aeafa07220 */ /* 0x001fe20000410000 */
[-C--:B-1----:R-:W-:Y:S01]  /*6420*/  LEA.HI.SX32 R77, R72, R19.reuse, 0x1b ;  /* 0x00000013484d7211 */ /* 0x082fe200078fdaff */
[----:B------:R-:W-:Y:S01]  /*6430*/  FADD.FTZ R72, RZ, R105 ;  /* 0x00000069ff487221 */ /* 0x000fe20000010000 */
[C---:B--2---:R-:W-:Y:S01]  /*6440*/  FMUL.FTZ R79, R161.reuse, R106 ;  /* 0x0000006aa14f7220 */ /* 0x044fe20000410000 */
[----:B------:R-:W-:Y:S01]  /*6450*/  FMUL.FTZ R161, R161, R110 ;  /* 0x0000006ea1a17220 */ /* 0x000fe20000410000 */
[----:B------:R-:W-:Y:S01]  /*6460*/  FMUL.RZ R113, R78, 0.15915493667125701904 ;  /* 0x3e22f9834e717820 */ /* 0x000fe2000040c000 */
[-C--:B------:R-:W-:Y:S01]  /*6470*/  FMUL.FTZ R71, R175, R72.reuse ;  /* 0x00000048af477220 */ /* 0x080fe20000410000 */
[----:B------:R-:W-:Y:S01]  /*6480*/  FFMA.FTZ R160, R177, R72, R160 ;  /* 0x00000048b1a07223 */ /* 0x000fe200000100a0 */
[----:B------:R-:W-:Y:S01]  /*6490*/  IADD3 R70, PT, PT, R19, 0x3c0, RZ ;  /* 0x000003c013467810 */ /* 0x000fe20007ffe0ff */
[----:B------:R-:W-:Y:S01]  /*64a0*/  MUFU.SIN R72, R113 ;  /* 0x0000007100487308 */ /* 0x000fe20000000400 */
[----:B------:R-:W-:Y:S01]  /*64b0*/  FFMA.FTZ R174, R177, R174, -R71 ;  /* 0x000000aeb1ae7223 */ /* 0x000fe20000010847 */
[----:B------:R-:W-:Y:S01]  /*64c0*/  FADD.FTZ R160, RZ, R160 ;  /* 0x000000a0ffa07221 */ /* 0x000fe20000010000 */
[----:B------:R-:W-:-:S02]  /*64d0*/  LEA.HI.SX32 R73, R70, R19, 0x1b ;  /* 0x0000001346497211 */ /* 0x000fc400078fdaff */
[----:B------:R-:W-:-:S03]  /*64e0*/  FADD.FTZ R174, R199, R174 ;  /* 0x000000aec7ae7221 */ /* 0x000fc60000010000 */
[----:B------:R-:W0:Y:S01]  /*64f0*/  MUFU.EX2 R161, R161 ;  /* 0x000000a100a17308 */ /* 0x000e220000000800 */
[----:B-----5:R1:W-:Y:S01]  /*6500*/  STS [R68+0xe80], R205 ;  /* 0x000e80cd44007388 */ /* 0x0203e20000000800 */
[----:B------:R-:W-:Y:S01]  /*6510*/  LEA R73, R73, R162, 0x2 ;  /* 0x000000a249497211 */ /* 0x000fe200078e10ff */
[----:B------:R-:W-:Y:S01]  /*6520*/  FMUL.FTZ R71, R183, R174 ;  /* 0x000000aeb7477220 */ /* 0x000fe20000410000 */
[----:B------:R-:W-:Y:S01]  /*6530*/  LEA R70, R77, R162, 0x2 ;  /* 0x000000a24d467211 */ /* 0x000fe200078e10ff */
[-C--:B-1----:R-:W-:Y:S02]  /*6540*/  FMUL.FTZ R68, R183, R160.reuse ;  /* 0x000000a0b7447220 */ /* 0x082fe40000410000 */
[C---:B------:R-:W-:Y:S01]  /*6550*/  FFMA.FTZ R71, R181.reuse, R160, R71 ;  /* 0x000000a0b5477223 */ /* 0x040fe20000010047 */
[----:B------:R-:W-:Y:S01]  /*6560*/  STS [R73+0xf00], R74 ;  /* 0x000f004a49007388 */ /* 0x000fe20000000800 */
[----:B------:R-:W-:-:S03]  /*6570*/  FFMA.FTZ R68, R181, R174, -R68 ;  /* 0x000000aeb5447223 */ /* 0x000fc60000010844 */
[----:B------:R1:W-:Y:S01]  /*6580*/  STS [R70+0xf80], R75 ;  /* 0x000f804b46007388 */ /* 0x0003e20000000800 */
[----:B0-----:R-:W-:Y:S01]  /*6590*/  FMUL.FTZ R141, R161, R72 ;  /* 0x00000048a18d7220 */ /* 0x001fe20000410000 */
[----:B------:R-:W-:Y:S08]  /*65a0*/  MUFU.EX2 R76, R76 ;  /* 0x0000004c004c7308 */ /* 0x000ff00000000800 */
[----:B------:R-:W-:Y:S01]  /*65b0*/  MUFU.SIN R117, R109 ;  /* 0x0000006d00757308 */ /* 0x000fe20000000400 */
[----:B-1----:R-:W-:Y:S01]  /*65c0*/  FADD.FTZ R70, R185, R68 ;  /* 0x00000044b9467221 */ /* 0x002fe20000010000 */
[----:B------:R-:W-:-:S06]  /*65d0*/  FADD.FTZ R74, RZ, R71 ;  /* 0x00000047ff4a7221 */ /* 0x000fcc0000010000 */
[----:B------:R-:W0:Y:S01]  /*65e0*/  MUFU.COS R127, R109 ;  /* 0x0000006d007f7308 */ /* 0x000e220000000000 */
[C---:B------:R-:W-:Y:S01]  /*65f0*/  FMUL.FTZ R72, R187.reuse, R70 ;  /* 0x00000046bb487220 */ /* 0x040fe20000410000 */
[-C--:B------:R-:W-:Y:S01]  /*6600*/  FMUL.FTZ R73, R187, R74.reuse ;  /* 0x0000004abb497220 */ /* 0x080fe20000410000 */
[----:B------:R-:W-:Y:S02]  /*6610*/  FSEL R193, R85, RZ, !P3 ;  /* 0x000000ff55c17208 */ /* 0x000fe40005800000 */
[----:B------:R-:W-:Y:S01]  /*6620*/  IADD3 R208, PT, PT, R196, 0xc, RZ ;  /* 0x0000000cc4d07810 */ /* 0x000fe20007ffe0ff */
[C---:B------:R-:W-:Y:S01]  /*6630*/  FFMA.FTZ R74, R195.reuse, R74, R72 ;  /* 0x0000004ac34a7223 */ /* 0x040fe20000010048 */
[----:B------:R-:W-:Y:S01]  /*6640*/  FFMA.FTZ R72, R195, R70, -R73 ;  /* 0x00000046c3487223 */ /* 0x000fe20000010849 */
[-C--:B------:R-:W-:Y:S01]  /*6650*/  FMUL.FTZ R71, R203, R200.reuse ;  /* 0x000000c8cb477220 */ /* 0x080fe20000410000 */
[C---:B------:R-:W-:Y:S01]  /*6660*/  FMUL.FTZ R68, R202.reuse, R200 ;  /* 0x000000c8ca447220 */ /* 0x040fe20000410000 */
[----:B------:R-:W1:Y:S01]  /*6670*/  MUFU.EX2 R79, R79 ;  /* 0x0000004f004f7308 */ /* 0x000e620000000800 */
[----:B------:R-:W-:Y:S01]  /*6680*/  FADD.FTZ R73, R189, R72 ;  /* 0x00000048bd497221 */ /* 0x000fe20000010000 */
[-C--:B------:R-:W-:Y:S01]  /*6690*/  FFMA.FTZ R70, R202, R197.reuse, R71 ;  /* 0x000000c5ca467223 */ /* 0x080fe20000010047 */
[----:B------:R-:W-:Y:S01]  /*66a0*/  FFMA.FTZ R68, R203, R197, -R68 ;  /* 0x000000c5cb447223 */ /* 0x000fe20000010844 */
[----:B------:R-:W-:Y:S01]  /*66b0*/  FADD.FTZ R74, RZ, R74 ;  /* 0x0000004aff4a7221 */ /* 0x000fe20000010000 */
[----:B------:R-:W-:-:S03]  /*66c0*/  FMUL.FTZ R77, R191, R73 ;  /* 0x00000049bf4d7220 */ /* 0x000fc60000410000 */
[----:B------:R-:W2:Y:S01]  /*66d0*/  MUFU.COS R78, R113 ;  /* 0x00000071004e7308 */ /* 0x000ea20000000000 */
[C---:B------:R-:W-:Y:S01]  /*66e0*/  FMUL.FTZ R72, R165.reuse, R70 ;  /* 0x00000046a5487220 */ /* 0x040fe20000410000 */
[----:B------:R-:W-:Y:S01]  /*66f0*/  FMUL.FTZ R71, R165, R68 ;  /* 0x00000044a5477220 */ /* 0x000fe20000410000 */
[-C--:B------:R-:W-:Y:S01]  /*6700*/  FMUL.FTZ R75, R191, R74.reuse ;  /* 0x0000004abf4b7220 */ /* 0x080fe20000410000 */
[----:B------:R-:W-:Y:S01]  /*6710*/  FFMA.FTZ R77, R198, R74, R77 ;  /* 0x0000004ac64d7223 */ /* 0x000fe2000001004d */
[C---:B0-----:R-:W-:Y:S01]  /*6720*/  FMUL.FTZ R127, R76.reuse, R127 ;  /* 0x0000007f4c7f7220 */ /* 0x041fe20000410000 */
[----:B------:R-:W-:Y:S01]  /*6730*/  FMUL.FTZ R117, R76, R117 ;  /* 0x000000754c757220 */ /* 0x000fe20000410000 */
        /* <DEDUP_REMOVED lines=8> */
[----:B-1----:R-:W-:Y:S01]  /*67c0*/  FMUL.FTZ R115, R79, R166 ;  /* 0x000000a64f737220 */ /* 0x002fe20000410000 */
[----:B------:R-:W-:Y:S01]  /*67d0*/  FFMA.FTZ R68, R169, R70, R68 ;  /* 0x00000046a9447223 */ /* 0x000fe20000010044 */
[----:B--2---:R-:W-:Y:S01]  /*67e0*/  FMUL.FTZ R166, R161, R78 ;  /* 0x0000004ea1a67220 */ /* 0x004fe20000410000 */
        /* <DEDUP_REMOVED lines=68> */
[----:B------:R-:W-:Y:S01]  /*6c30*/  FSEL R117, R117, RZ, !P5 ;  /* 0x000000ff75757208 */ /* 0x000fe20006800000 */
        /* <DEDUP_REMOVED lines=172> */
[----:B0-----:R-:W-:Y:S02]  /*7700*/  FSEL R75, R178, R75, !P2 ;  /* 0x0000004bb24b7208 */ /* 0x001fe40005000000 */
[----:B------:R-:W-:Y:S01]  /*7710*/  FSEL R74, R209, R74, !P2 ;  /* 0x0000004ad14a7208 */ /* 0x000fe20005000000 */
[----:B------:R-:W0:Y:S04]  /*7720*/  SHFL.UP PT, R211, R211, 0x1, RZ ;  /* 0x04200000d3d37989 */ /* 0x000e2800000e00ff */
[----:B------:R-:W3:Y:S04]  /*7730*/  SHFL.UP PT, R73, R75, 0x1, RZ ;  /* 0x042000004b497989 */ /* 0x000ee800000e00ff */
[----:B------:R-:W4:Y:S01]  /*7740*/  SHFL.UP PT, R209, R74, 0x1, RZ ;  /* 0x042000004ad17989 */ /* 0x000f2200000e00ff */
[C---:B--2---:R-:W-:Y:S01]  /*7750*/  FMUL.FTZ R229, R186.reuse, R159 ;  /* 0x0000009fbae57220 */ /* 0x044fe20000410000 */
[-C--:B------:R-:W-:Y:S01]  /*7760*/  FMUL.FTZ R72, R186, R158.reuse ;  /* 0x0000009eba487220 */ /* 0x080fe20000410000 */
[----:B-1----:R-:W-:Y:S01]  /*7770*/  @!P3 MOV R227, R69 ;  /* 0x0000004500e3b202 */ /* 0x002fe20000000f00 */
[-C--:B------:R-:W-:Y:S01]  /*7780*/  FMUL.FTZ R182, R222, R158.reuse ;  /* 0x0000009edeb67220 */ /* 0x080fe20000410000 */
[CC--:B------:R-:W-:Y:S01]  /*7790*/  FFMA.FTZ R186, R184.reuse, R158.reuse, -R229 ;  /* 0x0000009eb8ba7223 */ /* 0x0c0fe200000108e5 */
[-C--:B------:R-:W-:Y:S01]  /*77a0*/  FFMA.FTZ R72, R184, R159.reuse, R72 ;  /* 0x0000009fb8487223 */ /* 0x080fe20000010048 */
[-C--:B------:R-:W-:Y:S01]  /*77b0*/  FMUL.FTZ R184, R222, R159.reuse ;  /* 0x0000009fdeb87220 */ /* 0x080fe20000410000 */
[CC--:B------:R-:W-:Y:S01]  /*77c0*/  FMUL.FTZ R180, R224.reuse, R159.reuse ;  /* 0x0000009fe0b47220 */ /* 0x0c0fe20000410000 */
[----:B------:R-:W-:Y:S01]  /*77d0*/  FMUL.FTZ R178, R224, R158 ;  /* 0x0000009ee0b27220 */ /* 0x000fe20000410000 */
[----:B0-----:R-:W-:Y:S01]  /*77e0*/  @!P3 MOV R211, R68 ;  /* 0x0000004400d3b202 */ /* 0x001fe20000000f00 */
[C---:B------:R-:W-:Y:S01]  /*77f0*/  FMUL.FTZ R224, R220.reuse, R159 ;  /* 0x0000009fdce07220 */ /* 0x040fe20000410000 */
[----:B---3--:R-:W-:Y:S01]  /*7800*/  @!P3 MOV R73, R71 ;  /* 0x000000470049b202 */ /* 0x008fe20000000f00 */
[----:B------:R-:W-:Y:S01]  /*7810*/  FMUL.FTZ R220, R220, R158 ;  /* 0x0000009edcdc7220 */ /* 0x000fe20000410000 */
[----:B----4-:R-:W-:Y:S01]  /*7820*/  @!P3 MOV R209, R70 ;  /* 0x0000004600d1b202 */ /* 0x010fe20000000f00 */
[-C--:B------:R-:W-:Y:S01]  /*7830*/  @P4 FMUL.FTZ R222, R160, R227.reuse ;  /* 0x000000e3a0de4220 */ /* 0x080fe20000410000 */
[----:B------:R-:W-:-:S03]  /*7840*/  @P4 FMUL.FTZ R227, R161, R227 ;  /* 0x000000e3a1e34220 */ /* 0x000fc60000410000 */
[-C--:B------:R-:W-:Y:S01]  /*7850*/  @P4 FFMA.FTZ R222, R161, R211.reuse, R222 ;  /* 0x000000d3a1de4223 */ /* 0x080fe200000100de */
[----:B------:R-:W-:-:S03]  /*7860*/  @P4 FFMA.FTZ R160, R160, R211, -R227 ;  /* 0x000000d3a0a04223 */ /* 0x000fc600000108e3 */
[----:B------:R-:W-:Y:S01]  /*7870*/  @P4 FADD.FTZ R73, R73, R222 ;  /* 0x000000de49494221 */ /* 0x000fe20000010000 */
[----:B------:R-:W-:Y:S01]  /*7880*/  @P4 FADD.FTZ R209, R209, R160 ;  /* 0x000000a0d1d14221 */ /* 0x000fe20000010000 */
[----:B------:R-:W-:Y:S02]  /*7890*/  FFMA.FTZ R160, R219, R159, R220 ;  /* 0x0000009fdba07223 */ /* 0x000fe400000100dc */
[C---:B------:R-:W-:Y:S01]  /*78a0*/  FMUL.FTZ R220, R202.reuse, R73 ;  /* 0x00000049cadc7220 */ /* 0x040fe20000410000 */
[----:B------:R-:W-:Y:S01]  /*78b0*/  FMUL.FTZ R202, R202, R209 ;  /* 0x000000d1caca7220 */ /* 0x000fe20000410000 */
[C---:B------:R-:W-:Y:S02]  /*78c0*/  FMUL.FTZ R211, R188.reuse, R159 ;  /* 0x0000009fbcd37220 */ /* 0x040fe40000410000 */
[C---:B------:R-:W-:Y:S01]  /*78d0*/  FFMA.FTZ R220, R203.reuse, R209, -R220 ;  /* 0x000000d1cbdc7223 */ /* 0x040fe200000108dc */
[----:B------:R-:W-:Y:S01]  /*78e0*/  FFMA.FTZ R73, R203, R73, R202 ;  /* 0x00000049cb497223 */ /* 0x000fe200000100ca */
[----:B------:R-:W-:-:S02]  /*78f0*/  FMUL.FTZ R222, R188, R158 ;  /* 0x0000009ebcde7220 */ /* 0x000fc40000410000 */
[----:B------:R-:W-:Y:S01]  /*7900*/  FADD.FTZ R201, R201, R220 ;  /* 0x000000dcc9c97221 */ /* 0x000fe20000010000 */
[----:B------:R-:W-:Y:S01]  /*7910*/  FADD.FTZ R73, RZ, R73 ;  /* 0x00000049ff497221 */ /* 0x000fe20000010000 */
[CC--:B------:R-:W-:Y:S01]  /*7920*/  FFMA.FTZ R188, R192.reuse, R158.reuse, -R211 ;  /* 0x0000009ec0bc7223 */ /* 0x0c0fe200000108d3 */
[-C--:B------:R-:W-:Y:S01]  /*7930*/  FFMA.FTZ R192, R192, R159.reuse, R222 ;  /* 0x0000009fc0c07223 */ /* 0x080fe200000100de */
[C---:B------:R-:W-:Y:S01]  /*7940*/  FMUL.FTZ R203, R194.reuse, R159 ;  /* 0x0000009fc2cb7220 */ /* 0x040fe20000410000 */
[-C--:B------:R-:W-:Y:S01]  /*7950*/  FMUL.FTZ R222, R194, R158.reuse ;  /* 0x0000009ec2de7220 */ /* 0x080fe20000410000 */
[C---:B------:R-:W-:Y:S01]  /*7960*/  FMUL.FTZ R220, R200.reuse, R201 ;  /* 0x000000c9c8dc7220 */ /* 0x040fe20000410000 */
[----:B------:R-:W-:Y:S01]  /*7970*/  FMUL.FTZ R202, R200, R73 ;  /* 0x00000049c8ca7220 */ /* 0x000fe20000410000 */
[CC--:B------:R-:W-:Y:S01]  /*7980*/  FFMA.FTZ R194, R218.reuse, R158.reuse, -R203 ;  /* 0x0000009edac27223 */ /* 0x0c0fe200000108cb */
[----:B------:R-:W-:Y:S01]  /*7990*/  FFMA.FTZ R200, R218, R159, R222 ;  /* 0x0000009fdac87223 */ /* 0x000fe200000100de */
[C---:B------:R-:W-:Y:S01]  /*79a0*/  FFMA.FTZ R220, R197.reuse, R73, R220 ;  /* 0x00000049c5dc7223 */ /* 0x040fe200000100dc */
[----:B------:R-:W-:Y:S01]  /*79b0*/  FFMA.FTZ R218, R197, R201, -R202 ;  /* 0x000000c9c5da7223 */ /* 0x000fe200000108ca */
[-C--:B------:R-:W-:Y:S01]  /*79c0*/  FFMA.FTZ R161, R219, R158.reuse, -R224 ;  /* 0x0000009edba17223 */ /* 0x080fe200000108e0 */
[C---:B------:R-:W-:Y:S01]  /*79d0*/  FMUL.FTZ R222, R216.reuse, R159 ;  /* 0x0000009fd8de7220 */ /* 0x040fe20000410000 */
[----:B------:R-:W-:Y:S01]  /*79e0*/  FMUL.FTZ R224, R216, R158 ;  /* 0x0000009ed8e07220 */ /* 0x000fe20000410000 */
[----:B------:R-:W-:Y:S01]  /*79f0*/  FADD.FTZ R202, RZ, R220 ;  /* 0x000000dcffca7221 */ /* 0x000fe20000010000 */
[----:B------:R-:W-:-:S03]  /*7a00*/  FADD.FTZ R216, R163, R218 ;  /* 0x000000daa3d87221 */ /* 0x000fc60000010000 */
[C---:B------:R-:W-:Y:S01]  /*7a10*/  FMUL.FTZ R218, R165.reuse, R202 ;  /* 0x000000caa5da7220 */ /* 0x040fe20000410000 */
[----:B------:R-:W-:Y:S01]  /*7a20*/  FMUL.FTZ R165, R165, R216 ;  /* 0x000000d8a5a57220 */ /* 0x000fe20000410000 */
[----:B------:R-:W-:Y:S02]  /*7a30*/  FFMA.FTZ R163, R217, R158, -R222 ;  /* 0x0000009ed9a37223 */ /* 0x000fe400000108de */
[C---:B------:R-:W-:Y:S01]  /*7a40*/  FFMA.FTZ R218, R167.reuse, R216, -R218 ;  /* 0x000000d8a7da7223 */ /* 0x040fe200000108da */
[----:B------:R-:W-:Y:S01]  /*7a50*/  FFMA.FTZ R220, R167, R202, R165 ;  /* 0x000000caa7dc7223 */ /* 0x000fe200000100a5 */
[CC--:B------:R-:W-:Y:S01]  /*7a60*/  FMUL.FTZ R203, R215.reuse, R159.reuse ;  /* 0x0000009fd7cb7220 */ /* 0x0c0fe20000410000 */
[-C--:B------:R-:W-:Y:S01]  /*7a70*/  FMUL.FTZ R222, R215, R158.reuse ;  /* 0x0000009ed7de7220 */ /* 0x080fe20000410000 */
[----:B------:R-:W-:Y:S01]  /*7a80*/  FADD.FTZ R218, R179, R218 ;  /* 0x000000dab3da7221 */ /* 0x000fe20000010000 */
[----:B------:R-:W-:Y:S01]  /*7a90*/  FADD.FTZ R220, RZ, R220 ;  /* 0x000000dcffdc7221 */ /* 0x000fe20000010000 */
[C---:B------:R-:W-:Y:S01]  /*7aa0*/  FFMA.FTZ R165, R214.reuse, R158, -R203 ;  /* 0x0000009ed6a57223 */ /* 0x040fe200000108cb */
[-C--:B------:R-:W-:Y:S01]  /*7ab0*/  FFMA.FTZ R214, R214, R159.reuse, R222 ;  /* 0x0000009fd6d67223 */ /* 0x080fe200000100de */
[----:B------:R-:W-:Y:S01]  /*7ac0*/  FMUL.FTZ R222, R171, R218 ;  /* 0x000000daabde7220 */ /* 0x000fe20000410000 */
[-C--:B------:R-:W-:Y:S01]  /*7ad0*/  FFMA.FTZ R197, R217, R159.reuse, R224 ;  /* 0x0000009fd9c57223 */ /* 0x080fe200000100e0 */
[-C--:B------:R-:W-:Y:S01]  /*7ae0*/  FMUL.FTZ R167, R213, R159.reuse ;  /* 0x0000009fd5a77220 */ /* 0x080fe20000410000 */
[----:B------:R-:W-:Y:S01]  /*7af0*/  FMUL.FTZ R171, R171, R220 ;  /* 0x000000dcabab7220 */ /* 0x000fe20000410000 */
[----:B------:R-:W-:Y:S01]  /*7b00*/  FMUL.FTZ R224, R213, R158 ;  /* 0x0000009ed5e07220 */ /* 0x000fe20000410000 */
[C---:B------:R-:W-:Y:S01]  /*7b10*/  FFMA.FTZ R179, R169.reuse, R220, R222 ;  /* 0x000000dca9b37223 */ /* 0x040fe200000100de */
[C---:B------:R-:W-:Y:S01]  /*7b20*/  FFMA.FTZ R167, R212.reuse, R158, -R167 ;  /* 0x0000009ed4a77223 */ /* 0x040fe200000108a7 */
[----:B------:R-:W-:Y:S01]  /*7b30*/  FFMA.FTZ R222, R169, R218, -R171 ;  /* 0x000000daa9de7223 */ /* 0x000fe200000108ab */
[-C--:B------:R-:W-:Y:S01]  /*7b40*/  FFMA.FTZ R212, R212, R159.reuse, R224 ;  /* 0x0000009fd4d47223 */ /* 0x080fe200000100e0 */
[C---:B------:R-:W-:Y:S01]  /*7b50*/  FMUL.FTZ R169, R210.reuse, R159 ;  /* 0x0000009fd2a97220 */ /* 0x040fe20000410000 */
[----:B------:R-:W-:Y:S01]  /*7b60*/  FMUL.FTZ R224, R210, R158 ;  /* 0x0000009ed2e07220 */ /* 0x000fe20000410000 */
[----:B------:R-:W-:-:S02]  /*7b70*/  FADD.FTZ R210, RZ, R179 ;  /* 0x000000b3ffd27221 */ /* 0x000fc40000010000 */
[C---:B------:R-:W-:Y:S01]  /*7b80*/  FFMA.FTZ R169, R208.reuse, R158, -R169 ;  /* 0x0000009ed0a97223 */ /* 0x040fe200000108a9 */
[-C--:B------:R-:W-:Y:S01]  /*7b90*/  FFMA.FTZ R208, R208, R159.reuse, R224 ;  /* 0x0000009fd0d07223 */ /* 0x080fe200000100e0 */
[----:B------:R-:W-:Y:S01]  /*7ba0*/  FADD.FTZ R222, R173, R222 ;  /* 0x000000deadde7221 */ /* 0x000fe20000010000 */
[C---:B------:R-:W-:Y:S01]  /*7bb0*/  FMUL.FTZ R224, R175.reuse, R210 ;  /* 0x000000d2afe07220 */ /* 0x040fe20000410000 */
[CC--:B------:R-:W-:Y:S01]  /*7bc0*/  FMUL.FTZ R74, R226.reuse, R159.reuse ;  /* 0x0000009fe24a7220 */ /* 0x0c0fe20000410000 */
[----:B------:R-:W-:Y:S01]  /*7bd0*/  FMUL.FTZ R226, R226, R158 ;  /* 0x0000009ee2e27220 */ /* 0x000fe20000410000 */
[-C--:B------:R-:W-:Y:S01]  /*7be0*/  FMUL.FTZ R175, R175, R222.reuse ;  /* 0x000000deafaf7220 */ /* 0x080fe20000410000 */
[----:B------:R-:W-:Y:S01]  /*7bf0*/  FFMA.FTZ R224, R177, R222, -R224 ;  /* 0x000000deb1e07223 */ /* 0x000fe200000108e0 */
[CC--:B------:R-:W-:Y:S01]  /*7c00*/  FFMA.FTZ R75, R225.reuse, R158.reuse, -R74 ;  /* 0x0000009ee14b7223 */ /* 0x0c0fe2000001084a */
[-C--:B------:R-:W-:Y:S01]  /*7c10*/  FFMA.FTZ R74, R225, R159.reuse, R226 ;  /* 0x0000009fe14a7223 */ /* 0x080fe200000100e2 */
[CC--:B------:R-:W-:Y:S01]  /*7c20*/  FMUL.FTZ R171, R207.reuse, R159.reuse ;  /* 0x0000009fcfab7220 */ /* 0x0c0fe20000410000 */
[----:B------:R-:W-:Y:S01]  /*7c30*/  FMUL.FTZ R226, R207, R158 ;  /* 0x0000009ecfe27220 */ /* 0x000fe20000410000 */
        /* <DEDUP_REMOVED lines=27> */
[C---:B------:R-:W-:Y:S01]  /*7df0*/  FMUL.FTZ R179, R176.reuse, R159 ;  /* 0x0000009fb0b37220 */ /* 0x040fe20000410000 */
[-C--:B------:R-:W-:Y:S01]  /*7e00*/  FMUL.FTZ R183, R176, R158.reuse ;  /* 0x0000009eb0b77220 */ /* 0x080fe20000410000 */
[----:B------:R-:W-:Y:S01]  /*7e10*/  FADD.FTZ R177, RZ, R177 ;  /* 0x000000b1ffb17221 */ /* 0x000fe20000010000 */
[----:B------:R-:W-:Y:S01]  /*7e20*/  FMUL.FTZ R181, R191, R189 ;  /* 0x000000bdbfb57220 */ /* 0x000fe20000410000 */
[CC--:B------:R-:W-:Y:S01]  /*7e30*/  FFMA.FTZ R184, R221.reuse, R158.reuse, -R184 ;  /* 0x0000009eddb87223 */ /* 0x0c0fe200000108b8 */
[-C--:B------:R-:W-:Y:S01]  /*7e40*/  FFMA.FTZ R182, R221, R159.reuse, R182 ;  /* 0x0000009fddb67223 */ /* 0x080fe200000100b6 */
        /* <DEDUP_REMOVED lines=40> */
.L_x_1460:
[----:B------:R-:W-:Y:S05]  /*80d0*/  BSYNC.RECONVERGENT B0 ;  /* 0x0000000000007941 */ /* 0x000fea0003800200 */
.L_x_1459:
        /* <DEDUP_REMOVED lines=15> */
[----:B------:R-:W-:Y:S01]  /*81d0*/  FFMA.FTZ R69, R222, R75, -R69 ;  /* 0x0000004bde457223 */ /* 0x000fe20000010845 */
[----:B------:R-:W-:Y:S01]  /*81e0*/  FFMA.FTZ R70, R135, R73, R70 ;  /* 0x0000004987467223 */ /* 0x000fe20000010046 */
[----:B------:R-:W-:Y:S01]  /*81f0*/  FADD.FTZ R139, R139, R68 ;  /* 0x000000448b8b7221 */ /* 0x000fe20000010000 */
[----:B------:R-:W-:Y:S01]  /*8200*/  FMUL.FTZ R71, R226, R160 ;  /* 0x000000a0e2477220 */ /* 0x000fe20000410000 */
[----:B------:R-:W-:Y:S01]  /*8210*/  FFMA.FTZ R118, R69, 2, R118 ;  /* 0x4000000045767823 */ /* 0x000fe20000010076 */
[----:B------:R-:W-:Y:S01]  /*8220*/  FADD.FTZ R72, RZ, R70 ;  /* 0x00000046ff487221 */ /* 0x000fe20000010000 */
[C---:B------:R-:W-:Y:S01]  /*8230*/  FMUL.FTZ R70, R131.reuse, R139 ;  /* 0x0000008b83467220 */ /* 0x040fe20000410000 */
[----:B------:R-:W-:Y:S01]  /*8240*/  FFMA.FTZ R71, R224, R161, -R71 ;  /* 0x000000a1e0477223 */ /* 0x000fe20000010847 */
[----:B------:R-:W-:Y:S01]  /*8250*/  FMUL.FTZ R69, R190, R192 ;  /* 0x000000c0be457220 */ /* 0x000fe20000410000 */
[-C--:B------:R-:W-:Y:S01]  /*8260*/  FMUL.FTZ R68, R131, R72.reuse ;  /* 0x0000004883447220 */ /* 0x080fe20000410000 */
[----:B------:R-:W-:Y:S01]  /*8270*/  FFMA.FTZ R70, R129, R72, R70 ;  /* 0x0000004881467223 */ /* 0x000fe20000010046 */
[----:B------:R-:W-:Y:S01]  /*8280*/  FFMA.FTZ R120, R71, 2, R120 ;  /* 0x4000000047787823 */ /* 0x000fe20000010078 */
        /* <DEDUP_REMOVED lines=10> */
[----:B------:R-:W-:Y:S01]  /*8330*/  FFMA.FTZ R68, R107, R133, -R68 ;  /* 0x000000856b447223 */ /* 0x000fe20000010844 */
[----:B------:R-:W-:Y:S01]  /*8340*/  IADD3 R103, PT, PT, R103, 0x1, RZ ;  /* 0x0000000167677810 */ /* 0x000fe20007ffe0ff */
[----:B------:R-:W-:Y:S01]  /*8350*/  FFMA.FTZ R69, R76, R165, -R69 ;  /* 0x000000a54c457223 */ /* 0x000fe20000010845 */
[----:B------:R-:W-:Y:S01]  /*8360*/  FFMA.FTZ R70, R107, R75, R70 ;  /* 0x0000004b6b467223 */ /* 0x000fe20000010046 */
[----:B------:R-:W-:Y:S01]  /*8370*/  FADD.FTZ R109, R109, R68 ;  /* 0x000000446d6d7221 */ /* 0x000fe20000010000 */
[----:B------:R-:W-:Y:S01]  /*8380*/  ISETP.GE.AND P2, PT, R103, UR5, PT ;  /* 0x0000000567007c0c */ /* 0x000fe2000bf46270 */
[----:B------:R-:W-:Y:S01]  /*8390*/  FFMA.FTZ R128, R69, 2, R128 ;  /* 0x4000000045807823 */ /* 0x000fe20000010080 */
[----:B------:R-:W-:Y:S01]  /*83a0*/  FADD.FTZ R71, RZ, R70 ;  /* 0x00000046ff477221 */ /* 0x000fe20000010000 */
[----:B------:R-:W-:Y:S01]  /*83b0*/  FMUL.FTZ R70, R111, R109 ;  /* 0x0000006d6f467220 */ /* 0x000fe20000410000 */
[----:B------:R-:W-:Y:S01]  /*83c0*/  FMUL.FTZ R200, R177, R200 ;  /* 0x000000c8b1c87220 */ /* 0x000fe20000410000 */
        /* <DEDUP_REMOVED lines=44> */
.L_x_1458:
[----:B------:R-:W-:Y:S01]  /*8690*/  BAR.SYNC.DEFER_BLOCKING 0x0 ;  /* 0x0000000000007b1d */ /* 0x000fe20000010000 */
[----:B------:R-:W-:Y:S01]  /*86a0*/  ISETP.NE.AND P0, PT, R4, RZ, PT ;  /* 0x000000ff0400720c */ /* 0x000fe20003f05270 */
[----:B------:R-:W-:Y:S01]  /*86b0*/  HFMA2 R108, -RZ, RZ, 0, 0 ;  /* 0x00000000ff6c7431 */ /* 0x000fe200000001ff */
[----:B------:R-:W-:Y:S01]  /*86c0*/  MOV R67, RZ ;  /* 0x000000ff00437202 */ /* 0x000fe20000000f00 */
[----:B------:R-:W-:Y:S01]  /*86d0*/  HFMA2 R144, -RZ, RZ, 0, 0 ;  /* 0x00000000ff907431 */ /* 0x000fe200000001ff */
[----:B------:R-:W-:-:S03]  /*86e0*/  LOP3.LUT R95, R196, 0x3e00, RZ, 0xc0, !PT ;  /* 0x00003e00c45f7812 */ /* 0x000fc600078ec0ff */
[----:B------:R-:W0:Y:S01]  /*86f0*/  LDC.64 R70, c[0x0][0x420] ;  /* 0x00010800ff467b82 */ /* 0x000e220000000a00 */
[----:B------:R-:W1:Y:S01]  /*8700*/  LDCU.64 UR6, c[0x0][0x478] ;  /* 0x00008f00ff0677ac */ /* 0x000e620008000a00 */
[----:B------:R-:W-:Y:S02]  /*8710*/  MOV R106, RZ ;  /* 0x000000ff006a7202 */ /* 0x000fe40000000f00 */
[----:B------:R-:W-:-:S04]  /*8720*/  MOV R110, RZ ;  /* 0x000000ff006e7202 */ /* 0x000fc80000000f00 */
[----:B------:R-:W2:Y:S08]  /*8730*/  LDC.64 R92, c[0x0][0x428] ;  /* 0x00010a00ff5c7b82 */ /* 0x000eb00000000a00 */
[----:B------:R-:W3:Y:S01]  /*8740*/  LDC.64 R104, c[0x0][0x418] ;  /* 0x00010600ff687b82 */ /* 0x000ee20000000a00 */
[----:B------:R-:W-:Y:S01]  /*8750*/  HFMA2 R152, -RZ, RZ, 0, 0 ;  /* 0x00000000ff987431 */ /* 0x000fe200000001ff */
[----:B------:R-:W-:Y:S01]  /*8760*/  STS [R53], R112 ;  /* 0x0000007035007388 */ /* 0x000fe20000000800 */
[----:B------:R-:W-:-:S02]  /*8770*/  MOV R146, RZ ;  /* 0x000000ff00927202 */ /* 0x000fc40000000f00 */
[----:B------:R-:W-:Y:S01]  /*8780*/  MOV R150, RZ ;  /* 0x000000ff00967202 */ /* 0x000fe20000000f00 */
[----:B------:R-:W-:Y:S01]  /*8790*/  STS [R53+0x4], R114 ;  /* 0x0000047235007388 */ /* 0x000fe20000000800 */
[----:B------:R-:W-:Y:S01]  /*87a0*/  MOV R154, RZ ;  /* 0x000000ff009a7202 */ /* 0x000fe20000000f00 */
[----:B0-----:R-:W-:-:S04]  /*87b0*/  IMAD.WIDE.U32 R68, R70, UR22, R66 ;  /* 0x0000001646447c25 */ /* 0x001fc8000f8e0042 */
[----:B------:R-:W-:Y:S01]  /*87c0*/  HFMA2 R156, -RZ, RZ, 0, 0 ;  /* 0x00000000ff9c7431 */ /* 0x000fe200000001ff */
[----:B------:R-:W-:Y:S01]  /*87d0*/  STS [R53+0x8], R116 ;  /* 0x0000087435007388 */ /* 0x000fe20000000800 */
[----:B------:R-:W-:Y:S02]  /*87e0*/  HFMA2 R160, -RZ, RZ, 0, 0 ;  /* 0x00000000ffa07431 */ /* 0x000fe400000001ff */
[----:B------:R-:W-:Y:S02]  /*87f0*/  IMAD R69, R71, UR22, R69 ;  /* 0x0000001647457c24 */ /* 0x000fe4000f8e0245 */
[----:B------:R-:W-:Y:S01]  /*8800*/  HFMA2 R166, -RZ, RZ, 0, 0 ;  /* 0x00000000ffa67431 */ /* 0x000fe200000001ff */
[----:B------:R-:W-:Y:S01]  /*8810*/  STS [R53+0xc], R118 ;  /* 0x00000c7635007388 */ /* 0x000fe20000000800 */
[----:B------:R-:W-:Y:S01]  /*8820*/  MOV R158, RZ ;  /* 0x000000ff009e7202 */ /* 0x000fe20000000f00 */
[C---:B--2---:R-:W-:Y:S01]  /*8830*/  IMAD.WIDE.U32 R70, R0.reuse, R92, R68 ;  /* 0x0000005c00467225 */ /* 0x044fe200078e0044 */
[----:B------:R-:W-:Y:S01]  /*8840*/  LOP3.LUT R68, R95, 0x1f, R4, 0xf8, !PT ;  /* 0x0000001f5f447812 */ /* 0x000fe200078ef804 */
[----:B------:R-:W-:Y:S01]  /*8850*/  STS [R53+0x10], R120 ;  /* 0x0000107835007388 */ /* 0x000fe20000000800 */
[----:B------:R-:W-:Y:S01]  /*8860*/  MOV R164, RZ ;  /* 0x000000ff00a47202 */ /* 0x000fe20000000f00 */
[----:B------:R-:W-:Y:S01]  /*8870*/  IMAD R72, R0, R93, R71 ;  /* 0x0000005d00487224 */ /* 0x000fe200078e0247 */
[C---:B------:R-:W-:Y:S01]  /*8880*/  IADD3 R71, P2, PT, R68.reuse, R70, RZ ;  /* 0x0000004644477210 */ /* 0x040fe20007f5e0ff */
[----:B------:R-:W-:Y:S01]  /*8890*/  STS [R53+0x14], R122 ;  /* 0x0000147a35007388 */ /* 0x000fe20000000800 */
[C---:B------:R-:W-:Y:S01]  /*88a0*/  LOP3.LUT R74, R68.reuse, 0x20, RZ, 0xfc, !PT ;  /* 0x00000020444a7812 */ /* 0x040fe200078efcff */
[----:B------:R-:W0:Y:S01]  /*88b0*/  LDC.64 R92, c[0x0][0x410] ;  /* 0x00010400ff5c7b82 */ /* 0x000e220000000a00 */
[----:B------:R-:W-:Y:S01]  /*88c0*/  IADD3.X R72, PT, PT, RZ, R72, RZ, P2, !PT ;  /* 0x00000048ff487210 */ /* 0x000fe200017fe4ff */
[----:B------:R-:W-:Y:S01]  /*88d0*/  STS [R53+0x18], R124 ;  /* 0x0000187c35007388 */ /* 0x000fe20000000800 */
[C---:B-1----:R-:W-:Y:S01]  /*88e0*/  LEA R102, P4, R71.reuse, UR6, 0x2 ;  /* 0x0000000647667c11 */ /* 0x042fe2000f8810ff */
[----:B------:R-:W1:Y:S01]  /*88f0*/  LDCU UR5, c[0x0][0x394] ;  /* 0x00007280ff0577ac */ /* 0x000e620008000800 */
[C---:B------:R-:W-:Y:S01]  /*8900*/  LOP3.LUT R70, R68.reuse, 0x40, RZ, 0xfc, !PT ;  /* 0x0000004044467812 */ /* 0x040fe200078efcff */
[----:B------:R-:W-:Y:S01]  /*8910*/  STS [R53+0x1c], R126 ;  /* 0x00001c7e35007388 */ /* 0x000fe20000000800 */
[----:B------:R-:W-:Y:S01]  /*8920*/  LEA.HI.X R103, R71, UR7, R72, 0x2, P4 ;  /* 0x0000000747677c11 */ /* 0x000fe2000a0f1448 */
[----:B------:R-:W2:Y:S01]  /*8930*/  LDCU.64 UR6, c[0x0][0x488] ;  /* 0x00009100ff0677ac */ /* 0x000ea20008000a00 */
[C---:B------:R-:W-:Y:S01]  /*8940*/  LOP3.LUT R72, R68.reuse, 0x60, RZ, 0xfc, !PT ;  /* 0x0000006044487812 */ /* 0x040fe200078efcff */
[----:B------:R-:W-:Y:S01]  /*8950*/  STS [R53+0x20], R128 ;  /* 0x0000208035007388 */ /* 0x000fe20000000800 */
[----:B------:R-:W-:-:S02]  /*8960*/  LOP3.LUT R86, R68, 0x80, RZ, 0xfc, !PT ;  /* 0x0000008044567812 */ /* 0x000fc400078efcff */
        /* <DEDUP_REMOVED lines=9> */
[----:B0-----:R-:W-:Y:S01]  /*8a00*/  IMAD.WIDE.U32 R100, R92, UR22, R66 ;  /* 0x000000165c647c25 */ /* 0x001fe2000f8e0042 */
[C---:B------:R-:W-:Y:S01]  /*8a10*/  LOP3.LUT R96, R68.reuse, 0x160, RZ, 0xfc, !PT ;  /* 0x0000016044607812 */ /* 0x040fe200078efcff */
[----:B------:R-:W-:Y:S01]  /*8a20*/  STS [R53+0x30], R136 ;  /* 0x0000308835007388 */ /* 0x000fe20000000800 */
[C---:B------:R-:W-:Y:S01]  /*8a30*/  LOP3.LUT R94, R68.reuse, 0x180, RZ, 0xfc, !PT ;  /* 0x00000180445e7812 */ /* 0x040fe200078efcff */
[----:B------:R-:W-:Y:S01]  /*8a40*/  IMAD R101, R93, UR22, R101 ;  /* 0x000000165d657c24 */ /* 0x000fe2000f8e0265 */
[C---:B------:R-:W-:Y:S01]  /*8a50*/  LOP3.LUT R92, R68.reuse, 0x1a0, RZ, 0xfc, !PT ;  /* 0x000001a0445c7812 */ /* 0x040fe200078efcff */
[----:B------:R-:W-:Y:S01]  /*8a60*/  STS [R53+0x34], R138 ;  /* 0x0000348a35007388 */ /* 0x000fe20000000800 */
[----:B------:R-:W-:Y:S01]  /*8a70*/  LOP3.LUT R90, R68, 0x1c0, RZ, 0xfc, !PT ;  /* 0x000001c0445a7812 */ /* 0x000fe200078efcff */
[----:B---3--:R-:W-:Y:S01]  /*8a80*/  IMAD.WIDE.U32 R100, R0, R104, R100 ;  /* 0x0000006800647225 */ /* 0x008fe200078e0064 */
[----:B------:R-:W-:Y:S01]  /*8a90*/  LOP3.LUT R88, R68, 0x1e0, RZ, 0xfc, !PT ;  /* 0x000001e044587812 */ /* 0x000fe200078efcff */
[----:B------:R-:W-:Y:S02]  /*8aa0*/  STS [R53+0x38], R140 ;  /* 0x0000388c35007388 */ /* 0x000fe40000000800 */
[----:B------:R-:W-:-:S02]  /*8ab0*/  IMAD R104, R0, R105, R101 ;  /* 0x0000006900687224 */ /* 0x000fc400078e0265 */
        /* <DEDUP_REMOVED lines=18> */
[----:B------:R-:W-:Y:S01]  /*8be0*/  @!P0 STS [R162+0x840], R17 ;  /* 0x00084011a2008388 */ /* 0x000fe20000000800 */
[----:B------:R-:W-:Y:S06]  /*8bf0*/  BAR.SYNC.DEFER_BLOCKING 0x0 ;  /* 0x0000000000007b1d */ /* 0x000fec0000010000 */
[----:B------:R-:W0:Y:S02]  /*8c00*/  LDS R91, [R162+0x840] ;  /* 0x00084000a25b7984 */ /* 0x000e240000000800 */
[----:B0-----:R-:W-:-:S02]  /*8c10*/  ISETP.GE.AND P1, PT, R68, R91, PT ;  /* 0x0000005b4400720c */ /* 0x001fc40003f26270 */
[-C--:B------:R-:W-:Y:S02]  /*8c20*/  ISETP.GE.AND P2, PT, R74, R91.reuse, PT ;  /* 0x0000005b4a00720c */ /* 0x080fe40003f46270 */
[-C--:B------:R-:W-:Y:S02]  /*8c30*/  ISETP.GE.AND P3, PT, R70, R91.reuse, PT ;  /* 0x0000005b4600720c */ /* 0x080fe40003f66270 */
[-C--:B------:R-:W-:Y:S02]  /*8c40*/  ISETP.GE.AND P4, PT, R72, R91.reuse, PT ;  /* 0x0000005b4800720c */ /* 0x080fe40003f86270 */
[-C--:B------:R-:W-:Y:S02]  /*8c50*/  ISETP.GE.AND P5, PT, R78, R91.reuse, PT ;  /* 0x0000005b4e00720c */ /* 0x080fe40003fa6270 */
        /* <DEDUP_REMOVED lines=23> */
[----:B------:R-:W-:Y:S04]  /*8dd0*/  @!P4 STG.E desc[UR24][R102.64+0x600], R83 ;  /* 0x000600536600c986 */ /* 0x000fe8000c101918 */
[----:B------:R-:W-:Y:S01]  /*8de0*/  @!P5 STG.E desc[UR24][R102.64+0x580], R81 ;  /* 0x000580516600d986 */ /* 0x000fe2000c101918 */
[----:B------:R-:W-:-:S03]  /*8df0*/  ISETP.GE.AND P5, PT, R72, R17, PT ;  /* 0x000000114800720c */ /* 0x000fc60003fa6270 */
[----:B------:R-:W-:Y:S01]  /*8e00*/  @!P6 STG.E desc[UR24][R102.64+0x500], R79 ;  /* 0x0005004f6600e986 */ /* 0x000fe2000c101918 */
[----:B------:R-:W-:-:S03]  /*8e10*/  IADD3 R101, P6, PT, R68, R100, RZ ;  /* 0x0000006444657210 */ /* 0x000fc60007fde0ff */
[----:B------:R-:W-:Y:S01]  /*8e20*/  @!P3 STG.E desc[UR24][R102.64+0x700], R87 ;  /* 0x000700576600b986 */ /* 0x000fe2000c101918 */
[----:B------:R-:W-:Y:S02]  /*8e30*/  IADD3.X R104, PT, PT, RZ, R104, RZ, P6, !PT ;  /* 0x00000068ff687210 */ /* 0x000fe400037fe4ff */
[C---:B--2---:R-:W-:Y:S01]  /*8e40*/  LEA R100, P4, R101.reuse, UR6, 0x2 ;  /* 0x0000000665647c11 */ /* 0x044fe2000f8810ff */
[----:B------:R0:W-:Y:S01]  /*8e50*/  @!P2 STG.E desc[UR24][R102.64+0x780], R89 ;  /* 0x000780596600a986 */ /* 0x0001e2000c101918 */
[----:B------:R-:W-:Y:S01]  /*8e60*/  BAR.SYNC.DEFER_BLOCKING 0x0 ;  /* 0x0000000000007b1d */ /* 0x000fe20000010000 */
[-C--:B------:R-:W-:Y:S02]  /*8e70*/  ISETP.GE.AND P2, PT, R68, R17.reuse, PT ;  /* 0x000000114400720c */ /* 0x080fe40003f46270 */
[----:B------:R-:W-:Y:S01]  /*8e80*/  LEA.HI.X R101, R101, UR7, R104, 0x2, P4 ;  /* 0x0000000765657c11 */ /* 0x000fe2000a0f1468 */
[----:B------:R-:W-:Y:S01]  /*8e90*/  HFMA2 R104, -RZ, RZ, 0, 0 ;  /* 0x00000000ff687431 */ /* 0x000fe200000001ff */
[-C--:B------:R-:W-:Y:S01]  /*8ea0*/  ISETP.GE.AND P3, PT, R74, R17.reuse, PT ;  /* 0x000000114a00720c */ /* 0x080fe20003f66270 */
[----:B------:R-:W2:Y:S01]  /*8eb0*/  LDCU.64 UR6, c[0x0][0x490] ;  /* 0x00009200ff0677ac */ /* 0x000ea20008000a00 */
[-C--:B------:R-:W-:Y:S01]  /*8ec0*/  ISETP.GE.AND P4, PT, R70, R17.reuse, PT ;  /* 0x000000114600720c */ /* 0x080fe20003f86270 */
[----:B0-----:R-:W-:Y:S01]  /*8ed0*/  HFMA2 R102, -RZ, RZ, 0, 0 ;  /* 0x00000000ff667431 */ /* 0x001fe200000001ff */
[----:B------:R-:W-:-:S05]  /*8ee0*/  ISETP.GE.AND P6, PT, R86, R17, PT ;  /* 0x000000115600720c */ /* 0x000fca0003fc6270 */
[----:B------:R-:W3:Y:S01]  /*8ef0*/  @!P2 LDG.E R104, desc[UR24][R100.64] ;  /* 0x000000186468a981 */ /* 0x000ee2000c1e1900 */
[----:B------:R-:W-:-:S03]  /*8f00*/  ISETP.GE.AND P2, PT, R82, R17, PT ;  /* 0x000000115200720c */ /* 0x000fc60003f46270 */
[----:B------:R-:W4:Y:S01]  /*8f10*/  @!P3 LDG.E R106, desc[UR24][R100.64+0x80] ;  /* 0x00008018646ab981 */ /* 0x000f22000c1e1900 */
[----:B------:R-:W-:-:S03]  /*8f20*/  ISETP.GE.AND P3, PT, R80, R17, PT ;  /* 0x000000115000720c */ /* 0x000fc60003f66270 */
[----:B------:R-:W5:Y:S01]  /*8f30*/  @!P4 LDG.E R108, desc[UR24][R100.64+0x100] ;  /* 0x00010018646cc981 */ /* 0x000f62000c1e1900 */
[----:B------:R-:W-:-:S03]  /*8f40*/  ISETP.GE.AND P4, PT, R78, R17, PT ;  /* 0x000000114e00720c */ /* 0x000fc60003f86270 */
[----:B------:R-:W2:Y:S01]  /*8f50*/  @!P5 LDG.E R110, desc[UR24][R100.64+0x180] ;  /* 0x00018018646ed981 */ /* 0x000ea2000c1e1900 */
        /* <DEDUP_REMOVED lines=12> */
[----:B------:R-:W-:Y:S02]  /*9020*/  ISETP.GE.AND P5, PT, R88, R17, PT ;  /* 0x000000115800720c */ /* 0x000fe40003fa6270 */
[----:B------:R-:W-:Y:S01]  /*9030*/  MOV R168, RZ ;  /* 0x000000ff00a87202 */ /* 0x000fe20000000f00 */
[----:B------:R-:W2:Y:S04]  /*9040*/  @!P6 LDG.E R156, desc[UR24][R100.64+0x500] ;  /* 0x00050018649ce981 */ /* 0x000ea8000c1e1900 */
[----:B------:R-:W2:Y:S04]  /*9050*/  @!P1 LDG.E R158, desc[UR24][R100.64+0x580] ;  /* 0x00058018649e9981 */ /* 0x000ea8000c1e1900 */
[----:B------:R-:W2:Y:S04]  /*9060*/  @!P2 LDG.E R160, desc[UR24][R100.64+0x600] ;  /* 0x0006001864a0a981 */ /* 0x000ea8000c1e1900 */
[----:B------:R-:W2:Y:S04]  /*9070*/  @!P3 LDG.E R164, desc[UR24][R100.64+0x680] ;  /* 0x0006801864a4b981 */ /* 0x000ea8000c1e1900 */
[----:B------:R-:W2:Y:S04]  /*9080*/  @!P4 LDG.E R166, desc[UR24][R100.64+0x700] ;  /* 0x0007001864a6c981 */ /* 0x000ea8000c1e1900 */
[----:B------:R-:W2:Y:S01]  /*9090*/  @!P5 LDG.E R168, desc[UR24][R100.64+0x780] ;  /* 0x0007801864a8d981 */ /* 0x000ea2000c1e1900 */
[----:B------:R-:W-:-:S03]  /*90a0*/  IADD3 R7, PT, PT, R7, 0x1, RZ ;  /* 0x0000000107077810 */ /* 0x000fc60007ffe0ff */
        /* <DEDUP_REMOVED lines=39> */
[----:B------:R1:W5:Y:S01]  /*9320*/  MUFU.EX2 R91, R83 ;  /* 0x00000053005b7308 */ /* 0x0003620000000800 */
[----:B----4-:R-:W4:Y:S01]  /*9330*/  LDS R79, [R53+0x30] ;  /* 0x00003000354f7984 */ /* 0x010f220000000800 */
[----:B------:R-:W-:Y:S01]  /*9340*/  FADD.FTZ R89, R89, 1 ;  /* 0x3f80000059597421 */ /* 0x000fe20000010000 */
[----:B------:R-:W-:Y:S01]  /*9350*/  FMUL.FTZ R108, R85, -1.4426950216293334961 ;  /* 0xbfb8aa3b556c7820 */ /* 0x000fe20000410000 */
[----:B------:R-:W-:-:S04]  /*9360*/  FMUL.FTZ R93, R59, -1.4426950216293334961 ;  /* 0xbfb8aa3b3b5d7820 */ /* 0x000fc80000410000 */
[----:B------:R-:W3:Y:S01]  /*9370*/  MUFU.EX2 R100, R100 ;  /* 0x0000006400647308 */ /* 0x000ee20000000800 */
[----:B-1----:R-:W1:Y:S01]  /*9380*/  LDS R83, [R53+0x38] ;  /* 0x0000380035537984 */ /* 0x002e620000000800 */
[----:B------:R-:W-:Y:S01]  /*9390*/  FADD.FTZ R87, R87, 1 ;  /* 0x3f80000057577421 */ /* 0x000fe20000010000 */
[----:B------:R-:W-:Y:S01]  /*93a0*/  FMUL.FTZ R95, R61, -1.4426950216293334961 ;  /* 0xbfb8aa3b3d5f7820 */ /* 0x000fe20000410000 */
[----:B------:R-:W-:-:S04]  /*93b0*/  FMUL.FTZ R97, R63, -1.4426950216293334961 ;  /* 0xbfb8aa3b3f617820 */ /* 0x000fc80000410000 */
[----:B------:R-:W2:Y:S01]  /*93c0*/  MUFU.EX2 R102, R102 ;  /* 0x0000006600667308 */ /* 0x000ea20000000800 */
[----:B-----5:R-:W-:Y:S01]  /*93d0*/  FADD.FTZ R91, R91, 1 ;  /* 0x3f8000005b5b7421 */ /* 0x020fe20000010000 */
[----:B0-----:R-:W-:-:S06]  /*93e0*/  FMUL.FTZ R99, R65, -1.4426950216293334961 ;  /* 0xbfb8aa3b41637820 */ /* 0x001fcc0000410000 */
[----:B------:R-:W0:Y:S01]  /*93f0*/  MUFU.EX2 R104, R104 ;  /* 0x0000006800687308 */ /* 0x000e220000000800 */
[----:B------:R-:W-:Y:S01]  /*9400*/  FMUL.FTZ R101, R71, -1.4426950216293334961 ;  /* 0xbfb8aa3b47657820 */ /* 0x000fe20000410000 */
[----:B---3--:R-:W-:Y:S01]  /*9410*/  FADD.FTZ R100, R100, 1 ;  /* 0x3f80000064647421 */ /* 0x008fe20000010000 */
[----:B------:R-:W-:-:S05]  /*9420*/  FMUL.FTZ R103, R75, -1.4426950216293334961 ;  /* 0xbfb8aa3b4b677820 */ /* 0x000fca0000410000 */
[----:B------:R-:W3:Y:S01]  /*9430*/  MUFU.EX2 R108, R108 ;  /* 0x0000006c006c7308 */ /* 0x000ee20000000800 */
[----:B--2---:R-:W-:Y:S01]  /*9440*/  FMUL.FTZ R106, R81, -1.4426950216293334961 ;  /* 0xbfb8aa3b516a7820 */ /* 0x004fe20000410000 */
[----:B------:R-:W-:-:S06]  /*9450*/  FADD.FTZ R102, R102, 1 ;  /* 0x3f80000066667421 */ /* 0x000fcc0000010000 */
[----:B------:R-:W2:Y:S01]  /*9460*/  MUFU.EX2 R106, R106 ;  /* 0x0000006a006a7308 */ /* 0x000ea20000000800 */
[----:B----4-:R-:W-:Y:S01]  /*9470*/  FMUL.FTZ R105, R79, -1.4426950216293334961 ;  /* 0xbfb8aa3b4f697820 */ /* 0x010fe20000410000 */
[----:B0-----:R-:W-:-:S06]  /*9480*/  FADD.FTZ R104, R104, 1 ;  /* 0x3f80000068687421 */ /* 0x001fcc0000010000 */
[----:B------:R-:W0:Y:S01]  /*9490*/  MUFU.EX2 R93, R93 ;  /* 0x0000005d005d7308 */ /* 0x000e220000000800 */
[----:B-1----:R-:W-:Y:S01]  /*94a0*/  FMUL.FTZ R107, R83, -1.4426950216293334961 ;  /* 0xbfb8aa3b536b7820 */ /* 0x002fe20000410000 */
[----:B---3--:R-:W-:-:S06]  /*94b0*/  FADD.FTZ R108, R108, 1 ;  /* 0x3f8000006c6c7421 */ /* 0x008fcc0000010000 */
        /* <DEDUP_REMOVED lines=14> */
[----:B------:R-:W2:Y:S01]  /*95a0*/  MUFU.RCP R110, R87 ;  /* 0x00000057006e7308 */ /* 0x000ea20000001000 */
[----:B0-----:R-:W-:-:S07]  /*95b0*/  FADD.FTZ R105, R105, 1 ;  /* 0x3f80000069697421 */ /* 0x001fce0000010000 */
[----:B------:R-:W0:Y:S01]  /*95c0*/  MUFU.RCP R144, R89 ;  /* 0x0000005900907308 */ /* 0x000e220000001000 */
[----:B-1----:R-:W-:-:S07]  /*95d0*/  FADD.FTZ R107, R107, 1 ;  /* 0x3f8000006b6b7421 */ /* 0x002fce0000010000 */
        /* <DEDUP_REMOVED lines=24> */
[----:B------:R2:W3:Y:S01]  /*9760*/  MUFU.RCP R158, R101 ;  /* 0x00000065009e7308 */ /* 0x0004e20000001000 */
[----:B0-----:R-:W-:Y:S01]  /*9770*/  FMUL.FTZ R65, R65, R156 ;  /* 0x0000009c41417220 */ /* 0x001fe20000410000 */
[----:B------:R-:W-:Y:S03]  /*9780*/  STS [R53+0x14], R122 ;  /* 0x0000147a35007388 */ /* 0x000fe60000000800 */
[----:B------:R-:W-:-:S03]  /*9790*/  FMUL.FTZ R124, R65, R124 ;  /* 0x0000007c417c7220 */ /* 0x000fc60000410000 */
[----:B------:R-:W0:Y:S01]  /*97a0*/  MUFU.RCP R102, R102 ;  /* 0x0000006600667308 */ /* 0x000e220000001000 */
[----:B-1----:R-:W-:Y:S01]  /*97b0*/  FMUL.FTZ R69, R69, R100 ;  /* 0x0000006445457220 */ /* 0x002fe20000410000 */
[----:B------:R-:W-:Y:S01]  /*97c0*/  STS [R53+0x18], R124 ;  /* 0x0000187c35007388 */ /* 0x000fe20000000800 */
[----:B--2---:R-:W1:Y:S02]  /*97d0*/  LDC.64 R100, c[0x0][0x430] ;  /* 0x00010c00ff647b82 */ /* 0x004e640000000a00 */
[----:B------:R-:W-:-:S03]  /*97e0*/  FMUL.FTZ R126, R69, R126 ;  /* 0x0000007e457e7220 */ /* 0x000fc60000410000 */
[----:B------:R2:W4:Y:S01]  /*97f0*/  MUFU.RCP R160, R103 ;  /* 0x0000006700a07308 */ /* 0x0005220000001000 */
[----:B---3--:R-:W-:Y:S01]  /*9800*/  FMUL.FTZ R71, R71, R158 ;  /* 0x0000009e47477220 */ /* 0x008fe20000410000 */
[----:B------:R-:W-:Y:S03]  /*9810*/  STS [R53+0x1c], R126 ;  /* 0x00001c7e35007388 */ /* 0x000fe60000000800 */
[----:B------:R-:W-:-:S03]  /*9820*/  FMUL.FTZ R128, R71, R128 ;  /* 0x0000008047807220 */ /* 0x000fc60000410000 */
[----:B------:R-:W3:Y:S01]  /*9830*/  MUFU.RCP R104, R104 ;  /* 0x0000006800687308 */ /* 0x000ee20000001000 */
[----:B0-----:R-:W-:Y:S01]  /*9840*/  FMUL.FTZ R73, R73, R102 ;  /* 0x0000006649497220 */ /* 0x001fe20000410000 */
[----:B------:R-:W-:Y:S01]  /*9850*/  STS [R53+0x20], R128 ;  /* 0x0000208035007388 */ /* 0x000fe20000000800 */
[----:B--2---:R-:W0:Y:S02]  /*9860*/  LDC.64 R102, c[0x0][0x438] ;  /* 0x00010e00ff667b82 */ /* 0x004e240000000a00 */
[----:B------:R-:W-:-:S03]  /*9870*/  FMUL.FTZ R130, R73, R130 ;  /* 0x0000008249827220 */ /* 0x000fc60000410000 */
[----:B------:R-:W2:Y:S01]  /*9880*/  MUFU.RCP R164, R105 ;  /* 0x0000006900a47308 */ /* 0x000ea20000001000 */
[----:B----4-:R-:W-:Y:S01]  /*9890*/  FMUL.FTZ R75, R75, R160 ;  /* 0x000000a04b4b7220 */ /* 0x010fe20000410000 */
[----:B------:R-:W-:Y:S01]  /*98a0*/  STS [R53+0x24], R130 ;  /* 0x0000248235007388 */ /* 0x000fe20000000800 */
[----:B-1----:R-:W-:-:S04]  /*98b0*/  IMAD.WIDE.U32 R66, R100, UR22, R66 ;  /* 0x0000001664427c25 */ /* 0x002fc8000f8e0042 */
[----:B------:R-:W-:Y:S01]  /*98c0*/  FMUL.FTZ R132, R75, R132 ;  /* 0x000000844b847220 */ /* 0x000fe20000410000 */
[----:B------:R-:W-:Y:S01]  /*98d0*/  IMAD R67, R101, UR22, R67 ;  /* 0x0000001665437c24 */ /* 0x000fe2000f8e0243 */
[----:B------:R-:W1:Y:S01]  /*98e0*/  MUFU.RCP R106, R106 ;  /* 0x0000006a006a7308 */ /* 0x000e620000001000 */
[----:B---3--:R-:W-:Y:S02]  /*98f0*/  FMUL.FTZ R77, R77, R104 ;  /* 0x000000684d4d7220 */ /* 0x008fe40000410000 */
[----:B------:R-:W-:Y:S02]  /*9900*/  STS [R53+0x28], R132 ;  /* 0x0000288435007388 */ /* 0x000fe40000000800 */
[----:B------:R-:W-:-:S03]  /*9910*/  FMUL.FTZ R134, R77, R134 ;  /* 0x000000864d867220 */ /* 0x000fc60000410000 */
[----:B------:R-:W3:Y:S01]  /*9920*/  MUFU.RCP R110, R107 ;  /* 0x0000006b006e7308 */ /* 0x000ee20000001000 */
[----:B--2---:R-:W-:Y:S01]  /*9930*/  FMUL.FTZ R79, R79, R164 ;  /* 0x000000a44f4f7220 */ /* 0x004fe20000410000 */
[----:B------:R-:W-:Y:S01]  /*9940*/  STS [R53+0x2c], R134 ;  /* 0x00002c8635007388 */ /* 0x000fe20000000800 */
[----:B0-----:R-:W-:-:S04]  /*9950*/  IMAD.WIDE.U32 R66, R0, R102, R66 ;  /* 0x0000006600427225 */ /* 0x001fc800078e0042 */
[----:B------:R-:W-:Y:S01]  /*9960*/  FMUL.FTZ R136, R79, R136 ;  /* 0x000000884f887220 */ /* 0x000fe20000410000 */
[----:B------:R-:W0:Y:S01]  /*9970*/  MUFU.RCP R108, R108 ;  /* 0x0000006c006c7308 */ /* 0x000e220000001000 */
[----:B-1----:R-:W-:-:S03]  /*9980*/  FMUL.FTZ R81, R81, R106 ;  /* 0x0000006a51517220 */ /* 0x002fc60000410000 */
[----:B------:R-:W-:Y:S01]  /*9990*/  STS [R53+0x30], R136 ;  /* 0x0000308835007388 */ /* 0x000fe20000000800 */
[----:B------:R-:W-:Y:S01]  /*99a0*/  FMUL.FTZ R138, R81, R138 ;  /* 0x0000008a518a7220 */ /* 0x000fe20000410000 */
[----:B---3--:R-:W-:-:S04]  /*99b0*/  FMUL.FTZ R83, R83, R110 ;  /* 0x0000006e53537220 */ /* 0x008fc80000410000 */
[----:B------:R-:W-:Y:S01]  /*99c0*/  STS [R53+0x34], R138 ;  /* 0x0000348a35007388 */ /* 0x000fe20000000800 */
[----:B------:R-:W-:Y:S01]  /*99d0*/  FMUL.FTZ R140, R83, R140 ;  /* 0x0000008c538c7220 */ /* 0x000fe20000410000 */
[----:B0-----:R-:W-:-:S04]  /*99e0*/  FMUL.FTZ R85, R85, R108 ;  /* 0x0000006c55557220 */ /* 0x001fc80000410000 */
[----:B------:R-:W-:Y:S01]  /*99f0*/  STS [R53+0x38], R140 ;  /* 0x0000388c35007388 */ /* 0x000fe20000000800 */
[----:B------:R-:W-:-:S05]  /*9a00*/  FMUL.FTZ R142, R85, R142 ;  /* 0x0000008e558e7220 */ /* 0x000fca0000410000 */
[----:B------:R0:W-:Y:S01]  /*9a10*/  STS [R53+0x3c], R142 ;  /* 0x00003c8e35007388 */ /* 0x0001e20000000800 */
[----:B------:R-:W-:-:S03]  /*9a20*/  NOP ;  /* 0x0000000000007918 */ /* 0x000fc60000000000 */
[----:B------:R-:W-:Y:S01]  /*9a30*/  LDS R21, [R21] ;  /* 0x0000000015157984 */ /* 0x000fe20000000800 */
[----:B0-----:R-:W-:-:S03]  /*9a40*/  IMAD R53, R0, R103, R67 ;  /* 0x0000006700357224 */ /* 0x001fc600078e0243 */
        /* <DEDUP_REMOVED lines=16> */
[----:B------:R-:W-:Y:S01]  /*9b50*/  BAR.SYNC.DEFER_BLOCKING 0x0 ;  /* 0x0000000000007b1d */ /* 0x000fe20000010000 */
[----:B------:R-:W-:-:S04]  /*9b60*/  IADD3 R67, P0, PT, R68, R66, RZ ;  /* 0x0000004244437210 */ /* 0x000fc80007f1e0ff */
[----:B------:R-:W-:Y:S01]  /*9b70*/  LEA R66, P3, R67, UR6, 0x2 ;  /* 0x0000000643427c11 */ /* 0x000fe2000f8610ff */
[----:B------:R-:W0:Y:S02]  /*9b80*/  LDS R19, [R162+0x840] ;  /* 0x00084000a2137984 */ /* 0x000e240000000800 */
[-C--:B0-----:R-:W-:Y:S02]  /*9b90*/  ISETP.GE.AND P4, PT, R72, R19.reuse, PT ;  /* 0x000000134800720c */ /* 0x081fe40003f86270 */
[-C--:B------:R-:W-:Y:S02]  /*9ba0*/  ISETP.GE.AND P6, PT, R86, R19.reuse, PT ;  /* 0x000000135600720c */ /* 0x080fe40003fc6270 */
[-C--:B------:R-:W-:Y:S02]  /*9bb0*/  ISETP.GE.AND P5, PT, R84, R19.reuse, PT ;  /* 0x000000135400720c */ /* 0x080fe40003fa6270 */
[-C--:B------:R-:W-:Y:S02]  /*9bc0*/  ISETP.GE.AND P2, PT, R68, R19.reuse, PT ;  /* 0x000000134400720c */ /* 0x080fe40003f46270 */
[----:B------:R-:W-:-:S02]  /*9bd0*/  ISETP.GE.AND P1, PT, R74, R19, PT ;  /* 0x000000134a00720c */ /* 0x000fc40003f26270 */
[----:B------:R-:W-:Y:S02]  /*9be0*/  IADD3.X R74, PT, PT, RZ, R53, RZ, P0, !PT ;  /* 0x00000035ff4a7210 */ /* 0x000fe400007fe4ff */
[-C--:B------:R-:W-:Y:S02]  /*9bf0*/  ISETP.GE.AND P0, PT, R70, R19.reuse, PT ;  /* 0x000000134600720c */ /* 0x080fe40003f06270 */
[----:B------:R-:W-:Y:S02]  /*9c00*/  LEA.HI.X R67, R67, UR7, R74, 0x2, P3 ;  /* 0x0000000743437c11 */ /* 0x000fe400098f144a */
        /* <DEDUP_REMOVED lines=21> */
[----:B------:R-:W-:-:S03]  /*9d60*/  ISETP.GE.AND P1, PT, R88, R19, PT ;  /* 0x000000135800720c */ /* 0x000fc60003f26270 */
[----:B------:R0:W-:Y:S01]  /*9d70*/  @!P0 STG.E desc[UR24][R66.64+0x480], R39 ;  /* 0x0004802742008986 */ /* 0x0001e2000c101918 */
[----:B------:R-:W-:-:S03]  /*9d80*/  ISETP.GE.AND P0, PT, R7, UR5, PT ;  /* 0x0000000507007c0c */ /* 0x000fc6000bf06270 */
        /* <DEDUP_REMOVED lines=11> */
.L_x_1463:
        /* <DEDUP_REMOVED lines=12> */
.L_x_4979:


//--------------------- .text._Z25selective_scan_fwd_kernelI32Selective_Scan_fwd_kernel_traitsILi32ELi16ELi1ELb0ELb1ELb0ELb0EfN3c107complexIfEEEEv13SSMParamsBase --------------------------
	.section	.text._Z25selective_scan_fwd_kernelI32Selective_Scan_fwd_kernel_traitsILi32ELi16ELi1ELb0ELb1ELb0ELb0EfN3c107complexIfEEEEv13SSMParamsBase,"ax",@progbits
	.align	128
        .global         _Z25selective_scan_fwd_kernelI32Selective_Scan_fwd_kernel_traitsILi32ELi16ELi1ELb0ELb1ELb0ELb0EfN3c107complexIfEEEEv13SSMParamsBase
        .type           _Z25selective_scan_fwd_kernelI32Selective_Scan_fwd_kernel_traitsILi32ELi16ELi1ELb0ELb1ELb0ELb0EfN3c107complexIfEEEEv13SSMParamsBase,@function
        .size           _Z25selective_scan_fwd_kernelI32Selective_Scan_fwd_kernel_traitsILi32ELi16ELi1ELb0ELb1ELb0ELb0EfN3c107complexIfEEEEv13SSMParamsBase,(.L_x_4980 - _Z25selective_scan_fwd_kernelI32Selective_Scan_fwd_kernel_traitsILi32ELi16ELi1ELb0ELb1ELb0ELb0EfN3c107complexIfEEEEv13SSMParamsBase)
        .other          _Z25selective_scan_fwd_kernelI32Selective_Scan_fwd_kernel_traitsILi32ELi16ELi1ELb0ELb1ELb0ELb0EfN3c107complexIfEEEEv13SSMParamsBase,@"STO_CUDA_ENTRY STV_DEFAULT"
_Z25selective_scan_fwd_kernelI32Selective_Scan_fwd_kernel_traitsILi32ELi16ELi1ELb0ELb1ELb0ELb0EfN3c107complexIfEEEEv13SSMParamsBase:
.text._Z25selective_scan_fwd_kernelI32Selective_Scan_fwd_kernel_traitsILi32ELi16ELi1ELb0ELb1ELb0ELb0EfN3c107complexIfEEEEv13SSMParamsBase:
        /* <DEDUP_REMOVED lines=11> */
[----:B------:R-:W3:Y:S01]  /*00b0*/  S2UR UR18, SR_CTAID.X ;  /* 0x00000000001279c3 */ /* 0x000ee20000002500 */
[----:B------:R-:W0:Y:S01]  /*00c0*/  I2F.RP R10, R12 ;  /* 0x0000000c000a7306 */ /* 0x000e220000209400 */
[----:B----4-:R-:W-:-:S06]  /*00d0*/  ISETP.NE.U32.AND P0, PT, R4, RZ, PT ;  /* 0x000000ff0400720c */ /* 0x010fcc0003f05070 */
[----:B------:R-:W4:Y:S01]  /*00e0*/  LDC R30, c[0x0][0x394] ;  /* 0x0000e500ff1e7b82 */ /* 0x000f220000000800 */
[----:B------:R-:W-:Y:S02]  /*00f0*/  ISETP.NE.AND.EX P0, PT, R5, RZ, PT, P0 ;  /* 0x000000ff0500720c */ /* 0x000fe40003f05300 */
[----:B--2---:R-:W-:-:S05]  /*0100*/  ISETP.NE.U32.AND P1, PT, R6, RZ, PT ;  /* 0x000000ff0600720c */ /* 0x004fca0003f25070 */
[----:B------:R-:W2:Y:S01]  /*0110*/  LDC R15, c[0x0][0x384] ;  /* 0x0000e100ff0f7b82 */ /* 0x000ea20000000800 */
[----:B0-----:R-:W0:Y:S01]  /*0120*/  MUFU.RCP R10, R10 ;  /* 0x0000000a000a7308 */ /* 0x001e220000001000 */
[----:B------:R-:W-:-:S04]  /*0130*/  ISETP.NE.AND.EX P1, PT, R7, RZ, PT, P1 ;  /* 0x000000ff0700720c */ /* 0x000fc80003f25310 */
[C---:B-1----:R-:W-:Y:S02]  /*0140*/  @P0 LEA R4, P2, R0.reuse, R4, 0x2 ;  /* 0x0000000400040211 */ /* 0x042fe400078410ff */
[----:B------:R-:W1:Y:S02]  /*0150*/  LDC.64 R22, c[0x0][0x460] ;  /* 0x00011800ff167b82 */ /* 0x000e640000000a00 */
[----:B------:R-:W-:-:S05]  /*0160*/  @P0 LEA.HI.X R5, R0, R5, RZ, 0x2, P2 ;  /* 0x0000000500050211 */ /* 0x000fca00010f14ff */
[----:B------:R-:W-:Y:S01]  /*0170*/  @P1 LEA R6, P3, R0, R6, 0x2 ;  /* 0x0000000600061211 */ /* 0x000fe200078610ff */
[----:B------:R3:W5:Y:S01]  /*0180*/  @P0 LDG.E R2, desc[UR20][R4.64] ;  /* 0x0000001404020981 */ /* 0x000762000c1e1900 */
[----:B------:R-:W1:Y:S01]  /*0190*/  LDC.64 R24, c[0x0][0x468] ;  /* 0x00011a00ff187b82 */ /* 0x000e620000000a00 */
[----:B0-----:R-:W-:Y:S02]  /*01a0*/  IADD3 R8, PT, PT, R10, 0xffffffe, RZ ;  /* 0x0ffffffe0a087810 */ /* 0x001fe40007ffe0ff */
[----:B------:R-:W-:Y:S02]  /*01b0*/  @P1 LEA.HI.X R7, R0, R7, RZ, 0x2, P3 ;  /* 0x0000000700071211 */ /* 0x000fe400018f14ff */
[----:B------:R0:W3:Y:S03]  /*01c0*/  F2I.FTZ.U32.TRUNC.NTZ R9, R8 ;  /* 0x0000000800097305 */ /* 0x0000e6000021f000 */
[----:B------:R4:W5:Y:S01]  /*01d0*/  @P1 LDG.E R3, desc[UR20][R6.64] ;  /* 0x0000001406031981 */ /* 0x000962000c1e1900 */
[----:B------:R-:W1:Y:S01]  /*01e0*/  LDC.64 R26, c[0x0][0x3c8] ;  /* 0x0000f200ff1a7b82 */ /* 0x000e620000000a00 */
[----:B0-----:R-:W-:-:S07]  /*01f0*/  HFMA2 R8, -RZ, RZ, 0, 0 ;  /* 0x00000000ff087431 */ /* 0x001fce00000001ff */
[----:B------:R-:W0:Y:S01]  /*0200*/  LDC.64 R28, c[0x0][0x448] ;  /* 0x00011200ff1c7b82 */ /* 0x000e220000000a00 */
[----:B---3--:R-:W-:Y:S02]  /*0210*/  IADD3 R11, PT, PT, RZ, -R9, RZ ;  /* 0x80000009ff0b7210 */ /* 0x008fe40007ffe0ff */
[----:B------:R-:W-:-:S03]  /*0220*/  IABS R4, R0 ;  /* 0x0000000000047213 */ /* 0x000fc60000000000 */
[----:B------:R-:W-:-:S04]  /*0230*/  IMAD R5, R11, R12, RZ ;  /* 0x0000000c0b057224 */ /* 0x000fc800078e02ff */
[----:B------:R-:W-:Y:S01]  /*0240*/  IMAD.HI.U32 R9, R9, R5, R8 ;  /* 0x0000000509097227 */ /* 0x000fe200078e0008 */
[----:B------:R-:W-:-:S05]  /*0250*/  MOV R5, R4 ;  /* 0x0000000400057202 */ /* 0x000fca0000000f00 */
[----:B------:R-:W-:-:S05]  /*0260*/  IMAD.HI.U32 R4, R9, R5, RZ ;  /* 0x0000000509047227 */ /* 0x000fca00078e00ff */
[----:B----4-:R-:W-:-:S05]  /*0270*/  IADD3 R6, PT, PT, -R4, RZ, RZ ;  /* 0x000000ff04067210 */ /* 0x010fca0007ffe1ff */
[----:B------:R-:W-:-:S05]  /*0280*/  IMAD R5, R12, R6, R5 ;  /* 0x000000060c057224 */ /* 0x000fca00078e0205 */
[----:B------:R-:W-:Y:S01]  /*0290*/  ISETP.GT.U32.AND P1, PT, R12, R5, PT ;  /* 0x000000050c00720c */ /* 0x000fe20003f24070 */
[----:B------:R-:W-:Y:S01]  /*02a0*/  UIMAD.WIDE.U32 UR4, UR18, UR8, URZ ;  /* 0x00000008120472a5 */ /* 0x000fe2000f8e00ff */
[----:B------:R-:W-:-:S03]  /*02b0*/  ISETP.GE.AND P3, PT, R30, 0x1, PT ;  /* 0x000000011e00780c */ /* 0x000fc60003f66270 */
[----:B------:R-:W-:-:S08]  /*02c0*/  UIMAD UR6, UR18, UR9, UR5 ;  /* 0x00000009120672a4 */ /* 0x000fd0000f8e0205 */
[----:B------:R-:W-:-:S04]  /*02d0*/  @!P1 IADD3 R5, PT, PT, R5, -R12, RZ ;  /* 0x8000000c05059210 */ /* 0x000fc80007ffe0ff */
[----:B------:R-:W-:Y:S02]  /*02e0*/  ISETP.GE.U32.AND P0, PT, R5, R12, PT ;  /* 0x0000000c0500720c */ /* 0x000fe40003f06070 */
[----:B------:R-:W-:Y:S02]  /*02f0*/  MOV R6, UR4 ;  /* 0x0000000400067c02 */ /* 0x000fe40008000f00 */
[----:B------:R-:W-:Y:S01]  /*0300*/  MOV R7, UR5 ;  /* 0x0000000500077c02 */ /* 0x000fe20008000f00 */
[----:B------:R-:W-:Y:S01]  /*0310*/  UIMAD.WIDE.U32 UR4, UR18, UR12, URZ ;  /* 0x0000000c120472a5 */ /* 0x000fe2000f8e00ff */
[----:B------:R-:W-:Y:S01]  /*0320*/  MOV R7, UR6 ;  /* 0x0000000600077c02 */ /* 0x000fe20008000f00 */
[----:B------:R-:W-:Y:S01]  /*0330*/  UIMAD.WIDE.U32 UR6, UR18, UR16, URZ ;  /* 0x00000010120672a5 */ /* 0x000fe2000f8e00ff */
[----:B------:R-:W-:Y:S01]  /*0340*/  @!P1 IADD3 R4, PT, PT, R4, 0x1, RZ ;  /* 0x0000000104049810 */ /* 0x000fe20007ffe0ff */
[----:B------:R-:W-:Y:S01]  /*0350*/  UIMAD UR9, UR18, UR13, UR5 ;  /* 0x0000000d120972a4 */ /* 0x000fe2000f8e0205 */
[----:B------:R-:W-:Y:S01]  /*0360*/  LOP3.LUT R8, R0, R13, RZ, 0x3c, !PT ;  /* 0x0000000d00087212 */ /* 0x000fe200078e3cff */
[----:B------:R-:W-:Y:S01]  /*0370*/  UIMAD UR8, UR18, UR17, UR7 ;  /* 0x00000011120872a4 */ /* 0x000fe2000f8e0207 */
[----:B------:R-:W-:-:S02]  /*0380*/  MOV R10, UR4 ;  /* 0x00000004000a7c02 */ /* 0x000fc40008000f00 */
[----:B------:R-:W-:Y:S02]  /*0390*/  @P0 IADD3 R4, PT, PT, R4, 0x1, RZ ;  /* 0x0000000104040810 */ /* 0x000fe40007ffe0ff */
[----:B------:R-:W-:Y:S02]  /*03a0*/  MOV R11, UR5 ;  /* 0x00000005000b7c02 */ /* 0x000fe40008000f00 */
[----:B------:R-:W-:Y:S02]  /*03b0*/  MOV R9, UR9 ;  /* 0x0000000900097c02 */ /* 0x000fe40008000f00 */
[----:B------:R-:W-:Y:S02]  /*03c0*/  ISETP.GE.AND P2, PT, R8, RZ, PT ;  /* 0x000000ff0800720c */ /* 0x000fe40003f46270 */
[----:B------:R-:W-:Y:S02]  /*03d0*/  ISETP.NE.AND P0, PT, R13, RZ, PT ;  /* 0x000000ff0d00720c */ /* 0x000fe40003f05270 */
[----:B------:R-:W-:Y:S01]  /*03e0*/  MOV R5, R4 ;  /* 0x0000000400057202 */ /* 0x000fe20000000f00 */
[----:B012---:R-:W-:Y:S10]  /*03f0*/  @!P3 EXIT ;  /* 0x000000000000b94d */ /* 0x007ff40003800000 */
[----:B------:R-:W0:Y:S01]  /*0400*/  S2R R4, SR_TID.X ;  /* 0x0000000000047919 */ /* 0x000e220000002100 */
[----:B------:R-:W-:Y:S01]  /*0410*/  @!P2 IADD3 R5, PT, PT, -R5, RZ, RZ ;  /* 0x000000ff0505a210 */ /* 0x000fe20007ffe1ff */
[----:B------:R-:W1:Y:S01]  /*0420*/  LDCU.64 UR4, c[0x0][0x3a0] ;  /* 0x00007400ff0477ac */ /* 0x000e620008000a00 */
[----:B------:R-:W-:Y:S01]  /*0430*/  @!P0 LOP3.LUT R5, RZ, R13, RZ, 0x33, !PT ;  /* 0x0000000dff058212 */ /* 0x000fe200078e33ff */
[C---:B------:R-:W-:Y:S01]  /*0440*/  IMAD.WIDE.U32 R6, R0.reuse, UR10, R6 ;  /* 0x0000000a00067c25 */ /* 0x040fe2000f8e0006 */
[----:B------:R-:W-:Y:S01]  /*0450*/  MOV R8, R10 ;  /* 0x0000000a00087202 */ /* 0x000fe20000000f00 */
[----:B------:R-:W2:Y:S01]  /*0460*/  LDCU.64 UR12, c[0x0][0x3d8] ;  /* 0x00007b00ff0c77ac */ /* 0x000ea20008000a00 */
[----:B------:R-:W-:Y:S01]  /*0470*/  SHF.R.S32.HI R11, RZ, 0x1f, R5 ;  /* 0x0000001fff0b7819 */ /* 0x000fe20000011405 */
[----:B------:R-:W-:Y:S01]  /*0480*/  IMAD R18, R0, UR11, R7 ;  /* 0x0000000b00127c24 */ /* 0x000fe2000f8e0207 */
[----:B------:R-:W-:Y:S01]  /*0490*/  LEA R16, P0, R6, R22, 0x2 ;  /* 0x0000001606107211 */ /* 0x000fe200078010ff */
[----:B------:R-:W3:Y:S01]  /*04a0*/  LDCU UR9, c[0x0][0x38c] ;  /* 0x00007180ff0977ac */ /* 0x000ee20008000800 */
[----:B------:R-:W-:-:S02]  /*04b0*/  IMAD.WIDE.U32 R8, R0, UR14, R8 ;  /* 0x0000000e00087c25 */ /* 0x000fc4000f8e0008 */
[----:B------:R-:W-:Y:S01]  /*04c0*/  LEA.HI.X R18, R6, R23, R18, 0x2, P0 ;  /* 0x0000001706127211 */ /* 0x000fe200000f1412 */
[----:B------:R-:W-:Y:S01]  /*04d0*/  UMOV UR7, UR8 ;  /* 0x0000000800077c82 */ /* 0x000fe20008000000 */
[----:B------:R-:W-:Y:S01]  /*04e0*/  IMAD R20, R11, R26, RZ ;  /* 0x0000001a0b147224 */ /* 0x000fe200078e02ff */
[----:B------:R-:W-:Y:S01]  /*04f0*/  LEA R12, P1, R8, R24, 0x2 ;  /* 0x00000018080c7211 */ /* 0x000fe200078210ff */
[----:B------:R-:W-:-:S04]  /*0500*/  IMAD.WIDE.U32 R10, R5, R26, UR6 ;  /* 0x00000006050a7e25 */ /* 0x000fc8000f8e001a */
[----:B------:R-:W-:Y:S02]  /*0510*/  IMAD R17, R5, R27, R20 ;  /* 0x0000001b05117224 */ /* 0x000fe400078e0214 */
[----:B------:R-:W-:Y:S02]  /*0520*/  IMAD R14, R0, UR15, R9 ;  /* 0x0000000f000e7c24 */ /* 0x000fe4000f8e0209 */
[----:B------:R-:W-:Y:S01]  /*0530*/  IMAD R5, R15, UR18, R0 ;  /* 0x000000120f057c24 */ /* 0x000fe2000f8e0200 */
[----:B------:R-:W-:Y:S01]  /*0540*/  LEA R15, P0, R10, R28, 0x2 ;  /* 0x0000001c0a0f7211 */ /* 0x000fe200078010ff */
[C---:B-1----:R-:W-:Y:S01]  /*0550*/  IMAD.WIDE.U32 R166, R0.reuse, UR4, RZ ;  /* 0x0000000400a67c25 */ /* 0x042fe2000f8e00ff */
[----:B------:R-:W-:Y:S01]  /*0560*/  IADD3 R17, PT, PT, R11, R17, RZ ;  /* 0x000000110b117210 */ /* 0x000fe20007ffe0ff */
[----:B------:R-:W1:Y:S01]  /*0570*/  LDCU.U8 UR4, c[0x0][0x39e] ;  /* 0x000073c0ff0477ac */ /* 0x000e620008000000 */
[----:B------:R-:W-:Y:S01]  /*0580*/  MOV R11, R12 ;  /* 0x0000000c000b7202 */ /* 0x000fe20000000f00 */
[----:B--2---:R-:W-:Y:S01]  /*0590*/  IMAD.WIDE.U32 R164, R0, UR12, RZ ;  /* 0x0000000c00a47c25 */ /* 0x004fe2000f8e00ff */
[----:B0-----:R-:W-:-:S02]  /*05a0*/  SHF.L.U32 R13, R4, 0x5, RZ ;  /* 0x00000005040d7819 */ /* 0x001fc400000006ff */
[----:B------:R-:W-:Y:S01]  /*05b0*/  SHF.L.U32 R9, R4, 0x4, RZ ;  /* 0x0000000404097819 */ /* 0x000fe200000006ff */
[----:B------:R-:W-:Y:S01]  /*05c0*/  IMAD R6, R5, R30, RZ ;  /* 0x0000001e05067224 */ /* 0x000fe200078e02ff */
[----:B------:R-:W-:Y:S01]  /*05d0*/  LOP3.LUT R12, R13, 0x7c1f, R4, 0xc8, !PT ;  /* 0x00007c1f0d0c7812 */ /* 0x000fe200078ec804 */
[C---:B------:R-:W-:Y:S01]  /*05e0*/  IMAD R5, R0.reuse, UR5, R167 ;  /* 0x0000000500057c24 */ /* 0x040fe2000f8e02a7 */
[----:B------:R-:W-:Y:S01]  /*05f0*/  LOP3.LUT R19, R9, 0x3e00, RZ, 0xc0, !PT ;  /* 0x00003e0009137812 */ /* 0x000fe200078ec0ff */
[----:B------:R-:W-:Y:S01]  /*0600*/  IMAD R7, R0, UR13, R165 ;  /* 0x0000000d00077c24 */ /* 0x000fe2000f8e02a5 */
[----:B------:R-:W-:Y:S01]  /*0610*/  LEA.HI.X R17, R10, R29, R17, 0x2, P0 ;  /* 0x0000001d0a117211 */ /* 0x000fe200000f1411 */
[----:B---3--:R-:W-:Y:S01]  /*0620*/  IMAD R6, R6, UR9, RZ ;  /* 0x0000000906067c24 */ /* 0x008fe2000f8e02ff */
[----:B------:R-:W-:Y:S02]  /*0630*/  LEA.HI.X R14, R8, R25, R14, 0x2, P1 ;  /* 0x00000019080e7211 */ /* 0x000fe400008f140e */
[----:B------:R-:W-:-:S02]  /*0640*/  MOV R10, R16 ;  /* 0x00000010000a7202 */ /* 0x000fc40000000f00 */
[----:B------:R-:W-:Y:S02]  /*0650*/  MOV R13, R18 ;  /* 0x00000012000d7202 */ /* 0x000fe40000000f00 */
[----:B------:R-:W-:Y:S02]  /*0660*/  MOV R8, RZ ;  /* 0x000000ff00087202 */ /* 0x000fe40000000f00 */
        /* <DEDUP_REMOVED lines=30> */
[----:B------:R-:W-:Y:S02]  /*0850*/  LOP3.LUT R76, R12, 0x3e0, RZ, 0xfc, !PT ;  /* 0x000003e00c4c7812 */ /* 0x000fe400078efcff */
[----:B-1----:R-:W-:-:S07]  /*0860*/  LOP3.LUT R21, R19, 0x1f, R4, 0xf8, !PT ;  /* 0x0000001f13157812 */ /* 0x002fce00078ef804 */
.L_x_1500:
[----:B------:R-:W0:Y:S01]  /*0870*/  LDC R59, c[0x0][0x388] ;  /* 0x0000e200ff3b7b82 */ /* 0x000e220000000800 */
[----:B------:R-:W-:Y:S01]  /*0880*/  MOV R80, R10 ;  /* 0x0000000a00507202 */ /* 0x000fe20000000f00 */
[----:B------:R-:W-:Y:S01]  /*0890*/  HFMA2 R86, -RZ, RZ, 0, 0 ;  /* 0x00000000ff567431 */ /* 0x000fe200000001ff */
[----:B------:R-:W-:Y:S01]  /*08a0*/  MOV R81, R13 ;  /* 0x0000000d00517202 */ /* 0x000fe20000000f00 */
[----:B------:R-:W-:Y:S01]  /*08b0*/  HFMA2 R102, -RZ, RZ, 0, 0 ;  /* 0x00000000ff667431 */ /* 0x000fe200000001ff */
[----:B---3--:R-:W-:Y:S01]  /*08c0*/  SHF.L.U32 R78, R8, 0x9, RZ ;  /* 0x00000009084e7819 */ /* 0x008fe200000006ff */
[----:B------:R-:W-:Y:S01]  /*08d0*/  HFMA2 R98, -RZ, RZ, 0, 0 ;  /* 0x00000000ff627431 */ /* 0x000fe200000001ff */
[----:B------:R-:W-:Y:S01]  /*08e0*/  LOP3.LUT R118, R19, 0x1f, R4, 0xf8, !PT ;  /* 0x0000001f13767812 */ /* 0x000fe200078ef804 */
[----:B------:R-:W-:Y:S01]  /*08f0*/  IMAD.WIDE.U32 R84, R21, 0x4, R80 ;  /* 0x0000000415547825 */ /* 0x000fe200078e0050 */
[----:B------:R-:W-:-:S03]  /*0900*/  MOV R100, RZ ;  /* 0x000000ff00647202 */ /* 0x000fc60000000f00 */
[----:B------:R-:W-:Y:S01]  /*0910*/  HFMA2 R94, -RZ, RZ, 0, 0 ;  /* 0x00000000ff5e7431 */ /* 0x000fe200000001ff */
[C---:B------:R-:W-:Y:S01]  /*0920*/  LOP3.LUT R103, R118.reuse, 0xe0, RZ, 0xfc, !PT ;  /* 0x000000e076677812 */ /* 0x040fe200078efcff */
[----:B------:R-:W-:Y:S01]  /*0930*/  HFMA2 R90, -RZ, RZ, 0, 0 ;  /* 0x00000000ff5a7431 */ /* 0x000fe200000001ff */
[C---:B------:R-:W-:Y:S01]  /*0940*/  LOP3.LUT R67, R118.reuse, 0x20, RZ, 0xfc, !PT ;  /* 0x0000002076437812 */ /* 0x040fe200078efcff */
[----:B------:R-:W-:Y:S01]  /*0950*/  HFMA2 R106, -RZ, RZ, 0, 0 ;  /* 0x00000000ff6a7431 */ /* 0x000fe200000001ff */
[C---:B------:R-:W-:Y:S01]  /*0960*/  LOP3.LUT R105, R118.reuse, 0x100, RZ, 0xfc, !PT ;  /* 0x0000010076697812 */ /* 0x040fe200078efcff */
[----:B------:R-:W-:Y:S01]  /*0970*/  HFMA2 R110, -RZ, RZ, 0, 0 ;  /* 0x00000000ff6e7431 */ /* 0x000fe200000001ff */
[C---:B------:R-:W-:Y:S01]  /*0980*/  LOP3.LUT R95, R118.reuse, 0xc0, RZ, 0xfc, !PT ;  /* 0x000000c0765f7812 */ /* 0x040fe200078efcff */
[----:B------:R-:W-:Y:S01]  /*0990*/  HFMA2 R114, -RZ, RZ, 0, 0 ;  /* 0x00000000ff727431 */ /* 0x000fe200000001ff */
[C---:B------:R-:W-:Y:S02]  /*09a0*/  LOP3.LUT R93, R118.reuse, 0xa0, RZ, 0xfc, !PT ;  /* 0x000000a0765d7812 */ /* 0x040fe400078efcff */
[----:B------:R-:W-:-:S02]  /*09b0*/  LOP3.LUT R91, R118, 0x80, RZ, 0xfc, !PT ;  /* 0x00000080765b7812 */ /* 0x000fc400078efcff */
[----:B------:R-:W-:Y:S02]  /*09c0*/  LOP3.LUT R89, R118, 0x60, RZ, 0xfc, !PT ;  /* 0x0000006076597812 */ /* 0x000fe400078efcff */
[----:B0-----:R-:W-:Y:S02]  /*09d0*/  IADD3 R80, PT, PT, -R78, R59, RZ ;  /* 0x0000003b4e507210 */ /* 0x001fe40007ffe1ff */
[----:B------:R-:W-:Y:S02]  /*09e0*/  LOP3.LUT R87, R118, 0x40, RZ, 0xfc, !PT ;  /* 0x0000004076577812 */ /* 0x000fe400078efcff */
[-C--:B------:R-:W-:Y:S02]  /*09f0*/  ISETP.GE.AND P0, PT, R21, R80.reuse, PT ;  /* 0x000000501500720c */ /* 0x080fe40003f06270 */
[----:B------:R-:W-:Y:S02]  /*0a00*/  ISETP.GE.AND P6, PT, R67, R80, PT ;  /* 0x000000504300720c */ /* 0x000fe40003fc6270 */
[----:B------:R-:W-:-:S02]  /*0a10*/  P2R R33, PR, RZ, 0x1 ;  /* 0x00000001ff217803 */ /* 0x000fc40000000000 */
[----:B------:R-:W-:Y:S02]  /*0a20*/  LEA R82, P0, R118, R11, 0x2 ;  /* 0x0000000b76527211 */ /* 0x000fe400078010ff */
[----:B------:R-:W-:Y:S01]  /*0a30*/  ISETP.GE.AND P1, PT, R95, R80, PT ;  /* 0x000000505f00720c */ /* 0x000fe20003f26270 */
[----:B------:R-:W-:Y:S01]  /*0a40*/  BAR.SYNC.DEFER_BLOCKING 0x0 ;  /* 0x0000000000007b1d */ /* 0x000fe20000010000 */
[----:B------:R-:W-:Y:S02]  /*0a50*/  IADD3.X R83, PT, PT, RZ, R14, RZ, P0, !PT ;  /* 0x0000000eff537210 */ /* 0x000fe400007fe4ff */
[----:B------:R-:W-:Y:S02]  /*0a60*/  ISETP.NE.AND P0, PT, R33, RZ, PT ;  /* 0x000000ff2100720c */ /* 0x000fe40003f05270 */
[-C--:B------:R-:W-:Y:S02]  /*0a70*/  ISETP.GE.AND P2, PT, R93, R80.reuse, PT ;  /* 0x000000505d00720c */ /* 0x080fe40003f46270 */
[----:B------:R-:W-:-:S02]  /*0a80*/  ISETP.GE.AND P3, PT, R91, R80, PT ;  /* 0x000000505b00720c */ /* 0x000fc40003f66270 */
[-C--:B------:R-:W-:Y:S02]  /*0a90*/  ISETP.GE.AND P4, PT, R89, R80.reuse, PT ;  /* 0x000000505900720c */ /* 0x080fe40003f86270 */
[----:B------:R-:W-:Y:S02]  /*0aa0*/  ISETP.GE.AND P5, PT, R87, R80, PT ;  /* 0x000000505700720c */ /* 0x000fe40003fa6270 */
[----:B------:R-:W-:Y:S02]  /*0ab0*/  MOV R88, RZ ;  /* 0x000000ff00587202 */ /* 0x000fe40000000f00 */
[----:B------:R-:W-:Y:S02]  /*0ac0*/  MOV R96, RZ ;  /* 0x000000ff00607202 */ /* 0x000fe40000000f00 */
[----:B------:R-:W-:Y:S02]  /*0ad0*/  LOP3.LUT R19, R118, 0x120, RZ, 0xfc, !PT ;  /* 0x0000012076137812 */ /* 0x000fe400078efcff */
[----:B------:R-:W-:-:S02]  /*0ae0*/  MOV R92, RZ ;  /* 0x000000ff005c7202 */ /* 0x000fc40000000f00 */
[C---:B------:R-:W-:Y:S02]  /*0af0*/  LOP3.LUT R21, R118.reuse, 0x140, RZ, 0xfc, !PT ;  /* 0x0000014076157812 */ /* 0x040fe400078efcff */
[C---:B------:R-:W-:Y:S01]  /*0b00*/  LOP3.LUT R23, R118.reuse, 0x160, RZ, 0xfc, !PT ;  /* 0x0000016076177812 */ /* 0x040fe200078efcff */
[----:B------:R-:W2:Y:S01]  /*0b10*/  @!P0 LDG.E R86, desc[UR20][R84.64] ;  /* 0x0000001454568981 */ /* 0x000ea2000c1e1900 */
[----:B------:R-:W-:Y:S02]  /*0b20*/  ISETP.GE.AND P0, PT, R103, R80, PT ;  /* 0x000000506700720c */ /* 0x000fe40003f06270 */
[C---:B------:R-:W-:Y:S01]  /*0b30*/  LOP3.LUT R25, R118.reuse, 0x180, RZ, 0xfc, !PT ;  /* 0x0000018076197812 */ /* 0x040fe200078efcff */
[----:B------:R-:W3:Y:S01]  /*0b40*/  @!P6 LDG.E R88, desc[UR20][R84.64+0x80] ;  /* 0x000080145458e981 */ /* 0x000ee2000c1e1900 */
[C---:B------:R-:W-:Y:S02]  /*0b50*/  LOP3.LUT R27, R118.reuse, 0x1a0, RZ, 0xfc, !PT ;  /* 0x000001a0761b7812 */ /* 0x040fe400078efcff */
[C---:B------:R-:W-:Y:S01]  /*0b60*/  LOP3.LUT R29, R118.reuse, 0x1c0, RZ, 0xfc, !PT ;  /* 0x000001c0761d7812 */ /* 0x040fe200078efcff */
[----:B------:R-:W4:Y:S01]  /*0b70*/  @!P1 LDG.E R98, desc[UR20][R84.64+0x300] ;  /* 0x0003001454629981 */ /* 0x000f22000c1e1900 */
[----:B------:R-:W-:-:S02]  /*0b80*/  LOP3.LUT R31, R118, 0x1e0, RZ, 0xfc, !PT ;  /* 0x000001e0761f7812 */ /* 0x000fc400078efcff */
[----:B------:R-:W-:Y:S01]  /*0b90*/  MOV R104, RZ ;  /* 0x000000ff00687202 */ /* 0x000fe20000000f00 */
[----:B------:R-:W4:Y:S01]  /*0ba0*/  @!P2 LDG.E R96, desc[UR20][R84.64+0x280] ;  /* 0x000280145460a981 */ /* 0x000f22000c1e1900 */
[----:B------:R-:W-:Y:S02]  /*0bb0*/  MOV R108, RZ ;  /* 0x000000ff006c7202 */ /* 0x000fe40000000f00 */
[----:B------:R-:W-:Y:S01]  /*0bc0*/  MOV R112, RZ ;  /* 0x000000ff00707202 */ /* 0x000fe20000000f00 */
[----:B------:R-:W4:Y:S01]  /*0bd0*/  @!P0 LDG.E R100, desc[UR20][R84.64+0x380] ;  /* 0x0003801454648981 */ /* 0x000f22000c1e1900 */
[-C--:B------:R-:W-:Y:S02]  /*0be0*/  ISETP.GE.AND P0, PT, R105, R80.reuse, PT ;  /* 0x000000506900720c */ /* 0x080fe40003f06270 */
[-C--:B------:R-:W-:Y:S01]  /*0bf0*/  ISETP.GE.AND P1, PT, R21, R80.reuse, PT ;  /* 0x000000501500720c */ /* 0x080fe20003f26270 */
[----:B------:R-:W4:Y:S01]  /*0c00*/  @!P3 LDG.E R94, desc[UR20][R84.64+0x200] ;  /* 0x00020014545eb981 */ /* 0x000f22000c1e1900 */
[----:B------:R-:W-:-:S02]  /*0c10*/  ISETP.GE.AND P2, PT, R23, R80, PT ;  /* 0x000000501700720c */ /* 0x000fc40003f46270 */
[-C--:B------:R-:W-:Y:S01]  /*0c20*/  ISETP.GE.AND P3, PT, R25, R80.reuse, PT ;  /* 0x000000501900720c */ /* 0x080fe20003f66270 */
[----:B------:R-:W4:Y:S01]  /*0c30*/  @!P4 LDG.E R92, desc[UR20][R84.64+0x180] ;  /* 0x00018014545cc981 */ /* 0x000f22000c1e1900 */
[-C--:B------:R-:W-:Y:S02]  /*0c40*/  ISETP.GE.AND P4, PT, R27, R80.reuse, PT ;  /* 0x000000501b00720c */ /* 0x080fe40003f86270 */
[----:B------:R-:W-:Y:S01]  /*0c50*/  MOV R116, RZ ;  /* 0x000000ff00747202 */ /* 0x000fe20000000f00 */
[----:B------:R-:W4:Y:S04]  /*0c60*/  @!P5 LDG.E R90, desc[UR20][R84.64+0x100] ;  /* 0x00010014545ad981 */ /* 0x000f28000c1e1900 */
[----:B------:R-:W4:Y:S01]  /*0c70*/  @!P0 LDG.E R102, desc[UR20][R84.64+0x400] ;  /* 0x0004001454668981 */ /* 0x000f22000c1e1900 */
[----:B------:R-:W-:-:S02]  /*0c80*/  ISETP.GE.AND P0, PT, R19, R80, PT ;  /* 0x000000501300720c */ /* 0x000fc40003f06270 */
[-C--:B------:R-:W-:Y:S01]  /*0c90*/  ISETP.GE.AND P5, PT, R29, R80.reuse, PT ;  /* 0x000000501d00720c */ /* 0x080fe20003fa6270 */
[----:B------:R-:W4:Y:S01]  /*0ca0*/  @!P1 LDG.E R106, desc[UR20][R84.64+0x500] ;  /* 0x00050014546a9981 */ /* 0x000f22000c1e1900 */
[----:B------:R-:W-:-:S03]  /*0cb0*/  ISETP.GE.AND P6, PT, R31, R80, PT ;  /* 0x000000501f00720c */ /* 0x000fc60003fc6270 */
[----:B------:R-:W4:Y:S04]  /*0cc0*/  @!P2 LDG.E R108, desc[UR20][R84.64+0x580] ;  /* 0x00058014546ca981 */ /* 0x000f28000c1e1900 */
[----:B------:R-:W4:Y:S04]  /*0cd0*/  @!P3 LDG.E R110, desc[UR20][R84.64+0x600] ;  /* 0x00060014546eb981 */ /* 0x000f28000c1e1900 */
[----:B------:R-:W4:Y:S04]  /*0ce0*/  @!P0 LDG.E R104, desc[UR20][R84.64+0x480] ;  /* 0x0004801454688981 */ /* 0x000f28000c1e1900 */
[----:B------:R-:W4:Y:S04]  /*0cf0*/  @!P4 LDG.E R112, desc[UR20][R84.64+0x680] ;  /* 0x000680145470c981 */ /* 0x000f28000c1e1900 */
[----:B------:R-:W4:Y:S04]  /*0d00*/  @!P5 LDG.E R114, desc[UR20][R84.64+0x700] ;  /* 0x000700145472d981 */ /* 0x000f28000c1e1900 */
[----:B------:R0:W4:Y:S01]  /*0d10*/  @!P6 LDG.E R116, desc[UR20][R84.64+0x780] ;  /* 0x000780145474e981 */ /* 0x000122000c1e1900 */
[----:B------:R-:W1:Y:S01]  /*0d20*/  S2R R19, SR_LANEID ;  /* 0x0000000000137919 */ /* 0x000e620000000000 */
[----:B------:R-:W0:Y:S01]  /*0d30*/  S2R R21, SR_CgaCtaId ;  /* 0x0000000000157919 */ /* 0x000e220000008800 */
[----:B------:R-:W-:-:S02]  /*0d40*/  MOV R172, 0x400 ;  /* 0x0000040000ac7802 */ /* 0x000fc40000000f00 */
[----:B------:R-:W-:Y:S02]  /*0d50*/  P2R R109, PR, RZ, 0x1 ;  /* 0x00000001ff6d7803 */ /* 0x000fe40000000000 */
[----:B------:R-:W-:Y:S02]  /*0d60*/  ISETP.NE.AND P0, PT, R33, RZ, PT ;  /* 0x000000ff2100720c */ /* 0x000fe40003f05270 */
[----:B-1----:R-:W-:Y:S02]  /*0d70*/  IADD3 R118, PT, PT, R19, 0x20, RZ ;  /* 0x0000002013767810 */ /* 0x002fe40007ffe0ff */
[----:B0-----:R-:W-:Y:S02]  /*0d80*/  LEA R172, R21, R172, 0x18 ;  /* 0x000000ac15ac7211 */ /* 0x001fe400078ec0ff */
[-C--:B------:R-:W-:Y:S02]  /*0d90*/  LEA.HI.SX32 R21, R19, R19.reuse, 0x1b ;  /* 0x0000001313157211 */ /* 0x080fe400078fdaff */
[----:B------:R-:W-:-:S02]  /*0da0*/  LEA.HI.SX32 R23, R118, R19, 0x1b ;  /* 0x0000001376177211 */ /* 0x000fc400078fdaff */
[----:B------:R-:W-:Y:S02]  /*0db0*/  IADD3 R84, PT, PT, R19, 0x40, RZ ;  /* 0x0000004013547810 */ /* 0x000fe40007ffe0ff */
[-C--:B------:R-:W-:Y:S02]  /*0dc0*/  LEA R21, R21, R172.reuse, 0x2 ;  /* 0x000000ac15157211 */ /* 0x080fe400078e10ff */
[----:B------:R-:W-:Y:S02]  /*0dd0*/  LEA R23, R23, R172, 0x2 ;  /* 0x000000ac17177211 */ /* 0x000fe400078e10ff */
[C---:B------:R-:W-:Y:S02]  /*0de0*/  IADD3 R118, PT, PT, R19.reuse, 0x60, RZ ;  /* 0x0000006013767810 */ /* 0x040fe40007ffe0ff */
[C---:B------:R-:W-:Y:S02]  /*0df0*/  IADD3 R120, PT, PT, R19.reuse, 0x80, RZ ;  /* 0x0000008013787810 */ /* 0x040fe40007ffe0ff */
[----:B------:R-:W-:-:S02]  /*0e00*/  IADD3 R122, PT, PT, R19, 0xa0, RZ ;  /* 0x000000a0137a7810 */ /* 0x000fc40007ffe0ff */
[-C--:B------:R-:W-:Y:S02]  /*0e10*/  LEA.HI.SX32 R25, R84, R19.reuse, 0x1b ;  /* 0x0000001354197211 */ /* 0x080fe400078fdaff */
[C---:B------:R-:W-:Y:S02]  /*0e20*/  IADD3 R124, PT, PT, R19.reuse, 0xc0, RZ ;  /* 0x000000c0137c7810 */ /* 0x040fe40007ffe0ff */
[-C--:B------:R-:W-:Y:S02]  /*0e30*/  LEA.HI.SX32 R27, R118, R19.reuse, 0x1b ;  /* 0x00000013761b7211 */ /* 0x080fe400078fdaff */
[----:B------:R-:W-:Y:S02]  /*0e40*/  IADD3 R84, PT, PT, R19, 0xe0, RZ ;  /* 0x000000e013547810 */ /* 0x000fe40007ffe0ff */
[-C--:B------:R-:W-:Y:S02]  /*0e50*/  LEA.HI.SX32 R29, R120, R19.reuse, 0x1b ;  /* 0x00000013781d7211 */ /* 0x080fe400078fdaff */
[----:B------:R-:W-:-:S02]  /*0e60*/  LEA.HI.SX32 R31, R122, R19, 0x1b ;  /* 0x000000137a1f7211 */ /* 0x000fc400078fdaff */
[-C--:B------:R-:W-:Y:S02]  /*0e70*/  LEA R25, R25, R172.reuse, 0x2 ;  /* 0x000000ac19197211 */ /* 0x080fe400078e10ff */
[-C--:B------:R-:W-:Y:S02]  /*0e80*/  LEA.HI.SX32 R33, R124, R19.reuse, 0x1b ;  /* 0x000000137c217211 */ /* 0x080fe400078fdaff */
[----:B------:R-:W-:Y:S02]  /*0e90*/  IADD3 R118, PT, PT, R19, 0x140, RZ ;  /* 0x0000014013767810 */ /* 0x000fe40007ffe0ff */
[----:B------:R-:W-:Y:S02]  /*0ea0*/  LEA R27, R27, R172, 0x2 ;  /* 0x000000ac1b1b7211 */ /* 0x000fe400078e10ff */
[----:B------:R-:W-:Y:S02]  /*0eb0*/  IADD3 R120, PT, PT, R19, 0x160, RZ ;  /* 0x0000016013787810 */ /* 0x000fe40007ffe0ff */
[----:B------:R-:W-:-:S02]  /*0ec0*/  LEA.HI.SX32 R35, R84, R19, 0x1b ;  /* 0x0000001354237211 */ /* 0x000fc400078fdaff */
[-C--:B------:R-:W-:Y:S02]  /*0ed0*/  LEA R29, R29, R172.reuse, 0x2 ;  /* 0x000000ac1d1d7211 */ /* 0x080fe400078e10ff */
[----:B------:R-:W-:Y:S02]  /*0ee0*/  IADD3 R84, PT, PT, R19, 0x180, RZ ;  /* 0x0000018013547810 */ /* 0x000fe40007ffe0ff */
[-C--:B------:R-:W-:Y:S02]  /*0ef0*/  LEA R31, R31, R172.reuse, 0x2 ;  /* 0x000000ac1f1f7211 */ /* 0x080fe400078e10ff */
[----:B------:R-:W-:Y:S02]  /*0f00*/  LEA R33, R33, R172, 0x2 ;  /* 0x000000ac21217211 */ /* 0x000fe400078e10ff */
[-C--:B------:R-:W-:Y:S02]  /*0f10*/  LEA.HI.SX32 R41, R118, R19.reuse, 0x1b ;  /* 0x0000001376297211 */ /* 0x080fe400078fdaff */
[----:B------:R-:W-:-:S02]  /*0f20*/  LEA.HI.SX32 R43, R120, R19, 0x1b ;  /* 0x00000013782b7211 */ /* 0x000fc400078fdaff */
[-C--:B------:R-:W-:Y:S02]  /*0f30*/  LEA R35, R35, R172.reuse, 0x2 ;  /* 0x000000ac23237211 */ /* 0x080fe400078e10ff */
[----:B------:R-:W-:Y:S02]  /*0f40*/  LEA.HI.SX32 R45, R84, R19, 0x1b ;  /* 0x00000013542d7211 */ /* 0x000fe400078fdaff */
[----:B------:R-:W-:Y:S02]  /*0f50*/  SHF.L.U32 R53, R19, 0x4, RZ ;  /* 0x0000000413357819 */ /* 0x000fe400000006ff */
[-C--:B------:R-:W-:Y:S02]  /*0f60*/  LEA R41, R41, R172.reuse, 0x2 ;  /* 0x000000ac29297211 */ /* 0x080fe400078e10ff */
[-C--:B------:R-:W-:Y:S02]  /*0f70*/  LEA R43, R43, R172.reuse, 0x2 ;  /* 0x000000ac2b2b7211 */ /* 0x080fe400078e10ff */
[----:B------:R-:W-:-:S02]  /*0f80*/  LEA R45, R45, R172, 0x2 ;  /* 0x000000ac2d2d7211 */ /* 0x000fc400078e10ff */
[----:B------:R-:W-:-:S04]  /*0f90*/  LEA.HI.SX32 R53, R53, R53, 0x1b ;  /* 0x0000003535357211 */ /* 0x000fc800078fdaff */
[----:B------:R-:W-:Y:S01]  /*0fa0*/  LEA R53, R53, R172, 0x2 ;  /* 0x000000ac35357211 */ /* 0x000fe200078e10ff */
[----:B------:R-:W-:Y:S01]  /*0fb0*/  HFMA2 R84, -RZ, RZ, 0, 0 ;  /* 0x00000000ff547431 */ /* 0x000fe200000001ff */
[----:B------:R-:W-:Y:S02]  /*0fc0*/  P2R R107, PR, RZ, 0x2 ;  /* 0x00000002ff6b7803 */ /* 0x000fe40000000000 */
[----:B------:R-:W-:Y:S01]  /*0fd0*/  ISETP.GE.AND P1, PT, R67, R80, PT ;  /* 0x000000504300720c */ /* 0x000fe20003f26270 */
        /* <DEDUP_REMOVED lines=14> */
[----:B------:R-:W-:Y:S01]  /*10c0*/  STS [R29+0x200], R94 ;  /* 0x0002005e1d007388 */ /* 0x000fe20000000800 */
[----:B0-----:R-:W-:-:S03]  /*10d0*/  IADD3 R90, PT, PT, R19, 0x1e0, RZ ;  /* 0x000001e0135a7810 */ /* 0x001fc60007ffe0ff */
[----:B------:R0:W-:Y:S01]  /*10e0*/  STS [R31+0x280], R96 ;  /* 0x000280601f007388 */ /* 0x0001e20000000800 */
[----:B------:R-:W-:-:S03]  /*10f0*/  LEA.HI.SX32 R51, R90, R19, 0x1b ;  /* 0x000000135a337211 */ /* 0x000fc600078fdaff */
[----:B------:R-:W-:Y:S01]  /*1100*/  STS [R33+0x300], R98 ;  /* 0x0003006221007388 */ /* 0x000fe20000000800 */
[----:B------:R-:W-:-:S03]  /*1110*/  LEA R47, R47, R172, 0x2 ;  /* 0x000000ac2f2f7211 */ /* 0x000fc600078e10ff */
[----:B------:R2:W-:Y:S01]  /*1120*/  STS [R35+0x380], R100 ;  /* 0x0003806423007388 */ /* 0x0005e20000000800 */
[----:B------:R-:W-:-:S03]  /*1130*/  LEA R49, R49, R172, 0x2 ;  /* 0x000000ac31317211 */ /* 0x000fc600078e10ff */
[----:B------:R-:W-:Y:S01]  /*1140*/  STS [R37+0x400], R102 ;  /* 0x0004006625007388 */ /* 0x000fe20000000800 */
[----:B------:R-:W-:-:S03]  /*1150*/  LEA R51, R51, R172, 0x2 ;  /* 0x000000ac33337211 */ /* 0x000fc600078e10ff */
[----:B------:R3:W-:Y:S04]  /*1160*/  STS [R39+0x480], R104 ;  /* 0x0004806827007388 */ /* 0x0007e80000000800 */
[----:B------:R-:W-:Y:S04]  /*1170*/  STS [R41+0x500], R106 ;  /* 0x0005006a29007388 */ /* 0x000fe80000000800 */
[----:B------:R4:W-:Y:S04]  /*1180*/  STS [R43+0x580], R108 ;  /* 0x0005806c2b007388 */ /* 0x0009e80000000800 */
[----:B------:R-:W-:Y:S04]  /*1190*/  STS [R45+0x600], R110 ;  /* 0x0006006e2d007388 */ /* 0x000fe80000000800 */
[----:B------:R4:W-:Y:S04]  /*11a0*/  STS [R47+0x680], R112 ;  /* 0x000680702f007388 */ /* 0x0009e80000000800 */
        /* <DEDUP_REMOVED lines=21> */
[----:B------:R-:W-:Y:S01]  /*1300*/  MOV R86, RZ ;  /* 0x000000ff00567202 */ /* 0x000fe20000000f00 */
[----:B-1----:R-:W-:-:S03]  /*1310*/  HFMA2 R92, -RZ, RZ, 0, 0 ;  /* 0x00000000ff5c7431 */ /* 0x002fc600000001ff */
[----:B------:R-:W4:Y:S01]  /*1320*/  @!P0 LDG.E R84, desc[UR20][R82.64] ;  /* 0x0000001452548981 */ /* 0x000f22000c1e1900 */
[----:B------:R-:W-:-:S03]  /*1330*/  ISETP.GE.AND P0, PT, R87, R80, PT ;  /* 0x000000505700720c */ /* 0x000fc60003f06270 */
[----:B------:R-:W4:Y:S01]  /*1340*/  @!P1 LDG.E R86, desc[UR20][R82.64+0x80] ;  /* 0x0000801452569981 */ /* 0x000f22000c1e1900 */
[----:B------:R-:W-:-:S09]  /*1350*/  ISETP.GE.AND P1, PT, R89, R80, PT ;  /* 0x000000505900720c */ /* 0x000fd20003f26270 */
[----:B------:R-:W4:Y:S01]  /*1360*/  @!P0 LDG.E R88, desc[UR20][R82.64+0x100] ;  /* 0x0001001452588981 */ /* 0x000f22000c1e1900 */
[----:B------:R-:W-:Y:S02]  /*1370*/  ISETP.GE.AND P0, PT, R91, R80, PT ;  /* 0x000000505b00720c */ /* 0x000fe40003f06270 */
[----:B------:R-:W-:Y:S01]  /*1380*/  MOV R90, RZ ;  /* 0x000000ff005a7202 */ /* 0x000fe20000000f00 */
[----:B0-----:R-:W-:-:S05]  /*1390*/  HFMA2 R96, -RZ, RZ, 0, 0 ;  /* 0x00000000ff607431 */ /* 0x001fca00000001ff */
[----:B------:R-:W4:Y:S01]  /*13a0*/  @!P1 LDG.E R90, desc[UR20][R82.64+0x180] ;  /* 0x00018014525a9981 */ /* 0x000f22000c1e1900 */
[----:B------:R-:W-:-:S04]  /*13b0*/  ISETP.GE.AND P1, PT, R93, R80, PT ;  /* 0x000000505d00720c */ /* 0x000fc80003f26270 */
[----:B------:R-:W4:Y:S01]  /*13c0*/  @!P0 LDG.E R92, desc[UR20][R82.64+0x200] ;  /* 0x00020014525c8981 */ /* 0x000f22000c1e1900 */
[----:B------:R-:W-:Y:S02]  /*13d0*/  ISETP.GE.AND P0, PT, R95, R80, PT ;  /* 0x000000505f00720c */ /* 0x000fe40003f06270 */
[----:B------:R-:W-:Y:S01]  /*13e0*/  MOV R94, RZ ;  /* 0x000000ff005e7202 */ /* 0x000fe20000000f00 */
[----:B--2---:R-:W-:-:S05]  /*13f0*/  HFMA2 R100, -RZ, RZ, 0, 0 ;  /* 0x00000000ff647431 */ /* 0x004fca00000001ff */
[----:B------:R-:W2:Y:S01]  /*1400*/  @!P1 LDG.E R94, desc[UR20][R82.64+0x280] ;  /* 0x00028014525e9981 */ /* 0x000ea2000c1e1900 */
[----:B------:R-:W-:-:S04]  /*1410*/  ISETP.GE.AND P1, PT, R103, R80, PT ;  /* 0x000000506700720c */ /* 0x000fc80003f26270 */
[----:B------:R-:W2:Y:S01]  /*1420*/  @!P0 LDG.E R96, desc[UR20][R82.64+0x300] ;  /* 0x0003001452608981 */ /* 0x000ea2000c1e1900 */
[----:B------:R-:W-:Y:S02]  /*1430*/  ISETP.GE.AND P0, PT, R105, R80, PT ;  /* 0x000000506900720c */ /* 0x000fe40003f06270 */
        /* <DEDUP_REMOVED lines=8> */
[----:B------:R-:W-:Y:S01]  /*14c0*/  HFMA2 R112, -RZ, RZ, 0, 0 ;  /* 0x00000000ff707431 */ /* 0x000fe200000001ff */
[----:B------:R-:W-:Y:S02]  /*14d0*/  MOV R106, RZ ;  /* 0x000000ff006a7202 */ /* 0x000fe40000000f00 */
[----:B------:R-:W-:Y:S02]  /*14e0*/  MOV R110, RZ ;  /* 0x000000ff006e7202 */ /* 0x000fe40000000f00 */
[----:B------:R-:W-:Y:S01]  /*14f0*/  MOV R114, RZ ;  /* 0x000000ff00727202 */ /* 0x000fe20000000f00 */
[----:B------:R-:W4:Y:S04]  /*1500*/  @!P1 LDG.E R104, desc[UR20][R82.64+0x500] ;  /* 0x0005001452689981 */ /* 0x000f28000c1e1900 */
[----:B------:R-:W4:Y:S04]  /*1510*/  @!P0 LDG.E R102, desc[UR20][R82.64+0x480] ;  /* 0x0004801452668981 */ /* 0x000f28000c1e1900 */
        /* <DEDUP_REMOVED lines=85> */
.L_x_1465:
[----:B------:R-:W-:Y:S05]  /*1a70*/  BSYNC.RECONVERGENT B0 ;  /* 0x0000000000007941 */ /* 0x000fea0003800200 */
.L_x_1464:
        /* <DEDUP_REMOVED lines=34> */
.L_x_1467:
[----:B------:R-:W-:Y:S05]  /*1ca0*/  BSYNC.RECONVERGENT B0 ;  /* 0x0000000000007941 */ /* 0x000fea0003800200 */
.L_x_1466:
        /* <DEDUP_REMOVED lines=36> */
.L_x_1469:
[----:B------:R-:W-:Y:S05]  /*1ef0*/  BSYNC.RECONVERGENT B0 ;  /* 0x0000000000007941 */ /* 0x000fea0003800200 */
.L_x_1468:
        /* <DEDUP_REMOVED lines=34> */
.L_x_1471:
[----:B------:R-:W-:Y:S05]  /*2120*/  BSYNC.RECONVERGENT B0 ;  /* 0x0000000000007941 */ /* 0x000fea0003800200 */
.L_x_1470:
        /* <DEDUP_REMOVED lines=36> */
.L_x_1473:
[----:B------:R-:W-:Y:S05]  /*2370*/  BSYNC.RECONVERGENT B0 ;  /* 0x0000000000007941 */ /* 0x000fea0003800200 */
.L_x_1472:
        /* <DEDUP_REMOVED lines=34> */
.L_x_1475:
[----:B------:R-:W-:Y:S05]  /*25a0*/  BSYNC.RECONVERGENT B0 ;  /* 0x0000000000007941 */ /* 0x000fea0003800200 */
.L_x_1474:
        /* <DEDUP_REMOVED lines=36> */
.L_x_1477:
[----:B------:R-:W-:Y:S05]  /*27f0*/  BSYNC.RECONVERGENT B0 ;  /* 0x0000000000007941 */ /* 0x000fea0003800200 */
.L_x_1476:
        /* <DEDUP_REMOVED lines=34> */
.L_x_1479:
[----:B------:R-:W-:Y:S05]  /*2a20*/  BSYNC.RECONVERGENT B0 ;  /* 0x0000000000007941 */ /* 0x000fea0003800200 */
.L_x_1478:
        /* <DEDUP_REMOVED lines=36> */
.L_x_1481:
[----:B------:R-:W-:Y:S05]  /*2c70*/  BSYNC.RECONVERGENT B0 ;  /* 0x0000000000007941 */ /* 0x000fea0003800200 */
.L_x_1480:
        /* <DEDUP_REMOVED lines=34> */
.L_x_1483:
[----:B------:R-:W-:Y:S05]  /*2ea0*/  BSYNC.RECONVERGENT B0 ;  /* 0x0000000000007941 */ /* 0x000fea0003800200 */
.L_x_1482:
        /* <DEDUP_REMOVED lines=39> */
.L_x_1485:
[----:B------:R-:W-:Y:S05]  /*3120*/  BSYNC.RECONVERGENT B0 ;  /* 0x0000000000007941 */ /* 0x000fea0003800200 */
.L_x_1484:
        /* <DEDUP_REMOVED lines=32> */
.L_x_1487:
[----:B------:R-:W-:Y:S05]  /*3330*/  BSYNC.RECONVERGENT B0 ;  /* 0x0000000000007941 */ /* 0x000fea0003800200 */
.L_x_1486:
        /* <DEDUP_REMOVED lines=32> */
.L_x_1489:
[----:B------:R-:W-:Y:S05]  /*3540*/  BSYNC.RECONVERGENT B0 ;  /* 0x0000000000007941 */ /* 0x000fea0003800200 */
.L_x_1488:
        /* <DEDUP_REMOVED lines=32> */
.L_x_1491:
[----:B------:R-:W-:Y:S05]  /*3750*/  BSYNC.RECONVERGENT B0 ;  /* 0x0000000000007941 */ /* 0x000fea0003800200 */
.L_x_1490:
        /* <DEDUP_REMOVED lines=32> */
.L_x_1493:
[----:B------:R-:W-:Y:S05]  /*3960*/  BSYNC.RECONVERGENT B0 ;  /* 0x0000000000007941 */ /* 0x000fea0003800200 */
.L_x_1492:
        /* <DEDUP_REMOVED lines=32> */
.L_x_1495:
[----:B------:R-:W-:Y:S05]  /*3b70*/  BSYNC.RECONVERGENT B0 ;  /* 0x0000000000007941 */ /* 0x000fea0003800200 */
.L_x_1494:
        /* <DEDUP_REMOVED lines=20> */
[----:B------:R-:W0:Y:S01]  /*3cc0*/  LDC R67, c[0x0][0x38c] ;  /* 0x0000e300ff437b82 */ /* 0x000e220000000800 */
[C---:B------:R-:W-:Y:S01]  /*3cd0*/  SHF.L.U32 R84, R8.reuse, 0xa, RZ ;  /* 0x0000000a08547819 */ /* 0x040fe200000006ff */
[----:B------:R-:W-:Y:S01]  /*3ce0*/  HFMA2 R103, -RZ, RZ, 0, 0 ;  /* 0x00000000ff677431 */ /* 0x000fe200000001ff */
[----:B------:R-:W-:Y:S01]  /*3cf0*/  ISETP.NE.AND P0, PT, R8, RZ, PT ;  /* 0x000000ff0800720c */ /* 0x000fe20003f05270 */
[----:B------:R-:W-:Y:S01]  /*3d00*/  FMUL.FTZ R55, R55, R124 ;  /* 0x0000007c37377220 */ /* 0x000fe20000410000 */
[----:B------:R-:W-:Y:S01]  /*3d10*/  LEA R59, R59, -R84, 0x1 ;  /* 0x800000543b3b7211 */ /* 0x000fe200078e08ff */
[----:B------:R-:W-:Y:S01]  /*3d20*/  FMUL.FTZ R57, R57, R122 ;  /* 0x0000007a39397220 */ /* 0x000fe20000410000 */
        /* <DEDUP_REMOVED lines=11> */
[----:B------:R-:W-:Y:S01]  /*3de0*/  ISETP.EQ.AND P0, PT, R4, RZ, P0 ;  /* 0x000000ff0400720c */ /* 0x000fe20000702270 */
[----:B------:R-:W-:Y:S01]  /*3df0*/  FMUL.FTZ R81, R81, R102 ;  /* 0x0000006651517220 */ /* 0x000fe20000410000 */
[----:B------:R-:W-:Y:S01]  /*3e00*/  ISETP.GE.AND P1, PT, R12, R59, PT ;  /* 0x0000003b0c00720c */ /* 0x000fe20003f26270 */
[----:B------:R-:W-:Y:S01]  /*3e10*/  FMUL.FTZ R83, R85, R100 ;  /* 0x0000006455537220 */ /* 0x000fe20000410000 */
[----:B------:R-:W-:Y:S01]  /*3e20*/  FMUL.FTZ R97, R97, R98 ;  /* 0x0000006261617220 */ /* 0x000fe20000410000 */
[----:B------:R-:W-:Y:S01]  /*3e30*/  FMUL.FTZ R99, R99, R96 ;  /* 0x0000006063637220 */ /* 0x000fe20000410000 */
[----:B------:R-:W3:Y:S01]  /*3e40*/  LDC.64 R158, c[0x0][0x480] ;  /* 0x00012000ff9e7b82 */ /* 0x000ee20000000a00 */
[----:B------:R-:W-:Y:S01]  /*3e50*/  FMUL.FTZ R101, R101, R82 ;  /* 0x0000005265657220 */ /* 0x000fe20000410000 */
[----:B------:R-:W4:Y:S01]  /*3e60*/  LDCU UR5, c[0x0][0x38c] ;  /* 0x00007180ff0577ac */ /* 0x000f220008000800 */
[----:B------:R-:W0:Y:S01]  /*3e70*/  LDCU.64 UR6, c[0x0][0x3a8] ;  /* 0x00007500ff0677ac */ /* 0x000e220008000a00 */
[----:B------:R-:W0:Y:S05]  /*3e80*/  LDCU.64 UR8, c[0x0][0x3e0] ;  /* 0x00007c00ff0877ac */ /* 0x000e2a0008000a00 */
.L_x_1499:
[-C--:B------:R-:W-:Y:S01]  /*3e90*/  ISETP.GE.AND P2, PT, R16, R59.reuse, PT ;  /* 0x0000003b1000720c */ /* 0x080fe20003f46270 */
[----:B------:R-:W5:Y:S01]  /*3ea0*/  @!P1 LDC.64 R84, c[0x0][0x3c0] ;  /* 0x0000f000ff549b82 */ /* 0x000f620000000a00 */
[-C--:B------:R-:W-:Y:S02]  /*3eb0*/  ISETP.GE.AND P3, PT, R18, R59.reuse, PT ;  /* 0x0000003b1200720c */ /* 0x080fe40003f66270 */
[----:B------:R-:W-:Y:S02]  /*3ec0*/  @!P1 MOV R88, R12 ;  /* 0x0000000c00589202 */ /* 0x000fe40000000f00 */
[----:B------:R-:W-:Y:S02]  /*3ed0*/  @!P1 MOV R89, RZ ;  /* 0x000000ff00599202 */ /* 0x000fe40000000f00 */
[----:B------:R-:W-:Y:S02]  /*3ee0*/  ISETP.GE.AND P5, PT, R20, R59, PT ;  /* 0x0000003b1400720c */ /* 0x000fe40003fa6270 */
[----:B------:R-:W-:-:S03]  /*3ef0*/  MOV R174, RZ ;  /* 0x000000ff00ae7202 */ /* 0x000fc60000000f00 */
[----:B------:R-:W4:Y:S08]  /*3f00*/  @!P2 LDC.64 R86, c[0x0][0x3c0] ;  /* 0x0000f000ff56ab82 */ /* 0x000f300000000a00 */
[----:B------:R-:W0:Y:S01]  /*3f10*/  @!P3 LDC.64 R90, c[0x0][0x3c0] ;  /* 0x0000f000ff5abb82 */ /* 0x000e220000000a00 */
[----:B-----5:R-:W-:Y:S01]  /*3f20*/  @!P1 IMAD.WIDE.U32 R94, R103, R84, R88 ;  /* 0x00000054675e9225 */ /* 0x020fe200078e0058 */
[----:B------:R-:W-:-:S03]  /*3f30*/  @!P2 MOV R84, R16 ;  /* 0x000000100054a202 */ /* 0x000fc60000000f00 */
[----:B------:R-:W-:Y:S01]  /*3f40*/  @!P1 IMAD R89, R103, R85, R95 ;  /* 0x0000005567599224 */ /* 0x000fe200078e025f */
[----:B------:R-:W-:Y:S02]  /*3f50*/  @!P2 MOV R85, RZ ;  /* 0x000000ff0055a202 */ /* 0x000fe40000000f00 */
[----:B------:R-:W-:-:S04]  /*3f60*/  @!P1 LEA R88, P4, R94, R15, 0x2 ;  /* 0x0000000f5e589211 */ /* 0x000fc800078810ff */
[----:B------:R-:W-:Y:S01]  /*3f70*/  @!P1 LEA.HI.X R89, R94, R17, R89, 0x2, P4 ;  /* 0x000000115e599211 */ /* 0x000fe200020f1459 */
[C---:B----4-:R-:W-:Y:S01]  /*3f80*/  @!P2 IMAD.WIDE.U32 R92, R103.reuse, R86, R84 ;  /* 0x00000056675ca225 */ /* 0x050fe200078e0054 */
[----:B------:R-:W-:Y:S01]  /*3f90*/  ISETP.GE.AND P4, PT, R22, R59, PT ;  /* 0x0000003b1600720c */ /* 0x000fe20003f86270 */
[----:B------:R-:W4:Y:S01]  /*3fa0*/  @!P5 LDC.64 R84, c[0x0][0x3c0] ;  /* 0x0000f000ff54db82 */ /* 0x000f220000000a00 */
[----:B------:R-:W-:Y:S01]  /*3fb0*/  @!P3 MOV R86, R18 ;  /* 0x000000120056b202 */ /* 0x000fe20000000f00 */
[----:B------:R-:W-:Y:S01]  /*3fc0*/  @!P2 IMAD R87, R103, R87, R93 ;  /* 0x000000576757a224 */ /* 0x000fe200078e025d */
[----:B------:R-:W-:-:S04]  /*3fd0*/  @!P2 LEA R94, P6, R92, R15, 0x2 ;  /* 0x0000000f5c5ea211 */ /* 0x000fc800078c10ff */
[----:B------:R-:W-:Y:S02]  /*3fe0*/  @!P2 LEA.HI.X R95, R92, R17, R87, 0x2, P6 ;  /* 0x000000115c5fa211 */ /* 0x000fe400030f1457 */
[----:B------:R-:W-:-:S03]  /*3ff0*/  @!P3 MOV R87, RZ ;  /* 0x000000ff0057b202 */ /* 0x000fc60000000f00 */
[----:B------:R5:W2:Y:S01]  /*4000*/  @!P2 LDG.E R174, desc[UR20][R94.64] ;  /* 0x000000145eaea981 */ /* 0x000aa2000c1e1900 */
[C---:B0-----:R-:W-:Y:S02]  /*4010*/  @!P3 IMAD.WIDE.U32 R92, R103.reuse, R90, R86 ;  /* 0x0000005a675cb225 */ /* 0x041fe400078e0056 */
[----:B------:R-:W0:Y:S02]  /*4020*/  @!P4 LDC.64 R86, c[0x0][0x3c0] ;  /* 0x0000f000ff56cb82 */ /* 0x000e240000000a00 */
[----:B------:R-:W-:Y:S01]  /*4030*/  @!P3 IMAD R91, R103, R91, R93 ;  /* 0x0000005b675bb224 */ /* 0x000fe200078e025d */
[----:B------:R-:W-:Y:S02]  /*4040*/  @!P3 LEA R168, P6, R92, R15, 0x2 ;  /* 0x0000000f5ca8b211 */ /* 0x000fe400078c10ff */
[----:B------:R-:W-:Y:S02]  /*4050*/  ISETP.GE.AND P2, PT, R24, R59, PT ;  /* 0x0000003b1800720c */ /* 0x000fe40003f46270 */
[----:B------:R-:W-:-:S02]  /*4060*/  @!P3 LEA.HI.X R169, R92, R17, R91, 0x2, P6 ;  /* 0x000000115ca9b211 */ /* 0x000fc400030f145b */
[----:B------:R-:W-:Y:S02]  /*4070*/  @!P5 MOV R90, R20 ;  /* 0x00000014005ad202 */ /* 0x000fe40000000f00 */
[----:B------:R-:W-:Y:S02]  /*4080*/  @!P5 MOV R91, RZ ;  /* 0x000000ff005bd202 */ /* 0x000fe40000000f00 */
[----:B------:R-:W-:Y:S01]  /*4090*/  MOV R176, RZ ;  /* 0x000000ff00b07202 */ /* 0x000fe20000000f00 */
[----:B----4-:R-:W-:-:S05]  /*40a0*/  @!P5 IMAD.WIDE.U32 R90, R103, R84, R90 ;  /* 0x00000054675ad225 */ /* 0x010fca00078e005a */
[----:B------:R4:W3:Y:S01]  /*40b0*/  @!P3 LDG.E R176, desc[UR20][R168.64] ;  /* 0x00000014a8b0b981 */ /* 0x0008e2000c1e1900 */
[----:B------:R-:W-:Y:S01]  /*40c0*/  @!P5 IMAD R91, R103, R85, R91 ;  /* 0x00000055675bd224 */ /* 0x000fe200078e025b */
[----:B-----5:R-:W-:Y:S01]  /*40d0*/  @!P5 LEA R94, P6, R90, R15, 0x2 ;  /* 0x0000000f5a5ed211 */ /* 0x020fe200078c10ff */
[----:B------:R-:W5:Y:S01]  /*40e0*/  @!P2 LDC.64 R84, c[0x0][0x3c0] ;  /* 0x0000f000ff54ab82 */ /* 0x000f620000000a00 */
        /* <DEDUP_REMOVED lines=15> */
[----:B-----5:R-:W-:-:S04]  /*41e0*/  @!P2 IMAD.WIDE.U32 R92, R103, R84, R86 ;  /* 0x00000054675ca225 */ /* 0x020fc800078e0056 */
[----:B------:R-:W5:Y:S01]  /*41f0*/  @!P5 LDC.64 R86, c[0x0][0x3c0] ;  /* 0x0000f000ff56db82 */ /* 0x000f620000000a00 */
[----:B------:R-:W3:Y:S01]  /*4200*/  @!P4 LDG.E R180, desc[UR20][R170.64] ;  /* 0x00000014aab4c981 */ /* 0x000ee2000c1e1900 */
[----:B------:R-:W-:Y:S01]  /*4210*/  @!P2 IMAD R85, R103, R85, R93 ;  /* 0x000000556755a224 */ /* 0x000fe200078e025d */
[----:B----4-:R-:W-:Y:S02]  /*4220*/  @!P2 LEA R168, P6, R92, R15, 0x2 ;  /* 0x0000000f5ca8a211 */ /* 0x010fe400078c10ff */
        /* <DEDUP_REMOVED lines=15> */
[----:B-----5:R-:W-:-:S05]  /*4320*/  @!P5 IMAD.WIDE.U32 R90, R103, R86, R90 ;  /* 0x00000056675ad225 */ /* 0x020fca00078e005a */
[----:B------:R5:W3:Y:S01]  /*4330*/  @!P3 LDG.E R184, desc[UR20][R92.64] ;  /* 0x000000145cb8b981 */ /* 0x000ae2000c1e1900 */
[----:B------:R-:W-:Y:S01]  /*4340*/  @!P5 IMAD R91, R103, R87, R91 ;  /* 0x00000057675bd224 */ /* 0x000fe200078e025b */
[----:B------:R-:W-:Y:S01]  /*4350*/  @!P5 LEA R94, P6, R90, R15, 0x2 ;  /* 0x0000000f5a5ed211 */ /* 0x000fe200078c10ff */
[----:B------:R-:W5:Y:S01]  /*4360*/  @!P2 LDC.64 R86, c[0x0][0x3c0] ;  /* 0x0000f000ff56ab82 */ /* 0x000f620000000a00 */
[----:B------:R-:W-:Y:S02]  /*4370*/  ISETP.GE.AND P3, PT, R34, R59, PT ;  /* 0x0000003b2200720c */ /* 0x000fe40003f66270 */
[----:B------:R-:W-:Y:S02]  /*4380*/  @!P5 LEA.HI.X R95, R90, R17, R91, 0x2, P6 ;  /* 0x000000115a5fd211 */ /* 0x000fe400030f145b */
[----:B------:R-:W-:Y:S02]  /*4390*/  @!P4 MOV R90, R30 ;  /* 0x0000001e005ac202 */ /* 0x000fe40000000f00 */
[----:B------:R-:W-:-:S02]  /*43a0*/  @!P4 MOV R91, RZ ;  /* 0x000000ff005bc202 */ /* 0x000fc40000000f00 */
[----:B------:R-:W-:Y:S01]  /*43b0*/  MOV R186, RZ ;  /* 0x000000ff00ba7202 */ /* 0x000fe20000000f00 */
[----:B0-----:R-:W-:-:S05]  /*43c0*/  @!P4 IMAD.WIDE.U32 R90, R103, R84, R90 ;  /* 0x00000054675ac225 */ /* 0x001fca00078e005a */
[----:B------:R0:W3:Y:S01]  /*43d0*/  @!P5 LDG.E R186, desc[UR20][R94.64] ;  /* 0x000000145ebad981 */ /* 0x0000e2000c1e1900 */
[----:B------:R-:W-:Y:S01]  /*43e0*/  @!P4 IMAD R91, R103, R85, R91 ;  /* 0x00000055675bc224 */ /* 0x000fe200078e025b */
[----:B----4-:R-:W-:Y:S01]  /*43f0*/  @!P4 LEA R168, P6, R90, R15, 0x2 ;  /* 0x0000000f5aa8c211 */ /* 0x010fe200078c10ff */
[----:B------:R-:W4:Y:S01]  /*4400*/  @!P3 LDC.64 R84, c[0x0][0x3c0] ;  /* 0x0000f000ff54bb82 */ /* 0x000f220000000a00 */
[----:B------:R-:W-:Y:S02]  /*4410*/  ISETP.GE.AND P5, PT, R36, R59, PT ;  /* 0x0000003b2400720c */ /* 0x000fe40003fa6270 */
[----:B------:R-:W-:Y:S02]  /*4420*/  @!P4 LEA.HI.X R169, R90, R17, R91, 0x2, P6 ;  /* 0x000000115aa9c211 */ /* 0x000fe400030f145b */
[----:B------:R-:W-:Y:S02]  /*4430*/  @!P2 MOV R90, R32 ;  /* 0x00000020005aa202 */ /* 0x000fe40000000f00 */
[----:B------:R-:W-:-:S02]  /*4440*/  @!P2 MOV R91, RZ ;  /* 0x000000ff005ba202 */ /* 0x000fc40000000f00 */
[----:B------:R-:W-:Y:S01]  /*4450*/  MOV R188, RZ ;  /* 0x000000ff00bc7202 */ /* 0x000fe20000000f00 */
[----:B-----5:R-:W-:-:S04]  /*4460*/  @!P2 IMAD.WIDE.U32 R92, R103, R86, R90 ;  /* 0x00000056675ca225 */ /* 0x020fc800078e005a */
[----:B------:R-:W5:Y:S01]  /*4470*/  @!P5 LDC.64 R90, c[0x0][0x3c0] ;  /* 0x0000f000ff5adb82 */ /* 0x000f620000000a00 */
        /* <DEDUP_REMOVED lines=8> */
[----:B----4-:R-:W-:-:S04]  /*4500*/  @!P3 IMAD.WIDE.U32 R92, R103, R84, R86 ;  /* 0x00000054675cb225 */ /* 0x010fc800078e0056 */
[----:B------:R-:W0:Y:S01]  /*4510*/  @!P4 LDC.64 R86, c[0x0][0x3c0] ;  /* 0x0000f000ff56cb82 */ /* 0x000e220000000a00 */
[----:B------:R4:W3:Y:S01]  /*4520*/  @!P2 LDG.E R190, desc[UR20][R94.64] ;  /* 0x000000145ebea981 */ /* 0x0008e2000c1e1900 */
[----:B------:R-:W-:Y:S01]  /*4530*/  @!P3 IMAD R85, R103, R85, R93 ;  /* 0x000000556755b224 */ /* 0x000fe200078e025d */
[----:B-1----:R-:W-:Y:S02]  /*4540*/  @!P3 LEA R168, P6, R92, R15, 0x2 ;  /* 0x0000000f5ca8b211 */ /* 0x002fe400078c10ff */
[----:B------:R-:W-:Y:S02]  /*4550*/  ISETP.GE.AND P2, PT, R40, R59, PT ;  /* 0x0000003b2800720c */ /* 0x000fe40003f46270 */
[----:B------:R-:W-:Y:S02]  /*4560*/  @!P3 LEA.HI.X R169, R92, R17, R85, 0x2, P6 ;  /* 0x000000115ca9b211 */ /* 0x000fe400030f1455 */
[----:B------:R-:W-:Y:S02]  /*4570*/  @!P5 MOV R84, R36 ;  /* 0x000000240054d202 */ /* 0x000fe40000000f00 */
[----:B------:R-:W-:-:S02]  /*4580*/  @!P5 MOV R85, RZ ;  /* 0x000000ff0055d202 */ /* 0x000fc40000000f00 */
[----:B------:R-:W-:Y:S01]  /*4590*/  MOV R192, RZ ;  /* 0x000000ff00c07202 */ /* 0x000fe20000000f00 */
[----:B-----5:R-:W-:-:S04]  /*45a0*/  @!P5 IMAD.WIDE.U32 R92, R103, R90, R84 ;  /* 0x0000005a675cd225 */ /* 0x020fc800078e0054 */
[----:B------:R-:W1:Y:S01]  /*45b0*/  @!P2 LDC.64 R84, c[0x0][0x3c0] ;  /* 0x0000f000ff54ab82 */ /* 0x000e620000000a00 */
[----:B------:R5:W3:Y:S01]  /*45c0*/  @!P3 LDG.E R192, desc[UR20][R168.64] ;  /* 0x00000014a8c0b981 */ /* 0x000ae2000c1e1900 */
[----:B------:R-:W-:Y:S01]  /*45d0*/  @!P5 IMAD R91, R103, R91, R93 ;  /* 0x0000005b675bd224 */ /* 0x000fe200078e025d */
[----:B----4-:R-:W-:Y:S02]  /*45e0*/  @!P5 LEA R94, P6, R92, R15, 0x2 ;  /* 0x0000000f5c5ed211 */ /* 0x010fe400078c10ff */
[----:B------:R-:W-:Y:S02]  /*45f0*/  ISETP.GE.AND P3, PT, R42, R59, PT ;  /* 0x0000003b2a00720c */ /* 0x000fe40003f66270 */
[----:B------:R-:W-:Y:S02]  /*4600*/  @!P5 LEA.HI.X R95, R92, R17, R91, 0x2, P6 ;  /* 0x000000115c5fd211 */ /* 0x000fe400030f145b */
[----:B------:R-:W-:Y:S02]  /*4610*/  @!P4 MOV R90, R38 ;  /* 0x00000026005ac202 */ /* 0x000fe40000000f00 */
[----:B------:R-:W-:-:S02]  /*4620*/  @!P4 MOV R91, RZ ;  /* 0x000000ff005bc202 */ /* 0x000fc40000000f00 */
[----:B------:R-:W-:Y:S01]  /*4630*/  MOV R194, RZ ;  /* 0x000000ff00c27202 */ /* 0x000fe20000000f00 */
[----:B0-----:R-:W-:-:S05]  /*4640*/  @!P4 IMAD.WIDE.U32 R90, R103, R86, R90 ;  /* 0x00000056675ac225 */ /* 0x001fca00078e005a */
[----:B------:R0:W4:Y:S01]  /*4650*/  @!P5 LDG.E R194, desc[UR20][R94.64] ;  /* 0x000000145ec2d981 */ /* 0x000122000c1e1900 */
        /* <DEDUP_REMOVED lines=12> */
[----:B0-----:R-:W-:Y:S02]  /*4720*/  @!P2 LEA R94, P4, R92, R15, 0x2 ;  /* 0x0000000f5c5ea211 */ /* 0x001fe400078810ff */
[----:B------:R-:W-:Y:S02]  /*4730*/  ISETP.GE.AND P6, PT, R46, R59, PT ;  /* 0x0000003b2e00720c */ /* 0x000fe40003fc6270 */
[----:B------:R-:W-:Y:S02]  /*4740*/  @!P2 LEA.HI.X R95, R92, R17, R85, 0x2, P4 ;  /* 0x000000115c5fa211 */ /* 0x000fe400020f1455 */
[----:B------:R-:W-:Y:S02]  /*4750*/  @!P3 MOV R84, R42 ;  /* 0x0000002a0054b202 */ /* 0x000fe40000000f00 */
[----:B------:R-:W-:-:S02]  /*4760*/  @!P3 MOV R85, RZ ;  /* 0x000000ff0055b202 */ /* 0x000fc40000000f00 */
[----:B------:R-:W-:Y:S01]  /*4770*/  MOV R198, RZ ;  /* 0x000000ff00c67202 */ /* 0x000fe20000000f00 */
[----:B-----5:R-:W-:-:S04]  /*4780*/  @!P3 IMAD.WIDE.U32 R92, R103, R86, R84 ;  /* 0x00000056675cb225 */ /* 0x020fc800078e0054 */
[----:B------:R-:W0:Y:S01]  /*4790*/  @!P6 LDC.64 R84, c[0x0][0x3c0] ;  /* 0x0000f000ff54eb82 */ /* 0x000e220000000a00 */
[----:B------:R5:W4:Y:S01]  /*47a0*/  @!P2 LDG.E R198, desc[UR20][R94.64] ;  /* 0x000000145ec6a981 */ /* 0x000b22000c1e1900 */
[----:B------:R-:W-:Y:S01]  /*47b0*/  @!P3 IMAD R87, R103, R87, R93 ;  /* 0x000000576757b224 */ /* 0x000fe200078e025d */
[----:B--2---:R-:W-:Y:S02]  /*47c0*/  @!P3 LEA R168, P2, R92, R15, 0x2 ;  /* 0x0000000f5ca8b211 */ /* 0x004fe400078410ff */
        /* <DEDUP_REMOVED lines=8> */
[----:B------:R2:W4:Y:S01]  /*4850*/  @!P3 LDG.E R200, desc[UR20][R168.64] ;  /* 0x00000014a8c8b981 */ /* 0x000522000c1e1900 */
[C---:B------:R-:W-:Y:S01]  /*4860*/  @!P5 IMAD R91, R103.reuse, R91, R93 ;  /* 0x0000005b675bd224 */ /* 0x040fe200078e025d */
[C---:B-----5:R-:W-:Y:S02]  /*4870*/  @!P5 LEA R94, P3, R92.reuse, R15, 0x2 ;  /* 0x0000000f5c5ed211 */ /* 0x060fe400078610ff */
[----:B------:R-:W-:Y:S02]  /*4880*/  @!P6 MOV R93, RZ ;  /* 0x000000ff005de202 */ /* 0x000fe40000000f00 */
[----:B------:R-:W-:Y:S02]  /*4890*/  @!P5 LEA.HI.X R95, R92, R17, R91, 0x2, P3 ;  /* 0x000000115c5fd211 */ /* 0x000fe400018f145b */
[----:B------:R-:W-:Y:S02]  /*48a0*/  @!P6 MOV R92, R46 ;  /* 0x0000002e005ce202 */ /* 0x000fe40000000f00 */
[----:B------:R-:W-:Y:S01]  /*48b0*/  MOV R202, RZ ;  /* 0x000000ff00ca7202 */ /* 0x000fe20000000f00 */
[----:B------:R-:W5:Y:S02]  /*48c0*/  @!P2 LDC.64 R90, c[0x0][0x3c0] ;  /* 0x0000f000ff5aab82 */ /* 0x000f640000000a00 */
[----:B0-----:R-:W-:Y:S01]  /*48d0*/  @!P6 IMAD.WIDE.U32 R92, R103, R84, R92 ;  /* 0x00000054675ce225 */ /* 0x001fe200078e005c */
[----:B------:R-:W-:-:S02]  /*48e0*/  ISETP.GE.AND P3, PT, R52, R59, PT ;  /* 0x0000003b3400720c */ /* 0x000fc40003f66270 */
[----:B------:R0:W4:Y:S01]  /*48f0*/  @!P5 LDG.E R202, desc[UR20][R94.64] ;  /* 0x000000145ecad981 */ /* 0x000122000c1e1900 */
[----:B------:R-:W-:Y:S01]  /*4900*/  @!P6 IMAD R85, R103, R85, R93 ;  /* 0x000000556755e224 */ /* 0x000fe200078e025d */
[C---:B--2---:R-:W-:Y:S02]  /*4910*/  @!P6 LEA R168, P5, R92.reuse, R15, 0x2 ;  /* 0x0000000f5ca8e211 */ /* 0x044fe400078a10ff */
[----:B------:R-:W-:Y:S02]  /*4920*/  @!P4 MOV R93, RZ ;  /* 0x000000ff005dc202 */ /* 0x000fe40000000f00 */
[----:B------:R-:W-:Y:S02]  /*4930*/  @!P6 LEA.HI.X R169, R92, R17, R85, 0x2, P5 ;  /* 0x000000115ca9e211 */ /* 0x000fe400028f1455 */
[----:B------:R-:W-:-:S03]  /*4940*/  @!P4 MOV R92, R48 ;  /* 0x00000030005cc202 */ /* 0x000fc60000000f00 */
[----:B------:R-:W2:Y:S02]  /*4950*/  @!P3 LDC.64 R84, c[0x0][0x3c0] ;  /* 0x0000f000ff54bb82 */ /* 0x000ea40000000a00 */
[C---:B-1----:R-:W-:Y:S01]  /*4960*/  @!P4 IMAD.WIDE.U32 R92, R103.reuse, R86, R92 ;  /* 0x00000056675cc225 */ /* 0x042fe200078e005c */
[----:B------:R-:W-:Y:S02]  /*4970*/  MOV R105, RZ ;  /* 0x000000ff00697202 */ /* 0x000fe40000000f00 */
[----:B------:R-:W-:Y:S01]  /*4980*/  @!P2 MOV R86, R50 ;  /* 0x000000320056a202 */ /* 0x000fe20000000f00 */
[C---:B------:R-:W-:Y:S01]  /*4990*/  @!P4 IMAD R93, R103.reuse, R87, R93 ;  /* 0x00000057675dc224 */ /* 0x040fe200078e025d */
[----:B------:R-:W-:Y:S02]  /*49a0*/  @!P2 MOV R87, RZ ;  /* 0x000000ff0057a202 */ /* 0x000fe40000000f00 */
[----:B------:R1:W4:Y:S01]  /*49b0*/  @!P6 LDG.E R105, desc[UR20][R168.64] ;  /* 0x00000014a869e981 */ /* 0x000322000c1e1900 */
[----:B0-----:R-:W-:Y:S01]  /*49c0*/  @!P4 LEA R94, P6, R92, R15, 0x2 ;  /* 0x0000000f5c5ec211 */ /* 0x001fe200078c10ff */
[----:B-----5:R-:W-:Y:S01]  /*49d0*/  @!P2 IMAD.WIDE.U32 R86, R103, R90, R86 ;  /* 0x0000005a6756a225 */ /* 0x020fe200078e0056 */
[----:B------:R-:W-:-:S02]  /*49e0*/  ISETP.GE.AND P5, PT, R54, R59, PT ;  /* 0x0000003b3600720c */ /* 0x000fc40003fa6270 */
[----:B------:R-:W-:Y:S01]  /*49f0*/  @!P4 LEA.HI.X R95, R92, R17, R93, 0x2, P6 ;  /* 0x000000115c5fc211 */ /* 0x000fe200030f145d */
[C---:B------:R-:W-:Y:S01]  /*4a00*/  @!P2 IMAD R91, R103.reuse, R91, R87 ;  /* 0x0000005b675ba224 */ /* 0x040fe200078e0257 */
[C---:B------:R-:W-:Y:S02]  /*4a10*/  @!P2 LEA R170, P6, R86.reuse, R15, 0x2 ;  /* 0x0000000f56aaa211 */ /* 0x040fe400078c10ff */
[----:B------:R-:W-:Y:S02]  /*4a20*/  MOV R107, RZ ;  /* 0x000000ff006b7202 */ /* 0x000fe40000000f00 */
[----:B------:R-:W-:Y:S02]  /*4a30*/  @!P2 LEA.HI.X R171, R86, R17, R91, 0x2, P6 ;  /* 0x0000001156aba211 */ /* 0x000fe400030f145b */
[----:B------:R-:W-:Y:S02]  /*4a40*/  @!P3 MOV R90, R52 ;  /* 0x00000034005ab202 */ /* 0x000fe40000000f00 */
[----:B------:R-:W-:Y:S01]  /*4a50*/  @!P3 MOV R91, RZ ;  /* 0x000000ff005bb202 */ /* 0x000fe20000000f00 */
[----:B------:R-:W0:Y:S01]  /*4a60*/  @!P5 LDC.64 R86, c[0x0][0x3c0] ;  /* 0x0000f000ff56db82 */ /* 0x000e220000000a00 */
[----:B------:R5:W4:Y:S01]  /*4a70*/  @!P4 LDG.E R107, desc[UR20][R94.64] ;  /* 0x000000145e6bc981 */ /* 0x000b22000c1e1900 */
[----:B------:R-:W-:Y:S01]  /*4a80*/  ISETP.GE.AND P4, PT, R56, R59, PT ;  /* 0x0000003b3800720c */ /* 0x000fe20003f86270 */
[----:B--2---:R-:W-:Y:S01]  /*4a90*/  @!P3 IMAD.WIDE.U32 R92, R103, R84, R90 ;  /* 0x00000054675cb225 */ /* 0x004fe200078e005a */
[----:B------:R-:W-:-:S02]  /*4aa0*/  MOV R109, RZ ;  /* 0x000000ff006d7202 */ /* 0x000fc40000000f00 */
[----:B------:R-:W-:Y:S01]  /*4ab0*/  MOV R84, R166 ;  /* 0x000000a600547202 */ /* 0x000fe20000000f00 */
[C---:B------:R-:W-:Y:S01]  /*4ac0*/  @!P3 IMAD R93, R103.reuse, R85, R93 ;  /* 0x00000055675db224 */ /* 0x040fe200078e025d */
[----:B------:R-:W-:Y:S02]  /*4ad0*/  MOV R85, R5 ;  /* 0x0000000500557202 */ /* 0x000fe40000000f00 */
[----:B------:R-:W-:Y:S01]  /*4ae0*/  ISETP.GE.AND P6, PT, R58, R59, PT ;  /* 0x0000003b3a00720c */ /* 0x000fe20003fc6270 */
[----:B------:R-:W2:Y:S01]  /*4af0*/  @!P2 LDG.E R109, desc[UR20][R170.64] ;  /* 0x00000014aa6da981 */ /* 0x000ea2000c1e1900 */
[C---:B-1----:R-:W-:Y:S01]  /*4b00*/  @!P3 LEA R168, P2, R92.reuse, R15, 0x2 ;  /* 0x0000000f5ca8b211 */ /* 0x042fe200078410ff */
[C---:B------:R-:W-:Y:S02]  /*4b10*/  IMAD.WIDE.U32 R90, R103.reuse, UR6, R84 ;  /* 0x00000006675a7c25 */ /* 0x040fe4000f8e0054 */
[----:B-----5:R-:W1:Y:S01]  /*4b20*/  @!P4 LDC.64 R94, c[0x0][0x3c0] ;  /* 0x0000f000ff5ecb82 */ /* 0x020e620000000a00 */
[----:B------:R-:W-:Y:S01]  /*4b30*/  @!P3 LEA.HI.X R169, R92, R17, R93, 0x2, P2 ;  /* 0x000000115ca9b211 */ /* 0x000fe200010f145d */
[----:B------:R-:W-:Y:S01]  /*4b40*/  IMAD R85, R103, UR7, R91 ;  /* 0x0000000767557c24 */ /* 0x000fe2000f8e025b */
[----:B------:R-:W-:-:S02]  /*4b50*/  LEA R84, P2, R90, R162, 0x3 ;  /* 0x000000a25a547211 */ /* 0x000fc400078418ff */
[----:B------:R-:W-:Y:S02]  /*4b60*/  @!P5 MOV R92, R54 ;  /* 0x00000036005cd202 */ /* 0x000fe40000000f00 */
[----:B------:R-:W-:Y:S02]  /*4b70*/  LEA.HI.X R85, R90, R163, R85, 0x3, P2 ;  /* 0x000000a35a557211 */ /* 0x000fe400010f1c55 */
[----:B------:R-:W-:Y:S01]  /*4b80*/  @!P5 MOV R93, RZ ;  /* 0x000000ff005dd202 */ /* 0x000fe20000000f00 */
[----:B------:R-:W5:Y:S01]  /*4b90*/  @!P6 LDC.64 R90, c[0x0][0x3c0] ;  /* 0x0000f000ff5aeb82 */ /* 0x000f620000000a00 */
[----:B------:R-:W-:Y:S02]  /*4ba0*/  MOV R111, RZ ;  /* 0x000000ff006f7202 */ /* 0x000fe40000000f00 */
[----:B------:R-:W-:Y:S01]  /*4bb0*/  ISETP.GE.AND P2, PT, R60, R59, PT ;  /* 0x0000003b3c00720c */ /* 0x000fe20003f46270 */
[C---:B0-----:R-:W-:Y:S01]  /*4bc0*/  @!P5 IMAD.WIDE.U32 R92, R103.reuse, R86, R92 ;  /* 0x00000056675cd225 */ /* 0x041fe200078e005c */
[----:B------:R-:W-:Y:S01]  /*4bd0*/  MOV R113, RZ ;  /* 0x000000ff00717202 */ /* 0x000fe20000000f00 */
[----:B------:R-:W3:Y:S02]  /*4be0*/  LDG.E.64 R84, desc[UR20][R84.64] ;  /* 0x0000001454547981 */ /* 0x000ee4000c1e1b00 */
[----:B------:R-:W-:-:S02]  /*4bf0*/  @!P5 IMAD R87, R103, R87, R93 ;  /* 0x000000576757d224 */ /* 0x000fc400078e025d */
[----:B------:R0:W2:Y:S01]  /*4c00*/  @!P3 LDG.E R111, desc[UR20][R168.64] ;  /* 0x00000014a86fb981 */ /* 0x0000a2000c1e1900 */
[C---:B------:R-:W-:Y:S02]  /*4c10*/  @!P5 LEA R172, P3, R92.reuse, R15, 0x2 ;  /* 0x0000000f5cacd211 */ /* 0x040fe400078610ff */
[----:B------:R-:W-:Y:S02]  /*4c20*/  @!P4 MOV R93, RZ ;  /* 0x000000ff005dc202 */ /* 0x000fe40000000f00 */
[----:B------:R-:W-:Y:S02]  /*4c30*/  @!P5 LEA.HI.X R173, R92, R17, R87, 0x2, P3 ;  /* 0x000000115cadd211 */ /* 0x000fe400018f1457 */
[----:B------:R-:W-:Y:S01]  /*4c40*/  @!P4 MOV R92, R56 ;  /* 0x00000038005cc202 */ /* 0x000fe20000000f00 */
[----:B------:R-:W5:Y:S01]  /*4c50*/  @!P2 LDC.64 R86, c[0x0][0x3c0] ;  /* 0x0000f000ff56ab82 */ /* 0x000f620000000a00 */
[----:B0-----:R-:W-:Y:S01]  /*4c60*/  @!P6 MOV R168, R58 ;  /* 0x0000003a00a8e202 */ /* 0x001fe20000000f00 */
[----:B------:R0:W2:Y:S02]  /*4c70*/  @!P5 LDG.E R113, desc[UR20][R172.64] ;  /* 0x00000014ac71d981 */ /* 0x0000a4000c1e1900 */
[----:B-1----:R-:W-:Y:S01]  /*4c80*/  @!P4 IMAD.WIDE.U32 R92, R103, R94, R92 ;  /* 0x0000005e675cc225 */ /* 0x002fe200078e005c */
[----:B------:R-:W-:-:S02]  /*4c90*/  @!P6 MOV R169, RZ ;  /* 0x000000ff00a9e202 */ /* 0x000fc40000000f00 */
[----:B------:R-:W-:Y:S01]  /*4ca0*/  ISETP.GE.AND P3, PT, R62, R59, PT ;  /* 0x0000003b3e00720c */ /* 0x000fe20003f66270 */
[C---:B------:R-:W-:Y:S01]  /*4cb0*/  @!P4 IMAD R95, R103.reuse, R95, R93 ;  /* 0x0000005f675fc224 */ /* 0x040fe200078e025d */
[C---:B------:R-:W-:Y:S01]  /*4cc0*/  @!P4 LEA R94, P5, R92.reuse, R15, 0x2 ;  /* 0x0000000f5c5ec211 */ /* 0x040fe200078a10ff */
[C---:B-----5:R-:W-:Y:S01]  /*4cd0*/  @!P6 IMAD.WIDE.U32 R168, R103.reuse, R90, R168 ;  /* 0x0000005a67a8e225 */ /* 0x060fe200078e00a8 */
[----:B------:R-:W-:Y:S02]  /*4ce0*/  MOV R115, RZ ;  /* 0x000000ff00737202 */ /* 0x000fe40000000f00 */
[----:B------:R-:W-:Y:S01]  /*4cf0*/  @!P4 LEA.HI.X R95, R92, R17, R95, 0x2, P5 ;  /* 0x000000115c5fc211 */ /* 0x000fe200028f145f */
[----:B------:R-:W-:Y:S01]  /*4d00*/  @!P6 IMAD R91, R103, R91, R169 ;  /* 0x0000005b675be224 */ /* 0x000fe200078e02a9 */
[----:B------:R-:W-:-:S03]  /*4d10*/  @!P6 LEA R170, P5, R168, R15, 0x2 ;  /* 0x0000000fa8aae211 */ /* 0x000fc600078a10ff */
[----:B------:R-:W5:Y:S01]  /*4d20*/  @!P4 LDG.E R115, desc[UR20][R94.64] ;  /* 0x000000145e73c981 */ /* 0x000f62000c1e1900 */
[----:B------:R-:W-:Y:S02]  /*4d30*/  @!P6 LEA.HI.X R171, R168, R17, R91, 0x2, P5 ;  /* 0x00000011a8abe211 */ /* 0x000fe400028f145b */
[----:B------:R-:W1:Y:S01]  /*4d40*/  @!P3 LDC.64 R90, c[0x0][0x3c0] ;  /* 0x0000f000ff5abb82 */ /* 0x000e620000000a00 */
[-C--:B------:R-:W-:Y:S02]  /*4d50*/  ISETP.GE.AND P4, PT, R64, R59.reuse, PT ;  /* 0x0000003b4000720c */ /* 0x080fe40003f86270 */
[----:B------:R-:W-:Y:S02]  /*4d60*/  @!P2 MOV R92, R60 ;  /* 0x0000003c005ca202 */ /* 0x000fe40000000f00 */
[----:B------:R-:W-:Y:S02]  /*4d70*/  @!P2 MOV R93, RZ ;  /* 0x000000ff005da202 */ /* 0x000fe40000000f00 */
[----:B------:R-:W-:-:S02]  /*4d80*/  ISETP.GE.AND P5, PT, R66, R59, PT ;  /* 0x0000003b4200720c */ /* 0x000fc40003fa6270 */
[----:B------:R-:W-:Y:S01]  /*4d90*/  MOV R117, RZ ;  /* 0x000000ff00757202 */ /* 0x000fe20000000f00 */
[----:B------:R-:W-:Y:S01]  /*4da0*/  @!P2 IMAD.WIDE.U32 R168, R103, R86, R92 ;  /* 0x0000005667a8a225 */ /* 0x000fe200078e005c */
[----:B------:R-:W-:-:S03]  /*4db0*/  MOV R204, RZ ;  /* 0x000000ff00cc7202 */ /* 0x000fc60000000f00 */
[----:B------:R-:W-:Y:S01]  /*4dc0*/  @!P2 IMAD R87, R103, R87, R169 ;  /* 0x000000576757a224 */ /* 0x000fe200078e02a9 */
[----:B------:R-:W5:Y:S01]  /*4dd0*/  @!P6 LDG.E R117, desc[UR20][R170.64] ;  /* 0x00000014aa75e981 */ /* 0x000f62000c1e1900 */
[----:B------:R-:W1:Y:S01]  /*4de0*/  @!P4 LDC.64 R92, c[0x0][0x3c0] ;  /* 0x0000f000ff5ccb82 */ /* 0x000e620000000a00 */
[C---:B0-----:R-:W-:Y:S02]  /*4df0*/  @!P2 LEA R172, P6, R168.reuse, R15, 0x2 ;  /* 0x0000000fa8aca211 */ /* 0x041fe400078c10ff */
[----:B------:R0:W4:Y:S02]  /*4e00*/  @!P1 LDG.E R204, desc[UR20][R88.64] ;  /* 0x0000001458cc9981 */ /* 0x000124000c1e1900 */
[----:B------:R-:W-:-:S03]  /*4e10*/  @!P2 LEA.HI.X R173, R168, R17, R87, 0x2, P6 ;  /* 0x00000011a8ada211 */ /* 0x000fc600030f1457 */
[----:B------:R-:W1:Y:S01]  /*4e20*/  @!P5 LDC.64 R86, c[0x0][0x3c0] ;  /* 0x0000f000ff56db82 */ /* 0x000e620000000a00 */
[----:B------:R-:W-:Y:S02]  /*4e30*/  ISETP.GE.AND P6, PT, R68, R59, PT ;  /* 0x0000003b4400720c */ /* 0x000fe40003fc6270 */
[----:B0-----:R-:W-:Y:S02]  /*4e40*/  @!P3 MOV R88, R62 ;  /* 0x0000003e0058b202 */ /* 0x001fe40000000f00 */
[----:B------:R-:W-:Y:S02]  /*4e50*/  @!P3 MOV R89, RZ ;  /* 0x000000ff0059b202 */ /* 0x000fe40000000f00 */
[----:B------:R-:W-:Y:S01]  /*4e60*/  MOV R119, RZ ;  /* 0x000000ff00777202 */ /* 0x000fe20000000f00 */
[----:B-1----:R-:W-:Y:S01]  /*4e70*/  @!P3 IMAD.WIDE.U32 R94, R103, R90, R88 ;  /* 0x0000005a675eb225 */ /* 0x002fe200078e0058 */
[----:B------:R-:W-:-:S05]  /*4e80*/  MOV R121, RZ ;  /* 0x000000ff00797202 */ /* 0x000fca0000000f00 */
[----:B------:R-:W0:Y:S01]  /*4e90*/  @!P6 LDC.64 R88, c[0x0][0x3c0] ;  /* 0x0000f000ff58eb82 */ /* 0x000e220000000a00 */
[----:B------:R-:W5:Y:S01]  /*4ea0*/  @!P2 LDG.E R119, desc[UR20][R172.64] ;  /* 0x00000014ac77a981 */ /* 0x000f62000c1e1900 */
[----:B------:R-:W-:Y:S01]  /*4eb0*/  @!P3 IMAD R91, R103, R91, R95 ;  /* 0x0000005b675bb224 */ /* 0x000fe200078e025f */
[C---:B------:R-:W-:Y:S02]  /*4ec0*/  @!P3 LEA R90, P2, R94.reuse, R15, 0x2 ;  /* 0x0000000f5e5ab211 */ /* 0x040fe400078410ff */
[----:B------:R-:W-:Y:S02]  /*4ed0*/  @!P4 MOV R95, RZ ;  /* 0x000000ff005fc202 */ /* 0x000fe40000000f00 */
[----:B------:R-:W-:Y:S02]  /*4ee0*/  @!P3 LEA.HI.X R91, R94, R17, R91, 0x2, P2 ;  /* 0x000000115e5bb211 */ /* 0x000fe400010f145b */
[----:B------:R-:W-:-:S03]  /*4ef0*/  @!P4 MOV R94, R64 ;  /* 0x00000040005ec202 */ /* 0x000fc60000000f00 */
[----:B------:R1:W5:Y:S02]  /*4f00*/  @!P3 LDG.E R121, desc[UR20][R90.64] ;  /* 0x000000145a79b981 */ /* 0x000364000c1e1900 */
[----:B------:R-:W-:-:S04]  /*4f10*/  @!P4 IMAD.WIDE.U32 R94, R103, R92, R94 ;  /* 0x0000005c675ec225 */ /* 0x000fc800078e005e */
[C---:B------:R-:W-:Y:S01]  /*4f20*/  @!P4 IMAD R93, R103.reuse, R93, R95 ;  /* 0x0000005d675dc224 */ /* 0x040fe200078e025f */
[----:B-1----:R-:W-:Y:S02]  /*4f30*/  @!P5 MOV R90, R66 ;  /* 0x00000042005ad202 */ /* 0x002fe40000000f00 */
[----:B------:R-:W-:Y:S02]  /*4f40*/  @!P5 MOV R91, RZ ;  /* 0x000000ff005bd202 */ /* 0x000fe40000000f00 */
[----:B------:R-:W-:Y:S01]  /*4f50*/  @!P4 LEA R92, P3, R94, R15, 0x2 ;  /* 0x0000000f5e5cc211 */ /* 0x000fe200078610ff */
[C---:B------:R-:W-:Y:S01]  /*4f60*/  @!P5 IMAD.WIDE.U32 R168, R103.reuse, R86, R90 ;  /* 0x0000005667a8d225 */ /* 0x040fe200078e005a */
[----:B------:R-:W-:Y:S02]  /*4f70*/  ISETP.GE.AND P2, PT, R70, R59, PT ;  /* 0x0000003b4600720c */ /* 0x000fe40003f46270 */
[----:B------:R-:W-:Y:S01]  /*4f80*/  @!P4 LEA.HI.X R93, R94, R17, R93, 0x2, P3 ;  /* 0x000000115e5dc211 */ /* 0x000fe200018f145d */
[----:B------:R-:W-:Y:S01]  /*4f90*/  @!P5 IMAD R87, R103, R87, R169 ;  /* 0x000000576757d224 */ /* 0x000fe200078e02a9 */
[----:B------:R-:W-:-:S02]  /*4fa0*/  @!P5 LEA R170, P3, R168, R15, 0x2 ;  /* 0x0000000fa8aad211 */ /* 0x000fc400078610ff */
[----:B------:R-:W-:Y:S02]  /*4fb0*/  @!P6 MOV R86, R68 ;  /* 0x000000440056e202 */ /* 0x000fe40000000f00 */
[----:B------:R-:W-:Y:S02]  /*4fc0*/  @!P5 LEA.HI.X R171, R168, R17, R87, 0x2, P3 ;  /* 0x00000011a8abd211 */ /* 0x000fe400018f1457 */
[----:B------:R-:W-:Y:S02]  /*4fd0*/  @!P6 MOV R87, RZ ;  /* 0x000000ff0057e202 */ /* 0x000fe40000000f00 */
[----:B------:R-:W-:Y:S01]  /*4fe0*/  MOV R125, RZ ;  /* 0x000000ff007d7202 */ /* 0x000fe20000000f00 */
[C---:B0-----:R-:W-:Y:S01]  /*4ff0*/  @!P6 IMAD.WIDE.U32 R90, R103.reuse, R88, R86 ;  /* 0x00000058675ae225 */ /* 0x041fe200078e0056 */
[----:B------:R-:W-:Y:S02]  /*5000*/  MOV R123, RZ ;  /* 0x000000ff007b7202 */ /* 0x000fe40000000f00 */
[----:B------:R-:W0:Y:S01]  /*5010*/  @!P2 LDC.64 R86, c[0x0][0x3c0] ;  /* 0x0000f000ff56ab82 */ /* 0x000e220000000a00 */
[----:B------:R-:W-:Y:S01]  /*5020*/  ISETP.GE.AND P3, PT, R72, R59, PT ;  /* 0x0000003b4800720c */ /* 0x000fe20003f66270 */
[----:B------:R-:W5:Y:S01]  /*5030*/  @!P5 LDG.E R125, desc[UR20][R170.64] ;  /* 0x00000014aa7dd981 */ /* 0x000f62000c1e1900 */
[----:B------:R-:W-:Y:S01]  /*5040*/  @!P6 IMAD R89, R103, R89, R91 ;  /* 0x000000596759e224 */ /* 0x000fe200078e025b */
[----:B------:R-:W-:-:S02]  /*5050*/  ISETP.GE.AND P5, PT, R74, R59, PT ;  /* 0x0000003b4a00720c */ /* 0x000fc40003fa6270 */
[----:B------:R1:W5:Y:S01]  /*5060*/  @!P4 LDG.E R123, desc[UR20][R92.64] ;  /* 0x000000145c7bc981 */ /* 0x000362000c1e1900 */
[----:B------:R-:W-:-:S04]  /*5070*/  @!P6 LEA R88, P4, R90, R15, 0x2 ;  /* 0x0000000f5a58e211 */ /* 0x000fc800078810ff */
[----:B------:R-:W-:Y:S02]  /*5080*/  @!P6 LEA.HI.X R89, R90, R17, R89, 0x2, P4 ;  /* 0x000000115a59e211 */ /* 0x000fe400020f1459 */
[----:B------:R-:W-:Y:S01]  /*5090*/  ISETP.GE.AND P4, PT, R76, R59, PT ;  /* 0x0000003b4c00720c */ /* 0x000fe20003f86270 */
[----:B------:R-:W0:Y:S01]  /*50a0*/  @!P3 LDC.64 R94, c[0x0][0x3c0] ;  /* 0x0000f000ff5ebb82 */ /* 0x000e220000000a00 */
[----:B------:R-:W-:Y:S02]  /*50b0*/  @!P2 MOV R168, R70 ;  /* 0x0000004600a8a202 */ /* 0x000fe40000000f00 */
[----:B------:R-:W-:Y:S02]  /*50c0*/  @!P2 MOV R169, RZ ;  /* 0x000000ff00a9a202 */ /* 0x000fe40000000f00 */
[----:B------:R-:W-:-:S03]  /*50d0*/  MOV R127, RZ ;  /* 0x000000ff007f7202 */ /* 0x000fc60000000f00 */
[----:B-1----:R-:W1:Y:S01]  /*50e0*/  @!P5 LDC.64 R92, c[0x0][0x3c0] ;  /* 0x0000f000ff5cdb82 */ /* 0x002e620000000a00 */
[C---:B0-----:R-:W-:Y:S02]  /*50f0*/  @!P2 IMAD.WIDE.U32 R168, R103.reuse, R86, R168 ;  /* 0x0000005667a8a225 */ /* 0x041fe400078e00a8 */
[----:B------:R0:W5:Y:S02]  /*5100*/  @!P6 LDG.E R127, desc[UR20][R88.64] ;  /* 0x00000014587fe981 */ /* 0x000164000c1e1900 */
[----:B------:R-:W-:-:S03]  /*5110*/  @!P2 IMAD R87, R103, R87, R169 ;  /* 0x000000576757a224 */ /* 0x000fc600078e02a9 */
[----:B------:R-:W1:Y:S01]  /*5120*/  @!P4 LDC.64 R90, c[0x0][0x3c0] ;  /* 0x0000f000ff5acb82 */ /* 0x000e620000000a00 */
[C---:B------:R-:W-:Y:S02]  /*5130*/  @!P2 LEA R86, P6, R168.reuse, R15, 0x2 ;  /* 0x0000000fa856a211 */ /* 0x040fe400078c10ff */
[----:B------:R-:W-:Y:S02]  /*5140*/  MOV R129, RZ ;  /* 0x000000ff00817202 */ /* 0x000fe40000000f00 */
[----:B------:R-:W-:Y:S02]  /*5150*/  @!P2 LEA.HI.X R87, R168, R17, R87, 0x2, P6 ;  /* 0x00000011a857a211 */ /* 0x000fe400030f1457 */
[----:B0-----:R-:W-:Y:S02]  /*5160*/  @!P3 MOV R88, R72 ;  /* 0x000000480058b202 */ /* 0x001fe40000000f00 */
[----:B------:R-:W-:Y:S01]  /*5170*/  @!P3 MOV R89, RZ ;  /* 0x000000ff0059b202 */ /* 0x000fe20000000f00 */
[----:B------:R0:W5:Y:S02]  /*5180*/  @!P2 LDG.E R129, desc[UR20][R86.64] ;  /* 0x000000145681a981 */ /* 0x000164000c1e1900 */
[----:B------:R-:W-:Y:S01]  /*5190*/  @!P3 IMAD.WIDE.U32 R168, R103, R94, R88 ;  /* 0x0000005e67a8b225 */ /* 0x000fe200078e0058 */
[----:B0-----:R-:W-:-:S02]  /*51a0*/  @!P5 MOV R86, R74 ;  /* 0x0000004a0056d202 */ /* 0x001fc40000000f00 */
[----:B------:R-:W-:Y:S01]  /*51b0*/  @!P5 MOV R87, RZ ;  /* 0x000000ff0057d202 */ /* 0x000fe20000000f00 */
[C---:B------:R-:W-:Y:S02]  /*51c0*/  @!P3 IMAD R95, R103.reuse, R95, R169 ;  /* 0x0000005f675fb224 */ /* 0x040fe400078e02a9 */
[C---:B-1----:R-:W-:Y:S01]  /*51d0*/  @!P5 IMAD.WIDE.U32 R88, R103.reuse, R92, R86 ;  /* 0x0000005c6758d225 */ /* 0x042fe200078e0056 */
[----:B------:R-:W-:Y:S02]  /*51e0*/  @!P4 MOV R86, R76 ;  /* 0x0000004c0056c202 */ /* 0x000fe40000000f00 */
[----:B------:R-:W-:Y:S02]  /*51f0*/  @!P4 MOV R87, RZ ;  /* 0x000000ff0057c202 */ /* 0x000fe40000000f00 */
[----:B------:R-:W-:Y:S01]  /*5200*/  @!P3 LEA R94, P2, R168, R15, 0x2 ;  /* 0x0000000fa85eb211 */ /* 0x000fe200078410ff */
[----:B------:R-:W-:-:S03]  /*5210*/  @!P4 IMAD.WIDE.U32 R170, R103, R90, R86 ;  /* 0x0000005a67aac225 */ /* 0x000fc600078e0056 */
[----:B------:R-:W-:Y:S02]  /*5220*/  @!P3 LEA.HI.X R95, R168, R17, R95, 0x2, P2 ;  /* 0x00000011a85fb211 */ /* 0x000fe400010f145f */
[----:B------:R-:W-:Y:S01]  /*5230*/  @!P5 LEA R90, P2, R88, R15, 0x2 ;  /* 0x0000000f585ad211 */ /* 0x000fe200078410ff */
[C---:B------:R-:W-:Y:S01]  /*5240*/  @!P5 IMAD R93, R103.reuse, R93, R89 ;  /* 0x0000005d675dd224 */ /* 0x040fe200078e0259 */
[----:B------:R-:W-:Y:S01]  /*5250*/  @!P4 LEA R86, P6, R170, R15, 0x2 ;  /* 0x0000000faa56c211 */ /* 0x000fe200078c10ff */
[----:B------:R-:W-:Y:S01]  /*5260*/  @!P4 IMAD R89, R103, R91, R171 ;  /* 0x0000005b6759c224 */ /* 0x000fe200078e02ab */
[----:B------:R-:W-:Y:S02]  /*5270*/  MOV R145, RZ ;  /* 0x000000ff00917202 */ /* 0x000fe40000000f00 */
[----:B------:R-:W-:Y:S02]  /*5280*/  MOV R147, RZ ;  /* 0x000000ff00937202 */ /* 0x000fe40000000f00 */
[----:B------:R-:W-:-:S02]  /*5290*/  @!P5 LEA.HI.X R91, R88, R17, R93, 0x2, P2 ;  /* 0x00000011585bd211 */ /* 0x000fc400010f145d */
[----:B------:R-:W-:Y:S01]  /*52a0*/  MOV R151, RZ ;  /* 0x000000ff00977202 */ /* 0x000fe20000000f00 */
[----:B------:R-:W5:Y:S01]  /*52b0*/  @!P3 LDG.E R145, desc[UR20][R94.64] ;  /* 0x000000145e91b981 */ /* 0x000f62000c1e1900 */
[----:B------:R-:W-:-:S03]  /*52c0*/  @!P4 LEA.HI.X R87, R170, R17, R89, 0x2, P6 ;  /* 0x00000011aa57c211 */ /* 0x000fc600030f1459 */
[----:B------:R0:W5:Y:S04]  /*52d0*/  @!P5 LDG.E R147, desc[UR20][R90.64] ;  /* 0x000000145a93d981 */ /* 0x000168000c1e1900 */
[----:B------:R1:W5:Y:S01]  /*52e0*/  @!P4 LDG.E R151, desc[UR20][R86.64] ;  /* 0x000000145697c981 */ /* 0x000362000c1e1900 */
[----:B------:R-:W0:Y:S01]  /*52f0*/  S2R R131, SR_CgaCtaId ;  /* 0x0000000000837919 */ /* 0x000e220000008800 */
[----:B------:R-:W-:Y:S02]  /*5300*/  MOV R172, 0x400 ;  /* 0x0000040000ac7802 */ /* 0x000fe40000000f00 */
[----:B------:R-:W-:Y:S02]  /*5310*/  IADD3 R170, PT, PT, R19, 0x240, RZ ;  /* 0x0000024013aa7810 */ /* 0x000fe40007ffe0ff */
[----:B0-----:R-:W-:Y:S01]  /*5320*/  LEA R172, R131, R172, 0x18 ;  /* 0x000000ac83ac7211 */ /* 0x001fe200078ec0ff */
[----:B---3--:R-:W-:Y:S01]  /*5330*/  FMUL.FTZ R89, R84, 1.4426950216293334961 ;  /* 0x3fb8aa3b54597820 */ /* 0x008fe20000410000 */
[C---:B------:R-:W-:Y:S01]  /*5340*/  FMUL.FTZ R84, R85.reuse, R96 ;  /* 0x0000006055547220 */ /* 0x040fe20000410000 */
[----:B------:R-:W-:-:S03]  /*5350*/  FMUL.FTZ R88, R85, R82 ;  /* 0x0000005255587220 */ /* 0x000fc60000410000 */
[----:B------:R-:W-:Y:S01]  /*5360*/  FMUL.RZ R90, R84, 0.15915493667125701904 ;  /* 0x3e22f983545a7820 */ /* 0x000fe2000040c000 */
[----:B------:R-:W-:Y:S01]  /*5370*/  FMUL.FTZ R84, R85, R98 ;  /* 0x0000006255547220 */ /* 0x000fe20000410000 */
[----:B------:R-:W-:-:S03]  /*5380*/  FMUL.RZ R92, R88, 0.15915493667125701904 ;  /* 0x3e22f983585c7820 */ /* 0x000fc6000040c000 */
[----:B------:R-:W-:Y:S01]  /*5390*/  FMUL.RZ R94, R84, 0.15915493667125701904 ;  /* 0x3e22f983545e7820 */ /* 0x000fe2000040c000 */
[C---:B------:R-:W-:Y:S01]  /*53a0*/  FMUL.FTZ R84, R85.reuse, R100 ;  /* 0x0000006455547220 */ /* 0x040fe20000410000 */
[----:B------:R-:W-:Y:S01]  /*53b0*/  MUFU.SIN R135, R92 ;  /* 0x0000005c00877308 */ /* 0x000fe20000000400 */
[----:B------:R-:W-:Y:S02]  /*53c0*/  FMUL.FTZ R141, R85, R102 ;  /* 0x00000066558d7220 */ /* 0x000fe40000410000 */
[----:B------:R-:W-:-:S05]  /*53d0*/  FMUL.RZ R137, R84, 0.15915493667125701904 ;  /* 0x3e22f98354897820 */ /* 0x000fca000040c000 */
[----:B------:R0:W-:Y:S01]  /*53e0*/  MUFU.COS R139, R92 ;  /* 0x0000005c008b7308 */ /* 0x0001e20000000000 */
[----:B------:R-:W-:-:S07]  /*53f0*/  FMUL.RZ R153, R141, 0.15915493667125701904 ;  /* 0x3e22f9838d997820 */ /* 0x000fce000040c000 */
[----:B------:R-:W-:Y:S01]  /*5400*/  MUFU.SIN R91, R94 ;  /* 0x0000005e005b7308 */ /* 0x000fe20000000400 */
[----:B0-----:R-:W-:-:S04]  /*5410*/  IADD3 R92, PT, PT, R19, 0x200, RZ ;  /* 0x00000200135c7810 */ /* 0x001fc80007ffe0ff */
[----:B------:R-:W-:-:S03]  /*5420*/  LEA.HI.SX32 R133, R92, R19, 0x1b ;  /* 0x000000135c857211 */ /* 0x000fc600078fdaff */
[----:B-1----:R0:W-:Y:S01]  /*5430*/  MUFU.COS R87, R94 ;  /* 0x0000005e00577308 */ /* 0x0021e20000000000 */
[----:B------:R-:W-:Y:S02]  /*5440*/  LEA.HI.SX32 R141, R170, R19, 0x1b ;  /* 0x00000013aa8d7211 */ /* 0x000fe400078fdaff */
[C---:B0-----:R-:W-:Y:S01]  /*5450*/  IADD3 R94, PT, PT, R19.reuse, 0x220, RZ ;  /* 0x00000220135e7810 */ /* 0x041fe20007ffe0ff */
[----:B----4-:R-:W-:Y:S04]  /*5460*/  STS [R21], R204 ;  /* 0x000000cc15007388 */ /* 0x010fe80000000800 */
[----:B------:R-:W-:Y:S04]  /*5470*/  STS [R23+0x80], R174 ;  /* 0x000080ae17007388 */ /* 0x000fe80000000800 */
[----:B------:R0:W-:Y:S04]  /*5480*/  STS [R25+0x100], R176 ;  /* 0x000100b019007388 */ /* 0x0001e80000000800 */
[----:B------:R1:W-:Y:S01]  /*5490*/  STS [R27+0x180], R178 ;  /* 0x000180b21b007388 */ /* 0x0003e20000000800 */
[----:B------:R-:W-:Y:S03]  /*54a0*/  MUFU.SIN R93, R90 ;  /* 0x0000005a005d7308 */ /* 0x000fe60000000400 */
[----:B------:R3:W-:Y:S04]  /*54b0*/  STS [R29+0x200], R180 ;  /* 0x000200b41d007388 */ /* 0x0007e80000000800 */
[----:B------:R4:W-:Y:S01]  /*54c0*/  STS [R31+0x280], R182 ;  /* 0x000280b61f007388 */ /* 0x0009e20000000800 */
[----:B------:R-:W-:Y:S03]  /*54d0*/  MUFU.COS R95, R90 ;  /* 0x0000005a005f7308 */ /* 0x000fe60000000000 */
[----:B------:R2:W-:Y:S04]  /*54e0*/  STS [R33+0x300], R184 ;  /* 0x000300b821007388 */ /* 0x0005e80000000800 */
[----:B------:R-:W-:Y:S01]  /*54f0*/  STS [R35+0x380], R186 ;  /* 0x000380ba23007388 */ /* 0x000fe20000000800 */
[----:B------:R-:W-:Y:S03]  /*5500*/  MUFU.SIN R84, R137 ;  /* 0x0000008900547308 */ /* 0x000fe60000000400 */
[----:B------:R-:W-:Y:S01]  /*5510*/  STS [R37+0x400], R188 ;  /* 0x000400bc25007388 */ /* 0x000fe20000000800 */
[----:B0-----:R-:W-:-:S03]  /*5520*/  IADD3 R176, PT, PT, R19, 0x260, RZ ;  /* 0x0000026013b07810 */ /* 0x001fc60007ffe0ff */
[----:B------:R-:W-:Y:S01]  /*5530*/  STS [R39+0x480], R190 ;  /* 0x000480be27007388 */ /* 0x000fe20000000800 */
[----:B------:R0:W-:Y:S03]  /*5540*/  MUFU.COS R90, R137 ;  /* 0x00000089005a7308 */ /* 0x0001e60000000000 */
[----:B------:R-:W-:Y:S01]  /*5550*/  STS [R41+0x500], R192 ;  /* 0x000500c029007388 */ /* 0x000fe20000000800 */
[----:B-1----:R-:W-:-:S03]  /*5560*/  IADD3 R178, PT, PT, R19, 0x280, RZ ;  /* 0x0000028013b27810 */ /* 0x002fc60007ffe0ff */
[----:B------:R-:W-:Y:S01]  /*5570*/  STS [R43+0x580], R194 ;  /* 0x000580c22b007388 */ /* 0x000fe20000000800 */
[-C--:B0-----:R-:W-:Y:S02]  /*5580*/  LEA.HI.SX32 R137, R94, R19.reuse, 0x1b ;  /* 0x000000135e897211 */ /* 0x081fe400078fdaff */
[-C--:B------:R-:W-:Y:S01]  /*5590*/  LEA R94, R133, R172.reuse, 0x2 ;  /* 0x000000ac855e7211 */ /* 0x080fe200078e10ff */
[----:B------:R-:W-:Y:S01]  /*55a0*/  STS [R45+0x600], R196 ;  /* 0x000600c42d007388 */ /* 0x000fe20000000800 */
[-C--:B------:R-:W-:Y:S02]  /*55b0*/  LEA R170, R137, R172.reuse, 0x2 ;  /* 0x000000ac89aa7211 */ /* 0x080fe400078e10ff */
[----:B---3--:R-:W-:Y:S01]  /*55c0*/  IADD3 R180, PT, PT, R19, 0x2a0, RZ ;  /* 0x000002a013b47810 */ /* 0x008fe20007ffe0ff */
[----:B------:R-:W-:Y:S01]  /*55d0*/  STS [R47+0x680], R198 ;  /* 0x000680c62f007388 */ /* 0x000fe20000000800 */
[----:B------:R-:W-:Y:S02]  /*55e0*/  LEA R174, R141, R172, 0x2 ;  /* 0x000000ac8dae7211 */ /* 0x000fe400078e10ff */
[----:B----4-:R-:W-:Y:S01]  /*55f0*/  IADD3 R182, PT, PT, R19, 0x2c0, RZ ;  /* 0x000002c013b67810 */ /* 0x010fe20007ffe0ff */
[----:B------:R-:W-:Y:S01]  /*5600*/  STS [R49+0x700], R200 ;  /* 0x000700c831007388 */ /* 0x000fe20000000800 */
[----:B------:R-:W-:-:S03]  /*5610*/  LEA.HI.SX32 R141, R176, R19, 0x1b ;  /* 0x00000013b08d7211 */ /* 0x000fc600078fdaff */
[----:B------:R-:W-:Y:S01]  /*5620*/  STS [R51+0x780], R202 ;  /* 0x000780ca33007388 */ /* 0x000fe20000000800 */
[----:B------:R-:W-:-:S03]  /*5630*/  LEA.HI.SX32 R143, R178, R19, 0x1b ;  /* 0x00000013b28f7211 */ /* 0x000fc600078fdaff */
[----:B------:R0:W-:Y:S01]  /*5640*/  STS [R94+0x800], R105 ;  /* 0x000800695e007388 */ /* 0x0001e20000000800 */
[----:B------:R-:W-:-:S03]  /*5650*/  IADD3 R178, PT, PT, R19, 0x2e0, RZ ;  /* 0x000002e013b27810 */ /* 0x000fc60007ffe0ff */
[----:B------:R1:W-:Y:S01]  /*5660*/  STS [R170+0x880], R107 ;  /* 0x0008806baa007388 */ /* 0x0003e20000000800 */
[----:B--2---:R-:W-:Y:S02]  /*5670*/  IADD3 R184, PT, PT, R19, 0x340, RZ ;  /* 0x0000034013b87810 */ /* 0x004fe40007ffe0ff */
[-C--:B0-----:R-:W-:Y:S01]  /*5680*/  LEA.HI.SX32 R105, R180, R19.reuse, 0x1b ;  /* 0x00000013b4697211 */ /* 0x081fe200078fdaff */
[----:B------:R0:W-:Y:S01]  /*5690*/  STS [R174+0x900], R109 ;  /* 0x0009006dae007388 */ /* 0x0001e20000000800 */
[-C--:B------:R-:W-:Y:S02]  /*56a0*/  LEA R94, R141, R172.reuse, 0x2 ;  /* 0x000000ac8d5e7211 */ /* 0x080fe400078e10ff */
[----:B-1----:R-:W-:Y:S02]  /*56b0*/  LEA.HI.SX32 R107, R182, R19, 0x1b ;  /* 0x00000013b66b7211 */ /* 0x002fe400078fdaff */
[----:B------:R-:W-:Y:S02]  /*56c0*/  IADD3 R180, PT, PT, R19, 0x300, RZ ;  /* 0x0000030013b47810 */ /* 0x000fe40007ffe0ff */
[----:B------:R-:W-:-:S02]  /*56d0*/  LEA R170, R143, R172, 0x2 ;  /* 0x000000ac8faa7211 */ /* 0x000fc400078e10ff */
[----:B------:R-:W-:Y:S02]  /*56e0*/  IADD3 R182, PT, PT, R19, 0x320, RZ ;  /* 0x0000032013b67810 */ /* 0x000fe40007ffe0ff */
[-C--:B0-----:R-:W-:Y:S02]  /*56f0*/  LEA R174, R105, R172.reuse, 0x2 ;  /* 0x000000ac69ae7211 */ /* 0x081fe400078e10ff */
[-C--:B------:R-:W-:Y:S02]  /*5700*/  LEA.HI.SX32 R105, R178, R19.reuse, 0x1b ;  /* 0x00000013b2697211 */ /* 0x080fe400078fdaff */
[----:B------:R-:W-:Y:S02]  /*5710*/  LEA R176, R107, R172, 0x2 ;  /* 0x000000ac6bb07211 */ /* 0x000fe400078e10ff */
[----:B------:R-:W-:Y:S01]  /*5720*/  IADD3 R186, PT, PT, R19, 0x360, RZ ;  /* 0x0000036013ba7810 */ /* 0x000fe20007ffe0ff */
[----:B------:R0:W-:Y:S01]  /*5730*/  STS [R94+0x980], R111 ;  /* 0x0009806f5e007388 */ /* 0x0001e20000000800 */
[----:B------:R-:W-:-:S02]  /*5740*/  LEA.HI.SX32 R107, R180, R19, 0x1b ;  /* 0x00000013b46b7211 */ /* 0x000fc400078fdaff */
[----:B------:R-:W-:Y:S01]  /*5750*/  LEA.HI.SX32 R109, R182, R19, 0x1b ;  /* 0x00000013b66d7211 */ /* 0x000fe200078fdaff */
[----:B------:R1:W-:Y:S01]  /*5760*/  STS [R170+0xa00], R113 ;  /* 0x000a0071aa007388 */ /* 0x0003e20000000800 */
[----:B------:R-:W-:-:S03]  /*5770*/  IADD3 R182, PT, PT, R19, 0x380, RZ ;  /* 0x0000038013b67810 */ /* 0x000fc60007ffe0ff */
[----:B-----5:R2:W-:Y:S01]  /*5780*/  STS [R174+0xa80], R115 ;  /* 0x000a8073ae007388 */ /* 0x0205e20000000800 */
[-C--:B0-----:R-:W-:Y:S02]  /*5790*/  LEA.HI.SX32 R111, R184, R19.reuse, 0x1b ;  /* 0x00000013b86f7211 */ /* 0x081fe400078fdaff */
[-C--:B------:R-:W-:Y:S01]  /*57a0*/  LEA R94, R105, R172.reuse, 0x2 ;  /* 0x000000ac695e7211 */ /* 0x080fe200078e10ff */
[----:B------:R0:W-:Y:S01]  /*57b0*/  STS [R176+0xb00], R117 ;  /* 0x000b0075b0007388 */ /* 0x0001e20000000800 */
[----:B-1----:R-:W-:Y:S02]  /*57c0*/  LEA.HI.SX32 R113, R186, R19, 0x1b ;  /* 0x00000013ba717211 */ /* 0x002fe400078fdaff */
[----:B------:R-:W-:Y:S02]  /*57d0*/  IADD3 R184, PT, PT, R19, 0x3a0, RZ ;  /* 0x000003a013b87810 */ /* 0x000fe40007ffe0ff */
[-C--:B--2---:R-:W-:Y:S02]  /*57e0*/  LEA R174, R107, R172.reuse, 0x2 ;  /* 0x000000ac6bae7211 */ /* 0x084fe400078e10ff */
[----:B------:R-:W-:Y:S01]  /*57f0*/  IADD3 R186, PT, PT, R19, 0x3c0, RZ ;  /* 0x000003c013ba7810 */ /* 0x000fe20007ffe0ff */
[----:B------:R1:W-:Y:S01]  /*5800*/  STS [R94+0xb80], R119 ;  /* 0x000b80775e007388 */ /* 0x0003e20000000800 */
[----:B------:R-:W-:-:S02]  /*5810*/  LEA R178, R111, R172, 0x2 ;  /* 0x000000ac6fb27211 */ /* 0x000fc400078e10ff */
[-C--:B0-----:R-:W-:Y:S02]  /*5820*/  LEA R176, R109, R172.reuse, 0x2 ;  /* 0x000000ac6db07211 */ /* 0x081fe400078e10ff */
[----:B------:R-:W-:Y:S02]  /*5830*/  IADD3 R188, PT, PT, R19, 0x3e0, RZ ;  /* 0x000003e013bc7810 */ /* 0x000fe40007ffe0ff */
[----:B------:R-:W-:Y:S02]  /*5840*/  LEA R180, R113, R172, 0x2 ;  /* 0x000000ac71b47211 */ /* 0x000fe400078e10ff */
[-C--:B------:R-:W-:Y:S01]  /*5850*/  LEA.HI.SX32 R105, R182, R19.reuse, 0x1b ;  /* 0x00000013b6697211 */ /* 0x080fe200078fdaff */
[----:B------:R0:W-:Y:S01]  /*5860*/  STS [R174+0xc00], R121 ;  /* 0x000c0079ae007388 */ /* 0x0001e20000000800 */
[----:B-1----:R-:W-:Y:S02]  /*5870*/  SHF.L.U32 R94, R19, 0x5, RZ ;  /* 0x00000005135e7819 */ /* 0x002fe400000006ff */
[-C--:B------:R-:W-:Y:S01]  /*5880*/  LEA.HI.SX32 R107, R184, R19.reuse, 0x1b ;  /* 0x00000013b86b7211 */ /* 0x080fe200078fdaff */
[----:B------:R1:W-:Y:S01]  /*5890*/  STS [R176+0xc80], R123 ;  /* 0x000c807bb0007388 */ /* 0x0003e20000000800 */
[----:B------:R-:W-:-:S02]  /*58a0*/  LEA.HI.SX32 R109, R186, R19, 0x1b ;  /* 0x00000013ba6d7211 */ /* 0x000fc400078fdaff */
[----:B------:R-:W-:Y:S01]  /*58b0*/  LEA.HI.SX32 R111, R188, R19, 0x1b ;  /* 0x00000013bc6f7211 */ /* 0x000fe200078fdaff */
[----:B------:R-:W-:Y:S01]  /*58c0*/  STS [R178+0xd00], R125 ;  /* 0x000d007db2007388 */ /* 0x000fe20000000800 */
[----:B0-----:R-:W-:-:S03]  /*58d0*/  LEA R174, R105, R172, 0x2 ;  /* 0x000000ac69ae7211 */ /* 0x001fc600078e10ff */
[----:B------:R0:W-:Y:S01]  /*58e0*/  STS [R180+0xd80], R127 ;  /* 0x000d807fb4007388 */ /* 0x0001e20000000800 */
[----:B------:R-:W-:Y:S02]  /*58f0*/  LEA.HI.SX32 R105, R94, R94, 0x1b ;  /* 0x0000005e5e697211 */ /* 0x000fe400078fdaff */
[-C--:B-1----:R-:W-:Y:S02]  /*5900*/  LEA R176, R107, R172.reuse, 0x2 ;  /* 0x000000ac6bb07211 */ /* 0x082fe400078e10ff */
[-C--:B------:R-:W-:Y:S01]  /*5910*/  LEA R186, R111, R172.reuse, 0x2 ;  /* 0x000000ac6fba7211 */ /* 0x080fe200078e10ff */
[----:B------:R-:W-:Y:S01]  /*5920*/  STS [R174+0xe00], R129 ;  /* 0x000e0081ae007388 */ /* 0x000fe20000000800 */
[-C--:B------:R-:W-:Y:S02]  /*5930*/  LEA R94, R105, R172.reuse, 0x2 ;  /* 0x000000ac695e7211 */ /* 0x080fe400078e10ff */
[----:B0-----:R-:W-:Y:S01]  /*5940*/  LEA R180, R109, R172, 0x2 ;  /* 0x000000ac6db47211 */ /* 0x001fe200078e10ff */
[----:B------:R-:W-:Y:S04]  /*5950*/  STS [R176+0xe80], R145 ;  /* 0x000e8091b0007388 */ /* 0x000fe80000000800 */
[----:B------:R0:W-:Y:S04]  /*5960*/  STS [R180+0xf00], R147 ;  /* 0x000f0093b4007388 */ /* 0x0001e80000000800 */
[----:B------:R-:W-:Y:S01]  /*5970*/  STS [R186+0xf80], R151 ;  /* 0x000f8097ba007388 */ /* 0x000fe20000000800 */
[----:B------:R-:W-:-:S03]  /*5980*/  NOP ;  /* 0x0000000000007918 */ /* 0x000fc60000000000 */
[----:B------:R-:W1:Y:S04]  /*5990*/  LDS R188, [R94] ;  /* 0x000000005ebc7984 */ /* 0x000e680000000800 */
[----:B------:R-:W2:Y:S04]  /*59a0*/  LDS R190, [R94+0x4] ;  /* 0x000004005ebe7984 */ /* 0x000ea80000000800 */
[----:B------:R-:W3:Y:S01]  /*59b0*/  LDS R176, [R94+0xc] ;  /* 0x00000c005eb07984 */ /* 0x000ee20000000800 */
[----:B------:R-:W-:-:S03]  /*59c0*/  FMUL.FTZ R105, R85, R110 ;  /* 0x0000006e55697220 */ /* 0x000fc60000410000 */
[----:B------:R-:W4:Y:S01]  /*59d0*/  LDS R186, [R94+0x10] ;  /* 0x000010005eba7984 */ /* 0x000f220000000800 */
[----:B------:R-:W-:Y:S01]  /*59e0*/  FMUL.RZ R111, R105, 0.15915493667125701904 ;  /* 0x3e22f983696f7820 */ /* 0x000fe2000040c000 */
[C---:B------:R-:W-:Y:S01]  /*59f0*/  FMUL.FTZ R168, R89.reuse, R82 ;  /* 0x0000005259a87220 */ /* 0x040fe20000410000 */
[----:B------:R-:W-:Y:S01]  /*5a00*/  FMUL.FTZ R88, R89, R96 ;  /* 0x0000006059587220 */ /* 0x000fe20000410000 */
[C---:B------:R-:W-:Y:S01]  /*5a10*/  FMUL.FTZ R115, R85.reuse, R106 ;  /* 0x0000006a55737220 */ /* 0x040fe20000410000 */
[----:B------:R-:W-:Y:S01]  /*5a20*/  MUFU.SIN R182, R111 ;  /* 0x0000006f00b67308 */ /* 0x000fe20000000400 */
[----:B------:R-:W-:Y:S01]  /*5a30*/  FMUL.FTZ R109, R85, R112 ;  /* 0x00000070556d7220 */ /* 0x000fe20000410000 */
[----:B------:R-:W-:Y:S01]  /*5a40*/  IADD3 R107, PT, PT, R9, 0x3, RZ ;  /* 0x00000003096b7810 */ /* 0x000fe20007ffe0ff */
[----:B------:R-:W-:Y:S01]  /*5a50*/  FMUL.RZ R117, R115, 0.15915493667125701904 ;  /* 0x3e22f98373757820 */ /* 0x000fe2000040c000 */
[----:B------:R-:W-:Y:S01]  /*5a60*/  FMUL.FTZ R113, R89, R106 ;  /* 0x0000006a59717220 */ /* 0x000fe20000410000 */
[----:B------:R-:W-:Y:S01]  /*5a70*/  ISETP.GE.U32.AND P6, PT, R9, R80, PT ;  /* 0x000000500900720c */ /* 0x000fe20003fc6070 */
[C---:B------:R-:W-:Y:S01]  /*5a80*/  FMUL.FTZ R121, R85.reuse, R114 ;  /* 0x0000007255797220 */ /* 0x040fe20000410000 */
[C---:B------:R-:W-:Y:S01]  /*5a90*/  FMUL.FTZ R149, R85.reuse, R104 ;  /* 0x0000006855957220 */ /* 0x040fe20000410000 */
[----:B0-----:R1:W-:Y:S01]  /*5aa0*/  MUFU.COS R180, R111 ;  /* 0x0000006f00b47308 */ /* 0x0013e20000000000 */
[----:B------:R-:W-:Y:S01]  /*5ab0*/  FMUL.FTZ R115, R85, R108 ;  /* 0x0000006c55737220 */ /* 0x000fe20000410000 */
[----:B------:R-:W-:Y:S04]  /*5ac0*/  LDS R192, [R94+0x14] ;  /* 0x000014005ec07984 */ /* 0x000fe80000000800 */
[----:B------:R-:W-:Y:S02]  /*5ad0*/  LDS R174, [R94+0x8] ;  /* 0x000008005eae7984 */ /* 0x000fe40000000800 */
[----:B------:R-:W0:Y:S08]  /*5ae0*/  MUFU.EX2 R168, R168 ;  /* 0x000000a800a87308 */ /* 0x000e300000000800 */
[----:B------:R-:W-:Y:S01]  /*5af0*/  MUFU.SIN R92, R153 ;  /* 0x00000099005c7308 */ /* 0x000fe20000000400 */
[----:B-1----:R-:W-:-:S07]  /*5b00*/  FMUL.FTZ R111, R101, R188 ;  /* 0x000000bc656f7220 */ /* 0x002fce0000410000 */
[----:B------:R-:W-:Y:S01]  /*5b10*/  MUFU.COS R133, R153 ;  /* 0x0000009900857308 */ /* 0x000fe20000000000 */
[----:B------:R-:W1:Y:S01]  /*5b20*/  LDS R188, [R94+0x18] ;  /* 0x000018005ebc7984 */ /* 0x000e620000000800 */
[----:B------:R-:W-:Y:S01]  /*5b30*/  FMUL.RZ R115, R115, 0.15915493667125701904 ;  /* 0x3e22f98373737820 */ /* 0x000fe2000040c000 */
[----:B------:R-:W-:Y:S01]  /*5b40*/  IADD3 R105, PT, PT, R9, 0x1, RZ ;  /* 0x0000000109697810 */ /* 0x000fe20007ffe0ff */
[C---:B------:R-:W-:Y:S01]  /*5b50*/  FMUL.FTZ R184, R89.reuse, R108 ;  /* 0x0000006c59b87220 */ /* 0x040fe20000410000 */
[----:B------:R-:W-:Y:S01]  /*5b60*/  FMUL.FTZ R171, R89, R110 ;  /* 0x0000006e59ab7220 */ /* 0x000fe20000410000 */
[----:B------:R-:W-:Y:S02]  /*5b70*/  LDS R196, [R94+0x24] ;  /* 0x000024005ec47984 */ /* 0x000fe40000000800 */
[----:B------:R-:W5:Y:S01]  /*5b80*/  MUFU.EX2 R88, R88 ;  /* 0x0000005800587308 */ /* 0x000f620000000800 */
[----:B------:R-:W-:Y:S01]  /*5b90*/  ISETP.GE.U32.AND P5, PT, R105, R80, PT ;  /* 0x000000506900720c */ /* 0x000fe20003fa6070 */
[----:B------:R-:W-:Y:S01]  /*5ba0*/  LDS R194, [R94+0x20] ;  /* 0x000020005ec27984 */ /* 0x000fe20000000800 */
[----:B------:R-:W-:Y:S01]  /*5bb0*/  IADD3 R105, PT, PT, R9, 0x2, RZ ;  /* 0x0000000209697810 */ /* 0x000fe20007ffe0ff */
[C---:B------:R-:W-:Y:S01]  /*5bc0*/  FMUL.FTZ R86, R89.reuse, R98 ;  /* 0x0000006259567220 */ /* 0x040fe20000410000 */
[C---:B------:R-:W-:Y:S01]  /*5bd0*/  FMUL.FTZ R131, R89.reuse, R100 ;  /* 0x0000006459837220 */ /* 0x040fe20000410000 */
[C---:B------:R-:W-:Y:S01]  /*5be0*/  FMUL.FTZ R119, R89.reuse, R112 ;  /* 0x0000007059777220 */ /* 0x040fe20000410000 */
[----:B------:R-:W-:Y:S01]  /*5bf0*/  FMUL.FTZ R137, R89, R102 ;  /* 0x0000006659897220 */ /* 0x000fe20000410000 */
[----:B------:R-:W-:Y:S01]  /*5c00*/  MUFU.SIN R157, R115 ;  /* 0x00000073009d7308 */ /* 0x000fe20000000400 */
[-C--:B------:R-:W-:Y:S01]  /*5c10*/  ISETP.GE.U32.AND P2, PT, R105, R80.reuse, PT ;  /* 0x000000506900720c */ /* 0x080fe20003f46070 */
[----:B------:R-:W-:Y:S04]  /*5c20*/  LDS R200, [R94+0x3c] ;  /* 0x00003c005ec87984 */ /* 0x000fe80000000800 */
[----:B------:R-:W-:Y:S02]  /*5c30*/  LDS R198, [R94+0x38] ;  /* 0x000038005ec67984 */ /* 0x000fe40000000800 */
[----:B------:R3:W-:Y:S01]  /*5c40*/  MUFU.COS R173, R115 ;  /* 0x0000007300ad7308 */ /* 0x0007e20000000000 */
[----:B------:R-:W-:Y:S01]  /*5c50*/  ISETP.GE.U32.AND P4, PT, R107, R80, PT ;  /* 0x000000506b00720c */ /* 0x000fe20003f86070 */
[----:B0-----:R-:W-:Y:S01]  /*5c60*/  FMUL.FTZ R107, R168, R135 ;  /* 0x00000087a86b7220 */ /* 0x001fe20000410000 */
[----:B--2---:R-:W-:Y:S01]  /*5c70*/  FMUL.FTZ R105, R101, R190 ;  /* 0x000000be65697220 */ /* 0x004fe20000410000 */
[----:B-----5:R-:W-:-:S04]  /*5c80*/  FMUL.FTZ R95, R88, R95 ;  /* 0x0000005f585f7220 */ /* 0x020fc80000410000 */
[----:B------:R0:W-:Y:S01]  /*5c90*/  MUFU.EX2 R178, R113 ;  /* 0x0000007100b27308 */ /* 0x0001e20000000800 */
[----:B---3--:R-:W-:Y:S01]  /*5ca0*/  FMUL.RZ R115, R109, 0.15915493667125701904 ;  /* 0x3e22f9836d737820 */ /* 0x008fe2000040c000 */
[----:B------:R-:W-:Y:S01]  /*5cb0*/  IADD3 R109, PT, PT, R9, 0x4, RZ ;  /* 0x00000004096d7810 */ /* 0x000fe20007ffe0ff */
[----:B------:R-:W2:Y:S03]  /*5cc0*/  LDS R190, [R94+0x1c] ;  /* 0x00001c005ebe7984 */ /* 0x000ea60000000800 */
[----:B------:R-:W-:Y:S01]  /*5cd0*/  ISETP.GE.U32.AND P3, PT, R109, R80, PT ;  /* 0x000000506d00720c */ /* 0x000fe20003f66070 */
[----:B------:R-:W-:Y:S01]  /*5ce0*/  FMUL.FTZ R109, R168, R139 ;  /* 0x0000008ba86d7220 */ /* 0x000fe20000410000 */
[----:B0-----:R-:W-:Y:S02]  /*5cf0*/  IADD3 R113, PT, PT, R9, 0x5, RZ ;  /* 0x0000000509717810 */ /* 0x001fe40007ffe0ff */
[----:B------:R-:W-:-:S02]  /*5d00*/  FSEL R107, R107, RZ, !P6 ;  /* 0x000000ff6b6b7208 */ /* 0x000fc40007000000 */
[----:B------:R-:W-:Y:S02]  /*5d10*/  FSEL R105, R105, RZ, !P6 ;  /* 0x000000ff69697208 */ /* 0x000fe40007000000 */
[----:B------:R-:W-:Y:S02]  /*5d20*/  FSEL R111, R111, RZ, !P6 ;  /* 0x000000ff6f6f7208 */ /* 0x000fe40007000000 */
[----:B------:R-:W-:Y:S02]  /*5d30*/  FSEL R109, R109, 1, !P6 ;  /* 0x3f8000006d6d7808 */ /* 0x000fe40007000000 */
[----:B------:R-:W-:Y:S01]  /*5d40*/  ISETP.GE.U32.AND P6, PT, R113, R80, PT ;  /* 0x000000507100720c */ /* 0x000fe20003fc6070 */
[----:B------:R-:W-:Y:S01]  /*5d50*/  FMUL.FTZ R113, R99, R176 ;  /* 0x000000b063717220 */ /* 0x000fe20000410000 */
[----:B------:R-:W-:Y:S01]  /*5d60*/  FSEL R176, R95, 1, !P5 ;  /* 0x3f8000005fb07808 */ /* 0x000fe20006800000 */
[----:B------:R-:W-:Y:S01]  /*5d70*/  FMUL.RZ R95, R121, 0.15915493667125701904 ;  /* 0x3e22f983795f7820 */ /* 0x000fe2000040c000 */
[----:B----4-:R-:W-:-:S02]  /*5d80*/  FMUL.FTZ R121, R97, R186 ;  /* 0x000000ba61797220 */ /* 0x010fc40000410000 */
[----:B------:R-:W0:Y:S01]  /*5d90*/  LDS R186, [R94+0x28] ;  /* 0x000028005eba7984 */ /* 0x000e220000000800 */
[----:B-1----:R-:W-:-:S03]  /*5da0*/  FMUL.FTZ R129, R83, R188 ;  /* 0x000000bc53817220 */ /* 0x002fc60000410000 */
[----:B------:R-:W1:Y:S01]  /*5db0*/  LDS R188, [R94+0x30] ;  /* 0x000030005ebc7984 */ /* 0x000e620000000800 */
[----:B------:R-:W-:Y:S01]  /*5dc0*/  FMUL.RZ R149, R149, 0.15915493667125701904 ;  /* 0x3e22f98395957820 */ /* 0x000fe2000040c000 */
[----:B------:R-:W-:-:S03]  /*5dd0*/  FMUL.FTZ R153, R89, R104 ;  /* 0x0000006859997220 */ /* 0x000fc60000410000 */
[----:B------:R-:W-:Y:S08]  /*5de0*/  MUFU.SIN R141, R149 ;  /* 0x00000095008d7308 */ /* 0x000ff00000000400 */
[----:B------:R-:W-:Y:S08]  /*5df0*/  MUFU.COS R143, R149 ;  /* 0x00000095008f7308 */ /* 0x000ff00000000000 */
[----:B------:R-:W3:Y:S01]  /*5e00*/  MUFU.EX2 R170, R153 ;  /* 0x0000009900aa7308 */ /* 0x000ee20000000800 */
[----:B--2---:R-:W-:-:S02]  /*5e10*/  FMUL.FTZ R127, R83, R190 ;  /* 0x000000be537f7220 */ /* 0x004fc40000410000 */
[----:B------:R-:W-:Y:S05]  /*5e20*/  LDS R190, [R94+0x34] ;  /* 0x000034005ebe7984 */ /* 0x000fea0000000800 */
[----:B------:R-:W2:Y:S01]  /*5e30*/  MUFU.COS R153, R117 ;  /* 0x0000007500997308 */ /* 0x000ea20000000000 */
[C---:B---3--:R-:W-:Y:S01]  /*5e40*/  FMUL.FTZ R147, R170.reuse, R143 ;  /* 0x0000008faa937220 */ /* 0x048fe20000410000 */
[----:B------:R-:W-:Y:S02]  /*5e50*/  FMUL.FTZ R141, R170, R141 ;  /* 0x0000008daa8d7220 */ /* 0x000fe40000410000 */
[----:B------:R-:W3:Y:S01]  /*5e60*/  LDS R170, [R94+0x40] ;  /* 0x000040005eaa7984 */ /* 0x000ee20000000800 */
[----:B0-----:R-:W-:-:S03]  /*5e70*/  FMUL.FTZ R145, R79, R186 ;  /* 0x000000ba4f917220 */ /* 0x001fc60000410000 */
[----:B------:R-:W0:Y:S01]  /*5e80*/  MUFU.EX2 R184, R184 ;  /* 0x000000b800b87308 */ /* 0x000e220000000800 */
[----:B------:R-:W4:Y:S07]  /*5e90*/  LDS R186, [R94+0x44] ;  /* 0x000044005eba7984 */ /* 0x000f2e0000000800 */
[----:B------:R-:W5:Y:S01]  /*5ea0*/  MUFU.EX2 R171, R171 ;  /* 0x000000ab00ab7308 */ /* 0x000f620000000800 */
[----:B--2---:R-:W-:Y:S01]  /*5eb0*/  FMUL.FTZ R155, R178, R153 ;  /* 0x00000099b29b7220 */ /* 0x004fe20000410000 */
[----:B-1----:R-:W-:Y:S01]  /*5ec0*/  FMUL.FTZ R153, R77, R188 ;  /* 0x000000bc4d997220 */ /* 0x002fe20000410000 */
[----:B------:R-:W-:Y:S01]  /*5ed0*/  FMUL.FTZ R93, R88, R93 ;  /* 0x0000005d585d7220 */ /* 0x000fe20000410000 */
[----:B------:R-:W1:Y:S04]  /*5ee0*/  LDS R188, [R94+0x48] ;  /* 0x000048005ebc7984 */ /* 0x000e680000000800 */
[----:B------:R-:W2:Y:S01]  /*5ef0*/  MUFU.EX2 R86, R86 ;  /* 0x0000005600567308 */ /* 0x000ea20000000800 */
[C---:B0-----:R-:W-:Y:S01]  /*5f00*/  FMUL.FTZ R173, R184.reuse, R173 ;  /* 0x000000adb8ad7220 */ /* 0x041fe20000410000 */
[----:B------:R-:W-:-:S06]  /*5f10*/  FMUL.FTZ R157, R184, R157 ;  /* 0x0000009db89d7220 */ /* 0x000fcc0000410000 */
[----:B------:R0:W-:Y:S01]  /*5f20*/  MUFU.EX2 R88, R119 ;  /* 0x0000007700587308 */ /* 0x0001e20000000800 */
[C---:B-----5:R-:W-:Y:S01]  /*5f30*/  FMUL.FTZ R187, R171.reuse, R180 ;  /* 0x000000b4abbb7220 */ /* 0x060fe20000410000 */
[----:B------:R-:W-:Y:S01]  /*5f40*/  FMUL.FTZ R184, R171, R182 ;  /* 0x000000b6abb87220 */ /* 0x000fe20000410000 */
[----:B------:R-:W-:Y:S04]  /*5f50*/  LDS R180, [R94+0x50] ;  /* 0x000050005eb47984 */ /* 0x000fe80000000800 */
[----:B------:R-:W-:Y:S01]  /*5f60*/  LDS R182, [R94+0x54] ;  /* 0x000054005eb67984 */ /* 0x000fe20000000800 */
[----:B------:R-:W5:Y:S01]  /*5f70*/  MUFU.EX2 R131, R131 ;  /* 0x0000008300837308 */ /* 0x000f620000000800 */
[----:B0-----:R-:W-:Y:S02]  /*5f80*/  FMUL.FTZ R119, R97, R192 ;  /* 0x000000c061777220 */ /* 0x001fe40000410000 */
[----:B------:R-:W0:Y:S01]  /*5f90*/  LDS R192, [R94+0x2c] ;  /* 0x00002c005ec07984 */ /* 0x000e220000000800 */
[----:B--2---:R-:W-:-:S04]  /*5fa0*/  FMUL.FTZ R87, R86, R87 ;  /* 0x0000005756577220 */ /* 0x004fc80000410000 */
[----:B------:R-:W2:Y:S01]  /*5fb0*/  MUFU.EX2 R137, R137 ;  /* 0x0000008900897308 */ /* 0x000ea20000000800 */
[----:B------:R-:W-:Y:S01]  /*5fc0*/  FMUL.FTZ R91, R86, R91 ;  /* 0x0000005b565b7220 */ /* 0x000fe20000410000 */
[----:B------:R-:W-:-:S06]  /*5fd0*/  FSEL R123, R87, 1, !P2 ;  /* 0x3f800000577b7808 */ /* 0x000fcc0005000000 */
[----:B------:R-:W-:Y:S01]  /*5fe0*/  MUFU.SIN R169, R115 ;  /* 0x0000007300a97308 */ /* 0x000fe20000000400 */
[C---:B-----5:R-:W-:Y:S01]  /*5ff0*/  FMUL.FTZ R90, R131.reuse, R90 ;  /* 0x0000005a835a7220 */ /* 0x060fe20000410000 */
[----:B------:R-:W-:-:S06]  /*6000*/  FMUL.FTZ R125, R131, R84 ;  /* 0x00000054837d7220 */ /* 0x000fcc0000410000 */
[----:B------:R5:W1:Y:S01]  /*6010*/  MUFU.COS R168, R115 ;  /* 0x0000007300a87308 */ /* 0x000a620000000000 */
[----:B------:R-:W-:Y:S02]  /*6020*/  IADD3 R87, PT, PT, R9, 0x8, RZ ;  /* 0x0000000809577810 */ /* 0x000fe40007ffe0ff */
[----:B------:R-:W-:-:S05]  /*6030*/  FSEL R113, R113, RZ, !P5 ;  /* 0x000000ff71717208 */ /* 0x000fca0006800000 */
[----:B------:R4:W-:Y:S01]  /*6040*/  MUFU.SIN R149, R117 ;  /* 0x0000007500957308 */ /* 0x0009e20000000400 */
[----:B-----5:R-:W-:Y:S01]  /*6050*/  FMUL.FTZ R115, R99, R174 ;  /* 0x000000ae63737220 */ /* 0x020fe20000410000 */
[----:B------:R-:W-:Y:S01]  /*6060*/  FSEL R174, R93, RZ, !P5 ;  /* 0x000000ff5dae7208 */ /* 0x000fe20006800000 */
[----:B---3--:R-:W-:Y:S01]  /*6070*/  FMUL.FTZ R170, R73, R170 ;  /* 0x000000aa49aa7220 */ /* 0x008fe20000410000 */
[----:B------:R-:W-:Y:S02]  /*6080*/  FSEL R125, R125, RZ, !P4 ;  /* 0x000000ff7d7d7208 */ /* 0x000fe40006000000 */
[----:B------:R-:W-:Y:S02]  /*6090*/  FSEL R115, R115, RZ, !P5 ;  /* 0x000000ff73737208 */ /* 0x000fe40006800000 */
[----:B----4-:R-:W-:Y:S02]  /*60a0*/  IADD3 R117, PT, PT, R9, 0x6, RZ ;  /* 0x0000000609757810 */ /* 0x010fe40007ffe0ff */
[----:B------:R-:W-:-:S02]  /*60b0*/  FSEL R127, R127, RZ, !P4 ;  /* 0x000000ff7f7f7208 */ /* 0x000fc40006000000 */
[----:B------:R-:W-:Y:S02]  /*60c0*/  ISETP.GE.U32.AND P5, PT, R117, R80, PT ;  /* 0x000000507500720c */ /* 0x000fe40003fa6070 */
[----:B------:R-:W-:Y:S01]  /*60d0*/  FSEL R117, R91, RZ, !P2 ;  /* 0x000000ff5b757208 */ /* 0x000fe20005000000 */
[----:B------:R-:W-:Y:S01]  /*60e0*/  FMUL.FTZ R91, R89, R114 ;  /* 0x00000072595b7220 */ /* 0x000fe20000410000 */
[----:B------:R-:W-:Y:S02]  /*60f0*/  FSEL R129, R129, RZ, !P4 ;  /* 0x000000ff81817208 */ /* 0x000fe40006000000 */
[----:B------:R-:W-:Y:S02]  /*6100*/  FSEL R131, R90, 1, !P4 ;  /* 0x3f8000005a837808 */ /* 0x000fe40006000000 */
[----:B------:R-:W-:Y:S02]  /*6110*/  ISETP.GE.U32.AND P4, PT, R87, R80, PT ;  /* 0x000000505700720c */ /* 0x000fe40003f86070 */
[----:B------:R-:W-:Y:S01]  /*6120*/  IADD3 R93, PT, PT, R9, 0x7, RZ ;  /* 0x00000007095d7810 */ /* 0x000fe20007ffe0ff */
[----:B------:R-:W-:Y:S01]  /*6130*/  FMUL.FTZ R151, R77, R190 ;  /* 0x000000be4d977220 */ /* 0x000fe20000410000 */
[----:B------:R-:W-:Y:S01]  /*6140*/  FMUL.FTZ R185, R73, R186 ;  /* 0x000000ba49b97220 */ /* 0x000fe20000410000 */
[----:B------:R-:W-:Y:S01]  /*6150*/  FSEL R119, R119, RZ, !P2 ;  /* 0x000000ff77777208 */ /* 0x000fe20005000000 */
[----:B------:R-:W3:Y:S01]  /*6160*/  LDS R190, [R94+0x4c] ;  /* 0x00004c005ebe7984 */ /* 0x000ee20000000800 */
[----:B------:R-:W-:Y:S01]  /*6170*/  FSEL R121, R121, RZ, !P2 ;  /* 0x000000ff79797208 */ /* 0x000fe20005000000 */
[C---:B--2---:R-:W-:Y:S01]  /*6180*/  FMUL.FTZ R139, R137.reuse, R133 ;  /* 0x00000085898b7220 */ /* 0x044fe20000410000 */
[----:B------:R-:W-:Y:S01]  /*6190*/  FSEL R186, R170, RZ, !P4 ;  /* 0x000000ffaaba7208 */ /* 0x000fe20006000000 */
[----:B------:R-:W-:Y:S01]  /*61a0*/  FMUL.FTZ R92, R137, R92 ;  /* 0x0000005c895c7220 */ /* 0x000fe20000410000 */
[----:B------:R-:W-:Y:S01]  /*61b0*/  ISETP.GE.U32.AND P2, PT, R93, R80, PT ;  /* 0x000000505d00720c */ /* 0x000fe20003f46070 */
[----:B------:R-:W-:Y:S01]  /*61c0*/  FMUL.FTZ R170, R111, R174 ;  /* 0x000000ae6faa7220 */ /* 0x000fe20000410000 */
[----:B------:R-:W-:Y:S01]  /*61d0*/  MUFU.SIN R86, R95 ;  /* 0x0000005f00567308 */ /* 0x000fe20000000400 */
[C---:B------:R-:W-:Y:S01]  /*61e0*/  FMUL.FTZ R135, R81.reuse, R196 ;  /* 0x000000c451877220 */ /* 0x040fe20000410000 */
[----:B------:R-:W-:Y:S01]  /*61f0*/  FMUL.FTZ R137, R81, R194 ;  /* 0x000000c251897220 */ /* 0x000fe20000410000 */
[C---:B-1----:R-:W-:Y:S01]  /*6200*/  FMUL.FTZ R168, R88.reuse, R168 ;  /* 0x000000a858a87220 */ /* 0x042fe20000410000 */
[----:B------:R-:W-:Y:S01]  /*6210*/  FMUL.FTZ R169, R88, R169 ;  /* 0x000000a958a97220 */ /* 0x000fe20000410000 */
[----:B------:R-:W-:Y:S01]  /*6220*/  FMUL.FTZ R88, R105, R174 ;  /* 0x000000ae69587220 */ /* 0x000fe20000410000 */
[----:B------:R-:W-:-:S02]  /*6230*/  IADD3 R93, PT, PT, R9, 0x9, RZ ;  /* 0x00000009095d7810 */ /* 0x000fc40007ffe0ff */
[----:B------:R-:W1:Y:S01]  /*6240*/  MUFU.EX2 R91, R91 ;  /* 0x0000005b005b7308 */ /* 0x000e620000000800 */
[----:B------:R-:W-:Y:S01]  /*6250*/  FSEL R175, R157, RZ, !P2 ;  /* 0x000000ff9daf7208 */ /* 0x000fe20005000000 */
[----:B------:R-:W-:Y:S01]  /*6260*/  FFMA.FTZ R170, R105, R176, R170 ;  /* 0x000000b069aa7223 */ /* 0x000fe200000100aa */
[----:B------:R-:W-:Y:S01]  /*6270*/  FMUL.FTZ R87, R85, R116 ;  /* 0x0000007455577220 */ /* 0x000fe20000410000 */
[----:B------:R-:W-:-:S04]  /*6280*/  IADD3 R157, PT, PT, R9, 0xd, RZ ;  /* 0x0000000d099d7810 */ /* 0x000fc80007ffe0ff */
[----:B------:R2:W4:Y:S01]  /*6290*/  MUFU.COS R84, R95 ;  /* 0x0000005f00547308 */ /* 0x0005220000000000 */
[----:B------:R-:W-:Y:S01]  /*62a0*/  FSEL R133, R92, RZ, !P3 ;  /* 0x000000ff5c857208 */ /* 0x000fe20005800000 */
[----:B------:R-:W-:Y:S01]  /*62b0*/  FFMA.FTZ R88, R111, R176, -R88 ;  /* 0x000000b06f587223 */ /* 0x000fe20000010858 */
[----:B------:R-:W-:Y:S02]  /*62c0*/  FSEL R135, R135, RZ, !P3 ;  /* 0x000000ff87877208 */ /* 0x000fe40005800000 */
[----:B------:R-:W-:Y:S02]  /*62d0*/  FSEL R137, R137, RZ, !P3 ;  /* 0x000000ff89897208 */ /* 0x000fe40005800000 */
[----:B------:R-:W-:Y:S01]  /*62e0*/  FSEL R139, R139, 1, !P3 ;  /* 0x3f8000008b8b7808 */ /* 0x000fe20005800000 */
[----:B------:R-:W-:Y:S01]  /*62f0*/  FMUL.FTZ R92, R89, R116 ;  /* 0x00000074595c7220 */ /* 0x000fe20000410000 */
[----:B------:R-:W-:Y:S01]  /*6300*/  ISETP.GE.U32.AND P3, PT, R93, R80, PT ;  /* 0x000000505d00720c */ /* 0x000fe20003f66070 */
[----:B------:R-:W-:Y:S01]  /*6310*/  FADD.FTZ R170, R113, R170 ;  /* 0x000000aa71aa7221 */ /* 0x000fe20000010000 */
[----:B------:R-:W-:Y:S01]  /*6320*/  FSEL R184, R184, RZ, !P4 ;  /* 0x000000ffb8b87208 */ /* 0x000fe20006000000 */
[----:B--2---:R-:W-:Y:S01]  /*6330*/  FMUL.RZ R95, R87, 0.15915493667125701904 ;  /* 0x3e22f983575f7820 */ /* 0x004fe2000040c000 */
[----:B------:R-:W-:-:S02]  /*6340*/  FSEL R185, R185, RZ, !P4 ;  /* 0x000000ffb9b97208 */ /* 0x000fc40006000000 */
[----:B------:R-:W-:Y:S01]  /*6350*/  FSEL R187, R187, 1, !P4 ;  /* 0x3f800000bbbb7808 */ /* 0x000fe20006000000 */
[----:B------:R-:W-:Y:S01]  /*6360*/  FADD.FTZ R88, R115, R88 ;  /* 0x0000005873587221 */ /* 0x000fe20000010000 */
[----:B------:R-:W-:Y:S01]  /*6370*/  ISETP.GE.U32.AND P4, PT, R157, R80, PT ;  /* 0x000000509d00720c */ /* 0x000fe20003f86070 */
[----:B------:R-:W-:Y:S01]  /*6380*/  FMUL.FTZ R157, R71, R188 ;  /* 0x000000bc479d7220 */ /* 0x000fe20000410000 */
[----:B------:R-:W-:Y:S01]  /*6390*/  FSEL R188, R168, 1, !P3 ;  /* 0x3f800000a8bc7808 */ /* 0x000fe20005800000 */
[----:B------:R-:W-:Y:S01]  /*63a0*/  FMUL.FTZ R168, R117, R170 ;  /* 0x000000aa75a87220 */ /* 0x000fe20000410000 */
[----:B------:R-:W-:Y:S01]  /*63b0*/  MUFU.SIN R87, R95 ;  /* 0x0000005f00577308 */ /* 0x000fe20000000400 */
[----:B0-----:R-:W-:Y:S01]  /*63c0*/  FMUL.FTZ R143, R79, R192 ;  /* 0x000000c04f8f7220 */ /* 0x001fe20000410000 */
[----:B------:R-:W-:Y:S01]  /*63d0*/  FSEL R189, R169, RZ, !P3 ;  /* 0x000000ffa9bd7208 */ /* 0x000fe20005800000 */
[-C--:B------:R-:W-:Y:S01]  /*63e0*/  FMUL.FTZ R169, R117, R88.reuse ;  /* 0x0000005875a97220 */ /* 0x080fe20000410000 */
[----:B------:R-:W-:Y:S01]  /*63f0*/  IADD3 R93, PT, PT, R9, 0xa, RZ ;  /* 0x0000000a095d7810 */ /* 0x000fe20007ffe0ff */
[----:B------:R-:W-:-:S03]  /*6400*/  FFMA.FTZ R168, R123, R88, -R168 ;  /* 0x000000587ba87223 */ /* 0x000fc600000108a8 */
[----:B------:R0:W-:Y:S01]  /*6410*/  MUFU.COS R90, R95 ;  /* 0x0000005f005a7308 */ /* 0x0001e20000000000 */
[----:B------:R-:W-:Y:S01]  /*6420*/  FSEL R141, R141, RZ, !P6 ;  /* 0x000000ff8d8d7208 */ /* 0x000fe20007000000 */
[----:B-1----:R-:W-:Y:S01]  /*6430*/  FMUL.FTZ R86, R91, R86 ;  /* 0x000000565b567220 */ /* 0x002fe20000410000 */
[----:B------:R-:W-:Y:S01]  /*6440*/  FSEL R143, R143, RZ, !P6 ;  /* 0x000000ff8f8f7208 */ /* 0x000fe20007000000 */
[----:B------:R-:W-:-:S04]  /*6450*/  FFMA.FTZ R170, R123, R170, R169 ;  /* 0x000000aa7baa7223 */ /* 0x000fc800000100a9 */
[----:B------:R-:W1:Y:S01]  /*6460*/  MUFU.EX2 R92, R92 ;  /* 0x0000005c005c7308 */ /* 0x000e620000000800 */
[----:B0-----:R-:W-:Y:S01]  /*6470*/  FMUL.FTZ R95, R85, R118 ;  /* 0x00000076555f7220 */ /* 0x001fe20000410000 */
[----:B------:R-:W-:Y:S01]  /*6480*/  FSEL R145, R145, RZ, !P6 ;  /* 0x000000ff91917208 */ /* 0x000fe20007000000 */
[----:B------:R-:W-:Y:S01]  /*6490*/  FMUL.FTZ R180, R69, R180 ;  /* 0x000000b445b47220 */ /* 0x000fe20000410000 */
[----:B------:R-:W-:Y:S01]  /*64a0*/  FSEL R147, R147, 1, !P6 ;  /* 0x3f80000093937808 */ /* 0x000fe20007000000 */
[----:B------:R-:W-:Y:S01]  /*64b0*/  FMUL.RZ R181, R95, 0.15915493667125701904 ;  /* 0x3e22f9835fb57820 */ /* 0x000fe2000040c000 */
[----:B------:R-:W-:Y:S01]  /*64c0*/  ISETP.GE.U32.AND P6, PT, R93, R80, PT ;  /* 0x000000505d00720c */ /* 0x000fe20003fc6070 */
[----:B----4-:R-:W-:Y:S01]  /*64d0*/  FMUL.FTZ R84, R91, R84 ;  /* 0x000000545b547220 */ /* 0x010fe20000410000 */
[----:B------:R-:W-:Y:S01]  /*64e0*/  FMUL.FTZ R182, R69, R182 ;  /* 0x000000b645b67220 */ /* 0x000fe20000410000 */
[----:B------:R-:W-:Y:S01]  /*64f0*/  FADD.FTZ R168, R121, R168 ;  /* 0x000000a879a87221 */ /* 0x000fe20000010000 */
[----:B------:R-:W-:Y:S01]  /*6500*/  FMUL.FTZ R95, R85, R120 ;  /* 0x00000078555f7220 */ /* 0x000fe20000410000 */
[----:B------:R-:W-:Y:S01]  /*6510*/  IADD3 R91, PT, PT, R9, 0xf, RZ ;  /* 0x0000000f095b7810 */ /* 0x000fe20007ffe0ff */
[----:B------:R-:W-:Y:S01]  /*6520*/  MUFU.SIN R192, R181 ;  /* 0x000000b500c07308 */ /* 0x000fe20000000400 */
[----:B------:R-:W-:Y:S01]  /*6530*/  FADD.FTZ R170, R119, R170 ;  /* 0x000000aa77aa7221 */ /* 0x000fe20000010000 */
[----:B------:R-:W-:Y:S01]  /*6540*/  FSEL R183, R86, RZ, !P6 ;  /* 0x000000ff56b77208 */ /* 0x000fe20007000000 */
[----:B------:R-:W-:Y:S01]  /*6550*/  FMUL.FTZ R86, R125, R168 ;  /* 0x000000a87d567220 */ /* 0x000fe20000410000 */
[----:B------:R-:W-:Y:S01]  /*6560*/  FSEL R182, R182, RZ, !P6 ;  /* 0x000000ffb6b67208 */ /* 0x000fe20007000000 */
[----:B------:R-:W-:-:S03]  /*6570*/  FMUL.RZ R199, R95, 0.15915493667125701904 ;  /* 0x3e22f9835fc77820 */ /* 0x000fc6000040c000 */
[----:B------:R0:W-:Y:S01]  /*6580*/  MUFU.COS R194, R181 ;  /* 0x000000b500c27308 */ /* 0x0001e20000000000 */
[----:B------:R-:W-:Y:S01]  /*6590*/  FMUL.FTZ R88, R89, R120 ;  /* 0x0000007859587220 */ /* 0x000fe20000410000 */
[----:B------:R-:W-:Y:S01]  /*65a0*/  FMUL.FTZ R149, R178, R149 ;  /* 0x00000095b2957220 */ /* 0x000fe20000410000 */
[----:B------:R-:W-:Y:S01]  /*65b0*/  IADD3 R93, PT, PT, R9, 0xb, RZ ;  /* 0x0000000b095d7810 */ /* 0x000fe20007ffe0ff */
[----:B------:R-:W-:Y:S01]  /*65c0*/  FFMA.FTZ R86, R131, R170, R86 ;  /* 0x000000aa83567223 */ /* 0x000fe20000010056 */
[----:B0-----:R-:W-:Y:S02]  /*65d0*/  FSEL R181, R180, RZ, !P6 ;  /* 0x000000ffb4b57208 */ /* 0x001fe40007000000 */
[----:B------:R-:W-:Y:S02]  /*65e0*/  FSEL R180, R84, 1, !P6 ;  /* 0x3f80000054b47808 */ /* 0x000fe40007000000 */
[----:B------:R-:W-:Y:S01]  /*65f0*/  ISETP.GE.U32.AND P6, PT, R91, R80, PT ;  /* 0x000000505b00720c */ /* 0x000fe20003fc6070 */
[----:B------:R-:W-:Y:S01]  /*6600*/  FMUL.FTZ R91, R125, R170 ;  /* 0x000000aa7d5b7220 */ /* 0x000fe20000410000 */
[----:B------:R-:W-:Y:S01]  /*6610*/  MUFU.SIN R95, R199 ;  /* 0x000000c7005f7308 */ /* 0x000fe20000000400 */
[----:B------:R-:W-:Y:S01]  /*6620*/  FSEL R149, R149, RZ, !P5 ;  /* 0x000000ff95957208 */ /* 0x000fe20006800000 */
[----:B------:R-:W-:Y:S01]  /*6630*/  FMUL.FTZ R177, R75, R200 ;  /* 0x000000c84bb17220 */ /* 0x000fe20000410000 */
[----:B------:R-:W-:Y:S01]  /*6640*/  FFMA.FTZ R168, R131, R168, -R91 ;  /* 0x000000a883a87223 */ /* 0x000fe2000001085b */
[----:B------:R-:W-:Y:S01]  /*6650*/  FSEL R151, R151, RZ, !P5 ;  /* 0x000000ff97977208 */ /* 0x000fe20006800000 */
[----:B------:R-:W-:Y:S01]  /*6660*/  FMUL.FTZ R178, R75, R198 ;  /* 0x000000c64bb27220 */ /* 0x000fe20000410000 */
[----:B------:R-:W-:Y:S01]  /*6670*/  FSEL R153, R153, RZ, !P5 ;  /* 0x000000ff99997208 */ /* 0x000fe20006800000 */
[C---:B-1----:R-:W-:Y:S01]  /*6680*/  FMUL.FTZ R90, R92.reuse, R90 ;  /* 0x0000005a5c5a7220 */ /* 0x042fe20000410000 */
[----:B------:R-:W-:Y:S01]  /*6690*/  FSEL R155, R155, 1, !P5 ;  /* 0x3f8000009b9b7808 */ /* 0x000fe20006800000 */
[----:B------:R-:W-:Y:S01]  /*66a0*/  MUFU.COS R199, R199 ;  /* 0x000000c700c77308 */ /* 0x000fe20000000000 */
[----:B------:R-:W-:Y:S01]  /*66b0*/  FMUL.FTZ R87, R92, R87 ;  /* 0x000000575c577220 */ /* 0x000fe20000410000 */
[----:B------:R-:W-:Y:S01]  /*66c0*/  ISETP.GE.U32.AND P5, PT, R93, R80, PT ;  /* 0x000000505d00720c */ /* 0x000fe20003fa6070 */
[----:B------:R-:W-:Y:S01]  /*66d0*/  FADD.FTZ R92, R127, R86 ;  /* 0x000000567f5c7221 */ /* 0x000fe20000010000 */
[----:B------:R-:W-:Y:S01]  /*66e0*/  IADD3 R93, PT, PT, R9, 0xc, RZ ;  /* 0x0000000c095d7810 */ /* 0x000fe20007ffe0ff */
[----:B------:R-:W-:-:S03]  /*66f0*/  FADD.FTZ R168, R129, R168 ;  /* 0x000000a881a87221 */ /* 0x000fc60000010000 */
[----:B------:R-:W0:Y:S01]  /*6700*/  MUFU.EX2 R88, R88 ;  /* 0x0000005800587308 */ /* 0x000e220000000800 */
[----:B------:R-:W-:Y:S01]  /*6710*/  FSEL R177, R177, RZ, !P2 ;  /* 0x000000ffb1b17208 */ /* 0x000fe20005000000 */
[----:B------:R-:W-:Y:S01]  /*6720*/  FMUL.FTZ R86, R133, R92 ;  /* 0x0000005c85567220 */ /* 0x000fe20000410000 */
[----:B------:R-:W-:Y:S02]  /*6730*/  FSEL R178, R178, RZ, !P2 ;  /* 0x000000ffb2b27208 */ /* 0x000fe40005000000 */
[----:B------:R-:W-:Y:S01]  /*6740*/  FSEL R179, R173, 1, !P2 ;  /* 0x3f800000adb37808 */ /* 0x000fe20005000000 */
[----:B------:R-:W-:Y:S01]  /*6750*/  FMUL.FTZ R91, R133, R168 ;  /* 0x000000a8855b7220 */ /* 0x000fe20000410000 */
[----:B------:R-:W-:Y:S01]  /*6760*/  ISETP.GE.U32.AND P2, PT, R93, R80, PT ;  /* 0x000000505d00720c */ /* 0x000fe20003f46070 */
[----:B------:R-:W-:Y:S01]  /*6770*/  FMUL.FTZ R93, R89, R118 ;  /* 0x00000076595d7220 */ /* 0x000fe20000410000 */
[----:B---3--:R-:W-:Y:S01]  /*6780*/  FMUL.FTZ R173, R71, R190 ;  /* 0x000000be47ad7220 */ /* 0x008fe20000410000 */
[C---:B------:R-:W-:Y:S01]  /*6790*/  FFMA.FTZ R190, R139.reuse, R168, -R86 ;  /* 0x000000a88bbe7223 */ /* 0x040fe20000010856 */
[----:B------:R-:W-:Y:S01]  /*67a0*/  FFMA.FTZ R196, R139, R92, R91 ;  /* 0x0000005c8bc47223 */ /* 0x000fe2000001005b */
[----:B------:R-:W-:Y:S01]  /*67b0*/  FMUL.FTZ R84, R89, R122 ;  /* 0x0000007a59547220 */ /* 0x000fe20000410000 */
[-C--:B------:R-:W-:Y:S01]  /*67c0*/  FMUL.FTZ R86, R109, R174.reuse ;  /* 0x000000ae6d567220 */ /* 0x080fe20000410000 */
[----:B------:R-:W1:Y:S01]  /*67d0*/  MUFU.EX2 R93, R93 ;  /* 0x0000005d005d7308 */ /* 0x000e620000000800 */
[----:B------:R-:W-:Y:S01]  /*67e0*/  FADD.FTZ R190, R137, R190 ;  /* 0x000000be89be7221 */ /* 0x000fe20000010000 */
[----:B------:R-:W-:Y:S01]  /*67f0*/  FADD.FTZ R196, R135, R196 ;  /* 0x000000c487c47221 */ /* 0x000fe20000010000 */
[C---:B0-----:R-:W-:Y:S01]  /*6800*/  FMUL.FTZ R199, R88.reuse, R199 ;  /* 0x000000c758c77220 */ /* 0x041fe20000410000 */
[----:B------:R-:W-:Y:S01]  /*6810*/  FMUL.FTZ R198, R88, R95 ;  /* 0x0000005f58c67220 */ /* 0x000fe20000410000 */
[C---:B------:R-:W-:Y:S01]  /*6820*/  FMUL.FTZ R92, R107.reuse, R174 ;  /* 0x000000ae6b5c7220 */ /* 0x040fe20000410000 */
[----:B------:R-:W-:-:S02]  /*6830*/  FFMA.FTZ R168, R107, R176, R86 ;  /* 0x000000b06ba87223 */ /* 0x000fc40000010056 */
[----:B------:R0:W-:Y:S01]  /*6840*/  MUFU.EX2 R202, R84 ;  /* 0x0000005400ca7308 */ /* 0x0001e20000000800 */
[----:B------:R-:W-:Y:S01]  /*6850*/  FMUL.FTZ R88, R89, R124 ;  /* 0x0000007c59587220 */ /* 0x000fe20000410000 */
[----:B------:R-:W-:Y:S01]  /*6860*/  FMUL.FTZ R89, R141, R196 ;  /* 0x000000c48d597220 */ /* 0x000fe20000410000 */
[----:B------:R-:W-:Y:S01]  /*6870*/  FMUL.FTZ R86, R85, R122 ;  /* 0x0000007a55567220 */ /* 0x000fe20000410000 */
[----:B------:R-:W-:Y:S01]  /*6880*/  FFMA.FTZ R92, R109, R176, -R92 ;  /* 0x000000b06d5c7223 */ /* 0x000fe2000001085c */
[----:B------:R-:W-:Y:S01]  /*6890*/  FMUL.FTZ R170, R117, R168 ;  /* 0x000000a875aa7220 */ /* 0x000fe20000410000 */
[-C--:B0-----:R-:W-:Y:S01]  /*68a0*/  FMUL.FTZ R84, R141, R190.reuse ;  /* 0x000000be8d547220 */ /* 0x081fe20000410000 */
[----:B------:R-:W-:-:S03]  /*68b0*/  FFMA.FTZ R190, R147, R190, -R89 ;  /* 0x000000be93be7223 */ /* 0x000fc60000010859 */
[----:B------:R-:W-:Y:S01]  /*68c0*/  FFMA.FTZ R84, R147, R196, R84 ;  /* 0x000000c493547223 */ /* 0x000fe20000010054 */
[----:B------:R-:W-:Y:S01]  /*68d0*/  FMUL.RZ R169, R86, 0.15915493667125701904 ;  /* 0x3e22f98356a97820 */ /* 0x000fe2000040c000 */
[-C--:B------:R-:W-:Y:S01]  /*68e0*/  FFMA.FTZ R170, R123, R92.reuse, -R170 ;  /* 0x0000005c7baa7223 */ /* 0x080fe200000108aa */
[----:B------:R-:W-:Y:S01]  /*68f0*/  FMUL.FTZ R92, R117, R92 ;  /* 0x0000005c755c7220 */ /* 0x000fe20000410000 */
[----:B------:R-:W-:Y:S01]  /*6900*/  FADD.FTZ R86, R143, R84 ;  /* 0x000000548f567221 */ /* 0x000fe20000010000 */
[----:B------:R-:W-:Y:S01]  /*6910*/  FADD.FTZ R190, R145, R190 ;  /* 0x000000be91be7221 */ /* 0x000fe20000010000 */
[----:B------:R0:W-:Y:S01]  /*6920*/  MUFU.EX2 R91, R88 ;  /* 0x00000058005b7308 */ /* 0x0001e20000000800 */
[C---:B-1----:R-:W-:Y:S01]  /*6930*/  FMUL.FTZ R194, R93.reuse, R194 ;  /* 0x000000c25dc27220 */ /* 0x042fe20000410000 */
[----:B------:R-:W-:Y:S01]  /*6940*/  FMUL.FTZ R192, R93, R192 ;  /* 0x000000c05dc07220 */ /* 0x000fe20000410000 */
[----:B------:R-:W-:Y:S01]  /*6950*/  FFMA.FTZ R92, R123, R168, R92 ;  /* 0x000000a87b5c7223 */ /* 0x000fe2000001005c */
[----:B------:R-:W-:Y:S01]  /*6960*/  FMUL.FTZ R93, R125, R170 ;  /* 0x000000aa7d5d7220 */ /* 0x000fe20000410000 */
[C---:B------:R-:W-:Y:S01]  /*6970*/  FMUL.FTZ R95, R149.reuse, R190 ;  /* 0x000000be955f7220 */ /* 0x040fe20000410000 */
[----:B0-----:R-:W-:Y:S01]  /*6980*/  FMUL.FTZ R88, R149, R86 ;  /* 0x0000005695587220 */ /* 0x001fe20000410000 */
[-C--:B------:R-:W-:Y:S01]  /*6990*/  FMUL.FTZ R84, R125, R92.reuse ;  /* 0x0000005c7d547220 */ /* 0x080fe20000410000 */
[----:B------:R-:W-:-:S02]  /*69a0*/  FFMA.FTZ R92, R131, R92, R93 ;  /* 0x0000005c835c7223 */ /* 0x000fc4000001005d */
[C---:B------:R-:W-:Y:S01]  /*69b0*/  FFMA.FTZ R88, R155.reuse, R190, -R88 ;  /* 0x000000be9b587223 */ /* 0x040fe20000010858 */
[----:B------:R-:W-:Y:S01]  /*69c0*/  FFMA.FTZ R168, R155, R86, R95 ;  /* 0x000000569ba87223 */ /* 0x000fe2000001005f */
[----:B------:R-:W-:Y:S02]  /*69d0*/  FFMA.FTZ R170, R131, R170, -R84 ;  /* 0x000000aa83aa7223 */ /* 0x000fe40000010854 */
[----:B------:R-:W-:Y:S01]  /*69e0*/  FADD.FTZ R88, R153, R88 ;  /* 0x0000005899587221 */ /* 0x000fe20000010000 */
[----:B------:R-:W-:Y:S01]  /*69f0*/  FMUL.FTZ R86, R133, R92 ;  /* 0x0000005c85567220 */ /* 0x000fe20000410000 */
[----:B------:R-:W-:Y:S02]  /*6a00*/  FADD.FTZ R168, R151, R168 ;  /* 0x000000a897a87221 */ /* 0x000fe40000010000 */
[----:B------:R-:W-:Y:S01]  /*6a10*/  FMUL.FTZ R190, R175, R88 ;  /* 0x00000058afbe7220 */ /* 0x000fe20000410000 */
[----:B------:R-:W-:Y:S01]  /*6a20*/  FFMA.FTZ R86, R139, R170, -R86 ;  /* 0x000000aa8b567223 */ /* 0x000fe20000010856 */
[----:B------:R-:W-:Y:S01]  /*6a30*/  FMUL.FTZ R93, R175, R168 ;  /* 0x000000a8af5d7220 */ /* 0x000fe20000410000 */
[----:B------:R-:W-:Y:S01]  /*6a40*/  FMUL.FTZ R170, R133, R170 ;  /* 0x000000aa85aa7220 */ /* 0x000fe20000410000 */
[----:B------:R-:W-:Y:S01]  /*6a50*/  IADD3 R171, PT, PT, R9, 0xe, RZ ;  /* 0x0000000e09ab7810 */ /* 0x000fe20007ffe0ff */
[----:B------:R-:W-:Y:S01]  /*6a60*/  FFMA.FTZ R190, R179, R168, R190 ;  /* 0x000000a8b3be7223 */ /* 0x000fe200000100be */
[----:B------:R-:W-:Y:S01]  /*6a70*/  FMUL.FTZ R84, R85, R124 ;  /* 0x0000007c55547220 */ /* 0x000fe20000410000 */
[----:B------:R-:W-:Y:S01]  /*6a80*/  FFMA.FTZ R93, R179, R88, -R93 ;  /* 0x00000058b35d7223 */ /* 0x000fe2000001085d */
[----:B------:R-:W0:Y:S01]  /*6a90*/  MUFU.COS R85, R169 ;  /* 0x000000a900557308 */ /* 0x000e220000000000 */
[----:B------:R-:W-:Y:S01]  /*6aa0*/  FSEL R173, R173, RZ, !P3 ;  /* 0x000000ffadad7208 */ /* 0x000fe20005800000 */
[----:B------:R-:W-:Y:S01]  /*6ab0*/  FFMA.FTZ R170, R139, R92, R170 ;  /* 0x0000005c8baa7223 */ /* 0x000fe200000100aa */
[----:B------:R-:W-:Y:S01]  /*6ac0*/  FSEL R157, R157, RZ, !P3 ;  /* 0x000000ff9d9d7208 */ /* 0x000fe20005800000 */
[----:B------:R-:W-:Y:S01]  /*6ad0*/  FADD.FTZ R92, R177, R190 ;  /* 0x000000beb15c7221 */ /* 0x000fe20000010000 */
[----:B------:R-:W-:Y:S01]  /*6ae0*/  ISETP.GE.U32.AND P3, PT, R171, R80, PT ;  /* 0x00000050ab00720c */ /* 0x000fe20003f66070 */
[----:B------:R-:W-:Y:S01]  /*6af0*/  FMUL.RZ R171, R84, 0.15915493667125701904 ;  /* 0x3e22f98354ab7820 */ /* 0x000fe2000040c000 */
[----:B------:R-:W-:Y:S01]  /*6b00*/  FADD.FTZ R88, R178, R93 ;  /* 0x0000005db2587221 */ /* 0x000fe20000010000 */
[----:B------:R-:W1:Y:S01]  /*6b10*/  MUFU.SIN R89, R169 ;  /* 0x000000a900597308 */ /* 0x000e620000000400 */
[C---:B------:R-:W-:Y:S01]  /*6b20*/  FMUL.FTZ R93, R141.reuse, R86 ;  /* 0x000000568d5d7220 */ /* 0x040fe20000410000 */
[C---:B------:R-:W-:Y:S01]  /*6b30*/  FMUL.FTZ R196, R184.reuse, R92 ;  /* 0x0000005cb8c47220 */ /* 0x040fe20000410000 */
[----:B------:R-:W-:Y:S01]  /*6b40*/  FMUL.FTZ R84, R141, R170 ;  /* 0x000000aa8d547220 */ /* 0x000fe20000410000 */
[----:B------:R-:W-:Y:S01]  /*6b50*/  FMUL.FTZ R95, R184, R88 ;  /* 0x00000058b85f7220 */ /* 0x000fe20000410000 */
[----:B------:R-:W-:-:S03]  /*6b60*/  FFMA.FTZ R170, R147, R170, R93 ;  /* 0x000000aa93aa7223 */ /* 0x000fc6000001005d */
[----:B------:R-:W2:Y:S01]  /*6b70*/  MUFU.COS R168, R171 ;  /* 0x000000ab00a87308 */ /* 0x000ea20000000000 */
[----:B------:R-:W-:Y:S01]  /*6b80*/  FFMA.FTZ R93, R187, R88, -R196 ;  /* 0x00000058bb5d7223 */ /* 0x000fe200000108c4 */
[----:B------:R-:W-:Y:S01]  /*6b90*/  FFMA.FTZ R190, R147, R86, -R84 ;  /* 0x0000005693be7223 */ /* 0x000fe20000010854 */
[----:B------:R-:W3:Y:S01]  /*6ba0*/  LDS R88, [R94+0x58] ;  /* 0x000058005e587984 */ /* 0x000ee20000000800 */
[----:B------:R-:W-:Y:S01]  /*6bb0*/  FFMA.FTZ R200, R187, R92, R95 ;  /* 0x0000005cbbc87223 */ /* 0x000fe2000001005f */
[----:B------:R-:W-:Y:S02]  /*6bc0*/  FMUL.FTZ R196, R149, R170 ;  /* 0x000000aa95c47220 */ /* 0x000fe40000410000 */
[----:B------:R-:W4:Y:S01]  /*6bd0*/  LDS R92, [R94+0x5c] ;  /* 0x00005c005e5c7984 */ /* 0x000f220000000800 */
[----:B------:R-:W5:Y:S01]  /*6be0*/  MUFU.SIN R86, R171 ;  /* 0x000000ab00567308 */ /* 0x000f620000000400 */
[C---:B0-----:R-:W-:Y:S01]  /*6bf0*/  FMUL.FTZ R84, R202.reuse, R85 ;  /* 0x00000055ca547220 */ /* 0x041fe20000410000 */
[----:B------:R-:W-:Y:S01]  /*6c00*/  FADD.FTZ R200, R185, R200 ;  /* 0x000000c8b9c87221 */ /* 0x000fe20000010000 */
[-C--:B------:R-:W-:Y:S01]  /*6c10*/  FMUL.FTZ R85, R149, R190.reuse ;  /* 0x000000be95557220 */ /* 0x080fe20000410000 */
[----:B------:R-:W-:Y:S01]  /*6c20*/  FFMA.FTZ R196, R155, R190, -R196 ;  /* 0x000000be9bc47223 */ /* 0x000fe200000108c4 */
[----:B-1----:R-:W-:Y:S01]  /*6c30*/  FMUL.FTZ R202, R202, R89 ;  /* 0x00000059caca7220 */ /* 0x002fe20000410000 */
[----:B------:R-:W-:Y:S01]  /*6c40*/  FADD.FTZ R93, R186, R93 ;  /* 0x0000005dba5d7221 */ /* 0x000fe20000010000 */
[----:B------:R-:W-:Y:S01]  /*6c50*/  FMUL.FTZ R89, R189, R200 ;  /* 0x000000c8bd597220 */ /* 0x000fe20000410000 */
[----:B------:R-:W-:Y:S01]  /*6c60*/  FFMA.FTZ R190, R155, R170, R85 ;  /* 0x000000aa9bbe7223 */ /* 0x000fe20000010055 */
[----:B------:R-:W-:Y:S01]  /*6c70*/  FMUL.FTZ R170, R175, R196 ;  /* 0x000000c4afaa7220 */ /* 0x000fe20000410000 */
[----:B--2---:R-:W-:Y:S01]  /*6c80*/  FMUL.FTZ R85, R91, R168 ;  /* 0x000000a85b557220 */ /* 0x004fe20000410000 */
[----:B------:R-:W-:-:S02]  /*6c90*/  FFMA.FTZ R168, R188, R93, -R89 ;  /* 0x0000005dbca87223 */ /* 0x000fc40000010859 */
[----:B------:R-:W-:Y:S02]  /*6ca0*/  FFMA.FTZ R89, R179, R190, R170 ;  /* 0x000000beb3597223 */ /* 0x000fe400000100aa */
[----:B------:R-:W0:Y:S01]  /*6cb0*/  LDS R170, [R94+0x64] ;  /* 0x000064005eaa7984 */ /* 0x000e220000000800 */
[----:B-----5:R-:W-:Y:S01]  /*6cc0*/  FMUL.FTZ R86, R91, R86 ;  /* 0x000000565b567220 */ /* 0x020fe20000410000 */
[----:B------:R-:W-:Y:S01]  /*6cd0*/  FADD.FTZ R91, R157, R168 ;  /* 0x000000a89d5b7221 */ /* 0x000fe20000010000 */
[----:B------:R-:W-:Y:S01]  /*6ce0*/  FMUL.FTZ R95, R189, R93 ;  /* 0x0000005dbd5f7220 */ /* 0x000fe20000410000 */
[----:B------:R-:W1:Y:S01]  /*6cf0*/  LDS R168, [R94+0x60] ;  /* 0x000060005ea87984 */ /* 0x000e620000000800 */
[----:B------:R-:W-:Y:S02]  /*6d00*/  FMUL.FTZ R190, R175, R190 ;  /* 0x000000beafbe7220 */ /* 0x000fe40000410000 */
[----:B------:R-:W-:Y:S01]  /*6d10*/  FFMA.FTZ R204, R188, R200, R95 ;  /* 0x000000c8bccc7223 */ /* 0x000fe2000001005f */
[----:B------:R-:W-:Y:S01]  /*6d20*/  FMUL.FTZ R200, R184, R89 ;  /* 0x00000059b8c87220 */ /* 0x000fe20000410000 */
[----:B------:R-:W-:Y:S01]  /*6d30*/  FFMA.FTZ R196, R179, R196, -R190 ;  /* 0x000000c4b3c47223 */ /* 0x000fe200000108be */
[----:B------:R-:W-:-:S03]  /*6d40*/  FSEL R190, R87, RZ, !P5 ;  /* 0x000000ff57be7208 */ /* 0x000fc60006800000 */
[----:B------:R-:W-:Y:S02]  /*6d50*/  FFMA.FTZ R87, R187, R196, -R200 ;  /* 0x000000c4bb577223 */ /* 0x000fe400000108c8 */
[----:B------:R-:W2:Y:S01]  /*6d60*/  LDS R200, [R94+0x6c] ;  /* 0x00006c005ec87984 */ /* 0x000ea20000000800 */
[----:B------:R-:W-:Y:S01]  /*6d70*/  FADD.FTZ R204, R173, R204 ;  /* 0x000000ccadcc7221 */ /* 0x000fe20000010000 */
[----:B------:R-:W-:Y:S02]  /*6d80*/  FSEL R191, R90, 1, !P5 ;  /* 0x3f8000005abf7808 */ /* 0x000fe40006800000 */
[----:B------:R-:W5:Y:S01]  /*6d90*/  LDS R90, [R94+0x68] ;  /* 0x000068005e5a7984 */ /* 0x000f620000000800 */
[C---:B------:R-:W-:Y:S01]  /*6da0*/  FMUL.FTZ R93, R183.reuse, R204 ;  /* 0x000000ccb75d7220 */ /* 0x040fe20000410000 */
[-C--:B------:R-:W-:Y:S01]  /*6db0*/  FMUL.FTZ R95, R183, R91.reuse ;  /* 0x0000005bb75f7220 */ /* 0x080fe20000410000 */
[C---:B---3--:R-:W-:Y:S02]  /*6dc0*/  FMUL.FTZ R88, R65.reuse, R88 ;  /* 0x0000005841587220 */ /* 0x048fe40000410000 */
[C---:B------:R-:W-:Y:S01]  /*6dd0*/  FFMA.FTZ R206, R180.reuse, R91, -R93 ;  /* 0x0000005bb4ce7223 */ /* 0x040fe2000001085d */
[----:B------:R-:W-:Y:S01]  /*6de0*/  FFMA.FTZ R95, R180, R204, R95 ;  /* 0x000000ccb45f7223 */ /* 0x000fe2000001005f */
[----:B----4-:R-:W-:Y:S01]  /*6df0*/  FMUL.FTZ R92, R65, R92 ;  /* 0x0000005c415c7220 */ /* 0x010fe20000410000 */
[----:B------:R-:W-:Y:S01]  /*6e00*/  FSEL R195, R88, RZ, !P5 ;  /* 0x000000ff58c37208 */ /* 0x000fe20006800000 */
[----:B------:R-:W-:Y:S01]  /*6e10*/  FADD.FTZ R206, R181, R206 ;  /* 0x000000ceb5ce7221 */ /* 0x000fe20000010000 */
[----:B------:R-:W3:Y:S01]  /*6e20*/  LDS R88, [R94+0x70] ;  /* 0x000070005e587984 */ /* 0x000ee20000000800 */
[----:B------:R-:W-:Y:S01]  /*6e30*/  FMUL.FTZ R196, R184, R196 ;  /* 0x000000c4b8c47220 */ /* 0x000fe20000410000 */
[----:B------:R-:W-:Y:S01]  /*6e40*/  FADD.FTZ R95, R182, R95 ;  /* 0x0000005fb65f7221 */ /* 0x000fe20000010000 */
[----:B------:R-:W-:Y:S01]  /*6e50*/  FSEL R193, R92, RZ, !P5 ;  /* 0x000000ff5cc17208 */ /* 0x000fe20006800000 */
[CC--:B------:R-:W-:Y:S01]  /*6e60*/  FMUL.FTZ R208, R190.reuse, R206.reuse ;  /* 0x000000cebed07220 */ /* 0x0c0fe20000410000 */
[----:B------:R-:W4:Y:S01]  /*6e70*/  LDS R92, [R94+0x74] ;  /* 0x000074005e5c7984 */ /* 0x000f220000000800 */
[----:B------:R-:W-:Y:S01]  /*6e80*/  FMUL.FTZ R204, R190, R95 ;  /* 0x0000005fbecc7220 */ /* 0x000fe20000410000 */
[----:B------:R-:W-:Y:S01]  /*6e90*/  FFMA.FTZ R196, R187, R89, R196 ;  /* 0x00000059bbc47223 */ /* 0x000fe200000100c4 */
[----:B------:R-:W-:Y:S01]  /*6ea0*/  FMUL.FTZ R89, R189, R87 ;  /* 0x00000057bd597220 */ /* 0x000fe20000410000 */
[C---:B------:R-:W-:Y:S01]  /*6eb0*/  FFMA.FTZ R208, R191.reuse, R95, R208 ;  /* 0x0000005fbfd07223 */ /* 0x040fe200000100d0 */
[----:B------:R-:W-:Y:S01]  /*6ec0*/  FFMA.FTZ R206, R191, R206, -R204 ;  /* 0x000000cebfce7223 */ /* 0x000fe200000108cc */
[----:B------:R-:W-:Y:S01]  /*6ed0*/  FSEL R192, R192, RZ, !P2 ;  /* 0x000000ffc0c07208 */ /* 0x000fe20005000000 */
[-C--:B------:R-:W-:Y:S01]  /*6ee0*/  FMUL.FTZ R204, R189, R196.reuse ;  /* 0x000000c4bdcc7220 */ /* 0x080fe20000410000 */
[----:B------:R-:W-:Y:S01]  /*6ef0*/  FFMA.FTZ R89, R188, R196, R89 ;  /* 0x000000c4bc597223 */ /* 0x000fe20000010059 */
[----:B------:R-:W-:Y:S01]  /*6f00*/  FADD.FTZ R93, R193, R208 ;  /* 0x000000d0c15d7221 */ /* 0x000fe20000010000 */
[C---:B0-----:R-:W-:Y:S01]  /*6f10*/  FMUL.FTZ R196, R63.reuse, R170 ;  /* 0x000000aa3fc47220 */ /* 0x041fe20000410000 */
[----:B-1----:R-:W-:Y:S01]  /*6f20*/  FMUL.FTZ R197, R63, R168 ;  /* 0x000000a83fc57220 */ /* 0x002fe20000410000 */
[----:B------:R-:W0:Y:S01]  /*6f30*/  LDS R170, [R94+0x7c] ;  /* 0x00007c005eaa7984 */ /* 0x000e220000000800 */
[----:B------:R-:W-:Y:S01]  /*6f40*/  FSEL R194, R194, 1, !P2 ;  /* 0x3f800000c2c27808 */ /* 0x000fe20005000000 */
[----:B------:R-:W-:Y:S01]  /*6f50*/  FADD.FTZ R91, R195, R206 ;  /* 0x000000cec35b7221 */ /* 0x000fe20000010000 */
[C---:B------:R-:W-:Y:S01]  /*6f60*/  FMUL.FTZ R95, R192.reuse, R93 ;  /* 0x0000005dc05f7220 */ /* 0x040fe20000410000 */
[----:B------:R1:W0:Y:S01]  /*6f70*/  LDS R168, [R94+0x78] ;  /* 0x000078005ea87984 */ /* 0x0002220000000800 */
[----:B------:R-:W-:Y:S01]  /*6f80*/  FSEL R197, R197, RZ, !P2 ;  /* 0x000000ffc5c57208 */ /* 0x000fe20005000000 */
[-C--:B------:R-:W-:Y:S01]  /*6f90*/  FMUL.FTZ R208, R192, R91.reuse ;  /* 0x0000005bc0d07220 */ /* 0x080fe20000410000 */
[----:B------:R-:W-:Y:S01]  /*6fa0*/  FFMA.FTZ R206, R194, R91, -R95 ;  /* 0x0000005bc2ce7223 */ /* 0x000fe2000001085f */
[----:B------:R-:W-:-:S02]  /*6fb0*/  FSEL R196, R196, RZ, !P2 ;  /* 0x000000ffc4c47208 */ /* 0x000fc40005000000 */
[----:B------:R-:W-:Y:S01]  /*6fc0*/  FFMA.FTZ R93, R194, R93, R208 ;  /* 0x0000005dc25d7223 */ /* 0x000fe200000100d0 */
[----:B------:R-:W-:Y:S01]  /*6fd0*/  FSEL R198, R198, RZ, !P4 ;  /* 0x000000ffc6c67208 */ /* 0x000fe20006000000 */
[----:B------:R-:W-:Y:S01]  /*6fe0*/  FADD.FTZ R206, R197, R206 ;  /* 0x000000cec5ce7221 */ /* 0x000fe20000010000 */
[----:B------:R-:W-:Y:S01]  /*6ff0*/  FFMA.FTZ R204, R188, R87, -R204 ;  /* 0x00000057bccc7223 */ /* 0x000fe200000108cc */
[----:B------:R-:W-:Y:S01]  /*7000*/  FMUL.FTZ R87, R183, R89 ;  /* 0x00000059b7577220 */ /* 0x000fe20000410000 */
[----:B--2---:R-:W-:Y:S01]  /*7010*/  FMUL.FTZ R200, R61, R200 ;  /* 0x000000c83dc87220 */ /* 0x004fe20000410000 */
[----:B------:R-:W-:Y:S01]  /*7020*/  FADD.FTZ R93, R196, R93 ;  /* 0x0000005dc45d7221 */ /* 0x000fe20000010000 */
[----:B------:R-:W-:Y:S01]  /*7030*/  FSEL R199, R199, 1, !P4 ;  /* 0x3f800000c7c77808 */ /* 0x000fe20006000000 */
[----:B------:R-:W-:Y:S01]  /*7040*/  FMUL.FTZ R208, R198, R206 ;  /* 0x000000cec6d07220 */ /* 0x000fe20000410000 */
[-C--:B------:R-:W-:Y:S01]  /*7050*/  FFMA.FTZ R87, R180, R204.reuse, -R87 ;  /* 0x000000ccb4577223 */ /* 0x080fe20000010857 */
[----:B------:R-:W-:Y:S01]  /*7060*/  FMUL.FTZ R91, R183, R204 ;  /* 0x000000ccb75b7220 */ /* 0x000fe20000410000 */
[----:B-----5:R-:W-:Y:S01]  /*7070*/  FMUL.FTZ R90, R61, R90 ;  /* 0x0000005a3d5a7220 */ /* 0x020fe20000410000 */
[-C--:B------:R-:W-:Y:S01]  /*7080*/  FMUL.FTZ R204, R198, R93.reuse ;  /* 0x0000005dc6cc7220 */ /* 0x080fe20000410000 */
[----:B------:R-:W-:Y:S01]  /*7090*/  FSEL R200, R200, RZ, !P4 ;  /* 0x000000ffc8c87208 */ /* 0x000fe20006000000 */
[C---:B------:R-:W-:Y:S01]  /*70a0*/  FFMA.FTZ R93, R199.reuse, R93, R208 ;  /* 0x0000005dc75d7223 */ /* 0x040fe200000100d0 */
[----:B------:R-:W-:Y:S01]  /*70b0*/  FSEL R202, R202, RZ, !P3 ;  /* 0x000000ffcaca7208 */ /* 0x000fe20005800000 */
[----:B------:R-:W-:Y:S01]  /*70c0*/  FFMA.FTZ R204, R199, R206, -R204 ;  /* 0x000000cec7cc7223 */ /* 0x000fe200000108cc */
[----:B------:R-:W-:Y:S01]  /*70d0*/  FSEL R201, R90, RZ, !P4 ;  /* 0x000000ff5ac97208 */ /* 0x000fe20006000000 */
[----:B------:R-:W-:Y:S01]  /*70e0*/  FADD.FTZ R93, R200, R93 ;  /* 0x0000005dc85d7221 */ /* 0x000fe20000010000 */
[----:B------:R-:W-:Y:S01]  /*70f0*/  FFMA.FTZ R91, R180, R89, R91 ;  /* 0x00000059b45b7223 */ /* 0x000fe2000001005b */
[----:B------:R-:W-:Y:S01]  /*7100*/  FMUL.FTZ R90, R190, R87 ;  /* 0x00000057be5a7220 */ /* 0x000fe20000410000 */
[----:B------:R-:W-:Y:S01]  /*7110*/  FSEL R203, R84, 1, !P3 ;  /* 0x3f80000054cb7808 */ /* 0x000fe20005800000 */
[----:B------:R-:W-:Y:S01]  /*7120*/  FADD.FTZ R204, R201, R204 ;  /* 0x000000ccc9cc7221 */ /* 0x000fe20000010000 */
[----:B------:R-:W-:Y:S01]  /*7130*/  FMUL.FTZ R84, R202, R93 ;  /* 0x0000005dca547220 */ /* 0x000fe20000410000 */
[----:B---3--:R-:W-:Y:S01]  /*7140*/  FMUL.FTZ R88, R57, R88 ;  /* 0x0000005839587220 */ /* 0x008fe20000410000 */
[-C--:B-1----:R-:W-:Y:S01]  /*7150*/  FMUL.FTZ R94, R190, R91.reuse ;  /* 0x0000005bbe5e7220 */ /* 0x082fe20000410000 */
[----:B------:R-:W-:Y:S01]  /*7160*/  FFMA.FTZ R91, R191, R91, R90 ;  /* 0x0000005bbf5b7223 */ /* 0x000fe2000001005a */
[-C--:B------:R-:W-:Y:S01]  /*7170*/  FMUL.FTZ R90, R202, R204.reuse ;  /* 0x000000ccca5a7220 */ /* 0x080fe20000410000 */
[----:B------:R-:W-:Y:S01]  /*7180*/  FFMA.FTZ R95, R203, R204, -R84 ;  /* 0x000000cccb5f7223 */ /* 0x000fe20000010854 */
[----:B----4-:R-:W-:Y:S01]  /*7190*/  FMUL.FTZ R92, R57, R92 ;  /* 0x0000005c395c7220 */ /* 0x010fe20000410000 */
[----:B------:R-:W-:Y:S01]  /*71a0*/  FSEL R204, R88, RZ, !P3 ;  /* 0x000000ff58cc7208 */ /* 0x000fe20005800000 */
[----:B------:R-:W-:Y:S01]  /*71b0*/  FFMA.FTZ R89, R191, R87, -R94 ;  /* 0x00000057bf597223 */ /* 0x000fe2000001085e */
[----:B------:R-:W-:Y:S01]  /*71c0*/  FSEL R205, R86, RZ, !P6 ;  /* 0x000000ff56cd7208 */ /* 0x000fe20007000000 */
[----:B------:R-:W-:Y:S01]  /*71d0*/  FFMA.FTZ R93, R203, R93, R90 ;  /* 0x0000005dcb5d7223 */ /* 0x000fe2000001005a */
[----:B------:R-:W-:Y:S01]  /*71e0*/  FSEL R206, R92, RZ, !P3 ;  /* 0x000000ff5cce7208 */ /* 0x000fe20005800000 */
[----:B------:R-:W-:Y:S01]  /*71f0*/  FMUL.FTZ R87, R192, R91 ;  /* 0x0000005bc0577220 */ /* 0x000fe20000410000 */
[----:B------:R-:W-:Y:S01]  /*7200*/  FADD.FTZ R84, R204, R95 ;  /* 0x0000005fcc547221 */ /* 0x000fe20000010000 */
[----:B------:R-:W-:Y:S01]  /*7210*/  FSEL R207, R85, 1, !P6 ;  /* 0x3f80000055cf7808 */ /* 0x000fe20007000000 */
[----:B0-----:R-:W-:Y:S01]  /*7220*/  FMUL.FTZ R170, R55, R170 ;  /* 0x000000aa37aa7220 */ /* 0x001fe20000410000 */
[-C--:B------:R-:W-:Y:S01]  /*7230*/  FFMA.FTZ R87, R194, R89.reuse, -R87 ;  /* 0x00000059c2577223 */ /* 0x080fe20000010857 */
[----:B------:R-:W-:Y:S01]  /*7240*/  FADD.FTZ R86, R206, R93 ;  /* 0x0000005dce567221 */ /* 0x000fe20000010000 */
[----:B------:R-:W-:Y:S01]  /*7250*/  FMUL.FTZ R88, R205, R84 ;  /* 0x00000054cd587220 */ /* 0x000fe20000410000 */
[----:B------:R-:W-:Y:S01]  /*7260*/  FMUL.FTZ R89, R192, R89 ;  /* 0x00000059c0597220 */ /* 0x000fe20000410000 */
[----:B------:R-:W-:Y:S01]  /*7270*/  FMUL.FTZ R168, R55, R168 ;  /* 0x000000a837a87220 */ /* 0x000fe20000410000 */
[-C--:B------:R-:W-:Y:S01]  /*7280*/  FMUL.FTZ R85, R205, R86.reuse ;  /* 0x00000056cd557220 */ /* 0x080fe20000410000 */
[----:B------:R-:W-:Y:S01]  /*7290*/  FSEL R208, R170, RZ, !P6 ;  /* 0x000000ffaad07208 */ /* 0x000fe20007000000 */
[C---:B------:R-:W-:Y:S01]  /*72a0*/  FFMA.FTZ R93, R207.reuse, R86, R88 ;  /* 0x00000056cf5d7223 */ /* 0x040fe20000010058 */
[----:B------:R-:W-:Y:S01]  /*72b0*/  FFMA.FTZ R89, R194, R91, R89 ;  /* 0x0000005bc2597223 */ /* 0x000fe20000010059 */
[----:B------:R-:W-:Y:S01]  /*72c0*/  FMUL.FTZ R86, R198, R87 ;  /* 0x00000057c6567220 */ /* 0x000fe20000410000 */
[----:B------:R-:W-:Y:S01]  /*72d0*/  FSEL R209, R168, RZ, !P6 ;  /* 0x000000ffa8d17208 */ /* 0x000fe20007000000 */
[----:B------:R-:W-:Y:S01]  /*72e0*/  FFMA.FTZ R88, R207, R84, -R85 ;  /* 0x00000054cf587223 */ /* 0x000fe20000010855 */
[----:B------:R-:W-:Y:S01]  /*72f0*/  FADD.FTZ R210, R208, R93 ;  /* 0x0000005dd0d27221 */ /* 0x000fe20000010000 */
[-C--:B------:R-:W-:Y:S01]  /*7300*/  FMUL.FTZ R84, R198, R89.reuse ;  /* 0x00000059c6547220 */ /* 0x080fe20000410000 */
[----:B------:R-:W-:Y:S01]  /*7310*/  FFMA.FTZ R86, R199, R89, R86 ;  /* 0x00000059c7567223 */ /* 0x000fe20000010056 */
[----:B------:R-:W-:-:S02]  /*7320*/  FADD.FTZ R211, R209, R88 ;  /* 0x00000058d1d37221 */ /* 0x000fc40000010000 */
[----:B------:R-:W-:Y:S01]  /*7330*/  FFMA.FTZ R84, R199, R87, -R84 ;  /* 0x00000057c7547223 */ /* 0x000fe20000010854 */
[C---:B------:R-:W-:Y:S01]  /*7340*/  FMUL.FTZ R88, R202.reuse, R86 ;  /* 0x00000056ca587220 */ /* 0x040fe20000410000 */
[----:B------:R-:W0:Y:S02]  /*7350*/  SHFL.UP PT, R90, R210, 0x1, RZ ;  /* 0x04200000d25a7989 */ /* 0x000e2400000e00ff */
[-C--:B------:R-:W-:Y:S01]  /*7360*/  FMUL.FTZ R85, R202, R84.reuse ;  /* 0x00000054ca557220 */ /* 0x080fe20000410000 */
[C---:B------:R-:W-:Y:S01]  /*7370*/  FFMA.FTZ R88, R203.reuse, R84, -R88 ;  /* 0x00000054cb587223 */ /* 0x040fe20000010858 */
[----:B------:R-:W1:Y:S02]  /*7380*/  SHFL.UP PT, R87, R211, 0x1, RZ ;  /* 0x04200000d3577989 */ /* 0x000e6400000e00ff */
[----:B------:R-:W-:Y:S01]  /*7390*/  FFMA.FTZ R86, R203, R86, R85 ;  /* 0x00000056cb567223 */ /* 0x000fe20000010055 */
[----:B------:R-:W-:-:S03]  /*73a0*/  FMUL.FTZ R212, R205, R88 ;  /* 0x00000058cdd47220 */ /* 0x000fc60000410000 */
[-C--:B------:R-:W-:Y:S01]  /*73b0*/  FMUL.FTZ R213, R205, R86.reuse ;  /* 0x00000056cdd57220 */ /* 0x080fe20000410000 */
[----:B------:R-:W-:-:S03]  /*73c0*/  FFMA.FTZ R212, R207, R86, R212 ;  /* 0x00000056cfd47223 */ /* 0x000fc600000100d4 */
[----:B------:R-:W-:Y:S02]  /*73d0*/  FFMA.FTZ R213, R207, R88, -R213 ;  /* 0x00000058cfd57223 */ /* 0x000fe400000108d5 */
        /* <DEDUP_REMOVED lines=10> */
[----:B--2---:R-:W-:-:S03]  /*7480*/  FMUL.FTZ R85, R213, R84 ;  /* 0x00000054d5557220 */ /* 0x004fc60000410000 */
[----:B------:R-:W1:Y:S01]  /*7490*/  SHFL.UP PT, R87, R211, 0x2, RZ ;  /* 0x04400000d3577989 */ /* 0x000e6200000e00ff */
[C---:B------:R-:W-:Y:S01]  /*74a0*/  FMUL.FTZ R88, R212.reuse, R84 ;  /* 0x00000054d4587220 */ /* 0x040fe20000410000 */
[----:B------:R-:W-:Y:S01]  /*74b0*/  MOV R84, R164 ;  /* 0x000000a400547202 */ /* 0x000fe20000000f00 */
[-C--:B---3--:R-:W-:Y:S01]  /*74c0*/  @P2 FFMA.FTZ R212, R212, R86.reuse, R85 ;  /* 0x00000056d4d42223 */ /* 0x088fe20000010055 */
[----:B------:R-:W-:Y:S01]  /*74d0*/  MOV R85, R7 ;  /* 0x0000000700557202 */ /* 0x000fe20000000f00 */
[----:B------:R-:W-:Y:S02]  /*74e0*/  @P2 FFMA.FTZ R213, R213, R86, -R88 ;  /* 0x00000056d5d52223 */ /* 0x000fe40000010858 */
[----:B------:R-:W-:Y:S01]  /*74f0*/  IMAD.WIDE.U32 R84, R103, UR8, R84 ;  /* 0x0000000867547c25 */ /* 0x000fe2000f8e0054 */
[----:B------:R-:W2:Y:S01]  /*7500*/  SHFL.UP PT, R86, R212, 0x2, RZ ;  /* 0x04400000d4567989 */ /* 0x000ea200000e00ff */
[----:B------:R-:W-:Y:S02]  /*7510*/  ISETP.GE.AND P2, PT, R19, 0x2, PT ;  /* 0x000000021300780c */ /* 0x000fe40003f46270 */
[----:B------:R-:W-:-:S02]  /*7520*/  IMAD R88, R103, UR9, R85 ;  /* 0x0000000967587c24 */ /* 0x000fc4000f8e0255 */
[----:B------:R-:W3:Y:S01]  /*7530*/  SHFL.UP PT, R85, R213, 0x2, RZ ;  /* 0x04400000d5557989 */ /* 0x000ee200000e00ff */
[----:B------:R-:W-:Y:S01]  /*7540*/  LEA R168, P3, R84, R160, 0x3 ;  /* 0x000000a054a87211 */ /* 0x000fe200078618ff */
[----:B0-----:R-:W-:-:S03]  /*7550*/  FMUL.FTZ R91, R213, R89 ;  /* 0x00000059d55b7220 */ /* 0x001fc60000410000 */
[----:B------:R-:W-:Y:S01]  /*7560*/  LEA.HI.X R169, R84, R161, R88, 0x3, P3 ;  /* 0x000000a154a97211 */ /* 0x000fe200018f1c58 */
[C---:B------:R-:W-:Y:S01]  /*7570*/  FMUL.FTZ R84, R212.reuse, R89 ;  /* 0x00000059d4547220 */ /* 0x040fe20000410000 */
[----:B-1----:R-:W-:-:S03]  /*7580*/  FFMA.FTZ R91, R212, R87, R91 ;  /* 0x00000057d45b7223 */ /* 0x002fc6000001005b */
[----:B------:R-:W-:Y:S01]  /*7590*/  FFMA.FTZ R84, R213, R87, -R84 ;  /* 0x00000057d5547223 */ /* 0x000fe20000010854 */
[----:B------:R-:W4:Y:S01]  /*75a0*/  LDG.E.64 R168, desc[UR20][R168.64] ;  /* 0x00000014a8a87981 */ /* 0x000f22000c1e1b00 */
[----:B------:R-:W-:Y:S02]  /*75b0*/  @P2 FADD.FTZ R210, R210, R91 ;  /* 0x0000005bd2d22221 */ /* 0x000fe40000010000 */
[----:B------:R-:W-:-:S03]  /*75c0*/  @P2 FADD.FTZ R211, R211, R84 ;  /* 0x00000054d3d32221 */ /* 0x000fc60000010000 */
[----:B------:R-:W0:Y:S01]  /*75d0*/  SHFL.UP PT, R89, R210, 0x4, RZ ;  /* 0x04800000d2597989 */ /* 0x000e2200000e00ff */
[CC--:B--2---:R-:W-:Y:S01]  /*75e0*/  FMUL.FTZ R87, R213.reuse, R86.reuse ;  /* 0x00000056d5577220 */ /* 0x0c4fe20000410000 */
[C---:B------:R-:W-:Y:S02]  /*75f0*/  FMUL.FTZ R86, R212.reuse, R86 ;  /* 0x00000056d4567220 */ /* 0x040fe40000410000 */
[----:B------:R-:W1:Y:S01]  /*7600*/  SHFL.UP PT, R88, R211, 0x4, RZ ;  /* 0x04800000d3587989 */ /* 0x000e6200000e00ff */
[-C--:B---3--:R-:W-:Y:S01]  /*7610*/  @P2 FFMA.FTZ R212, R212, R85.reuse, R87 ;  /* 0x00000055d4d42223 */ /* 0x088fe20000010057 */
[----:B------:R-:W-:-:S04]  /*7620*/  @P2 FFMA.FTZ R213, R213, R85, -R86 ;  /* 0x00000055d5d52223 */ /* 0x000fc80000010856 */
        /* <DEDUP_REMOVED lines=32> */
[----:B------:R-:W-:Y:S02]  /*7830*/  MOV R84, 0x3f800000 ;  /* 0x3f80000000547802 */ /* 0x000fe40000000f00 */
[----:B------:R-:W-:-:S02]  /*7840*/  CS2R R86, SRZ ;  /* 0x0000000000567805 */ /* 0x000fc4000001ff00 */
[----:B------:R-:W-:Y:S02]  /*7850*/  MOV R85, RZ ;  /* 0x000000ff00557202 */ /* 0x000fe40000000f00 */
[----:B------:R-:W-:Y:S02]  /*7860*/  @P0 LEA R88, R103, R172, 0x4 ;  /* 0x000000ac67580211 */ /* 0x000fe400078e20ff */
[----:B------:R-:W-:-:S03]  /*7870*/  ISETP.NE.AND P2, PT, R19, 0x1f, PT ;  /* 0x0000001f1300780c */ /* 0x000fc60003f45270 */
[----:B------:R3:W5:Y:S01]  /*7880*/  @P0 LDS.128 R84, [R88+0x10c0] ;  /* 0x0010c00058540984 */ /* 0x0007620000000c00 */
        /* <DEDUP_REMOVED lines=10> */
[----:B------:R0:W-:Y:S01]  /*7930*/  @!P2 STS.128 [R172+0x1080], R88 ;  /* 0x00108058ac00a388 */ /* 0x0001e20000000c00 */
[----:B------:R-:W-:Y:S01]  /*7940*/  BAR.SYNC.DEFER_BLOCKING 0x0 ;  /* 0x0000000000007b1d */ /* 0x000fe20000010000 */
[----:B------:R-:W-:Y:S02]  /*7950*/  ISETP.NE.AND P3, PT, R19, RZ, PT ;  /* 0x000000ff1300720c */ /* 0x000fe40003f65270 */
        /* <DEDUP_REMOVED lines=12> */
[----:B------:R-:W2:Y:S04]  /*7a20*/  SHFL.UP PT, R88, R91, 0x1, RZ ;  /* 0x042000005b587989 */ /* 0x000ea800000e00ff */
[----:B------:R-:W3:Y:S01]  /*7a30*/  SHFL.UP PT, R210, R90, 0x1, RZ ;  /* 0x042000005ad27989 */ /* 0x000ee200000e00ff */
[----:B-1----:R-:W-:-:S02]  /*7a40*/  @!P3 MOV R214, R85 ;  /* 0x0000005500d6b202 */ /* 0x002fc40000000f00 */
[----:B0-----:R-:W-:Y:S02]  /*7a50*/  @!P3 MOV R215, R84 ;  /* 0x0000005400d7b202 */ /* 0x001fe40000000f00 */
[----:B--2---:R-:W-:Y:S01]  /*7a60*/  @!P3 MOV R88, R87 ;  /* 0x000000570058b202 */ /* 0x004fe20000000f00 */
[CC--:B------:R-:W-:Y:S01]  /*7a70*/  @P4 FMUL.FTZ R216, R170.reuse, R214.reuse ;  /* 0x000000d6aad84220 */ /* 0x0c0fe20000410000 */
[C---:B------:R-:W-:Y:S01]  /*7a80*/  @P4 FMUL.FTZ R89, R171.reuse, R214 ;  /* 0x000000d6ab594220 */ /* 0x040fe20000410000 */
[----:B---3--:R-:W-:Y:S02]  /*7a90*/  @!P3 MOV R210, R86 ;  /* 0x0000005600d2b202 */ /* 0x008fe40000000f00 */
[-C--:B------:R-:W-:Y:S01]  /*7aa0*/  @P4 FFMA.FTZ R171, R171, R215.reuse, R216 ;  /* 0x000000d7abab4223 */ /* 0x080fe200000100d8 */
[----:B------:R-:W-:-:S03]  /*7ab0*/  @P4 FFMA.FTZ R89, R170, R215, -R89 ;  /* 0x000000d7aa594223 */ /* 0x000fc60000010859 */
[----:B------:R-:W-:Y:S01]  /*7ac0*/  @P4 FADD.FTZ R88, R88, R171 ;  /* 0x000000ab58584221 */ /* 0x000fe20000010000 */
[----:B------:R-:W-:-:S03]  /*7ad0*/  @P4 FADD.FTZ R210, R210, R89 ;  /* 0x00000059d2d24221 */ /* 0x000fc60000010000 */
        /* <DEDUP_REMOVED lines=49> */
[----:B------:R-:W-:Y:S01]  /*7df0*/  FMUL.FTZ R184, R184, R175 ;  /* 0x000000afb8b87220 */ /* 0x000fe20000410000 */
[----:B------:R-:W-:Y:S01]  /*7e00*/  FMUL.FTZ R91, R93, R87 ;  /* 0x000000575d5b7220 */ /* 0x000fe20000410000 */
[----:B------:R-:W-:Y:S01]  /*7e10*/  ISETP.NE.AND P2, PT, R4, RZ, PT ;  /* 0x000000ff0400720c */ /* 0x000fe20003f45270 */
[C---:B------:R-:W-:Y:S01]  /*7e20*/  FFMA.FTZ R89, R187.reuse, R175, -R88 ;  /* 0x000000afbb597223 */ /* 0x040fe20000010858 */
[----:B------:R-:W-:Y:S01]  /*7e30*/  FFMA.FTZ R184, R187, R177, R184 ;  /* 0x000000b1bbb87223 */ /* 0x000fe200000100b8 */
[-C--:B------:R-:W-:Y:S01]  /*7e40*/  FFMA.FTZ R91, R92, R86.reuse, -R91 ;  /* 0x000000565c5b7223 */ /* 0x080fe2000001085b */
[C---:B------:R-:W-:Y:S01]  /*7e50*/  FMUL.FTZ R86, R93.reuse, R86 ;  /* 0x000000565d567220 */ /* 0x040fe20000410000 */
[----:B------:R-:W-:Y:S01]  /*7e60*/  FADD.FTZ R186, R186, R89 ;  /* 0x00000059baba7221 */ /* 0x000fe20000010000 */
[----:B------:R-:W-:Y:S01]  /*7e70*/  FMUL.FTZ R89, R93, R85 ;  /* 0x000000555d597220 */ /* 0x000fe20000410000 */
[----:B------:R-:W-:Y:S01]  /*7e80*/  FADD.FTZ R184, R185, R184 ;  /* 0x000000b8b9b87221 */ /* 0x000fe20000010000 */
[----:B------:R-:W-:-:S02]  /*7e90*/  FMUL.FTZ R93, R93, R84 ;  /* 0x000000545d5d7220 */ /* 0x000fc40000410000 */
[C---:B------:R-:W-:Y:S01]  /*7ea0*/  FFMA.FTZ R84, R92.reuse, R84, -R89 ;  /* 0x000000545c547223 */ /* 0x040fe20000010859 */
[C---:B------:R-:W-:Y:S01]  /*7eb0*/  FMUL.FTZ R89, R189.reuse, R184 ;  /* 0x000000b8bd597220 */ /* 0x040fe20000410000 */
[C---:B------:R-:W-:Y:S01]  /*7ec0*/  FFMA.FTZ R85, R92.reuse, R85, R93 ;  /* 0x000000555c557223 */ /* 0x040fe2000001005d */
[-C--:B------:R-:W-:Y:S01]  /*7ed0*/  FMUL.FTZ R189, R189, R186.reuse ;  /* 0x000000babdbd7220 */ /* 0x080fe20000410000 */
[----:B------:R-:W-:Y:S01]  /*7ee0*/  FFMA.FTZ R92, R92, R87, R86 ;  /* 0x000000575c5c7223 */ /* 0x000fe20000010056 */
[----:B------:R-:W-:Y:S01]  /*7ef0*/  BSSY.RECONVERGENT B0, `(.L_x_1497) ;  /* 0x0000010000007945 */ /* 0x000fe20003800200 */
[C---:B------:R-:W-:Y:S01]  /*7f00*/  FFMA.FTZ R178, R188.reuse, R186, -R89 ;  /* 0x000000babcb27223 */ /* 0x040fe20000010859 */
[----:B------:R-:W-:Y:S01]  /*7f10*/  FFMA.FTZ R188, R188, R184, R189 ;  /* 0x000000b8bcbc7223 */ /* 0x000fe200000100bd */
[----:B------:R-:W-:Y:S01]  /*7f20*/  FADD.FTZ R86, R94, R91 ;  /* 0x0000005b5e567221 */ /* 0x000fe20000010000 */
[----:B----4-:R-:W-:Y:S01]  /*7f30*/  FMUL.FTZ R105, R169, R105 ;  /* 0x00000069a9697220 */ /* 0x010fe20000410000 */
        /* <DEDUP_REMOVED lines=11> */
.L_x_1498:
[----:B------:R-:W-:Y:S05]  /*7ff0*/  BSYNC.RECONVERGENT B0 ;  /* 0x0000000000007941 */ /* 0x000fea0003800200 */
.L_x_1497:
[----:B------:R-:W-:Y:S01]  /*8000*/  FADD.FTZ R178, R157, R178 ;  /* 0x000000b29db27221 */ /* 0x000fe20000010000 */
[----:B------:R-:W-:Y:S01]  /*8010*/  FADD.FTZ R188, R173, R188 ;  /* 0x000000bcadbc7221 */ /* 0x000fe20000010000 */
[C---:B0-----:R-:W-:Y:S01]  /*8020*/  FMUL.FTZ R87, R169.reuse, R90 ;  /* 0x0000005aa9577220 */ /* 0x041fe20000410000 */
[----:B------:R-:W-:Y:S01]  /*8030*/  FMUL.FTZ R89, R169, R176 ;  /* 0x000000b0a9597220 */ /* 0x000fe20000410000 */
[C---:B------:R-:W-:Y:S01]  /*8040*/  FMUL.FTZ R85, R183.reuse, R178 ;  /* 0x000000b2b7557220 */ /* 0x040fe20000410000 */
[----:B------:R-:W-:Y:S01]  /*8050*/  FMUL.FTZ R183, R183, R188 ;  /* 0x000000bcb7b77220 */ /* 0x000fe20000410000 */
[C---:B------:R-:W-:Y:S01]  /*8060*/  FFMA.FTZ R87, R168.reuse, R170, -R87 ;  /* 0x000000aaa8577223 */ /* 0x040fe20000010857 */
[----:B------:R-:W-:Y:S01]  /*8070*/  FFMA.FTZ R89, R168, R174, -R89 ;  /* 0x000000aea8597223 */ /* 0x000fe20000010859 */
[C---:B------:R-:W-:Y:S01]  /*8080*/  FFMA.FTZ R85, R180.reuse, R188, R85 ;  /* 0x000000bcb4557223 */ /* 0x040fe20000010055 */
[----:B------:R-:W-:Y:S01]  /*8090*/  FFMA.FTZ R180, R180, R178, -R183 ;  /* 0x000000b2b4b47223 */ /* 0x000fe200000108b7 */
[----:B------:R-:W-:Y:S01]  /*80a0*/  FFMA.FTZ R128, R87, 2, R128 ;  /* 0x4000000057807823 */ /* 0x000fe20000010080 */
[----:B------:R-:W-:Y:S01]  /*80b0*/  FMUL.FTZ R87, R169, R216 ;  /* 0x000000d8a9577220 */ /* 0x000fe20000410000 */
[----:B------:R-:W-:Y:S01]  /*80c0*/  FADD.FTZ R93, R182, R85 ;  /* 0x00000055b65d7221 */ /* 0x000fe20000010000 */
[----:B------:R-:W-:Y:S01]  /*80d0*/  FADD.FTZ R181, R181, R180 ;  /* 0x000000b4b5b57221 */ /* 0x000fe20000010000 */
[----:B------:R-:W-:Y:S01]  /*80e0*/  FMUL.FTZ R85, R169, R212 ;  /* 0x000000d4a9557220 */ /* 0x000fe20000410000 */
[----:B------:R-:W-:Y:S01]  /*80f0*/  FFMA.FTZ R87, R168, R214, -R87 ;  /* 0x000000d6a8577223 */ /* 0x000fe20000010857 */
[C---:B------:R-:W-:Y:S01]  /*8100*/  FMUL.FTZ R84, R190.reuse, R93 ;  /* 0x0000005dbe547220 */ /* 0x040fe20000410000 */
[-C--:B------:R-:W-:Y:S01]  /*8110*/  FMUL.FTZ R190, R190, R181.reuse ;  /* 0x000000b5bebe7220 */ /* 0x080fe20000410000 */
[----:B------:R-:W-:Y:S01]  /*8120*/  FFMA.FTZ R85, R168, R210, -R85 ;  /* 0x000000d2a8557223 */ /* 0x000fe20000010855 */
[----:B------:R-:W-:Y:S01]  /*8130*/  FFMA.FTZ R134, R87, 2, R134 ;  /* 0x4000000057867823 */ /* 0x000fe20000010086 */
[C---:B------:R-:W-:Y:S01]  /*8140*/  FFMA.FTZ R84, R191.reuse, R181, -R84 ;  /* 0x000000b5bf547223 */ /* 0x040fe20000010854 */
[----:B------:R-:W-:Y:S01]  /*8150*/  FFMA.FTZ R190, R191, R93, R190 ;  /* 0x0000005dbfbe7223 */ /* 0x000fe200000100be */
[----:B------:R-:W-:Y:S01]  /*8160*/  FFMA.FTZ R132, R85, 2, R132 ;  /* 0x4000000055847823 */ /* 0x000fe20000010084 */
[----:B------:R-:W-:Y:S01]  /*8170*/  FFMA.FTZ R130, R89, 2, R130 ;  /* 0x4000000059827823 */ /* 0x000fe20000010082 */
[----:B------:R-:W-:Y:S01]  /*8180*/  FADD.FTZ R88, R195, R84 ;  /* 0x00000054c3587221 */ /* 0x000fe20000010000 */
[----:B------:R-:W-:Y:S01]  /*8190*/  FADD.FTZ R190, R193, R190 ;  /* 0x000000bec1be7221 */ /* 0x000fe20000010000 */
[----:B------:R-:W-:Y:S01]  /*81a0*/  FMUL.FTZ R89, R169, R220 ;  /* 0x000000dca9597220 */ /* 0x000fe20000410000 */
[----:B------:R-:W-:Y:S01]  /*81b0*/  IADD3 R103, PT, PT, R103, 0x1, RZ ;  /* 0x0000000167677810 */ /* 0x000fe20007ffe0ff */
[C---:B------:R-:W-:Y:S01]  /*81c0*/  FMUL.FTZ R87, R192.reuse, R88 ;  /* 0x00000058c0577220 */ /* 0x040fe20000410000 */
[----:B------:R-:W-:Y:S01]  /*81d0*/  FMUL.FTZ R85, R192, R190 ;  /* 0x000000bec0557220 */ /* 0x000fe20000410000 */
[----:B------:R-:W-:Y:S01]  /*81e0*/  FFMA.FTZ R89, R168, R218, -R89 ;  /* 0x000000daa8597223 */ /* 0x000fe20000010859 */
[----:B------:R-:W-:Y:S01]  /*81f0*/  ISETP.GE.AND P2, PT, R103, UR5, PT ;  /* 0x0000000567007c0c */ /* 0x000fe2000bf46270 */
[C---:B------:R-:W-:Y:S01]  /*8200*/  FFMA.FTZ R87, R194.reuse, R190, R87 ;  /* 0x000000bec2577223 */ /* 0x040fe20000010057 */
[----:B------:R-:W-:Y:S01]  /*8210*/  FFMA.FTZ R194, R194, R88, -R85 ;  /* 0x00000058c2c27223 */ /* 0x000fe20000010855 */
[----:B------:R-:W-:Y:S01]  /*8220*/  FMUL.FTZ R85, R169, R177 ;  /* 0x000000b1a9557220 */ /* 0x000fe20000410000 */
[----:B------:R-:W-:Y:S01]  /*8230*/  FFMA.FTZ R136, R89, 2, R136 ;  /* 0x4000000059887823 */ /* 0x000fe20000010088 */
[----:B------:R-:W-:Y:S01]  /*8240*/  FADD.FTZ R95, R196, R87 ;  /* 0x00000057c45f7221 */ /* 0x000fe20000010000 */
[----:B------:R-:W-:Y:S01]  /*8250*/  FADD.FTZ R197, R197, R194 ;  /* 0x000000c2c5c57221 */ /* 0x000fe20000010000 */
[----:B------:R-:W-:Y:S01]  /*8260*/  FFMA.FTZ R85, R168, R175, -R85 ;  /* 0x000000afa8557223 */ /* 0x000fe20000010855 */
[----:B------:R-:W-:Y:S01]  /*8270*/  FMUL.FTZ R87, R169, R184 ;  /* 0x000000b8a9577220 */ /* 0x000fe20000410000 */
[C---:B------:R-:W-:Y:S01]  /*8280*/  FMUL.FTZ R84, R198.reuse, R95 ;  /* 0x0000005fc6547220 */ /* 0x040fe20000410000 */
[-C--:B------:R-:W-:Y:S01]  /*8290*/  FMUL.FTZ R198, R198, R197.reuse ;  /* 0x000000c5c6c67220 */ /* 0x080fe20000410000 */
[----:B------:R-:W-:Y:S01]  /*82a0*/  FFMA.FTZ R140, R85, 2, R140 ;  /* 0x40000000558c7823 */ /* 0x000fe2000001008c */
[----:B------:R-:W-:Y:S01]  /*82b0*/  FFMA.FTZ R87, R168, R186, -R87 ;  /* 0x000000baa8577223 */ /* 0x000fe20000010857 */
[C---:B------:R-:W-:Y:S01]  /*82c0*/  FFMA.FTZ R84, R199.reuse, R197, -R84 ;  /* 0x000000c5c7547223 */ /* 0x040fe20000010854 */
[----:B------:R-:W-:Y:S01]  /*82d0*/  FFMA.FTZ R199, R199, R95, R198 ;  /* 0x0000005fc7c77223 */ /* 0x000fe200000100c6 */
[----:B------:R-:W-:Y:S01]  /*82e0*/  FMUL.FTZ R85, R169, R188 ;  /* 0x000000bca9557220 */ /* 0x000fe20000410000 */
[----:B------:R-:W-:Y:S01]  /*82f0*/  FFMA.FTZ R142, R87, 2, R142 ;  /* 0x40000000578e7823 */ /* 0x000fe2000001008e */
[----:B------:R-:W-:Y:S01]  /*8300*/  FADD.FTZ R201, R201, R84 ;  /* 0x00000054c9c97221 */ /* 0x000fe20000010000 */
[----:B------:R-:W-:Y:S01]  /*8310*/  FADD.FTZ R199, R200, R199 ;  /* 0x000000c7c8c77221 */ /* 0x000fe20000010000 */
[----:B------:R-:W-:Y:S01]  /*8320*/  FFMA.FTZ R87, R168, R178, -R85 ;  /* 0x000000b2a8577223 */ /* 0x000fe20000010855 */
[----:B------:R-:W-:Y:S01]  /*8330*/  FMUL.FTZ R89, R169, R93 ;  /* 0x0000005da9597220 */ /* 0x000fe20000410000 */
[C---:B------:R-:W-:Y:S01]  /*8340*/  FMUL.FTZ R84, R202.reuse, R201 ;  /* 0x000000c9ca547220 */ /* 0x040fe20000410000 */
[----:B------:R-:W-:Y:S01]  /*8350*/  FMUL.FTZ R202, R202, R199 ;  /* 0x000000c7caca7220 */ /* 0x000fe20000410000 */
[----:B------:R-:W-:Y:S01]  /*8360*/  FFMA.FTZ R144, R87, 2, R144 ;  /* 0x4000000057907823 */ /* 0x000fe20000010090 */
[----:B------:R-:W-:Y:S01]  /*8370*/  FFMA.FTZ R89, R168, R181, -R89 ;  /* 0x000000b5a8597223 */ /* 0x000fe20000010859 */
[C---:B------:R-:W-:Y:S01]  /*8380*/  FFMA.FTZ R85, R203.reuse, R199, R84 ;  /* 0x000000c7cb557223 */ /* 0x040fe20000010054 */
[----:B------:R-:W-:Y:S01]  /*8390*/  FFMA.FTZ R203, R203, R201, -R202 ;  /* 0x000000c9cbcb7223 */ /* 0x000fe200000108ca */
[----:B------:R-:W-:Y:S01]  /*83a0*/  FMUL.FTZ R91, R169, R224 ;  /* 0x000000e0a95b7220 */ /* 0x000fe20000410000 */
[----:B------:R-:W-:Y:S01]  /*83b0*/  FFMA.FTZ R146, R89, 2, R146 ;  /* 0x4000000059927823 */ /* 0x000fe20000010092 */
[----:B------:R-:W-:Y:S01]  /*83c0*/  FADD.FTZ R206, R206, R85 ;  /* 0x00000055cece7221 */ /* 0x000fe20000010000 */
[----:B------:R-:W-:Y:S01]  /*83d0*/  FADD.FTZ R204, R204, R203 ;  /* 0x000000cbcccc7221 */ /* 0x000fe20000010000 */
[C---:B------:R-:W-:Y:S01]  /*83e0*/  FMUL.FTZ R85, R169.reuse, R190 ;  /* 0x000000bea9557220 */ /* 0x040fe20000410000 */
[----:B------:R-:W-:Y:S01]  /*83f0*/  FMUL.FTZ R87, R169, R95 ;  /* 0x0000005fa9577220 */ /* 0x000fe20000410000 */
[C---:B------:R-:W-:Y:S01]  /*8400*/  FMUL.FTZ R84, R205.reuse, R206 ;  /* 0x000000cecd547220 */ /* 0x040fe20000410000 */
[----:B------:R-:W-:Y:S01]  /*8410*/  FMUL.FTZ R86, R205, R204 ;  /* 0x000000cccd567220 */ /* 0x000fe20000410000 */
[----:B------:R-:W-:Y:S01]  /*8420*/  FFMA.FTZ R85, R168, R88, -R85 ;  /* 0x00000058a8557223 */ /* 0x000fe20000010855 */
[----:B------:R-:W-:Y:S01]  /*8430*/  FMUL.FTZ R89, R169, R206 ;  /* 0x000000cea9597220 */ /* 0x000fe20000410000 */
[C---:B------:R-:W-:Y:S01]  /*8440*/  FFMA.FTZ R84, R207.reuse, R204, -R84 ;  /* 0x000000cccf547223 */ /* 0x040fe20000010854 */
[----:B------:R-:W-:Y:S01]  /*8450*/  FFMA.FTZ R207, R207, R206, R86 ;  /* 0x000000cecfcf7223 */ /* 0x000fe20000010056 */
[----:B------:R-:W-:Y:S01]  /*8460*/  FFMA.FTZ R148, R85, 2, R148 ;  /* 0x4000000055947823 */ /* 0x000fe20000010094 */
[----:B------:R-:W-:Y:S01]  /*8470*/  FMUL.FTZ R85, R169, R199 ;  /* 0x000000c7a9557220 */ /* 0x000fe20000410000 */
[----:B------:R-:W-:Y:S01]  /*8480*/  FADD.FTZ R84, R209, R84 ;  /* 0x00000054d1547221 */ /* 0x000fe20000010000 */
[----:B------:R-:W-:Y:S01]  /*8490*/  FADD.FTZ R208, R208, R207 ;  /* 0x000000cfd0d07221 */ /* 0x000fe20000010000 */
[C---:B------:R-:W-:Y:S01]  /*84a0*/  FFMA.FTZ R105, R168.reuse, R111, -R105 ;  /* 0x0000006fa8697223 */ /* 0x040fe20000010869 */
[C---:B------:R-:W-:Y:S01]  /*84b0*/  FFMA.FTZ R91, R168.reuse, R222, -R91 ;  /* 0x000000dea85b7223 */ /* 0x040fe2000001085b */
[C---:B------:R-:W-:Y:S01]  /*84c0*/  FFMA.FTZ R87, R168.reuse, R197, -R87 ;  /* 0x000000c5a8577223 */ /* 0x040fe20000010857 */
[----:B------:R-:W-:Y:S01]  /*84d0*/  FMUL.FTZ R169, R169, R208 ;  /* 0x000000d0a9a97220 */ /* 0x000fe20000410000 */
[C---:B------:R-:W-:Y:S01]  /*84e0*/  FFMA.FTZ R85, R168.reuse, R201, -R85 ;  /* 0x000000c9a8557223 */ /* 0x040fe20000010855 */
[C---:B------:R-:W-:Y:S01]  /*84f0*/  FFMA.FTZ R89, R168.reuse, R204, -R89 ;  /* 0x000000cca8597223 */ /* 0x040fe20000010859 */
[----:B------:R-:W-:Y:S01]  /*8500*/  FFMA.FTZ R126, R105, 2, R126 ;  /* 0x40000000697e7823 */ /* 0x000fe2000001007e */
[----:B------:R-:W-:Y:S01]  /*8510*/  FFMA.FTZ R169, R168, R84, -R169 ;  /* 0x00000054a8a97223 */ /* 0x000fe200000108a9 */
[----:B------:R-:W-:Y:S01]  /*8520*/  FFMA.FTZ R138, R91, 2, R138 ;  /* 0x400000005b8a7823 */ /* 0x000fe2000001008a */
[----:B------:R-:W-:Y:S01]  /*8530*/  FFMA.FTZ R150, R87, 2, R150 ;  /* 0x4000000057967823 */ /* 0x000fe20000010096 */
[----:B------:R-:W-:Y:S01]  /*8540*/  FFMA.FTZ R152, R85, 2, R152 ;  /* 0x4000000055987823 */ /* 0x000fe20000010098 */
[----:B------:R-:W-:Y:S01]  /*8550*/  FFMA.FTZ R154, R89, 2, R154 ;  /* 0x40000000599a7823 */ /* 0x000fe2000001009a */
[----:B------:R-:W-:Y:S01]  /*8560*/  FFMA.FTZ R156, R169, 2, R156 ;  /* 0x40000000a99c7823 */ /* 0x000fe2000001009c */
[----:B------:R-:W-:Y:S06]  /*8570*/  @!P2 BRA `(.L_x_1499) ;  /* 0xffffffb80044a947 */ /* 0x000fec000383ffff */
.L_x_1496:
[----:B------:R-:W-:Y:S01]  /*8580*/  BAR.SYNC.DEFER_BLOCKING 0x0 ;  /* 0x0000000000007b1d */ /* 0x000fe20000010000 */
[----:B------:R-:W-:Y:S02]  /*8590*/  ISETP.NE.AND P0, PT, R4, RZ, PT ;  /* 0x000000ff0400720c */ /* 0x000fe40003f05270 */
[----:B------:R-:W-:Y:S02]  /*85a0*/  MOV R79, RZ ;  /* 0x000000ff004f7202 */ /* 0x000fe40000000f00 */
[----:B------:R-:W-:-:S03]  /*85b0*/  LOP3.LUT R19, R9, 0x3e00, RZ, 0xc0, !PT ;  /* 0x00003e0009137812 */ /* 0x000fc600078ec0ff */
[----:B------:R-:W0:Y:S01]  /*85c0*/  S2UR UR5, SR_CTAID.X ;  /* 0x00000000000579c3 */ /* 0x000e220000002500 */
[----:B------:R-:W1:Y:S01]  /*85d0*/  LDCU.64 UR6, c[0x0][0x478] ;  /* 0x00008f00ff0677ac */ /* 0x000e620008000a00 */
[----:B------:R-:W-:-:S06]  /*85e0*/  IADD3 R8, PT, PT, R8, 0x1, RZ ;  /* 0x0000000108087810 */ /* 0x000fcc0007ffe0ff */
[----:B------:R-:W0:Y:S08]  /*85f0*/  LDC.64 R84, c[0x0][0x420] ;  /* 0x00010800ff547b82 */ /* 0x000e300000000a00 */
        /* <DEDUP_REMOVED lines=22> */
[----:B------:R2:W-:Y:S04]  /*8760*/  LDS R55, [R21] ;  /* 0x0000000015377984 */ /* 0x0005e80000000800 */
[----:B------:R-:W-:Y:S04]  /*8770*/  LDS R23, [R23+0x80] ;  /* 0x0000800017177984 */ /* 0x000fe80000000800 */
[----:B------:R-:W-:Y:S01]  /*8780*/  LDS R25, [R25+0x100] ;  /* 0x0001000019197984 */ /* 0x000fe20000000800 */
[----:B--2---:R-:W-:-:S03]  /*8790*/  LOP3.LUT R21, R19, 0x1f, R4, 0xf8, !PT ;  /* 0x0000001f13157812 */ /* 0x004fc600078ef804 */
[----:B------:R-:W-:Y:S01]  /*87a0*/  LDS R27, [R27+0x180] ;  /* 0x000180001b1b7984 */ /* 0x000fe20000000800 */
[C---:B------:R-:W-:Y:S02]  /*87b0*/  LOP3.LUT R53, R21.reuse, 0x20, RZ, 0xfc, !PT ;  /* 0x0000002015357812 */ /* 0x040fe400078efcff */
[C---:B------:R-:W-:Y:S01]  /*87c0*/  LOP3.LUT R57, R21.reuse, 0x60, RZ, 0xfc, !PT ;  /* 0x0000006015397812 */ /* 0x040fe200078efcff */
[----:B------:R-:W-:Y:S01]  /*87d0*/  LDS R29, [R29+0x200] ;  /* 0x000200001d1d7984 */ /* 0x000fe20000000800 */
[----:B------:R-:W-:-:S03]  /*87e0*/  LOP3.LUT R59, R21, 0xc0, RZ, 0xfc, !PT ;  /* 0x000000c0153b7812 */ /* 0x000fc600078efcff */
        /* <DEDUP_REMOVED lines=13> */
[----:B--2---:R-:W-:Y:S01]  /*88c0*/  IMAD R80, R0, R87, R79 ;  /* 0x0000005700507224 */ /* 0x004fe200078e024f */
[----:B------:R-:W-:-:S04]  /*88d0*/  IADD3 R79, P3, PT, R21, R78, RZ ;  /* 0x0000004e154f7210 */ /* 0x000fc80007f7e0ff */
[----:B------:R-:W-:Y:S02]  /*88e0*/  IADD3.X R80, PT, PT, RZ, R80, RZ, P3, !PT ;  /* 0x00000050ff507210 */ /* 0x000fe40001ffe4ff */
[----:B-1----:R-:W-:-:S04]  /*88f0*/  LEA R78, P3, R79, UR6, 0x2 ;  /* 0x000000064f4e7c11 */ /* 0x002fc8000f8610ff */
[----:B------:R-:W-:Y:S01]  /*8900*/  LEA.HI.X R79, R79, UR7, R80, 0x2, P3 ;  /* 0x000000074f4f7c11 */ /* 0x000fe200098f1450 */
        /* <DEDUP_REMOVED lines=33> */
[----:B--2---:R-:W-:-:S02]  /*8b20*/  LOP3.LUT R25, R21, 0x1c0, RZ, 0xfc, !PT ;  /* 0x000001c015197812 */ /* 0x004fc400078efcff */
        /* <DEDUP_REMOVED lines=20> */
.L_x_1501:
        /* <DEDUP_REMOVED lines=9> */
.L_x_4980:


//--------------------- .text._Z25selective_scan_fwd_kernelI32Selective_Scan_fwd_kernel_traitsILi32ELi16ELi1ELb0ELb1ELb0ELb1EfN3c107complexIfEEEEv13SSMParamsBase --------------------------
	.section	.text._Z25selective_scan_fwd_kernelI32Selective_Scan_fwd_kernel_traitsILi32ELi16ELi1ELb0ELb1ELb0ELb1EfN3c107complexIfEEEEv13SSMParamsBase,"ax",@progbits
	.align	128
        .global         _Z25selective_scan_fwd_kernelI32Selective_Scan_fwd_kernel_traitsILi32ELi16ELi1ELb0ELb1ELb0ELb1EfN3c107complexIfEEEEv13SSMParamsBase
        .type           _Z25selective_scan_fwd_kernelI32Selective_Scan_fwd_kernel_traitsILi32ELi16ELi1ELb0ELb1ELb0ELb1EfN3c107complexIfEEEEv13SSMParamsBase,@function
        .size           _Z25selective_scan_fwd_kernelI32Selective_Scan_fwd_kernel_traitsILi32ELi16ELi1ELb0ELb1ELb0ELb1EfN3c107complexIfEEEEv13SSMParamsBase,(.L_x_4981 - _Z25selective_scan_fwd_kernelI32Selective_Scan_fwd_kernel_traitsILi32ELi16ELi1ELb0ELb1ELb0ELb1EfN3c107complexIfEEEEv13SSMParamsBase)
        .other          _Z25selective_scan_fwd_kernelI32Selective_Scan_fwd_kernel_traitsILi32ELi16ELi1ELb0ELb1ELb0ELb1EfN3c107complexIfEEEEv13SSMParamsBase,@"STO_CUDA_ENTRY STV_DEFAULT"
_Z25selective_scan_fwd_kernelI32Selective_Scan_fwd_kernel_traitsILi32ELi16ELi1ELb0ELb1ELb0ELb1EfN3c107complexIfEEEEv13SSMParamsBase:
.text._Z25selective_scan_fwd_kernelI32Selective_Scan_fwd_kernel_traitsILi32ELi16ELi1ELb0ELb1ELb0ELb1EfN3c107complexIfEEEEv13SSMParamsBase:
        /* <DEDUP_REMOVED lines=89> */
[----:B------:R-:W-:Y:S01]  /*0590*/  LEA.HI.X R12, R8, R21, R12, 0x2, P0 ;  /* 0x00000015080c7211 */ /* 0x000fe200000f140c */
[----:B------:R-:W-:Y:S01]  /*05a0*/  IMAD R6, R5, R24, RZ ;  /* 0x0000001805067224 */ /* 0x000fe200078e02ff */
[----:B------:R-:W-:Y:S01]  /*05b0*/  MOV R8, R13 ;  /* 0x0000000d00087202 */ /* 0x000fe20000000f00 */
[----:B------:R-:W-:Y:S01]  /*05c0*/  IMAD R5, R0, UR7, R157 ;  /* 0x0000000700057c24 */ /* 0x000fe2000f8e029d */
[----:B------:R-:W-:Y:S01]  /*05d0*/  SHF.L.U32 R11, R4, 0x5, RZ ;  /* 0x00000005040b7819 */ /* 0x000fe200000006ff */
[----:B--2---:R-:W-:Y:S01]  /*05e0*/  IMAD R6, R6, UR4, RZ ;  /* 0x0000000406067c24 */ /* 0x004fe2000f8e02ff */
[----:B------:R-:W-:Y:S01]  /*05f0*/  LOP3.LUT R13, R10, 0x3e00, RZ, 0xc0, !PT ;  /* 0x00003e000a0d7812 */ /* 0x000fe200078ec0ff */
[----:B------:R-:W0:Y:S01]  /*0600*/  LDCU.U8 UR4, c[0x0][0x39e] ;  /* 0x000073c0ff0477ac */ /* 0x000e220008000000 */
[--C-:B------:R-:W-:Y:S02]  /*0610*/  LOP3.LUT R72, R11, 0x7c1f, R4.reuse, 0xc8, !PT ;  /* 0x00007c1f0b487812 */ /* 0x100fe400078ec804 */
[----:B------:R-:W-:-:S02]  /*0620*/  LOP3.LUT R29, R13, 0x1f, R4, 0xf8, !PT ;  /* 0x0000001f0d1d7812 */ /* 0x000fc400078ef804 */
[----:B------:R-:W-:Y:S02]  /*0630*/  MOV R11, R14 ;  /* 0x0000000e000b7202 */ /* 0x000fe40000000f00 */
[----:B------:R-:W-:Y:S02]  /*0640*/  MOV R10, R12 ;  /* 0x0000000c000a7202 */ /* 0x000fe40000000f00 */
        /* <DEDUP_REMOVED lines=29> */
[----:B------:R-:W-:Y:S02]  /*0820*/  LOP3.LUT R70, R72, 0x3c0, RZ, 0xfc, !PT ;  /* 0x000003c048467812 */ /* 0x000fe400078efcff */
        /* <DEDUP_REMOVED lines=9> */
[----:B0-----:R-:W-:-:S07]  /*08c0*/  LOP3.LUT R29, R29, 0x1e0, RZ, 0xfc, !PT ;  /* 0x000001e01d1d7812 */ /* 0x001fce00078efcff */
.L_x_1538:
        /* <DEDUP_REMOVED lines=13> */
[C---:B------:R-:W-:Y:S01]  /*09a0*/  LEA R78, P0, R71.reuse, R9, 0x2 ;  /* 0x00000009474e7211 */ /* 0x040fe200078010ff */
[----:B------:R-:W-:Y:S01]  /*09b0*/  HFMA2 R102, -RZ, RZ, 0, 0 ;  /* 0x00000000ff667431 */ /* 0x000fe200000001ff */
[----:B------:R-:W-:Y:S01]  /*09c0*/  MOV R108, RZ ;  /* 0x000000ff006c7202 */ /* 0x000fe20000000f00 */
[----:B------:R-:W-:Y:S01]  /*09d0*/  IMAD.WIDE.U32 R80, R71, 0x4, R80 ;  /* 0x0000000447507825 */ /* 0x000fe200078e0050 */
[----:B------:R-:W-:-:S03]  /*09e0*/  IADD3.X R79, PT, PT, RZ, R10, RZ, P0, !PT ;  /* 0x0000000aff4f7210 */ /* 0x000fc600007fe4ff */
[----:B------:R-:W-:Y:S01]  /*09f0*/  HFMA2 R106, -RZ, RZ, 0, 0 ;  /* 0x00000000ff6a7431 */ /* 0x000fe200000001ff */
[----:B------:R-:W-:Y:S02]  /*0a00*/  MOV R84, RZ ;  /* 0x000000ff00547202 */ /* 0x000fe40000000f00 */
[C---:B------:R-:W-:Y:S02]  /*0a10*/  LOP3.LUT R35, R71.reuse, 0x60, RZ, 0xfc, !PT ;  /* 0x0000006047237812 */ /* 0x040fe400078efcff */
[----:B------:R-:W-:Y:S02]  /*0a20*/  LOP3.LUT R37, R71, 0x80, RZ, 0xfc, !PT ;  /* 0x0000008047257812 */ /* 0x000fe400078efcff */
[----:B0-----:R-:W-:Y:S02]  /*0a30*/  IADD3 R76, PT, PT, -R74, R73, RZ ;  /* 0x000000494a4c7210 */ /* 0x001fe40007ffe1ff */
[----:B------:R-:W-:Y:S02]  /*0a40*/  MOV R96, RZ ;  /* 0x000000ff00607202 */ /* 0x000fe40000000f00 */
[-C--:B------:R-:W-:Y:S01]  /*0a50*/  ISETP.GE.AND P1, PT, R23, R76.reuse, PT ;  /* 0x0000004c1700720c */ /* 0x080fe20003f26270 */
[----:B------:R-:W-:Y:S01]  /*0a60*/  BAR.SYNC.DEFER_BLOCKING 0x0 ;  /* 0x0000000000007b1d */ /* 0x000fe20000010000 */
[----:B------:R-:W-:-:S02]  /*0a70*/  ISETP.GE.AND P0, PT, R71, R76, PT ;  /* 0x0000004c4700720c */ /* 0x000fc40003f06270 */
[-C--:B------:R-:W-:Y:S02]  /*0a80*/  ISETP.GE.AND P6, PT, R13, R76.reuse, PT ;  /* 0x0000004c0d00720c */ /* 0x080fe40003fc6270 */
[-C--:B------:R-:W-:Y:S02]  /*0a90*/  ISETP.GE.AND P2, PT, R21, R76.reuse, PT ;  /* 0x0000004c1500720c */ /* 0x080fe40003f46270 */
[-C--:B------:R-:W-:Y:S02]  /*0aa0*/  ISETP.GE.AND P3, PT, R19, R76.reuse, PT ;  /* 0x0000004c1300720c */ /* 0x080fe40003f66270 */
[-C--:B------:R-:W-:Y:S02]  /*0ab0*/  ISETP.GE.AND P4, PT, R17, R76.reuse, PT ;  /* 0x0000004c1100720c */ /* 0x080fe40003f86270 */
[----:B------:R-:W-:Y:S02]  /*0ac0*/  ISETP.GE.AND P5, PT, R15, R76, PT ;  /* 0x0000004c0f00720c */ /* 0x000fe40003fa6270 */
[----:B------:R-:W-:-:S02]  /*0ad0*/  MOV R92, RZ ;  /* 0x000000ff005c7202 */ /* 0x000fc40000000f00 */
[C---:B------:R-:W-:Y:S02]  /*0ae0*/  LOP3.LUT R39, R71.reuse, 0x120, RZ, 0xfc, !PT ;  /* 0x0000012047277812 */ /* 0x040fe400078efcff */
[C---:B------:R-:W-:Y:S02]  /*0af0*/  LOP3.LUT R41, R71.reuse, 0x140, RZ, 0xfc, !PT ;  /* 0x0000014047297812 */ /* 0x040fe400078efcff */
[C---:B------:R-:W-:Y:S02]  /*0b00*/  LOP3.LUT R43, R71.reuse, 0x160, RZ, 0xfc, !PT ;  /* 0x00000160472b7812 */ /* 0x040fe400078efcff */
[----:B------:R-:W-:Y:S02]  /*0b10*/  LOP3.LUT R45, R71, 0x180, RZ, 0xfc, !PT ;  /* 0x00000180472d7812 */ /* 0x000fe400078efcff */
[----:B------:R-:W-:Y:S01]  /*0b20*/  MOV R88, RZ ;  /* 0x000000ff00587202 */ /* 0x000fe20000000f00 */
[----:B------:R-:W2:Y:S01]  /*0b30*/  @!P1 LDG.E R98, desc[UR24][R80.64+0x400] ;  /* 0x0004001850629981 */ /* 0x000ea2000c1e1900 */
[----:B------:R-:W-:-:S02]  /*0b40*/  ISETP.GE.AND P1, PT, R27, R76, PT ;  /* 0x0000004c1b00720c */ /* 0x000fc40003f26270 */
[----:B------:R-:W-:Y:S01]  /*0b50*/  MOV R100, RZ ;  /* 0x000000ff00647202 */ /* 0x000fe20000000f00 */
[----:B------:R-:W3:Y:S01]  /*0b60*/  @!P0 LDG.E R82, desc[UR24][R80.64] ;  /* 0x0000001850528981 */ /* 0x000ee2000c1e1900 */
[----:B------:R-:W-:Y:S02]  /*0b70*/  ISETP.GE.AND P0, PT, R25, R76, PT ;  /* 0x0000004c1900720c */ /* 0x000fe40003f06270 */
[----:B------:R-:W-:Y:S01]  /*0b80*/  P2R R85, PR, RZ, 0x2 ;  /* 0x00000002ff557803 */ /* 0x000fe20000000000 */
[----:B------:R-:W4:Y:S01]  /*0b90*/  @!P6 LDG.E R84, desc[UR24][R80.64+0x80] ;  /* 0x000080185054e981 */ /* 0x000f22000c1e1900 */
[----:B------:R-:W-:Y:S02]  /*0ba0*/  P2R R87, PR, RZ, 0x1 ;  /* 0x00000001ff577803 */ /* 0x000fe40000000000 */
[----:B------:R-:W-:Y:S01]  /*0bb0*/  MOV R104, RZ ;  /* 0x000000ff00687202 */ /* 0x000fe20000000f00 */
[----:B------:R-:W2:Y:S01]  /*0bc0*/  @!P2 LDG.E R96, desc[UR24][R80.64+0x380] ;  /* 0x000380185060a981 */ /* 0x000ea2000c1e1900 */
[----:B------:R-:W-:-:S03]  /*0bd0*/  MOV R112, RZ ;  /* 0x000000ff00707202 */ /* 0x000fc60000000f00 */
[----:B------:R-:W2:Y:S01]  /*0be0*/  @!P1 LDG.E R110, desc[UR24][R80.64+0x700] ;  /* 0x00070018506e9981 */ /* 0x000ea2000c1e1900 */
[----:B------:R-:W-:-:S03]  /*0bf0*/  ISETP.GE.AND P1, PT, R35, R76, PT ;  /* 0x0000004c2300720c */ /* 0x000fc60003f26270 */
[----:B------:R-:W2:Y:S01]  /*0c00*/  @!P0 LDG.E R108, desc[UR24][R80.64+0x680] ;  /* 0x00068018506c8981 */ /* 0x000ea2000c1e1900 */
[-C--:B------:R-:W-:Y:S02]  /*0c10*/  ISETP.GE.AND P0, PT, R37, R76.reuse, PT ;  /* 0x0000004c2500720c */ /* 0x080fe40003f06270 */
[-C--:B------:R-:W-:Y:S01]  /*0c20*/  ISETP.GE.AND P2, PT, R39, R76.reuse, PT ;  /* 0x0000004c2700720c */ /* 0x080fe20003f46270 */
[----:B------:R-:W2:Y:S01]  /*0c30*/  @!P3 LDG.E R94, desc[UR24][R80.64+0x300] ;  /* 0x00030018505eb981 */ /* 0x000ea2000c1e1900 */
[----:B------:R-:W-:-:S03]  /*0c40*/  ISETP.GE.AND P3, PT, R41, R76, PT ;  /* 0x0000004c2900720c */ /* 0x000fc60003f66270 */
[----:B------:R-:W2:Y:S01]  /*0c50*/  @!P4 LDG.E R92, desc[UR24][R80.64+0x280] ;  /* 0x00028018505cc981 */ /* 0x000ea2000c1e1900 */
[----:B------:R-:W-:-:S03]  /*0c60*/  ISETP.GE.AND P4, PT, R43, R76, PT ;  /* 0x0000004c2b00720c */ /* 0x000fc60003f86270 */
        /* <DEDUP_REMOVED lines=8> */
[----:B------:R-:W2:Y:S04]  /*0cf0*/  @!P5 LDG.E R106, desc[UR24][R80.64+0x600] ;  /* 0x00060018506ad981 */ /* 0x000ea8000c1e1900 */
[----:B------:R0:W2:Y:S01]  /*0d00*/  @!P6 LDG.E R112, desc[UR24][R80.64+0x780] ;  /* 0x000780185070e981 */ /* 0x0000a2000c1e1900 */
[----:B------:R-:W1:Y:S01]  /*0d10*/  S2R R35, SR_LANEID ;  /* 0x0000000000237919 */ /* 0x000e620000000000 */
[----:B------:R-:W0:Y:S01]  /*0d20*/  S2R R114, SR_CgaCtaId ;  /* 0x0000000000727919 */ /* 0x000e220000008800 */
[----:B------:R-:W-:-:S02]  /*0d30*/  MOV R131, 0x400 ;  /* 0x0000040000837802 */ /* 0x000fc40000000f00 */
[C---:B-1----:R-:W-:Y:S02]  /*0d40*/  IADD3 R116, PT, PT, R35.reuse, 0x20, RZ ;  /* 0x0000002023747810 */ /* 0x042fe40007ffe0ff */
[C---:B0-----:R-:W-:Y:S02]  /*0d50*/  IADD3 R80, PT, PT, R35.reuse, 0x40, RZ ;  /* 0x0000004023507810 */ /* 0x041fe40007ffe0ff */
[----:B------:R-:W-:Y:S02]  /*0d60*/  LEA R131, R114, R131, 0x18 ;  /* 0x0000008372837211 */ /* 0x000fe400078ec0ff */
[-C--:B------:R-:W-:Y:S02]  /*0d70*/  LEA.HI.SX32 R114, R35, R35.reuse, 0x1b ;  /* 0x0000002323727211 */ /* 0x080fe400078fdaff */
[----:B------:R-:W-:Y:S02]  /*0d80*/  LEA.HI.SX32 R116, R116, R35, 0x1b ;  /* 0x0000002374747211 */ /* 0x000fe400078fdaff */
[----:B------:R-:W-:-:S02]  /*0d90*/  LEA R37, R114, R131, 0x2 ;  /* 0x0000008372257211 */ /* 0x000fc400078e10ff */
[----:B------:R-:W-:Y:S02]  /*0da0*/  LEA.HI.SX32 R80, R80, R35, 0x1b ;  /* 0x0000002350507211 */ /* 0x000fe400078fdaff */
[-C--:B------:R-:W-:Y:S02]  /*0db0*/  LEA R39, R116, R131.reuse, 0x2 ;  /* 0x0000008374277211 */ /* 0x080fe400078e10ff */
[C---:B------:R-:W-:Y:S02]  /*0dc0*/  IADD3 R114, PT, PT, R35.reuse, 0x60, RZ ;  /* 0x0000006023727810 */ /* 0x040fe40007ffe0ff */
[C---:B------:R-:W-:Y:S02]  /*0dd0*/  IADD3 R116, PT, PT, R35.reuse, 0x80, RZ ;  /* 0x0000008023747810 */ /* 0x040fe40007ffe0ff */
[----:B------:R-:W-:Y:S02]  /*0de0*/  LEA R41, R80, R131, 0x2 ;  /* 0x0000008350297211 */ /* 0x000fe400078e10ff */
[----:B------:R-:W-:-:S02]  /*0df0*/  IADD3 R80, PT, PT, R35, 0xe0, RZ ;  /* 0x000000e023507810 */ /* 0x000fc40007ffe0ff */
[C---:B------:R-:W-:Y:S02]  /*0e00*/  IADD3 R118, PT, PT, R35.reuse, 0xa0, RZ ;  /* 0x000000a023767810 */ /* 0x040fe40007ffe0ff */
[-C--:B------:R-:W-:Y:S02]  /*0e10*/  LEA.HI.SX32 R114, R114, R35.reuse, 0x1b ;  /* 0x0000002372727211 */ /* 0x080fe400078fdaff */
[----:B------:R-:W-:Y:S02]  /*0e20*/  IADD3 R120, PT, PT, R35, 0xc0, RZ ;  /* 0x000000c023787810 */ /* 0x000fe40007ffe0ff */
[-C--:B------:R-:W-:Y:S02]  /*0e30*/  LEA.HI.SX32 R116, R116, R35.reuse, 0x1b ;  /* 0x0000002374747211 */ /* 0x080fe400078fdaff */
[-C--:B------:R-:W-:Y:S02]  /*0e40*/  LEA.HI.SX32 R80, R80, R35.reuse, 0x1b ;  /* 0x0000002350507211 */ /* 0x080fe400078fdaff */
[----:B------:R-:W-:-:S02]  /*0e50*/  LEA.HI.SX32 R118, R118, R35, 0x1b ;  /* 0x0000002376767211 */ /* 0x000fc400078fdaff */
[----:B------:R-:W-:Y:S02]  /*0e60*/  LEA R43, R114, R131, 0x2 ;  /* 0x00000083722b7211 */ /* 0x000fe400078e10ff */
[----:B------:R-:W-:Y:S02]  /*0e70*/  LEA.HI.SX32 R120, R120, R35, 0x1b ;  /* 0x0000002378787211 */ /* 0x000fe400078fdaff */
[-C--:B------:R-:W-:Y:S02]  /*0e80*/  LEA R45, R116, R131.reuse, 0x2 ;  /* 0x00000083742d7211 */ /* 0x080fe400078e10ff */
[C---:B------:R-:W-:Y:S02]  /*0e90*/  IADD3 R114, PT, PT, R35.reuse, 0x140, RZ ;  /* 0x0000014023727810 */ /* 0x040fe40007ffe0ff */
[----:B------:R-:W-:Y:S02]  /*0ea0*/  IADD3 R116, PT, PT, R35, 0x160, RZ ;  /* 0x0000016023747810 */ /* 0x000fe40007ffe0ff */
[----:B------:R-:W-:-:S02]  /*0eb0*/  LEA R51, R80, R131, 0x2 ;  /* 0x0000008350337211 */ /* 0x000fc400078e10ff */
[----:B------:R-:W-:Y:S02]  /*0ec0*/  IADD3 R80, PT, PT, R35, 0x180, RZ ;  /* 0x0000018023507810 */ /* 0x000fe40007ffe0ff */
[-C--:B------:R-:W-:Y:S02]  /*0ed0*/  LEA R47, R118, R131.reuse, 0x2 ;  /* 0x00000083762f7211 */ /* 0x080fe400078e10ff */
[----:B------:R-:W-:Y:S02]  /*0ee0*/  LEA R49, R120, R131, 0x2 ;  /* 0x0000008378317211 */ /* 0x000fe400078e10ff */
[-C--:B------:R-:W-:Y:S02]  /*0ef0*/  LEA.HI.SX32 R114, R114, R35.reuse, 0x1b ;  /* 0x0000002372727211 */ /* 0x080fe400078fdaff */
[-C--:B------:R-:W-:Y:S02]  /*0f00*/  LEA.HI.SX32 R116, R116, R35.reuse, 0x1b ;  /* 0x0000002374747211 */ /* 0x080fe400078fdaff */
[----:B------:R-:W-:-:S02]  /*0f10*/  LEA.HI.SX32 R80, R80, R35, 0x1b ;  /* 0x0000002350507211 */ /* 0x000fc400078fdaff */
[----:B------:R-:W-:Y:S02]  /*0f20*/  SHF.L.U32 R69, R35, 0x4, RZ ;  /* 0x0000000423457819 */ /* 0x000fe400000006ff */
[-C--:B------:R-:W-:Y:S02]  /*0f30*/  LEA R57, R114, R131.reuse, 0x2 ;  /* 0x0000008372397211 */ /* 0x080fe400078e10ff */
[-C--:B------:R-:W-:Y:S02]  /*0f40*/  LEA R59, R116, R131.reuse, 0x2 ;  /* 0x00000083743b7211 */ /* 0x080fe400078e10ff */
[----:B------:R-:W-:Y:S02]  /*0f50*/  LEA R61, R80, R131, 0x2 ;  /* 0x00000083503d7211 */ /* 0x000fe400078e10ff */
[----:B------:R-:W-:-:S04]  /*0f60*/  LEA.HI.SX32 R80, R69, R69, 0x1b ;  /* 0x0000004545507211 */ /* 0x000fc800078fdaff */
[----:B------:R-:W-:Y:S02]  /*0f70*/  LEA R69, R80, R131, 0x2 ;  /* 0x0000008350457211 */ /* 0x000fe400078e10ff */
[----:B------:R-:W-:Y:S02]  /*0f80*/  P2R R83, PR, RZ, 0x2 ;  /* 0x00000002ff537803 */ /* 0x000fe40000000000 */
[-C--:B------:R-:W-:Y:S02]  /*0f90*/  ISETP.GE.AND P1, PT, R71, R76.reuse, PT ;  /* 0x0000004c4700720c */ /* 0x080fe40003f26270 */
[----:B------:R-:W-:Y:S02]  /*0fa0*/  P2R R75, PR, RZ, 0x1 ;  /* 0x00000001ff4b7803 */ /* 0x000fe40000000000 */
[----:B------:R-:W-:Y:S02]  /*0fb0*/  ISETP.GE.AND P0, PT, R13, R76, PT ;  /* 0x0000004c0d00720c */ /* 0x000fe40003f06270 */
[----:B------:R-:W-:Y:S01]  /*0fc0*/  MOV R80, RZ ;  /* 0x000000ff00507202 */ /* 0x000fe20000000f00 */
[----:B---3--:R0:W-:Y:S04]  /*0fd0*/  STS [R37], R82 ;  /* 0x0000005225007388 */ /* 0x0081e80000000800 */
[----:B----4-:R1:W-:Y:S01]  /*0fe0*/  STS [R39+0x80], R84 ;  /* 0x0000805427007388 */ /* 0x0103e20000000800 */
[----:B0-----:R-:W-:-:S02]  /*0ff0*/  IADD3 R82, PT, PT, R35, 0x100, RZ ;  /* 0x0000010023527810 */ /* 0x001fc40007ffe0ff */
[C---:B-1----:R-:W-:Y:S02]  /*1000*/  IADD3 R84, PT, PT, R35.reuse, 0x120, RZ ;  /* 0x0000012023547810 */ /* 0x042fe40007ffe0ff */
[-C--:B------:R-:W-:Y:S02]  /*1010*/  LEA.HI.SX32 R82, R82, R35.reuse, 0x1b ;  /* 0x0000002352527211 */ /* 0x080fe400078fdaff */
[----:B------:R-:W-:Y:S02]  /*1020*/  LEA.HI.SX32 R84, R84, R35, 0x1b ;  /* 0x0000002354547211 */ /* 0x000fe400078fdaff */
[-C--:B------:R-:W-:Y:S02]  /*1030*/  LEA R53, R82, R131.reuse, 0x2 ;  /* 0x0000008352357211 */ /* 0x080fe400078e10ff */
[----:B------:R-:W-:Y:S02]  /*1040*/  LEA R55, R84, R131, 0x2 ;  /* 0x0000008354377211 */ /* 0x000fe400078e10ff */
[----:B------:R-:W-:-:S02]  /*1050*/  IADD3 R82, PT, PT, R35, 0x1a0, RZ ;  /* 0x000001a023527810 */ /* 0x000fc40007ffe0ff */
[----:B------:R-:W-:Y:S01]  /*1060*/  IADD3 R84, PT, PT, R35, 0x1c0, RZ ;  /* 0x000001c023547810 */ /* 0x000fe20007ffe0ff */
[----:B--2---:R0:W-:Y:S01]  /*1070*/  STS [R41+0x100], R86 ;  /* 0x0001005629007388 */ /* 0x0041e20000000800 */
[----:B------:R-:W-:-:S03]  /*1080*/  LEA.HI.SX32 R82, R82, R35, 0x1b ;  /* 0x0000002352527211 */ /* 0x000fc600078fdaff */
        /* <DEDUP_REMOVED lines=37> */
[----:B------:R-:W-:-:S02]  /*12e0*/  HFMA2 R82, -RZ, RZ, 0, 0 ;  /* 0x00000000ff527431 */ /* 0x000fc400000001ff */
[----:B------:R-:W-:Y:S02]  /*12f0*/  HFMA2 R84, -RZ, RZ, 0, 0 ;  /* 0x00000000ff547431 */ /* 0x000fe400000001ff */
[----:B-1----:R-:W-:Y:S02]  /*1300*/  HFMA2 R88, -RZ, RZ, 0, 0 ;  /* 0x00000000ff587431 */ /* 0x002fe400000001ff */
[----:B------:R-:W4:Y:S01]  /*1310*/  @!P1 LDG.E R82, desc[UR24][R78.64] ;  /* 0x000000184e529981 */ /* 0x000f22000c1e1900 */
[----:B------:R-:W-:-:S03]  /*1320*/  ISETP.GE.AND P1, PT, R15, R76, PT ;  /* 0x0000004c0f00720c */ /* 0x000fc60003f26270 */
[----:B------:R-:W4:Y:S01]  /*1330*/  @!P0 LDG.E R80, desc[UR24][R78.64+0x80] ;  /* 0x000080184e508981 */ /* 0x000f22000c1e1900 */
[----:B------:R-:W-:-:S09]  /*1340*/  ISETP.NE.AND P0, PT, R75, RZ, PT ;  /* 0x000000ff4b00720c */ /* 0x000fd20003f05270 */
[----:B------:R-:W4:Y:S01]  /*1350*/  @!P1 LDG.E R84, desc[UR24][R78.64+0x100] ;  /* 0x000100184e549981 */ /* 0x000f22000c1e1900 */
[----:B------:R-:W-:Y:S02]  /*1360*/  ISETP.NE.AND P1, PT, R83, RZ, PT ;  /* 0x000000ff5300720c */ /* 0x000fe40003f25270 */
[----:B------:R-:W-:Y:S01]  /*1370*/  MOV R86, RZ ;  /* 0x000000ff00567202 */ /* 0x000fe20000000f00 */
[----:B------:R-:W4:Y:S01]  /*1380*/  @!P0 LDG.E R88, desc[UR24][R78.64+0x200] ;  /* 0x000200184e588981 */ /* 0x000f22000c1e1900 */
[----:B------:R-:W-:Y:S01]  /*1390*/  ISETP.GE.AND P0, PT, R19, R76, PT ;  /* 0x0000004c1300720c */ /* 0x000fe20003f06270 */
[----:B0-----:R-:W-:-:S08]  /*13a0*/  HFMA2 R92, -RZ, RZ, 0, 0 ;  /* 0x00000000ff5c7431 */ /* 0x001fd000000001ff */
[----:B------:R-:W4:Y:S01]  /*13b0*/  @!P1 LDG.E R86, desc[UR24][R78.64+0x180] ;  /* 0x000180184e569981 */ /* 0x000f22000c1e1900 */
[-C--:B------:R-:W-:Y:S02]  /*13c0*/  ISETP.GE.AND P1, PT, R17, R76.reuse, PT ;  /* 0x0000004c1100720c */ /* 0x080fe40003f26270 */
[----:B------:R-:W-:Y:S01]  /*13d0*/  MOV R90, RZ ;  /* 0x000000ff005a7202 */ /* 0x000fe20000000f00 */
[----:B------:R-:W4:Y:S01]  /*13e0*/  @!P0 LDG.E R92, desc[UR24][R78.64+0x300] ;  /* 0x000300184e5c8981 */ /* 0x000f22000c1e1900 */
[----:B------:R-:W-:Y:S01]  /*13f0*/  ISETP.GE.AND P0, PT, R23, R76, PT ;  /* 0x0000004c1700720c */ /* 0x000fe20003f06270 */
[----:B--2---:R-:W-:-:S08]  /*1400*/  HFMA2 R96, -RZ, RZ, 0, 0 ;  /* 0x00000000ff607431 */ /* 0x004fd000000001ff */
[----:B------:R-:W2:Y:S01]  /*1410*/  @!P1 LDG.E R90, desc[UR24][R78.64+0x280] ;  /* 0x000280184e5a9981 */ /* 0x000ea2000c1e1900 */
[----:B------:R-:W-:Y:S02]  /*1420*/  ISETP.GE.AND P1, PT, R21, R76, PT ;  /* 0x0000004c1500720c */ /* 0x000fe40003f26270 */
[----:B------:R-:W-:Y:S01]  /*1430*/  MOV R94, RZ ;  /* 0x000000ff005e7202 */ /* 0x000fe20000000f00 */
[----:B------:R-:W2:Y:S01]  /*1440*/  @!P0 LDG.E R96, desc[UR24][R78.64+0x400] ;  /* 0x000400184e608981 */ /* 0x000ea2000c1e1900 */
[----:B------:R-:W-:Y:S01]  /*1450*/  ISETP.NE.AND P0, PT, R87, RZ, PT ;  /* 0x000000ff5700720c */ /* 0x000fe20003f05270 */
[----:B---3--:R-:W-:Y:S01]  /*1460*/  HFMA2 R100, -RZ, RZ, 0, 0 ;  /* 0x00000000ff647431 */ /* 0x008fe200000001ff */
[----:B------:R-:W-:Y:S01]  /*1470*/  MOV R98, RZ ;  /* 0x000000ff00627202 */ /* 0x000fe20000000f00 */
[----:B----4-:R-:W-:Y:S01]  /*1480*/  HFMA2 R104, -RZ, RZ, 0, 0 ;  /* 0x00000000ff687431 */ /* 0x010fe200000001ff */
[----:B------:R-:W-:Y:S01]  /*1490*/  MOV R102, RZ ;  /* 0x000000ff00667202 */ /* 0x000fe20000000f00 */
[----:B------:R-:W-:Y:S01]  /*14a0*/  HFMA2 R108, -RZ, RZ, 0, 0 ;  /* 0x00000000ff6c7431 */ /* 0x000fe200000001ff */
[----:B------:R-:W-:-:S02]  /*14b0*/  MOV R106, RZ ;  /* 0x000000ff006a7202 */ /* 0x000fc40000000f00 */
[----:B------:R-:W-:Y:S01]  /*14c0*/  MOV R110, RZ ;  /* 0x000000ff006e7202 */ /* 0x000fe20000000f00 */
[----:B------:R-:W3:Y:S01]  /*14d0*/  @!P1 LDG.E R94, desc[UR24][R78.64+0x380] ;  /* 0x000380184e5e9981 */ /* 0x000ee2000c1e1900 */
[----:B------:R-:W-:-:S03]  /*14e0*/  ISETP.NE.AND P1, PT, R85, RZ, PT ;  /* 0x000000ff5500720c */ /* 0x000fc60003f25270 */
        /* <DEDUP_REMOVED lines=87> */
.L_x_1503:
[----:B------:R-:W-:Y:S05]  /*1a60*/  BSYNC.RECONVERGENT B0 ;  /* 0x0000000000007941 */ /* 0x000fea0003800200 */
.L_x_1502:
        /* <DEDUP_REMOVED lines=34> */
.L_x_1505:
[----:B------:R-:W-:Y:S05]  /*1c90*/  BSYNC.RECONVERGENT B0 ;  /* 0x0000000000007941 */ /* 0x000fea0003800200 */
.L_x_1504:
        /* <DEDUP_REMOVED lines=36> */
.L_x_1507:
[----:B------:R-:W-:Y:S05]  /*1ee0*/  BSYNC.RECONVERGENT B0 ;  /* 0x0000000000007941 */ /* 0x000fea0003800200 */
.L_x_1506:
        /* <DEDUP_REMOVED lines=34> */
.L_x_1509:
[----:B------:R-:W-:Y:S05]  /*2110*/  BSYNC.RECONVERGENT B0 ;  /* 0x0000000000007941 */ /* 0x000fea0003800200 */
.L_x_1508:
        /* <DEDUP_REMOVED lines=36> */
.L_x_1511:
[----:B------:R-:W-:Y:S05]  /*2360*/  BSYNC.RECONVERGENT B0 ;  /* 0x0000000000007941 */ /* 0x000fea0003800200 */
.L_x_1510:
        /* <DEDUP_REMOVED lines=34> */
.L_x_1513:
[----:B------:R-:W-:Y:S05]  /*2590*/  BSYNC.RECONVERGENT B0 ;  /* 0x0000000000007941 */ /* 0x000fea0003800200 */
.L_x_1512:
        /* <DEDUP_REMOVED lines=36> */
.L_x_1515:
[----:B------:R-:W-:Y:S05]  /*27e0*/  BSYNC.RECONVERGENT B0 ;  /* 0x0000000000007941 */ /* 0x000fea0003800200 */
.L_x_1514:
        /* <DEDUP_REMOVED lines=34> */
.L_x_1517:
[----:B------:R-:W-:Y:S05]  /*2a10*/  BSYNC.RECONVERGENT B0 ;  /* 0x0000000000007941 */ /* 0x000fea0003800200 */
.L_x_1516:
        /* <DEDUP_REMOVED lines=36> */
.L_x_1519:
[----:B------:R-:W-:Y:S05]  /*2c60*/  BSYNC.RECONVERGENT B0 ;  /* 0x0000000000007941 */ /* 0x000fea0003800200 */
.L_x_1518:
        /* <DEDUP_REMOVED lines=34> */
.L_x_1521:
[----:B------:R-:W-:Y:S05]  /*2e90*/  BSYNC.RECONVERGENT B0 ;  /* 0x0000000000007941 */ /* 0x000fea0003800200 */
.L_x_1520:
        /* <DEDUP_REMOVED lines=39> */
.L_x_1523:
[----:B------:R-:W-:Y:S05]  /*3110*/  BSYNC.RECONVERGENT B0 ;  /* 0x0000000000007941 */ /* 0x000fea0003800200 */
.L_x_1522:
        /* <DEDUP_REMOVED lines=32> */
.L_x_1525:
[----:B------:R-:W-:Y:S05]  /*3320*/  BSYNC.RECONVERGENT B0 ;  /* 0x0000000000007941 */ /* 0x000fea0003800200 */
.L_x_1524:
        /* <DEDUP_REMOVED lines=32> */
.L_x_1527:
[----:B------:R-:W-:Y:S05]  /*3530*/  BSYNC.RECONVERGENT B0 ;  /* 0x0000000000007941 */ /* 0x000fea0003800200 */
.L_x_1526:
        /* <DEDUP_REMOVED lines=32> */
.L_x_1529:
[----:B------:R-:W-:Y:S05]  /*3740*/  BSYNC.RECONVERGENT B0 ;  /* 0x0000000000007941 */ /* 0x000fea0003800200 */
.L_x_1528:
        /* <DEDUP_REMOVED lines=32> */
.L_x_1531:
[----:B------:R-:W-:Y:S05]  /*3950*/  BSYNC.RECONVERGENT B0 ;  /* 0x0000000000007941 */ /* 0x000fea0003800200 */
.L_x_1530:
        /* <DEDUP_REMOVED lines=32> */
.L_x_1533:
[----:B------:R-:W-:Y:S05]  /*3b60*/  BSYNC.RECONVERGENT B0 ;  /* 0x0000000000007941 */ /* 0x000fea0003800200 */
.L_x_1532:
        /* <DEDUP_REMOVED lines=27> */
[----:B------:R-:W-:Y:S01]  /*3d20*/  LEA R73, R73, -R80, 0x1 ;  /* 0x8000005049497211 */ /* 0x000fe200078e08ff */
[----:B------:R-:W-:Y:S01]  /*3d30*/  FMUL.FTZ R77, R77, R118 ;  /* 0x000000764d4d7220 */ /* 0x000fe20000410000 */
[----:B------:R-:W2:Y:S01]  /*3d40*/  LDC.64 R158, c[0x0][0x440] ;  /* 0x00011000ff9e7b82 */ /* 0x000ea20000000a00 */
[----:B------:R-:W-:Y:S01]  /*3d50*/  ISETP.NE.AND P0, PT, R7, RZ, PT ;  /* 0x000000ff0700720c */ /* 0x000fe20003f05270 */
        /* <DEDUP_REMOVED lines=23> */
.L_x_1537:
[-C--:B------:R-:W-:Y:S01]  /*3ed0*/  ISETP.GE.AND P2, PT, R12, R73.reuse, PT ;  /* 0x000000490c00720c */ /* 0x080fe20003f46270 */
[----:B------:R-:W5:Y:S01]  /*3ee0*/  @!P1 LDC.64 R80, c[0x0][0x3c0] ;  /* 0x0000f000ff509b82 */ /* 0x000f620000000a00 */
[-C--:B------:R-:W-:Y:S02]  /*3ef0*/  ISETP.GE.AND P3, PT, R14, R73.reuse, PT ;  /* 0x000000490e00720c */ /* 0x080fe40003f66270 */
[----:B------:R-:W-:Y:S02]  /*3f00*/  @!P1 MOV R171, RZ ;  /* 0x000000ff00ab9202 */ /* 0x000fe40000000f00 */
[----:B------:R-:W-:Y:S02]  /*3f10*/  ISETP.GE.AND P5, PT, R16, R73, PT ;  /* 0x000000491000720c */ /* 0x000fe40003fa6270 */
[----:B------:R-:W-:-:S05]  /*3f20*/  MOV R174, RZ ;  /* 0x000000ff00ae7202 */ /* 0x000fca0000000f00 */
[----:B------:R-:W1:Y:S08]  /*3f30*/  @!P2 LDC.64 R82, c[0x0][0x3c0] ;  /* 0x0000f000ff52ab82 */ /* 0x000e700000000a00 */
[----:B------:R-:W4:Y:S01]  /*3f40*/  @!P3 LDC.64 R84, c[0x0][0x3c0] ;  /* 0x0000f000ff54bb82 */ /* 0x000f220000000a00 */
[----:B-----5:R-:W-:Y:S01]  /*3f50*/  @!P1 IMAD.WIDE.U32 R90, R119, R80, R170 ;  /* 0x00000050775a9225 */ /* 0x020fe200078e00aa */
[----:B------:R-:W-:-:S03]  /*3f60*/  @!P2 MOV R80, R12 ;  /* 0x0000000c0050a202 */ /* 0x000fc60000000f00 */
[----:B------:R-:W-:Y:S01]  /*3f70*/  @!P1 IMAD R87, R119, R81, R91 ;  /* 0x0000005177579224 */ /* 0x000fe200078e025b */
[----:B------:R-:W-:Y:S02]  /*3f80*/  @!P2 MOV R81, RZ ;  /* 0x000000ff0051a202 */ /* 0x000fe40000000f00 */
[----:B------:R-:W-:-:S04]  /*3f90*/  @!P1 LEA R86, P4, R90, R31, 0x2 ;  /* 0x0000001f5a569211 */ /* 0x000fc800078810ff */
[----:B------:R-:W-:Y:S01]  /*3fa0*/  @!P1 LEA.HI.X R87, R90, R33, R87, 0x2, P4 ;  /* 0x000000215a579211 */ /* 0x000fe200020f1457 */
[C---:B-1----:R-:W-:Y:S01]  /*3fb0*/  @!P2 IMAD.WIDE.U32 R88, R119.reuse, R82, R80 ;  /* 0x000000527758a225 */ /* 0x042fe200078e0050 */
[----:B------:R-:W-:Y:S01]  /*3fc0*/  ISETP.GE.AND P4, PT, R18, R73, PT ;  /* 0x000000491200720c */ /* 0x000fe20003f86270 */
[----:B------:R-:W1:Y:S01]  /*3fd0*/  @!P5 LDC.64 R80, c[0x0][0x3c0] ;  /* 0x0000f000ff50db82 */ /* 0x000e620000000a00 */
[----:B------:R-:W-:Y:S01]  /*3fe0*/  @!P3 MOV R82, R14 ;  /* 0x0000000e0052b202 */ /* 0x000fe20000000f00 */
[----:B------:R-:W-:Y:S01]  /*3ff0*/  @!P2 IMAD R83, R119, R83, R89 ;  /* 0x000000537753a224 */ /* 0x000fe200078e0259 */
[----:B------:R-:W-:-:S04]  /*4000*/  @!P2 LEA R90, P6, R88, R31, 0x2 ;  /* 0x0000001f585aa211 */ /* 0x000fc800078c10ff */
[----:B------:R-:W-:Y:S02]  /*4010*/  @!P2 LEA.HI.X R91, R88, R33, R83, 0x2, P6 ;  /* 0x00000021585ba211 */ /* 0x000fe400030f1453 */
[----:B------:R-:W-:-:S03]  /*4020*/  @!P3 MOV R83, RZ ;  /* 0x000000ff0053b202 */ /* 0x000fc60000000f00 */
[----:B------:R5:W3:Y:S01]  /*4030*/  @!P2 LDG.E R174, desc[UR24][R90.64] ;  /* 0x000000185aaea981 */ /* 0x000ae2000c1e1900 */
[C---:B----4-:R-:W-:Y:S02]  /*4040*/  @!P3 IMAD.WIDE.U32 R88, R119.reuse, R84, R82 ;  /* 0x000000547758b225 */ /* 0x050fe400078e0052 */
[----:B------:R-:W4:Y:S02]  /*4050*/  @!P4 LDC.64 R82, c[0x0][0x3c0] ;  /* 0x0000f000ff52cb82 */ /* 0x000f240000000a00 */
[----:B------:R-:W-:Y:S01]  /*4060*/  @!P3 IMAD R85, R119, R85, R89 ;  /* 0x000000557755b224 */ /* 0x000fe200078e0259 */
[----:B------:R-:W-:Y:S02]  /*4070*/  @!P3 LEA R164, P6, R88, R31, 0x2 ;  /* 0x0000001f58a4b211 */ /* 0x000fe400078c10ff */
[----:B------:R-:W-:Y:S02]  /*4080*/  ISETP.GE.AND P2, PT, R20, R73, PT ;  /* 0x000000491400720c */ /* 0x000fe40003f46270 */
[----:B------:R-:W-:-:S02]  /*4090*/  @!P3 LEA.HI.X R165, R88, R33, R85, 0x2, P6 ;  /* 0x0000002158a5b211 */ /* 0x000fc400030f1455 */
[----:B------:R-:W-:Y:S02]  /*40a0*/  @!P5 MOV R84, R16 ;  /* 0x000000100054d202 */ /* 0x000fe40000000f00 */
[----:B------:R-:W-:Y:S02]  /*40b0*/  @!P5 MOV R85, RZ ;  /* 0x000000ff0055d202 */ /* 0x000fe40000000f00 */
[----:B------:R-:W-:Y:S01]  /*40c0*/  MOV R176, RZ ;  /* 0x000000ff00b07202 */ /* 0x000fe20000000f00 */
[----:B-1----:R-:W-:-:S05]  /*40d0*/  @!P5 IMAD.WIDE.U32 R84, R119, R80, R84 ;  /* 0x000000507754d225 */ /* 0x002fca00078e0054 */
        /* <DEDUP_REMOVED lines=9> */
[----:B----4-:R-:W-:-:S04]  /*4170*/  @!P4 IMAD.WIDE.U32 R88, R119, R82, R84 ;  /* 0x000000527758c225 */ /* 0x010fc800078e0054 */
[----:B------:R-:W4:Y:S01]  /*4180*/  @!P3 LDC.64 R84, c[0x0][0x3c0] ;  /* 0x0000f000ff54bb82 */ /* 0x000f220000000a00 */
        /* <DEDUP_REMOVED lines=12> */
[----:B-1----:R-:W-:Y:S02]  /*4250*/  @!P2 LEA R164, P6, R88, R31, 0x2 ;  /* 0x0000001f58a4a211 */ /* 0x002fe400078c10ff */
[----:B------:R-:W-:Y:S02]  /*4260*/  ISETP.GE.AND P4, PT, R26, R73, PT ;  /* 0x000000491a00720c */ /* 0x000fe40003f86270 */
[----:B------:R-:W-:Y:S02]  /*4270*/  @!P2 LEA.HI.X R165, R88, R33, R81, 0x2, P6 ;  /* 0x0000002158a5a211 */ /* 0x000fe400030f1451 */
[----:B------:R-:W-:Y:S02]  /*4280*/  @!P3 MOV R80, R22 ;  /* 0x000000160050b202 */ /* 0x000fe40000000f00 */
[----:B------:R-:W-:-:S02]  /*4290*/  @!P3 MOV R81, RZ ;  /* 0x000000ff0051b202 */ /* 0x000fc40000000f00 */
[----:B------:R-:W-:Y:S01]  /*42a0*/  MOV R182, RZ ;  /* 0x000000ff00b67202 */ /* 0x000fe20000000f00 */
[----:B----4-:R-:W-:-:S04]  /*42b0*/  @!P3 IMAD.WIDE.U32 R90, R119, R84, R80 ;  /* 0x00000054775ab225 */ /* 0x010fc800078e0050 */
        /* <DEDUP_REMOVED lines=12> */
[----:B----4-:R-:W-:Y:S01]  /*4380*/  @!P5 LEA R164, P6, R84, R31, 0x2 ;  /* 0x0000001f54a4d211 */ /* 0x010fe200078c10ff */
[----:B------:R-:W5:Y:S01]  /*4390*/  @!P2 LDC.64 R82, c[0x0][0x3c0] ;  /* 0x0000f000ff52ab82 */ /* 0x000f620000000a00 */
[----:B------:R-:W-:Y:S02]  /*43a0*/  ISETP.GE.AND P3, PT, R30, R73, PT ;  /* 0x000000491e00720c */ /* 0x000fe40003f66270 */
[----:B------:R-:W-:Y:S02]  /*43b0*/  @!P5 LEA.HI.X R165, R84, R33, R85, 0x2, P6 ;  /* 0x0000002154a5d211 */ /* 0x000fe400030f1455 */
[----:B------:R-:W-:Y:S02]  /*43c0*/  @!P4 MOV R84, R26 ;  /* 0x0000001a0054c202 */ /* 0x000fe40000000f00 */
[----:B------:R-:W-:-:S02]  /*43d0*/  @!P4 MOV R85, RZ ;  /* 0x000000ff0055c202 */ /* 0x000fc40000000f00 */
[----:B------:R-:W-:Y:S01]  /*43e0*/  MOV R186, RZ ;  /* 0x000000ff00ba7202 */ /* 0x000fe20000000f00 */
[----:B-1----:R-:W-:-:S05]  /*43f0*/  @!P4 IMAD.WIDE.U32 R84, R119, R80, R84 ;  /* 0x000000507754c225 */ /* 0x002fca00078e0054 */
[----:B------:R1:W4:Y:S01]  /*4400*/  @!P5 LDG.E R186, desc[UR24][R164.64] ;  /* 0x00000018a4bad981 */ /* 0x000322000c1e1900 */
[----:B------:R-:W-:Y:S01]  /*4410*/  @!P4 IMAD R85, R119, R81, R85 ;  /* 0x000000517755c224 */ /* 0x000fe200078e0255 */
[----:B------:R-:W-:Y:S01]  /*4420*/  @!P4 LEA R90, P6, R84, R31, 0x2 ;  /* 0x0000001f545ac211 */ /* 0x000fe200078c10ff */
[----:B------:R-:W2:Y:S01]  /*4430*/  @!P3 LDC.64 R80, c[0x0][0x3c0] ;  /* 0x0000f000ff50bb82 */ /* 0x000ea20000000a00 */
[----:B------:R-:W-:Y:S02]  /*4440*/  ISETP.GE.AND P5, PT, R32, R73, PT ;  /* 0x000000492000720c */ /* 0x000fe40003fa6270 */
[----:B------:R-:W-:Y:S02]  /*4450*/  @!P4 LEA.HI.X R91, R84, R33, R85, 0x2, P6 ;  /* 0x00000021545bc211 */ /* 0x000fe400030f1455 */
[----:B------:R-:W-:Y:S02]  /*4460*/  @!P2 MOV R84, R28 ;  /* 0x0000001c0054a202 */ /* 0x000fe40000000f00 */
[----:B------:R-:W-:-:S02]  /*4470*/  @!P2 MOV R85, RZ ;  /* 0x000000ff0055a202 */ /* 0x000fc40000000f00 */
[----:B------:R-:W-:Y:S01]  /*4480*/  MOV R188, RZ ;  /* 0x000000ff00bc7202 */ /* 0x000fe20000000f00 */
[----:B-----5:R-:W-:-:S04]  /*4490*/  @!P2 IMAD.WIDE.U32 R88, R119, R82, R84 ;  /* 0x000000527758a225 */ /* 0x020fc800078e0054 */
[----:B------:R-:W5:Y:S01]  /*44a0*/  @!P5 LDC.64 R84, c[0x0][0x3c0] ;  /* 0x0000f000ff54db82 */ /* 0x000f620000000a00 */
[----:B------:R0:W4:Y:S01]  /*44b0*/  @!P4 LDG.E R188, desc[UR24][R90.64] ;  /* 0x000000185abcc981 */ /* 0x000122000c1e1900 */
[----:B------:R-:W-:Y:S01]  /*44c0*/  @!P2 IMAD R83, R119, R83, R89 ;  /* 0x000000537753a224 */ /* 0x000fe200078e0259 */
[----:B-1----:R-:W-:Y:S02]  /*44d0*/  @!P2 LEA R164, P6, R88, R31, 0x2 ;  /* 0x0000001f58a4a211 */ /* 0x002fe400078c10ff */
[----:B------:R-:W-:Y:S02]  /*44e0*/  ISETP.GE.AND P4, PT, R34, R73, PT ;  /* 0x000000492200720c */ /* 0x000fe40003f86270 */
[----:B------:R-:W-:Y:S02]  /*44f0*/  @!P2 LEA.HI.X R165, R88, R33, R83, 0x2, P6 ;  /* 0x0000002158a5a211 */ /* 0x000fe400030f1453 */
[----:B------:R-:W-:Y:S02]  /*4500*/  @!P3 MOV R82, R30 ;  /* 0x0000001e0052b202 */ /* 0x000fe40000000f00 */
[----:B------:R-:W-:-:S02]  /*4510*/  @!P3 MOV R83, RZ ;  /* 0x000000ff0053b202 */ /* 0x000fc40000000f00 */
[----:B------:R-:W-:Y:S01]  /*4520*/  MOV R190, RZ ;  /* 0x000000ff00be7202 */ /* 0x000fe20000000f00 */
[----:B--2---:R-:W-:-:S04]  /*4530*/  @!P3 IMAD.WIDE.U32 R88, R119, R80, R82 ;  /* 0x000000507758b225 */ /* 0x004fc800078e0052 */
        /* <DEDUP_REMOVED lines=19> */
[----:B-1----:R-:W-:-:S05]  /*4670*/  @!P4 IMAD.WIDE.U32 R84, R119, R82, R84 ;  /* 0x000000527754c225 */ /* 0x002fca00078e0054 */
[----:B------:R1:W2:Y:S01]  /*4680*/  @!P5 LDG.E R194, desc[UR24][R164.64] ;  /* 0x00000018a4c2d981 */ /* 0x0002a2000c1e1900 */
        /* <DEDUP_REMOVED lines=10> */
[----:B------:R5:W2:Y:S01]  /*4730*/  @!P4 LDG.E R196, desc[UR24][R90.64] ;  /* 0x000000185ac4c981 */ /* 0x000aa2000c1e1900 */
        /* <DEDUP_REMOVED lines=20> */
[----:B------:R0:W2:Y:S01]  /*4880*/  @!P3 LDG.E R200, desc[UR24][R90.64] ;  /* 0x000000185ac8b981 */ /* 0x0000a2000c1e1900 */
[C---:B------:R-:W-:Y:S01]  /*4890*/  @!P5 IMAD R85, R119.reuse, R85, R89 ;  /* 0x000000557755d224 */ /* 0x040fe200078e0259 */
[C---:B------:R-:W-:Y:S02]  /*48a0*/  @!P5 LEA R166, P3, R88.reuse, R31, 0x2 ;  /* 0x0000001f58a6d211 */ /* 0x040fe400078610ff */
[----:B------:R-:W-:Y:S02]  /*48b0*/  @!P6 MOV R89, RZ ;  /* 0x000000ff0059e202 */ /* 0x000fe40000000f00 */
[----:B------:R-:W-:Y:S02]  /*48c0*/  @!P5 LEA.HI.X R167, R88, R33, R85, 0x2, P3 ;  /* 0x0000002158a7d211 */ /* 0x000fe400018f1455 */
[----:B------:R-:W-:Y:S02]  /*48d0*/  @!P6 MOV R88, R42 ;  /* 0x0000002a0058e202 */ /* 0x000fe40000000f00 */
[----:B------:R-:W-:Y:S01]  /*48e0*/  MOV R202, RZ ;  /* 0x000000ff00ca7202 */ /* 0x000fe20000000f00 */
[----:B------:R-:W0:Y:S02]  /*48f0*/  @!P2 LDC.64 R84, c[0x0][0x3c0] ;  /* 0x0000f000ff54ab82 */ /* 0x000e240000000a00 */
[----:B-1----:R-:W-:Y:S01]  /*4900*/  @!P6 IMAD.WIDE.U32 R88, R119, R80, R88 ;  /* 0x000000507758e225 */ /* 0x002fe200078e0058 */
[----:B------:R-:W-:-:S02]  /*4910*/  ISETP.GE.AND P3, PT, R48, R73, PT ;  /* 0x000000493000720c */ /* 0x000fc40003f66270 */
[----:B------:R-:W2:Y:S01]  /*4920*/  @!P5 LDG.E R202, desc[UR24][R166.64] ;  /* 0x00000018a6cad981 */ /* 0x000ea2000c1e1900 */
[----:B------:R-:W-:Y:S01]  /*4930*/  @!P6 IMAD R81, R119, R81, R89 ;  /* 0x000000517751e224 */ /* 0x000fe200078e0259 */
[C---:B-----5:R-:W-:Y:S02]  /*4940*/  @!P6 LEA R164, P5, R88.reuse, R31, 0x2 ;  /* 0x0000001f58a4e211 */ /* 0x060fe400078a10ff */
[----:B------:R-:W-:Y:S02]  /*4950*/  @!P4 MOV R89, RZ ;  /* 0x000000ff0059c202 */ /* 0x000fe40000000f00 */
[----:B------:R-:W-:Y:S02]  /*4960*/  @!P6 LEA.HI.X R165, R88, R33, R81, 0x2, P5 ;  /* 0x0000002158a5e211 */ /* 0x000fe400028f1451 */
[----:B------:R-:W-:-:S03]  /*4970*/  @!P4 MOV R88, R44 ;  /* 0x0000002c0058c202 */ /* 0x000fc60000000f00 */
[----:B------:R-:W1:Y:S02]  /*4980*/  @!P3 LDC.64 R80, c[0x0][0x3c0] ;  /* 0x0000f000ff50bb82 */ /* 0x000e640000000a00 */
[C---:B0-----:R-:W-:Y:S01]  /*4990*/  @!P4 IMAD.WIDE.U32 R90, R119.reuse, R82, R88 ;  /* 0x00000052775ac225 */ /* 0x041fe200078e0058 */
[----:B------:R-:W-:Y:S02]  /*49a0*/  MOV R121, RZ ;  /* 0x000000ff00797202 */ /* 0x000fe40000000f00 */
[----:B------:R-:W-:Y:S01]  /*49b0*/  @!P2 MOV R82, R46 ;  /* 0x0000002e0052a202 */ /* 0x000fe20000000f00 */
[C---:B------:R-:W-:Y:S01]  /*49c0*/  @!P4 IMAD R89, R119.reuse, R83, R91 ;  /* 0x000000537759c224 */ /* 0x040fe200078e025b */
[----:B------:R-:W-:Y:S02]  /*49d0*/  @!P2 MOV R83, RZ ;  /* 0x000000ff0053a202 */ /* 0x000fe40000000f00 */
[----:B------:R-:W-:Y:S01]  /*49e0*/  ISETP.GE.AND P5, PT, R50, R73, PT ;  /* 0x000000493200720c */ /* 0x000fe20003fa6270 */
[----:B------:R0:W5:Y:S01]  /*49f0*/  @!P6 LDG.E R121, desc[UR24][R164.64] ;  /* 0x00000018a479e981 */ /* 0x000162000c1e1900 */
[----:B------:R-:W-:Y:S01]  /*4a00*/  @!P4 LEA R88, P6, R90, R31, 0x2 ;  /* 0x0000001f5a58c211 */ /* 0x000fe200078c10ff */
[----:B------:R-:W-:Y:S01]  /*4a10*/  @!P2 IMAD.WIDE.U32 R82, R119, R84, R82 ;  /* 0x000000547752a225 */ /* 0x000fe200078e0052 */
[----:B------:R-:W-:-:S02]  /*4a20*/  MOV R123, RZ ;  /* 0x000000ff007b7202 */ /* 0x000fc40000000f00 */
[----:B------:R-:W-:Y:S01]  /*4a30*/  @!P4 LEA.HI.X R89, R90, R33, R89, 0x2, P6 ;  /* 0x000000215a59c211 */ /* 0x000fe200030f1459 */
[----:B------:R-:W-:Y:S01]  /*4a40*/  @!P2 IMAD R85, R119, R85, R83 ;  /* 0x000000557755a224 */ /* 0x000fe200078e0253 */
[C---:B------:R-:W-:Y:S02]  /*4a50*/  @!P2 LEA R90, P6, R82.reuse, R31, 0x2 ;  /* 0x0000001f525aa211 */ /* 0x040fe400078c10ff */
[----:B------:R-:W-:Y:S01]  /*4a60*/  @!P3 MOV R83, RZ ;  /* 0x000000ff0053b202 */ /* 0x000fe20000000f00 */
[----:B------:R0:W5:Y:S01]  /*4a70*/  @!P4 LDG.E R123, desc[UR24][R88.64] ;  /* 0x00000018587bc981 */ /* 0x000162000c1e1900 */
[----:B------:R-:W-:Y:S02]  /*4a80*/  @!P2 LEA.HI.X R91, R82, R33, R85, 0x2, P6 ;  /* 0x00000021525ba211 */ /* 0x000fe400030f1455 */
[----:B------:R-:W-:Y:S01]  /*4a90*/  @!P3 MOV R82, R48 ;  /* 0x000000300052b202 */ /* 0x000fe20000000f00 */
[----:B------:R-:W3:Y:S01]  /*4aa0*/  @!P5 LDC.64 R84, c[0x0][0x3c0] ;  /* 0x0000f000ff54db82 */ /* 0x000ee20000000a00 */
[----:B------:R-:W-:-:S03]  /*4ab0*/  ISETP.GE.AND P4, PT, R52, R73, PT ;  /* 0x000000493400720c */ /* 0x000fc60003f86270 */
[C---:B-1----:R-:W-:Y:S01]  /*4ac0*/  @!P3 IMAD.WIDE.U32 R82, R119.reuse, R80, R82 ;  /* 0x000000507752b225 */ /* 0x042fe200078e0052 */
[----:B------:R-:W-:Y:S02]  /*4ad0*/  MOV R125, RZ ;  /* 0x000000ff007d7202 */ /* 0x000fe40000000f00 */
[----:B------:R-:W-:Y:S01]  /*4ae0*/  MOV R80, R154 ;  /* 0x0000009a00507202 */ /* 0x000fe20000000f00 */
[C---:B------:R-:W-:Y:S01]  /*4af0*/  @!P3 IMAD R83, R119.reuse, R81, R83 ;  /* 0x000000517753b224 */ /* 0x040fe200078e0253 */
[----:B------:R-:W-:Y:S02]  /*4b00*/  MOV R81, R75 ;  /* 0x0000004b00517202 */ /* 0x000fe40000000f00 */
[----:B------:R-:W-:Y:S01]  /*4b10*/  ISETP.GE.AND P6, PT, R54, R73, PT ;  /* 0x000000493600720c */ /* 0x000fe20003fc6270 */
[----:B------:R1:W5:Y:S01]  /*4b20*/  @!P2 LDG.E R125, desc[UR24][R90.64] ;  /* 0x000000185a7da981 */ /* 0x000362000c1e1900 */
[----:B0-----:R-:W-:Y:S01]  /*4b30*/  @!P3 LEA R164, P2, R82, R31, 0x2 ;  /* 0x0000001f52a4b211 */ /* 0x001fe200078410ff */
[----:B------:R-:W-:-:S02]  /*4b40*/  IMAD.WIDE.U32 R88, R119, UR6, R80 ;  /* 0x0000000677587c25 */ /* 0x000fc4000f8e0050 */
[----:B------:R-:W0:Y:S01]  /*4b50*/  @!P4 LDC.64 R80, c[0x0][0x3c0] ;  /* 0x0000f000ff50cb82 */ /* 0x000e220000000a00 */
[----:B------:R-:W-:Y:S01]  /*4b60*/  @!P3 LEA.HI.X R165, R82, R33, R83, 0x2, P2 ;  /* 0x0000002152a5b211 */ /* 0x000fe200010f1453 */
[C---:B------:R-:W-:Y:S01]  /*4b70*/  IMAD R83, R119.reuse, UR7, R89 ;  /* 0x0000000777537c24 */ /* 0x040fe2000f8e0259 */
[C---:B------:R-:W-:Y:S02]  /*4b80*/  LEA R82, P2, R88.reuse, R158, 0x3 ;  /* 0x0000009e58527211 */ /* 0x040fe400078418ff */
[----:B-1----:R-:W-:Y:S02]  /*4b90*/  @!P5 MOV R90, R50 ;  /* 0x00000032005ad202 */ /* 0x002fe40000000f00 */
[----:B------:R-:W-:Y:S02]  /*4ba0*/  @!P5 MOV R91, RZ ;  /* 0x000000ff005bd202 */ /* 0x000fe40000000f00 */
[----:B------:R-:W-:Y:S02]  /*4bb0*/  MOV R127, RZ ;  /* 0x000000ff007f7202 */ /* 0x000fe40000000f00 */
[----:B------:R-:W-:Y:S01]  /*4bc0*/  LEA.HI.X R83, R88, R159, R83, 0x3, P2 ;  /* 0x0000009f58537211 */ /* 0x000fe200010f1c53 */
[C---:B---3--:R-:W-:Y:S01]  /*4bd0*/  @!P5 IMAD.WIDE.U32 R90, R119.reuse, R84, R90 ;  /* 0x00000054775ad225 */ /* 0x048fe200078e005a */
[----:B------:R-:W1:Y:S02]  /*4be0*/  @!P6 LDC.64 R88, c[0x0][0x3c0] ;  /* 0x0000f000ff58eb82 */ /* 0x000e640000000a00 */
[----:B------:R3:W5:Y:S01]  /*4bf0*/  @!P3 LDG.E R127, desc[UR24][R164.64] ;  /* 0x00000018a47fb981 */ /* 0x000762000c1e1900 */
[----:B------:R-:W-:Y:S01]  /*4c00*/  @!P5 IMAD R85, R119, R85, R91 ;  /* 0x000000557755d224 */ /* 0x000fe200078e025b */
[----:B------:R-:W-:-:S02]  /*4c10*/  @!P5 LEA R172, P3, R90, R31, 0x2 ;  /* 0x0000001f5aacd211 */ /* 0x000fc400078610ff */
[----:B------:R-:W-:Y:S01]  /*4c20*/  ISETP.GE.AND P2, PT, R56, R73, PT ;  /* 0x000000493800720c */ /* 0x000fe20003f46270 */
[----:B------:R-:W4:Y:S01]  /*4c30*/  LDG.E.64 R82, desc[UR24][R82.64] ;  /* 0x0000001852527981 */ /* 0x000f22000c1e1b00 */
[----:B------:R-:W-:Y:S02]  /*4c40*/  @!P5 LEA.HI.X R173, R90, R33, R85, 0x2, P3 ;  /* 0x000000215aadd211 */ /* 0x000fe400018f1455 */
[----:B------:R-:W-:Y:S02]  /*4c50*/  @!P4 MOV R90, R52 ;  /* 0x00000034005ac202 */ /* 0x000fe40000000f00 */
[----:B------:R-:W-:Y:S02]  /*4c60*/  @!P4 MOV R91, RZ ;  /* 0x000000ff005bc202 */ /* 0x000fe40000000f00 */
[----:B------:R-:W-:Y:S01]  /*4c70*/  MOV R129, RZ ;  /* 0x000000ff00817202 */ /* 0x000fe20000000f00 */
[----:B0-----:R-:W-:Y:S01]  /*4c80*/  @!P4 IMAD.WIDE.U32 R90, R119, R80, R90 ;  /* 0x00000050775ac225 */ /* 0x001fe200078e005a */
[----:B------:R-:W-:-:S03]  /*4c90*/  @!P6 MOV R80, R54 ;  /* 0x000000360050e202 */ /* 0x000fc60000000f00 */
[----:B------:R-:W0:Y:S01]  /*4ca0*/  @!P2 LDC.64 R84, c[0x0][0x3c0] ;  /* 0x0000f000ff54ab82 */ /* 0x000e220000000a00 */
[----:B------:R-:W-:Y:S01]  /*4cb0*/  ISETP.GE.AND P3, PT, R58, R73, PT ;  /* 0x000000493a00720c */ /* 0x000fe20003f66270 */
[C---:B------:R-:W-:Y:S01]  /*4cc0*/  @!P4 IMAD R91, R119.reuse, R81, R91 ;  /* 0x00000051775bc224 */ /* 0x040fe200078e025b */
[----:B------:R-:W-:Y:S01]  /*4cd0*/  @!P6 MOV R81, RZ ;  /* 0x000000ff0051e202 */ /* 0x000fe20000000f00 */
[----:B------:R0:W5:Y:S01]  /*4ce0*/  @!P5 LDG.E R129, desc[UR24][R172.64] ;  /* 0x00000018ac81d981 */ /* 0x000162000c1e1900 */
[----:B---3--:R-:W-:Y:S01]  /*4cf0*/  @!P4 LEA R164, P5, R90, R31, 0x2 ;  /* 0x0000001f5aa4c211 */ /* 0x008fe200078a10ff */
[----:B-1----:R-:W-:-:S03]  /*4d00*/  @!P6 IMAD.WIDE.U32 R80, R119, R88, R80 ;  /* 0x000000587750e225 */ /* 0x002fc600078e0050 */
[----:B------:R-:W-:Y:S02]  /*4d10*/  @!P4 LEA.HI.X R165, R90, R33, R91, 0x2, P5 ;  /* 0x000000215aa5c211 */ /* 0x000fe400028f145b */
[----:B------:R-:W-:Y:S01]  /*4d20*/  MOV R133, RZ ;  /* 0x000000ff00857202 */ /* 0x000fe20000000f00 */
[----:B------:R-:W-:Y:S01]  /*4d30*/  @!P6 IMAD R89, R119, R89, R81 ;  /* 0x000000597759e224 */ /* 0x000fe200078e0251 */
[----:B------:R-:W-:-:S04]  /*4d40*/  @!P6 LEA R166, P5, R80, R31, 0x2 ;  /* 0x0000001f50a6e211 */ /* 0x000fc800078a10ff */
[----:B------:R-:W-:Y:S01]  /*4d50*/  @!P6 LEA.HI.X R167, R80, R33, R89, 0x2, P5 ;  /* 0x0000002150a7e211 */ /* 0x000fe200028f1459 */
[----:B------:R-:W3:Y:S01]  /*4d60*/  @!P4 LDG.E R133, desc[UR24][R164.64] ;  /* 0x00000018a485c981 */ /* 0x000ee2000c1e1900 */
[----:B------:R-:W1:Y:S01]  /*4d70*/  @!P3 LDC.64 R80, c[0x0][0x3c0] ;  /* 0x0000f000ff50bb82 */ /* 0x000e620000000a00 */
[----:B------:R-:W-:Y:S02]  /*4d80*/  ISETP.GE.AND P4, PT, R60, R73, PT ;  /* 0x000000493c00720c */ /* 0x000fe40003f86270 */
[----:B------:R-:W-:Y:S02]  /*4d90*/  @!P2 MOV R88, R56 ;  /* 0x000000380058a202 */ /* 0x000fe40000000f00 */
[----:B------:R-:W-:Y:S02]  /*4da0*/  @!P2 MOV R89, RZ ;  /* 0x000000ff0059a202 */ /* 0x000fe40000000f00 */
[----:B------:R-:W-:Y:S01]  /*4db0*/  MOV R204, RZ ;  /* 0x000000ff00cc7202 */ /* 0x000fe20000000f00 */
[----:B0-----:R-:W-:Y:S01]  /*4dc0*/  @!P2 IMAD.WIDE.U32 R88, R119, R84, R88 ;  /* 0x000000547758a225 */ /* 0x001fe200078e0058 */
[----:B------:R-:W-:-:S02]  /*4dd0*/  MOV R135, RZ ;  /* 0x000000ff00877202 */ /* 0x000fc40000000f00 */
[----:B------:R-:W-:Y:S01]  /*4de0*/  ISETP.GE.AND P5, PT, R62, R73, PT ;  /* 0x000000493e00720c */ /* 0x000fe20003fa6270 */
[----:B------:R-:W-:Y:S01]  /*4df0*/  @!P2 IMAD R89, R119, R85, R89 ;  /* 0x000000557759a224 */ /* 0x000fe200078e0259 */
[----:B------:R0:W2:Y:S01]  /*4e00*/  @!P1 LDG.E R204, desc[UR24][R86.64] ;  /* 0x0000001856cc9981 */ /* 0x0000a2000c1e1900 */
[----:B------:R-:W1:Y:S03]  /*4e10*/  @!P4 LDC.64 R84, c[0x0][0x3c0] ;  /* 0x0000f000ff54cb82 */ /* 0x000e660000000a00 */
[----:B------:R1:W3:Y:S01]  /*4e20*/  @!P6 LDG.E R135, desc[UR24][R166.64] ;  /* 0x00000018a687e981 */ /* 0x0002e2000c1e1900 */
[----:B------:R-:W-:Y:S02]  /*4e30*/  @!P2 LEA R172, P6, R88, R31, 0x2 ;  /* 0x0000001f58aca211 */ /* 0x000fe400078c10ff */
[----:B------:R-:W-:Y:S02]  /*4e40*/  MOV R137, RZ ;  /* 0x000000ff00897202 */ /* 0x000fe40000000f00 */
[----:B0-----:R-:W-:-:S02]  /*4e50*/  @!P3 MOV R86, R58 ;  /* 0x0000003a0056b202 */ /* 0x001fc40000000f00 */
[----:B------:R-:W0:Y:S01]  /*4e60*/  @!P5 LDC.64 R90, c[0x0][0x3c0] ;  /* 0x0000f000ff5adb82 */ /* 0x000e220000000a00 */
[----:B------:R-:W-:Y:S02]  /*4e70*/  @!P3 MOV R87, RZ ;  /* 0x000000ff0057b202 */ /* 0x000fe40000000f00 */
[----:B------:R-:W-:Y:S01]  /*4e80*/  @!P2 LEA.HI.X R173, R88, R33, R89, 0x2, P6 ;  /* 0x0000002158ada211 */ /* 0x000fe200030f1459 */
[----:B-1----:R-:W-:Y:S01]  /*4e90*/  @!P3 IMAD.WIDE.U32 R88, R119, R80, R86 ;  /* 0x000000507758b225 */ /* 0x002fe200078e0056 */
[----:B------:R-:W-:-:S03]  /*4ea0*/  ISETP.GE.AND P6, PT, R64, R73, PT ;  /* 0x000000494000720c */ /* 0x000fc60003fc6270 */
[----:B------:R-:W3:Y:S01]  /*4eb0*/  @!P2 LDG.E R137, desc[UR24][R172.64] ;  /* 0x00000018ac89a981 */ /* 0x000ee2000c1e1900 */
[C---:B------:R-:W-:Y:S01]  /*4ec0*/  @!P3 IMAD R86, R119.reuse, R81, R89 ;  /* 0x000000517756b224 */ /* 0x040fe200078e0259 */
[C---:B------:R-:W-:Y:S02]  /*4ed0*/  @!P3 LEA R164, P2, R88.reuse, R31, 0x2 ;  /* 0x0000001f58a4b211 */ /* 0x040fe400078410ff */
[----:B------:R-:W-:Y:S02]  /*4ee0*/  @!P4 MOV R87, RZ ;  /* 0x000000ff0057c202 */ /* 0x000fe40000000f00 */
[----:B------:R-:W-:Y:S02]  /*4ef0*/  @!P3 LEA.HI.X R165, R88, R33, R86, 0x2, P2 ;  /* 0x0000002158a5b211 */ /* 0x000fe400010f1456 */
[----:B------:R-:W-:Y:S02]  /*4f00*/  @!P4 MOV R86, R60 ;  /* 0x0000003c0056c202 */ /* 0x000fe40000000f00 */
[----:B------:R-:W1:Y:S03]  /*4f10*/  @!P6 LDC.64 R80, c[0x0][0x3c0] ;  /* 0x0000f000ff50eb82 */ /* 0x000e660000000a00 */
[----:B------:R-:W-:Y:S01]  /*4f20*/  @!P4 IMAD.WIDE.U32 R88, R119, R84, R86 ;  /* 0x000000547758c225 */ /* 0x000fe200078e0056 */
[----:B------:R-:W-:-:S02]  /*4f30*/  MOV R139, RZ ;  /* 0x000000ff008b7202 */ /* 0x000fc40000000f00 */
[----:B------:R-:W-:Y:S01]  /*4f40*/  @!P5 MOV R84, R62 ;  /* 0x0000003e0054d202 */ /* 0x000fe20000000f00 */
[C---:B------:R-:W-:Y:S01]  /*4f50*/  @!P4 IMAD R87, R119.reuse, R85, R89 ;  /* 0x000000557757c224 */ /* 0x040fe200078e0259 */
[----:B------:R-:W-:Y:S02]  /*4f60*/  @!P5 MOV R85, RZ ;  /* 0x000000ff0055d202 */ /* 0x000fe40000000f00 */
[----:B------:R1:W3:Y:S01]  /*4f70*/  @!P3 LDG.E R139, desc[UR24][R164.64] ;  /* 0x00000018a48bb981 */ /* 0x0002e2000c1e1900 */
[----:B------:R-:W-:Y:S01]  /*4f80*/  @!P4 LEA R86, P3, R88, R31, 0x2 ;  /* 0x0000001f5856c211 */ /* 0x000fe200078610ff */
[C---:B0-----:R-:W-:Y:S01]  /*4f90*/  @!P5 IMAD.WIDE.U32 R84, R119.reuse, R90, R84 ;  /* 0x0000005a7754d225 */ /* 0x041fe200078e0054 */
[----:B------:R-:W-:Y:S02]  /*4fa0*/  ISETP.GE.AND P2, PT, R66, R73, PT ;  /* 0x000000494200720c */ /* 0x000fe40003f46270 */
[----:B------:R-:W-:Y:S01]  /*4fb0*/  @!P4 LEA.HI.X R87, R88, R33, R87, 0x2, P3 ;  /* 0x000000215857c211 */ /* 0x000fe200018f1457 */
[----:B------:R-:W-:Y:S01]  /*4fc0*/  @!P5 IMAD R91, R119, R91, R85 ;  /* 0x0000005b775bd224 */ /* 0x000fe200078e0255 */
[----:B------:R-:W-:-:S02]  /*4fd0*/  @!P5 LEA R166, P3, R84, R31, 0x2 ;  /* 0x0000001f54a6d211 */ /* 0x000fc400078610ff */
[----:B------:R-:W-:Y:S02]  /*4fe0*/  @!P6 MOV R85, RZ ;  /* 0x000000ff0055e202 */ /* 0x000fe40000000f00 */
[----:B------:R-:W-:Y:S02]  /*4ff0*/  @!P5 LEA.HI.X R167, R84, R33, R91, 0x2, P3 ;  /* 0x0000002154a7d211 */ /* 0x000fe400018f145b */
[----:B------:R-:W-:Y:S02]  /*5000*/  @!P6 MOV R84, R64 ;  /* 0x000000400054e202 */ /* 0x000fe40000000f00 */
[----:B------:R-:W-:Y:S01]  /*5010*/  MOV R141, RZ ;  /* 0x000000ff008d7202 */ /* 0x000fe20000000f00 */
[----:B------:R-:W0:Y:S02]  /*5020*/  @!P2 LDC.64 R90, c[0x0][0x3c0] ;  /* 0x0000f000ff5aab82 */ /* 0x000e240000000a00 */
[----:B-1----:R-:W-:Y:S01]  /*5030*/  @!P6 IMAD.WIDE.U32 R88, R119, R80, R84 ;  /* 0x000000507758e225 */ /* 0x002fe200078e0054 */
[----:B------:R-:W-:-:S02]  /*5040*/  MOV R143, RZ ;  /* 0x000000ff008f7202 */ /* 0x000fc40000000f00 */
[----:B------:R-:W-:Y:S01]  /*5050*/  ISETP.GE.AND P3, PT, R68, R73, PT ;  /* 0x000000494400720c */ /* 0x000fe20003f66270 */
[----:B------:R1:W3:Y:S01]  /*5060*/  @!P4 LDG.E R141, desc[UR24][R86.64] ;  /* 0x00000018568dc981 */ /* 0x0002e2000c1e1900 */
[----:B------:R-:W-:Y:S01]  /*5070*/  @!P6 IMAD R81, R119, R81, R89 ;  /* 0x000000517751e224 */ /* 0x000fe200078e0259 */
[----:B------:R-:W-:Y:S02]  /*5080*/  @!P6 LEA R84, P4, R88, R31, 0x2 ;  /* 0x0000001f5854e211 */ /* 0x000fe400078810ff */
[----:B------:R-:W3:Y:S01]  /*5090*/  @!P5 LDG.E R143, desc[UR24][R166.64] ;  /* 0x00000018a68fd981 */ /* 0x000ee2000c1e1900 */
[----:B------:R-:W-:Y:S02]  /*50a0*/  ISETP.GE.AND P5, PT, R70, R73, PT ;  /* 0x000000494600720c */ /* 0x000fe40003fa6270 */
[----:B------:R-:W-:Y:S02]  /*50b0*/  @!P6 LEA.HI.X R85, R88, R33, R81, 0x2, P4 ;  /* 0x000000215855e211 */ /* 0x000fe400020f1451 */
[----:B------:R-:W-:-:S03]  /*50c0*/  ISETP.GE.AND P4, PT, R72, R73, PT ;  /* 0x000000494800720c */ /* 0x000fc60003f86270 */
[----:B------:R-:W0:Y:S01]  /*50d0*/  @!P3 LDC.64 R88, c[0x0][0x3c0] ;  /* 0x0000f000ff58bb82 */ /* 0x000e220000000a00 */
[----:B------:R-:W-:Y:S02]  /*50e0*/  @!P2 MOV R164, R66 ;  /* 0x0000004200a4a202 */ /* 0x000fe40000000f00 */
[----:B------:R-:W-:Y:S02]  /*50f0*/  @!P2 MOV R165, RZ ;  /* 0x000000ff00a5a202 */ /* 0x000fe40000000f00 */
[----:B------:R-:W-:-:S03]  /*5100*/  MOV R145, RZ ;  /* 0x000000ff00917202 */ /* 0x000fc60000000f00 */
[----:B-1----:R-:W1:Y:S01]  /*5110*/  @!P5 LDC.64 R86, c[0x0][0x3c0] ;  /* 0x0000f000ff56db82 */ /* 0x002e620000000a00 */
[C---:B0-----:R-:W-:Y:S02]  /*5120*/  @!P2 IMAD.WIDE.U32 R164, R119.reuse, R90, R164 ;  /* 0x0000005a77a4a225 */ /* 0x041fe400078e00a4 */
[----:B------:R0:W3:Y:S05]  /*5130*/  @!P6 LDG.E R145, desc[UR24][R84.64] ;  /* 0x000000185491e981 */ /* 0x0000ea000c1e1900 */
[----:B------:R-:W1:Y:S01]  /*5140*/  @!P4 LDC.64 R80, c[0x0][0x3c0] ;  /* 0x0000f000ff50cb82 */ /* 0x000e620000000a00 */
[----:B------:R-:W-:Y:S01]  /*5150*/  @!P2 IMAD R91, R119, R91, R165 ;  /* 0x0000005b775ba224 */ /* 0x000fe200078e02a5 */
[----:B------:R-:W-:-:S02]  /*5160*/  @!P2 LEA R90, P6, R164, R31, 0x2 ;  /* 0x0000001fa45aa211 */ /* 0x000fc400078c10ff */
[----:B------:R-:W-:Y:S02]  /*5170*/  MOV R147, RZ ;  /* 0x000000ff00937202 */ /* 0x000fe40000000f00 */
[----:B0-----:R-:W-:Y:S02]  /*5180*/  @!P3 MOV R84, R68 ;  /* 0x000000440054b202 */ /* 0x001fe40000000f00 */
[----:B------:R-:W-:Y:S02]  /*5190*/  @!P3 MOV R85, RZ ;  /* 0x000000ff0055b202 */ /* 0x000fe40000000f00 */
[----:B------:R-:W-:Y:S01]  /*51a0*/  @!P2 LEA.HI.X R91, R164, R33, R91, 0x2, P6 ;  /* 0x00000021a45ba211 */ /* 0x000fe200030f145b */
[----:B------:R-:W-:Y:S01]  /*51b0*/  @!P3 IMAD.WIDE.U32 R164, R119, R88, R84 ;  /* 0x0000005877a4b225 */ /* 0x000fe200078e0054 */
[----:B------:R-:W-:-:S03]  /*51c0*/  @!P5 MOV R84, R70 ;  /* 0x000000460054d202 */ /* 0x000fc60000000f00 */
[----:B------:R0:W3:Y:S01]  /*51d0*/  @!P2 LDG.E R147, desc[UR24][R90.64] ;  /* 0x000000185a93a981 */ /* 0x0000e2000c1e1900 */
[----:B------:R-:W-:Y:S01]  /*51e0*/  @!P5 MOV R85, RZ ;  /* 0x000000ff0055d202 */ /* 0x000fe20000000f00 */
[C---:B------:R-:W-:Y:S01]  /*51f0*/  @!P3 IMAD R89, R119.reuse, R89, R165 ;  /* 0x000000597759b224 */ /* 0x040fe200078e02a5 */
[C---:B------:R-:W-:Y:S01]  /*5200*/  @!P3 LEA R88, P2, R164.reuse, R31, 0x2 ;  /* 0x0000001fa458b211 */ /* 0x040fe200078410ff */
[C---:B-1----:R-:W-:Y:S01]  /*5210*/  @!P5 IMAD.WIDE.U32 R84, R119.reuse, R86, R84 ;  /* 0x000000567754d225 */ /* 0x042fe200078e0054 */
[----:B0-----:R-:W-:Y:S02]  /*5220*/  @!P4 MOV R90, R72 ;  /* 0x00000048005ac202 */ /* 0x001fe40000000f00 */
[----:B------:R-:W-:Y:S01]  /*5230*/  @!P4 MOV R91, RZ ;  /* 0x000000ff005bc202 */ /* 0x000fe20000000f00 */
[C---:B------:R-:W-:Y:S01]  /*5240*/  @!P5 IMAD R87, R119.reuse, R87, R85 ;  /* 0x000000577757d224 */ /* 0x040fe200078e0255 */
[----:B------:R-:W-:Y:S01]  /*5250*/  @!P3 LEA.HI.X R89, R164, R33, R89, 0x2, P2 ;  /* 0x00000021a459b211 */ /* 0x000fe200010f1459 */
[----:B------:R-:W-:Y:S01]  /*5260*/  @!P4 IMAD.WIDE.U32 R166, R119, R80, R90 ;  /* 0x0000005077a6c225 */ /* 0x000fe200078e005a */
[----:B------:R-:W-:-:S03]  /*5270*/  @!P5 LEA R80, P2, R84, R31, 0x2 ;  /* 0x0000001f5450d211 */ /* 0x000fc600078410ff */
[----:B------:R-:W-:Y:S01]  /*5280*/  @!P4 IMAD R85, R119, R81, R167 ;  /* 0x000000517755c224 */ /* 0x000fe200078e02a7 */
[----:B------:R-:W-:Y:S02]  /*5290*/  @!P4 LEA R86, P6, R166, R31, 0x2 ;  /* 0x0000001fa656c211 */ /* 0x000fe400078c10ff */
[----:B------:R-:W-:Y:S02]  /*52a0*/  MOV R169, RZ ;  /* 0x000000ff00a97202 */ /* 0x000fe40000000f00 */
[----:B------:R-:W-:Y:S02]  /*52b0*/  MOV R171, RZ ;  /* 0x000000ff00ab7202 */ /* 0x000fe40000000f00 */
[-C--:B------:R-:W-:Y:S02]  /*52c0*/  @!P5 LEA.HI.X R81, R84, R33.reuse, R87, 0x2, P2 ;  /* 0x000000215451d211 */ /* 0x080fe400010f1457 */
[----:B------:R-:W-:Y:S01]  /*52d0*/  MOV R172, RZ ;  /* 0x000000ff00ac7202 */ /* 0x000fe20000000f00 */
[----:B------:R-:W3:Y:S01]  /*52e0*/  @!P3 LDG.E R169, desc[UR24][R88.64] ;  /* 0x0000001858a9b981 */ /* 0x000ee2000c1e1900 */
[----:B------:R-:W-:-:S03]  /*52f0*/  @!P4 LEA.HI.X R87, R166, R33, R85, 0x2, P6 ;  /* 0x00000021a657c211 */ /* 0x000fc600030f1455 */
[----:B------:R0:W3:Y:S04]  /*5300*/  @!P5 LDG.E R171, desc[UR24][R80.64] ;  /* 0x0000001850abd981 */ /* 0x0000e8000c1e1900 */
[----:B------:R-:W3:Y:S01]  /*5310*/  @!P4 LDG.E R172, desc[UR24][R86.64] ;  /* 0x0000001856acc981 */ /* 0x000ee2000c1e1900 */
[----:B------:R-:W1:Y:S01]  /*5320*/  S2R R166, SR_CgaCtaId ;  /* 0x0000000000a67919 */ /* 0x000e620000008800 */
[----:B------:R-:W-:-:S04]  /*5330*/  MOV R131, 0x400 ;  /* 0x0000040000837802 */ /* 0x000fc80000000f00 */
[----:B-1----:R-:W-:Y:S02]  /*5340*/  LEA R131, R166, R131, 0x18 ;  /* 0x00000083a6837211 */ /* 0x002fe400078ec0ff */
[----:B------:R-:W-:Y:S01]  /*5350*/  IADD3 R166, PT, PT, R35, 0x220, RZ ;  /* 0x0000022023a67810 */ /* 0x000fe20007ffe0ff */
[C---:B----4-:R-:W-:Y:S01]  /*5360*/  FMUL.FTZ R84, R83.reuse, R78 ;  /* 0x0000004e53547220 */ /* 0x050fe20000410000 */
[C---:B0-----:R-:W-:Y:S01]  /*5370*/  FMUL.FTZ R80, R83.reuse, R94 ;  /* 0x0000005e53507220 */ /* 0x041fe20000410000 */
[----:B------:R-:W-:Y:S01]  /*5380*/  FMUL.FTZ R85, R82, 1.4426950216293334961 ;  /* 0x3fb8aa3b52557820 */ /* 0x000fe20000410000 */
[----:B------:R-:W-:Y:S01]  /*5390*/  FMUL.FTZ R82, R83, R92 ;  /* 0x0000005c53527220 */ /* 0x000fe20000410000 */
[----:B------:R-:W-:Y:S01]  /*53a0*/  FMUL.RZ R84, R84, 0.15915493667125701904 ;  /* 0x3e22f98354547820 */ /* 0x000fe2000040c000 */
[----:B------:R-:W-:Y:S02]  /*53b0*/  FMUL.RZ R90, R80, 0.15915493667125701904 ;  /* 0x3e22f983505a7820 */ /* 0x000fe4000040c000 */
[----:B------:R-:W-:Y:S01]  /*53c0*/  FMUL.RZ R88, R82, 0.15915493667125701904 ;  /* 0x3e22f98352587820 */ /* 0x000fe2000040c000 */
[----:B------:R-:W-:Y:S08]  /*53d0*/  MUFU.SIN R91, R84 ;  /* 0x00000054005b7308 */ /* 0x000ff00000000400 */
[----:B------:R-:W-:Y:S08]  /*53e0*/  MUFU.COS R151, R84 ;  /* 0x0000005400977308 */ /* 0x000ff00000000000 */
[----:B------:R-:W-:Y:S08]  /*53f0*/  MUFU.SIN R84, R90 ;  /* 0x0000005a00547308 */ /* 0x000ff00000000400 */
[----:B------:R0:W-:Y:S02]  /*5400*/  MUFU.COS R82, R90 ;  /* 0x0000005a00527308 */ /* 0x0001e40000000000 */
[----:B0-----:R-:W-:Y:S01]  /*5410*/  IADD3 R90, PT, PT, R35, 0x200, RZ ;  /* 0x00000200235a7810 */ /* 0x001fe20007ffe0ff */
[----:B--2---:R-:W-:Y:S04]  /*5420*/  STS [R37], R204 ;  /* 0x000000cc25007388 */ /* 0x004fe80000000800 */
[----:B------:R-:W-:Y:S04]  /*5430*/  STS [R39+0x80], R174 ;  /* 0x000080ae27007388 */ /* 0x000fe80000000800 */
[----:B------:R0:W-:Y:S04]  /*5440*/  STS [R41+0x100], R176 ;  /* 0x000100b029007388 */ /* 0x0001e80000000800 */
[----:B------:R1:W-:Y:S01]  /*5450*/  STS [R43+0x180], R178 ;  /* 0x000180b22b007388 */ /* 0x0003e20000000800 */
[----:B------:R-:W-:-:S03]  /*5460*/  LEA.HI.SX32 R90, R90, R35, 0x1b ;  /* 0x000000235a5a7211 */ /* 0x000fc600078fdaff */
[----:B------:R2:W-:Y:S01]  /*5470*/  STS [R45+0x200], R180 ;  /* 0x000200b42d007388 */ /* 0x0005e20000000800 */
[----:B0-----:R-:W-:-:S03]  /*5480*/  IADD3 R176, PT, PT, R35, 0x240, RZ ;  /* 0x0000024023b07810 */ /* 0x001fc60007ffe0ff */
[----:B------:R0:W-:Y:S01]  /*5490*/  STS [R47+0x280], R182 ;  /* 0x000280b62f007388 */ /* 0x0001e20000000800 */
[-C--:B------:R-:W-:Y:S02]  /*54a0*/  LEA.HI.SX32 R174, R166, R35.reuse, 0x1b ;  /* 0x00000023a6ae7211 */ /* 0x080fe400078fdaff */
[C---:B-1----:R-:W-:Y:S01]  /*54b0*/  IADD3 R178, PT, PT, R35.reuse, 0x260, RZ ;  /* 0x0000026023b27810 */ /* 0x042fe20007ffe0ff */
[----:B------:R1:W-:Y:S01]  /*54c0*/  STS [R49+0x300], R184 ;  /* 0x000300b831007388 */ /* 0x0003e20000000800 */
[----:B------:R-:W-:Y:S02]  /*54d0*/  LEA.HI.SX32 R176, R176, R35, 0x1b ;  /* 0x00000023b0b07211 */ /* 0x000fe400078fdaff */
[C---:B--2---:R-:W-:Y:S01]  /*54e0*/  IADD3 R180, PT, PT, R35.reuse, 0x280, RZ ;  /* 0x0000028023b47810 */ /* 0x044fe20007ffe0ff */
[----:B------:R2:W-:Y:S01]  /*54f0*/  STS [R51+0x380], R186 ;  /* 0x000380ba33007388 */ /* 0x0005e20000000800 */
[----:B0-----:R-:W-:-:S03]  /*5500*/  IADD3 R182, PT, PT, R35, 0x2a0, RZ ;  /* 0x000002a023b67810 */ /* 0x001fc60007ffe0ff */
[----:B------:R-:W-:Y:S01]  /*5510*/  STS [R53+0x400], R188 ;  /* 0x000400bc35007388 */ /* 0x000fe20000000800 */
[----:B------:R-:W-:Y:S02]  /*5520*/  LEA R166, R90, R131, 0x2 ;  /* 0x000000835aa67211 */ /* 0x000fe400078e10ff */
[----:B-1----:R-:W-:Y:S01]  /*5530*/  IADD3 R184, PT, PT, R35, 0x2c0, RZ ;  /* 0x000002c023b87810 */ /* 0x002fe20007ffe0ff */
[----:B------:R-:W-:Y:S01]  /*5540*/  STS [R55+0x480], R190 ;  /* 0x000480be37007388 */ /* 0x000fe20000000800 */
[----:B------:R-:W-:-:S03]  /*5550*/  LEA.HI.SX32 R178, R178, R35, 0x1b ;  /* 0x00000023b2b27211 */ /* 0x000fc600078fdaff */
[----:B------:R-:W-:Y:S01]  /*5560*/  STS [R57+0x500], R192 ;  /* 0x000500c039007388 */ /* 0x000fe20000000800 */
[----:B------:R-:W-:Y:S02]  /*5570*/  LEA R174, R174, R131, 0x2 ;  /* 0x00000083aeae7211 */ /* 0x000fe400078e10ff */
[----:B------:R-:W-:Y:S01]  /*5580*/  LEA.HI.SX32 R180, R180, R35, 0x1b ;  /* 0x00000023b4b47211 */ /* 0x000fe200078fdaff */
[----:B------:R-:W-:Y:S01]  /*5590*/  STS [R59+0x580], R194 ;  /* 0x000580c23b007388 */ /* 0x000fe20000000800 */
[----:B------:R-:W-:Y:S02]  /*55a0*/  LEA R176, R176, R131, 0x2 ;  /* 0x00000083b0b07211 */ /* 0x000fe400078e10ff */
[-C--:B------:R-:W-:Y:S01]  /*55b0*/  LEA.HI.SX32 R182, R182, R35.reuse, 0x1b ;  /* 0x00000023b6b67211 */ /* 0x080fe200078fdaff */
[----:B------:R-:W-:Y:S01]  /*55c0*/  STS [R61+0x600], R196 ;  /* 0x000600c43d007388 */ /* 0x000fe20000000800 */
[----:B------:R-:W-:-:S03]  /*55d0*/  LEA.HI.SX32 R184, R184, R35, 0x1b ;  /* 0x00000023b8b87211 */ /* 0x000fc600078fdaff */
[----:B------:R-:W-:Y:S01]  /*55e0*/  STS [R63+0x680], R198 ;  /* 0x000680c63f007388 */ /* 0x000fe20000000800 */
[----:B------:R-:W-:-:S03]  /*55f0*/  LEA R178, R178, R131, 0x2 ;  /* 0x00000083b2b27211 */ /* 0x000fc600078e10ff */
[----:B------:R-:W-:Y:S01]  /*5600*/  STS [R65+0x700], R200 ;  /* 0x000700c841007388 */ /* 0x000fe20000000800 */
[----:B------:R-:W-:-:S03]  /*5610*/  LEA R180, R180, R131, 0x2 ;  /* 0x00000083b4b47211 */ /* 0x000fc600078e10ff */
[----:B------:R-:W-:Y:S01]  /*5620*/  STS [R67+0x780], R202 ;  /* 0x000780ca43007388 */ /* 0x000fe20000000800 */
[----:B------:R-:W-:-:S03]  /*5630*/  LEA R182, R182, R131, 0x2 ;  /* 0x00000083b6b67211 */ /* 0x000fc600078e10ff */
[----:B-----5:R0:W-:Y:S01]  /*5640*/  STS [R166+0x800], R121 ;  /* 0x00080079a6007388 */ /* 0x0201e20000000800 */
[----:B------:R-:W-:-:S03]  /*5650*/  LEA R184, R184, R131, 0x2 ;  /* 0x00000083b8b87211 */ /* 0x000fc600078e10ff */
[----:B------:R1:W-:Y:S01]  /*5660*/  STS [R174+0x880], R123 ;  /* 0x0008807bae007388 */ /* 0x0003e20000000800 */
[----:B--2---:R-:W-:-:S03]  /*5670*/  IADD3 R186, PT, PT, R35, 0x320, RZ ;  /* 0x0000032023ba7810 */ /* 0x004fc60007ffe0ff */
[----:B------:R2:W-:Y:S01]  /*5680*/  STS [R176+0x900], R125 ;  /* 0x0009007db0007388 */ /* 0x0005e20000000800 */
[----:B0-----:R-:W-:Y:S01]  /*5690*/  FMUL.FTZ R121, R83, R100 ;  /* 0x0000006453797220 */ /* 0x001fe20000410000 */
[C---:B------:R-:W-:Y:S02]  /*56a0*/  IADD3 R188, PT, PT, R35.reuse, 0x340, RZ ;  /* 0x0000034023bc7810 */ /* 0x040fe40007ffe0ff */
[----:B------:R0:W-:Y:S01]  /*56b0*/  STS [R178+0x980], R127 ;  /* 0x0009807fb2007388 */ /* 0x0001e20000000800 */
[----:B-1----:R-:W-:-:S03]  /*56c0*/  IADD3 R174, PT, PT, R35, 0x2e0, RZ ;  /* 0x000002e023ae7810 */ /* 0x002fc60007ffe0ff */
[----:B------:R-:W-:Y:S01]  /*56d0*/  STS [R180+0xa00], R129 ;  /* 0x000a0081b4007388 */ /* 0x000fe20000000800 */
[----:B--2---:R-:W-:Y:S01]  /*56e0*/  IADD3 R176, PT, PT, R35, 0x300, RZ ;  /* 0x0000030023b07810 */ /* 0x004fe20007ffe0ff */
[----:B------:R-:W-:Y:S02]  /*56f0*/  FMUL.RZ R125, R121, 0.15915493667125701904 ;  /* 0x3e22f983797d7820 */ /* 0x000fe4000040c000 */
[----:B---3--:R1:W-:Y:S01]  /*5700*/  STS [R182+0xa80], R133 ;  /* 0x000a8085b6007388 */ /* 0x0083e20000000800 */
[----:B------:R-:W-:Y:S01]  /*5710*/  IADD3 R190, PT, PT, R35, 0x360, RZ ;  /* 0x0000036023be7810 */ /* 0x000fe20007ffe0ff */
[----:B------:R-:W-:Y:S01]  /*5720*/  FMUL.FTZ R123, R83, R102 ;  /* 0x00000066537b7220 */ /* 0x000fe20000410000 */
[-C--:B------:R-:W-:Y:S01]  /*5730*/  LEA.HI.SX32 R174, R174, R35.reuse, 0x1b ;  /* 0x00000023aeae7211 */ /* 0x080fe200078fdaff */
[----:B------:R2:W-:Y:S01]  /*5740*/  STS [R184+0xb00], R135 ;  /* 0x000b0087b8007388 */ /* 0x0005e20000000800 */
[-C--:B0-----:R-:W-:Y:S01]  /*5750*/  LEA.HI.SX32 R178, R176, R35.reuse, 0x1b ;  /* 0x00000023b0b27211 */ /* 0x081fe200078fdaff */
[----:B------:R-:W-:Y:S01]  /*5760*/  FMUL.FTZ R121, R85, R100 ;  /* 0x0000006455797220 */ /* 0x000fe20000410000 */
[----:B------:R-:W-:-:S02]  /*5770*/  LEA.HI.SX32 R186, R186, R35, 0x1b ;  /* 0x00000023baba7211 */ /* 0x000fc400078fdaff */
[C---:B-1----:R-:W-:Y:S01]  /*5780*/  IADD3 R182, PT, PT, R35.reuse, 0x380, RZ ;  /* 0x0000038023b67810 */ /* 0x042fe20007ffe0ff */
[----:B------:R-:W-:Y:S01]  /*5790*/  MUFU.SIN R166, R125 ;  /* 0x0000007d00a67308 */ /* 0x000fe20000000400 */
[-C--:B------:R-:W-:Y:S02]  /*57a0*/  LEA.HI.SX32 R188, R188, R35.reuse, 0x1b ;  /* 0x00000023bcbc7211 */ /* 0x080fe400078fdaff */
[C---:B--2---:R-:W-:Y:S02]  /*57b0*/  IADD3 R184, PT, PT, R35.reuse, 0x3a0, RZ ;  /* 0x000003a023b87810 */ /* 0x044fe40007ffe0ff */
[----:B------:R-:W-:Y:S01]  /*57c0*/  IADD3 R192, PT, PT, R35, 0x3c0, RZ ;  /* 0x000003c023c07810 */ /* 0x000fe20007ffe0ff */
[----:B------:R-:W-:Y:S01]  /*57d0*/  FMUL.FTZ R153, R83, R98 ;  /* 0x0000006253997220 */ /* 0x000fe20000410000 */
[----:B------:R-:W-:Y:S01]  /*57e0*/  LEA.HI.SX32 R190, R190, R35, 0x1b ;  /* 0x00000023bebe7211 */ /* 0x000fe200078fdaff */
[----:B------:R0:W-:Y:S01]  /*57f0*/  MUFU.COS R175, R125 ;  /* 0x0000007d00af7308 */ /* 0x0001e20000000000 */
[----:B------:R-:W-:-:S02]  /*5800*/  LEA R174, R174, R131, 0x2 ;  /* 0x00000083aeae7211 */ /* 0x000fc400078e10ff */
[----:B------:R-:W-:Y:S02]  /*5810*/  IADD3 R194, PT, PT, R35, 0x3e0, RZ ;  /* 0x000003e023c27810 */ /* 0x000fe40007ffe0ff */
[----:B------:R-:W-:Y:S02]  /*5820*/  LEA R178, R178, R131, 0x2 ;  /* 0x00000083b2b27211 */ /* 0x000fe400078e10ff */
[----:B------:R-:W-:Y:S01]  /*5830*/  LEA.HI.SX32 R182, R182, R35, 0x1b ;  /* 0x00000023b6b67211 */ /* 0x000fe200078fdaff */
[----:B------:R1:W-:Y:S01]  /*5840*/  MUFU.EX2 R176, R121 ;  /* 0x0000007900b07308 */ /* 0x0003e20000000800 */
[----:B0-----:R-:W-:Y:S01]  /*5850*/  FMUL.RZ R125, R123, 0.15915493667125701904 ;  /* 0x3e22f9837b7d7820 */ /* 0x001fe2000040c000 */
[----:B------:R-:W-:Y:S01]  /*5860*/  LEA R186, R186, R131, 0x2 ;  /* 0x00000083baba7211 */ /* 0x000fe200078e10ff */
[----:B------:R-:W-:Y:S01]  /*5870*/  FMUL.FTZ R164, R85, R78 ;  /* 0x0000004e55a47220 */ /* 0x000fe20000410000 */
[----:B------:R-:W-:Y:S02]  /*5880*/  SHF.L.U32 R123, R35, 0x5, RZ ;  /* 0x00000005237b7819 */ /* 0x000fe400000006ff */
[----:B------:R-:W-:-:S02]  /*5890*/  LEA.HI.SX32 R184, R184, R35, 0x1b ;  /* 0x00000023b8b87211 */ /* 0x000fc400078fdaff */
[----:B------:R-:W-:Y:S01]  /*58a0*/  LEA R188, R188, R131, 0x2 ;  /* 0x00000083bcbc7211 */ /* 0x000fe200078e10ff */
[----:B-1----:R-:W-:Y:S01]  /*58b0*/  FMUL.FTZ R121, R83, R104 ;  /* 0x0000006853797220 */ /* 0x002fe20000410000 */
[----:B------:R-:W-:Y:S01]  /*58c0*/  LEA.HI.SX32 R192, R192, R35, 0x1b ;  /* 0x00000023c0c07211 */ /* 0x000fe200078fdaff */
[----:B------:R-:W-:Y:S01]  /*58d0*/  FMUL.RZ R167, R153, 0.15915493667125701904 ;  /* 0x3e22f98399a77820 */ /* 0x000fe2000040c000 */
[----:B------:R-:W-:Y:S01]  /*58e0*/  LEA R190, R190, R131, 0x2 ;  /* 0x00000083bebe7211 */ /* 0x000fe200078e10ff */
[----:B------:R0:W-:Y:S01]  /*58f0*/  STS [R174+0xb80], R137 ;  /* 0x000b8089ae007388 */ /* 0x0001e20000000800 */
[----:B------:R-:W-:Y:S01]  /*5900*/  LEA.HI.SX32 R194, R194, R35, 0x1b ;  /* 0x00000023c2c27211 */ /* 0x000fe200078fdaff */
[----:B------:R-:W-:Y:S01]  /*5910*/  MUFU.SIN R179, R125 ;  /* 0x0000007d00b37308 */ /* 0x000fe20000000400 */
[-C--:B------:R-:W-:Y:S01]  /*5920*/  LEA R182, R182, R131.reuse, 0x2 ;  /* 0x00000083b6b67211 */ /* 0x080fe200078e10ff */
[----:B------:R-:W-:Y:S01]  /*5930*/  STS [R178+0xc00], R139 ;  /* 0x000c008bb2007388 */ /* 0x000fe20000000800 */
[----:B------:R-:W-:-:S02]  /*5940*/  LEA R184, R184, R131, 0x2 ;  /* 0x00000083b8b87211 */ /* 0x000fc400078e10ff */
[----:B------:R-:W-:Y:S01]  /*5950*/  LEA R192, R192, R131, 0x2 ;  /* 0x00000083c0c07211 */ /* 0x000fe200078e10ff */
[----:B------:R-:W-:Y:S02]  /*5960*/  STS [R186+0xc80], R141 ;  /* 0x000c808dba007388 */ /* 0x000fe40000000800 */
[----:B------:R1:W-:Y:S01]  /*5970*/  MUFU.COS R180, R125 ;  /* 0x0000007d00b47308 */ /* 0x0003e20000000000 */
[----:B0-----:R-:W-:Y:S01]  /*5980*/  LEA.HI.SX32 R174, R123, R123, 0x1b ;  /* 0x0000007b7bae7211 */ /* 0x001fe200078fdaff */
[----:B------:R-:W-:Y:S04]  /*5990*/  STS [R188+0xd00], R143 ;  /* 0x000d008fbc007388 */ /* 0x000fe80000000800 */
[----:B------:R-:W-:Y:S01]  /*59a0*/  STS [R190+0xd80], R145 ;  /* 0x000d8091be007388 */ /* 0x000fe20000000800 */
[----:B-1----:R-:W-:Y:S01]  /*59b0*/  FMUL.RZ R125, R121, 0.15915493667125701904 ;  /* 0x3e22f983797d7820 */ /* 0x002fe2000040c000 */
[-C--:B------:R-:W-:Y:S01]  /*59c0*/  LEA R121, R194, R131.reuse, 0x2 ;  /* 0x00000083c2797211 */ /* 0x080fe200078e10ff */
[----:B------:R-:W0:Y:S01]  /*59d0*/  MUFU.EX2 R164, R164 ;  /* 0x000000a400a47308 */ /* 0x000e220000000800 */
[----:B------:R-:W-:Y:S04]  /*59e0*/  STS [R182+0xe00], R147 ;  /* 0x000e0093b6007388 */ /* 0x000fe80000000800 */
[----:B------:R-:W-:Y:S03]  /*59f0*/  STS [R184+0xe80], R169 ;  /* 0x000e80a9b8007388 */ /* 0x000fe60000000800 */
[----:B------:R-:W-:Y:S01]  /*5a00*/  MUFU.SIN R90, R167 ;  /* 0x000000a7005a7308 */ /* 0x000fe20000000400 */
[----:B------:R-:W-:Y:S07]  /*5a10*/  STS [R192+0xf00], R171 ;  /* 0x000f00abc0007388 */ /* 0x000fee0000000800 */
[----:B------:R1:W-:Y:S01]  /*5a20*/  MUFU.COS R153, R167 ;  /* 0x000000a700997308 */ /* 0x0003e20000000000 */
[----:B------:R2:W-:Y:S01]  /*5a30*/  STS [R121+0xf80], R172 ;  /* 0x000f80ac79007388 */ /* 0x0005e20000000800 */
[----:B------:R-:W-:Y:S01]  /*5a40*/  FMUL.FTZ R127, R83, R108 ;  /* 0x0000006c537f7220 */ /* 0x000fe20000410000 */
[----:B-1----:R-:W-:Y:S01]  /*5a50*/  LEA R167, R174, R131, 0x2 ;  /* 0x00000083aea77211 */ /* 0x002fe200078e10ff */
[----:B------:R-:W-:-:S04]  /*5a60*/  NOP ;  /* 0x0000000000007918 */ /* 0x000fc80000000000 */
[----:B------:R-:W1:Y:S01]  /*5a70*/  LDS R178, [R167+0x4] ;  /* 0x00000400a7b27984 */ /* 0x000e620000000800 */
[----:B------:R-:W-:Y:S01]  /*5a80*/  FMUL.FTZ R123, R83, R106 ;  /* 0x0000006a537b7220 */ /* 0x000fe20000410000 */
[----:B--2---:R-:W-:Y:S02]  /*5a90*/  SHF.L.U32 R121, R4, 0x4, RZ ;  /* 0x0000000404797819 */ /* 0x004fe400000006ff */
[----:B------:R-:W2:Y:S01]  /*5aa0*/  LDS R174, [R167] ;  /* 0x00000000a7ae7984 */ /* 0x000ea20000000800 */
[----:B------:R-:W-:Y:S01]  /*5ab0*/  FMUL.RZ R135, R127, 0.15915493667125701904 ;  /* 0x3e22f9837f877820 */ /* 0x000fe2000040c000 */
[----:B------:R-:W-:Y:S02]  /*5ac0*/  FMUL.RZ R129, R123, 0.15915493667125701904 ;  /* 0x3e22f9837b817820 */ /* 0x000fe4000040c000 */
[----:B------:R-:W-:Y:S01]  /*5ad0*/  LDS R194, [R167+0x14] ;  /* 0x00001400a7c27984 */ /* 0x000fe20000000800 */
[----:B------:R-:W-:-:S03]  /*5ae0*/  IADD3 R127, PT, PT, R121, 0x4, RZ ;  /* 0x00000004797f7810 */ /* 0x000fc60007ffe0ff */
[----:B------:R-:W3:Y:S01]  /*5af0*/  LDS R188, [R167+0x10] ;  /* 0x00001000a7bc7984 */ /* 0x000ee20000000800 */
[----:B------:R-:W-:Y:S01]  /*5b00*/  MUFU.SIN R192, R129 ;  /* 0x0000008100c07308 */ /* 0x000fe20000000400 */
[----:B------:R-:W-:Y:S01]  /*5b10*/  ISETP.GE.U32.AND P3, PT, R127, R76, PT ;  /* 0x0000004c7f00720c */ /* 0x000fe20003f66070 */
[----:B0-----:R-:W-:Y:S01]  /*5b20*/  FMUL.FTZ R127, R164, R91 ;  /* 0x0000005ba47f7220 */ /* 0x001fe20000410000 */
[----:B------:R-:W-:Y:S01]  /*5b30*/  LDS R182, [R167+0xc] ;  /* 0x00000c00a7b67984 */ /* 0x000fe20000000800 */
[----:B------:R-:W-:-:S04]  /*5b40*/  FMUL.FTZ R86, R85, R92 ;  /* 0x0000005c55567220 */ /* 0x000fc80000410000 */
[----:B------:R-:W-:Y:S01]  /*5b50*/  MUFU.COS R89, R88 ;  /* 0x0000005800597308 */ /* 0x000fe20000000000 */
[----:B------:R-:W-:-:S07]  /*5b60*/  FMUL.FTZ R80, R83, R96 ;  /* 0x0000006053507220 */ /* 0x000fce0000410000 */
[----:B------:R-:W-:Y:S01]  /*5b70*/  MUFU.SIN R87, R88 ;  /* 0x0000005800577308 */ /* 0x000fe20000000400 */
[----:B------:R-:W-:Y:S01]  /*5b80*/  FMUL.FTZ R139, R85, R108 ;  /* 0x0000006c558b7220 */ /* 0x000fe20000410000 */
[----:B------:R-:W-:Y:S01]  /*5b90*/  FMUL.FTZ R141, R83, R110 ;  /* 0x0000006e538d7220 */ /* 0x000fe20000410000 */
[----:B------:R-:W-:Y:S04]  /*5ba0*/  LDS R198, [R167+0x34] ;  /* 0x00003400a7c67984 */ /* 0x000fe80000000800 */
[----:B------:R-:W-:Y:S01]  /*5bb0*/  LDS R172, [R167+0x8] ;  /* 0x00000800a7ac7984 */ /* 0x000fe20000000800 */
[----:B------:R0:W-:Y:S01]  /*5bc0*/  MUFU.COS R190, R129 ;  /* 0x0000008100be7308 */ /* 0x0001e20000000000 */
[C---:B------:R-:W-:Y:S01]  /*5bd0*/  FMUL.FTZ R81, R85.reuse, R94 ;  /* 0x0000005e55517220 */ /* 0x040fe20000410000 */
[C---:B------:R-:W-:Y:S01]  /*5be0*/  FMUL.FTZ R149, R85.reuse, R96 ;  /* 0x0000006055957220 */ /* 0x040fe20000410000 */
[----:B------:R-:W-:Y:S01]  /*5bf0*/  LDS R196, [R167+0x24] ;  /* 0x00002400a7c47984 */ /* 0x000fe20000000800 */
[C---:B------:R-:W-:Y:S01]  /*5c00*/  FMUL.FTZ R181, R85.reuse, R102 ;  /* 0x0000006655b57220 */ /* 0x040fe20000410000 */
[C---:B------:R-:W-:Y:S01]  /*5c10*/  FMUL.FTZ R166, R176.reuse, R166 ;  /* 0x000000a6b0a67220 */ /* 0x040fe20000410000 */
[----:B------:R-:W-:Y:S01]  /*5c20*/  FMUL.FTZ R189, R85, R106 ;  /* 0x0000006a55bd7220 */ /* 0x000fe20000410000 */
[----:B------:R-:W-:Y:S01]  /*5c30*/  FMUL.FTZ R177, R176, R175 ;  /* 0x000000afb0b17220 */ /* 0x000fe20000410000 */
[----:B------:R-:W-:Y:S01]  /*5c40*/  MUFU.SIN R183, R125 ;  /* 0x0000007d00b77308 */ /* 0x000fe20000000400 */
[----:B0-----:R-:W-:Y:S01]  /*5c50*/  FMUL.FTZ R129, R164, R151 ;  /* 0x00000097a4817220 */ /* 0x001fe20000410000 */
[----:B------:R-:W-:Y:S01]  /*5c60*/  FMUL.FTZ R187, R83, R114 ;  /* 0x0000007253bb7220 */ /* 0x000fe20000410000 */
[----:B------:R-:W0:Y:S01]  /*5c70*/  LDS R164, [R167+0x18] ;  /* 0x00001800a7a47984 */ /* 0x000e220000000800 */
[----:B------:R-:W-:-:S03]  /*5c80*/  FMUL.FTZ R186, R85, R104 ;  /* 0x0000006855ba7220 */ /* 0x000fc60000410000 */
[----:B------:R-:W-:Y:S01]  /*5c90*/  LDS R200, [R167+0x3c] ;  /* 0x00003c00a7c87984 */ /* 0x000fe20000000800 */
[----:B------:R-:W4:Y:S01]  /*5ca0*/  MUFU.EX2 R86, R86 ;  /* 0x0000005600567308 */ /* 0x000f220000000800 */
[----:B------:R-:W-:Y:S01]  /*5cb0*/  IADD3 R123, PT, PT, R121, 0x1, RZ ;  /* 0x00000001797b7810 */ /* 0x000fe20007ffe0ff */
[----:B------:R-:W-:-:S03]  /*5cc0*/  FMUL.RZ R165, R80, 0.15915493667125701904 ;  /* 0x3e22f98350a57820 */ /* 0x000fc6000040c000 */
[----:B------:R-:W-:-:S03]  /*5cd0*/  ISETP.GE.U32.AND P5, PT, R123, R76, PT ;  /* 0x0000004c7b00720c */ /* 0x000fc60003fa6070 */
[----:B------:R5:W-:Y:S01]  /*5ce0*/  MUFU.COS R185, R125 ;  /* 0x0000007d00b97308 */ /* 0x000be20000000000 */
[C---:B------:R-:W-:Y:S02]  /*5cf0*/  IADD3 R123, PT, PT, R121.reuse, 0x2, RZ ;  /* 0x00000002797b7810 */ /* 0x040fe40007ffe0ff */
[----:B-----5:R-:W-:-:S05]  /*5d00*/  IADD3 R125, PT, PT, R121, 0x3, RZ ;  /* 0x00000003797d7810 */ /* 0x020fca0007ffe0ff */
[----:B------:R-:W-:Y:S01]  /*5d10*/  MUFU.SIN R80, R165 ;  /* 0x000000a500507308 */ /* 0x000fe20000000400 */
[----:B----4-:R-:W-:Y:S01]  /*5d20*/  FMUL.FTZ R89, R86, R89 ;  /* 0x0000005956597220 */ /* 0x010fe20000410000 */
[-C--:B------:R-:W-:Y:S02]  /*5d30*/  ISETP.GE.U32.AND P2, PT, R123, R76.reuse, PT ;  /* 0x0000004c7b00720c */ /* 0x080fe40003f46070 */
[----:B------:R-:W-:Y:S01]  /*5d40*/  ISETP.GE.U32.AND P4, PT, R125, R76, PT ;  /* 0x0000004c7d00720c */ /* 0x000fe20003f86070 */
[----:B-1----:R-:W-:-:S03]  /*5d50*/  FMUL.FTZ R125, R117, R178 ;  /* 0x000000b2757d7220 */ /* 0x002fc60000410000 */
[----:B------:R1:W-:Y:S01]  /*5d60*/  MUFU.COS R88, R165 ;  /* 0x000000a500587308 */ /* 0x0003e20000000000 */
[----:B--2---:R-:W-:Y:S01]  /*5d70*/  FMUL.FTZ R123, R117, R174 ;  /* 0x000000ae757b7220 */ /* 0x004fe20000410000 */
[----:B------:R-:W2:Y:S01]  /*5d80*/  LDS R178, [R167+0x1c] ;  /* 0x00001c00a7b27984 */ /* 0x000ea20000000800 */
[----:B------:R-:W-:Y:S01]  /*5d90*/  FMUL.FTZ R87, R86, R87 ;  /* 0x0000005756577220 */ /* 0x000fe20000410000 */
[----:B------:R-:W-:Y:S01]  /*5da0*/  FSEL R174, R89, 1, !P5 ;  /* 0x3f80000059ae7808 */ /* 0x000fe20006800000 */
[----:B-1----:R-:W-:-:S03]  /*5db0*/  FMUL.FTZ R165, R85, R98 ;  /* 0x0000006255a57220 */ /* 0x002fc60000410000 */
[----:B------:R1:W-:Y:S01]  /*5dc0*/  MUFU.EX2 R86, R139 ;  /* 0x0000008b00567308 */ /* 0x0003e20000000800 */
[----:B------:R-:W-:Y:S01]  /*5dd0*/  FMUL.RZ R89, R141, 0.15915493667125701904 ;  /* 0x3e22f9838d597820 */ /* 0x000fe2000040c000 */
[C---:B---3--:R-:W-:Y:S02]  /*5de0*/  FMUL.FTZ R141, R113.reuse, R188 ;  /* 0x000000bc718d7220 */ /* 0x048fe40000410000 */
[----:B------:R-:W-:Y:S04]  /*5df0*/  LDS R188, [R167+0x28] ;  /* 0x00002800a7bc7984 */ /* 0x000fe80000000800 */
[----:B------:R-:W3:Y:S01]  /*5e00*/  MUFU.EX2 R165, R165 ;  /* 0x000000a500a57308 */ /* 0x000ee20000000800 */
[----:B-1----:R-:W-:Y:S02]  /*5e10*/  FMUL.FTZ R139, R113, R194 ;  /* 0x000000c2718b7220 */ /* 0x002fe40000410000 */
[----:B------:R-:W1:Y:S01]  /*5e20*/  LDS R194, [R167+0x2c] ;  /* 0x00002c00a7c27984 */ /* 0x000e620000000800 */
[----:B0-----:R-:W-:-:S03]  /*5e30*/  FMUL.FTZ R145, R111, R164 ;  /* 0x000000a46f917220 */ /* 0x001fc60000410000 */
[----:B------:R-:W-:Y:S01]  /*5e40*/  LDS R164, [R167+0x30] ;  /* 0x00003000a7a47984 */ /* 0x000fe20000000800 */
[----:B------:R-:W-:Y:S08]  /*5e50*/  MUFU.SIN R184, R135 ;  /* 0x0000008700b87308 */ /* 0x000ff00000000400 */
[----:B------:R0:W-:Y:S02]  /*5e60*/  MUFU.COS R91, R135 ;  /* 0x00000087005b7308 */ /* 0x0001e40000000000 */
[----:B0-----:R-:W-:-:S02]  /*5e70*/  FMUL.FTZ R135, R115, R182 ;  /* 0x000000b673877220 */ /* 0x001fc40000410000 */
[----:B------:R-:W0:Y:S01]  /*5e80*/  LDS R182, [R167+0x20] ;  /* 0x00002000a7b67984 */ /* 0x000e220000000800 */
[----:B---3--:R-:W-:-:S03]  /*5e90*/  FMUL.FTZ R173, R165, R90 ;  /* 0x0000005aa5ad7220 */ /* 0x008fc60000410000 */
[----:B------:R-:W3:Y:S01]  /*5ea0*/  LDS R90, [R167+0x38] ;  /* 0x00003800a75a7984 */ /* 0x000ee20000000800 */
[----:B------:R-:W4:Y:S01]  /*5eb0*/  MUFU.EX2 R81, R81 ;  /* 0x0000005100517308 */ /* 0x000f220000000800 */
[----:B------:R-:W-:-:S07]  /*5ec0*/  ISETP.GE.U32.AND P6, PT, R121, R76, PT ;  /* 0x0000004c7900720c */ /* 0x000fce0003fc6070 */
[----:B------:R-:W5:Y:S01]  /*5ed0*/  MUFU.EX2 R149, R149 ;  /* 0x0000009500957308 */ /* 0x000f620000000800 */
[----:B------:R-:W-:Y:S02]  /*5ee0*/  IADD3 R133, PT, PT, R121, 0x5, RZ ;  /* 0x0000000579857810 */ /* 0x000fe40007ffe0ff */
[----:B------:R-:W-:Y:S02]  /*5ef0*/  FSEL R127, R127, RZ, !P6 ;  /* 0x000000ff7f7f7208 */ /* 0x000fe40007000000 */
[----:B------:R-:W-:-:S03]  /*5f00*/  FSEL R125, R125, RZ, !P6 ;  /* 0x000000ff7d7d7208 */ /* 0x000fc60007000000 */
[----:B------:R-:W0:Y:S01]  /*5f10*/  MUFU.EX2 R181, R181 ;  /* 0x000000b500b57308 */ /* 0x000e220000000800 */
[----:B------:R-:W-:Y:S02]  /*5f20*/  FSEL R123, R123, RZ, !P6 ;  /* 0x000000ff7b7b7208 */ /* 0x000fe40007000000 */
[----:B------:R-:W-:Y:S02]  /*5f30*/  FSEL R129, R129, 1, !P6 ;  /* 0x3f80000081817808 */ /* 0x000fe40007000000 */
[----:B------:R-:W-:Y:S01]  /*5f40*/  ISETP.GE.U32.AND P6, PT, R133, R76, PT ;  /* 0x0000004c8500720c */ /* 0x000fe20003fc6070 */
[----:B--2---:R-:W-:-:S03]  /*5f50*/  FMUL.FTZ R147, R111, R178 ;  /* 0x000000b26f937220 */ /* 0x004fc60000410000 */
[----:B------:R-:W-:Y:S02]  /*5f60*/  FSEL R178, R166, RZ, !P6 ;  /* 0x000000ffa6b27208 */ /* 0x000fe40007000000 */
[----:B------:R-:W2:Y:S01]  /*5f70*/  LDS R166, [R167+0x40] ;  /* 0x00004000a7a67984 */ /* 0x000ea20000000800 */
[C---:B----4-:R-:W-:Y:S01]  /*5f80*/  FMUL.FTZ R82, R81.reuse, R82 ;  /* 0x0000005251527220 */ /* 0x050fe20000410000 */
[----:B------:R-:W-:Y:S01]  /*5f90*/  FMUL.FTZ R84, R81, R84 ;  /* 0x0000005451547220 */ /* 0x000fe20000410000 */
[----:B-----5:R-:W-:Y:S01]  /*5fa0*/  FMUL.FTZ R151, R149, R80 ;  /* 0x0000005095977220 */ /* 0x020fe20000410000 */
[C---:B-1----:R-:W-:Y:S01]  /*5fb0*/  FMUL.FTZ R175, R107.reuse, R194 ;  /* 0x000000c26baf7220 */ /* 0x042fe20000410000 */
[----:B------:R-:W-:Y:S01]  /*5fc0*/  FMUL.FTZ R176, R107, R188 ;  /* 0x000000bc6bb07220 */ /* 0x000fe20000410000 */
[----:B------:R-:W-:Y:S01]  /*5fd0*/  MUFU.SIN R81, R89 ;  /* 0x0000005900517308 */ /* 0x000fe20000000400 */
[----:B------:R-:W-:Y:S01]  /*5fe0*/  FSEL R177, R177, 1, !P6 ;  /* 0x3f800000b1b17808 */ /* 0x000fe20007000000 */
[----:B------:R-:W-:Y:S01]  /*5ff0*/  FMUL.FTZ R171, R165, R153 ;  /* 0x00000099a5ab7220 */ /* 0x000fe20000410000 */
[----:B------:R-:W-:Y:S01]  /*6000*/  FSEL R175, R175, RZ, !P6 ;  /* 0x000000ffafaf7208 */ /* 0x000fe20007000000 */
[----:B------:R-:W1:Y:S04]  /*6010*/  LDS R194, [R167+0x44] ;  /* 0x00004400a7c27984 */ /* 0x000e680000000800 */
[----:B------:R4:W-:Y:S01]  /*6020*/  MUFU.COS R80, R89 ;  /* 0x0000005900507308 */ /* 0x0009e20000000000 */
[----:B------:R-:W-:Y:S01]  /*6030*/  FSEL R176, R176, RZ, !P6 ;  /* 0x000000ffb0b07208 */ /* 0x000fe20007000000 */
[----:B0-----:R-:W-:Y:S01]  /*6040*/  FMUL.FTZ R153, R109, R182 ;  /* 0x000000b66d997220 */ /* 0x001fe20000410000 */
[----:B------:R-:W-:Y:S01]  /*6050*/  FMUL.FTZ R179, R181, R179 ;  /* 0x000000b3b5b37220 */ /* 0x000fe20000410000 */
[----:B----4-:R-:W-:-:S04]  /*6060*/  IADD3 R89, PT, PT, R121, 0xa, RZ ;  /* 0x0000000a79597810 */ /* 0x010fc80007ffe0ff */
[----:B------:R-:W0:Y:S01]  /*6070*/  MUFU.EX2 R189, R189 ;  /* 0x000000bd00bd7308 */ /* 0x000e220000000800 */
[----:B------:R-:W-:Y:S01]  /*6080*/  FMUL.FTZ R182, R105, R164 ;  /* 0x000000a469b67220 */ /* 0x000fe20000410000 */
[----:B------:R-:W-:Y:S01]  /*6090*/  ISETP.GE.U32.AND P6, PT, R89, R76, PT ;  /* 0x0000004c5900720c */ /* 0x000fe20003fc6070 */
[----:B------:R-:W-:Y:S01]  /*60a0*/  FMUL.FTZ R89, R181, R180 ;  /* 0x000000b4b5597220 */ /* 0x000fe20000410000 */
[----:B------:R-:W-:Y:S01]  /*60b0*/  FMUL.FTZ R181, R105, R198 ;  /* 0x000000c669b57220 */ /* 0x000fe20000410000 */
[----:B------:R-:W-:Y:S01]  /*60c0*/  LDS R164, [R167+0x48] ;  /* 0x00004800a7a47984 */ /* 0x000fe20000000800 */
[----:B------:R-:W-:-:S03]  /*60d0*/  FMUL.FTZ R133, R115, R172 ;  /* 0x000000ac73857220 */ /* 0x000fc60000410000 */
[----:B------:R-:W4:Y:S01]  /*60e0*/  LDS R198, [R167+0x4c] ;  /* 0x00004c00a7c67984 */ /* 0x000f220000000800 */
[----:B------:R-:W-:Y:S02]  /*60f0*/  IADD3 R137, PT, PT, R121, 0x6, RZ ;  /* 0x0000000679897810 */ /* 0x000fe40007ffe0ff */
[----:B------:R-:W-:Y:S02]  /*6100*/  FSEL R172, R87, RZ, !P5 ;  /* 0x000000ff57ac7208 */ /* 0x000fe40006800000 */
[----:B------:R-:W-:Y:S02]  /*6110*/  IADD3 R87, PT, PT, R121, 0x7, RZ ;  /* 0x0000000779577810 */ /* 0x000fe40007ffe0ff */
[----:B------:R-:W-:Y:S02]  /*6120*/  FSEL R135, R135, RZ, !P5 ;  /* 0x000000ff87877208 */ /* 0x000fe40006800000 */
[----:B------:R-:W-:Y:S01]  /*6130*/  FSEL R133, R133, RZ, !P5 ;  /* 0x000000ff85857208 */ /* 0x000fe20006800000 */
[----:B---3--:R-:W-:Y:S01]  /*6140*/  FMUL.FTZ R90, R103, R90 ;  /* 0x0000005a675a7220 */ /* 0x008fe20000410000 */
[----:B------:R-:W-:-:S02]  /*6150*/  ISETP.GE.U32.AND P5, PT, R137, R76, PT ;  /* 0x0000004c8900720c */ /* 0x000fc40003fa6070 */
[----:B------:R-:W-:Y:S02]  /*6160*/  FSEL R137, R84, RZ, !P2 ;  /* 0x000000ff54897208 */ /* 0x000fe40005000000 */
[----:B------:R-:W-:Y:S02]  /*6170*/  FSEL R139, R139, RZ, !P2 ;  /* 0x000000ff8b8b7208 */ /* 0x000fe40005000000 */
[----:B------:R-:W-:Y:S02]  /*6180*/  FSEL R141, R141, RZ, !P2 ;  /* 0x000000ff8d8d7208 */ /* 0x000fe40005000000 */
[----:B------:R-:W-:Y:S02]  /*6190*/  FSEL R143, R82, 1, !P2 ;  /* 0x3f800000528f7808 */ /* 0x000fe40005000000 */
[----:B------:R-:W-:Y:S01]  /*61a0*/  ISETP.GE.U32.AND P2, PT, R87, R76, PT ;  /* 0x0000004c5700720c */ /* 0x000fe20003f46070 */
[----:B------:R-:W-:Y:S01]  /*61b0*/  FMUL.FTZ R169, R109, R196 ;  /* 0x000000c46da97220 */ /* 0x000fe20000410000 */
[----:B------:R-:W-:Y:S01]  /*61c0*/  FMUL.RZ R191, R187, 0.15915493667125701904 ;  /* 0x3e22f983bbbf7820 */ /* 0x000fe2000040c000 */
[----:B0-----:R-:W-:Y:S01]  /*61d0*/  FMUL.FTZ R196, R189, R190 ;  /* 0x000000bebdc47220 */ /* 0x001fe20000410000 */
[----:B------:R-:W-:Y:S01]  /*61e0*/  FSEL R187, R90, RZ, !P2 ;  /* 0x000000ff5abb7208 */ /* 0x000fe20005000000 */
[----:B------:R-:W0:Y:S01]  /*61f0*/  LDS R190, [R167+0x54] ;  /* 0x00005400a7be7984 */ /* 0x000e220000000800 */
[----:B------:R-:W3:Y:S03]  /*6200*/  MUFU.EX2 R186, R186 ;  /* 0x000000ba00ba7308 */ /* 0x000ee60000000800 */
[----:B------:R-:W5:Y:S01]  /*6210*/  LDS R90, [R167+0x50] ;  /* 0x00005000a75a7984 */ /* 0x000f620000000800 */
[----:B------:R-:W-:Y:S01]  /*6220*/  FMUL.FTZ R88, R149, R88 ;  /* 0x0000005895587220 */ /* 0x000fe20000410000 */
[----:B------:R-:W-:Y:S01]  /*6230*/  IADD3 R87, PT, PT, R121, 0x8, RZ ;  /* 0x0000000879577810 */ /* 0x000fe20007ffe0ff */
[----:B------:R-:W-:Y:S01]  /*6240*/  FMUL.FTZ R82, R83, R112 ;  /* 0x0000007053527220 */ /* 0x000fe20000410000 */
[----:B------:R-:W-:-:S02]  /*6250*/  FSEL R151, R151, RZ, !P4 ;  /* 0x000000ff97977208 */ /* 0x000fc40006000000 */
[----:B------:R-:W-:Y:S02]  /*6260*/  FSEL R147, R147, RZ, !P4 ;  /* 0x000000ff93937208 */ /* 0x000fe40006000000 */
[----:B------:R-:W-:Y:S02]  /*6270*/  FSEL R145, R145, RZ, !P4 ;  /* 0x000000ff91917208 */ /* 0x000fe40006000000 */
[----:B------:R-:W-:Y:S01]  /*6280*/  FSEL R149, R88, 1, !P4 ;  /* 0x3f80000058957808 */ /* 0x000fe20006000000 */
[----:B------:R-:W-:Y:S01]  /*6290*/  FMUL.FTZ R84, R85, R110 ;  /* 0x0000006e55547220 */ /* 0x000fe20000410000 */
[----:B------:R-:W-:Y:S02]  /*62a0*/  ISETP.GE.U32.AND P4, PT, R87, R76, PT ;  /* 0x0000004c5700720c */ /* 0x000fe40003f86070 */
[----:B------:R-:W-:Y:S01]  /*62b0*/  IADD3 R87, PT, PT, R121, 0x9, RZ ;  /* 0x0000000979577810 */ /* 0x000fe20007ffe0ff */
[----:B------:R-:W-:Y:S01]  /*62c0*/  FMUL.RZ R165, R82, 0.15915493667125701904 ;  /* 0x3e22f98352a57820 */ /* 0x000fe2000040c000 */
[----:B------:R-:W-:Y:S01]  /*62d0*/  FSEL R173, R173, RZ, !P3 ;  /* 0x000000ffadad7208 */ /* 0x000fe20005800000 */
[----:B--2---:R-:W-:Y:S01]  /*62e0*/  FMUL.FTZ R166, R101, R166 ;  /* 0x000000a665a67220 */ /* 0x004fe20000410000 */
[----:B------:R-:W-:Y:S01]  /*62f0*/  FSEL R169, R169, RZ, !P3 ;  /* 0x000000ffa9a97208 */ /* 0x000fe20005800000 */
[----:B------:R-:W-:Y:S01]  /*6300*/  FMUL.FTZ R192, R189, R192 ;  /* 0x000000c0bdc07220 */ /* 0x000fe20000410000 */
[----:B------:R-:W-:-:S02]  /*6310*/  FSEL R153, R153, RZ, !P3 ;  /* 0x000000ff99997208 */ /* 0x000fc40005800000 */
[----:B------:R-:W-:Y:S01]  /*6320*/  FSEL R171, R171, 1, !P3 ;  /* 0x3f800000abab7808 */ /* 0x000fe20005800000 */
[----:B------:R-:W2:Y:S01]  /*6330*/  MUFU.EX2 R84, R84 ;  /* 0x0000005400547308 */ /* 0x000ea20000000800 */
[----:B------:R-:W-:Y:S01]  /*6340*/  ISETP.GE.U32.AND P3, PT, R87, R76, PT ;  /* 0x0000004c5700720c */ /* 0x000fe20003f66070 */
[----:B---3--:R-:W-:Y:S01]  /*6350*/  FMUL.FTZ R183, R186, R183 ;  /* 0x000000b7bab77220 */ /* 0x008fe20000410000 */
[----:B------:R-:W-:Y:S02]  /*6360*/  FSEL R180, R179, RZ, !P5 ;  /* 0x000000ffb3b47208 */ /* 0x000fe40006800000 */
[----:B------:R-:W-:-:S03]  /*6370*/  FSEL R195, R166, RZ, !P4 ;  /* 0x000000ffa6c37208 */ /* 0x000fc60006000000 */
[----:B------:R-:W-:Y:S01]  /*6380*/  MUFU.SIN R82, R165 ;  /* 0x000000a500527308 */ /* 0x000fe20000000400 */
[----:B------:R-:W-:Y:S01]  /*6390*/  FSEL R181, R181, RZ, !P5 ;  /* 0x000000ffb5b57208 */ /* 0x000fe20006800000 */
[----:B------:R-:W-:Y:S01]  /*63a0*/  FMUL.FTZ R166, R125, R172 ;  /* 0x000000ac7da67220 */ /* 0x000fe20000410000 */
[----:B------:R-:W-:-:S05]  /*63b0*/  FSEL R182, R182, RZ, !P5 ;  /* 0x000000ffb6b67208 */ /* 0x000fca0006800000 */
[----:B------:R3:W-:Y:S01]  /*63c0*/  MUFU.COS R87, R165 ;  /* 0x000000a500577308 */ /* 0x0007e20000000000 */
[----:B------:R-:W-:Y:S02]  /*63d0*/  FSEL R179, R89, 1, !P5 ;  /* 0x3f80000059b37808 */ /* 0x000fe40006800000 */
[----:B------:R-:W-:Y:S01]  /*63e0*/  FSEL R193, R192, RZ, !P4 ;  /* 0x000000ffc0c17208 */ /* 0x000fe20006000000 */
[----:B------:R-:W-:Y:S01]  /*63f0*/  FMUL.FTZ R192, R123, R172 ;  /* 0x000000ac7bc07220 */ /* 0x000fe20000410000 */
[----:B---3--:R-:W-:Y:S01]  /*6400*/  IADD3 R165, PT, PT, R121, 0xb, RZ ;  /* 0x0000000b79a57810 */ /* 0x008fe20007ffe0ff */
[----:B------:R-:W-:Y:S01]  /*6410*/  FMUL.FTZ R188, R186, R185 ;  /* 0x000000b9babc7220 */ /* 0x000fe20000410000 */
[----:B-1----:R-:W-:Y:S02]  /*6420*/  FMUL.FTZ R194, R101, R194 ;  /* 0x000000c265c27220 */ /* 0x002fe40000410000 */
[----:B------:R-:W-:Y:S01]  /*6430*/  ISETP.GE.U32.AND P5, PT, R165, R76, PT ;  /* 0x0000004ca500720c */ /* 0x000fe20003fa6070 */
[----:B------:R-:W-:Y:S01]  /*6440*/  FMUL.FTZ R165, R83, R116 ;  /* 0x0000007453a57220 */ /* 0x000fe20000410000 */
[----:B------:R-:W-:Y:S01]  /*6450*/  FSEL R185, R183, RZ, !P2 ;  /* 0x000000ffb7b97208 */ /* 0x000fe20005000000 */
[C---:B------:R-:W-:Y:S01]  /*6460*/  FMUL.FTZ R91, R86.reuse, R91 ;  /* 0x0000005b565b7220 */ /* 0x040fe20000410000 */
[----:B------:R-:W-:Y:S01]  /*6470*/  FMUL.FTZ R184, R86, R184 ;  /* 0x000000b856b87220 */ /* 0x000fe20000410000 */
[----:B------:R-:W-:Y:S01]  /*6480*/  FFMA.FTZ R166, R123, R174, -R166 ;  /* 0x000000ae7ba67223 */ /* 0x000fe200000108a6 */
[----:B------:R-:W-:Y:S01]  /*6490*/  IADD3 R183, PT, PT, R121, 0xd, RZ ;  /* 0x0000000d79b77810 */ /* 0x000fe20007ffe0ff */
[C---:B----4-:R-:W-:Y:S01]  /*64a0*/  FMUL.FTZ R86, R99.reuse, R198 ;  /* 0x000000c663567220 */ /* 0x050fe20000410000 */
[----:B------:R-:W-:Y:S01]  /*64b0*/  FMUL.FTZ R164, R99, R164 ;  /* 0x000000a463a47220 */ /* 0x000fe20000410000 */
[----:B------:R-:W-:Y:S01]  /*64c0*/  FFMA.FTZ R192, R125, R174, R192 ;  /* 0x000000ae7dc07223 */ /* 0x000fe200000100c0 */
[----:B------:R-:W-:Y:S01]  /*64d0*/  FMUL.RZ R189, R165, 0.15915493667125701904 ;  /* 0x3e22f983a5bd7820 */ /* 0x000fe2000040c000 */
[----:B------:R-:W-:Y:S01]  /*64e0*/  IADD3 R165, PT, PT, R121, 0xe, RZ ;  /* 0x0000000e79a57810 */ /* 0x000fe20007ffe0ff */
[----:B------:R-:W-:Y:S01]  /*64f0*/  FADD.FTZ R166, R133, R166 ;  /* 0x000000a685a67221 */ /* 0x000fe20000010000 */
[----:B------:R-:W-:Y:S01]  /*6500*/  FSEL R194, R194, RZ, !P4 ;  /* 0x000000ffc2c27208 */ /* 0x000fe20006000000 */
[----:B------:R-:W-:Y:S01]  /*6510*/  FADD.FTZ R192, R135, R192 ;  /* 0x000000c087c07221 */ /* 0x000fe20000010000 */
[----:B------:R-:W-:-:S02]  /*6520*/  FSEL R196, R196, 1, !P4 ;  /* 0x3f800000c4c47808 */ /* 0x000fc40006000000 */
[-C--:B------:R-:W-:Y:S02]  /*6530*/  ISETP.GE.U32.AND P4, PT, R183, R76.reuse, PT ;  /* 0x0000004cb700720c */ /* 0x080fe40003f86070 */
[----:B------:R-:W-:Y:S02]  /*6540*/  FSEL R198, R184, RZ, !P3 ;  /* 0x000000ffb8c67208 */ /* 0x000fe40005800000 */
[----:B------:R-:W-:Y:S02]  /*6550*/  FSEL R184, R86, RZ, !P3 ;  /* 0x000000ff56b87208 */ /* 0x000fe40005800000 */
[----:B------:R-:W-:Y:S02]  /*6560*/  FSEL R183, R164, RZ, !P3 ;  /* 0x000000ffa4b77208 */ /* 0x000fe40005800000 */
[----:B------:R-:W-:Y:S02]  /*6570*/  FSEL R197, R91, 1, !P3 ;  /* 0x3f8000005bc57808 */ /* 0x000fe40005800000 */
[----:B------:R-:W-:Y:S01]  /*6580*/  ISETP.GE.U32.AND P3, PT, R165, R76, PT ;  /* 0x0000004ca500720c */ /* 0x000fe20003f66070 */
[----:B------:R-:W-:Y:S01]  /*6590*/  FMUL.FTZ R165, R137, R166 ;  /* 0x000000a689a57220 */ /* 0x000fe20000410000 */
[----:B------:R-:W-:Y:S01]  /*65a0*/  FMUL.FTZ R88, R85, R112 ;  /* 0x0000007055587220 */ /* 0x000fe20000410000 */
[----:B------:R-:W-:Y:S01]  /*65b0*/  FMUL.FTZ R86, R137, R192 ;  /* 0x000000c089567220 */ /* 0x000fe20000410000 */
[C---:B--2---:R-:W-:Y:S01]  /*65c0*/  FMUL.FTZ R80, R84.reuse, R80 ;  /* 0x0000005054507220 */ /* 0x044fe20000410000 */
[----:B------:R-:W-:Y:S01]  /*65d0*/  FMUL.FTZ R81, R84, R81 ;  /* 0x0000005154517220 */ /* 0x000fe20000410000 */
[----:B------:R-:W-:Y:S01]  /*65e0*/  FMUL.FTZ R84, R85, R116 ;  /* 0x0000007455547220 */ /* 0x000fe20000410000 */
[C---:B------:R-:W-:Y:S01]  /*65f0*/  FFMA.FTZ R164, R143.reuse, R192, R165 ;  /* 0x000000c08fa47223 */ /* 0x040fe200000100a5 */
[----:B------:R-:W-:Y:S01]  /*6600*/  FFMA.FTZ R86, R143, R166, -R86 ;  /* 0x000000a68f567223 */ /* 0x000fe20000010856 */
[----:B------:R-:W-:Y:S01]  /*6610*/  FMUL.FTZ R186, R103, R200 ;  /* 0x000000c867ba7220 */ /* 0x000fe20000410000 */
[C---:B0-----:R-:W-:Y:S01]  /*6620*/  FMUL.FTZ R190, R97.reuse, R190 ;  /* 0x000000be61be7220 */ /* 0x041fe20000410000 */
[----:B------:R-:W0:Y:S01]  /*6630*/  MUFU.EX2 R88, R88 ;  /* 0x0000005800587308 */ /* 0x000e220000000800 */
[----:B-----5:R-:W-:Y:S01]  /*6640*/  FMUL.FTZ R90, R97, R90 ;  /* 0x0000005a615a7220 */ /* 0x020fe20000410000 */
[----:B------:R-:W-:Y:S01]  /*6650*/  IADD3 R89, PT, PT, R121, 0xc, RZ ;  /* 0x0000000c79597810 */ /* 0x000fe20007ffe0ff */
[----:B------:R-:W-:Y:S01]  /*6660*/  FADD.FTZ R164, R139, R164 ;  /* 0x000000a48ba47221 */ /* 0x000fe20000010000 */
[----:B------:R-:W-:Y:S01]  /*6670*/  FADD.FTZ R86, R141, R86 ;  /* 0x000000568d567221 */ /* 0x000fe20000010000 */
[----:B------:R-:W-:-:S03]  /*6680*/  FSEL R186, R186, RZ, !P2 ;  /* 0x000000ffbaba7208 */ /* 0x000fc60005000000 */
[----:B------:R-:W-:Y:S01]  /*6690*/  MUFU.SIN R207, R189 ;  /* 0x000000bd00cf7308 */ /* 0x000fe20000000400 */
[----:B------:R-:W-:Y:S02]  /*66a0*/  FSEL R188, R188, 1, !P2 ;  /* 0x3f800000bcbc7808 */ /* 0x000fe40005000000 */
[----:B------:R-:W-:Y:S01]  /*66b0*/  FSEL R192, R81, RZ, !P6 ;  /* 0x000000ff51c07208 */ /* 0x000fe20007000000 */
[----:B------:R-:W-:-:S04]  /*66c0*/  FMUL.FTZ R81, R151, R164 ;  /* 0x000000a497517220 */ /* 0x000fc80000410000 */
[----:B------:R-:W-:Y:S01]  /*66d0*/  MUFU.COS R91, R189 ;  /* 0x000000bd005b7308 */ /* 0x000fe20000000000 */
[----:B------:R-:W-:Y:S01]  /*66e0*/  ISETP.GE.U32.AND P2, PT, R89, R76, PT ;  /* 0x0000004c5900720c */ /* 0x000fe20003f46070 */
[----:B------:R-:W-:-:S06]  /*66f0*/  FMUL.FTZ R89, R85, R114 ;  /* 0x0000007255597220 */ /* 0x000fcc0000410000 */
[----:B------:R-:W1:Y:S08]  /*6700*/  MUFU.EX2 R84, R84 ;  /* 0x0000005400547308 */ /* 0x000e700000000800 */
[----:B------:R-:W-:Y:S08]  /*6710*/  MUFU.SIN R202, R191 ;  /* 0x000000bf00ca7308 */ /* 0x000ff00000000400 */
[----:B------:R2:W-:Y:S02]  /*6720*/  MUFU.COS R200, R191 ;  /* 0x000000bf00c87308 */ /* 0x0005e40000000000 */
[----:B--2---:R-:W-:-:S02]  /*6730*/  FSEL R191, R190, RZ, !P6 ;  /* 0x000000ffbebf7208 */ /* 0x004fc40007000000 */
[----:B------:R-:W-:Y:S01]  /*6740*/  FSEL R190, R90, RZ, !P6 ;  /* 0x000000ff5abe7208 */ /* 0x000fe20007000000 */
[-C--:B------:R-:W-:Y:S01]  /*6750*/  FMUL.FTZ R90, R151, R86.reuse ;  /* 0x00000056975a7220 */ /* 0x080fe20000410000 */
[C---:B------:R-:W-:Y:S02]  /*6760*/  FFMA.FTZ R86, R149.reuse, R86, -R81 ;  /* 0x0000005695567223 */ /* 0x040fe40000010851 */
[----:B------:R-:W2:Y:S01]  /*6770*/  MUFU.EX2 R89, R89 ;  /* 0x0000005900597308 */ /* 0x000ea20000000800 */
[----:B------:R-:W-:Y:S01]  /*6780*/  FFMA.FTZ R90, R149, R164, R90 ;  /* 0x000000a4955a7223 */ /* 0x000fe2000001005a */
[----:B------:R-:W-:-:S03]  /*6790*/  FADD.FTZ R86, R145, R86 ;  /* 0x0000005691567221 */ /* 0x000fc60000010000 */
[----:B------:R-:W-:Y:S01]  /*67a0*/  FADD.FTZ R90, R147, R90 ;  /* 0x0000005a935a7221 */ /* 0x000fe20000010000 */
[C---:B0-----:R-:W-:Y:S01]  /*67b0*/  FMUL.FTZ R87, R88.reuse, R87 ;  /* 0x0000005758577220 */ /* 0x041fe20000410000 */
[----:B------:R-:W-:Y:S01]  /*67c0*/  FMUL.FTZ R82, R88, R82 ;  /* 0x0000005258527220 */ /* 0x000fe20000410000 */
[C---:B------:R-:W-:Y:S01]  /*67d0*/  FMUL.FTZ R81, R173.reuse, R86 ;  /* 0x00000056ad517220 */ /* 0x040fe20000410000 */
[C---:B-1----:R-:W-:Y:S01]  /*67e0*/  FMUL.FTZ R210, R84.reuse, R91 ;  /* 0x0000005b54d27220 */ /* 0x042fe20000410000 */
[----:B------:R-:W-:Y:S01]  /*67f0*/  FMUL.FTZ R88, R173, R90 ;  /* 0x0000005aad587220 */ /* 0x000fe20000410000 */
[----:B------:R-:W-:Y:S01]  /*6800*/  FMUL.FTZ R207, R84, R207 ;  /* 0x000000cf54cf7220 */ /* 0x000fe20000410000 */
[----:B------:R-:W-:Y:S01]  /*6810*/  FMUL.FTZ R84, R129, R172 ;  /* 0x000000ac81547220 */ /* 0x000fe20000410000 */
[C---:B------:R-:W-:Y:S01]  /*6820*/  FFMA.FTZ R166, R171.reuse, R90, R81 ;  /* 0x0000005aaba67223 */ /* 0x040fe20000010051 */
[----:B------:R-:W-:Y:S01]  /*6830*/  FFMA.FTZ R164, R171, R86, -R88 ;  /* 0x00000056aba47223 */ /* 0x000fe20000010858 */
[C---:B------:R-:W-:Y:S01]  /*6840*/  FMUL.FTZ R86, R127.reuse, R172 ;  /* 0x000000ac7f567220 */ /* 0x040fe20000410000 */
[-C--:B------:R-:W-:Y:S01]  /*6850*/  FFMA.FTZ R88, R127, R174.reuse, R84 ;  /* 0x000000ae7f587223 */ /* 0x080fe20000010054 */
[----:B------:R-:W-:Y:S01]  /*6860*/  FADD.FTZ R166, R169, R166 ;  /* 0x000000a6a9a67221 */ /* 0x000fe20000010000 */
[----:B------:R-:W-:Y:S01]  /*6870*/  FADD.FTZ R164, R153, R164 ;  /* 0x000000a499a47221 */ /* 0x000fe20000010000 */
[----:B------:R-:W-:Y:S01]  /*6880*/  FSEL R189, R80, 1, !P6 ;  /* 0x3f80000050bd7808 */ /* 0x000fe20007000000 */
[----:B------:R-:W-:Y:S01]  /*6890*/  FFMA.FTZ R86, R129, R174, -R86 ;  /* 0x000000ae81567223 */ /* 0x000fe20000010856 */
[----:B------:R-:W-:Y:S01]  /*68a0*/  FMUL.FTZ R90, R137, R88 ;  /* 0x00000058895a7220 */ /* 0x000fe20000410000 */
[C---:B------:R-:W-:Y:S01]  /*68b0*/  FMUL.FTZ R80, R85.reuse, R118 ;  /* 0x0000007655507220 */ /* 0x040fe20000410000 */
[----:B------:R-:W-:Y:S01]  /*68c0*/  FMUL.FTZ R81, R85, R120 ;  /* 0x0000007855517220 */ /* 0x000fe20000410000 */
[----:B--2---:R-:W-:Y:S01]  /*68d0*/  FMUL.FTZ R205, R89, R200 ;  /* 0x000000c859cd7220 */ /* 0x004fe20000410000 */
[C---:B------:R-:W-:Y:S01]  /*68e0*/  FMUL.FTZ R85, R178.reuse, R166 ;  /* 0x000000a6b2557220 */ /* 0x040fe20000410000 */
[----:B------:R-:W-:Y:S01]  /*68f0*/  FMUL.FTZ R200, R178, R164 ;  /* 0x000000a4b2c87220 */ /* 0x000fe20000410000 */
[-C--:B------:R-:W-:Y:S01]  /*6900*/  FFMA.FTZ R90, R143, R86.reuse, -R90 ;  /* 0x000000568f5a7223 */ /* 0x080fe2000001085a */
[----:B------:R-:W-:Y:S01]  /*6910*/  FMUL.FTZ R86, R137, R86 ;  /* 0x0000005689567220 */ /* 0x000fe20000410000 */
[C---:B------:R-:W-:Y:S01]  /*6920*/  FFMA.FTZ R85, R177.reuse, R164, -R85 ;  /* 0x000000a4b1557223 */ /* 0x040fe20000010855 */
[----:B------:R-:W-:Y:S01]  /*6930*/  FFMA.FTZ R200, R177, R166, R200 ;  /* 0x000000a6b1c87223 */ /* 0x000fe200000100c8 */
[----:B------:R-:W-:Y:S01]  /*6940*/  FMUL.FTZ R84, R83, R118 ;  /* 0x0000007653547220 */ /* 0x000fe20000410000 */
[----:B------:R-:W-:Y:S01]  /*6950*/  FFMA.FTZ R86, R143, R88, R86 ;  /* 0x000000588f567223 */ /* 0x000fe20000010056 */
[----:B------:R-:W-:Y:S01]  /*6960*/  FADD.FTZ R88, R176, R85 ;  /* 0x00000055b0587221 */ /* 0x000fe20000010000 */
[----:B------:R-:W-:Y:S01]  /*6970*/  FADD.FTZ R200, R175, R200 ;  /* 0x000000c8afc87221 */ /* 0x000fe20000010000 */
[----:B------:R-:W-:Y:S01]  /*6980*/  FMUL.FTZ R85, R151, R90 ;  /* 0x0000005a97557220 */ /* 0x000fe20000410000 */
[----:B------:R-:W-:Y:S01]  /*6990*/  FMUL.FTZ R202, R89, R202 ;  /* 0x000000ca59ca7220 */ /* 0x000fe20000410000 */
[----:B------:R-:W-:Y:S01]  /*69a0*/  FMUL.RZ R213, R84, 0.15915493667125701904 ;  /* 0x3e22f98354d57820 */ /* 0x000fe2000040c000 */
[C---:B------:R-:W-:Y:S01]  /*69b0*/  FMUL.FTZ R89, R180.reuse, R88 ;  /* 0x00000058b4597220 */ /* 0x040fe20000410000 */
[----:B------:R-:W-:Y:S01]  /*69c0*/  FMUL.FTZ R84, R151, R86 ;  /* 0x0000005697547220 */ /* 0x000fe20000410000 */
[----:B------:R-:W-:Y:S01]  /*69d0*/  FMUL.FTZ R164, R180, R200 ;  /* 0x000000c8b4a47220 */ /* 0x000fe20000410000 */
[----:B------:R-:W-:Y:S01]  /*69e0*/  FFMA.FTZ R86, R149, R86, R85 ;  /* 0x0000005695567223 */ /* 0x000fe20000010055 */
[----:B------:R-:W-:Y:S01]  /*69f0*/  FFMA.FTZ R200, R179, R200, R89 ;  /* 0x000000c8b3c87223 */ /* 0x000fe20000010059 */
[----:B------:R-:W-:Y:S01]  /*6a00*/  FFMA.FTZ R84, R149, R90, -R84 ;  /* 0x0000005a95547223 */ /* 0x000fe20000010854 */
[----:B------:R-:W-:Y:S01]  /*6a10*/  FFMA.FTZ R85, R179, R88, -R164 ;  /* 0x00000058b3557223 */ /* 0x000fe200000108a4 */
[----:B------:R-:W-:Y:S01]  /*6a20*/  FMUL.FTZ R88, R173, R86 ;  /* 0x00000056ad587220 */ /* 0x000fe20000410000 */
[----:B------:R-:W-:-:S02]  /*6a30*/  FADD.FTZ R200, R181, R200 ;  /* 0x000000c8b5c87221 */ /* 0x000fc40000010000 */
[----:B------:R-:W-:Y:S01]  /*6a40*/  FADD.FTZ R85, R182, R85 ;  /* 0x00000055b6557221 */ /* 0x000fe20000010000 */
[-C--:B------:R-:W-:Y:S01]  /*6a50*/  FFMA.FTZ R88, R171, R84.reuse, -R88 ;  /* 0x00000054ab587223 */ /* 0x080fe20000010858 */
[----:B------:R-:W-:Y:S01]  /*6a60*/  FMUL.FTZ R84, R173, R84 ;  /* 0x00000054ad547220 */ /* 0x000fe20000410000 */
[C---:B------:R-:W-:Y:S01]  /*6a70*/  FMUL.FTZ R90, R185.reuse, R200 ;  /* 0x000000c8b95a7220 */ /* 0x040fe20000410000 */
[-C--:B------:R-:W-:Y:S02]  /*6a80*/  FMUL.FTZ R89, R185, R85.reuse ;  /* 0x00000055b9597220 */ /* 0x080fe40000410000 */
[----:B------:R-:W-:Y:S01]  /*6a90*/  FFMA.FTZ R84, R171, R86, R84 ;  /* 0x00000056ab547223 */ /* 0x000fe20000010054 */
[C---:B------:R-:W-:Y:S01]  /*6aa0*/  FFMA.FTZ R90, R188.reuse, R85, -R90 ;  /* 0x00000055bc5a7223 */ /* 0x040fe2000001085a */
[----:B------:R-:W-:Y:S01]  /*6ab0*/  IADD3 R165, PT, PT, R121, 0xf, RZ ;  /* 0x0000000f79a57810 */ /* 0x000fe20007ffe0ff */
[----:B------:R-:W-:Y:S01]  /*6ac0*/  FMUL.FTZ R83, R83, R120 ;  /* 0x0000007853537220 */ /* 0x000fe20000410000 */
[----:B------:R-:W-:Y:S01]  /*6ad0*/  FFMA.FTZ R89, R188, R200, R89 ;  /* 0x000000c8bc597223 */ /* 0x000fe20000010059 */
[----:B------:R-:W-:Y:S01]  /*6ae0*/  MUFU.SIN R211, R213 ;  /* 0x000000d500d37308 */ /* 0x000fe20000000400 */
[C---:B------:R-:W-:Y:S01]  /*6af0*/  FMUL.FTZ R86, R178.reuse, R84 ;  /* 0x00000054b2567220 */ /* 0x040fe20000410000 */
[----:B------:R-:W-:Y:S01]  /*6b00*/  FADD.FTZ R90, R187, R90 ;  /* 0x0000005abb5a7221 */ /* 0x000fe20000010000 */
[----:B------:R-:W-:Y:S01]  /*6b10*/  ISETP.GE.U32.AND P6, PT, R165, R76, PT ;  /* 0x0000004ca500720c */ /* 0x000fe20003fc6070 */
[----:B------:R-:W-:Y:S01]  /*6b20*/  FMUL.FTZ R85, R178, R88 ;  /* 0x00000058b2557220 */ /* 0x000fe20000410000 */
[----:B------:R-:W-:Y:S01]  /*6b30*/  FMUL.RZ R165, R83, 0.15915493667125701904 ;  /* 0x3e22f98353a57820 */ /* 0x000fe2000040c000 */
[----:B------:R-:W-:-:S02]  /*6b40*/  FADD.FTZ R89, R186, R89 ;  /* 0x00000059ba597221 */ /* 0x000fc40000010000 */
[----:B------:R-:W-:Y:S01]  /*6b50*/  MUFU.EX2 R80, R80 ;  /* 0x0000005000507308 */ /* 0x000fe20000000800 */
[----:B------:R-:W-:Y:S01]  /*6b60*/  FFMA.FTZ R83, R177, R88, -R86 ;  /* 0x00000058b1537223 */ /* 0x000fe20000010856 */
[----:B------:R-:W-:Y:S01]  /*6b70*/  FMUL.FTZ R86, R193, R90 ;  /* 0x0000005ac1567220 */ /* 0x000fe20000410000 */
[----:B------:R-:W-:-:S05]  /*6b80*/  FFMA.FTZ R85, R177, R84, R85 ;  /* 0x00000054b1557223 */ /* 0x000fca0000010055 */
[----:B------:R-:W0:Y:S01]  /*6b90*/  MUFU.COS R213, R213 ;  /* 0x000000d500d57308 */ /* 0x000e220000000000 */
[-C--:B------:R-:W-:Y:S01]  /*6ba0*/  FMUL.FTZ R91, R193, R89.reuse ;  /* 0x00000059c15b7220 */ /* 0x080fe20000410000 */
[----:B------:R-:W1:Y:S01]  /*6bb0*/  LDS R84, [R167+0x58] ;  /* 0x00005800a7547984 */ /* 0x000e620000000800 */
[----:B------:R-:W-:-:S05]  /*6bc0*/  FFMA.FTZ R89, R196, R89, R86 ;  /* 0x00000059c4597223 */ /* 0x000fca0000010056 */
[----:B------:R-:W-:Y:S01]  /*6bd0*/  MUFU.EX2 R81, R81 ;  /* 0x0000005100517308 */ /* 0x000fe20000000800 */
[----:B------:R-:W-:Y:S01]  /*6be0*/  FFMA.FTZ R90, R196, R90, -R91 ;  /* 0x0000005ac45a7223 */ /* 0x000fe2000001085b */
[----:B------:R-:W2:Y:S06]  /*6bf0*/  LDS R86, [R167+0x5c] ;  /* 0x00005c00a7567984 */ /* 0x000eac0000000800 */
[----:B------:R-:W3:Y:S01]  /*6c00*/  MUFU.SIN R88, R165 ;  /* 0x000000a500587308 */ /* 0x000ee20000000400 */
[----:B------:R-:W-:Y:S01]  /*6c10*/  FADD.FTZ R91, R195, R90 ;  /* 0x0000005ac35b7221 */ /* 0x000fe20000010000 */
[----:B------:R-:W-:Y:S01]  /*6c20*/  FADD.FTZ R89, R194, R89 ;  /* 0x00000059c2597221 */ /* 0x000fe20000010000 */
[----:B0-----:R-:W-:Y:S01]  /*6c30*/  FMUL.FTZ R213, R80, R213 ;  /* 0x000000d550d57220 */ /* 0x001fe20000410000 */
[----:B------:R-:W-:Y:S01]  /*6c40*/  FMUL.FTZ R164, R180, R83 ;  /* 0x00000053b4a47220 */ /* 0x000fe20000410000 */
[----:B------:R-:W-:Y:S01]  /*6c50*/  FMUL.FTZ R211, R80, R211 ;  /* 0x000000d350d37220 */ /* 0x000fe20000410000 */
[C---:B------:R-:W-:Y:S01]  /*6c60*/  FMUL.FTZ R166, R198.reuse, R91 ;  /* 0x0000005bc6a67220 */ /* 0x040fe20000410000 */
[----:B------:R-:W-:Y:S01]  /*6c70*/  FMUL.FTZ R80, R198, R89 ;  /* 0x00000059c6507220 */ /* 0x000fe20000410000 */
[----:B------:R-:W0:Y:S01]  /*6c80*/  MUFU.COS R216, R165 ;  /* 0x000000a500d87308 */ /* 0x000e220000000000 */
[-C--:B------:R-:W-:Y:S01]  /*6c90*/  FMUL.FTZ R90, R180, R85.reuse ;  /* 0x00000055b45a7220 */ /* 0x080fe20000410000 */
[----:B------:R-:W-:Y:S01]  /*6ca0*/  FFMA.FTZ R164, R179, R85, R164 ;  /* 0x00000055b3a47223 */ /* 0x000fe200000100a4 */
[C---:B------:R-:W-:Y:S01]  /*6cb0*/  FFMA.FTZ R85, R197.reuse, R89, R166 ;  /* 0x00000059c5557223 */ /* 0x040fe200000100a6 */
[----:B------:R-:W-:Y:S01]  /*6cc0*/  FFMA.FTZ R80, R197, R91, -R80 ;  /* 0x0000005bc5507223 */ /* 0x000fe20000010850 */
[----:B---3--:R-:W-:-:S02]  /*6cd0*/  FMUL.FTZ R215, R81, R88 ;  /* 0x0000005851d77220 */ /* 0x008fc40000410000 */
[----:B------:R-:W3:Y:S01]  /*6ce0*/  LDS R88, [R167+0x64] ;  /* 0x00006400a7587984 */ /* 0x000ee20000000800 */
[----:B------:R-:W-:Y:S01]  /*6cf0*/  FADD.FTZ R89, R184, R85 ;  /* 0x00000055b8597221 */ /* 0x000fe20000010000 */
[----:B------:R-:W-:Y:S02]  /*6d00*/  FADD.FTZ R85, R183, R80 ;  /* 0x00000050b7557221 */ /* 0x000fe40000010000 */
[----:B------:R-:W4:Y:S01]  /*6d10*/  LDS R80, [R167+0x60] ;  /* 0x00006000a7507984 */ /* 0x000f220000000800 */
[----:B------:R-:W-:Y:S01]  /*6d20*/  FFMA.FTZ R90, R179, R83, -R90 ;  /* 0x00000053b35a7223 */ /* 0x000fe2000001085a */
[----:B0-----:R-:W-:Y:S01]  /*6d30*/  FMUL.FTZ R216, R81, R216 ;  /* 0x000000d851d87220 */ /* 0x001fe20000410000 */
[C---:B------:R-:W-:Y:S01]  /*6d40*/  FMUL.FTZ R81, R185.reuse, R164 ;  /* 0x000000a4b9517220 */ /* 0x040fe20000410000 */
[----:B------:R-:W-:Y:S01]  /*6d50*/  FSEL R199, R82, RZ, !P5 ;  /* 0x000000ff52c77208 */ /* 0x000fe20006800000 */
[-C--:B------:R-:W-:Y:S01]  /*6d60*/  FMUL.FTZ R83, R185, R90.reuse ;  /* 0x0000005ab9537220 */ /* 0x080fe20000410000 */
[----:B------:R-:W0:Y:S01]  /*6d70*/  LDS R82, [R167+0x68] ;  /* 0x00006800a7527984 */ /* 0x000e220000000800 */
[----:B------:R-:W-:Y:S01]  /*6d80*/  FMUL.FTZ R166, R192, R85 ;  /* 0x00000055c0a67220 */ /* 0x000fe20000410000 */
[C---:B------:R-:W-:Y:S01]  /*6d90*/  FFMA.FTZ R81, R188.reuse, R90, -R81 ;  /* 0x0000005abc517223 */ /* 0x040fe20000010851 */
[----:B------:R-:W-:Y:S01]  /*6da0*/  FFMA.FTZ R83, R188, R164, R83 ;  /* 0x000000a4bc537223 */ /* 0x000fe20000010053 */
[----:B------:R-:W5:Y:S01]  /*6db0*/  LDS R90, [R167+0x6c] ;  /* 0x00006c00a75a7984 */ /* 0x000f620000000800 */
[-C--:B------:R-:W-:Y:S01]  /*6dc0*/  FMUL.FTZ R164, R192, R89.reuse ;  /* 0x00000059c0a47220 */ /* 0x080fe20000410000 */
[----:B------:R-:W-:Y:S01]  /*6dd0*/  FFMA.FTZ R166, R189, R89, R166 ;  /* 0x00000059bda67223 */ /* 0x000fe200000100a6 */
[----:B-1----:R-:W-:-:S02]  /*6de0*/  FMUL.FTZ R84, R95, R84 ;  /* 0x000000545f547220 */ /* 0x002fc40000410000 */
[----:B------:R-:W-:Y:S01]  /*6df0*/  FFMA.FTZ R91, R189, R85, -R164 ;  /* 0x00000055bd5b7223 */ /* 0x000fe200000108a4 */
[----:B------:R-:W-:Y:S01]  /*6e00*/  FADD.FTZ R166, R191, R166 ;  /* 0x000000a6bfa67221 */ /* 0x000fe20000010000 */
[----:B------:R-:W-:Y:S01]  /*6e10*/  FMUL.FTZ R85, R193, R83 ;  /* 0x00000053c1557220 */ /* 0x000fe20000410000 */
[----:B------:R-:W-:Y:S01]  /*6e20*/  FSEL R200, R87, 1, !P5 ;  /* 0x3f80000057c87808 */ /* 0x000fe20006800000 */
[----:B------:R-:W-:Y:S01]  /*6e30*/  FADD.FTZ R91, R190, R91 ;  /* 0x0000005bbe5b7221 */ /* 0x000fe20000010000 */
[----:B--2---:R-:W-:Y:S01]  /*6e40*/  FMUL.FTZ R86, R95, R86 ;  /* 0x000000565f567220 */ /* 0x004fe20000410000 */
[CC--:B------:R-:W-:Y:S01]  /*6e50*/  FMUL.FTZ R87, R199.reuse, R166.reuse ;  /* 0x000000a6c7577220 */ /* 0x0c0fe20000410000 */
[----:B------:R-:W-:Y:S01]  /*6e60*/  FSEL R204, R84, RZ, !P5 ;  /* 0x000000ff54cc7208 */ /* 0x000fe20006800000 */
[----:B------:R-:W-:Y:S01]  /*6e70*/  FFMA.FTZ R85, R196, R81, -R85 ;  /* 0x00000051c4557223 */ /* 0x000fe20000010855 */
[----:B------:R-:W1:Y:S01]  /*6e80*/  LDS R84, [R167+0x70] ;  /* 0x00007000a7547984 */ /* 0x000e620000000800 */
[----:B------:R-:W-:Y:S01]  /*6e90*/  FMUL.FTZ R89, R199, R91 ;  /* 0x0000005bc7597220 */ /* 0x000fe20000410000 */
[----:B------:R-:W-:Y:S01]  /*6ea0*/  FMUL.FTZ R81, R193, R81 ;  /* 0x00000051c1517220 */ /* 0x000fe20000410000 */
[----:B------:R-:W-:Y:S01]  /*6eb0*/  FFMA.FTZ R87, R200, R91, -R87 ;  /* 0x0000005bc8577223 */ /* 0x000fe20000010857 */
[----:B------:R-:W-:Y:S01]  /*6ec0*/  FSEL R201, R86, RZ, !P5 ;  /* 0x000000ff56c97208 */ /* 0x000fe20006800000 */
[----:B------:R-:W-:Y:S01]  /*6ed0*/  FFMA.FTZ R206, R200, R166, R89 ;  /* 0x000000a6c8ce7223 */ /* 0x000fe20000010059 */
[----:B------:R-:W2:Y:S01]  /*6ee0*/  LDS R86, [R167+0x74] ;  /* 0x00007400a7567984 */ /* 0x000ea20000000800 */
[----:B------:R-:W-:Y:S01]  /*6ef0*/  FFMA.FTZ R81, R196, R83, R81 ;  /* 0x00000053c4517223 */ /* 0x000fe20000010051 */
[----:B------:R-:W-:Y:S01]  /*6f00*/  FSEL R202, R202, RZ, !P2 ;  /* 0x000000ffcaca7208 */ /* 0x000fe20005000000 */
[----:B------:R-:W-:Y:S01]  /*6f10*/  FMUL.FTZ R166, R198, R85 ;  /* 0x00000055c6a67220 */ /* 0x000fe20000410000 */
[----:B------:R-:W-:Y:S01]  /*6f20*/  FADD.FTZ R87, R204, R87 ;  /* 0x00000057cc577221 */ /* 0x000fe20000010000 */
[----:B------:R-:W-:Y:S01]  /*6f30*/  FSEL R205, R205, 1, !P2 ;  /* 0x3f800000cdcd7808 */ /* 0x000fe20005000000 */
[-C--:B------:R-:W-:Y:S01]  /*6f40*/  FMUL.FTZ R164, R198, R81.reuse ;  /* 0x00000051c6a47220 */ /* 0x080fe20000410000 */
[----:B------:R-:W-:Y:S01]  /*6f50*/  FFMA.FTZ R166, R197, R81, R166 ;  /* 0x00000051c5a67223 */ /* 0x000fe200000100a6 */
[----:B------:R-:W-:Y:S01]  /*6f60*/  FADD.FTZ R206, R201, R206 ;  /* 0x000000cec9ce7221 */ /* 0x000fe20000010000 */
[----:B------:R-:W-:Y:S01]  /*6f70*/  FMUL.FTZ R81, R202, R87 ;  /* 0x00000057ca517220 */ /* 0x000fe20000410000 */
[----:B---3--:R-:W-:-:S02]  /*6f80*/  FMUL.FTZ R203, R93, R88 ;  /* 0x000000585dcb7220 */ /* 0x008fc40000410000 */
[----:B------:R-:W3:Y:S01]  /*6f90*/  LDS R88, [R167+0x7c] ;  /* 0x00007c00a7587984 */ /* 0x000ee20000000800 */
[-C--:B------:R-:W-:Y:S01]  /*6fa0*/  FMUL.FTZ R208, R202, R206.reuse ;  /* 0x000000cecad07220 */ /* 0x080fe20000410000 */
[----:B------:R-:W-:Y:S01]  /*6fb0*/  FFMA.FTZ R212, R205, R206, R81 ;  /* 0x000000cecdd47223 */ /* 0x000fe20000010051 */
[----:B----4-:R-:W-:Y:S02]  /*6fc0*/  FMUL.FTZ R206, R93, R80 ;  /* 0x000000505dce7220 */ /* 0x010fe40000410000 */
[----:B------:R-:W4:Y:S01]  /*6fd0*/  LDS R80, [R167+0x78] ;  /* 0x00007800a7507984 */ /* 0x000f220000000800 */
[----:B------:R-:W-:Y:S01]  /*6fe0*/  FSEL R203, R203, RZ, !P2 ;  /* 0x000000ffcbcb7208 */ /* 0x000fe20005000000 */
[----:B------:R-:W-:Y:S01]  /*6ff0*/  FFMA.FTZ R87, R205, R87, -R208 ;  /* 0x00000057cd577223 */ /* 0x000fe200000108d0 */
[----:B------:R-:W-:Y:S01]  /*7000*/  FSEL R206, R206, RZ, !P2 ;  /* 0x000000ffcece7208 */ /* 0x000fe20005000000 */
[----:B------:R-:W-:Y:S01]  /*7010*/  FFMA.FTZ R164, R197, R85, -R164 ;  /* 0x00000055c5a47223 */ /* 0x000fe200000108a4 */
[----:B------:R-:W-:Y:S01]  /*7020*/  FMUL.FTZ R208, R192, R166 ;  /* 0x000000a6c0d07220 */ /* 0x000fe20000410000 */
[----:B------:R-:W-:Y:S01]  /*7030*/  FSEL R207, R207, RZ, !P4 ;  /* 0x000000ffcfcf7208 */ /* 0x000fe20006000000 */
[----:B------:R-:W-:Y:S01]  /*7040*/  FADD.FTZ R212, R203, R212 ;  /* 0x000000d4cbd47221 */ /* 0x000fe20000010000 */
[----:B------:R-:W-:Y:S01]  /*7050*/  FADD.FTZ R87, R206, R87 ;  /* 0x00000057ce577221 */ /* 0x000fe20000010000 */
[----:B0-----:R-:W-:Y:S01]  /*7060*/  FMUL.FTZ R82, R79, R82 ;  /* 0x000000524f527220 */ /* 0x001fe20000410000 */
[-C--:B------:R-:W-:Y:S01]  /*7070*/  FFMA.FTZ R81, R189, R164.reuse, -R208 ;  /* 0x000000a4bd517223 */ /* 0x080fe200000108d0 */
[----:B------:R-:W-:Y:S01]  /*7080*/  FSEL R210, R210, 1, !P4 ;  /* 0x3f800000d2d27808 */ /* 0x000fe20006000000 */
[----:B------:R-:W-:Y:S01]  /*7090*/  FMUL.FTZ R164, R192, R164 ;  /* 0x000000a4c0a47220 */ /* 0x000fe20000410000 */
[----:B------:R-:W-:Y:S01]  /*70a0*/  FMUL.FTZ R83, R207, R212 ;  /* 0x000000d4cf537220 */ /* 0x000fe20000410000 */
[----:B-----5:R-:W-:Y:S01]  /*70b0*/  FMUL.FTZ R90, R79, R90 ;  /* 0x0000005a4f5a7220 */ /* 0x020fe20000410000 */
[-C--:B------:R-:W-:Y:S01]  /*70c0*/  FMUL.FTZ R85, R207, R87.reuse ;  /* 0x00000057cf557220 */ /* 0x080fe20000410000 */
[----:B------:R-:W-:Y:S01]  /*70d0*/  FSEL R208, R82, RZ, !P4 ;  /* 0x000000ff52d07208 */ /* 0x000fe20006000000 */
[----:B------:R-:W-:Y:S01]  /*70e0*/  FFMA.FTZ R164, R189, R166, R164 ;  /* 0x000000a6bda47223 */ /* 0x000fe200000100a4 */
[----:B------:R-:W-:Y:S01]  /*70f0*/  FFMA.FTZ R87, R210, R87, -R83 ;  /* 0x00000057d2577223 */ /* 0x000fe20000010853 */
[----:B------:R-:W-:Y:S01]  /*7100*/  FSEL R209, R90, RZ, !P4 ;  /* 0x000000ff5ad17208 */ /* 0x000fe20006000000 */
[----:B------:R-:W-:Y:S01]  /*7110*/  FFMA.FTZ R212, R210, R212, R85 ;  /* 0x000000d4d2d47223 */ /* 0x000fe20000010055 */
[----:B------:R-:W-:Y:S01]  /*7120*/  FSEL R211, R211, RZ, !P3 ;  /* 0x000000ffd3d37208 */ /* 0x000fe20005800000 */
[----:B------:R-:W-:Y:S01]  /*7130*/  FMUL.FTZ R83, R199, R164 ;  /* 0x000000a4c7537220 */ /* 0x000fe20000410000 */
[----:B------:R-:W-:Y:S01]  /*7140*/  FADD.FTZ R82, R208, R87 ;  /* 0x00000057d0527221 */ /* 0x000fe20000010000 */
[----:B------:R-:W-:Y:S01]  /*7150*/  FADD.FTZ R212, R209, R212 ;  /* 0x000000d4d1d47221 */ /* 0x000fe20000010000 */
[----:B------:R-:W-:Y:S01]  /*7160*/  FSEL R213, R213, 1, !P3 ;  /* 0x3f800000d5d57808 */ /* 0x000fe20005800000 */
[CC--:B------:R-:W-:Y:S01]  /*7170*/  FFMA.FTZ R83, R200.reuse, R81.reuse, -R83 ;  /* 0x00000051c8537223 */ /* 0x0c0fe20000010853 */
[----:B------:R-:W-:Y:S01]  /*7180*/  FMUL.FTZ R87, R211, R82 ;  /* 0x00000052d3577220 */ /* 0x000fe20000410000 */
[----:B-1----:R-:W-:Y:S01]  /*7190*/  FMUL.FTZ R84, R77, R84 ;  /* 0x000000544d547220 */ /* 0x002fe20000410000 */
[----:B------:R-:W-:Y:S01]  /*71a0*/  FMUL.FTZ R81, R199, R81 ;  /* 0x00000051c7517220 */ /* 0x000fe20000410000 */
[----:B------:R-:W-:Y:S01]  /*71b0*/  FMUL.FTZ R90, R211, R212 ;  /* 0x000000d4d35a7220 */ /* 0x000fe20000410000 */
[----:B--2---:R-:W-:Y:S01]  /*71c0*/  FMUL.FTZ R86, R77, R86 ;  /* 0x000000564d567220 */ /* 0x004fe20000410000 */
[C---:B------:R-:W-:Y:S01]  /*71d0*/  FFMA.FTZ R87, R213.reuse, R212, R87 ;  /* 0x000000d4d5577223 */ /* 0x040fe20000010057 */
[----:B------:R-:W-:Y:S01]  /*71e0*/  FFMA.FTZ R81, R200, R164, R81 ;  /* 0x000000a4c8517223 */ /* 0x000fe20000010051 */
[----:B------:R-:W-:Y:S01]  /*71f0*/  FSEL R212, R84, RZ, !P3 ;  /* 0x000000ff54d47208 */ /* 0x000fe20005800000 */
[----:B------:R-:W-:Y:S01]  /*7200*/  FFMA.FTZ R85, R213, R82, -R90 ;  /* 0x00000052d5557223 */ /* 0x000fe2000001085a */
[----:B------:R-:W-:Y:S01]  /*7210*/  FSEL R215, R215, RZ, !P6 ;  /* 0x000000ffd7d77208 */ /* 0x000fe20007000000 */
[----:B------:R-:W-:Y:S01]  /*7220*/  FMUL.FTZ R82, R202, R81 ;  /* 0x00000051ca527220 */ /* 0x000fe20000410000 */
[----:B------:R-:W-:Y:S01]  /*7230*/  FSEL R214, R86, RZ, !P3 ;  /* 0x000000ff56d67208 */ /* 0x000fe20005800000 */
[----:B------:R-:W-:Y:S01]  /*7240*/  FADD.FTZ R85, R212, R85 ;  /* 0x00000055d4557221 */ /* 0x000fe20000010000 */
[----:B------:R-:W-:Y:S01]  /*7250*/  FSEL R216, R216, 1, !P6 ;  /* 0x3f800000d8d87808 */ /* 0x000fe20007000000 */
[-C--:B------:R-:W-:Y:S01]  /*7260*/  FFMA.FTZ R82, R205, R83.reuse, -R82 ;  /* 0x00000053cd527223 */ /* 0x080fe20000010852 */
[----:B---3--:R-:W-:Y:S01]  /*7270*/  FMUL.FTZ R88, R71, R88 ;  /* 0x0000005847587220 */ /* 0x008fe20000410000 */
[----:B------:R-:W-:Y:S01]  /*7280*/  FMUL.FTZ R84, R202, R83 ;  /* 0x00000053ca547220 */ /* 0x000fe20000410000 */
[----:B------:R-:W-:Y:S01]  /*7290*/  FADD.FTZ R87, R214, R87 ;  /* 0x00000057d6577221 */ /* 0x000fe20000010000 */
[----:B------:R-:W-:Y:S01]  /*72a0*/  FMUL.FTZ R83, R215, R85 ;  /* 0x00000055d7537220 */ /* 0x000fe20000410000 */
[----:B----4-:R-:W-:Y:S01]  /*72b0*/  FMUL.FTZ R80, R71, R80 ;  /* 0x0000005047507220 */ /* 0x010fe20000410000 */
[----:B------:R-:W-:Y:S01]  /*72c0*/  FSEL R217, R88, RZ, !P6 ;  /* 0x000000ff58d97208 */ /* 0x000fe20007000000 */
[----:B------:R-:W-:Y:S01]  /*72d0*/  FFMA.FTZ R84, R205, R81, R84 ;  /* 0x00000051cd547223 */ /* 0x000fe20000010054 */
[-C--:B------:R-:W-:Y:S01]  /*72e0*/  FFMA.FTZ R220, R216, R87.reuse, R83 ;  /* 0x00000057d8dc7223 */ /* 0x080fe20000010053 */
[----:B------:R-:W-:Y:S01]  /*72f0*/  FMUL.FTZ R86, R215, R87 ;  /* 0x00000057d7567220 */ /* 0x000fe20000410000 */
[C---:B------:R-:W-:Y:S01]  /*7300*/  FMUL.FTZ R83, R207.reuse, R82 ;  /* 0x00000052cf537220 */ /* 0x040fe20000410000 */
[----:B------:R-:W-:Y:S01]  /*7310*/  FSEL R218, R80, RZ, !P6 ;  /* 0x000000ff50da7208 */ /* 0x000fe20007000000 */
[-C--:B------:R-:W-:Y:S01]  /*7320*/  FMUL.FTZ R81, R207, R84.reuse ;  /* 0x00000054cf517220 */ /* 0x080fe20000410000 */
[----:B------:R-:W-:Y:S01]  /*7330*/  FFMA.FTZ R85, R216, R85, -R86 ;  /* 0x00000055d8557223 */ /* 0x000fe20000010856 */
[----:B------:R-:W-:Y:S01]  /*7340*/  FADD.FTZ R220, R217, R220 ;  /* 0x000000dcd9dc7221 */ /* 0x000fe20000010000 */
        /* <DEDUP_REMOVED lines=117> */
[----:B--2---:R-:W-:Y:S02]  /*7aa0*/  @!P3 MOV R84, R83 ;  /* 0x000000530054b202 */ /* 0x004fe40000000f00 */
[----:B---3--:R-:W-:Y:S01]  /*7ab0*/  @!P3 MOV R220, R82 ;  /* 0x0000005200dcb202 */ /* 0x008fe20000000f00 */
[-C--:B------:R-:W-:Y:S01]  /*7ac0*/  @P4 FMUL.FTZ R226, R166, R223.reuse ;  /* 0x000000dfa6e24220 */ /* 0x080fe20000410000 */
[----:B------:R-:W-:-:S03]  /*7ad0*/  @P4 FMUL.FTZ R223, R167, R223 ;  /* 0x000000dfa7df4220 */ /* 0x000fc60000410000 */
        /* <DEDUP_REMOVED lines=52> */
[CC--:B------:R-:W-:Y:S01]  /*7e20*/  FMUL.FTZ R85, R193.reuse, R186.reuse ;  /* 0x000000bac1557220 */ /* 0x0c0fe20000410000 */
[----:B------:R-:W-:Y:S01]  /*7e30*/  FMUL.FTZ R193, R193, R187 ;  /* 0x000000bbc1c17220 */ /* 0x000fe20000410000 */
[C---:B------:R-:W-:Y:S01]  /*7e40*/  FMUL.FTZ R129, R89.reuse, R83 ;  /* 0x0000005359817220 */ /* 0x040fe20000410000 */
[----:B------:R-:W-:Y:S01]  /*7e50*/  ISETP.NE.AND P2, PT, R4, RZ, PT ;  /* 0x000000ff0400720c */ /* 0x000fe20003f45270 */
[C---:B------:R-:W-:Y:S01]  /*7e60*/  FFMA.FTZ R84, R196.reuse, R187, -R85 ;  /* 0x000000bbc4547223 */ /* 0x040fe20000010855 */
[----:B------:R-:W-:Y:S01]  /*7e70*/  FFMA.FTZ R193, R196, R186, R193 ;  /* 0x000000bac4c17223 */ /* 0x000fe200000100c1 */
[-C--:B------:R-:W-:Y:S01]  /*7e80*/  FFMA.FTZ R129, R88, R82.reuse, -R129 ;  /* 0x0000005258817223 */ /* 0x080fe20000010881 */
[CC--:B------:R-:W-:Y:S01]  /*7e90*/  FMUL.FTZ R85, R89.reuse, R81.reuse ;  /* 0x0000005159557220 */ /* 0x0c0fe20000410000 */
[C---:B------:R-:W-:Y:S01]  /*7ea0*/  FMUL.FTZ R82, R89.reuse, R82 ;  /* 0x0000005259527220 */ /* 0x040fe20000410000 */
[----:B------:R-:W-:Y:S01]  /*7eb0*/  FADD.FTZ R194, R194, R193 ;  /* 0x000000c1c2c27221 */ /* 0x000fe20000010000 */
[-C--:B------:R-:W-:Y:S01]  /*7ec0*/  FMUL.FTZ R89, R89, R80.reuse ;  /* 0x0000005059597220 */ /* 0x080fe20000410000 */
[----:B------:R-:W-:Y:S01]  /*7ed0*/  FADD.FTZ R195, R195, R84 ;  /* 0x00000054c3c37221 */ /* 0x000fe20000010000 */
[----:B------:R-:W-:Y:S01]  /*7ee0*/  FFMA.FTZ R80, R88, R80, -R85 ;  /* 0x0000005058507223 */ /* 0x000fe20000010855 */
[-C--:B------:R-:W-:Y:S01]  /*7ef0*/  FMUL.FTZ R84, R198, R194.reuse ;  /* 0x000000c2c6547220 */ /* 0x080fe20000410000 */
[----:B------:R-:W-:Y:S01]  /*7f00*/  FFMA.FTZ R81, R88, R81, R89 ;  /* 0x0000005158517223 */ /* 0x000fe20000010059 */
[----:B------:R-:W-:Y:S01]  /*7f10*/  FMUL.FTZ R85, R198, R195 ;  /* 0x000000c3c6557220 */ /* 0x000fe20000410000 */
        /* <DEDUP_REMOVED lines=17> */
.L_x_1536:
[----:B------:R-:W-:Y:S05]  /*8030*/  BSYNC.RECONVERGENT B0 ;  /* 0x0000000000007941 */ /* 0x000fea0003800200 */
.L_x_1535:
[----:B------:R-:W-:Y:S01]  /*8040*/  FADD.FTZ R183, R183, R180 ;  /* 0x000000b4b7b77221 */ /* 0x000fe20000010000 */
[----:B------:R-:W-:Y:S01]  /*8050*/  FADD.FTZ R197, R184, R197 ;  /* 0x000000c5b8c57221 */ /* 0x000fe20000010000 */
[C---:B0-----:R-:W-:Y:S01]  /*8060*/  FMUL.FTZ R81, R165.reuse, R86 ;  /* 0x00000056a5517220 */ /* 0x041fe20000410000 */
[----:B------:R-:W-:Y:S01]  /*8070*/  FMUL.FTZ R83, R165, R174 ;  /* 0x000000aea5537220 */ /* 0x000fe20000410000 */
[C---:B------:R-:W-:Y:S01]  /*8080*/  FMUL.FTZ R80, R192.reuse, R183 ;  /* 0x000000b7c0507220 */ /* 0x040fe20000410000 */
[-C--:B------:R-:W-:Y:S01]  /*8090*/  FMUL.FTZ R192, R192, R197.reuse ;  /* 0x000000c5c0c07220 */ /* 0x080fe20000410000 */
[C---:B------:R-:W-:Y:S01]  /*80a0*/  FFMA.FTZ R81, R164.reuse, R166, -R81 ;  /* 0x000000a6a4517223 */ /* 0x040fe20000010851 */
[----:B------:R-:W-:Y:S01]  /*80b0*/  FFMA.FTZ R83, R164, R172, -R83 ;  /* 0x000000aca4537223 */ /* 0x000fe20000010853 */
[C---:B------:R-:W-:Y:S01]  /*80c0*/  FFMA.FTZ R80, R189.reuse, R197, R80 ;  /* 0x000000c5bd507223 */ /* 0x040fe20000010050 */
[----:B------:R-:W-:Y:S01]  /*80d0*/  FFMA.FTZ R189, R189, R183, -R192 ;  /* 0x000000b7bdbd7223 */ /* 0x000fe200000108c0 */
[----:B------:R-:W-:Y:S01]  /*80e0*/  FFMA.FTZ R124, R81, 2, R124 ;  /* 0x40000000517c7823 */ /* 0x000fe2000001007c */
[----:B------:R-:W-:Y:S01]  /*80f0*/  FFMA.FTZ R126, R83, 2, R126 ;  /* 0x40000000537e7823 */ /* 0x000fe2000001007e */
[----:B------:R-:W-:Y:S01]  /*8100*/  FADD.FTZ R84, R191, R80 ;  /* 0x00000050bf547221 */ /* 0x000fe20000010000 */
[----:B------:R-:W-:Y:S01]  /*8110*/  FADD.FTZ R190, R190, R189 ;  /* 0x000000bdbebe7221 */ /* 0x000fe20000010000 */
[C---:B------:R-:W-:Y:S01]  /*8120*/  FMUL.FTZ R83, R165.reuse, R224 ;  /* 0x000000e0a5537220 */ /* 0x040fe20000410000 */
[----:B------:R-:W-:Y:S01]  /*8130*/  FMUL.FTZ R85, R165, R220 ;  /* 0x000000dca5557220 */ /* 0x000fe20000410000 */
[C---:B------:R-:W-:Y:S01]  /*8140*/  FMUL.FTZ R81, R199.reuse, R84 ;  /* 0x00000054c7517220 */ /* 0x040fe20000410000 */
[----:B------:R-:W-:Y:S01]  /*8150*/  FMUL.FTZ R199, R199, R190 ;  /* 0x000000bec7c77220 */ /* 0x000fe20000410000 */
[C---:B------:R-:W-:Y:S01]  /*8160*/  FFMA.FTZ R83, R164.reuse, R153, -R83 ;  /* 0x00000099a4537223 */ /* 0x040fe20000010853 */
[----:B------:R-:W-:Y:S01]  /*8170*/  FFMA.FTZ R85, R164, R222, -R85 ;  /* 0x000000dea4557223 */ /* 0x000fe20000010855 */
[C---:B------:R-:W-:Y:S01]  /*8180*/  FFMA.FTZ R81, R200.reuse, R190, -R81 ;  /* 0x000000bec8517223 */ /* 0x040fe20000010851 */
[----:B------:R-:W-:Y:S01]  /*8190*/  FFMA.FTZ R200, R200, R84, R199 ;  /* 0x00000054c8c87223 */ /* 0x000fe200000100c7 */
        /* <DEDUP_REMOVED lines=10> */
[C---:B------:R-:W-:Y:S01]  /*8240*/  FFMA.FTZ R80, R205.reuse, R200, R80 ;  /* 0x000000c8cd507223 */ /* 0x040fe20000010050 */
[----:B------:R-:W-:Y:S01]  /*8250*/  FFMA.FTZ R205, R205, R89, -R202 ;  /* 0x00000059cdcd7223 */ /* 0x000fe200000108ca */
[----:B------:R-:W-:Y:S01]  /*8260*/  FFMA.FTZ R132, R81, 2, R132 ;  /* 0x4000000051847823 */ /* 0x000fe20000010084 */
[----:B------:R-:W-:Y:S01]  /*8270*/  FMUL.FTZ R83, R165, R194 ;  /* 0x000000c2a5537220 */ /* 0x000fe20000410000 */
[----:B------:R-:W-:Y:S01]  /*8280*/  FADD.FTZ R86, R203, R80 ;  /* 0x00000050cb567221 */ /* 0x000fe20000010000 */
[----:B------:R-:W-:Y:S01]  /*8290*/  FADD.FTZ R206, R206, R205 ;  /* 0x000000cdcece7221 */ /* 0x000fe20000010000 */
[----:B------:R-:W-:Y:S01]  /*82a0*/  FFMA.FTZ R128, R85, 2, R128 ;  /* 0x4000000055807823 */ /* 0x000fe20000010080 */
[----:B------:R-:W-:Y:S01]  /*82b0*/  FFMA.FTZ R83, R164, R195, -R83 ;  /* 0x000000c3a4537223 */ /* 0x000fe20000010853 */
[C---:B------:R-:W-:Y:S01]  /*82c0*/  FMUL.FTZ R81, R207.reuse, R86 ;  /* 0x00000056cf517220 */ /* 0x040fe20000410000 */
[----:B------:R-:W-:Y:S01]  /*82d0*/  FMUL.FTZ R207, R207, R206 ;  /* 0x000000cecfcf7220 */ /* 0x000fe20000410000 */
[----:B------:R-:W-:Y:S01]  /*82e0*/  FMUL.FTZ R85, R165, R186 ;  /* 0x000000baa5557220 */ /* 0x000fe20000410000 */
[----:B------:R-:W-:Y:S01]  /*82f0*/  FFMA.FTZ R138, R83, 2, R138 ;  /* 0x40000000538a7823 */ /* 0x000fe2000001008a */
[C---:B------:R-:W-:Y:S01]  /*8300*/  FFMA.FTZ R81, R210.reuse, R206, -R81 ;  /* 0x000000ced2517223 */ /* 0x040fe20000010851 */
[----:B------:R-:W-:Y:S01]  /*8310*/  FFMA.FTZ R210, R210, R86, R207 ;  /* 0x00000056d2d27223 */ /* 0x000fe200000100cf */
[----:B------:R-:W-:Y:S01]  /*8320*/  FFMA.FTZ R85, R164, R187, -R85 ;  /* 0x000000bba4557223 */ /* 0x000fe20000010855 */
[----:B------:R-:W-:Y:S01]  /*8330*/  IADD3 R119, PT, PT, R119, 0x1, RZ ;  /* 0x0000000177777810 */ /* 0x000fe20007ffe0ff */
[----:B------:R-:W-:Y:S01]  /*8340*/  FADD.FTZ R87, R208, R81 ;  /* 0x00000051d0577221 */ /* 0x000fe20000010000 */
[----:B------:R-:W-:Y:S01]  /*8350*/  FADD.FTZ R210, R209, R210 ;  /* 0x000000d2d1d27221 */ /* 0x000fe20000010000 */
[----:B------:R-:W-:Y:S01]  /*8360*/  FMUL.FTZ R81, R165, R197 ;  /* 0x000000c5a5517220 */ /* 0x000fe20000410000 */
[----:B------:R-:W-:Y:S01]  /*8370*/  FFMA.FTZ R136, R85, 2, R136 ;  /* 0x4000000055887823 */ /* 0x000fe20000010088 */
[C---:B------:R-:W-:Y:S01]  /*8380*/  FMUL.FTZ R82, R211.reuse, R87 ;  /* 0x00000057d3527220 */ /* 0x040fe20000410000 */
[----:B------:R-:W-:Y:S01]  /*8390*/  FMUL.FTZ R80, R211, R210 ;  /* 0x000000d2d3507220 */ /* 0x000fe20000410000 */
[----:B------:R-:W-:Y:S01]  /*83a0*/  FFMA.FTZ R83, R164, R183, -R81 ;  /* 0x000000b7a4537223 */ /* 0x000fe20000010851 */
[----:B------:R-:W-:Y:S01]  /*83b0*/  FMUL.FTZ R85, R165, R84 ;  /* 0x00000054a5557220 */ /* 0x000fe20000410000 */
[C---:B------:R-:W-:Y:S01]  /*83c0*/  FFMA.FTZ R81, R213.reuse, R210, R82 ;  /* 0x000000d2d5517223 */ /* 0x040fe20000010052 */
[----:B------:R-:W-:Y:S01]  /*83d0*/  FFMA.FTZ R213, R213, R87, -R80 ;  /* 0x00000057d5d57223 */ /* 0x000fe20000010850 */
[----:B------:R-:W-:Y:S01]  /*83e0*/  FFMA.FTZ R140, R83, 2, R140 ;  /* 0x40000000538c7823 */ /* 0x000fe2000001008c */
[----:B------:R-:W-:Y:S01]  /*83f0*/  FMUL.FTZ R83, R165, R200 ;  /* 0x000000c8a5537220 */ /* 0x000fe20000410000 */
[----:B------:R-:W-:Y:S01]  /*8400*/  FADD.FTZ R214, R214, R81 ;  /* 0x00000051d6d67221 */ /* 0x000fe20000010000 */
[----:B------:R-:W-:Y:S01]  /*8410*/  FADD.FTZ R212, R212, R213 ;  /* 0x000000d5d4d47221 */ /* 0x000fe20000010000 */
[----:B------:R-:W-:Y:S01]  /*8420*/  ISETP.GE.AND P2, PT, R119, UR5, PT ;  /* 0x0000000577007c0c */ /* 0x000fe2000bf46270 */
[C---:B------:R-:W-:Y:S01]  /*8430*/  FFMA.FTZ R85, R164.reuse, R190, -R85 ;  /* 0x000000bea4557223 */ /* 0x040fe20000010855 */
[C---:B------:R-:W-:Y:S01]  /*8440*/  FMUL.FTZ R81, R215.reuse, R214 ;  /* 0x000000d6d7517220 */ /* 0x040fe20000410000 */
[-C--:B------:R-:W-:Y:S01]  /*8450*/  FMUL.FTZ R215, R215, R212.reuse ;  /* 0x000000d4d7d77220 */ /* 0x080fe20000410000 */
[----:B------:R-:W-:Y:S01]  /*8460*/  FFMA.FTZ R83, R164, R89, -R83 ;  /* 0x00000059a4537223 */ /* 0x000fe20000010853 */
[----:B------:R-:W-:Y:S01]  /*8470*/  FFMA.FTZ R142, R85, 2, R142 ;  /* 0x40000000558e7823 */ /* 0x000fe2000001008e */
[C---:B------:R-:W-:Y:S01]  /*8480*/  FFMA.FTZ R81, R216.reuse, R212, -R81 ;  /* 0x000000d4d8517223 */ /* 0x040fe20000010851 */
[----:B------:R-:W-:Y:S01]  /*8490*/  FFMA.FTZ R216, R216, R214, R215 ;  /* 0x000000d6d8d87223 */ /* 0x000fe200000100d7 */
[----:B------:R-:W-:Y:S01]  /*84a0*/  FFMA.FTZ R144, R83, 2, R144 ;  /* 0x4000000053907823 */ /* 0x000fe20000010090 */
[----:B------:R-:W-:Y:S01]  /*84b0*/  FMUL.FTZ R85, R165, R86 ;  /* 0x00000056a5557220 */ /* 0x000fe20000410000 */
[----:B------:R-:W-:Y:S01]  /*84c0*/  FADD.FTZ R218, R218, R81 ;  /* 0x00000051dada7221 */ /* 0x000fe20000010000 */
[----:B------:R-:W-:Y:S01]  /*84d0*/  FADD.FTZ R216, R217, R216 ;  /* 0x000000d8d9d87221 */ /* 0x000fe20000010000 */
[C---:B------:R-:W-:Y:S01]  /*84e0*/  FMUL.FTZ R81, R165.reuse, R210 ;  /* 0x000000d2a5517220 */ /* 0x040fe20000410000 */
[C---:B------:R-:W-:Y:S01]  /*84f0*/  FMUL.FTZ R83, R165.reuse, R214 ;  /* 0x000000d6a5537220 */ /* 0x040fe20000410000 */
[C---:B------:R-:W-:Y:S01]  /*8500*/  FFMA.FTZ R125, R164.reuse, R123, -R125 ;  /* 0x0000007ba47d7223 */ /* 0x040fe2000001087d */
[----:B------:R-:W-:Y:S01]  /*8510*/  FMUL.FTZ R165, R165, R216 ;  /* 0x000000d8a5a57220 */ /* 0x000fe20000410000 */
        /* <DEDUP_REMOVED lines=9> */
[----:B------:R-:W-:Y:S06]  /*85b0*/  @!P2 BRA `(.L_x_1537) ;  /* 0xffffffb80044a947 */ /* 0x000fec000383ffff */
.L_x_1534:
[----:B------:R-:W-:Y:S01]  /*85c0*/  BAR.SYNC.DEFER_BLOCKING 0x0 ;  /* 0x0000000000007b1d */ /* 0x000fe20000010000 */
[----:B------:R-:W-:Y:S02]  /*85d0*/  ISETP.NE.AND P0, PT, R4, RZ, PT ;  /* 0x000000ff0400720c */ /* 0x000fe40003f05270 */
[----:B------:R-:W-:Y:S02]  /*85e0*/  MOV R75, RZ ;  /* 0x000000ff004b7202 */ /* 0x000fe40000000f00 */
[----:B------:R-:W-:-:S03]  /*85f0*/  LOP3.LUT R35, R121, 0x3e00, RZ, 0xc0, !PT ;  /* 0x00003e0079237812 */ /* 0x000fc600078ec0ff */
[----:B------:R-:W0:Y:S01]  /*8600*/  LDC.64 R84, c[0x0][0x420] ;  /* 0x00010800ff547b82 */ /* 0x000e220000000a00 */
[----:B------:R-:W1:Y:S01]  /*8610*/  LDCU.64 UR6, c[0x0][0x478] ;  /* 0x00008f00ff0677ac */ /* 0x000e620008000a00 */
[----:B------:R-:W-:-:S06]  /*8620*/  LOP3.LUT R35, R35, 0x1f, R4, 0xf8, !PT ;  /* 0x0000001f23237812 */ /* 0x000fcc00078ef804 */
[----:B------:R-:W2:Y:S08]  /*8630*/  LDC.64 R86, c[0x0][0x428] ;  /* 0x00010a00ff567b82 */ /* 0x000eb00000000a00 */
[----:B------:R-:W3:Y:S01]  /*8640*/  LDC.64 R112, c[0x0][0x418] ;  /* 0x00010600ff707b82 */ /* 0x000ee20000000a00 */
[----:B------:R-:W-:Y:S01]  /*8650*/  HFMA2 R82, -RZ, RZ, 0, 0 ;  /* 0x00000000ff527431 */ /* 0x000fe200000001ff */
[----:B------:R-:W-:Y:S01]  /*8660*/  STS [R69], R122 ;  /* 0x0000007a45007388 */ /* 0x000fe20000000800 */
[----:B------:R-:W-:-:S02]  /*8670*/  HFMA2 R88, -RZ, RZ, 0, 0 ;  /* 0x00000000ff587431 */ /* 0x000fc400000001ff */
[----:B------:R-:W-:Y:S01]  /*8680*/  HFMA2 R92, -RZ, RZ, 0, 0 ;  /* 0x00000000ff5c7431 */ /* 0x000fe200000001ff */
[----:B------:R-:W-:Y:S01]  /*8690*/  STS [R69+0x4], R124 ;  /* 0x0000047c45007388 */ /* 0x000fe20000000800 */
[----:B------:R-:W-:Y:S01]  /*86a0*/  MOV R90, RZ ;  /* 0x000000ff005a7202 */ /* 0x000fe20000000f00 */
[----:B0-----:R-:W-:-:S04]  /*86b0*/  IMAD.WIDE.U32 R78, R84, UR22, R74 ;  /* 0x00000016544e7c25 */ /* 0x001fc8000f8e004a */
[----:B------:R-:W-:Y:S01]  /*86c0*/  HFMA2 R96, -RZ, RZ, 0, 0 ;  /* 0x00000000ff607431 */ /* 0x000fe200000001ff */
[----:B------:R-:W-:Y:S01]  /*86d0*/  STS [R69+0x8], R126 ;  /* 0x0000087e45007388 */ /* 0x000fe20000000800 */
[----:B------:R-:W-:Y:S01]  /*86e0*/  MOV R94, RZ ;  /* 0x000000ff005e7202 */ /* 0x000fe20000000f00 */
[----:B------:R-:W-:Y:S01]  /*86f0*/  IMAD R79, R85, UR22, R79 ;  /* 0x00000016554f7c24 */ /* 0x000fe2000f8e024f */
[----:B------:R-:W-:Y:S01]  /*8700*/  MOV R98, RZ ;  /* 0x000000ff00627202 */ /* 0x000fe20000000f00 */
[----:B------:R-:W-:Y:S01]  /*8710*/  STS [R69+0xc], R128 ;  /* 0x00000c8045007388 */ /* 0x000fe20000000800 */
[----:B------:R-:W-:Y:S02]  /*8720*/  HFMA2 R100, -RZ, RZ, 0, 0 ;  /* 0x00000000ff647431 */ /* 0x000fe400000001ff */
[----:B--2---:R-:W-:-:S04]  /*8730*/  IMAD.WIDE.U32 R78, R0, R86, R78 ;  /* 0x00000056004e7225 */ /* 0x004fc800078e004e */
[----:B------:R-:W-:Y:S01]  /*8740*/  HFMA2 R104, -RZ, RZ, 0, 0 ;  /* 0x00000000ff687431 */ /* 0x000fe200000001ff */
[----:B------:R-:W-:Y:S01]  /*8750*/  STS [R69+0x10], R130 ;  /* 0x0000108245007388 */ /* 0x000fe20000000800 */
[----:B------:R-:W-:Y:S02]  /*8760*/  HFMA2 R108, -RZ, RZ, 0, 0 ;  /* 0x00000000ff6c7431 */ /* 0x000fe400000001ff */
[----:B------:R-:W-:Y:S01]  /*8770*/  IMAD R71, R0, R87, R79 ;  /* 0x0000005700477224 */ /* 0x000fe200078e024f */
[----:B------:R-:W-:Y:S01]  /*8780*/  IADD3 R78, P1, PT, R35, R78, RZ ;  /* 0x0000004e234e7210 */ /* 0x000fe20007f3e0ff */
[----:B------:R-:W-:Y:S01]  /*8790*/  STS [R69+0x14], R132 ;  /* 0x0000148445007388 */ /* 0x000fe20000000800 */
[----:B------:R-:W0:Y:S01]  /*87a0*/  LDC.64 R86, c[0x0][0x410] ;  /* 0x00010400ff567b82 */ /* 0x000e220000000a00 */
[----:B------:R-:W-:Y:S01]  /*87b0*/  MOV R102, RZ ;  /* 0x000000ff00667202 */ /* 0x000fe20000000f00 */
[----:B------:R-:W2:Y:S01]  /*87c0*/  LDCU UR5, c[0x0][0x394] ;  /* 0x00007280ff0577ac */ /* 0x000ea20008000800 */
[----:B------:R-:W-:Y:S01]  /*87d0*/  STS [R69+0x18], R134 ;  /* 0x0000188645007388 */ /* 0x000fe20000000800 */
[----:B------:R-:W-:-:S02]  /*87e0*/  IADD3.X R71, PT, PT, RZ, R71, RZ, P1, !PT ;  /* 0x00000047ff477210 */ /* 0x000fc40000ffe4ff */
[C---:B-1----:R-:W-:Y:S01]  /*87f0*/  LEA R84, P2, R78.reuse, UR6, 0x2 ;  /* 0x000000064e547c11 */ /* 0x042fe2000f8410ff */
[----:B------:R-:W-:Y:S03]  /*8800*/  STS [R69+0x1c], R136 ;  /* 0x00001c8845007388 */ /* 0x000fe60000000800 */
[----:B------:R-:W-:Y:S01]  /*8810*/  LEA.HI.X R85, R78, UR7, R71, 0x2, P2 ;  /* 0x000000074e557c11 */ /* 0x000fe200090f1447 */
[----:B------:R-:W-:Y:S01]  /*8820*/  STS [R69+0x20], R138 ;  /* 0x0000208a45007388 */ /* 0x000fe20000000800 */
[----:B------:R-:W-:Y:S01]  /*8830*/  LOP3.LUT R71, R35, 0x60, RZ, 0xfc, !PT ;  /* 0x0000006023477812 */ /* 0x000fe200078efcff */
[----:B------:R-:W1:Y:S02]  /*8840*/  LDCU.64 UR6, c[0x0][0x488] ;  /* 0x00009100ff0677ac */ /* 0x000e640008000a00 */
[----:B------:R-:W-:Y:S04]  /*8850*/  STS [R69+0x24], R140 ;  /* 0x0000248c45007388 */ /* 0x000fe80000000800 */
[----:B------:R-:W-:Y:S04]  /*8860*/  STS [R69+0x28], R142 ;  /* 0x0000288e45007388 */ /* 0x000fe80000000800 */
[----:B------:R-:W-:Y:S01]  /*8870*/  STS [R69+0x2c], R144 ;  /* 0x00002c9045007388 */ /* 0x000fe20000000800 */
[----:B0-----:R-:W-:-:S03]  /*8880*/  IMAD.WIDE.U32 R78, R86, UR22, R74 ;  /* 0x00000016564e7c25 */ /* 0x001fc6000f8e004a */
[----:B------:R-:W-:Y:S01]  /*8890*/  STS [R69+0x30], R146 ;  /* 0x0000309245007388 */ /* 0x000fe20000000800 */
[----:B------:R-:W-:Y:S01]  /*88a0*/  IMAD R87, R87, UR22, R79 ;  /* 0x0000001657577c24 */ /* 0x000fe2000f8e024f */
[----:B------:R-:W-:Y:S02]  /*88b0*/  LOP3.LUT R79, R35, 0x140, RZ, 0xfc, !PT ;  /* 0x00000140234f7812 */ /* 0x000fe400078efcff */
[----:B------:R-:W-:Y:S01]  /*88c0*/  STS [R69+0x34], R148 ;  /* 0x0000349445007388 */ /* 0x000fe20000000800 */
[----:B------:R-:W-:-:S03]  /*88d0*/  MOV R86, R78 ;  /* 0x0000004e00567202 */ /* 0x000fc60000000f00 */
[----:B------:R-:W-:Y:S02]  /*88e0*/  STS [R69+0x38], R150 ;  /* 0x0000389645007388 */ /* 0x000fe40000000800 */
[----:B---3--:R-:W-:Y:S02]  /*88f0*/  IMAD.WIDE.U32 R86, R0, R112, R86 ;  /* 0x0000007000567225 */ /* 0x008fe400078e0056 */
[----:B------:R-:W-:Y:S01]  /*8900*/  STS [R69+0x3c], R152 ;  /* 0x00003c9845007388 */ /* 0x000fe20000000800 */
[----:B------:R-:W-:-:S03]  /*8910*/  NOP ;  /* 0x0000000000007918 */ /* 0x000fc60000000000 */
[----:B------:R-:W-:Y:S01]  /*8920*/  LDS R73, [R37] ;  /* 0x0000000025497984 */ /* 0x000fe20000000800 */
[----:B------:R-:W-:-:S03]  /*8930*/  IMAD R78, R0, R113, R87 ;  /* 0x00000071004e7224 */ /* 0x000fc600078e0257 */
        /* <DEDUP_REMOVED lines=32> */
[C---:B0-----:R-:W-:Y:S01]  /*8b40*/  LOP3.LUT R73, R35.reuse, 0x180, RZ, 0xfc, !PT ;  /* 0x0000018023497812 */ /* 0x041fe200078efcff */
[----:B------:R-:W-:Y:S01]  /*8b50*/  @!P3 STG.E desc[UR24][R84.64+0x300], R93 ;  /* 0x0003005d5400b986 */ /* 0x000fe2000c101918 */
[----:B---3--:R-:W-:Y:S02]  /*8b60*/  LOP3.LUT R77, R35, 0x160, RZ, 0xfc, !PT ;  /* 0x00000160234d7812 */ /* 0x008fe400078efcff */
[-C--:B------:R-:W-:Y:S01]  /*8b70*/  ISETP.GE.AND P3, PT, R29, R80.reuse, PT ;  /* 0x000000501d00720c */ /* 0x080fe20003f66270 */
[----:B------:R-:W-:Y:S01]  /*8b80*/  @!P4 STG.E desc[UR24][R84.64+0x380], R95 ;  /* 0x0003805f5400c986 */ /* 0x000fe2000c101918 */
[C---:B----4-:R-:W-:Y:S02]  /*8b90*/  LOP3.LUT R81, R35.reuse, 0x120, RZ, 0xfc, !PT ;  /* 0x0000012023517812 */ /* 0x050fe400078efcff */
[----:B-----5:R-:W-:Y:S01]  /*8ba0*/  LOP3.LUT R83, R35, 0x80, RZ, 0xfc, !PT ;  /* 0x0000008023537812 */ /* 0x020fe200078efcff */
[----:B------:R-:W-:Y:S01]  /*8bb0*/  @!P5 STG.E desc[UR24][R84.64+0x400], R97 ;  /* 0x000400615400d986 */ /* 0x000fe2000c101918 */
[----:B------:R-:W-:-:S02]  /*8bc0*/  ISETP.GE.AND P4, PT, R81, R80, PT ;  /* 0x000000505100720c */ /* 0x000fc40003f86270 */
[-C--:B------:R-:W-:Y:S01]  /*8bd0*/  ISETP.GE.AND P5, PT, R79, R80.reuse, PT ;  /* 0x000000504f00720c */ /* 0x080fe20003fa6270 */
[----:B------:R-:W-:Y:S01]  /*8be0*/  @!P6 STG.E desc[UR24][R84.64+0x680], R107 ;  /* 0x0006806b5400e986 */ /* 0x000fe2000c101918 */
[----:B------:R-:W-:-:S03]  /*8bf0*/  ISETP.GE.AND P6, PT, R77, R80, PT ;  /* 0x000000504d00720c */ /* 0x000fc60003fc6270 */
[----:B------:R-:W-:Y:S01]  /*8c00*/  @!P1 STG.E desc[UR24][R84.64+0x700], R109 ;  /* 0x0007006d54009986 */ /* 0x000fe2000c101918 */
[----:B------:R-:W-:-:S03]  /*8c10*/  ISETP.GE.AND P1, PT, R83, R80, PT ;  /* 0x000000505300720c */ /* 0x000fc60003f26270 */
[----:B------:R-:W-:Y:S01]  /*8c20*/  @!P2 STG.E desc[UR24][R84.64+0x180], R89 ;  /* 0x000180595400a986 */ /* 0x000fe2000c101918 */
[----:B------:R-:W-:Y:S02]  /*8c30*/  ISETP.GE.AND P2, PT, R73, R80, PT ;  /* 0x000000504900720c */ /* 0x000fe40003f46270 */
[----:B------:R-:W-:Y:S01]  /*8c40*/  MOV R80, RZ ;  /* 0x000000ff00507202 */ /* 0x000fe20000000f00 */
[----:B------:R-:W-:Y:S04]  /*8c50*/  @!P4 STG.E desc[UR24][R84.64+0x480], R99 ;  /* 0x000480635400c986 */ /* 0x000fe8000c101918 */
[----:B------:R-:W-:Y:S01]  /*8c60*/  @!P5 STG.E desc[UR24][R84.64+0x500], R101 ;  /* 0x000500655400d986 */ /* 0x000fe2000c101918 */
[----:B------:R-:W-:-:S03]  /*8c70*/  ISETP.GE.AND P5, PT, R83, R76, PT ;  /* 0x0000004c5300720c */ /* 0x000fc60003fa6270 */
        /* <DEDUP_REMOVED lines=8> */
[----:B------:R0:W-:Y:S01]  /*8d00*/  @!P3 STG.E desc[UR24][R84.64+0x780], R111 ;  /* 0x0007806f5400b986 */ /* 0x0001e2000c101918 */
[-C--:B------:R-:W-:Y:S01]  /*8d10*/  ISETP.GE.AND P4, PT, R13, R76.reuse, PT ;  /* 0x0000004c0d00720c */ /* 0x080fe20003f86270 */
[----:B------:R-:W-:Y:S01]  /*8d20*/  HFMA2 R78, -RZ, RZ, 0, 0 ;  /* 0x00000000ff4e7431 */ /* 0x000fe200000001ff */
[-C--:B------:R-:W-:Y:S01]  /*8d30*/  ISETP.GE.AND P3, PT, R15, R76.reuse, PT ;  /* 0x0000004c0f00720c */ /* 0x080fe20003f66270 */
[----:B------:R-:W-:Y:S01]  /*8d40*/  BAR.SYNC.DEFER_BLOCKING 0x0 ;  /* 0x0000000000007b1d */ /* 0x000fe20000010000 */
[----:B------:R-:W-:-:S02]  /*8d50*/  ISETP.GE.AND P2, PT, R17, R76, PT ;  /* 0x0000004c1100720c */ /* 0x000fc40003f46270 */
[-C--:B------:R-:W-:Y:S02]  /*8d60*/  ISETP.GE.AND P6, PT, R71, R76.reuse, PT ;  /* 0x0000004c4700720c */ /* 0x080fe40003fc6270 */
[----:B------:R-:W-:Y:S01]  /*8d70*/  MOV R106, RZ ;  /* 0x000000ff006a7202 */ /* 0x000fe20000000f00 */
[----:B------:R-:W1:Y:S01]  /*8d80*/  LDCU.64 UR6, c[0x0][0x490] ;  /* 0x00009200ff0677ac */ /* 0x000e620008000a00 */
[----:B0-----:R-:W-:Y:S01]  /*8d90*/  MOV R84, RZ ;  /* 0x000000ff00547202 */ /* 0x001fe20000000f00 */
        /* <DEDUP_REMOVED lines=26> */
[----:B------:R-:W2:Y:S04]  /*8f40*/  @!P5 LDG.E R110, desc[UR24][R86.64+0x780] ;  /* 0x00078018566ed981 */ /* 0x000ea8000c1e1900 */
        /* <DEDUP_REMOVED lines=18> */
[----:B------:R-:W2:Y:S04]  /*9070*/  LDS R80, [R69+0x4] ;  /* 0x0000040045507984 */ /* 0x000ea80000000800 */
        /* <DEDUP_REMOVED lines=10> */
[----:B--2---:R-:W-:-:S03]  /*9120*/  FMUL.FTZ R94, R80, -1.4426950216293334961 ;  /* 0xbfb8aa3b505e7820 */ /* 0x004fc60000410000 */
[----:B------:R-:W2:Y:S01]  /*9130*/  LDS R91, [R69+0x28] ;  /* 0x00002800455b7984 */ /* 0x000ea20000000800 */
[----:B---3--:R-:W-:Y:S01]  /*9140*/  FMUL.FTZ R95, R82, -1.4426950216293334961 ;  /* 0xbfb8aa3b525f7820 */ /* 0x008fe20000410000 */
[----:B------:R3:W-:Y:S02]  /*9150*/  MUFU.EX2 R97, R93 ;  /* 0x0000005d00617308 */ /* 0x0007e40000000800 */
[----:B------:R-:W2:Y:S06]  /*9160*/  LDS R96, [R69+0x3c] ;  /* 0x00003c0045607984 */ /* 0x000eac0000000800 */
[----:B------:R4:W-:Y:S01]  /*9170*/  MUFU.EX2 R98, R94 ;  /* 0x0000005e00627308 */ /* 0x0009e20000000800 */
[----:B---3--:R-:W3:Y:S07]  /*9180*/  LDS R93, [R69+0x30] ;  /* 0x00003000455d7984 */ /* 0x008eee0000000800 */
[----:B------:R5:W-:Y:S01]  /*9190*/  MUFU.EX2 R99, R95 ;  /* 0x0000005f00637308 */ /* 0x000be20000000800 */
[----:B----4-:R-:W4:Y:S04]  /*91a0*/  LDS R94, [R69+0x34] ;  /* 0x00003400455e7984 */ /* 0x010f280000000800 */
[----:B-----5:R-:W5:Y:S01]  /*91b0*/  LDS R95, [R69+0x38] ;  /* 0x00003800455f7984 */ /* 0x020f620000000800 */
[----:B------:R-:W-:-:S06]  /*91c0*/  FMUL.FTZ R100, R84, -1.4426950216293334961 ;  /* 0xbfb8aa3b54647820 */ /* 0x000fcc0000410000 */
[----:B------:R-:W3:Y:S01]  /*91d0*/  MUFU.EX2 R100, R100 ;  /* 0x0000006400647308 */ /* 0x000ee20000000800 */
[----:B------:R-:W-:Y:S01]  /*91e0*/  FMUL.FTZ R101, R85, -1.4426950216293334961 ;  /* 0xbfb8aa3b55657820 */ /* 0x000fe20000410000 */
[----:B-1----:R-:W-:Y:S01]  /*91f0*/  FMUL.FTZ R103, R87, -1.4426950216293334961 ;  /* 0xbfb8aa3b57677820 */ /* 0x002fe20000410000 */
[----:B------:R-:W-:Y:S01]  /*9200*/  FMUL.FTZ R106, R90, -1.4426950216293334961 ;  /* 0xbfb8aa3b5a6a7820 */ /* 0x000fe20000410000 */
[----:B------:R-:W-:Y:S01]  /*9210*/  FMUL.FTZ R108, R92, -1.4426950216293334961 ;  /* 0xbfb8aa3b5c6c7820 */ /* 0x000fe20000410000 */
[----:B------:R-:W-:-:S03]  /*9220*/  FMUL.FTZ R102, R86, -1.4426950216293334961 ;  /* 0xbfb8aa3b56667820 */ /* 0x000fc60000410000 */
[----:B------:R-:W1:Y:S01]  /*9230*/  MUFU.EX2 R101, R101 ;  /* 0x0000006500657308 */ /* 0x000e620000000800 */
[----:B------:R-:W-:Y:S01]  /*9240*/  FMUL.FTZ R104, R88, -1.4426950216293334961 ;  /* 0xbfb8aa3b58687820 */ /* 0x000fe20000410000 */
[----:B0-----:R-:W-:Y:S01]  /*9250*/  FMUL.FTZ R105, R89, -1.4426950216293334961 ;  /* 0xbfb8aa3b59697820 */ /* 0x001fe20000410000 */
[----:B--2---:R-:W-:Y:S01]  /*9260*/  FMUL.FTZ R107, R91, -1.4426950216293334961 ;  /* 0xbfb8aa3b5b6b7820 */ /* 0x004fe20000410000 */
[----:B------:R-:W-:-:S04]  /*9270*/  FMUL.FTZ R112, R96, -1.4426950216293334961 ;  /* 0xbfb8aa3b60707820 */ /* 0x000fc80000410000 */
[----:B------:R-:W0:Y:S01]  /*9280*/  MUFU.EX2 R103, R103 ;  /* 0x0000006700677308 */ /* 0x000e220000000800 */
[----:B---3--:R-:W-:Y:S01]  /*9290*/  FMUL.FTZ R109, R93, -1.4426950216293334961 ;  /* 0xbfb8aa3b5d6d7820 */ /* 0x008fe20000410000 */
[----:B------:R-:W-:Y:S01]  /*92a0*/  FADD.FTZ R100, R100, 1 ;  /* 0x3f80000064647421 */ /* 0x000fe20000010000 */
[----:B------:R-:W-:-:S05]  /*92b0*/  FADD.FTZ R97, R97, 1 ;  /* 0x3f80000061617421 */ /* 0x000fca0000010000 */
[----:B------:R-:W2:Y:S01]  /*92c0*/  MUFU.EX2 R106, R106 ;  /* 0x0000006a006a7308 */ /* 0x000ea20000000800 */
[----:B----4-:R-:W-:-:S07]  /*92d0*/  FMUL.FTZ R110, R94, -1.4426950216293334961 ;  /* 0xbfb8aa3b5e6e7820 */ /* 0x010fce0000410000 */
[----:B------:R-:W3:Y:S01]  /*92e0*/  MUFU.EX2 R108, R108 ;  /* 0x0000006c006c7308 */ /* 0x000ee20000000800 */
[----:B-----5:R-:W-:-:S07]  /*92f0*/  FMUL.FTZ R111, R95, -1.4426950216293334961 ;  /* 0xbfb8aa3b5f6f7820 */ /* 0x020fce0000410000 */
[----:B------:R-:W4:Y:S08]  /*9300*/  MUFU.EX2 R102, R102 ;  /* 0x0000006600667308 */ /* 0x000f300000000800 */
[----:B------:R-:W-:Y:S01]  /*9310*/  MUFU.RCP R115, R100 ;  /* 0x0000006400737308 */ /* 0x000fe20000001000 */
[----:B-1----:R-:W-:-:S07]  /*9320*/  FADD.FTZ R101, R101, 1 ;  /* 0x3f80000065657421 */ /* 0x002fce0000010000 */
[----:B------:R-:W1:Y:S01]  /*9330*/  MUFU.EX2 R104, R104 ;  /* 0x0000006800687308 */ /* 0x000e620000000800 */
[----:B0-----:R-:W-:-:S07]  /*9340*/  FADD.FTZ R103, R103, 1 ;  /* 0x3f80000067677421 */ /* 0x001fce0000010000 */
[----:B------:R-:W0:Y:S08]  /*9350*/  MUFU.EX2 R105, R105 ;  /* 0x0000006900697308 */ /* 0x000e300000000800 */
[----:B------:R-:W5:Y:S08]  /*9360*/  MUFU.EX2 R107, R107 ;  /* 0x0000006b006b7308 */ /* 0x000f700000000800 */
[----:B------:R-:W5:Y:S08]  /*9370*/  MUFU.EX2 R109, R109 ;  /* 0x0000006d006d7308 */ /* 0x000f700000000800 */
[----:B------:R-:W5:Y:S08]  /*9380*/  MUFU.EX2 R110, R110 ;  /* 0x0000006e006e7308 */ /* 0x000f700000000800 */
[----:B------:R-:W5:Y:S08]  /*9390*/  MUFU.EX2 R111, R111 ;  /* 0x0000006f006f7308 */ /* 0x000f700000000800 */
[----:B------:R-:W5:Y:S01]  /*93a0*/  MUFU.EX2 R112, R112 ;  /* 0x0000007000707308 */ /* 0x000f620000000800 */
[----:B------:R-:W-:-:S07]  /*93b0*/  FADD.FTZ R99, R99, 1 ;  /* 0x3f80000063637421 */ /* 0x000fce0000010000 */
[----:B------:R-:W5:Y:S01]  /*93c0*/  MUFU.RCP R97, R97 ;  /* 0x0000006100617308 */ /* 0x000f620000001000 */
[----:B------:R-:W-:Y:S01]  /*93d0*/  FADD.FTZ R98, R98, 1 ;  /* 0x3f80000062627421 */ /* 0x000fe20000010000 */
[----:B--2---:R-:W-:Y:S01]  /*93e0*/  FADD.FTZ R106, R106, 1 ;  /* 0x3f8000006a6a7421 */ /* 0x004fe20000010000 */
[----:B---3--:R-:W-:Y:S01]  /*93f0*/  FADD.FTZ R108, R108, 1 ;  /* 0x3f8000006c6c7421 */ /* 0x008fe20000010000 */
[----:B----4-:R-:W-:-:S04]  /*9400*/  FADD.FTZ R102, R102, 1 ;  /* 0x3f80000066667421 */ /* 0x010fc80000010000 */
[----:B------:R2:W3:Y:S01]  /*9410*/  MUFU.RCP R114, R101 ;  /* 0x0000006500727308 */ /* 0x0004e20000001000 */
[----:B-1----:R-:W-:Y:S01]  /*9420*/  FADD.FTZ R104, R104, 1 ;  /* 0x3f80000068687421 */ /* 0x002fe20000010000 */
[----:B0-----:R-:W-:-:S06]  /*9430*/  FADD.FTZ R105, R105, 1 ;  /* 0x3f80000069697421 */ /* 0x001fcc0000010000 */
[----:B------:R-:W0:Y:S01]  /*9440*/  MUFU.RCP R116, R103 ;  /* 0x0000006700747308 */ /* 0x000e220000001000 */
[----:B--2---:R-:W-:Y:S01]  /*9450*/  FMUL.FTZ R101, R84, R115 ;  /* 0x0000007354657220 */ /* 0x004fe20000410000 */
[----:B-----5:R-:W-:Y:S01]  /*9460*/  FADD.FTZ R107, R107, 1 ;  /* 0x3f8000006b6b7421 */ /* 0x020fe20000010000 */
[----:B------:R-:W-:Y:S01]  /*9470*/  FADD.FTZ R109, R109, 1 ;  /* 0x3f8000006d6d7421 */ /* 0x000fe20000010000 */
[----:B------:R-:W-:Y:S01]  /*9480*/  FADD.FTZ R110, R110, 1 ;  /* 0x3f8000006e6e7421 */ /* 0x000fe20000010000 */
[----:B------:R-:W-:Y:S01]  /*9490*/  FADD.FTZ R111, R111, 1 ;  /* 0x3f8000006f6f7421 */ /* 0x000fe20000010000 */
[----:B------:R-:W-:Y:S02]  /*94a0*/  FADD.FTZ R112, R112, 1 ;  /* 0x3f80000070707421 */ /* 0x000fe40000010000 */
[----:B------:R-:W1:Y:S01]  /*94b0*/  MUFU.RCP R113, R98 ;  /* 0x0000006200717308 */ /* 0x000e620000001000 */
[----:B------:R-:W-:Y:S01]  /*94c0*/  FMUL.FTZ R97, R78, R97 ;  /* 0x000000614e617220 */ /* 0x000fe20000410000 */
[----:B------:R-:W-:Y:S01]  /*94d0*/  FMUL.FTZ R128, R101, R128 ;  /* 0x0000008065807220 */ /* 0x000fe20000410000 */
[----:B------:R-:W-:Y:S06]  /*94e0*/  BAR.SYNC.DEFER_BLOCKING 0x0 ;  /* 0x0000000000007b1d */ /* 0x000fec0000010000 */
[----:B------:R-:W2:Y:S08]  /*94f0*/  MUFU.RCP R99, R99 ;  /* 0x0000006300637308 */ /* 0x000eb00000001000 */
[----:B------:R-:W4:Y:S08]  /*9500*/  MUFU.RCP R121, R106 ;  /* 0x0000006a00797308 */ /* 0x000f300000001000 */
[----:B------:R-:W5:Y:S08]  /*9510*/  MUFU.RCP R123, R108 ;  /* 0x0000006c007b7308 */ /* 0x000f700000001000 */
[----:B------:R-:W5:Y:S01]  /*9520*/  MUFU.RCP R117, R102 ;  /* 0x0000006600757308 */ /* 0x000f620000001000 */
[----:B---3--:R-:W-:-:S07]  /*9530*/  FMUL.FTZ R85, R85, R114 ;  /* 0x0000007255557220 */ /* 0x008fce0000410000 */
[----:B------:R-:W3:Y:S01]  /*9540*/  MUFU.RCP R119, R104 ;  /* 0x0000006800777308 */ /* 0x000ee20000001000 */
[----:B0-----:R-:W-:-:S07]  /*9550*/  FMUL.FTZ R87, R87, R116 ;  /* 0x0000007457577220 */ /* 0x001fce0000410000 */
[----:B------:R-:W0:Y:S08]  /*9560*/  MUFU.RCP R98, R105 ;  /* 0x0000006900627308 */ /* 0x000e300000001000 */
[----:B------:R-:W0:Y:S08]  /*9570*/  MUFU.RCP R100, R107 ;  /* 0x0000006b00647308 */ /* 0x000e300000001000 */
[----:B------:R-:W0:Y:S08]  /*9580*/  MUFU.RCP R102, R109 ;  /* 0x0000006d00667308 */ /* 0x000e300000001000 */
[----:B------:R-:W0:Y:S08]  /*9590*/  MUFU.RCP R103, R110 ;  /* 0x0000006e00677308 */ /* 0x000e300000001000 */
[----:B------:R-:W0:Y:S08]  /*95a0*/  MUFU.RCP R78, R111 ;  /* 0x0000006f004e7308 */ /* 0x000e300000001000 */
[----:B------:R-:W0:Y:S01]  /*95b0*/  MUFU.RCP R101, R112 ;  /* 0x0000007000657308 */ /* 0x000e220000001000 */
[----:B------:R-:W-:Y:S01]  /*95c0*/  FMUL.FTZ R122, R97, R122 ;  /* 0x0000007a617a7220 */ /* 0x000fe20000410000 */
[----:B------:R-:W-:Y:S01]  /*95d0*/  FMUL.FTZ R130, R85, R130 ;  /* 0x0000008255827220 */ /* 0x000fe20000410000 */
[----:B------:R-:W-:Y:S01]  /*95e0*/  FMUL.FTZ R134, R87, R134 ;  /* 0x0000008657867220 */ /* 0x000fe20000410000 */
[----:B-1----:R-:W-:Y:S01]  /*95f0*/  FMUL.FTZ R97, R80, R113 ;  /* 0x0000007150617220 */ /* 0x002fe20000410000 */
[----:B--2---:R-:W-:Y:S01]  /*9600*/  FMUL.FTZ R99, R82, R99 ;  /* 0x0000006352637220 */ /* 0x004fe20000410000 */
[----:B----4-:R-:W-:Y:S01]  /*9610*/  FMUL.FTZ R85, R90, R121 ;  /* 0x000000795a557220 */ /* 0x010fe20000410000 */
[----:B-----5:R-:W-:Y:S01]  /*9620*/  FMUL.FTZ R87, R92, R123 ;  /* 0x0000007b5c577220 */ /* 0x020fe20000410000 */
[----:B------:R-:W-:Y:S01]  /*9630*/  FMUL.FTZ R124, R97, R124 ;  /* 0x0000007c617c7220 */ /* 0x000fe20000410000 */
[----:B------:R-:W-:Y:S01]  /*9640*/  FMUL.FTZ R126, R99, R126 ;  /* 0x0000007e637e7220 */ /* 0x000fe20000410000 */
[----:B------:R-:W-:Y:S01]  /*9650*/  FMUL.FTZ R140, R85, R140 ;  /* 0x0000008c558c7220 */ /* 0x000fe20000410000 */
[----:B------:R-:W-:Y:S01]  /*9660*/  FMUL.FTZ R144, R87, R144 ;  /* 0x0000009057907220 */ /* 0x000fe20000410000 */
[----:B------:R-:W-:Y:S01]  /*9670*/  FMUL.FTZ R97, R86, R117 ;  /* 0x0000007556617220 */ /* 0x000fe20000410000 */
[----:B---3--:R-:W-:Y:S01]  /*9680*/  FMUL.FTZ R99, R88, R119 ;  /* 0x0000007758637220 */ /* 0x008fe20000410000 */
[----:B0-----:R-:W-:Y:S01]  /*9690*/  FMUL.FTZ R89, R89, R98 ;  /* 0x0000006259597220 */ /* 0x001fe20000410000 */
        /* <DEDUP_REMOVED lines=13> */
[----:B------:R-:W-:Y:S01]  /*9770*/  STS [R69], R122 ;  /* 0x0000007a45007388 */ /* 0x000fe20000000800 */
[----:B------:R-:W0:Y:S03]  /*9780*/  LDC.64 R84, c[0x0][0x430] ;  /* 0x00010c00ff547b82 */ /* 0x000e260000000a00 */
[----:B------:R-:W-:Y:S04]  /*9790*/  STS [R69+0x4], R124 ;  /* 0x0000047c45007388 */ /* 0x000fe80000000800 */
        /* <DEDUP_REMOVED lines=34> */
[----:B0-----:R-:W-:-:S05]  /*99c0*/  IMAD.WIDE.U32 R74, R84, UR22, R74 ;  /* 0x00000016544a7c25 */ /* 0x001fca000f8e004a */
[----:B------:R-:W0:Y:S01]  /*99d0*/  LDS R78, [R131+0x840] ;  /* 0x00084000834e7984 */ /* 0x000e220000000800 */
[----:B------:R-:W-:Y:S02]  /*99e0*/  IMAD R75, R85, UR22, R75 ;  /* 0x00000016554b7c24 */ /* 0x000fe4000f8e024b */
[----:B-1----:R-:W-:-:S04]  /*99f0*/  IMAD.WIDE.U32 R74, R0, R86, R74 ;  /* 0x00000056004a7225 */ /* 0x002fc800078e004a */
[----:B--2---:R-:W-:Y:S01]  /*9a00*/  IMAD R69, R0, R87, R75 ;  /* 0x0000005700457224 */ /* 0x004fe200078e024b */
[----:B------:R-:W-:-:S04]  /*9a10*/  IADD3 R75, P0, PT, R35, R74, RZ ;  /* 0x0000004a234b7210 */ /* 0x000fc80007f1e0ff */
[----:B---3--:R-:W-:Y:S02]  /*9a20*/  IADD3.X R76, PT, PT, RZ, R69, RZ, P0, !PT ;  /* 0x00000045ff4c7210 */ /* 0x008fe400007fe4ff */
[----:B------:R-:W-:-:S04]  /*9a30*/  LEA R74, P0, R75, UR6, 0x2 ;  /* 0x000000064b4a7c11 */ /* 0x000fc8000f8010ff */
[----:B------:R-:W-:Y:S02]  /*9a40*/  LEA.HI.X R75, R75, UR7, R76, 0x2, P0 ;  /* 0x000000074b4b7c11 */ /* 0x000fe400080f144c */
[-C--:B0-----:R-:W-:Y:S02]  /*9a50*/  ISETP.GE.AND P5, PT, R15, R78.reuse, PT ;  /* 0x0000004e0f00720c */ /* 0x081fe40003fa6270 */
[-C--:B------:R-:W-:Y:S02]  /*9a60*/  ISETP.GE.AND P6, PT, R71, R78.reuse, PT ;  /* 0x0000004e4700720c */ /* 0x080fe40003fc6270 */
[-C--:B------:R-:W-:Y:S02]  /*9a70*/  ISETP.GE.AND P4, PT, R23, R78.reuse, PT ;  /* 0x0000004e1700720c */ /* 0x080fe40003f86270 */
[-C--:B------:R-:W-:Y:S02]  /*9a80*/  ISETP.GE.AND P1, PT, R35, R78.reuse, PT ;  /* 0x0000004e2300720c */ /* 0x080fe40003f26270 */
[----:B------:R-:W-:-:S02]  /*9a90*/  ISETP.GE.AND P2, PT, R13, R78, PT ;  /* 0x0000004e0d00720c */ /* 0x000fc40003f46270 */
[----:B------:R-:W-:-:S03]  /*9aa0*/  ISETP.GE.AND P0, PT, R83, R78, PT ;  /* 0x0000004e5300720c */ /* 0x000fc60003f06270 */
[----:B------:R0:W-:Y:S01]  /*9ab0*/  @!P5 STG.E desc[UR24][R74.64+0x100], R41 ;  /* 0x000100294a00d986 */ /* 0x0001e2000c101918 */
[----:B------:R-:W-:-:S03]  /*9ac0*/  ISETP.GE.AND P5, PT, R81, R78, PT ;  /* 0x0000004e5100720c */ /* 0x000fc60003fa6270 */
[----:B------:R0:W-:Y:S01]  /*9ad0*/  @!P6 STG.E desc[UR24][R74.64+0x180], R43 ;  /* 0x0001802b4a00e986 */ /* 0x0001e2000c101918 */
[----:B------:R-:W-:-:S03]  /*9ae0*/  ISETP.GE.AND P6, PT, R79, R78, PT ;  /* 0x0000004e4f00720c */ /* 0x000fc60003fc6270 */
[----:B------:R0:W-:Y:S01]  /*9af0*/  @!P4 STG.E desc[UR24][R74.64+0x400], R53 ;  /* 0x000400354a00c986 */ /* 0x0001e2000c101918 */
[-C--:B------:R-:W-:Y:S02]  /*9b00*/  ISETP.GE.AND P4, PT, R29, R78.reuse, PT ;  /* 0x0000004e1d00720c */ /* 0x080fe40003f86270 */
[-C--:B------:R-:W-:Y:S01]  /*9b10*/  ISETP.GE.AND P3, PT, R21, R78.reuse, PT ;  /* 0x0000004e1500720c */ /* 0x080fe20003f66270 */
        /* <DEDUP_REMOVED lines=21> */
[----:B------:R-:W-:-:S03]  /*9c70*/  IADD3 R9, P2, PT, R9, 0x800, RZ ;  /* 0x0000080009097810 */ /* 0x000fc60007f5e0ff */
[----:B------:R0:W-:Y:S01]  /*9c80*/  @!P3 STG.E desc[UR24][R74.64+0x700], R65 ;  /* 0x000700414a00b986 */ /* 0x0001e2000c101918 */
[----:B------:R-:W-:Y:S02]  /*9c90*/  IADD3 R8, P3, PT, R8, 0x800, RZ ;  /* 0x0000080008087810 */ /* 0x000fe40007f7e0ff */
[----:B------:R-:W-:Y:S02]  /*9ca0*/  IADD3.X R33, PT, PT, RZ, R33, RZ, P1, !PT ;  /* 0x00000021ff217210 */ /* 0x000fe40000ffe4ff */
[----:B------:R-:W-:Y:S02]  /*9cb0*/  IADD3.X R10, PT, PT, RZ, R10, RZ, P2, !PT ;  /* 0x0000000aff0a7210 */ /* 0x000fe400017fe4ff */
[----:B------:R-:W-:Y:S01]  /*9cc0*/  IADD3.X R11, PT, PT, RZ, R11, RZ, P3, !PT ;  /* 0x0000000bff0b7210 */ /* 0x000fe20001ffe4ff */
[----:B------:R-:W-:Y:S06]  /*9cd0*/  @!P0 BRA `(.L_x_1538) ;  /* 0xffffff6800fc8947 */ /* 0x000fec000383ffff */
[----:B------:R-:W-:Y:S05]  /*9ce0*/  EXIT ;  /* 0x000000000000794d */ /* 0x000fea0003800000 */
.L_x_1539:
        /* <DEDUP_REMOVED lines=9> */
.L_x_4981:


//--------------------- .text._Z25selective_scan_fwd_kernelI32Selective_Scan_fwd_kernel_traitsILi32ELi16ELi1ELb0ELb1ELb1ELb0EfN3c107complexIfEEEEv13SSMParamsBase --------------------------
	.section	.text._Z25selective_scan_fwd_kernelI32Selective_Scan_fwd_kernel_traitsILi32ELi16ELi1ELb0ELb1ELb1ELb0EfN3c107complexIfEEEEv13SSMParamsBase,"ax",@progbits
	.align	128
        .global         _Z25selective_scan_fwd_kernelI32Selective_Scan_fwd_kernel_traitsILi32ELi16ELi1ELb0ELb1ELb1ELb0EfN3c107complexIfEEEEv13SSMParamsBase
        .type           _Z25selective_scan_fwd_kernelI32Selective_Scan_fwd_kernel_traitsILi32ELi16ELi1ELb0ELb1ELb1ELb0EfN3c107complexIfEEEEv13SSMParamsBase,@function
        .size           _Z25selective_scan_fwd_kernelI32Selective_Scan_fwd_kernel_traitsILi32ELi16ELi1ELb0ELb1ELb1ELb0EfN3c107complexIfEEEEv13SSMParamsBase,(.L_x_4982 - _Z25selective_scan_fwd_kernelI32Selective_Scan_fwd_kernel_traitsILi32ELi16ELi1ELb0ELb1ELb1ELb0EfN3c107complexIfEEEEv13SSMParamsBase)
        .other          _Z25selective_scan_fwd_kernelI32Selective_Scan_fwd_kernel_traitsILi32ELi16ELi1ELb0ELb1ELb1ELb0EfN3c107complexIfEEEEv13SSMParamsBase,@"STO_CUDA_ENTRY STV_DEFAULT"
_Z25selective_scan_fwd_kernelI32Selective_Scan_fwd_kernel_traitsILi32ELi16ELi1ELb0ELb1ELb1ELb0EfN3c107complexIfEEEEv13SSMParamsBase:
.text._Z25selective_scan_fwd_kernelI32Selective_Scan_fwd_kernel_traitsILi32ELi16ELi1ELb0ELb1ELb1ELb0EfN3c107complexIfEEEEv13SSMParamsBase:
[----:B------:R-:W-:Y:S08]  /*0000*/  LDC R1, c[0x0][0x37c] ;  /* 0x0000df00ff017b82 */ /* 0x000ff00000000800 */
[----:B------:R-:W0:Y:S01]  /*0010*/  LDC R10, c[0x0][0x398] ;  /* 0x0000e600ff0a7b82 */ /* 0x000e220000000800 */
[----:B------:R-:W1:Y:S01]  /*0020*/  S2R R11, SR_CTAID.Y ;  /* 0x00000000000b7919 */ /* 0x000e620000002600 */
[----:B------:R-:W2:Y:S01]  /*0030*/  LDCU.64 UR16, c[0x0][0x358] ;  /* 0x00006b00ff1077ac */ /* 0x000ea20008000a00 */
[----:B------:R-:W-:Y:S01]  /*0040*/  CS2R R2, SRZ ;  /* 0x0000000000027805 */ /* 0x000fe2000001ff00 */
[----:B------:R-:W3:Y:S04]  /*0050*/  LDCU.128 UR8, c[0x0][0x3f0] ;  /* 0x00007e00ff0877ac */ /* 0x000ee80008000c00 */
[----:B------:R-:W4:Y:S01]  /*0060*/  LDC.64 R4, c[0x0][0x458] ;  /* 0x00011600ff047b82 */ /* 0x000f220000000a00 */
[----:B------:R-:W3:Y:S07]  /*0070*/  LDCU.128 UR12, c[0x0][0x400] ;  /* 0x00008000ff0c77ac */ /* 0x000eee0008000c00 */
        /* <DEDUP_REMOVED lines=8> */
[----:B------:R-:W2:Y:S01]  /*0100*/  LDC.64 R16, c[0x0][0x460] ;  /* 0x00011800ff107b82 */ /* 0x000ea20000000a00 */
[----:B0-----:R-:W0:Y:S01]  /*0110*/  MUFU.RCP R0, R0 ;  /* 0x0000000000007308 */ /* 0x001e220000001000 */
[----:B------:R-:W-:-:S04]  /*0120*/  ISETP.NE.AND.EX P1, PT, R7, RZ, PT, P1 ;  /* 0x000000ff0700720c */ /* 0x000fc80003f25310 */
[C---:B-1----:R-:W-:Y:S02]  /*0130*/  @P0 LEA R4, P2, R11.reuse, R4, 0x2 ;  /* 0x000000040b040211 */ /* 0x042fe400078410ff */
[----:B------:R-:W1:Y:S02]  /*0140*/  LDC.64 R20, c[0x0][0x468] ;  /* 0x00011a00ff147b82 */ /* 0x000e640000000a00 */
[----:B------:R-:W-:-:S05]  /*0150*/  @P0 LEA.HI.X R5, R11, R5, RZ, 0x2, P2 ;  /* 0x000000050b050211 */ /* 0x000fca00010f14ff */
[C---:B------:R-:W-:Y:S01]  /*0160*/  @P1 LEA R6, P3, R11.reuse, R6, 0x2 ;  /* 0x000000060b061211 */ /* 0x040fe200078610ff */
        /* <DEDUP_REMOVED lines=9> */
[----:B---3--:R-:W-:-:S05]  /*0200*/  IADD3 R12, PT, PT, RZ, -R9, RZ ;  /* 0x80000009ff0c7210 */ /* 0x008fca0007ffe0ff */
[----:B------:R-:W-:Y:S01]  /*0210*/  IMAD R5, R12, R13, RZ ;  /* 0x0000000d0c057224 */ /* 0x000fe200078e02ff */
[----:B----4-:R-:W-:Y:S01]  /*0220*/  IABS R6, R11 ;  /* 0x0000000b00067213 */ /* 0x010fe20000000000 */
[----:B------:R-:W-:Y:S01]  /*0230*/  UIMAD.WIDE.U32 UR4, UR18, UR8, URZ ;  /* 0x00000008120472a5 */ /* 0x000fe2000f8e00ff */
[----:B------:R-:W3:Y:S01]  /*0240*/  LDC R12, c[0x0][0x384] ;  /* 0x0000e100ff0c7b82 */ /* 0x000ee20000000800 */
[----:B------:R-:W-:-:S06]  /*0250*/  IMAD.HI.U32 R9, R9, R5, R8 ;  /* 0x0000000509097227 */ /* 0x000fcc00078e0008 */
[----:B------:R-:W-:Y:S01]  /*0260*/  IMAD.HI.U32 R4, R9, R6, RZ ;  /* 0x0000000609047227 */ /* 0x000fe200078e00ff */
[----:B------:R-:W4:Y:S03]  /*0270*/  LDC.64 R28, c[0x0][0x450] ;  /* 0x00011400ff1c7b82 */ /* 0x000f260000000a00 */
[----:B------:R-:W-:-:S04]  /*0280*/  IMAD.MOV R0, RZ, RZ, -R4 ;  /* 0x000000ffff007224 */ /* 0x000fc800078e0a04 */
[----:B------:R-:W-:-:S05]  /*0290*/  IMAD R0, R13, R0, R6 ;  /* 0x000000000d007224 */ /* 0x000fca00078e0206 */
[----:B------:R-:W-:-:S13]  /*02a0*/  ISETP.GT.U32.AND P1, PT, R13, R0, PT ;  /* 0x000000000d00720c */ /* 0x000fda0003f24070 */
[----:B------:R-:W-:-:S04]  /*02b0*/  @!P1 IADD3 R0, PT, PT, R0, -R13, RZ ;  /* 0x8000000d00009210 */ /* 0x000fc80007ffe0ff */
[----:B------:R-:W-:Y:S02]  /*02c0*/  ISETP.GE.U32.AND P0, PT, R0, R13, PT ;  /* 0x0000000d0000720c */ /* 0x000fe40003f06070 */
[----:B------:R-:W-:Y:S01]  /*02d0*/  @!P1 IADD3 R4, PT, PT, R4, 0x1, RZ ;  /* 0x0000000104049810 */ /* 0x000fe20007ffe0ff */
[----:B------:R-:W-:Y:S01]  /*02e0*/  UIMAD.WIDE.U32 UR6, UR18, UR12, URZ ;  /* 0x0000000c120672a5 */ /* 0x000fe2000f8e00ff */
[----:B------:R-:W-:Y:S01]  /*02f0*/  LOP3.LUT R0, R11, R10, RZ, 0x3c, !PT ;  /* 0x0000000a0b007212 */ /* 0x000fe200078e3cff */
[----:B------:R-:W-:Y:S01]  /*0300*/  UIMAD UR9, UR18, UR9, UR5 ;  /* 0x00000009120972a4 */ /* 0x000fe2000f8e0205 */
[----:B------:R-:W-:Y:S01]  /*0310*/  ISETP.NE.AND P1, PT, R10, RZ, PT ;  /* 0x000000ff0a00720c */ /* 0x000fe20003f25270 */
[----:B------:R-:W-:Y:S01]  /*0320*/  UIMAD UR8, UR18, UR13, UR7 ;  /* 0x0000000d120872a4 */ /* 0x000fe2000f8e0207 */
[----:B------:R-:W-:Y:S01]  /*0330*/  ISETP.GE.AND P2, PT, R0, RZ, PT ;  /* 0x000000ff0000720c */ /* 0x000fe20003f46270 */
[----:B------:R-:W0:Y:S04]  /*0340*/  LDCU.64 UR12, c[0x0][0x3d0] ;  /* 0x00007a00ff0c77ac */ /* 0x000e280008000a00 */
[----:B------:R-:W-:-:S02]  /*0350*/  @P0 IADD3 R4, PT, PT, R4, 0x1, RZ ;  /* 0x0000000104040810 */ /* 0x000fc40007ffe0ff */
[----:B------:R-:W-:Y:S02]  /*0360*/  ISETP.GE.AND P0, PT, R30, 0x1, PT ;  /* 0x000000011e00780c */ /* 0x000fe40003f06270 */
[----:B------:R-:W-:Y:S02]  /*0370*/  MOV R6, UR4 ;  /* 0x0000000400067c02 */ /* 0x000fe40008000f00 */
[----:B------:R-:W-:Y:S01]  /*0380*/  MOV R7, UR5 ;  /* 0x0000000500077c02 */ /* 0x000fe20008000f00 */
[----:B------:R-:W-:Y:S01]  /*0390*/  IMAD.U32 R7, RZ, RZ, UR9 ;  /* 0x00000009ff077e24 */ /* 0x000fe2000f8e00ff */
[----:B------:R-:W-:Y:S01]  /*03a0*/  MOV R9, UR7 ;  /* 0x0000000700097c02 */ /* 0x000fe20008000f00 */
[C---:B------:R-:W-:Y:S01]  /*03b0*/  IMAD.WIDE.U32 R6, R11.reuse, UR10, R6 ;  /* 0x0000000a0b067c25 */ /* 0x040fe2000f8e0006 */
[----:B------:R-:W-:Y:S02]  /*03c0*/  MOV R0, R4 ;  /* 0x0000000400007202 */ /* 0x000fe40000000f00 */
[----:B------:R-:W-:Y:S01]  /*03d0*/  MOV R8, UR6 ;  /* 0x0000000600087c02 */ /* 0x000fe20008000f00 */
[----:B------:R-:W-:Y:S01]  /*03e0*/  IMAD.U32 R9, RZ, RZ, UR8 ;  /* 0x00000008ff097e24 */ /* 0x000fe2000f8e00ff */
[----:B------:R-:W0:Y:S01]  /*03f0*/  LDCU.64 UR8, c[0x0][0x3b0] ;  /* 0x00007600ff0877ac */ /* 0x000e220008000a00 */
[----:B------:R-:W-:Y:S01]  /*0400*/  IMAD R18, R11, UR11, R7 ;  /* 0x0000000b0b127c24 */ /* 0x000fe2000f8e0207 */
[----:B------:R-:W-:-:S02]  /*0410*/  @!P2 IADD3 R0, PT, PT, -R0, RZ, RZ ;  /* 0x000000ff0000a210 */ /* 0x000fc40007ffe1ff */
[----:B------:R-:W-:Y:S01]  /*0420*/  @!P1 LOP3.LUT R0, RZ, R10, RZ, 0x33, !PT ;  /* 0x0000000aff009212 */ /* 0x000fe200078e33ff */
[----:B01234-:R-:W-:Y:S06]  /*0430*/  @!P0 EXIT ;  /* 0x000000000000894d */ /* 0x01ffec0003800000 */
[----:B------:R-:W0:Y:S01]  /*0440*/  S2R R4, SR_TID.X ;  /* 0x0000000000047919 */ /* 0x000e220000002100 */
[----:B------:R-:W-:Y:S01]  /*0450*/  UIMAD.WIDE.U32 UR4, UR18, UR8, URZ ;  /* 0x00000008120472a5 */ /* 0x000fe2000f8e00ff */
[C---:B------:R-:W-:Y:S01]  /*0460*/  IMAD.WIDE.U32 R8, R11.reuse, UR14, R8 ;  /* 0x0000000e0b087c25 */ /* 0x040fe2000f8e0008 */
[----:B------:R-:W-:Y:S01]  /*0470*/  SHF.R.S32.HI R7, RZ, 0x1f, R0 ;  /* 0x0000001fff077819 */ /* 0x000fe20000011400 */
[----:B------:R-:W-:Y:S01]  /*0480*/  UIMAD.WIDE.U32 UR6, UR18, UR12, URZ ;  /* 0x0000000c120672a5 */ /* 0x000fe2000f8e00ff */
[----:B------:R-:W-:Y:S01]  /*0490*/  LEA R16, P0, R6, R16, 0x2 ;  /* 0x0000001006107211 */ /* 0x000fe200078010ff */
[----:B------:R-:W-:Y:S01]  /*04a0*/  UIMAD UR5, UR18, UR9, UR5 ;  /* 0x00000009120572a4 */ /* 0x000fe2000f8e0205 */
[----:B------:R-:W-:Y:S01]  /*04b0*/  IMAD R14, R11, UR15, R9 ;  /* 0x0000000f0b0e7c24 */ /* 0x000fe2000f8e0209 */
[----:B------:R-:W-:Y:S01]  /*04c0*/  UIMAD UR7, UR18, UR13, UR7 ;  /* 0x0000000d120772a4 */ /* 0x000fe2000f8e0207 */
[C---:B------:R-:W-:Y:S01]  /*04d0*/  IMAD R9, R7.reuse, R22, RZ ;  /* 0x0000001607097224 */ /* 0x040fe200078e02ff */
[----:B------:R-:W1:Y:S01]  /*04e0*/  LDCU UR8, c[0x0][0x38c] ;  /* 0x00007180ff0877ac */ /* 0x000e620008000800 */
[----:B------:R-:W-:Y:S01]  /*04f0*/  IMAD R5, R12, UR18, R11 ;  /* 0x000000120c057c24 */ /* 0x000fe2000f8e020b */
[----:B------:R-:W-:Y:S01]  /*0500*/  LEA.HI.X R18, R6, R17, R18, 0x2, P0 ;  /* 0x0000001106127211 */ /* 0x000fe200000f1412 */
[----:B------:R-:W-:Y:S01]  /*0510*/  IMAD R12, R7, R26, RZ ;  /* 0x0000001a070c7224 */ /* 0x000fe200078e02ff */
[----:B------:R-:W2:Y:S01]  /*0520*/  LDCU.U8 UR9, c[0x0][0x39e] ;  /* 0x000073c0ff0977ac */ /* 0x000ea20008000000 */
[----:B------:R-:W-:-:S04]  /*0530*/  IMAD.WIDE.U32 R6, R0, R22, UR4 ;  /* 0x0000000400067e25 */ /* 0x000fc8000f8e0016 */
[----:B------:R-:W-:Y:S01]  /*0540*/  IMAD R9, R0, R23, R9 ;  /* 0x0000001700097224 */ /* 0x000fe200078e0209 */
[----:B------:R-:W-:Y:S01]  /*0550*/  LEA R13, P1, R6, R24, 0x2 ;  /* 0x00000018060d7211 */ /* 0x000fe200078210ff */
[----:B------:R-:W-:-:S04]  /*0560*/  IMAD.WIDE.U32 R10, R0, R26, UR6 ;  /* 0x00000006000a7e25 */ /* 0x000fc8000f8e001a */
[----:B------:R-:W-:Y:S01]  /*0570*/  IMAD R19, R0, R27, R12 ;  /* 0x0000001b00137224 */ /* 0x000fe200078e020c */
[----:B------:R-:W-:Y:S01]  /*0580*/  LEA R12, P0, R8, R20, 0x2 ;  /* 0x00000014080c7211 */ /* 0x000fe200078010ff */
[----:B------:R-:W-:Y:S01]  /*0590*/  IMAD.IADD R17, R7, 0x1, R9 ;  /* 0x0000000107117824 */ /* 0x000fe200078e0209 */
[----:B------:R-:W-:Y:S01]  /*05a0*/  LEA R15, P2, R10, R28, 0x2 ;  /* 0x0000001c0a0f7211 */ /* 0x000fe200078410ff */
[----:B------:R-:W-:Y:S01]  /*05b0*/  IMAD R5, R5, R30, RZ ;  /* 0x0000001e05057224 */ /* 0x000fe200078e02ff */
[----:B------:R-:W-:Y:S02]  /*05c0*/  IADD3 R19, PT, PT, R11, R19, RZ ;  /* 0x000000130b137210 */ /* 0x000fe40007ffe0ff */
[C---:B0-----:R-:W-:Y:S01]  /*05d0*/  SHF.L.U32 R9, R4.reuse, 0x5, RZ ;  /* 0x0000000504097819 */ /* 0x041fe200000006ff */
[----:B------:R-:W-:Y:S01]  /*05e0*/  IMAD.SHL.U32 R0, R4, 0x10, RZ ;  /* 0x0000001004007824 */ /* 0x000fe200078e00ff */
[----:B------:R-:W-:Y:S01]  /*05f0*/  LEA.HI.X R14, R8, R21, R14, 0x2, P0 ;  /* 0x00000015080e7211 */ /* 0x000fe200000f140e */
[----:B-1----:R-:W-:Y:S01]  /*0600*/  IMAD R5, R5, UR8, RZ ;  /* 0x0000000805057c24 */ /* 0x002fe2000f8e02ff */
[----:B------:R-:W-:-:S02]  /*0610*/  LOP3.LUT R54, R9, 0x7c1f, R4, 0xc8, !PT ;  /* 0x00007c1f09367812 */ /* 0x000fc400078ec804 */
[----:B------:R-:W-:Y:S02]  /*0620*/  LOP3.LUT R9, R0, 0x3e00, RZ, 0xc0, !PT ;  /* 0x00003e0000097812 */ /* 0x000fe400078ec0ff */
[----:B------:R-:W-:Y:S01]  /*0630*/  LEA.HI.X R19, R10, R29, R19, 0x2, P2 ;  /* 0x0000001d0a137211 */ /* 0x000fe200010f1413 */
[----:B------:R-:W-:Y:S01]  /*0640*/  IMAD.MOV.U32 R10, RZ, RZ, R14 ;  /* 0x000000ffff0a7224 */ /* 0x000fe200078e000e */
[----:B------:R-:W-:Y:S02]  /*0650*/  MOV R8, R16 ;  /* 0x0000001000087202 */ /* 0x000fe40000000f00 */
[----:B------:R-:W-:Y:S02]  /*0660*/  MOV R7, R12 ;  /* 0x0000000c00077202 */ /* 0x000fe40000000f00 */
[----:B------:R-:W-:Y:S02]  /*0670*/  MOV R11, R18 ;  /* 0x00000012000b7202 */ /* 0x000fe40000000f00 */
[----:B------:R-:W-:-:S02]  /*0680*/  LEA.HI.X R17, R6, R25, R17, 0x2, P1 ;  /* 0x0000001906117211 */ /* 0x000fc400008f1411 */
        /* <DEDUP_REMOVED lines=21> */
[----:B------:R-:W-:Y:S02]  /*07e0*/  MOV R6, RZ ;  /* 0x000000ff00067202 */ /* 0x000fe40000000f00 */
[----:B------:R-:W-:Y:S02]  /*07f0*/  LOP3.LUT R54, R54, 0x360, RZ, 0xfc, !PT ;  /* 0x0000036036367812 */ /* 0x000fe400078efcff */
[----:B--2---:R-:W-:-:S07]  /*0800*/  LOP3.LUT R23, R9, 0x1f, R4, 0xf8, !PT ;  /* 0x0000001f09177812 */ /* 0x004fce00078ef804 */
.L_x_1576:
[----:B------:R-:W0:Y:S01]  /*0810*/  LDC R61, c[0x0][0x388] ;  /* 0x0000e200ff3d7b82 */ /* 0x000e220000000800 */
[----:B-1----:R-:W-:Y:S01]  /*0820*/  SHF.L.U32 R56, R6, 0x9, RZ ;  /* 0x0000000906387819 */ /* 0x002fe200000006ff */
[----:B------:R-:W-:Y:S01]  /*0830*/  HFMA2 R60, -RZ, RZ, 0, 0 ;  /* 0x00000000ff3c7431 */ /* 0x000fe200000001ff */
[C---:B------:R-:W-:Y:S01]  /*0840*/  LEA R58, P0, R23.reuse, R7, 0x2 ;  /* 0x00000007173a7211 */ /* 0x040fe200078010ff */
[----:B------:R-:W-:Y:S01]  /*0850*/  IMAD.MOV.U32 R63, RZ, RZ, R11 ;  /* 0x000000ffff3f7224 */ /* 0x000fe200078e000b */
[----:B------:R-:W-:Y:S01]  /*0860*/  MOV R62, R8 ;  /* 0x00000008003e7202 */ /* 0x000fe20000000f00 */
[----:B------:R-:W-:Y:S01]  /*0870*/  HFMA2 R94, -RZ, RZ, 0, 0 ;  /* 0x00000000ff5e7431 */ /* 0x000fe200000001ff */
[----:B------:R-:W-:Y:S01]  /*0880*/  IADD3.X R59, PT, PT, RZ, R10, RZ, P0, !PT ;  /* 0x0000000aff3b7210 */ /* 0x000fe200007fe4ff */
[----:B------:R-:W-:Y:S01]  /*0890*/  HFMA2 R82, -RZ, RZ, 0, 0 ;  /* 0x00000000ff527431 */ /* 0x000fe200000001ff */
[C---:B------:R-:W-:Y:S01]  /*08a0*/  LOP3.LUT R88, R23.reuse, 0xe0, RZ, 0xfc, !PT ;  /* 0x000000e017587812 */ /* 0x040fe200078efcff */
[C---:B------:R-:W-:Y:S01]  /*08b0*/  IMAD.WIDE.U32 R62, R23.reuse, 0x4, R62 ;  /* 0x00000004173e7825 */ /* 0x040fe200078e003e */
[----:B------:R-:W-:-:S03]  /*08c0*/  LOP3.LUT R64, R23, 0x20, RZ, 0xfc, !PT ;  /* 0x0000002017407812 */ /* 0x000fc600078efcff */
[----:B------:R-:W-:Y:S01]  /*08d0*/  HFMA2 R74, -RZ, RZ, 0, 0 ;  /* 0x00000000ff4a7431 */ /* 0x000fe200000001ff */
[C---:B------:R-:W-:Y:S01]  /*08e0*/  LOP3.LUT R68, R23.reuse, 0x40, RZ, 0xfc, !PT ;  /* 0x0000004017447812 */ /* 0x040fe200078efcff */
[----:B------:R-:W-:Y:S01]  /*08f0*/  IMAD.MOV.U32 R86, RZ, RZ, RZ ;  /* 0x000000ffff567224 */ /* 0x000fe200078e00ff */
[C---:B------:R-:W-:Y:S01]  /*0900*/  LOP3.LUT R72, R23.reuse, 0x60, RZ, 0xfc, !PT ;  /* 0x0000006017487812 */ /* 0x040fe200078efcff */
[----:B------:R-:W-:Y:S01]  /*0910*/  IMAD.MOV.U32 R70, RZ, RZ, RZ ;  /* 0x000000ffff467224 */ /* 0x000fe200078e00ff */
[C---:B------:R-:W-:Y:S01]  /*0920*/  LOP3.LUT R76, R23.reuse, 0x80, RZ, 0xfc, !PT ;  /* 0x00000080174c7812 */ /* 0x040fe200078efcff */
[----:B------:R-:W-:Y:S01]  /*0930*/  HFMA2 R106, -RZ, RZ, 0, 0 ;  /* 0x00000000ff6a7431 */ /* 0x000fe200000001ff */
[C---:B------:R-:W-:Y:S01]  /*0940*/  LOP3.LUT R80, R23.reuse, 0xa0, RZ, 0xfc, !PT ;  /* 0x000000a017507812 */ /* 0x040fe200078efcff */
[----:B------:R-:W-:Y:S01]  /*0950*/  HFMA2 R114, -RZ, RZ, 0, 0 ;  /* 0x00000000ff727431 */ /* 0x000fe200000001ff */
[C---:B------:R-:W-:Y:S01]  /*0960*/  LOP3.LUT R84, R23.reuse, 0xc0, RZ, 0xfc, !PT ;  /* 0x000000c017547812 */ /* 0x040fe200078efcff */
[----:B------:R-:W-:Y:S01]  /*0970*/  IMAD.MOV.U32 R102, RZ, RZ, RZ ;  /* 0x000000ffff667224 */ /* 0x000fe200078e00ff */
[----:B------:R-:W-:Y:S01]  /*0980*/  LOP3.LUT R92, R23, 0x100, RZ, 0xfc, !PT ;  /* 0x00000100175c7812 */ /* 0x000fe200078efcff */
[----:B------:R-:W-:Y:S01]  /*0990*/  IMAD.MOV.U32 R122, RZ, RZ, RZ ;  /* 0x000000ffff7a7224 */ /* 0x000fe200078e00ff */
[----:B0-----:R-:W-:-:S02]  /*09a0*/  IADD3 R21, PT, PT, -R56, R61, RZ ;  /* 0x0000003d38157210 */ /* 0x001fc40007ffe1ff */
[C---:B------:R-:W-:Y:S02]  /*09b0*/  LOP3.LUT R96, R23.reuse, 0x120, RZ, 0xfc, !PT ;  /* 0x0000012017607812 */ /* 0x040fe400078efcff */
[C---:B------:R-:W-:Y:S01]  /*09c0*/  ISETP.GE.AND P0, PT, R23.reuse, R21, PT ;  /* 0x000000151700720c */ /* 0x040fe20003f06270 */
[----:B------:R-:W-:Y:S01]  /*09d0*/  BAR.SYNC.DEFER_BLOCKING 0x0 ;  /* 0x0000000000007b1d */ /* 0x000fe20000010000 */
[C---:B------:R-:W-:Y:S02]  /*09e0*/  LOP3.LUT R100, R23.reuse, 0x140, RZ, 0xfc, !PT ;  /* 0x0000014017647812 */ /* 0x040fe400078efcff */
[C---:B------:R-:W-:Y:S02]  /*09f0*/  LOP3.LUT R104, R23.reuse, 0x160, RZ, 0xfc, !PT ;  /* 0x0000016017687812 */ /* 0x040fe400078efcff */
[C---:B------:R-:W-:Y:S02]  /*0a00*/  LOP3.LUT R108, R23.reuse, 0x180, RZ, 0xfc, !PT ;  /* 0x00000180176c7812 */ /* 0x040fe400078efcff */
[----:B------:R-:W-:-:S02]  /*0a10*/  LOP3.LUT R112, R23, 0x1a0, RZ, 0xfc, !PT ;  /* 0x000001a017707812 */ /* 0x000fc400078efcff */
[C---:B------:R-:W-:Y:S02]  /*0a20*/  LOP3.LUT R116, R23.reuse, 0x1c0, RZ, 0xfc, !PT ;  /* 0x000001c017747812 */ /* 0x040fe400078efcff */
[----:B------:R-:W-:Y:S02]  /*0a30*/  LOP3.LUT R120, R23, 0x1e0, RZ, 0xfc, !PT ;  /* 0x000001e017787812 */ /* 0x000fe400078efcff */
[----:B------:R-:W-:Y:S02]  /*0a40*/  P2R R23, PR, RZ, 0x1 ;  /* 0x00000001ff177803 */ /* 0x000fe40000000000 */
[----:B------:R-:W-:Y:S02]  /*0a50*/  MOV R90, RZ ;  /* 0x000000ff005a7202 */ /* 0x000fe40000000f00 */
[-C--:B------:R-:W-:Y:S02]  /*0a60*/  ISETP.GE.AND P6, PT, R64, R21.reuse, PT ;  /* 0x000000154000720c */ /* 0x080fe40003fc6270 */
[----:B------:R-:W-:-:S02]  /*0a70*/  ISETP.GE.AND P1, PT, R84, R21, PT ;  /* 0x000000155400720c */ /* 0x000fc40003f26270 */
[-C--:B------:R-:W-:Y:S02]  /*0a80*/  ISETP.GE.AND P2, PT, R80, R21.reuse, PT ;  /* 0x000000155000720c */ /* 0x080fe40003f46270 */
[-C--:B------:R-:W-:Y:S01]  /*0a90*/  ISETP.GE.AND P3, PT, R76, R21.reuse, PT ;  /* 0x000000154c00720c */ /* 0x080fe20003f66270 */
[----:B------:R-:W2:Y:S01]  /*0aa0*/  @!P0 LDG.E R60, desc[UR16][R62.64] ;  /* 0x000000103e3c8981 */ /* 0x000ea2000c1e1900 */
[-C--:B------:R-:W-:Y:S02]  /*0ab0*/  ISETP.GE.AND P0, PT, R88, R21.reuse, PT ;  /* 0x000000155800720c */ /* 0x080fe40003f06270 */
[-C--:B------:R-:W-:Y:S02]  /*0ac0*/  ISETP.GE.AND P4, PT, R72, R21.reuse, PT ;  /* 0x000000154800720c */ /* 0x080fe40003f86270 */
[----:B------:R-:W-:Y:S02]  /*0ad0*/  P2R R25, PR, RZ, 0x1 ;  /* 0x00000001ff197803 */ /* 0x000fe40000000000 */
[----:B------:R-:W-:Y:S01]  /*0ae0*/  ISETP.GE.AND P5, PT, R68, R21, PT ;  /* 0x000000154400720c */ /* 0x000fe20003fa6270 */
[----:B------:R-:W3:Y:S01]  /*0af0*/  @!P1 LDG.E R86, desc[UR16][R62.64+0x300] ;  /* 0x000300103e569981 */ /* 0x000ee2000c1e1900 */
[----:B------:R-:W-:-:S02]  /*0b00*/  MOV R66, RZ ;  /* 0x000000ff00427202 */ /* 0x000fc40000000f00 */
[----:B------:R-:W-:Y:S01]  /*0b10*/  MOV R78, RZ ;  /* 0x000000ff004e7202 */ /* 0x000fe20000000f00 */
[----:B------:R-:W4:Y:S01]  /*0b20*/  @!P2 LDG.E R82, desc[UR16][R62.64+0x280] ;  /* 0x000280103e52a981 */ /* 0x000f22000c1e1900 */
[----:B------:R-:W-:Y:S02]  /*0b30*/  MOV R98, RZ ;  /* 0x000000ff00627202 */ /* 0x000fe40000000f00 */
[----:B------:R-:W-:Y:S01]  /*0b40*/  MOV R110, RZ ;  /* 0x000000ff006e7202 */ /* 0x000fe20000000f00 */
[----:B------:R-:W3:Y:S01]  /*0b50*/  @!P0 LDG.E R90, desc[UR16][R62.64+0x380] ;  /* 0x000380103e5a8981 */ /* 0x000ee2000c1e1900 */
[----:B------:R-:W-:Y:S02]  /*0b60*/  ISETP.GE.AND P0, PT, R92, R21, PT ;  /* 0x000000155c00720c */ /* 0x000fe40003f06270 */
[----:B------:R-:W-:Y:S01]  /*0b70*/  MOV R118, RZ ;  /* 0x000000ff00767202 */ /* 0x000fe20000000f00 */
[----:B------:R-:W4:Y:S01]  /*0b80*/  @!P6 LDG.E R66, desc[UR16][R62.64+0x80] ;  /* 0x000080103e42e981 */ /* 0x000f22000c1e1900 */
[----:B------:R-:W-:-:S02]  /*0b90*/  P2R R27, PR, RZ, 0x1 ;  /* 0x00000001ff1b7803 */ /* 0x000fc40000000000 */
[-C--:B------:R-:W-:Y:S01]  /*0ba0*/  ISETP.GE.AND P1, PT, R100, R21.reuse, PT ;  /* 0x000000156400720c */ /* 0x080fe20003f26270 */
[----:B------:R-:W3:Y:S01]  /*0bb0*/  @!P3 LDG.E R78, desc[UR16][R62.64+0x200] ;  /* 0x000200103e4eb981 */ /* 0x000ee2000c1e1900 */
[----:B------:R-:W-:-:S03]  /*0bc0*/  ISETP.GE.AND P2, PT, R104, R21, PT ;  /* 0x000000156800720c */ /* 0x000fc60003f46270 */
[----:B------:R-:W3:Y:S04]  /*0bd0*/  @!P4 LDG.E R74, desc[UR16][R62.64+0x180] ;  /* 0x000180103e4ac981 */ /* 0x000ee8000c1e1900 */
[----:B------:R-:W3:Y:S01]  /*0be0*/  @!P0 LDG.E R94, desc[UR16][R62.64+0x400] ;  /* 0x000400103e5e8981 */ /* 0x000ee2000c1e1900 */
[-C--:B------:R-:W-:Y:S02]  /*0bf0*/  ISETP.GE.AND P0, PT, R96, R21.reuse, PT ;  /* 0x000000156000720c */ /* 0x080fe40003f06270 */
[-C--:B------:R-:W-:Y:S01]  /*0c00*/  ISETP.GE.AND P3, PT, R108, R21.reuse, PT ;  /* 0x000000156c00720c */ /* 0x080fe20003f66270 */
[----:B------:R-:W3:Y:S01]  /*0c10*/  @!P5 LDG.E R70, desc[UR16][R62.64+0x100] ;  /* 0x000100103e46d981 */ /* 0x000ee2000c1e1900 */
[-C--:B------:R-:W-:Y:S02]  /*0c20*/  ISETP.GE.AND P4, PT, R112, R21.reuse, PT ;  /* 0x000000157000720c */ /* 0x080fe40003f86270 */
[-C--:B------:R-:W-:Y:S01]  /*0c30*/  ISETP.GE.AND P5, PT, R116, R21.reuse, PT ;  /* 0x000000157400720c */ /* 0x080fe20003fa6270 */
[----:B------:R-:W3:Y:S01]  /*0c40*/  @!P1 LDG.E R102, desc[UR16][R62.64+0x500] ;  /* 0x000500103e669981 */ /* 0x000ee2000c1e1900 */
[----:B------:R-:W-:-:S03]  /*0c50*/  ISETP.GE.AND P6, PT, R120, R21, PT ;  /* 0x000000157800720c */ /* 0x000fc60003fc6270 */
[----:B------:R-:W3:Y:S04]  /*0c60*/  @!P2 LDG.E R106, desc[UR16][R62.64+0x580] ;  /* 0x000580103e6aa981 */ /* 0x000ee8000c1e1900 */
[----:B------:R-:W3:Y:S04]  /*0c70*/  @!P0 LDG.E R98, desc[UR16][R62.64+0x480] ;  /* 0x000480103e628981 */ /* 0x000ee8000c1e1900 */
[----:B------:R-:W3:Y:S04]  /*0c80*/  @!P3 LDG.E R110, desc[UR16][R62.64+0x600] ;  /* 0x000600103e6eb981 */ /* 0x000ee8000c1e1900 */
[----:B------:R-:W3:Y:S04]  /*0c90*/  @!P4 LDG.E R114, desc[UR16][R62.64+0x680] ;  /* 0x000680103e72c981 */ /* 0x000ee8000c1e1900 */
[----:B------:R-:W3:Y:S04]  /*0ca0*/  @!P5 LDG.E R118, desc[UR16][R62.64+0x700] ;  /* 0x000700103e76d981 */ /* 0x000ee8000c1e1900 */
[----:B------:R0:W3:Y:S01]  /*0cb0*/  @!P6 LDG.E R122, desc[UR16][R62.64+0x780] ;  /* 0x000780103e7ae981 */ /* 0x0000e2000c1e1900 */
[----:B------:R-:W-:-:S02]  /*0cc0*/  P2R R73, PR, RZ, 0x1 ;  /* 0x00000001ff497803 */ /* 0x000fc40000000000 */
[----:B------:R-:W-:-:S04]  /*0cd0*/  ISETP.NE.AND P0, PT, R27, RZ, PT ;  /* 0x000000ff1b00720c */ /* 0x000fc80003f05270 */
[----:B------:R-:W-:Y:S02]  /*0ce0*/  P2R R71, PR, RZ, 0x1 ;  /* 0x00000001ff477803 */ /* 0x000fe40000000000 */
[----:B------:R-:W-:-:S04]  /*0cf0*/  ISETP.NE.AND P0, PT, R25, RZ, PT ;  /* 0x000000ff1900720c */ /* 0x000fc80003f05270 */
[----:B------:R-:W-:Y:S02]  /*0d00*/  P2R R69, PR, RZ, 0x1 ;  /* 0x00000001ff457803 */ /* 0x000fe40000000000 */
[----:B------:R-:W-:Y:S02]  /*0d10*/  ISETP.NE.AND P0, PT, R23, RZ, PT ;  /* 0x000000ff1700720c */ /* 0x000fe40003f05270 */
[----:B------:R-:W1:Y:S01]  /*0d20*/  S2R R23, SR_LANEID ;  /* 0x0000000000177919 */ /* 0x000e620000000000 */
[----:B------:R-:W0:Y:S01]  /*0d30*/  S2R R25, SR_CgaCtaId ;  /* 0x0000000000197919 */ /* 0x000e220000008800 */
[----:B------:R-:W-:Y:S02]  /*0d40*/  MOV R140, 0x400 ;  /* 0x00000400008c7802 */ /* 0x000fe40000000f00 */
[----:B-1----:R-:W-:Y:S02]  /*0d50*/  IADD3 R88, PT, PT, R23, 0x20, RZ ;  /* 0x0000002017587810 */ /* 0x002fe40007ffe0ff */
[----:B0-----:R-:W-:-:S02]  /*0d60*/  LEA R140, R25, R140, 0x18 ;  /* 0x0000008c198c7211 */ /* 0x001fc400078ec0ff */
[CC--:B------:R-:W-:Y:S02]  /*0d70*/  LEA.HI.SX32 R25, R23.reuse, R23.reuse, 0x1b ;  /* 0x0000001717197211 */ /* 0x0c0fe400078fdaff */
[----:B------:R-:W-:Y:S01]  /*0d80*/  LEA.HI.SX32 R27, R88, R23, 0x1b ;  /* 0x00000017581b7211 */ /* 0x000fe200078fdaff */
[----:B------:R-:W-:Y:S01]  /*0d90*/  VIADD R88, R23, 0x60 ;  /* 0x0000006017587836 */ /* 0x000fe20000000000 */
[-C--:B------:R-:W-:Y:S02]  /*0da0*/  LEA R25, R25, R140.reuse, 0x2 ;  /* 0x0000008c19197211 */ /* 0x080fe400078e10ff */
[----:B------:R-:W-:Y:S02]  /*0db0*/  IADD3 R62, PT, PT, R23, 0x40, RZ ;  /* 0x00000040173e7810 */ /* 0x000fe40007ffe0ff */
[----:B------:R-:W-:Y:S02]  /*0dc0*/  LEA R27, R27, R140, 0x2 ;  /* 0x0000008c1b1b7211 */ /* 0x000fe400078e10ff */
[----:B------:R-:W-:-:S02]  /*0dd0*/  IADD3 R92, PT, PT, R23, 0x80, RZ ;  /* 0x00000080175c7810 */ /* 0x000fc40007ffe0ff */
[C---:B------:R-:W-:Y:S02]  /*0de0*/  IADD3 R96, PT, PT, R23.reuse, 0xa0, RZ ;  /* 0x000000a017607810 */ /* 0x040fe40007ffe0ff */
[-C--:B------:R-:W-:Y:S01]  /*0df0*/  LEA.HI.SX32 R29, R62, R23.reuse, 0x1b ;  /* 0x000000173e1d7211 */ /* 0x080fe200078fdaff */
[C---:B------:R-:W-:Y:S01]  /*0e00*/  VIADD R62, R23.reuse, 0x100 ;  /* 0x00000100173e7836 */ /* 0x040fe20000000000 */
[----:B------:R-:W-:Y:S02]  /*0e10*/  IADD3 R100, PT, PT, R23, 0xc0, RZ ;  /* 0x000000c017647810 */ /* 0x000fe40007ffe0ff */
[-C--:B------:R-:W-:Y:S02]  /*0e20*/  LEA.HI.SX32 R31, R88, R23.reuse, 0x1b ;  /* 0x00000017581f7211 */ /* 0x080fe400078fdaff */
[-C--:B------:R-:W-:Y:S02]  /*0e30*/  LEA.HI.SX32 R33, R92, R23.reuse, 0x1b ;  /* 0x000000175c217211 */ /* 0x080fe400078fdaff */
[----:B------:R-:W-:-:S02]  /*0e40*/  LEA.HI.SX32 R35, R96, R23, 0x1b ;  /* 0x0000001760237211 */ /* 0x000fc400078fdaff */
[-C--:B------:R-:W-:Y:S01]  /*0e50*/  LEA R29, R29, R140.reuse, 0x2 ;  /* 0x0000008c1d1d7211 */ /* 0x080fe200078e10ff */
[----:B------:R-:W-:Y:S01]  /*0e60*/  IMAD R31, R31, 0x4, R140 ;  /* 0x000000041f1f7824 */ /* 0x000fe200078e028c */
[-C--:B------:R-:W-:Y:S02]  /*0e70*/  LEA.HI.SX32 R37, R100, R23.reuse, 0x1b ;  /* 0x0000001764257211 */ /* 0x080fe400078fdaff */
[C---:B------:R-:W-:Y:S02]  /*0e80*/  IADD3 R88, PT, PT, R23.reuse, 0x140, RZ ;  /* 0x0000014017587810 */ /* 0x040fe40007ffe0ff */
[C---:B------:R-:W-:Y:S02]  /*0e90*/  IADD3 R92, PT, PT, R23.reuse, 0x160, RZ ;  /* 0x00000160175c7810 */ /* 0x040fe40007ffe0ff */
[----:B------:R-:W-:Y:S01]  /*0ea0*/  LEA.HI.SX32 R41, R62, R23, 0x1b ;  /* 0x000000173e297211 */ /* 0x000fe200078fdaff */
[----:B------:R-:W-:Y:S01]  /*0eb0*/  VIADD R62, R23, 0x1a0 ;  /* 0x000001a0173e7836 */ /* 0x000fe20000000000 */
[----:B------:R-:W-:-:S02]  /*0ec0*/  LEA R33, R33, R140, 0x2 ;  /* 0x0000008c21217211 */ /* 0x000fc400078e10ff */
[-C--:B------:R-:W-:Y:S02]  /*0ed0*/  LEA R35, R35, R140.reuse, 0x2 ;  /* 0x0000008c23237211 */ /* 0x080fe400078e10ff */
[----:B------:R-:W-:Y:S02]  /*0ee0*/  LEA R37, R37, R140, 0x2 ;  /* 0x0000008c25257211 */ /* 0x000fe400078e10ff */
[-C--:B------:R-:W-:Y:S01]  /*0ef0*/  LEA.HI.SX32 R45, R88, R23.reuse, 0x1b ;  /* 0x00000017582d7211 */ /* 0x080fe200078fdaff */
[----:B------:R-:W-:Y:S01]  /*0f00*/  IMAD R41, R41, 0x4, R140 ;  /* 0x0000000429297824 */ /* 0x000fe200078e028c */
[-C--:B------:R-:W-:Y:S02]  /*0f10*/  LEA.HI.SX32 R47, R92, R23.reuse, 0x1b ;  /* 0x000000175c2f7211 */ /* 0x080fe400078fdaff */
[----:B------:R-:W-:Y:S02]  /*0f20*/  LEA.HI.SX32 R51, R62, R23, 0x1b ;  /* 0x000000173e337211 */ /* 0x000fe400078fdaff */
[----:B------:R-:W-:-:S02]  /*0f30*/  SHF.L.U32 R57, R23, 0x4, RZ ;  /* 0x0000000417397819 */ /* 0x000fc400000006ff */
[-C--:B------:R-:W-:Y:S02]  /*0f40*/  LEA R45, R45, R140.reuse, 0x2 ;  /* 0x0000008c2d2d7211 */ /* 0x080fe400078e10ff */
[-C--:B------:R-:W-:Y:S02]  /*0f50*/  LEA R47, R47, R140.reuse, 0x2 ;  /* 0x0000008c2f2f7211 */ /* 0x080fe400078e10ff */
[----:B------:R-:W-:Y:S02]  /*0f60*/  LEA R51, R51, R140, 0x2 ;  /* 0x0000008c33337211 */ /* 0x000fe400078e10ff */
[----:B------:R-:W-:-:S04]  /*0f70*/  LEA.HI.SX32 R57, R57, R57, 0x1b ;  /* 0x0000003939397211 */ /* 0x000fc800078fdaff */
[----:B------:R-:W-:Y:S02]  /*0f80*/  LEA R57, R57, R140, 0x2 ;  /* 0x0000008c39397211 */ /* 0x000fe400078e10ff */
[----:B------:R-:W-:Y:S02]  /*0f90*/  P2R R67, PR, RZ, 0x2 ;  /* 0x00000002ff437803 */ /* 0x000fe40000000000 */
[----:B------:R-:W-:Y:S02]  /*0fa0*/  ISETP.GE.AND P1, PT, R64, R21, PT ;  /* 0x000000154000720c */ /* 0x000fe40003f26270 */
[----:B------:R-:W-:Y:S01]  /*0fb0*/  MOV R64, RZ ;  /* 0x000000ff00407202 */ /* 0x000fe20000000f00 */
[----:B------:R-:W-:Y:S01]  /*0fc0*/  IMAD.MOV.U32 R62, RZ, RZ, RZ ;  /* 0x000000ffff3e7224 */ /* 0x000fe200078e00ff */
[----:B--2---:R0:W-:Y:S02]  /*0fd0*/  STS [R25], R60 ;  /* 0x0000003c19007388 */ /* 0x0041e40000000800 */
[----:B0-----:R-:W-:-:S04]  /*0fe0*/  IADD3 R60, PT, PT, R23, 0xe0, RZ ;  /* 0x000000e0173c7810 */ /* 0x001fc80007ffe0ff */
[----:B------:R-:W-:Y:S01]  /*0ff0*/  LEA.HI.SX32 R39, R60, R23, 0x1b ;  /* 0x000000173c277211 */ /* 0x000fe200078fdaff */
[----:B----4-:R0:W-:Y:S01]  /*1000*/  STS [R27+0x80], R66 ;  /* 0x000080421b007388 */ /* 0x0101e20000000800 */
[----:B------:R-:W-:Y:S02]  /*1010*/  IADD3 R60, PT, PT, R23, 0x180, RZ ;  /* 0x00000180173c7810 */ /* 0x000fe40007ffe0ff */
[----:B------:R-:W-:Y:S02]  /*1020*/  LEA R39, R39, R140, 0x2 ;  /* 0x0000008c27277211 */ /* 0x000fe400078e10ff */
[----:B0-----:R-:W-:-:S04]  /*1030*/  IADD3 R66, PT, PT, R23, 0x120, RZ ;  /* 0x0000012017427810 */ /* 0x001fc80007ffe0ff */
[-C--:B------:R-:W-:Y:S02]  /*1040*/  LEA.HI.SX32 R43, R66, R23.reuse, 0x1b ;  /* 0x00000017422b7211 */ /* 0x080fe400078fdaff */
[----:B------:R-:W-:Y:S01]  /*1050*/  IADD3 R66, PT, PT, R23, 0x1c0, RZ ;  /* 0x000001c017427810 */ /* 0x000fe20007ffe0ff */
[----:B---3--:R0:W-:Y:S01]  /*1060*/  STS [R29+0x100], R70 ;  /* 0x000100461d007388 */ /* 0x0081e20000000800 */
[-C--:B------:R-:W-:Y:S02]  /*1070*/  LEA.HI.SX32 R49, R60, R23.reuse, 0x1b ;  /* 0x000000173c317211 */ /* 0x080fe400078fdaff */
[----:B------:R-:W-:Y:S01]  /*1080*/  LEA R43, R43, R140, 0x2 ;  /* 0x0000008c2b2b7211 */ /* 0x000fe200078e10ff */
[----:B------:R1:W-:Y:S01]  /*1090*/  STS [R31+0x180], R74 ;  /* 0x0001804a1f007388 */ /* 0x0003e20000000800 */
[----:B------:R-:W-:-:S03]  /*10a0*/  LEA.HI.SX32 R53, R66, R23, 0x1b ;  /* 0x0000001742357211 */ /* 0x000fc600078fdaff */
[----:B------:R-:W-:Y:S01]  /*10b0*/  STS [R33+0x200], R78 ;  /* 0x0002004e21007388 */ /* 0x000fe20000000800 */
[----:B0-----:R-:W-:-:S03]  /*10c0*/  IADD3 R70, PT, PT, R23, 0x1e0, RZ ;  /* 0x000001e017467810 */ /* 0x001fc60007ffe0ff */
[----:B------:R-:W-:Y:S01]  /*10d0*/  STS [R35+0x280], R82 ;  /* 0x0002805223007388 */ /* 0x000fe20000000800 */
[----:B------:R-:W-:Y:S02]  /*10e0*/  LEA R49, R49, R140, 0x2 ;  /* 0x0000008c31317211 */ /* 0x000fe400078e10ff */
[----:B------:R-:W-:Y:S01]  /*10f0*/  LEA.HI.SX32 R55, R70, R23, 0x1b ;  /* 0x0000001746377211 */ /* 0x000fe200078fdaff */
[----:B------:R0:W-:Y:S01]  /*1100*/  STS [R37+0x300], R86 ;  /* 0x0003005625007388 */ /* 0x0001e20000000800 */
[----:B------:R-:W-:-:S03]  /*1110*/  IMAD R53, R53, 0x4, R140 ;  /* 0x0000000435357824 */ /* 0x000fc600078e028c */
[----:B------:R2:W-:Y:S01]  /*1120*/  STS [R39+0x380], R90 ;  /* 0x0003805a27007388 */ /* 0x0005e20000000800 */
[----:B------:R-:W-:-:S03]  /*1130*/  LEA R55, R55, R140, 0x2 ;  /* 0x0000008c37377211 */ /* 0x000fc600078e10ff */
        /* <DEDUP_REMOVED lines=26> */
[----:B------:R-:W-:-:S06]  /*12e0*/  HFMA2 R60, -RZ, RZ, 0, 0 ;  /* 0x00000000ff3c7431 */ /* 0x000fcc00000001ff */
[----:B------:R-:W3:Y:S01]  /*12f0*/  @!P0 LDG.E R60, desc[UR16][R58.64] ;  /* 0x000000103a3c8981 */ /* 0x000ee2000c1e1900 */
[-C--:B------:R-:W-:Y:S02]  /*1300*/  ISETP.GE.AND P0, PT, R68, R21.reuse, PT ;  /* 0x000000154400720c */ /* 0x080fe40003f06270 */
[----:B------:R-:W-:Y:S01]  /*1310*/  MOV R68, RZ ;  /* 0x000000ff00447202 */ /* 0x000fe20000000f00 */
[----:B------:R-:W4:Y:S10]  /*1320*/  @!P1 LDG.E R62, desc[UR16][R58.64+0x80] ;  /* 0x000080103a3e9981 */ /* 0x000f34000c1e1900 */
[----:B------:R-:W4:Y:S01]  /*1330*/  @!P0 LDG.E R64, desc[UR16][R58.64+0x100] ;  /* 0x000100103a408981 */ /* 0x000f22000c1e1900 */
[----:B------:R-:W-:-:S02]  /*1340*/  ISETP.GE.AND P0, PT, R76, R21, PT ;  /* 0x000000154c00720c */ /* 0x000fc40003f06270 */
[----:B------:R-:W-:Y:S01]  /*1350*/  ISETP.GE.AND P1, PT, R72, R21, PT ;  /* 0x000000154800720c */ /* 0x000fe20003f26270 */
[----:B------:R-:W-:-:S10]  /*1360*/  IMAD.MOV.U32 R72, RZ, RZ, RZ ;  /* 0x000000ffff487224 */ /* 0x000fd400078e00ff */
[----:B------:R-:W4:Y:S01]  /*1370*/  @!P0 LDG.E R68, desc[UR16][R58.64+0x200] ;  /* 0x000200103a448981 */ /* 0x000f22000c1e1900 */
[----:B------:R-:W-:Y:S01]  /*1380*/  ISETP.GE.AND P0, PT, R84, R21, PT ;  /* 0x000000155400720c */ /* 0x000fe20003f06270 */
[----:B------:R-:W-:Y:S01]  /*1390*/  HFMA2 R66, -RZ, RZ, 0, 0 ;  /* 0x00000000ff427431 */ /* 0x000fe200000001ff */
[----:B-1----:R-:W-:Y:S01]  /*13a0*/  MOV R74, RZ ;  /* 0x000000ff004a7202 */ /* 0x002fe20000000f00 */
[----:B------:R-:W-:Y:S02]  /*13b0*/  HFMA2 R76, -RZ, RZ, 0, 0 ;  /* 0x00000000ff4c7431 */ /* 0x000fe400000001ff */
[----:B------:R-:W-:Y:S02]  /*13c0*/  HFMA2 R70, -RZ, RZ, 0, 0 ;  /* 0x00000000ff467431 */ /* 0x000fe400000001ff */
[----:B------:R-:W4:Y:S06]  /*13d0*/  @!P1 LDG.E R66, desc[UR16][R58.64+0x180] ;  /* 0x000180103a429981 */ /* 0x000f2c000c1e1900 */
[----:B------:R-:W4:Y:S01]  /*13e0*/  @!P0 LDG.E R72, desc[UR16][R58.64+0x300] ;  /* 0x000300103a488981 */ /* 0x000f22000c1e1900 */
[----:B------:R-:W-:-:S02]  /*13f0*/  ISETP.NE.AND P0, PT, R69, RZ, PT ;  /* 0x000000ff4500720c */ /* 0x000fc40003f05270 */
[----:B------:R-:W-:-:S11]  /*1400*/  ISETP.GE.AND P1, PT, R80, R21, PT ;  /* 0x000000155000720c */ /* 0x000fd60003f26270 */
[----:B------:R-:W4:Y:S01]  /*1410*/  @!P0 LDG.E R74, desc[UR16][R58.64+0x380] ;  /* 0x000380103a4a8981 */ /* 0x000f22000c1e1900 */
[----:B------:R-:W-:-:S03]  /*1420*/  ISETP.NE.AND P0, PT, R71, RZ, PT ;  /* 0x000000ff4700720c */ /* 0x000fc60003f05270 */
[----:B------:R-:W4:Y:S01]  /*1430*/  @!P1 LDG.E R70, desc[UR16][R58.64+0x280] ;  /* 0x000280103a469981 */ /* 0x000f22000c1e1900 */
[----:B------:R-:W-:Y:S01]  /*1440*/  ISETP.NE.AND P1, PT, R67, RZ, PT ;  /* 0x000000ff4300720c */ /* 0x000fe20003f25270 */
[----:B------:R-:W-:-:S08]  /*1450*/  HFMA2 R80, -RZ, RZ, 0, 0 ;  /* 0x00000000ff507431 */ /* 0x000fd000000001ff */
[----:B------:R-:W4:Y:S01]  /*1460*/  @!P0 LDG.E R76, desc[UR16][R58.64+0x400] ;  /* 0x000400103a4c8981 */ /* 0x000f22000c1e1900 */
[----:B------:R-:W-:Y:S01]  /*1470*/  ISETP.NE.AND P0, PT, R73, RZ, PT ;  /* 0x000000ff4900720c */ /* 0x000fe20003f05270 */
[----:B0-----:R-:W-:Y:S01]  /*1480*/  HFMA2 R86, -RZ, RZ, 0, 0 ;  /* 0x00000000ff567431 */ /* 0x001fe200000001ff */
[----:B------:R-:W-:Y:S01]  /*1490*/  MOV R78, RZ ;  /* 0x000000ff004e7202 */ /* 0x000fe20000000f00 */
[----:B------:R-:W-:Y:S02]  /*14a0*/  IMAD.MOV.U32 R82, RZ, RZ, RZ ;  /* 0x000000ffff527224 */ /* 0x000fe400078e00ff */
[----:B--2---:R-:W-:Y:S01]  /*14b0*/  HFMA2 R90, -RZ, RZ, 0, 0 ;  /* 0x00000000ff5a7431 */ /* 0x004fe200000001ff */
[----:B------:R-:W-:Y:S01]  /*14c0*/  MOV R84, RZ ;  /* 0x000000ff00547202 */ /* 0x000fe20000000f00 */
[----:B------:R-:W2:Y:S01]  /*14d0*/  @!P1 LDG.E R80, desc[UR16][R58.64+0x500] ;  /* 0x000500103a509981 */ /* 0x000ea2000c1e1900 */
[----:B------:R-:W-:-:S03]  /*14e0*/  MOV R88, RZ ;  /* 0x000000ff00587202 */ /* 0x000fc60000000f00 */
[----:B------:R-:W2:Y:S04]  /*14f0*/  @!P2 LDG.E R82, desc[UR16][R58.64+0x580] ;  /* 0x000580103a52a981 */ /* 0x000ea8000c1e1900 */
[----:B------:R-:W2:Y:S04]  /*1500*/  @!P0 LDG.E R78, desc[UR16][R58.64+0x480] ;  /* 0x000480103a4e8981 */ /* 0x000ea8000c1e1900 */
[----:B------:R-:W2:Y:S04]  /*1510*/  @!P3 LDG.E R84, desc[UR16][R58.64+0x600] ;  /* 0x000600103a54b981 */ /* 0x000ea8000c1e1900 */
[----:B------:R-:W2:Y:S04]  /*1520*/  @!P4 LDG.E R86, desc[UR16][R58.64+0x680] ;  /* 0x000680103a56c981 */ /* 0x000ea8000c1e1900 */
[----:B------:R-:W2:Y:S04]  /*1530*/  @!P5 LDG.E R88, desc[UR16][R58.64+0x700] ;  /* 0x000700103a58d981 */ /* 0x000ea8000c1e1900 */
[----:B------:R-:W2:Y:S01]  /*1540*/  @!P6 LDG.E R90, desc[UR16][R58.64+0x780] ;  /* 0x000780103a5ae981 */ /* 0x000ea2000c1e1900 */
[----:B------:R-:W-:Y:S03]  /*1550*/  BSSY.RECONVERGENT B0, `(.L_x_1540) ;  /* 0x0000050000007945 */ /* 0x000fe60003800200 */
[----:B---3--:R-:W-:Y:S04]  /*1560*/  STS [R25], R60 ;  /* 0x0000003c19007388 */ /* 0x008fe80000000800 */
        /* <DEDUP_REMOVED lines=78> */
.L_x_1541:
[----:B------:R-:W-:Y:S05]  /*1a50*/  BSYNC.RECONVERGENT B0 ;  /* 0x0000000000007941 */ /* 0x000fea0003800200 */
.L_x_1540:
[----:B------:R-:W-:Y:S01]  /*1a60*/  BSSY.RECONVERGENT B0, `(.L_x_1542) ;  /* 0x0000022000007945 */ /* 0x000fe20003800200 */
[----:B------:R-:W-:Y:S01]  /*1a70*/  FSETP.GTU.FTZ.AND P0, PT, R82, 20, PT ;  /* 0x41a000005200780b */ /* 0x000fe20003f1c000 */
[----:B------:R-:W-:Y:S02]  /*1a80*/  FADD.FTZ R84, R84, R3 ;  /* 0x0000000354547221 */ /* 0x000fe40000010000 */
[----:B------:R-:W-:Y:S10]  /*1a90*/  @P1 BRA `(.L_x_1543) ;  /* 0x0000000000781947 */ /* 0x000ff40003800000 */
[----:B------:R-:W-:Y:S01]  /*1aa0*/  FMUL.FTZ R60, R60, 1.4426950216293334961 ;  /* 0x3fb8aa3b3c3c7820 */ /* 0x000fe20000410000 */
[----:B------:R-:W-:Y:S01]  /*1ab0*/  MOV R67, 0x3e800000 ;  /* 0x3e80000000437802 */ /* 0x000fe20000000f00 */
[----:B------:R-:W-:Y:S02]  /*1ac0*/  HFMA2 R69, -RZ, RZ, 1.3056640625, -1.8671875 ;  /* 0x3d39bf78ff457431 */ /* 0x000fe400000001ff */
        /* <DEDUP_REMOVED lines=27> */
.L_x_1543:
[----:B------:R-:W-:Y:S05]  /*1c80*/  BSYNC.RECONVERGENT B0 ;  /* 0x0000000000007941 */ /* 0x000fea0003800200 */
.L_x_1542:
        /* <DEDUP_REMOVED lines=36> */
.L_x_1545:
[----:B------:R-:W-:Y:S05]  /*1ed0*/  BSYNC.RECONVERGENT B0 ;  /* 0x0000000000007941 */ /* 0x000fea0003800200 */
.L_x_1544:
        /* <DEDUP_REMOVED lines=34> */
.L_x_1547:
[----:B------:R-:W-:Y:S05]  /*2100*/  BSYNC.RECONVERGENT B0 ;  /* 0x0000000000007941 */ /* 0x000fea0003800200 */
.L_x_1546:
        /* <DEDUP_REMOVED lines=36> */
.L_x_1549:
[----:B------:R-:W-:Y:S05]  /*2350*/  BSYNC.RECONVERGENT B0 ;  /* 0x0000000000007941 */ /* 0x000fea0003800200 */
.L_x_1548:
        /* <DEDUP_REMOVED lines=34> */
.L_x_1551:
[----:B------:R-:W-:Y:S05]  /*2580*/  BSYNC.RECONVERGENT B0 ;  /* 0x0000000000007941 */ /* 0x000fea0003800200 */
.L_x_1550:
        /* <DEDUP_REMOVED lines=36> */
.L_x_1553:
[----:B------:R-:W-:Y:S05]  /*27d0*/  BSYNC.RECONVERGENT B0 ;  /* 0x0000000000007941 */ /* 0x000fea0003800200 */
.L_x_1552:
        /* <DEDUP_REMOVED lines=34> */
.L_x_1555:
[----:B------:R-:W-:Y:S05]  /*2a00*/  BSYNC.RECONVERGENT B0 ;  /* 0x0000000000007941 */ /* 0x000fea0003800200 */
.L_x_1554:
        /* <DEDUP_REMOVED lines=36> */
.L_x_1557:
[----:B------:R-:W-:Y:S05]  /*2c50*/  BSYNC.RECONVERGENT B0 ;  /* 0x0000000000007941 */ /* 0x000fea0003800200 */
.L_x_1556:
        /* <DEDUP_REMOVED lines=34> */
.L_x_1559:
[----:B------:R-:W-:Y:S05]  /*2e80*/  BSYNC.RECONVERGENT B0 ;  /* 0x0000000000007941 */ /* 0x000fea0003800200 */
.L_x_1558:
        /* <DEDUP_REMOVED lines=39> */
.L_x_1561:
[----:B------:R-:W-:Y:S05]  /*3100*/  BSYNC.RECONVERGENT B0 ;  /* 0x0000000000007941 */ /* 0x000fea0003800200 */
.L_x_1560:
[----:B------:R-:W-:Y:S04]  /*3110*/  BSSY.RECONVERGENT B0, `(.L_x_1562) ;  /* 0x0000020000007945 */ /* 0x000fe80003800200 */
        /* <DEDUP_REMOVED lines=31> */
.L_x_1563:
[----:B------:R-:W-:Y:S05]  /*3310*/  BSYNC.RECONVERGENT B0 ;  /* 0x0000000000007941 */ /* 0x000fea0003800200 */
.L_x_1562:
        /* <DEDUP_REMOVED lines=32> */
.L_x_1565:
[----:B------:R-:W-:Y:S05]  /*3520*/  BSYNC.RECONVERGENT B0 ;  /* 0x0000000000007941 */ /* 0x000fea0003800200 */
.L_x_1564:
        /* <DEDUP_REMOVED lines=32> */
.L_x_1567:
[----:B------:R-:W-:Y:S05]  /*3730*/  BSYNC.RECONVERGENT B0 ;  /* 0x0000000000007941 */ /* 0x000fea0003800200 */
.L_x_1566:
        /* <DEDUP_REMOVED lines=32> */
.L_x_1569:
[----:B------:R-:W-:Y:S05]  /*3940*/  BSYNC.RECONVERGENT B0 ;  /* 0x0000000000007941 */ /* 0x000fea0003800200 */
.L_x_1568:
        /* <DEDUP_REMOVED lines=32> */
.L_x_1571:
[----:B------:R-:W-:Y:S05]  /*3b50*/  BSYNC.RECONVERGENT B0 ;  /* 0x0000000000007941 */ /* 0x000fea0003800200 */
.L_x_1570:
        /* <DEDUP_REMOVED lines=20> */
[----:B------:R-:W0:Y:S01]  /*3ca0*/  S2UR UR8, SR_CTAID.Y ;  /* 0x00000000000879c3 */ /* 0x000e220000002600 */
[----:B------:R-:W-:Y:S01]  /*3cb0*/  SHF.L.U32 R93, R4, 0x5, RZ ;  /* 0x00000005045d7819 */ /* 0x000fe200000006ff */
[C---:B------:R-:W-:Y:S01]  /*3cc0*/  IMAD.SHL.U32 R64, R6.reuse, 0x400, RZ ;  /* 0x0000040006407824 */ /* 0x040fe200078e00ff */
[----:B------:R-:W-:Y:S01]  /*3cd0*/  ISETP.NE.AND P0, PT, R6, RZ, PT ;  /* 0x000000ff0600720c */ /* 0x000fe20003f05270 */
[----:B------:R-:W0:Y:S01]  /*3ce0*/  LDCU.64 UR6, c[0x0][0x3a0] ;  /* 0x00007400ff0677ac */ /* 0x000e220008000a00 */
[----:B------:R-:W-:Y:S01]  /*3cf0*/  LOP3.LUT R93, R93, R4, RZ, 0xfc, !PT ;  /* 0x000000045d5d7212 */ /* 0x000fe200078efcff */
[----:B------:R-:W-:Y:S01]  /*3d00*/  HFMA2 R111, -RZ, RZ, 0, 0 ;  /* 0x00000000ff6f7431 */ /* 0x000fe200000001ff */
[----:B------:R-:W-:Y:S01]  /*3d10*/  ISETP.EQ.AND P1, PT, R4, RZ, P0 ;  /* 0x000000ff0400720c */ /* 0x000fe20000722270 */
[----:B------:R-:W1:Y:S01]  /*3d20*/  LDC R85, c[0x0][0x38c] ;  /* 0x0000e300ff557b82 */ /* 0x000e620000000800 */
[----:B------:R-:W-:Y:S01]  /*3d30*/  LEA R61, R61, -R64, 0x1 ;  /* 0x800000403d3d7211 */ /* 0x000fe200078e08ff */
[----:B------:R-:W-:Y:S01]  /*3d40*/  FMUL.FTZ R59, R65, R100 ;  /* 0x00000064413b7220 */ /* 0x000fe20000410000 */
[----:B------:R-:W-:Y:S01]  /*3d50*/  LOP3.LUT R188, R93, 0x7c1f, RZ, 0xc0, !PT ;  /* 0x00007c1f5dbc7812 */ /* 0x000fe200078ec0ff */
[----:B------:R-:W-:Y:S01]  /*3d60*/  FMUL.FTZ R63, R63, R98 ;  /* 0x000000623f3f7220 */ /* 0x000fe20000410000 */
[----:B------:R-:W-:Y:S01]  /*3d70*/  LOP3.LUT R0, R0, 0xfbffffff, RZ, 0xc0, !PT ;  /* 0xfbffffff00007812 */ /* 0x000fe200078ec0ff */
[----:B------:R-:W-:Y:S01]  /*3d80*/  FMUL.FTZ R77, R77, R96 ;  /* 0x000000604d4d7220 */ /* 0x000fe20000410000 */
[----:B------:R-:W-:Y:S01]  /*3d90*/  ISETP.GE.AND P0, PT, R188, R61, PT ;  /* 0x0000003dbc00720c */ /* 0x000fe20003f06270 */
[----:B------:R-:W2:Y:S01]  /*3da0*/  LDC R87, c[0x0][0x388] ;  /* 0x0000e200ff577b82 */ /* 0x000ea20000000800 */
[----:B------:R-:W-:Y:S01]  /*3db0*/  FMUL.FTZ R79, R79, R94 ;  /* 0x0000005e4f4f7220 */ /* 0x000fe20000410000 */
[----:B------:R-:W-:Y:S01]  /*3dc0*/  FMUL.FTZ R81, R81, R92 ;  /* 0x0000005c51517220 */ /* 0x000fe20000410000 */
[----:B------:R-:W-:Y:S01]  /*3dd0*/  FMUL.FTZ R83, R83, R90 ;  /* 0x0000005a53537220 */ /* 0x000fe20000410000 */
[----:B------:R-:W-:Y:S01]  /*3de0*/  @P1 LOP3.LUT R0, R0, 0x4000000, RZ, 0xfc, !PT ;  /* 0x0400000000001812 */ /* 0x000fe200078efcff */
[----:B------:R-:W-:Y:S01]  /*3df0*/  FMUL.FTZ R89, R89, R88 ;  /* 0x0000005859597220 */ /* 0x000fe20000410000 */
[----:B------:R-:W-:Y:S01]  /*3e00*/  FMUL.FTZ R91, R91, R86 ;  /* 0x000000565b5b7220 */ /* 0x000fe20000410000 */
[----:B------:R-:W-:Y:S01]  /*3e10*/  FMUL.FTZ R95, R95, R84 ;  /* 0x000000545f5f7220 */ /* 0x000fe20000410000 */
[----:B------:R-:W3:Y:S01]  /*3e20*/  LDC.64 R134, c[0x0][0x3a8] ;  /* 0x0000ea00ff867b82 */ /* 0x000ee20000000a00 */
[----:B------:R-:W-:Y:S01]  /*3e30*/  LOP3.LUT R0, R0, 0xfeffffff, RZ, 0xc0, !PT ;  /* 0xfeffffff00007812 */ /* 0x000fe200078ec0ff */
[----:B0-----:R-:W-:Y:S01]  /*3e40*/  UIMAD.WIDE.U32 UR4, UR8, UR6, URZ ;  /* 0x00000006080472a5 */ /* 0x001fe2000f8e00ff */
[----:B------:R-:W-:Y:S01]  /*3e50*/  FMUL.FTZ R97, R97, R82 ;  /* 0x0000005261617220 */ /* 0x000fe20000410000 */
[----:B------:R-:W-:Y:S01]  /*3e60*/  FMUL.FTZ R99, R99, R80 ;  /* 0x0000005063637220 */ /* 0x000fe20000410000 */
[----:B------:R-:W-:Y:S01]  /*3e70*/  FMUL.FTZ R101, R101, R78 ;  /* 0x0000004e65657220 */ /* 0x000fe20000410000 */
[----:B------:R-:W-:Y:S01]  /*3e80*/  FMUL.FTZ R103, R103, R76 ;  /* 0x0000004c67677220 */ /* 0x000fe20000410000 */
[----:B------:R-:W-:Y:S01]  /*3e90*/  @P0 LOP3.LUT R0, R0, 0x1000000, RZ, 0xfc, !PT ;  /* 0x0100000000000812 */ /* 0x000fe200078efcff */
[----:B------:R-:W0:Y:S01]  /*3ea0*/  LDC.64 R136, c[0x0][0x440] ;  /* 0x00011000ff887b82 */ /* 0x000e220000000a00 */
[----:B------:R-:W-:Y:S01]  /*3eb0*/  FMUL.FTZ R105, R105, R62 ;  /* 0x0000003e69697220 */ /* 0x000fe20000410000 */
[----:B------:R-:W-:Y:S01]  /*3ec0*/  FMUL.FTZ R107, R107, R60 ;  /* 0x0000003c6b6b7220 */ /* 0x000fe20000410000 */
[----:B------:R-:W-:Y:S01]  /*3ed0*/  FMUL.FTZ R109, R109, R58 ;  /* 0x0000003a6d6d7220 */ /* 0x000fe20000410000 */
[----:B------:R-:W-:Y:S01]  /*3ee0*/  UIMAD UR7, UR8, UR7, UR5 ;  /* 0x00000007080772a4 */ /* 0x000fe2000f8e0205 */
[----:B------:R-:W4:Y:S03]  /*3ef0*/  LDCU UR8, c[0x0][0x38c] ;  /* 0x00007180ff0877ac */ /* 0x000f260008000800 */
[----:B------:R-:W0:Y:S08]  /*3f00*/  LDC.64 R138, c[0x0][0x480] ;  /* 0x00012000ff8a7b82 */ /* 0x000e300000000a00 */
.L_x_1575:
[----:B------:R-:W-:Y:S01]  /*3f10*/  LOP3.LUT P5, RZ, R0, 0x1000000, RZ, 0xc0, !PT ;  /* 0x0100000000ff7812 */ /* 0x000fe200078ac0ff */
[----:B------:R-:W-:Y:S01]  /*3f20*/  UMOV UR6, UR4 ;  /* 0x0000000400067c82 */ /* 0x000fe20008000000 */
[C---:B------:R-:W-:Y:S02]  /*3f30*/  LOP3.LUT R180, R188.reuse, 0x20, RZ, 0xfc, !PT ;  /* 0x00000020bcb47812 */ /* 0x040fe400078efcff */
[----:B------:R-:W-:Y:S02]  /*3f40*/  LOP3.LUT R160, R188, 0x40, RZ, 0xfc, !PT ;  /* 0x00000040bca07812 */ /* 0x000fe400078efcff */
[-C--:B------:R-:W-:Y:S02]  /*3f50*/  ISETP.GE.AND P4, PT, R180, R61.reuse, PT ;  /* 0x0000003db400720c */ /* 0x080fe40003f86270 */
[----:B------:R-:W-:Y:S02]  /*3f60*/  ISETP.GE.AND P3, PT, R160, R61, PT ;  /* 0x0000003da000720c */ /* 0x000fe40003f66270 */
[----:B------:R-:W-:-:S02]  /*3f70*/  LOP3.LUT R144, R188, 0x60, RZ, 0xfc, !PT ;  /* 0x00000060bc907812 */ /* 0x000fc400078efcff */
[----:B------:R-:W-:Y:S01]  /*3f80*/  LOP3.LUT R176, R188, 0x80, RZ, 0xfc, !PT ;  /* 0x00000080bcb07812 */ /* 0x000fe200078efcff */
[----:B------:R-:W5:Y:S01]  /*3f90*/  @!P5 LDC.64 R64, c[0x0][0x3c0] ;  /* 0x0000f000ff40db82 */ /* 0x000f620000000a00 */
[-C--:B------:R-:W-:Y:S02]  /*3fa0*/  ISETP.GE.AND P2, PT, R144, R61.reuse, PT ;  /* 0x0000003d9000720c */ /* 0x080fe40003f46270 */
[----:B------:R-:W-:Y:S02]  /*3fb0*/  ISETP.GE.AND P1, PT, R176, R61, PT ;  /* 0x0000003db000720c */ /* 0x000fe40003f26270 */
[----:B------:R-:W-:Y:S01]  /*3fc0*/  @!P5 MOV R189, RZ ;  /* 0x000000ff00bdd202 */ /* 0x000fe20000000f00 */
[----:B------:R-:W-:Y:S01]  /*3fd0*/  @!P4 IMAD.MOV.U32 R181, RZ, RZ, RZ ;  /* 0x000000ffffb5c224 */ /* 0x000fe200078e00ff */
[----:B------:R-:W-:Y:S01]  /*3fe0*/  LOP3.LUT R0, R0, 0xff7fffff, RZ, 0xc0, !PT ;  /* 0xff7fffff00007812 */ /* 0x000fe200078ec0ff */
[----:B------:R-:W4:Y:S01]  /*3ff0*/  @!P4 LDC.64 R70, c[0x0][0x3c0] ;  /* 0x0000f000ff46cb82 */ /* 0x000f220000000a00 */
[----:B------:R-:W-:-:S02]  /*4000*/  @!P3 MOV R161, RZ ;  /* 0x000000ff00a1b202 */ /* 0x000fc40000000f00 */
[----:B------:R-:W-:Y:S02]  /*4010*/  @P4 LOP3.LUT R0, R0, 0x800000, RZ, 0xfc, !PT ;  /* 0x0080000000004812 */ /* 0x000fe400078efcff */
[----:B------:R-:W-:Y:S02]  /*4020*/  LOP3.LUT R172, R188, 0xa0, RZ, 0xfc, !PT ;  /* 0x000000a0bcac7812 */ /* 0x000fe400078efcff */
[----:B------:R-:W-:Y:S01]  /*4030*/  LOP3.LUT R0, R0, 0xffbfffff, RZ, 0xc0, !PT ;  /* 0xffbfffff00007812 */ /* 0x000fe200078ec0ff */
[----:B------:R-:W1:Y:S01]  /*4040*/  @!P3 LDC.64 R72, c[0x0][0x3c0] ;  /* 0x0000f000ff48bb82 */ /* 0x000e620000000a00 */
[----:B------:R-:W-:Y:S02]  /*4050*/  @!P2 MOV R145, RZ ;  /* 0x000000ff0091a202 */ /* 0x000fe40000000f00 */
[----:B------:R-:W-:Y:S02]  /*4060*/  @P3 LOP3.LUT R0, R0, 0x400000, RZ, 0xfc, !PT ;  /* 0x0040000000003812 */ /* 0x000fe400078efcff */
[----:B------:R-:W-:-:S02]  /*4070*/  @!P1 MOV R177, RZ ;  /* 0x000000ff00b19202 */ /* 0x000fc40000000f00 */
[----:B------:R-:W-:Y:S01]  /*4080*/  LOP3.LUT R0, R0, 0xffdfffff, RZ, 0xc0, !PT ;  /* 0xffdfffff00007812 */ /* 0x000fe200078ec0ff */
[----:B------:R-:W2:Y:S01]  /*4090*/  @!P2 LDC.64 R66, c[0x0][0x3c0] ;  /* 0x0000f000ff42ab82 */ /* 0x000ea20000000a00 */
[C---:B-----5:R-:W-:Y:S02]  /*40a0*/  @!P5 IMAD.WIDE.U32 R74, R111.reuse, R64, R188 ;  /* 0x000000406f4ad225 */ /* 0x060fe400078e00bc */
[----:B------:R-:W-:Y:S02]  /*40b0*/  @P2 LOP3.LUT R0, R0, 0x200000, RZ, 0xfc, !PT ;  /* 0x0020000000002812 */ /* 0x000fe400078efcff */
[C---:B------:R-:W-:Y:S01]  /*40c0*/  @!P5 IMAD R75, R111.reuse, R65, R75 ;  /* 0x000000416f4bd224 */ /* 0x040fe200078e024b */
[C---:B------:R-:W-:Y:S02]  /*40d0*/  @!P5 LEA R142, P0, R74.reuse, R13, 0x2 ;  /* 0x0000000d4a8ed211 */ /* 0x040fe400078010ff */
[----:B------:R-:W5:Y:S01]  /*40e0*/  @!P1 LDC.64 R68, c[0x0][0x3c0] ;  /* 0x0000f000ff449b82 */ /* 0x000f620000000a00 */
[----:B----4-:R-:W-:Y:S01]  /*40f0*/  @!P4 IMAD.WIDE.U32 R64, R111, R70, R180 ;  /* 0x000000466f40c225 */ /* 0x010fe200078e00b4 */
[----:B------:R-:W-:-:S02]  /*4100*/  @!P5 LEA.HI.X R143, R74, R17, R75, 0x2, P0 ;  /* 0x000000114a8fd211 */ /* 0x000fc400000f144b */
[----:B------:R-:W-:Y:S01]  /*4110*/  LOP3.LUT R0, R0, 0xffefffff, RZ, 0xc0, !PT ;  /* 0xffefffff00007812 */ /* 0x000fe200078ec0ff */
[C---:B------:R-:W-:Y:S01]  /*4120*/  @!P4 IMAD R65, R111.reuse, R71, R65 ;  /* 0x000000476f41c224 */ /* 0x040fe200078e0241 */
[----:B------:R-:W-:Y:S01]  /*4130*/  @!P4 LEA R184, P0, R64, R13, 0x2 ;  /* 0x0000000d40b8c211 */ /* 0x000fe200078010ff */
[C---:B-1----:R-:W-:Y:S01]  /*4140*/  @!P3 IMAD.WIDE.U32 R70, R111.reuse, R72, R160 ;  /* 0x000000486f46b225 */ /* 0x042fe200078e00a0 */
[----:B------:R-:W-:Y:S02]  /*4150*/  @P1 LOP3.LUT R0, R0, 0x100000, RZ, 0xfc, !PT ;  /* 0x0010000000001812 */ /* 0x000fe400078efcff */
[----:B------:R-:W-:Y:S01]  /*4160*/  @!P4 LEA.HI.X R185, R64, R17, R65, 0x2, P0 ;  /* 0x0000001140b9c211 */ /* 0x000fe200000f1441 */
[C---:B------:R-:W-:Y:S01]  /*4170*/  @!P3 IMAD R73, R111.reuse, R73, R71 ;  /* 0x000000496f49b224 */ /* 0x040fe200078e0247 */
[----:B------:R-:W-:Y:S02]  /*4180*/  @!P3 LEA R72, P0, R70, R13, 0x2 ;  /* 0x0000000d4648b211 */ /* 0x000fe400078010ff */
[----:B------:R-:W-:Y:S01]  /*4190*/  LOP3.LUT R0, R0, 0xfff7ffff, RZ, 0xc0, !PT ;  /* 0xfff7ffff00007812 */ /* 0x000fe200078ec0ff */
[----:B--2---:R-:W-:Y:S01]  /*41a0*/  @!P2 IMAD.WIDE.U32 R64, R111, R66, R144 ;  /* 0x000000426f40a225 */ /* 0x004fe200078e0090 */
[----:B------:R-:W-:-:S02]  /*41b0*/  @!P3 LEA.HI.X R73, R70, R17, R73, 0x2, P0 ;  /* 0x000000114649b211 */ /* 0x000fc400000f1449 */
[----:B------:R-:W-:Y:S01]  /*41c0*/  ISETP.GE.AND P4, PT, R46, R61, PT ;  /* 0x0000003d2e00720c */ /* 0x000fe20003f86270 */
[C---:B------:R-:W-:Y:S01]  /*41d0*/  @!P2 IMAD R65, R111.reuse, R67, R65 ;  /* 0x000000436f41a224 */ /* 0x040fe200078e0241 */
[----:B------:R-:W-:Y:S02]  /*41e0*/  @!P2 LEA R74, P0, R64, R13, 0x2 ;  /* 0x0000000d404aa211 */ /* 0x000fe400078010ff */
[----:B------:R-:W-:Y:S01]  /*41f0*/  ISETP.GE.AND P3, PT, R48, R61, PT ;  /* 0x0000003d3000720c */ /* 0x000fe20003f66270 */
[C---:B-----5:R-:W-:Y:S01]  /*4200*/  @!P1 IMAD.WIDE.U32 R66, R111.reuse, R68, R176 ;  /* 0x000000446f429225 */ /* 0x060fe200078e00b0 */
[----:B------:R-:W-:Y:S02]  /*4210*/  @!P2 LEA.HI.X R75, R64, R17, R65, 0x2, P0 ;  /* 0x00000011404ba211 */ /* 0x000fe400000f1441 */
[----:B------:R-:W-:Y:S01]  /*4220*/  ISETP.GE.AND P2, PT, R50, R61, PT ;  /* 0x0000003d3200720c */ /* 0x000fe20003f46270 */
[C---:B------:R-:W-:Y:S01]  /*4230*/  @!P1 IMAD R69, R111.reuse, R69, R67 ;  /* 0x000000456f459224 */ /* 0x040fe200078e0243 */
[----:B------:R-:W-:Y:S01]  /*4240*/  @!P1 LEA R148, P0, R66, R13, 0x2 ;  /* 0x0000000d42949211 */ /* 0x000fe200078010ff */
[----:B---3--:R-:W-:Y:S01]  /*4250*/  IMAD.WIDE.U32 R64, R111, R134, UR6 ;  /* 0x000000066f407e25 */ /* 0x008fe2000f8e0086 */
[----:B------:R-:W-:-:S02]  /*4260*/  P2R R117, PR, RZ, 0x4 ;  /* 0x00000004ff757803 */ /* 0x000fc40000000000 */
[----:B------:R-:W-:Y:S01]  /*4270*/  @!P1 LEA.HI.X R149, R66, R17, R69, 0x2, P0 ;  /* 0x0000001142959211 */ /* 0x000fe200000f1445 */
[----:B------:R-:W-:Y:S01]  /*4280*/  IMAD R65, R111, R135, R65 ;  /* 0x000000876f417224 */ /* 0x000fe200078e0241 */
[----:B------:R-:W-:Y:S01]  /*4290*/  ISETP.GE.AND P1, PT, R172, R61, PT ;  /* 0x0000003dac00720c */ /* 0x000fe20003f26270 */
[----:B------:R-:W-:Y:S01]  /*42a0*/  @!P4 IMAD.MOV.U32 R191, RZ, RZ, RZ ;  /* 0x000000ffffbfc224 */ /* 0x000fe200078e00ff */
[C---:B0-----:R-:W-:Y:S02]  /*42b0*/  LEA R150, P0, R64.reuse, R136, 0x3 ;  /* 0x0000008840967211 */ /* 0x041fe400078018ff */
[----:B------:R-:W-:Y:S02]  /*42c0*/  @!P4 MOV R190, R46 ;  /* 0x0000002e00bec202 */ /* 0x000fe40000000f00 */
[----:B------:R-:W-:Y:S02]  /*42d0*/  LEA.HI.X R151, R64, R137, R65, 0x3, P0 ;  /* 0x0000008940977211 */ /* 0x000fe400000f1c41 */
[----:B------:R-:W-:-:S02]  /*42e0*/  P2R R113, PR, RZ, 0x10 ;  /* 0x00000010ff717803 */ /* 0x000fc40000000000 */
[----:B------:R-:W-:Y:S02]  /*42f0*/  P2R R115, PR, RZ, 0x8 ;  /* 0x00000008ff737803 */ /* 0x000fe40000000000 */
[----:B------:R-:W-:Y:S01]  /*4300*/  MOV R224, RZ ;  /* 0x000000ff00e07202 */ /* 0x000fe20000000f00 */
[----:B------:R-:W0:Y:S01]  /*4310*/  @!P1 LDC.64 R64, c[0x0][0x3c0] ;  /* 0x0000f000ff409b82 */ /* 0x000e220000000a00 */
[----:B------:R-:W-:Y:S01]  /*4320*/  @!P1 MOV R173, RZ ;  /* 0x000000ff00ad9202 */ /* 0x000fe20000000f00 */
[----:B------:R-:W-:Y:S01]  /*4330*/  IMAD.MOV.U32 R222, RZ, RZ, RZ ;  /* 0x000000ffffde7224 */ /* 0x000fe200078e00ff */
[----:B------:R-:W-:Y:S01]  /*4340*/  @P1 LOP3.LUT R0, R0, 0x80000, RZ, 0xfc, !PT ;  /* 0x0008000000001812 */ /* 0x000fe200078efcff */
[----:B------:R-:W2:Y:S01]  /*4350*/  LDG.E.64 R150, desc[UR16][R150.64] ;  /* 0x0000001096967981 */ /* 0x000ea2000c1e1b00 */
[----:B0-----:R-:W-:-:S04]  /*4360*/  @!P1 IMAD.WIDE.U32 R66, R111, R64, R172 ;  /* 0x000000406f429225 */ /* 0x001fc800078e00ac */
[----:B------:R-:W-:Y:S01]  /*4370*/  @!P1 IMAD R65, R111, R65, R67 ;  /* 0x000000416f419224 */ /* 0x000fe200078e0243 */
[----:B------:R-:W-:-:S04]  /*4380*/  @!P1 LEA R166, P0, R66, R13, 0x2 ;  /* 0x0000000d42a69211 */ /* 0x000fc800078010ff */
[----:B------:R-:W-:Y:S02]  /*4390*/  @!P1 LEA.HI.X R167, R66, R17, R65, 0x2, P0 ;  /* 0x0000001142a79211 */ /* 0x000fe400000f1441 */
[----:B------:R-:W-:-:S13]  /*43a0*/  ISETP.GE.AND P1, PT, R12, R61, PT ;  /* 0x0000003d0c00720c */ /* 0x000fda0003f26270 */
[----:B------:R-:W0:Y:S01]  /*43b0*/  @!P1 LDC.64 R64, c[0x0][0x3c0] ;  /* 0x0000f000ff409b82 */ /* 0x000e220000000a00 */
[----:B------:R-:W-:Y:S01]  /*43c0*/  @!P1 MOV R67, RZ ;  /* 0x000000ff00439202 */ /* 0x000fe20000000f00 */
[----:B------:R-:W-:-:S04]  /*43d0*/  @!P1 IMAD.MOV.U32 R66, RZ, RZ, R12 ;  /* 0x000000ffff429224 */ /* 0x000fc800078e000c */
[----:B0-----:R-:W-:-:S04]  /*43e0*/  @!P1 IMAD.WIDE.U32 R68, R111, R64, R66 ;  /* 0x000000406f449225 */ /* 0x001fc800078e0042 */
[----:B------:R-:W-:Y:S01]  /*43f0*/  @!P1 IMAD R65, R111, R65, R69 ;  /* 0x000000416f419224 */ /* 0x000fe200078e0245 */
[----:B------:R-:W-:-:S04]  /*4400*/  @!P1 LEA R66, P0, R68, R13, 0x2 ;  /* 0x0000000d44429211 */ /* 0x000fc800078010ff */
[----:B------:R-:W-:Y:S02]  /*4410*/  @!P1 LEA.HI.X R67, R68, R17, R65, 0x2, P0 ;  /* 0x0000001144439211 */ /* 0x000fe400000f1441 */
[----:B------:R-:W-:-:S13]  /*4420*/  ISETP.GE.AND P1, PT, R14, R61, PT ;  /* 0x0000003d0e00720c */ /* 0x000fda0003f26270 */
[----:B------:R-:W0:Y:S01]  /*4430*/  @!P1 LDC.64 R64, c[0x0][0x3c0] ;  /* 0x0000f000ff409b82 */ /* 0x000e220000000a00 */
[----:B------:R-:W-:Y:S02]  /*4440*/  @!P1 MOV R68, R14 ;  /* 0x0000000e00449202 */ /* 0x000fe40000000f00 */
[----:B------:R-:W-:-:S03]  /*4450*/  @!P1 MOV R69, RZ ;  /* 0x000000ff00459202 */ /* 0x000fc60000000f00 */
[----:B0-----:R-:W-:-:S04]  /*4460*/  @!P1 IMAD.WIDE.U32 R68, R111, R64, R68 ;  /* 0x000000406f449225 */ /* 0x001fc800078e0044 */
[----:B------:R-:W-:Y:S01]  /*4470*/  @!P1 IMAD R65, R111, R65, R69 ;  /* 0x000000416f419224 */ /* 0x000fe200078e0245 */
[----:B------:R-:W-:-:S04]  /*4480*/  @!P1 LEA R178, P0, R68, R13, 0x2 ;  /* 0x0000000d44b29211 */ /* 0x000fc800078010ff */
[----:B------:R-:W-:Y:S02]  /*4490*/  @!P1 LEA.HI.X R179, R68, R17, R65, 0x2, P0 ;  /* 0x0000001144b39211 */ /* 0x000fe400000f1441 */
[----:B------:R-:W-:-:S13]  /*44a0*/  ISETP.GE.AND P1, PT, R16, R61, PT ;  /* 0x0000003d1000720c */ /* 0x000fda0003f26270 */
[----:B------:R-:W0:Y:S01]  /*44b0*/  @!P1 LDC.64 R64, c[0x0][0x3c0] ;  /* 0x0000f000ff409b82 */ /* 0x000e220000000a00 */
[----:B------:R-:W-:Y:S01]  /*44c0*/  @!P1 MOV R68, R16 ;  /* 0x0000001000449202 */ /* 0x000fe20000000f00 */
[----:B------:R-:W-:-:S04]  /*44d0*/  @!P1 IMAD.MOV.U32 R69, RZ, RZ, RZ ;  /* 0x000000ffff459224 */ /* 0x000fc800078e00ff */
        /* <DEDUP_REMOVED lines=116> */
[----:B------:R-:W0:Y:S01]  /*4c20*/  @!P4 LDC.64 R186, c[0x0][0x3c0] ;  /* 0x0000f000ffbacb82 */ /* 0x000e220000000a00 */
[----:B------:R-:W-:-:S04]  /*4c30*/  ISETP.GE.AND P1, PT, R52, R61, PT ;  /* 0x0000003d3400720c */ /* 0x000fc80003f26270 */
[----:B------:R-:W-:Y:S01]  /*4c40*/  P2R R119, PR, RZ, 0x2 ;  /* 0x00000002ff777803 */ /* 0x000fe20000000000 */
[----:B0-----:R-:W-:-:S04]  /*4c50*/  @!P4 IMAD.WIDE.U32 R192, R111, R186, R190 ;  /* 0x000000ba6fc0c225 */ /* 0x001fc800078e00be */
[----:B------:R-:W-:Y:S01]  /*4c60*/  @!P4 IMAD R187, R111, R187, R193 ;  /* 0x000000bb6fbbc224 */ /* 0x000fe200078e02c1 */
[C---:B------:R-:W-:Y:S02]  /*4c70*/  @!P4 LEA R190, P0, R192.reuse, R13, 0x2 ;  /* 0x0000000dc0bec211 */ /* 0x040fe400078010ff */
[----:B------:R-:W-:Y:S02]  /*4c80*/  @!P3 MOV R193, RZ ;  /* 0x000000ff00c1b202 */ /* 0x000fe40000000f00 */
[----:B------:R-:W-:Y:S02]  /*4c90*/  @!P4 LEA.HI.X R191, R192, R17, R187, 0x2, P0 ;  /* 0x00000011c0bfc211 */ /* 0x000fe400000f14bb */
[----:B------:R-:W0:Y:S01]  /*4ca0*/  @!P3 LDC.64 R186, c[0x0][0x3c0] ;  /* 0x0000f000ffbabb82 */ /* 0x000e220000000a00 */
[----:B------:R-:W-:-:S05]  /*4cb0*/  @!P3 MOV R192, R48 ;  /* 0x0000003000c0b202 */ /* 0x000fca0000000f00 */
        /* <DEDUP_REMOVED lines=8> */
[C---:B------:R-:W-:Y:S01]  /*4d40*/  @!P2 IMAD R187, R111.reuse, R187, R197 ;  /* 0x000000bb6fbba224 */ /* 0x040fe200078e02c5 */
[C---:B------:R-:W-:Y:S02]  /*4d50*/  @!P2 LEA R194, P0, R196.reuse, R13, 0x2 ;  /* 0x0000000dc4c2a211 */ /* 0x040fe400078010ff */
[----:B------:R-:W-:Y:S02]  /*4d60*/  @!P1 MOV R197, RZ ;  /* 0x000000ff00c59202 */ /* 0x000fe40000000f00 */
[----:B------:R-:W-:Y:S01]  /*4d70*/  @!P2 LEA.HI.X R195, R196, R17, R187, 0x2, P0 ;  /* 0x00000011c4c3a211 */ /* 0x000fe200000f14bb */
[----:B------:R-:W-:Y:S01]  /*4d80*/  @!P1 IMAD.MOV.U32 R196, RZ, RZ, R52 ;  /* 0x000000ffffc49224 */ /* 0x000fe200078e0034 */
[----:B------:R-:W0:Y:S03]  /*4d90*/  @!P1 LDC.64 R186, c[0x0][0x3c0] ;  /* 0x0000f000ffba9b82 */ /* 0x000e260000000a00 */
[----:B0-----:R-:W-:-:S04]  /*4da0*/  @!P1 IMAD.WIDE.U32 R198, R111, R186, R196 ;  /* 0x000000ba6fc69225 */ /* 0x001fc800078e00c4 */
[----:B------:R-:W-:Y:S01]  /*4db0*/  @!P1 IMAD R187, R111, R187, R199 ;  /* 0x000000bb6fbb9224 */ /* 0x000fe200078e02c7 */
[----:B------:R-:W-:-:S04]  /*4dc0*/  @!P1 LEA R196, P0, R198, R13, 0x2 ;  /* 0x0000000dc6c49211 */ /* 0x000fc800078010ff */
[----:B------:R-:W-:Y:S02]  /*4dd0*/  @!P1 LEA.HI.X R197, R198, R17, R187, 0x2, P0 ;  /* 0x00000011c6c59211 */ /* 0x000fe400000f14bb */
[----:B------:R-:W-:-:S04]  /*4de0*/  ISETP.GE.AND P0, PT, R54, R61, PT ;  /* 0x0000003d3600720c */ /* 0x000fc80003f06270 */
[----:B------:R-:W-:-:S09]  /*4df0*/  P2R R121, PR, RZ, 0x1 ;  /* 0x00000001ff797803 */ /* 0x000fd20000000000 */
[----:B------:R-:W0:Y:S01]  /*4e00*/  @!P0 LDC.64 R186, c[0x0][0x3c0] ;  /* 0x0000f000ffba8b82 */ /* 0x000e220000000a00 */
[----:B------:R-:W-:Y:S02]  /*4e10*/  @!P0 MOV R198, R54 ;  /* 0x0000003600c68202 */ /* 0x000fe40000000f00 */
[----:B------:R-:W-:-:S03]  /*4e20*/  @!P0 MOV R199, RZ ;  /* 0x000000ff00c78202 */ /* 0x000fc60000000f00 */
[----:B0-----:R-:W-:-:S04]  /*4e30*/  @!P0 IMAD.WIDE.U32 R198, R111, R186, R198 ;  /* 0x000000ba6fc68225 */ /* 0x001fc800078e00c6 */
[----:B------:R-:W-:Y:S01]  /*4e40*/  @!P0 IMAD R187, R111, R187, R199 ;  /* 0x000000bb6fbb8224 */ /* 0x000fe200078e02c7 */
[----:B------:R-:W-:-:S04]  /*4e50*/  @!P0 LEA R200, P5, R198, R13, 0x2 ;  /* 0x0000000dc6c88211 */ /* 0x000fc800078a10ff */
[----:B------:R-:W-:Y:S02]  /*4e60*/  @!P0 LEA.HI.X R201, R198, R17, R187, 0x2, P5 ;  /* 0x00000011c6c98211 */ /* 0x000fe400028f14bb */
[----:B------:R-:W-:Y:S02]  /*4e70*/  LOP3.LUT R198, R188, 0x380, RZ, 0xfc, !PT ;  /* 0x00000380bcc67812 */ /* 0x000fe400078efcff */
[----:B------:R-:W-:Y:S02]  /*4e80*/  LOP3.LUT P0, RZ, R0, 0x800000, RZ, 0xc0, !PT ;  /* 0x0080000000ff7812 */ /* 0x000fe4000780c0ff */
[----:B------:R-:W-:Y:S02]  /*4e90*/  ISETP.GE.AND P6, PT, R198, R61, PT ;  /* 0x0000003dc600720c */ /* 0x000fe40003fc6270 */
[----:B------:R-:W-:-:S09]  /*4ea0*/  LOP3.LUT R0, R0, 0xfffffffd, RZ, 0xc0, !PT ;  /* 0xfffffffd00007812 */ /* 0x000fd200078ec0ff */
[----:B------:R-:W-:Y:S02]  /*4eb0*/  @!P0 MOV R181, RZ ;  /* 0x000000ff00b58202 */ /* 0x000fe40000000f00 */
[----:B------:R-:W0:Y:S01]  /*4ec0*/  @!P6 LDC.64 R186, c[0x0][0x3c0] ;  /* 0x0000f000ffbaeb82 */ /* 0x000e220000000a00 */
[----:B------:R-:W-:Y:S02]  /*4ed0*/  @!P6 MOV R199, RZ ;  /* 0x000000ff00c7e202 */ /* 0x000fe40000000f00 */
[----:B------:R-:W-:-:S04]  /*4ee0*/  @P6 LOP3.LUT R0, R0, 0x2, RZ, 0xfc, !PT ;  /* 0x0000000200006812 */ /* 0x000fc800078efcff */
[C---:B------:R-:W-:Y:S02]  /*4ef0*/  LOP3.LUT P1, RZ, R0.reuse, 0x400000, RZ, 0xc0, !PT ;  /* 0x0040000000ff7812 */ /* 0x040fe4000782c0ff */
[----:B------:R-:W-:-:S11]  /*4f00*/  LOP3.LUT R0, R0, 0xfffffffe, RZ, 0xc0, !PT ;  /* 0xfffffffe00007812 */ /* 0x000fd600078ec0ff */
[----:B------:R-:W-:Y:S01]  /*4f10*/  @!P1 MOV R161, RZ ;  /* 0x000000ff00a19202 */ /* 0x000fe20000000f00 */
[----:B0-----:R-:W-:-:S04]  /*4f20*/  @!P6 IMAD.WIDE.U32 R202, R111, R186, R198 ;  /* 0x000000ba6fcae225 */ /* 0x001fc800078e00c6 */
[----:B------:R-:W-:Y:S01]  /*4f30*/  @!P6 IMAD R187, R111, R187, R203 ;  /* 0x000000bb6fbbe224 */ /* 0x000fe200078e02cb */
[----:B------:R-:W-:-:S04]  /*4f40*/  @!P6 LEA R204, P5, R202, R13, 0x2 ;  /* 0x0000000dcacce211 */ /* 0x000fc800078a10ff */
[----:B------:R-:W-:Y:S02]  /*4f50*/  @!P6 LEA.HI.X R205, R202, R17, R187, 0x2, P5 ;  /* 0x00000011cacde211 */ /* 0x000fe400028f14bb */
[----:B------:R-:W-:-:S04]  /*4f60*/  LOP3.LUT R202, R188, 0x3a0, RZ, 0xfc, !PT ;  /* 0x000003a0bcca7812 */ /* 0x000fc800078efcff */
[----:B------:R-:W-:-:S13]  /*4f70*/  ISETP.GE.AND P2, PT, R202, R61, PT ;  /* 0x0000003dca00720c */ /* 0x000fda0003f46270 */
[----:B------:R-:W0:Y:S01]  /*4f80*/  @!P2 LDC.64 R186, c[0x0][0x3c0] ;  /* 0x0000f000ffbaab82 */ /* 0x000e220000000a00 */
[----:B------:R-:W-:Y:S01]  /*4f90*/  @!P2 IMAD.MOV.U32 R203, RZ, RZ, RZ ;  /* 0x000000ffffcba224 */ /* 0x000fe200078e00ff */
[----:B------:R-:W-:-:S04]  /*4fa0*/  @P2 LOP3.LUT R0, R0, 0x1, RZ, 0xfc, !PT ;  /* 0x0000000100002812 */ /* 0x000fc800078efcff */
[----:B------:R-:W-:-:S04]  /*4fb0*/  LOP3.LUT P3, RZ, R0, 0x100000, RZ, 0xc0, !PT ;  /* 0x0010000000ff7812 */ /* 0x000fc8000786c0ff */
[----:B------:R-:W-:Y:S02]  /*4fc0*/  P2R R125, PR, RZ, 0x8 ;  /* 0x00000008ff7d7803 */ /* 0x000fe40000000000 */
[----:B------:R-:W-:-:S04]  /*4fd0*/  LOP3.LUT P3, RZ, R0, 0x1000000, RZ, 0xc0, !PT ;  /* 0x0100000000ff7812 */ /* 0x000fc8000786c0ff */
[----:B------:R-:W-:Y:S01]  /*4fe0*/  P2R R123, PR, RZ, 0x8 ;  /* 0x00000008ff7b7803 */ /* 0x000fe20000000000 */
[----:B0-----:R-:W-:-:S04]  /*4ff0*/  @!P2 IMAD.WIDE.U32 R206, R111, R186, R202 ;  /* 0x000000ba6fcea225 */ /* 0x001fc800078e00ca */
[----:B------:R-:W-:Y:S01]  /*5000*/  @!P2 IMAD R187, R111, R187, R207 ;  /* 0x000000bb6fbba224 */ /* 0x000fe200078e02cf */
[----:B------:R-:W-:-:S04]  /*5010*/  @!P2 LEA R208, P5, R206, R13, 0x2 ;  /* 0x0000000dced0a211 */ /* 0x000fc800078a10ff */
[----:B------:R-:W-:Y:S02]  /*5020*/  @!P2 LEA.HI.X R209, R206, R17, R187, 0x2, P5 ;  /* 0x00000011ced1a211 */ /* 0x000fe400028f14bb */
[----:B------:R-:W-:Y:S02]  /*5030*/  LOP3.LUT R206, R188, 0x3c0, RZ, 0xfc, !PT ;  /* 0x000003c0bcce7812 */ /* 0x000fe400078efcff */
[----:B------:R-:W-:Y:S02]  /*5040*/  LOP3.LUT P2, RZ, R0, 0x200000, RZ, 0xc0, !PT ;  /* 0x0020000000ff7812 */ /* 0x000fe4000784c0ff */
[----:B------:R-:W-:-:S11]  /*5050*/  ISETP.GE.AND P5, PT, R206, R61, PT ;  /* 0x0000003dce00720c */ /* 0x000fd60003fa6270 */
[----:B------:R-:W-:Y:S02]  /*5060*/  @!P2 IMAD.MOV.U32 R145, RZ, RZ, RZ ;  /* 0x000000ffff91a224 */ /* 0x000fe400078e00ff */
[----:B------:R-:W0:Y:S01]  /*5070*/  @!P5 LDC.64 R186, c[0x0][0x3c0] ;  /* 0x0000f000ffbadb82 */ /* 0x000e220000000a00 */
[----:B------:R-:W-:-:S03]  /*5080*/  @!P5 MOV R207, RZ ;  /* 0x000000ff00cfd202 */ /* 0x000fc60000000f00 */
[----:B0-----:R-:W-:-:S04]  /*5090*/  @!P5 IMAD.WIDE.U32 R210, R111, R186, R206 ;  /* 0x000000ba6fd2d225 */ /* 0x001fc800078e00ce */
[----:B------:R-:W-:Y:S01]  /*50a0*/  @!P5 IMAD R187, R111, R187, R211 ;  /* 0x000000bb6fbbd224 */ /* 0x000fe200078e02d3 */
[----:B------:R-:W-:-:S04]  /*50b0*/  @!P5 LEA R212, P6, R210, R13, 0x2 ;  /* 0x0000000dd2d4d211 */ /* 0x000fc800078c10ff */
[----:B------:R-:W-:Y:S02]  /*50c0*/  @!P5 LEA.HI.X R213, R210, R17, R187, 0x2, P6 ;  /* 0x00000011d2d5d211 */ /* 0x000fe400030f14bb */
[----:B------:R-:W-:-:S04]  /*50d0*/  LOP3.LUT R210, R93, 0x3e0, RZ, 0xfc, !PT ;  /* 0x000003e05dd27812 */ /* 0x000fc800078efcff */
[----:B------:R-:W-:-:S13]  /*50e0*/  ISETP.GE.AND P6, PT, R210, R61, PT ;  /* 0x0000003dd200720c */ /* 0x000fda0003fc6270 */
[----:B------:R-:W0:Y:S01]  /*50f0*/  @!P6 LDC.64 R186, c[0x0][0x3c0] ;  /* 0x0000f000ffbaeb82 */ /* 0x000e220000000a00 */
[----:B------:R-:W-:-:S03]  /*5100*/  @!P6 MOV R211, RZ ;  /* 0x000000ff00d3e202 */ /* 0x000fc60000000f00 */
[----:B0-----:R-:W-:-:S04]  /*5110*/  @!P6 IMAD.WIDE.U32 R216, R111, R186, R210 ;  /* 0x000000ba6fd8e225 */ /* 0x001fc800078e00d2 */
[----:B------:R-:W-:Y:S01]  /*5120*/  @!P6 IMAD R187, R111, R187, R217 ;  /* 0x000000bb6fbbe224 */ /* 0x000fe200078e02d9 */
[----:B------:R-:W-:-:S04]  /*5130*/  @!P6 LEA R214, P4, R216, R13, 0x2 ;  /* 0x0000000dd8d6e211 */ /* 0x000fc800078810ff */
[----:B------:R-:W-:Y:S02]  /*5140*/  @!P6 LEA.HI.X R215, R216, R17, R187, 0x2, P4 ;  /* 0x00000011d8d7e211 */ /* 0x000fe400020f14bb */
[----:B------:R-:W0:Y:S01]  /*5150*/  @!P0 LDC.64 R186, c[0x0][0x3e0] ;  /* 0x0000f800ffba8b82 */ /* 0x000e220000000a00 */
[----:B------:R-:W-:Y:S02]  /*5160*/  LOP3.LUT P4, RZ, R0, 0x80000, RZ, 0xc0, !PT ;  /* 0x0008000000ff7812 */ /* 0x000fe4000788c0ff */
[----:B------:R-:W-:Y:S02]  /*5170*/  MOV R218, RZ ;  /* 0x000000ff00da7202 */ /* 0x000fe40000000f00 */
[----:B------:R-:W-:Y:S02]  /*5180*/  MOV R226, RZ ;  /* 0x000000ff00e27202 */ /* 0x000fe40000000f00 */
[----:B------:R-:W-:Y:S02]  /*5190*/  MOV R216, RZ ;  /* 0x000000ff00d87202 */ /* 0x000fe40000000f00 */
[----:B------:R-:W3:Y:S04]  /*51a0*/  @!P1 LDG.E R218, desc[UR16][R72.64] ;  /* 0x0000001048da9981 */ /* 0x000ee8000c1e1900 */
[----:B------:R-:W4:Y:S04]  /*51b0*/  @!P0 LDG.E R216, desc[UR16][R184.64] ;  /* 0x00000010b8d88981 */ /* 0x000f28000c1e1900 */
[----:B------:R-:W5:Y:S01]  /*51c0*/  @!P4 LDG.E R224, desc[UR16][R166.64] ;  /* 0x00000010a6e0c981 */ /* 0x000f62000c1e1900 */
[----:B0-----:R-:W-:-:S04]  /*51d0*/  @!P0 IMAD.WIDE.U32 R180, R111, R186, R180 ;  /* 0x000000ba6fb48225 */ /* 0x001fc800078e00b4 */
[----:B------:R-:W-:Y:S01]  /*51e0*/  @!P0 IMAD R187, R111, R187, R181 ;  /* 0x000000bb6fbb8224 */ /* 0x000fe200078e02b5 */
[----:B------:R-:W-:-:S04]  /*51f0*/  @!P0 LEA R186, P3, R180, R15, 0x2 ;  /* 0x0000000fb4ba8211 */ /* 0x000fc800078610ff */
[----:B------:R-:W-:Y:S02]  /*5200*/  @!P0 LEA.HI.X R187, R180, R19, R187, 0x2, P3 ;  /* 0x00000013b4bb8211 */ /* 0x000fe400018f14bb */
[----:B------:R-:W0:Y:S02]  /*5210*/  @!P1 LDC.64 R180, c[0x0][0x3e0] ;  /* 0x0000f800ffb49b82 */ /* 0x000e240000000a00 */
        /* <DEDUP_REMOVED lines=9> */
[----:B------:R-:W-:Y:S02]  /*52b0*/  ISETP.NE.AND P3, PT, R123, RZ, PT ;  /* 0x000000ff7b00720c */ /* 0x000fe40003f65270 */
[----:B------:R-:W-:Y:S02]  /*52c0*/  MOV R144, RZ ;  /* 0x000000ff00907202 */ /* 0x000fe40000000f00 */
[----:B------:R-:W-:-:S09]  /*52d0*/  ISETP.GE.AND P4, PT, R14, R61, PT ;  /* 0x0000003d0e00720c */ /* 0x000fd20003f86270 */
[----:B------:R0:W2:Y:S01]  /*52e0*/  @!P3 LDG.E R144, desc[UR16][R142.64] ;  /* 0x000000108e90b981 */ /* 0x0000a2000c1e1900 */
[----:B------:R-:W-:Y:S02]  /*52f0*/  ISETP.NE.AND P3, PT, R125, RZ, PT ;  /* 0x000000ff7d00720c */ /* 0x000fe40003f65270 */
[----:B0-----:R-:W-:-:S11]  /*5300*/  MOV R142, RZ ;  /* 0x000000ff008e7202 */ /* 0x001fd60000000f00 */
[----:B------:R0:W5:Y:S01]  /*5310*/  @!P3 LDG.E R222, desc[UR16][R148.64] ;  /* 0x0000001094deb981 */ /* 0x000162000c1e1900 */
[----:B------:R-:W-:-:S03]  /*5320*/  ISETP.GE.AND P3, PT, R12, R61, PT ;  /* 0x0000003d0c00720c */ /* 0x000fc60003f66270 */
[----:B------:R-:W5:Y:S01]  /*5330*/  @!P4 LDG.E R142, desc[UR16][R178.64] ;  /* 0x00000010b28ec981 */ /* 0x000f62000c1e1900 */
[----:B------:R-:W-:Y:S01]  /*5340*/  ISETP.GE.AND P4, PT, R18, R61, PT ;  /* 0x0000003d1200720c */ /* 0x000fe20003f86270 */
[----:B------:R-:W-:-:S08]  /*5350*/  IMAD.MOV.U32 R72, RZ, RZ, RZ ;  /* 0x000000ffff487224 */ /* 0x000fd000078e00ff */
[----:B------:R1:W5:Y:S01]  /*5360*/  @!P3 LDG.E R226, desc[UR16][R66.64] ;  /* 0x0000001042e2b981 */ /* 0x000362000c1e1900 */
[----:B------:R-:W-:-:S03]  /*5370*/  ISETP.GE.AND P3, PT, R16, R61, PT ;  /* 0x0000003d1000720c */ /* 0x000fc60003f66270 */
[----:B------:R-:W5:Y:S01]  /*5380*/  @!P4 LDG.E R72, desc[UR16][R182.64] ;  /* 0x00000010b648c981 */ /* 0x000f62000c1e1900 */
[----:B------:R-:W-:Y:S02]  /*5390*/  ISETP.GE.AND P4, PT, R22, R61, PT ;  /* 0x0000003d1600720c */ /* 0x000fe40003f86270 */
[----:B------:R-:W-:Y:S02]  /*53a0*/  MOV R184, RZ ;  /* 0x000000ff00b87202 */ /* 0x000fe40000000f00 */
[----:B0-----:R-:W-:-:S05]  /*53b0*/  MOV R148, RZ ;  /* 0x000000ff00947202 */ /* 0x001fca0000000f00 */
[----:B------:R0:W5:Y:S01]  /*53c0*/  @!P3 LDG.E R184, desc[UR16][R174.64] ;  /* 0x00000010aeb8b981 */ /* 0x000162000c1e1900 */
[----:B------:R-:W-:-:S03]  /*53d0*/  ISETP.GE.AND P3, PT, R20, R61, PT ;  /* 0x0000003d1400720c */ /* 0x000fc60003f66270 */
[----:B------:R0:W5:Y:S01]  /*53e0*/  @!P4 LDG.E R148, desc[UR16][R152.64] ;  /* 0x000000109894c981 */ /* 0x000162000c1e1900 */
[----:B------:R-:W-:Y:S02]  /*53f0*/  ISETP.GE.AND P4, PT, R26, R61, PT ;  /* 0x0000003d1a00720c */ /* 0x000fe40003f86270 */
[----:B------:R-:W-:Y:S02]  /*5400*/  MOV R228, RZ ;  /* 0x000000ff00e47202 */ /* 0x000fe40000000f00 */
[----:B-1----:R-:W-:-:S05]  /*5410*/  MOV R66, RZ ;  /* 0x000000ff00427202 */ /* 0x002fca0000000f00 */
[----:B------:R1:W5:Y:S01]  /*5420*/  @!P3 LDG.E R228, desc[UR16][R162.64] ;  /* 0x00000010a2e4b981 */ /* 0x000362000c1e1900 */
[----:B------:R-:W-:-:S03]  /*5430*/  ISETP.GE.AND P3, PT, R24, R61, PT ;  /* 0x0000003d1800720c */ /* 0x000fc60003f66270 */
[----:B------:R1:W5:Y:S01]  /*5440*/  @!P4 LDG.E R66, desc[UR16][R164.64] ;  /* 0x00000010a442c981 */ /* 0x000362000c1e1900 */
[----:B------:R-:W-:Y:S02]  /*5450*/  ISETP.GE.AND P4, PT, R32, R61, PT ;  /* 0x0000003d2000720c */ /* 0x000fe40003f86270 */
[----:B------:R-:W-:Y:S02]  /*5460*/  MOV R166, RZ ;  /* 0x000000ff00a67202 */ /* 0x000fe40000000f00 */
[----:B------:R-:W-:-:S05]  /*5470*/  MOV R230, RZ ;  /* 0x000000ff00e67202 */ /* 0x000fca0000000f00 */
[----:B------:R-:W5:Y:S01]  /*5480*/  @!P3 LDG.E R166, desc[UR16][R170.64] ;  /* 0x00000010aaa6b981 */ /* 0x000f62000c1e1900 */
[----:B------:R-:W-:-:S03]  /*5490*/  ISETP.GE.AND P3, PT, R30, R61, PT ;  /* 0x0000003d1e00720c */ /* 0x000fc60003f66270 */
[----:B------:R-:W5:Y:S01]  /*54a0*/  @!P4 LDG.E R230, desc[UR16][R146.64] ;  /* 0x0000001092e6c981 */ /* 0x000f62000c1e1900 */
[----:B------:R-:W-:Y:S02]  /*54b0*/  ISETP.GE.AND P4, PT, R36, R61, PT ;  /* 0x0000003d2400720c */ /* 0x000fe40003f86270 */
[----:B0-----:R-:W-:Y:S02]  /*54c0*/  MOV R174, RZ ;  /* 0x000000ff00ae7202 */ /* 0x001fe40000000f00 */
[----:B------:R-:W-:Y:S02]  /*54d0*/  MOV R152, RZ ;  /* 0x000000ff00987202 */ /* 0x000fe40000000f00 */
[----:B------:R-:W-:-:S03]  /*54e0*/  MOV R220, RZ ;  /* 0x000000ff00dc7202 */ /* 0x000fc60000000f00 */
[----:B------:R0:W5:Y:S01]  /*54f0*/  @!P3 LDG.E R174, desc[UR16][R70.64] ;  /* 0x0000001046aeb981 */ /* 0x000162000c1e1900 */
[----:B------:R-:W-:-:S03]  /*5500*/  ISETP.GE.AND P3, PT, R34, R61, PT ;  /* 0x0000003d2200720c */ /* 0x000fc60003f66270 */
[----:B------:R-:W5:Y:S01]  /*5510*/  @!P4 LDG.E R152, desc[UR16][R168.64] ;  /* 0x00000010a898c981 */ /* 0x000f62000c1e1900 */
[----:B------:R-:W-:-:S03]  /*5520*/  ISETP.GE.AND P4, PT, R40, R61, PT ;  /* 0x0000003d2800720c */ /* 0x000fc60003f86270 */
[----:B------:R3:W5:Y:S01]  /*5530*/  @!P2 LDG.E R220, desc[UR16][R74.64] ;  /* 0x000000104adca981 */ /* 0x000762000c1e1900 */
[----:B------:R-:W-:Y:S02]  /*5540*/  ISETP.GE.AND P2, PT, R28, R61, PT ;  /* 0x0000003d1c00720c */ /* 0x000fe40003f46270 */
[----:B-1----:R-:W-:Y:S01]  /*5550*/  MOV R162, RZ ;  /* 0x000000ff00a27202 */ /* 0x002fe20000000f00 */
[----:B------:R-:W-:Y:S01]  /*5560*/  IMAD.MOV.U32 R178, RZ, RZ, RZ ;  /* 0x000000ffffb27224 */ /* 0x000fe200078e00ff */
[----:B------:R-:W-:-:S04]  /*5570*/  MOV R164, RZ ;  /* 0x000000ff00a47202 */ /* 0x000fc80000000f00 */
[----:B------:R-:W5:Y:S01]  /*5580*/  @!P3 LDG.E R162, desc[UR16][R140.64] ;  /* 0x000000108ca2b981 */ /* 0x000f62000c1e1900 */
[----:B------:R-:W-:-:S03]  /*5590*/  ISETP.GE.AND P3, PT, R42, R61, PT ;  /* 0x0000003d2a00720c */ /* 0x000fc60003f66270 */
[----:B------:R1:W5:Y:S01]  /*55a0*/  @!P4 LDG.E R164, desc[UR16][R68.64] ;  /* 0x0000001044a4c981 */ /* 0x000362000c1e1900 */
[----:B------:R-:W-:-:S03]  /*55b0*/  ISETP.GE.AND P4, PT, R44, R61, PT ;  /* 0x0000003d2c00720c */ /* 0x000fc60003f86270 */
[----:B------:R-:W5:Y:S01]  /*55c0*/  @!P2 LDG.E R178, desc[UR16][R64.64] ;  /* 0x0000001040b2a981 */ /* 0x000f62000c1e1900 */
[----:B------:R-:W-:Y:S02]  /*55d0*/  ISETP.GE.AND P2, PT, R38, R61, PT ;  /* 0x0000003d2600720c */ /* 0x000fe40003f46270 */
[----:B0-----:R-:W-:Y:S02]  /*55e0*/  CS2R R70, SRZ ;  /* 0x0000000000467805 */ /* 0x001fe4000001ff00 */
[----:B------:R-:W-:Y:S01]  /*55f0*/  MOV R67, RZ ;  /* 0x000000ff00437202 */ /* 0x000fe20000000f00 */
[----:B------:R-:W-:-:S05]  /*5600*/  IMAD.MOV.U32 R170, RZ, RZ, RZ ;  /* 0x000000ffffaa7224 */ /* 0x000fca00078e00ff */
[----:B------:R-:W5:Y:S01]  /*5610*/  @!P3 LDG.E R67, desc[UR16][R158.64] ;  /* 0x000000109e43b981 */ /* 0x000f62000c1e1900 */
[----:B------:R-:W-:-:S03]  /*5620*/  ISETP.NE.AND P3, PT, R115, RZ, PT ;  /* 0x000000ff7300720c */ /* 0x000fc60003f65270 */
[----:B------:R-:W5:Y:S01]  /*5630*/  @!P4 LDG.E R71, desc[UR16][R154.64] ;  /* 0x000000109a47c981 */ /* 0x000f62000c1e1900 */
[----:B------:R-:W-:-:S03]  /*5640*/  ISETP.NE.AND P4, PT, R113, RZ, PT ;  /* 0x000000ff7100720c */ /* 0x000fc60003f85270 */
[----:B------:R0:W5:Y:S01]  /*5650*/  @!P2 LDG.E R170, desc[UR16][R156.64] ;  /* 0x000000109caaa981 */ /* 0x000162000c1e1900 */
[----:B------:R-:W-:Y:S02]  /*5660*/  ISETP.NE.AND P2, PT, R117, RZ, PT ;  /* 0x000000ff7500720c */ /* 0x000fe40003f45270 */
[----:B------:R-:W-:Y:S02]  /*5670*/  MOV R146, RZ ;  /* 0x000000ff00927202 */ /* 0x000fe40000000f00 */
[----:B------:R-:W-:Y:S02]  /*5680*/  ISETP.NE.AND P1, PT, R119, RZ, PT ;  /* 0x000000ff7700720c */ /* 0x000fe40003f25270 */
[----:B------:R-:W-:Y:S02]  /*5690*/  ISETP.NE.AND P0, PT, R121, RZ, PT ;  /* 0x000000ff7900720c */ /* 0x000fe40003f05270 */
[----:B------:R-:W5:Y:S01]  /*56a0*/  @!P3 LDG.E R146, desc[UR16][R192.64] ;  /* 0x00000010c092b981 */ /* 0x000f62000c1e1900 */
[----:B---3--:R-:W-:Y:S01]  /*56b0*/  P2R R74, PR, RZ, 0x8 ;  /* 0x00000008ff4a7803 */ /* 0x008fe20000000000 */
[----:B------:R-:W-:Y:S01]  /*56c0*/  IMAD.MOV.U32 R182, RZ, RZ, RZ ;  /* 0x000000ffffb67224 */ /* 0x000fe200078e00ff */
[----:B------:R-:W-:Y:S01]  /*56d0*/  P2R R75, PR, RZ, 0x10 ;  /* 0x00000010ff4b7803 */ /* 0x000fe20000000000 */
[----:B------:R3:W5:Y:S01]  /*56e0*/  @!P4 LDG.E R70, desc[UR16][R190.64] ;  /* 0x00000010be46c981 */ /* 0x000762000c1e1900 */
[----:B------:R-:W-:-:S02]  /*56f0*/  MOV R168, RZ ;  /* 0x000000ff00a87202 */ /* 0x000fc40000000f00 */
[C---:B------:R-:W-:Y:S02]  /*5700*/  LOP3.LUT P3, RZ, R0.reuse, 0x2, RZ, 0xc0, !PT ;  /* 0x0000000200ff7812 */ /* 0x040fe4000786c0ff */
[----:B------:R-:W-:Y:S01]  /*5710*/  LOP3.LUT P4, RZ, R0, 0x1, RZ, 0xc0, !PT ;  /* 0x0000000100ff7812 */ /* 0x000fe2000788c0ff */
[----:B------:R-:W5:Y:S01]  /*5720*/  @!P1 LDG.E R182, desc[UR16][R196.64] ;  /* 0x00000010c4b69981 */ /* 0x000f62000c1e1900 */
[----:B-1----:R-:W-:Y:S02]  /*5730*/  MOV R68, RZ ;  /* 0x000000ff00447202 */ /* 0x002fe40000000f00 */
[----:B0-----:R-:W-:Y:S01]  /*5740*/  MOV R156, RZ ;  /* 0x000000ff009c7202 */ /* 0x001fe20000000f00 */
[----:B------:R-:W5:Y:S01]  /*5750*/  @!P2 LDG.E R168, desc[UR16][R194.64] ;  /* 0x00000010c2a8a981 */ /* 0x000f62000c1e1900 */
[----:B------:R-:W-:Y:S01]  /*5760*/  MOV R154, RZ ;  /* 0x000000ff009a7202 */ /* 0x000fe20000000f00 */
[----:B---3--:R-:W-:Y:S01]  /*5770*/  IMAD.MOV.U32 R190, RZ, RZ, RZ ;  /* 0x000000ffffbe7224 */ /* 0x008fe200078e00ff */
[----:B------:R-:W-:Y:S01]  /*5780*/  MOV R158, RZ ;  /* 0x000000ff009e7202 */ /* 0x000fe20000000f00 */
[----:B------:R-:W3:Y:S04]  /*5790*/  @!P0 LDG.E R68, desc[UR16][R200.64] ;  /* 0x00000010c8448981 */ /* 0x000ee8000c1e1900 */
[----:B------:R-:W3:Y:S04]  /*57a0*/  @!P3 LDG.E R156, desc[UR16][R204.64] ;  /* 0x00000010cc9cb981 */ /* 0x000ee8000c1e1900 */
[----:B------:R-:W3:Y:S04]  /*57b0*/  @!P4 LDG.E R154, desc[UR16][R208.64] ;  /* 0x00000010d09ac981 */ /* 0x000ee8000c1e1900 */
[----:B------:R-:W3:Y:S04]  /*57c0*/  @!P5 LDG.E R158, desc[UR16][R212.64] ;  /* 0x00000010d49ed981 */ /* 0x000ee8000c1e1900 */
[----:B------:R-:W3:Y:S01]  /*57d0*/  @!P6 LDG.E R190, desc[UR16][R214.64] ;  /* 0x00000010d6bee981 */ /* 0x000ee2000c1e1900 */
[----:B------:R-:W0:Y:S01]  /*57e0*/  S2R R65, SR_CgaCtaId ;  /* 0x0000000000417919 */ /* 0x000e220000008800 */
[----:B------:R-:W-:-:S02]  /*57f0*/  IADD3 R64, PT, PT, R23, 0x200, RZ ;  /* 0x0000020017407810 */ /* 0x000fc40007ffe0ff */
[----:B------:R-:W-:Y:S02]  /*5800*/  MOV R140, 0x400 ;  /* 0x00000400008c7802 */ /* 0x000fe40000000f00 */
[-C--:B------:R-:W-:Y:S02]  /*5810*/  LEA.HI.SX32 R117, R64, R23.reuse, 0x1b ;  /* 0x0000001740757211 */ /* 0x080fe400078fdaff */
[----:B------:R-:W-:Y:S02]  /*5820*/  IADD3 R64, PT, PT, R23, 0x220, RZ ;  /* 0x0000022017407810 */ /* 0x000fe40007ffe0ff */
[----:B------:R-:W-:Y:S02]  /*5830*/  LOP3.LUT P3, RZ, R0, 0x100000, RZ, 0xc0, !PT ;  /* 0x0010000000ff7812 */ /* 0x000fe4000786c0ff */
[----:B------:R-:W-:Y:S02]  /*5840*/  LEA.HI.SX32 R121, R64, R23, 0x1b ;  /* 0x0000001740797211 */ /* 0x000fe400078fdaff */
[----:B0-----:R-:W-:-:S04]  /*5850*/  LEA R140, R65, R140, 0x18 ;  /* 0x0000008c418c7211 */ /* 0x001fc800078ec0ff */
[-C--:B------:R-:W-:Y:S02]  /*5860*/  LEA R117, R117, R140.reuse, 0x2 ;  /* 0x0000008c75757211 */ /* 0x080fe400078e10ff */
[----:B------:R-:W-:Y:S02]  /*5870*/  LEA R121, R121, R140, 0x2 ;  /* 0x0000008c79797211 */ /* 0x000fe400078e10ff */
[----:B------:R-:W-:Y:S02]  /*5880*/  P2R R145, PR, RZ, 0x4 ;  /* 0x00000004ff917803 */ /* 0x000fe40000000000 */
[C---:B------:R-:W-:Y:S02]  /*5890*/  LOP3.LUT P2, RZ, R0.reuse, 0x200000, RZ, 0xc0, !PT ;  /* 0x0020000000ff7812 */ /* 0x040fe4000784c0ff */
[----:B------:R-:W-:Y:S02]  /*58a0*/  LOP3.LUT P4, RZ, R0, 0x80000, RZ, 0xc0, !PT ;  /* 0x0008000000ff7812 */ /* 0x000fe4000788c0ff */
[----:B------:R-:W-:Y:S01]  /*58b0*/  P2R R73, PR, RZ, 0x1 ;  /* 0x00000001ff497803 */ /* 0x000fe20000000000 */
[----:B--2---:R0:W-:Y:S04]  /*58c0*/  STS [R25], R144 ;  /* 0x0000009019007388 */ /* 0x0041e80000000800 */
[----:B----4-:R-:W-:Y:S04]  /*58d0*/  STS [R27+0x80], R216 ;  /* 0x000080d81b007388 */ /* 0x010fe80000000800 */
[----:B------:R-:W-:Y:S01]  /*58e0*/  STS [R29+0x100], R218 ;  /* 0x000100da1d007388 */ /* 0x000fe20000000800 */
[----:B0-----:R-:W-:-:S04]  /*58f0*/  IADD3 R144, PT, PT, R23, 0x280, RZ ;  /* 0x0000028017907810 */ /* 0x001fc80007ffe0ff */
[----:B------:R-:W-:-:S04]  /*5900*/  LEA.HI.SX32 R129, R144, R23, 0x1b ;  /* 0x0000001790817211 */ /* 0x000fc800078fdaff */
[----:B------:R-:W-:Y:S02]  /*5910*/  LEA R129, R129, R140, 0x2 ;  /* 0x0000008c81817211 */ /* 0x000fe400078e10ff */
[----:B------:R-:W-:-:S04]  /*5920*/  IADD3 R144, PT, PT, R23, 0x320, RZ ;  /* 0x0000032017907810 */ /* 0x000fc80007ffe0ff */
[----:B------:R-:W-:Y:S01]  /*5930*/  LEA.HI.SX32 R69, R144, R23, 0x1b ;  /* 0x0000001790457211 */ /* 0x000fe200078fdaff */
[----:B-----5:R-:W-:Y:S04]  /*5940*/  STS [R31+0x180], R220 ;  /* 0x000180dc1f007388 */ /* 0x020fe80000000800 */
[----:B------:R-:W-:Y:S04]  /*5950*/  STS [R33+0x200], R222 ;  /* 0x000200de21007388 */ /* 0x000fe80000000800 */
[----:B------:R-:W-:Y:S04]  /*5960*/  STS [R35+0x280], R224 ;  /* 0x000280e023007388 */ /* 0x000fe80000000800 */
[----:B------:R-:W-:Y:S04]  /*5970*/  STS [R37+0x300], R226 ;  /* 0x000300e225007388 */ /* 0x000fe80000000800 */
[----:B------:R0:W-:Y:S04]  /*5980*/  STS [R39+0x380], R142 ;  /* 0x0003808e27007388 */ /* 0x0001e80000000800 */
[----:B------:R-:W-:Y:S04]  /*5990*/  STS [R41+0x400], R184 ;  /* 0x000400b829007388 */ /* 0x000fe80000000800 */
[----:B------:R1:W-:Y:S01]  /*59a0*/  STS [R43+0x480], R72 ;  /* 0x000480482b007388 */ /* 0x0003e20000000800 */
[----:B0-----:R-:W-:-:S03]  /*59b0*/  IADD3 R142, PT, PT, R23, 0x240, RZ ;  /* 0x00000240178e7810 */ /* 0x001fc60007ffe0ff */
[----:B------:R-:W-:Y:S04]  /*59c0*/  STS [R45+0x500], R228 ;  /* 0x000500e42d007388 */ /* 0x000fe80000000800 */
[----:B------:R0:W-:Y:S01]  /*59d0*/  STS [R47+0x580], R148 ;  /* 0x000580942f007388 */ /* 0x0001e20000000800 */
[----:B-1----:R-:W-:Y:S01]  /*59e0*/  VIADD R72, R23, 0x260 ;  /* 0x0000026017487836 */ /* 0x002fe20000000000 */
[-C--:B------:R-:W-:Y:S02]  /*59f0*/  LEA.HI.SX32 R113, R142, R23.reuse, 0x1b ;  /* 0x000000178e717211 */ /* 0x080fe400078fdaff */
[----:B------:R-:W-:Y:S02]  /*5a00*/  STS [R49+0x600], R166 ;  /* 0x000600a631007388 */ /* 0x000fe40000000800 */
[----:B------:R-:W-:-:S02]  /*5a10*/  LEA.HI.SX32 R119, R72, R23, 0x1b ;  /* 0x0000001748777211 */ /* 0x000fc400078fdaff */
[----:B0-----:R-:W-:Y:S01]  /*5a20*/  IADD3 R148, PT, PT, R23, 0x2a0, RZ ;  /* 0x000002a017947810 */ /* 0x001fe20007ffe0ff */
[----:B------:R0:W-:Y:S03]  /*5a30*/  STS [R51+0x680], R66 ;  /* 0x0006804233007388 */ /* 0x0001e60000000800 */
[-C--:B------:R-:W-:Y:S01]  /*5a40*/  LEA.HI.SX32 R65, R148, R23.reuse, 0x1b ;  /* 0x0000001794417211 */ /* 0x080fe200078fdaff */
[----:B------:R-:W-:Y:S01]  /*5a50*/  STS [R53+0x700], R178 ;  /* 0x000700b235007388 */ /* 0x000fe20000000800 */
[-C--:B------:R-:W-:Y:S01]  /*5a60*/  LEA R113, R113, R140.reuse, 0x2 ;  /* 0x0000008c71717211 */ /* 0x080fe200078e10ff */
[----:B------:R-:W-:Y:S01]  /*5a70*/  IMAD R119, R119, 0x4, R140 ;  /* 0x0000000477777824 */ /* 0x000fe200078e028c */
[----:B------:R-:W-:Y:S02]  /*5a80*/  LEA R64, R65, R140, 0x2 ;  /* 0x0000008c41407211 */ /* 0x000fe400078e10ff */
[C---:B0-----:R-:W-:Y:S01]  /*5a90*/  IADD3 R66, PT, PT, R23.reuse, 0x2c0, RZ ;  /* 0x000002c017427810 */ /* 0x041fe20007ffe0ff */
[----:B------:R-:W-:Y:S03]  /*5aa0*/  STS [R55+0x780], R174 ;  /* 0x000780ae37007388 */ /* 0x000fe60000000800 */
[----:B------:R-:W-:Y:S01]  /*5ab0*/  LEA.HI.SX32 R65, R66, R23, 0x1b ;  /* 0x0000001742417211 */ /* 0x000fe200078fdaff */
[----:B------:R-:W-:Y:S01]  /*5ac0*/  STS [R117+0x800], R230 ;  /* 0x000800e675007388 */ /* 0x000fe20000000800 */
[----:B------:R-:W-:-:S03]  /*5ad0*/  IADD3 R66, PT, PT, R23, 0x360, RZ ;  /* 0x0000036017427810 */ /* 0x000fc60007ffe0ff */
[----:B------:R-:W-:Y:S01]  /*5ae0*/  STS [R121+0x880], R162 ;  /* 0x000880a279007388 */ /* 0x000fe20000000800 */
[----:B------:R-:W-:-:S03]  /*5af0*/  LEA.HI.SX32 R141, R66, R23, 0x1b ;  /* 0x00000017428d7211 */ /* 0x000fc600078fdaff */
[----:B------:R-:W-:Y:S01]  /*5b00*/  STS [R113+0x900], R152 ;  /* 0x0009009871007388 */ /* 0x000fe20000000800 */
[----:B------:R-:W-:-:S03]  /*5b10*/  VIADD R142, R23, 0x300 ;  /* 0x00000300178e7836 */ /* 0x000fc60000000000 */
[----:B------:R-:W-:Y:S01]  /*5b20*/  STS [R119+0x980], R170 ;  /* 0x000980aa77007388 */ /* 0x000fe20000000800 */
[----:B------:R-:W-:-:S03]  /*5b30*/  IADD3 R72, PT, PT, R23, 0x2e0, RZ ;  /* 0x000002e017487810 */ /* 0x000fc60007ffe0ff */
[----:B------:R-:W-:Y:S04]  /*5b40*/  STS [R129+0xa00], R164 ;  /* 0x000a00a481007388 */ /* 0x000fe80000000800 */
[----:B------:R0:W-:Y:S01]  /*5b50*/  STS [R64+0xa80], R67 ;  /* 0x000a804340007388 */ /* 0x0001e20000000800 */
[C---:B------:R-:W-:Y:S02]  /*5b60*/  IADD3 R148, PT, PT, R23.reuse, 0x340, RZ ;  /* 0x0000034017947810 */ /* 0x040fe40007ffe0ff */
[-C--:B------:R-:W-:Y:S02]  /*5b70*/  LEA.HI.SX32 R133, R72, R23.reuse, 0x1b ;  /* 0x0000001748857211 */ /* 0x080fe400078fdaff */
[-C--:B------:R-:W-:Y:S01]  /*5b80*/  LEA.HI.SX32 R127, R142, R23.reuse, 0x1b ;  /* 0x000000178e7f7211 */ /* 0x080fe200078fdaff */
[----:B0-----:R-:W0:Y:S01]  /*5b90*/  @!P3 LDC.64 R66, c[0x0][0x3e0] ;  /* 0x0000f800ff42bb82 */ /* 0x001e220000000a00 */
[----:B------:R-:W-:Y:S01]  /*5ba0*/  LEA.HI.SX32 R123, R148, R23, 0x1b ;  /* 0x00000017947b7211 */ /* 0x000fe200078fdaff */
[----:B------:R-:W-:Y:S01]  /*5bb0*/  VIADD R142, R23, 0x3a0 ;  /* 0x000003a0178e7836 */ /* 0x000fe20000000000 */
[-C--:B------:R-:W-:Y:S01]  /*5bc0*/  LEA R144, R65, R140.reuse, 0x2 ;  /* 0x0000008c41907211 */ /* 0x080fe200078e10ff */
[----:B------:R-:W-:Y:S01]  /*5bd0*/  IMAD R127, R127, 0x4, R140 ;  /* 0x000000047f7f7824 */ /* 0x000fe200078e028c */
[----:B------:R-:W-:-:S02]  /*5be0*/  LEA R133, R133, R140, 0x2 ;  /* 0x0000008c85857211 */ /* 0x000fc400078e10ff */
[----:B------:R-:W-:Y:S02]  /*5bf0*/  IADD3 R72, PT, PT, R23, 0x380, RZ ;  /* 0x0000038017487810 */ /* 0x000fe40007ffe0ff */
[-C--:B------:R-:W-:Y:S01]  /*5c00*/  LEA R65, R69, R140.reuse, 0x2 ;  /* 0x0000008c45417211 */ /* 0x080fe200078e10ff */
[----:B------:R-:W-:Y:S01]  /*5c10*/  STS [R144+0xb00], R71 ;  /* 0x000b004790007388 */ /* 0x000fe20000000800 */
[-C--:B------:R-:W-:Y:S02]  /*5c20*/  LEA R123, R123, R140.reuse, 0x2 ;  /* 0x0000008c7b7b7211 */ /* 0x080fe400078e10ff */
[C---:B------:R-:W-:Y:S01]  /*5c30*/  IADD3 R148, PT, PT, R23.reuse, 0x3c0, RZ ;  /* 0x000003c017947810 */ /* 0x040fe20007ffe0ff */
[----:B------:R-:W-:Y:S01]  /*5c40*/  STS [R133+0xb80], R70 ;  /* 0x000b804685007388 */ /* 0x000fe20000000800 */
[----:B------:R-:W-:Y:S02]  /*5c50*/  IADD3 R152, PT, PT, R23, 0x3e0, RZ ;  /* 0x000003e017987810 */ /* 0x000fe40007ffe0ff */
[----:B------:R-:W-:Y:S01]  /*5c60*/  LEA R141, R141, R140, 0x2 ;  /* 0x0000008c8d8d7211 */ /* 0x000fe200078e10ff */
[----:B------:R-:W-:Y:S01]  /*5c70*/  STS [R127+0xc00], R146 ;  /* 0x000c00927f007388 */ /* 0x000fe20000000800 */
[----:B------:R-:W-:-:S02]  /*5c80*/  LEA.HI.SX32 R143, R72, R23, 0x1b ;  /* 0x00000017488f7211 */ /* 0x000fc400078fdaff */
[-C--:B------:R-:W-:Y:S01]  /*5c90*/  LEA.HI.SX32 R131, R142, R23.reuse, 0x1b ;  /* 0x000000178e837211 */ /* 0x080fe200078fdaff */
[----:B------:R-:W-:Y:S01]  /*5ca0*/  STS [R65+0xc80], R168 ;  /* 0x000c80a841007388 */ /* 0x000fe20000000800 */
[-C--:B------:R-:W-:Y:S02]  /*5cb0*/  LEA.HI.SX32 R125, R148, R23.reuse, 0x1b ;  /* 0x00000017947d7211 */ /* 0x080fe400078fdaff */
[----:B------:R-:W-:Y:S01]  /*5cc0*/  LEA.HI.SX32 R115, R152, R23, 0x1b ;  /* 0x0000001798737211 */ /* 0x000fe200078fdaff */
[----:B------:R-:W-:Y:S01]  /*5cd0*/  STS [R123+0xd00], R182 ;  /* 0x000d00b67b007388 */ /* 0x000fe20000000800 */
[-C--:B------:R-:W-:Y:S01]  /*5ce0*/  LEA R143, R143, R140.reuse, 0x2 ;  /* 0x0000008c8f8f7211 */ /* 0x080fe200078e10ff */
[----:B------:R-:W-:Y:S01]  /*5cf0*/  IMAD R131, R131, 0x4, R140 ;  /* 0x0000000483837824 */ /* 0x000fe200078e028c */
[----:B------:R-:W-:Y:S01]  /*5d00*/  @!P3 MOV R69, RZ ;  /* 0x000000ff0045b202 */ /* 0x000fe20000000f00 */
[----:B---3--:R1:W-:Y:S01]  /*5d10*/  STS [R141+0xd80], R68 ;  /* 0x000d80448d007388 */ /* 0x0083e20000000800 */
[-C--:B------:R-:W-:Y:S01]  /*5d20*/  LEA R125, R125, R140.reuse, 0x2 ;  /* 0x0000008c7d7d7211 */ /* 0x080fe200078e10ff */
[----:B------:R-:W-:Y:S01]  /*5d30*/  IMAD.MOV.U32 R148, RZ, RZ, RZ ;  /* 0x000000ffff947224 */ /* 0x000fe200078e00ff */
[----:B------:R-:W-:Y:S01]  /*5d40*/  LEA R115, R115, R140, 0x2 ;  /* 0x0000008c73737211 */ /* 0x000fe200078e10ff */
[----:B------:R-:W-:Y:S01]  /*5d50*/  STS [R143+0xe00], R156 ;  /* 0x000e009c8f007388 */ /* 0x000fe20000000800 */
[----:B-1----:R-:W-:-:S03]  /*5d60*/  @!P3 MOV R68, R176 ;  /* 0x000000b00044b202 */ /* 0x002fc60000000f00 */
[----:B------:R1:W-:Y:S02]  /*5d70*/  STS [R131+0xe80], R154 ;  /* 0x000e809a83007388 */ /* 0x0003e40000000800 */
[----:B0-----:R-:W-:Y:S02]  /*5d80*/  @!P3 IMAD.WIDE.U32 R68, R111, R66, R68 ;  /* 0x000000426f44b225 */ /* 0x001fe400078e0044 */
[----:B------:R0:W-:Y:S04]  /*5d90*/  STS [R125+0xf00], R158 ;  /* 0x000f009e7d007388 */ /* 0x0001e80000000800 */
[----:B------:R2:W-:Y:S01]  /*5da0*/  STS [R115+0xf80], R190 ;  /* 0x000f80be73007388 */ /* 0x0005e20000000800 */
[----:B------:R-:W-:-:S03]  /*5db0*/  NOP ;  /* 0x0000000000007918 */ /* 0x000fc60000000000 */
[----:B------:R-:W3:Y:S01]  /*5dc0*/  @!P2 LDG.E R148, desc[UR16][R160.64] ;  /* 0x00000010a094a981 */ /* 0x000ee2000c1e1900 */
[----:B------:R-:W-:Y:S01]  /*5dd0*/  @!P3 IMAD R67, R111, R67, R69 ;  /* 0x000000436f43b224 */ /* 0x000fe200078e0245 */
[----:B------:R-:W-:-:S04]  /*5de0*/  @!P3 LEA R70, P2, R68, R15, 0x2 ;  /* 0x0000000f4446b211 */ /* 0x000fc800078410ff */
[----:B------:R-:W-:Y:S02]  /*5df0*/  @!P3 LEA.HI.X R71, R68, R19, R67, 0x2, P2 ;  /* 0x000000134447b211 */ /* 0x000fe400010f1443 */
[----:B------:R-:W4:Y:S01]  /*5e00*/  @!P4 LDC.64 R66, c[0x0][0x3e0] ;  /* 0x0000f800ff42cb82 */ /* 0x000f220000000a00 */
[----:B------:R-:W-:Y:S02]  /*5e10*/  MOV R152, RZ ;  /* 0x000000ff00987202 */ /* 0x000fe40000000f00 */
[----:B------:R-:W-:Y:S01]  /*5e20*/  LOP3.LUT P0, RZ, R0, 0x800000, RZ, 0xc0, !PT ;  /* 0x0080000000ff7812 */ /* 0x000fe2000780c0ff */
[----:B------:R-:W-:Y:S01]  /*5e30*/  @!P4 IMAD.MOV.U32 R69, RZ, RZ, RZ ;  /* 0x000000ffff45c224 */ /* 0x000fe200078e00ff */
[----:B------:R-:W-:Y:S02]  /*5e40*/  @!P4 MOV R68, R172 ;  /* 0x000000ac0044c202 */ /* 0x000fe40000000f00 */
[----:B------:R5:W3:Y:S01]  /*5e50*/  @!P3 LDG.E R152, desc[UR16][R70.64] ;  /* 0x000000104698b981 */ /* 0x000ae2000c1e1900 */
[----:B------:R-:W-:-:S02]  /*5e60*/  ISETP.GE.AND P3, PT, R12, R61, PT ;  /* 0x0000003d0c00720c */ /* 0x000fc40003f66270 */
[----:B------:R-:W-:-:S06]  /*5e70*/  MOV R142, RZ ;  /* 0x000000ff008e7202 */ /* 0x000fcc0000000f00 */
[----:B------:R-:W3:Y:S01]  /*5e80*/  @!P0 LDG.E R142, desc[UR16][R186.64] ;  /* 0x00000010ba8e8981 */ /* 0x000ee2000c1e1900 */
[----:B----4-:R-:W-:-:S04]  /*5e90*/  @!P4 IMAD.WIDE.U32 R68, R111, R66, R68 ;  /* 0x000000426f44c225 */ /* 0x010fc800078e0044 */
[----:B------:R-:W-:Y:S01]  /*5ea0*/  @!P4 IMAD R67, R111, R67, R69 ;  /* 0x000000436f43c224 */ /* 0x000fe200078e0245 */
[C---:B------:R-:W-:Y:S02]  /*5eb0*/  @!P4 LEA R72, P2, R68.reuse, R15, 0x2 ;  /* 0x0000000f4448c211 */ /* 0x040fe400078410ff */
[----:B------:R-:W-:Y:S02]  /*5ec0*/  ISETP.NE.AND P0, PT, R73, RZ, PT ;  /* 0x000000ff4900720c */ /* 0x000fe40003f05270 */
[----:B------:R-:W-:Y:S02]  /*5ed0*/  @!P4 LEA.HI.X R73, R68, R19, R67, 0x2, P2 ;  /* 0x000000134449c211 */ /* 0x000fe400010f1443 */
[----:B------:R-:W4:Y:S01]  /*5ee0*/  @!P3 LDC.64 R66, c[0x0][0x3e0] ;  /* 0x0000f800ff42bb82 */ /* 0x000f220000000a00 */
[----:B-1----:R-:W-:Y:S02]  /*5ef0*/  MOV R154, RZ ;  /* 0x000000ff009a7202 */ /* 0x002fe40000000f00 */
[----:B------:R-:W-:-:S02]  /*5f00*/  @!P3 MOV R68, R12 ;  /* 0x0000000c0044b202 */ /* 0x000fc40000000f00 */
[----:B------:R-:W-:Y:S02]  /*5f10*/  @!P3 MOV R69, RZ ;  /* 0x000000ff0045b202 */ /* 0x000fe40000000f00 */
[----:B------:R1:W3:Y:S01]  /*5f20*/  @!P4 LDG.E R154, desc[UR16][R72.64] ;  /* 0x00000010489ac981 */ /* 0x0002e2000c1e1900 */
[----:B------:R-:W-:Y:S01]  /*5f30*/  ISETP.GE.AND P4, PT, R14, R61, PT ;  /* 0x0000003d0e00720c */ /* 0x000fe20003f86270 */
[----:B----4-:R-:W-:-:S04]  /*5f40*/  @!P3 IMAD.WIDE.U32 R68, R111, R66, R68 ;  /* 0x000000426f44b225 */ /* 0x010fc800078e0044 */
[----:B------:R-:W-:Y:S01]  /*5f50*/  @!P3 IMAD R67, R111, R67, R69 ;  /* 0x000000436f43b224 */ /* 0x000fe200078e0245 */
[----:B-----5:R-:W-:-:S04]  /*5f60*/  @!P3 LEA R70, P2, R68, R15, 0x2 ;  /* 0x0000000f4446b211 */ /* 0x020fc800078410ff */
[----:B------:R-:W-:-:S03]  /*5f70*/  @!P3 LEA.HI.X R71, R68, R19, R67, 0x2, P2 ;  /* 0x000000134447b211 */ /* 0x000fc600010f1443 */
[----:B------:R-:W4:Y:S01]  /*5f80*/  @!P4 LDC.64 R66, c[0x0][0x3e0] ;  /* 0x0000f800ff42cb82 */ /* 0x000f220000000a00 */
[----:B------:R-:W-:Y:S01]  /*5f90*/  MOV R156, RZ ;  /* 0x000000ff009c7202 */ /* 0x000fe20000000f00 */
[----:B------:R-:W-:Y:S01]  /*5fa0*/  @!P4 IMAD.MOV.U32 R68, RZ, RZ, R14 ;  /* 0x000000ffff44c224 */ /* 0x000fe200078e000e */
[----:B------:R-:W-:-:S04]  /*5fb0*/  @!P4 MOV R69, RZ ;  /* 0x000000ff0045c202 */ /* 0x000fc80000000f00 */
[----:B------:R5:W3:Y:S01]  /*5fc0*/  @!P3 LDG.E R156, desc[UR16][R70.64] ;  /* 0x00000010469cb981 */ /* 0x000ae2000c1e1900 */
[----:B------:R-:W-:Y:S01]  /*5fd0*/  ISETP.GE.AND P3, PT, R16, R61, PT ;  /* 0x0000003d1000720c */ /* 0x000fe20003f66270 */
[----:B----4-:R-:W-:-:S04]  /*5fe0*/  @!P4 IMAD.WIDE.U32 R68, R111, R66, R68 ;  /* 0x000000426f44c225 */ /* 0x010fc800078e0044 */
[----:B------:R-:W-:Y:S01]  /*5ff0*/  @!P4 IMAD R67, R111, R67, R69 ;  /* 0x000000436f43c224 */ /* 0x000fe200078e0245 */
[----:B-1----:R-:W-:-:S04]  /*6000*/  @!P4 LEA R72, P2, R68, R15, 0x2 ;  /* 0x0000000f4448c211 */ /* 0x002fc800078410ff */
[----:B------:R-:W-:-:S03]  /*6010*/  @!P4 LEA.HI.X R73, R68, R19, R67, 0x2, P2 ;  /* 0x000000134449c211 */ /* 0x000fc600010f1443 */
[----:B------:R-:W1:Y:S01]  /*6020*/  @!P3 LDC.64 R66, c[0x0][0x3e0] ;  /* 0x0000f800ff42bb82 */ /* 0x000e620000000a00 */
[----:B0-----:R-:W-:Y:S02]  /*6030*/  MOV R158, RZ ;  /* 0x000000ff009e7202 */ /* 0x001fe40000000f00 */
[----:B------:R-:W-:Y:S02]  /*6040*/  @!P3 MOV R68, R16 ;  /* 0x000000100044b202 */ /* 0x000fe40000000f00 */
[----:B------:R-:W-:Y:S02]  /*6050*/  @!P3 MOV R69, RZ ;  /* 0x000000ff0045b202 */ /* 0x000fe40000000f00 */
[----:B------:R0:W4:Y:S01]  /*6060*/  @!P4 LDG.E R158, desc[UR16][R72.64] ;  /* 0x00000010489ec981 */ /* 0x000122000c1e1900 */
[----:B------:R-:W-:Y:S01]  /*6070*/  ISETP.GE.AND P4, PT, R18, R61, PT ;  /* 0x0000003d1200720c */ /* 0x000fe20003f86270 */
[----:B-1----:R-:W-:-:S04]  /*6080*/  @!P3 IMAD.WIDE.U32 R68, R111, R66, R68 ;  /* 0x000000426f44b225 */ /* 0x002fc800078e0044 */
[----:B------:R-:W-:Y:S01]  /*6090*/  @!P3 IMAD R67, R111, R67, R69 ;  /* 0x000000436f43b224 */ /* 0x000fe200078e0245 */
[----:B-----5:R-:W-:-:S04]  /*60a0*/  @!P3 LEA R70, P2, R68, R15, 0x2 ;  /* 0x0000000f4446b211 */ /* 0x020fc800078410ff */
[----:B------:R-:W-:-:S03]  /*60b0*/  @!P3 LEA.HI.X R71, R68, R19, R67, 0x2, P2 ;  /* 0x000000134447b211 */ /* 0x000fc600010f1443 */
[----:B------:R-:W1:Y:S01]  /*60c0*/  @!P4 LDC.64 R66, c[0x0][0x3e0] ;  /* 0x0000f800ff42cb82 */ /* 0x000e620000000a00 */
[----:B------:R-:W-:Y:S01]  /*60d0*/  IMAD.MOV.U32 R160, RZ, RZ, RZ ;  /* 0x000000ffffa07224 */ /* 0x000fe200078e00ff */
[----:B------:R-:W-:Y:S02]  /*60e0*/  @!P4 MOV R68, R18 ;  /* 0x000000120044c202 */ /* 0x000fe40000000f00 */
[----:B------:R-:W-:-:S03]  /*60f0*/  @!P4 MOV R69, RZ ;  /* 0x000000ff0045c202 */ /* 0x000fc60000000f00 */
[----:B------:R5:W4:Y:S01]  /*6100*/  @!P3 LDG.E R160, desc[UR16][R70.64] ;  /* 0x0000001046a0b981 */ /* 0x000b22000c1e1900 */
[----:B------:R-:W-:Y:S01]  /*6110*/  ISETP.GE.AND P3, PT, R20, R61, PT ;  /* 0x0000003d1400720c */ /* 0x000fe20003f66270 */
[----:B-1----:R-:W-:-:S04]  /*6120*/  @!P4 IMAD.WIDE.U32 R68, R111, R66, R68 ;  /* 0x000000426f44c225 */ /* 0x002fc800078e0044 */
[----:B------:R-:W-:Y:S01]  /*6130*/  @!P4 IMAD R67, R111, R67, R69 ;  /* 0x000000436f43c224 */ /* 0x000fe200078e0245 */
[----:B0-----:R-:W-:-:S04]  /*6140*/  @!P4 LEA R72, P2, R68, R15, 0x2 ;  /* 0x0000000f4448c211 */ /* 0x001fc800078410ff */
[----:B------:R-:W-:-:S03]  /*6150*/  @!P4 LEA.HI.X R73, R68, R19, R67, 0x2, P2 ;  /* 0x000000134449c211 */ /* 0x000fc600010f1443 */
[----:B------:R-:W0:Y:S01]  /*6160*/  @!P3 LDC.64 R66, c[0x0][0x3e0] ;  /* 0x0000f800ff42bb82 */ /* 0x000e220000000a00 */
[----:B------:R-:W-:Y:S01]  /*6170*/  MOV R162, RZ ;  /* 0x000000ff00a27202 */ /* 0x000fe20000000f00 */
[----:B------:R-:W-:Y:S01]  /*6180*/  @!P3 IMAD.MOV.U32 R69, RZ, RZ, RZ ;  /* 0x000000ffff45b224 */ /* 0x000fe200078e00ff */
[----:B------:R-:W-:-:S04]  /*6190*/  @!P3 MOV R68, R20 ;  /* 0x000000140044b202 */ /* 0x000fc80000000f00 */
[----:B------:R1:W4:Y:S01]  /*61a0*/  @!P4 LDG.E R162, desc[UR16][R72.64] ;  /* 0x0000001048a2c981 */ /* 0x000322000c1e1900 */
[----:B------:R-:W-:Y:S01]  /*61b0*/  ISETP.GE.AND P4, PT, R22, R61, PT ;  /* 0x0000003d1600720c */ /* 0x000fe20003f86270 */
[----:B0-----:R-:W-:-:S04]  /*61c0*/  @!P3 IMAD.WIDE.U32 R68, R111, R66, R68 ;  /* 0x000000426f44b225 */ /* 0x001fc800078e0044 */
[----:B------:R-:W-:Y:S01]  /*61d0*/  @!P3 IMAD R67, R111, R67, R69 ;  /* 0x000000436f43b224 */ /* 0x000fe200078e0245 */
[----:B-----5:R-:W-:-:S04]  /*61e0*/  @!P3 LEA R70, P2, R68, R15, 0x2 ;  /* 0x0000000f4446b211 */ /* 0x020fc800078410ff */
[----:B------:R-:W-:-:S03]  /*61f0*/  @!P3 LEA.HI.X R71, R68, R19, R67, 0x2, P2 ;  /* 0x000000134447b211 */ /* 0x000fc600010f1443 */
[----:B------:R-:W0:Y:S01]  /*6200*/  @!P4 LDC.64 R66, c[0x0][0x3e0] ;  /* 0x0000f800ff42cb82 */ /* 0x000e220000000a00 */
[----:B------:R-:W-:Y:S02]  /*6210*/  MOV R164, RZ ;  /* 0x000000ff00a47202 */ /* 0x000fe40000000f00 */
[----:B------:R-:W-:Y:S02]  /*6220*/  @!P4 MOV R68, R22 ;  /* 0x000000160044c202 */ /* 0x000fe40000000f00 */
[----:B------:R-:W-:Y:S02]  /*6230*/  @!P4 MOV R69, RZ ;  /* 0x000000ff0045c202 */ /* 0x000fe40000000f00 */
[----:B------:R5:W4:Y:S01]  /*6240*/  @!P3 LDG.E R164, desc[UR16][R70.64] ;  /* 0x0000001046a4b981 */ /* 0x000b22000c1e1900 */
[----:B------:R-:W-:Y:S01]  /*6250*/  ISETP.GE.AND P3, PT, R24, R61, PT ;  /* 0x0000003d1800720c */ /* 0x000fe20003f66270 */
[----:B0-----:R-:W-:-:S04]  /*6260*/  @!P4 IMAD.WIDE.U32 R68, R111, R66, R68 ;  /* 0x000000426f44c225 */ /* 0x001fc800078e0044 */
[----:B------:R-:W-:Y:S01]  /*6270*/  @!P4 IMAD R67, R111, R67, R69 ;  /* 0x000000436f43c224 */ /* 0x000fe200078e0245 */
[----:B-1----:R-:W-:-:S04]  /*6280*/  @!P4 LEA R72, P2, R68, R15, 0x2 ;  /* 0x0000000f4448c211 */ /* 0x002fc800078410ff */
[----:B------:R-:W-:-:S03]  /*6290*/  @!P4 LEA.HI.X R73, R68, R19, R67, 0x2, P2 ;  /* 0x000000134449c211 */ /* 0x000fc600010f1443 */
[----:B------:R-:W0:Y:S01]  /*62a0*/  @!P3 LDC.64 R66, c[0x0][0x3e0] ;  /* 0x0000f800ff42bb82 */ /* 0x000e220000000a00 */
[----:B------:R-:W-:Y:S01]  /*62b0*/  MOV R166, RZ ;  /* 0x000000ff00a67202 */ /* 0x000fe20000000f00 */
[----:B------:R-:W-:Y:S01]  /*62c0*/  @!P3 IMAD.MOV.U32 R68, RZ, RZ, R24 ;  /* 0x000000ffff44b224 */ /* 0x000fe200078e0018 */
[----:B------:R-:W-:-:S04]  /*62d0*/  @!P3 MOV R69, RZ ;  /* 0x000000ff0045b202 */ /* 0x000fc80000000f00 */
        /* <DEDUP_REMOVED lines=17> */
[----:B------:R-:W-:Y:S01]  /*63f0*/  IMAD.MOV.U32 R170, RZ, RZ, RZ ;  /* 0x000000ffffaa7224 */ /* 0x000fe200078e00ff */
[----:B------:R-:W-:Y:S02]  /*6400*/  @!P3 MOV R68, R28 ;  /* 0x0000001c0044b202 */ /* 0x000fe40000000f00 */
[----:B------:R-:W-:-:S03]  /*6410*/  @!P3 MOV R69, RZ ;  /* 0x000000ff0045b202 */ /* 0x000fc60000000f00 */
[----:B------:R1:W4:Y:S01]  /*6420*/  @!P4 LDG.E R170, desc[UR16][R72.64] ;  /* 0x0000001048aac981 */ /* 0x000322000c1e1900 */
[----:B------:R-:W-:Y:S01]  /*6430*/  ISETP.GE.AND P4, PT, R30, R61, PT ;  /* 0x0000003d1e00720c */ /* 0x000fe20003f86270 */
[----:B0-----:R-:W-:-:S04]  /*6440*/  @!P3 IMAD.WIDE.U32 R68, R111, R66, R68 ;  /* 0x000000426f44b225 */ /* 0x001fc800078e0044 */
[----:B------:R-:W-:Y:S01]  /*6450*/  @!P3 IMAD R67, R111, R67, R69 ;  /* 0x000000436f43b224 */ /* 0x000fe200078e0245 */
[----:B-----5:R-:W-:-:S04]  /*6460*/  @!P3 LEA R70, P2, R68, R15, 0x2 ;  /* 0x0000000f4446b211 */ /* 0x020fc800078410ff */
        /* <DEDUP_REMOVED lines=9> */
[----:B-1----:R-:W-:-:S04]  /*6500*/  @!P4 LEA R72, P2, R68, R15, 0x2 ;  /* 0x0000000f4448c211 */ /* 0x002fc800078410ff */
        /* <DEDUP_REMOVED lines=25> */
[----:B------:R-:W4:Y:S01]  /*66a0*/  @!P4 LDG.E R178, desc[UR16][R72.64] ;  /* 0x0000001048b2c981 */ /* 0x000f22000c1e1900 */
[----:B------:R-:W-:Y:S02]  /*66b0*/  ISETP.GE.AND P4, PT, R38, R61, PT ;  /* 0x0000003d2600720c */ /* 0x000fe40003f86270 */
[----:B------:R-:W-:-:S02]  /*66c0*/  P2R R147, PR, RZ, 0x2 ;  /* 0x00000002ff937803 */ /* 0x000fc40000000000 */
[----:B------:R-:W-:Y:S01]  /*66d0*/  LOP3.LUT P1, RZ, R0, 0x400000, RZ, 0xc0, !PT ;  /* 0x0040000000ff7812 */ /* 0x000fe2000782c0ff */
[----:B0-----:R-:W-:-:S04]  /*66e0*/  @!P3 IMAD.WIDE.U32 R68, R111, R66, R68 ;  /* 0x000000426f44b225 */ /* 0x001fc800078e0044 */
[----:B------:R-:W-:Y:S01]  /*66f0*/  @!P3 IMAD R67, R111, R67, R69 ;  /* 0x000000436f43b224 */ /* 0x000fe200078e0245 */
[----:B-----5:R-:W-:-:S04]  /*6700*/  @!P3 LEA R70, P2, R68, R15, 0x2 ;  /* 0x0000000f4446b211 */ /* 0x020fc800078410ff */
[----:B------:R-:W-:Y:S02]  /*6710*/  @!P3 LEA.HI.X R71, R68, R19, R67, 0x2, P2 ;  /* 0x000000134447b211 */ /* 0x000fe400010f1443 */
[----:B------:R-:W0:Y:S01]  /*6720*/  @!P4 LDC.64 R66, c[0x0][0x3e0] ;  /* 0x0000f800ff42cb82 */ /* 0x000e220000000a00 */
[----:B------:R-:W-:-:S06]  /*6730*/  MOV R146, RZ ;  /* 0x000000ff00927202 */ /* 0x000fcc0000000f00 */
[----:B------:R1:W5:Y:S01]  /*6740*/  @!P1 LDG.E R146, desc[UR16][R180.64] ;  /* 0x00000010b4929981 */ /* 0x000362000c1e1900 */
[----:B------:R-:W-:Y:S02]  /*6750*/  @!P4 MOV R68, R38 ;  /* 0x000000260044c202 */ /* 0x000fe40000000f00 */
[----:B------:R-:W-:Y:S01]  /*6760*/  @!P4 MOV R69, RZ ;  /* 0x000000ff0045c202 */ /* 0x000fe20000000f00 */
[----:B-1----:R-:W-:-:S06]  /*6770*/  IMAD.MOV.U32 R180, RZ, RZ, RZ ;  /* 0x000000ffffb47224 */ /* 0x002fcc00078e00ff */
[----:B------:R1:W4:Y:S01]  /*6780*/  @!P3 LDG.E R180, desc[UR16][R70.64] ;  /* 0x0000001046b4b981 */ /* 0x000322000c1e1900 */
[----:B------:R-:W-:Y:S01]  /*6790*/  ISETP.GE.AND P3, PT, R40, R61, PT ;  /* 0x0000003d2800720c */ /* 0x000fe20003f66270 */
[----:B0-----:R-:W-:-:S04]  /*67a0*/  @!P4 IMAD.WIDE.U32 R68, R111, R66, R68 ;  /* 0x000000426f44c225 */ /* 0x001fc800078e0044 */
[----:B------:R-:W-:Y:S01]  /*67b0*/  @!P4 IMAD R67, R111, R67, R69 ;  /* 0x000000436f43c224 */ /* 0x000fe200078e0245 */
[----:B------:R-:W-:-:S04]  /*67c0*/  @!P4 LEA R72, P2, R68, R15, 0x2 ;  /* 0x0000000f4448c211 */ /* 0x000fc800078410ff */
        /* <DEDUP_REMOVED lines=16> */
[----:B------:R-:W-:Y:S01]  /*68d0*/  ISETP.GE.AND P3, PT, R44, R61, PT ;  /* 0x0000003d2c00720c */ /* 0x000fe20003f66270 */
[----:B0-----:R-:W-:-:S04]  /*68e0*/  @!P4 IMAD.WIDE.U32 R68, R111, R66, R68 ;  /* 0x000000426f44c225 */ /* 0x001fc800078e0044 */
[----:B------:R-:W-:Y:S01]  /*68f0*/  @!P4 IMAD R67, R111, R67, R69 ;  /* 0x000000436f43c224 */ /* 0x000fe200078e0245 */
[----:B--2---:R-:W-:-:S04]  /*6900*/  @!P4 LEA R72, P2, R68, R15, 0x2 ;  /* 0x0000000f4448c211 */ /* 0x004fc800078410ff */
[----:B------:R-:W-:-:S03]  /*6910*/  @!P4 LEA.HI.X R73, R68, R19, R67, 0x2, P2 ;  /* 0x000000134449c211 */ /* 0x000fc600010f1443 */
[----:B------:R-:W0:Y:S01]  /*6920*/  @!P3 LDC.64 R66, c[0x0][0x3e0] ;  /* 0x0000f800ff42bb82 */ /* 0x000e220000000a00 */
[----:B------:R-:W-:Y:S01]  /*6930*/  @!P3 MOV R69, RZ ;  /* 0x000000ff0045b202 */ /* 0x000fe20000000f00 */
[----:B------:R-:W-:Y:S01]  /*6940*/  @!P3 IMAD.MOV.U32 R68, RZ, RZ, R44 ;  /* 0x000000ffff44b224 */ /* 0x000fe200078e002c */
[----:B------:R-:W-:Y:S02]  /*6950*/  ISETP.NE.AND P2, PT, R145, RZ, PT ;  /* 0x000000ff9100720c */ /* 0x000fe40003f45270 */
[----:B------:R-:W-:-:S06]  /*6960*/  MOV R145, RZ ;  /* 0x000000ff00917202 */ /* 0x000fcc0000000f00 */
[----:B------:R-:W2:Y:S01]  /*6970*/  @!P4 LDG.E R145, desc[UR16][R72.64] ;  /* 0x000000104891c981 */ /* 0x000ea2000c1e1900 */
[----:B0-----:R-:W-:-:S04]  /*6980*/  @!P3 IMAD.WIDE.U32 R68, R111, R66, R68 ;  /* 0x000000426f44b225 */ /* 0x001fc800078e0044 */
[----:B------:R-:W-:Y:S01]  /*6990*/  @!P3 IMAD R67, R111, R67, R69 ;  /* 0x000000436f43b224 */ /* 0x000fe200078e0245 */
[----:B------:R-:W-:-:S04]  /*69a0*/  @!P3 LEA R66, P4, R68, R15, 0x2 ;  /* 0x0000000f4442b211 */ /* 0x000fc800078810ff */
[----:B------:R-:W-:Y:S02]  /*69b0*/  @!P3 LEA.HI.X R67, R68, R19, R67, 0x2, P4 ;  /* 0x000000134443b211 */ /* 0x000fe400020f1443 */
[----:B------:R-:W-:Y:S02]  /*69c0*/  ISETP.NE.AND P4, PT, R75, RZ, PT ;  /* 0x000000ff4b00720c */ /* 0x000fe40003f85270 */
[----:B------:R-:W-:-:S11]  /*69d0*/  ISETP.NE.AND P1, PT, R147, RZ, PT ;  /* 0x000000ff9300720c */ /* 0x000fd60003f25270 */
[----:B------:R-:W0:Y:S01]  /*69e0*/  @!P4 LDC.64 R68, c[0x0][0x3e0] ;  /* 0x0000f800ff44cb82 */ /* 0x000e220000000a00 */
[----:B------:R-:W-:-:S06]  /*69f0*/  MOV R147, RZ ;  /* 0x000000ff00937202 */ /* 0x000fcc0000000f00 */
[----:B------:R1:W2:Y:S02]  /*6a00*/  @!P3 LDG.E R147, desc[UR16][R66.64] ;  /* 0x000000104293b981 */ /* 0x0002a4000c1e1900 */
[----:B-1----:R-:W-:Y:S02]  /*6a10*/  @!P4 MOV R66, R46 ;  /* 0x0000002e0042c202 */ /* 0x002fe40000000f00 */
[----:B------:R-:W-:-:S03]  /*6a20*/  @!P4 MOV R67, RZ ;  /* 0x000000ff0043c202 */ /* 0x000fc60000000f00 */
[----:B0-----:R-:W-:-:S04]  /*6a30*/  @!P4 IMAD.WIDE.U32 R70, R111, R68, R66 ;  /* 0x000000446f46c225 */ /* 0x001fc800078e0042 */
[----:B------:R-:W-:Y:S01]  /*6a40*/  @!P4 IMAD R69, R111, R69, R71 ;  /* 0x000000456f45c224 */ /* 0x000fe200078e0247 */
[----:B------:R-:W-:-:S04]  /*6a50*/  @!P4 LEA R72, P3, R70, R15, 0x2 ;  /* 0x0000000f4648c211 */ /* 0x000fc800078610ff */
[----:B------:R-:W-:Y:S02]  /*6a60*/  @!P4 LEA.HI.X R73, R70, R19, R69, 0x2, P3 ;  /* 0x000000134649c211 */ /* 0x000fe400018f1445 */
[----:B------:R-:W-:-:S13]  /*6a70*/  ISETP.NE.AND P3, PT, R74, RZ, PT ;  /* 0x000000ff4a00720c */ /* 0x000fda0003f65270 */
[----:B------:R-:W0:Y:S01]  /*6a80*/  @!P3 LDC.64 R68, c[0x0][0x3e0] ;  /* 0x0000f800ff44bb82 */ /* 0x000e220000000a00 */
[----:B------:R-:W-:Y:S02]  /*6a90*/  @!P3 MOV R66, R48 ;  /* 0x000000300042b202 */ /* 0x000fe40000000f00 */
[----:B------:R-:W-:Y:S01]  /*6aa0*/  @!P3 MOV R67, RZ ;  /* 0x000000ff0043b202 */ /* 0x000fe20000000f00 */
[----:B------:R-:W-:-:S06]  /*6ab0*/  IMAD.MOV.U32 R186, RZ, RZ, RZ ;  /* 0x000000ffffba7224 */ /* 0x000fcc00078e00ff */
[----:B------:R1:W2:Y:S01]  /*6ac0*/  @!P4 LDG.E R186, desc[UR16][R72.64] ;  /* 0x0000001048bac981 */ /* 0x0002a2000c1e1900 */
[----:B0-----:R-:W-:-:S04]  /*6ad0*/  @!P3 IMAD.WIDE.U32 R66, R111, R68, R66 ;  /* 0x000000446f42b225 */ /* 0x001fc800078e0042 */
[----:B------:R-:W-:Y:S01]  /*6ae0*/  @!P3 IMAD R69, R111, R69, R67 ;  /* 0x000000456f45b224 */ /* 0x000fe200078e0243 */
[----:B------:R-:W-:-:S04]  /*6af0*/  @!P3 LEA R74, P4, R66, R15, 0x2 ;  /* 0x0000000f424ab211 */ /* 0x000fc800078810ff */
[----:B------:R-:W-:Y:S02]  /*6b00*/  @!P3 LEA.HI.X R75, R66, R19, R69, 0x2, P4 ;  /* 0x00000013424bb211 */ /* 0x000fe400020f1445 */
[----:B------:R-:W0:Y:S01]  /*6b10*/  @!P2 LDC.64 R66, c[0x0][0x3e0] ;  /* 0x0000f800ff42ab82 */ /* 0x000e220000000a00 */
[----:B------:R-:W-:Y:S01]  /*6b20*/  @!P2 MOV R68, R50 ;  /* 0x000000320044a202 */ /* 0x000fe20000000f00 */
[----:B------:R-:W-:Y:S01]  /*6b30*/  @!P2 IMAD.MOV.U32 R69, RZ, RZ, RZ ;  /* 0x000000ffff45a224 */ /* 0x000fe200078e00ff */
[----:B------:R-:W-:-:S06]  /*6b40*/  MOV R190, RZ ;  /* 0x000000ff00be7202 */ /* 0x000fcc0000000f00 */
[----:B------:R-:W2:Y:S01]  /*6b50*/  @!P3 LDG.E R190, desc[UR16][R74.64] ;  /* 0x000000104abeb981 */ /* 0x000ea2000c1e1900 */
[----:B0-----:R-:W-:-:S04]  /*6b60*/  @!P2 IMAD.WIDE.U32 R68, R111, R66, R68 ;  /* 0x000000426f44a225 */ /* 0x001fc800078e0044 */
[----:B------:R-:W-:Y:S01]  /*6b70*/  @!P2 IMAD R67, R111, R67, R69 ;  /* 0x000000436f43a224 */ /* 0x000fe200078e0245 */
[----:B------:R-:W-:-:S04]  /*6b80*/  @!P2 LEA R70, P3, R68, R15, 0x2 ;  /* 0x0000000f4446a211 */ /* 0x000fc800078610ff */
[----:B------:R-:W-:Y:S02]  /*6b90*/  @!P2 LEA.HI.X R71, R68, R19, R67, 0x2, P3 ;  /* 0x000000134447a211 */ /* 0x000fe400018f1443 */
[----:B------:R-:W0:Y:S01]  /*6ba0*/  @!P1 LDC.64 R66, c[0x0][0x3e0] ;  /* 0x0000f800ff429b82 */ /* 0x000e220000000a00 */
[----:B------:R-:W-:Y:S02]  /*6bb0*/  @!P1 MOV R68, R52 ;  /* 0x0000003400449202 */ /* 0x000fe40000000f00 */
[----:B------:R-:W-:Y:S02]  /*6bc0*/  @!P1 MOV R69, RZ ;  /* 0x000000ff00459202 */ /* 0x000fe40000000f00 */
[----:B------:R-:W-:-:S06]  /*6bd0*/  MOV R192, RZ ;  /* 0x000000ff00c07202 */ /* 0x000fcc0000000f00 */
[----:B------:R3:W2:Y:S01]  /*6be0*/  @!P2 LDG.E R192, desc[UR16][R70.64] ;  /* 0x0000001046c0a981 */ /* 0x0006a2000c1e1900 */
[----:B0-----:R-:W-:-:S04]  /*6bf0*/  @!P1 IMAD.WIDE.U32 R68, R111, R66, R68 ;  /* 0x000000426f449225 */ /* 0x001fc800078e0044 */
[----:B------:R-:W-:Y:S01]  /*6c00*/  @!P1 IMAD R67, R111, R67, R69 ;  /* 0x000000436f439224 */ /* 0x000fe200078e0245 */
[----:B-1----:R-:W-:-:S04]  /*6c10*/  @!P1 LEA R72, P2, R68, R15, 0x2 ;  /* 0x0000000f44489211 */ /* 0x002fc800078410ff */
[----:B------:R-:W-:Y:S02]  /*6c20*/  @!P1 LEA.HI.X R73, R68, R19, R67, 0x2, P2 ;  /* 0x0000001344499211 */ /* 0x000fe400010f1443 */
[----:B------:R-:W0:Y:S01]  /*6c30*/  @!P0 LDC.64 R66, c[0x0][0x3e0] ;  /* 0x0000f800ff428b82 */ /* 0x000e220000000a00 */
[----:B------:R-:W-:Y:S01]  /*6c40*/  @!P0 MOV R69, RZ ;  /* 0x000000ff00458202 */ /* 0x000fe20000000f00 */
[----:B------:R-:W-:Y:S01]  /*6c50*/  @!P0 IMAD.MOV.U32 R68, RZ, RZ, R54 ;  /* 0x000000ffff448224 */ /* 0x000fe200078e0036 */
[----:B------:R-:W-:-:S06]  /*6c60*/  MOV R194, RZ ;  /* 0x000000ff00c27202 */ /* 0x000fcc0000000f00 */
[----:B------:R1:W2:Y:S01]  /*6c70*/  @!P1 LDG.E R194, desc[UR16][R72.64] ;  /* 0x0000001048c29981 */ /* 0x0002a2000c1e1900 */
[----:B------:R-:W-:Y:S01]  /*6c80*/  LOP3.LUT P3, RZ, R0, 0x2, RZ, 0xc0, !PT ;  /* 0x0000000200ff7812 */ /* 0x000fe2000786c0ff */
[----:B0-----:R-:W-:-:S04]  /*6c90*/  @!P0 IMAD.WIDE.U32 R68, R111, R66, R68 ;  /* 0x000000426f448225 */ /* 0x001fc800078e0044 */
[----:B------:R-:W-:Y:S01]  /*6ca0*/  FMUL.FTZ R66, R151, R58 ;  /* 0x0000003a97427220 */ /* 0x000fe20000410000 */
[----:B------:R-:W-:Y:S01]  /*6cb0*/  @!P0 IMAD R67, R111, R67, R69 ;  /* 0x000000436f438224 */ /* 0x000fe200078e0245 */
[----:B---3--:R-:W-:-:S04]  /*6cc0*/  @!P0 LEA R70, P1, R68, R15, 0x2 ;  /* 0x0000000f44468211 */ /* 0x008fc800078210ff */
[----:B------:R-:W-:Y:S01]  /*6cd0*/  @!P0 LEA.HI.X R71, R68, R19, R67, 0x2, P1 ;  /* 0x0000001344478211 */ /* 0x000fe200008f1443 */
[----:B------:R-:W-:Y:S01]  /*6ce0*/  FMUL.RZ R67, R66, 0.15915493667125701904 ;  /* 0x3e22f98342437820 */ /* 0x000fe2000040c000 */
[----:B------:R-:W-:-:S04]  /*6cf0*/  FMUL.FTZ R66, R151, R60 ;  /* 0x0000003c97427220 */ /* 0x000fc80000410000 */
[----:B------:R-:W-:Y:S01]  /*6d00*/  FMUL.RZ R68, R66, 0.15915493667125701904 ;  /* 0x3e22f98342447820 */ /* 0x000fe2000040c000 */
[----:B------:R-:W-:-:S04]  /*6d10*/  FMUL.FTZ R66, R151, R62 ;  /* 0x0000003e97427220 */ /* 0x000fc80000410000 */
[----:B------:R-:W-:Y:S01]  /*6d20*/  FMUL.RZ R69, R66, 0.15915493667125701904 ;  /* 0x3e22f98342457820 */ /* 0x000fe2000040c000 */
[----:B------:R-:W-:Y:S01]  /*6d30*/  FMUL.FTZ R66, R151, R76 ;  /* 0x0000004c97427220 */ /* 0x000fe20000410000 */
[----:B------:R-:W-:Y:S03]  /*6d40*/  MUFU.SIN R171, R67 ;  /* 0x0000004300ab7308 */ /* 0x000fe60000000400 */
[----:B-1----:R-:W-:Y:S01]  /*6d50*/  FMUL.RZ R72, R66, 0.15915493667125701904 ;  /* 0x3e22f98342487820 */ /* 0x002fe2000040c000 */
[----:B------:R-:W-:-:S04]  /*6d60*/  LOP3.LUT P4, RZ, R0, 0x1, RZ, 0xc0, !PT ;  /* 0x0000000100ff7812 */ /* 0x000fc8000788c0ff */
[----:B------:R0:W-:Y:S02]  /*6d70*/  MUFU.COS R173, R67 ;  /* 0x0000004300ad7308 */ /* 0x0001e40000000000 */
[----:B0-----:R-:W0:Y:S06]  /*6d80*/  @!P3 LDC.64 R66, c[0x0][0x3e0] ;  /* 0x0000f800ff42bb82 */ /* 0x001e2c0000000a00 */
[----:B------:R-:W-:Y:S08]  /*6d90*/  MUFU.SIN R179, R68 ;  /* 0x0000004400b37308 */ /* 0x000ff00000000400 */
[----:B------:R1:W-:Y:S02]  /*6da0*/  MUFU.COS R181, R68 ;  /* 0x0000004400b57308 */ /* 0x0003e40000000000 */
[----:B-1----:R-:W-:-:S06]  /*6db0*/  FMUL.FTZ R68, R151, R78 ;  /* 0x0000004e97447220 */ /* 0x002fcc0000410000 */
[----:B------:R-:W-:Y:S01]  /*6dc0*/  MUFU.SIN R169, R69 ;  /* 0x0000004500a97308 */ /* 0x000fe20000000400 */
[----:B------:R-:W-:-:S07]  /*6dd0*/  FMUL.RZ R75, R68, 0.15915493667125701904 ;  /* 0x3e22f983444b7820 */ /* 0x000fce000040c000 */
[----:B------:R1:W-:Y:S01]  /*6de0*/  MUFU.COS R167, R69 ;  /* 0x0000004500a77308 */ /* 0x0003e20000000000 */
[----:B------:R-:W-:Y:S01]  /*6df0*/  @!P3 MOV R73, RZ ;  /* 0x000000ff0049b202 */ /* 0x000fe20000000f00 */
[----:B------:R-:W-:Y:S01]  /*6e00*/  FMUL.FTZ R149, R150, 1.4426950216293334961 ;  /* 0x3fb8aa3b96957820 */ /* 0x000fe20000410000 */
[----:B-1----:R-:W1:Y:S05]  /*6e10*/  @!P4 LDC.64 R68, c[0x0][0x3e0] ;  /* 0x0000f800ff44cb82 */ /* 0x002e6a0000000a00 */
[----:B------:R-:W-:Y:S01]  /*6e20*/  MUFU.SIN R163, R72 ;  /* 0x0000004800a37308 */ /* 0x000fe20000000400 */
[----:B------:R-:W-:Y:S01]  /*6e30*/  MOV R150, RZ ;  /* 0x000000ff00967202 */ /* 0x000fe20000000f00 */
[----:B------:R-:W-:-:S06]  /*6e40*/  FMUL.FTZ R74, R151, R80 ;  /* 0x00000050974a7220 */ /* 0x000fcc0000410000 */
[----:B------:R3:W-:Y:S01]  /*6e50*/  MUFU.COS R161, R72 ;  /* 0x0000004800a17308 */ /* 0x0007e20000000000 */
[----:B------:R5:W2:Y:S01]  /*6e60*/  @!P0 LDG.E R150, desc[UR16][R70.64] ;  /* 0x0000001046968981 */ /* 0x000aa2000c1e1900 */
[----:B---3--:R-:W-:-:S05]  /*6e70*/  @!P3 MOV R72, R198 ;  /* 0x000000c60048b202 */ /* 0x008fca0000000f00 */
[C---:B0-----:R-:W-:Y:S01]  /*6e80*/  @!P3 IMAD.WIDE.U32 R72, R111.reuse, R66, R72 ;  /* 0x000000426f48b225 */ /* 0x041fe200078e0048 */
[----:B------:R-:W-:Y:S03]  /*6e90*/  MUFU.SIN R155, R75 ;  /* 0x0000004b009b7308 */ /* 0x000fe60000000400 */
[----:B------:R-:W-:Y:S01]  /*6ea0*/  FMUL.RZ R153, R74, 0.15915493667125701904 ;  /* 0x3e22f9834a997820 */ /* 0x000fe2000040c000 */
[----:B------:R-:W-:Y:S01]  /*6eb0*/  @!P3 IMAD R67, R111, R67, R73 ;  /* 0x000000436f43b224 */ /* 0x000fe200078e0249 */
[----:B------:R-:W-:-:S03]  /*6ec0*/  @!P3 LEA R66, P0, R72, R15, 0x2 ;  /* 0x0000000f4842b211 */ /* 0x000fc600078010ff */
[----:B------:R0:W-:Y:S01]  /*6ed0*/  MUFU.COS R157, R75 ;  /* 0x0000004b009d7308 */ /* 0x0001e20000000000 */
[----:B------:R-:W-:Y:S02]  /*6ee0*/  @!P3 LEA.HI.X R67, R72, R19, R67, 0x2, P0 ;  /* 0x000000134843b211 */ /* 0x000fe400000f1443 */
[----:B------:R-:W-:Y:S02]  /*6ef0*/  @!P4 MOV R72, R202 ;  /* 0x000000ca0048c202 */ /* 0x000fe40000000f00 */
[----:B------:R-:W-:Y:S01]  /*6f00*/  @!P4 MOV R73, RZ ;  /* 0x000000ff0049c202 */ /* 0x000fe20000000f00 */
[----:B0-----:R-:W0:Y:S02]  /*6f10*/  @!P5 LDC.64 R74, c[0x0][0x3e0] ;  /* 0x0000f800ff4adb82 */ /* 0x001e240000000a00 */
[----:B-1----:R-:W-:-:S04]  /*6f20*/  @!P4 IMAD.WIDE.U32 R72, R111, R68, R72 ;  /* 0x000000446f48c225 */ /* 0x002fc800078e0048 */
[----:B-----5:R-:W-:Y:S01]  /*6f30*/  FMUL.FTZ R70, R151, R82 ;  /* 0x0000005297467220 */ /* 0x020fe20000410000 */
[----:B------:R-:W-:-:S03]  /*6f40*/  @!P4 IMAD R71, R111, R69, R73 ;  /* 0x000000456f47c224 */ /* 0x000fc600078e0249 */
[----:B------:R-:W-:Y:S01]  /*6f50*/  FMUL.RZ R177, R70, 0.15915493667125701904 ;  /* 0x3e22f98346b17820 */ /* 0x000fe2000040c000 */
[C---:B------:R-:W-:Y:S01]  /*6f60*/  @!P4 LEA R70, P1, R72.reuse, R15, 0x2 ;  /* 0x0000000f4846c211 */ /* 0x040fe200078210ff */
[----:B------:R-:W-:Y:S01]  /*6f70*/  FMUL.FTZ R218, R149, R58 ;  /* 0x0000003a95da7220 */ /* 0x000fe20000410000 */
[----:B------:R-:W-:Y:S01]  /*6f80*/  @!P5 MOV R73, RZ ;  /* 0x000000ff0049d202 */ /* 0x000fe20000000f00 */
[----:B------:R-:W-:Y:S01]  /*6f90*/  MUFU.SIN R159, R153 ;  /* 0x00000099009f7308 */ /* 0x000fe20000000400 */
[----:B------:R-:W-:Y:S01]  /*6fa0*/  @!P4 LEA.HI.X R71, R72, R19, R71, 0x2, P1 ;  /* 0x000000134847c211 */ /* 0x000fe200008f1447 */
[----:B------:R-:W-:Y:S01]  /*6fb0*/  IMAD.MOV.U32 R196, RZ, RZ, RZ ;  /* 0x000000ffffc47224 */ /* 0x000fe200078e00ff */
[----:B------:R-:W-:Y:S01]  /*6fc0*/  @!P5 MOV R72, R206 ;  /* 0x000000ce0048d202 */ /* 0x000fe20000000f00 */
[----:B------:R-:W-:Y:S01]  /*6fd0*/  IMAD R199, R6, -0x200, R87 ;  /* 0xfffffe0006c77824 */ /* 0x000fe200078e0257 */
[----:B------:R-:W-:Y:S01]  /*6fe0*/  ISETP.GE.AND P0, PT, R188, R61, PT ;  /* 0x0000003dbc00720c */ /* 0x000fe20003f06270 */
[----:B------:R-:W1:Y:S02]  /*6ff0*/  @!P6 LDC.64 R68, c[0x0][0x3e0] ;  /* 0x0000f800ff44eb82 */ /* 0x000e640000000a00 */
[----:B------:R-:W3:Y:S01]  /*7000*/  MUFU.EX2 R218, R218 ;  /* 0x000000da00da7308 */ /* 0x000ee20000000800 */
[----:B------:R-:W-:Y:S01]  /*7010*/  SHF.L.U32 R204, R4, 0x4, RZ ;  /* 0x0000000404cc7819 */ /* 0x000fe200000006ff */
[----:B------:R5:W2:Y:S01]  /*7020*/  @!P3 LDG.E R196, desc[UR16][R66.64] ;  /* 0x0000001042c4b981 */ /* 0x000aa2000c1e1900 */
[----:B0-----:R-:W-:-:S04]  /*7030*/  @!P5 IMAD.WIDE.U32 R72, R111, R74, R72 ;  /* 0x0000004a6f48d225 */ /* 0x001fc800078e0048 */
[----:B------:R-:W-:Y:S01]  /*7040*/  @!P5 IMAD R75, R111, R75, R73 ;  /* 0x0000004b6f4bd224 */ /* 0x000fe200078e0249 */
[----:B------:R-:W-:Y:S01]  /*7050*/  SHF.L.U32 R73, R23, 0x5, RZ ;  /* 0x0000000517497819 */ /* 0x000fe200000006ff */
[----:B------:R0:W-:Y:S01]  /*7060*/  MUFU.COS R165, R153 ;  /* 0x0000009900a57308 */ /* 0x0001e20000000000 */
[----:B------:R-:W-:Y:S01]  /*7070*/  IADD3 R202, PT, PT, R204, 0x1, RZ ;  /* 0x00000001ccca7810 */ /* 0x000fe20007ffe0ff */
[----:B-----5:R-:W5:Y:S01]  /*7080*/  @!P0 LDC.64 R66, c[0x0][0x3e0] ;  /* 0x0000f800ff428b82 */ /* 0x020f620000000a00 */
[----:B0-----:R-:W-:-:S04]  /*7090*/  LEA.HI.SX32 R153, R73, R73, 0x1b ;  /* 0x0000004949997211 */ /* 0x001fc800078fdaff */
[----:B------:R-:W-:Y:S01]  /*70a0*/  LEA R153, R153, R140, 0x2 ;  /* 0x0000008c99997211 */ /* 0x000fe200078e10ff */
[----:B------:R-:W-:Y:S01]  /*70b0*/  MUFU.SIN R201, R177 ;  /* 0x000000b100c97308 */ /* 0x000fe20000000400 */
[----:B------:R-:W-:-:S03]  /*70c0*/  ISETP.GE.U32.AND P1, PT, R202, R199, PT ;  /* 0x000000c7ca00720c */ /* 0x000fc60003f26070 */
[----:B------:R-:W0:Y:S01]  /*70d0*/  LDS R220, [R153+0x4] ;  /* 0x0000040099dc7984 */ /* 0x000e220000000800 */
[----:B---3--:R-:W-:-:S03]  /*70e0*/  FMUL.FTZ R171, R218, R171 ;  /* 0x000000abdaab7220 */ /* 0x008fc60000410000 */
[----:B------:R3:W-:Y:S01]  /*70f0*/  MUFU.COS R203, R177 ;  /* 0x000000b100cb7308 */ /* 0x0007e20000000000 */
[----:B------:R-:W4:Y:S01]  /*7100*/  LDS R202, [R153] ;  /* 0x0000000099ca7984 */ /* 0x000f220000000800 */
[----:B------:R-:W-:Y:S01]  /*7110*/  IMAD.MOV.U32 R198, RZ, RZ, RZ ;  /* 0x000000ffffc67224 */ /* 0x000fe200078e00ff */
[----:B------:R-:W-:Y:S01]  /*7120*/  @!P5 LEA R74, P2, R72, R15, 0x2 ;  /* 0x0000000f484ad211 */ /* 0x000fe200078410ff */
[----:B-1----:R-:W-:Y:S01]  /*7130*/  @!P6 IMAD.WIDE.U32 R210, R111, R68, R210 ;  /* 0x000000446fd2e225 */ /* 0x002fe200078e00d2 */
[----:B------:R-:W-:-:S03]  /*7140*/  @!P0 MOV R189, RZ ;  /* 0x000000ff00bd8202 */ /* 0x000fc60000000f00 */
[----:B------:R-:W-:Y:S01]  /*7150*/  FMUL.FTZ R175, R151, R84 ;  /* 0x0000005497af7220 */ /* 0x000fe20000410000 */
[----:B------:R-:W-:Y:S01]  /*7160*/  MOV R240, RZ ;  /* 0x000000ff00f07202 */ /* 0x000fe20000000f00 */
[----:B------:R1:W2:Y:S01]  /*7170*/  @!P4 LDG.E R198, desc[UR16][R70.64] ;  /* 0x0000001046c6c981 */ /* 0x0002a2000c1e1900 */
[----:B---3--:R-:W-:-:S03]  /*7180*/  FMUL.FTZ R177, R218, R173 ;  /* 0x000000addab17220 */ /* 0x008fc60000410000 */
[----:B------:R-:W3:Y:S01]  /*7190*/  LDS R218, [R153+0x10] ;  /* 0x0000100099da7984 */ /* 0x000ee20000000800 */
[----:B------:R-:W-:Y:S01]  /*71a0*/  @!P5 LEA.HI.X R75, R72, R19, R75, 0x2, P2 ;  /* 0x00000013484bd211 */ /* 0x000fe200010f144b */
[C---:B------:R-:W-:Y:S02]  /*71b0*/  @!P6 IMAD R69, R111.reuse, R69, R211 ;  /* 0x000000456f45e224 */ /* 0x040fe400078e02d3 */
[C---:B------:R-:W-:Y:S01]  /*71c0*/  VIADD R226, R204.reuse, 0x4 ;  /* 0x00000004cce27836 */ /* 0x040fe20000000000 */
[----:B------:R-:W-:Y:S01]  /*71d0*/  LDS R222, [R153+0x8] ;  /* 0x0000080099de7984 */ /* 0x000fe20000000800 */
[----:B-1----:R-:W-:Y:S02]  /*71e0*/  IADD3 R70, PT, PT, R204, 0x2, RZ ;  /* 0x00000002cc467810 */ /* 0x002fe40007ffe0ff */
[----:B------:R-:W-:Y:S01]  /*71f0*/  @!P6 LEA R68, P2, R210, R15, 0x2 ;  /* 0x0000000fd244e211 */ /* 0x000fe200078410ff */
[----:B------:R-:W-:Y:S01]  /*7200*/  LDS R232, [R153+0x2c] ;  /* 0x00002c0099e87984 */ /* 0x000fe20000000800 */
[----:B------:R-:W-:Y:S01]  /*7210*/  ISETP.GE.U32.AND P3, PT, R70, R199, PT ;  /* 0x000000c74600720c */ /* 0x000fe20003f66070 */
[----:B-----5:R-:W-:-:S04]  /*7220*/  @!P0 IMAD.WIDE.U32 R70, R111, R66, R188 ;  /* 0x000000426f468225 */ /* 0x020fc800078e00bc */
[----:B------:R-:W-:Y:S01]  /*7230*/  FMUL.FTZ R66, R151, R86 ;  /* 0x0000005697427220 */ /* 0x000fe20000410000 */
[----:B------:R-:W-:Y:S01]  /*7240*/  @!P6 LEA.HI.X R69, R210, R19, R69, 0x2, P2 ;  /* 0x00000013d245e211 */ /* 0x000fe200010f1445 */
[----:B------:R-:W-:Y:S01]  /*7250*/  FMUL.FTZ R212, R149, R76 ;  /* 0x0000004c95d47220 */ /* 0x000fe20000410000 */
[----:B------:R-:W-:Y:S02]  /*7260*/  IMAD.MOV.U32 R72, RZ, RZ, RZ ;  /* 0x000000ffff487224 */ /* 0x000fe400078e00ff */
[----:B------:R-:W-:Y:S01]  /*7270*/  FMUL.RZ R183, R66, 0.15915493667125701904 ;  /* 0x3e22f98342b77820 */ /* 0x000fe2000040c000 */
[----:B------:R-:W-:Y:S02]  /*7280*/  @!P0 IMAD R67, R111, R67, R71 ;  /* 0x000000436f438224 */ /* 0x000fe400078e0247 */
[----:B------:R-:W-:Y:S01]  /*7290*/  FMUL.RZ R175, R175, 0.15915493667125701904 ;  /* 0x3e22f983afaf7820 */ /* 0x000fe2000040c000 */
[C---:B------:R-:W-:Y:S01]  /*72a0*/  @!P0 LEA R66, P4, R70.reuse, R15, 0x2 ;  /* 0x0000000f46428211 */ /* 0x040fe200078810ff */
[----:B------:R1:W5:Y:S04]  /*72b0*/  @!P6 LDG.E R240, desc[UR16][R68.64] ;  /* 0x0000001044f0e981 */ /* 0x000368000c1e1900 */
[----:B------:R0:W5:Y:S01]  /*72c0*/  @!P5 LDG.E R72, desc[UR16][R74.64] ;  /* 0x000000104a48d981 */ /* 0x000162000c1e1900 */
[----:B------:R-:W-:Y:S01]  /*72d0*/  MUFU.SIN R73, R175 ;  /* 0x000000af00497308 */ /* 0x000fe20000000400 */
[----:B------:R-:W-:-:S02]  /*72e0*/  @!P0 LEA.HI.X R67, R70, R19, R67, 0x2, P4 ;  /* 0x0000001346438211 */ /* 0x000fc400020f1443 */
[----:B------:R-:W-:Y:S01]  /*72f0*/  ISETP.GE.U32.AND P4, PT, R226, R199, PT ;  /* 0x000000c7e200720c */ /* 0x000fe20003f86070 */
[----:B------:R-:W-:Y:S01]  /*7300*/  FMUL.FTZ R200, R149, R60 ;  /* 0x0000003c95c87220 */ /* 0x000fe20000410000 */
[----:B-1----:R-:W-:Y:S01]  /*7310*/  MOV R68, RZ ;  /* 0x000000ff00447202 */ /* 0x002fe20000000f00 */
[----:B------:R-:W-:Y:S01]  /*7320*/  LDS R226, [R153+0x1c] ;  /* 0x00001c0099e27984 */ /* 0x000fe20000000800 */
[----:B0-----:R-:W-:Y:S01]  /*7330*/  FMUL.FTZ R75, R151, R88 ;  /* 0x00000058974b7220 */ /* 0x001fe20000410000 */
[----:B------:R0:W-:Y:S02]  /*7340*/  MUFU.COS R205, R175 ;  /* 0x000000af00cd7308 */ /* 0x0001e40000000000 */
[----:B------:R-:W-:Y:S01]  /*7350*/  LDS R74, [R153+0xc] ;  /* 0x00000c00994a7984 */ /* 0x000fe20000000800 */
[----:B------:R-:W-:Y:S01]  /*7360*/  FMUL.RZ R185, R75, 0.15915493667125701904 ;  /* 0x3e22f9834bb97820 */ /* 0x000fe2000040c000 */
[C---:B------:R-:W-:Y:S02]  /*7370*/  IADD3 R224, PT, PT, R204.reuse, 0x3, RZ ;  /* 0x00000003cce07810 */ /* 0x040fe40007ffe0ff */
[----:B------:R1:W2:Y:S01]  /*7380*/  @!P0 LDG.E R68, desc[UR16][R66.64] ;  /* 0x0000001042448981 */ /* 0x0002a2000c1e1900 */
[----:B0-----:R-:W-:Y:S01]  /*7390*/  FMUL.FTZ R175, R109, R220 ;  /* 0x000000dc6daf7220 */ /* 0x001fe20000410000 */
[----:B------:R-:W-:-:S02]  /*73a0*/  IADD3 R228, PT, PT, R204, 0x5, RZ ;  /* 0x00000005cce47810 */ /* 0x000fc40007ffe0ff */
[----:B------:R-:W0:Y:S01]  /*73b0*/  LDS R220, [R153+0x18] ;  /* 0x0000180099dc7984 */ /* 0x000e220000000800 */
[----:B----4-:R-:W-:Y:S01]  /*73c0*/  FMUL.FTZ R173, R109, R202 ;  /* 0x000000ca6dad7220 */ /* 0x010fe20000410000 */
[-C--:B------:R-:W-:Y:S01]  /*73d0*/  ISETP.GE.U32.AND P0, PT, R204, R199.reuse, PT ;  /* 0x000000c7cc00720c */ /* 0x080fe20003f06070 */
[----:B-1----:R-:W-:Y:S01]  /*73e0*/  MUFU.SIN R66, R185 ;  /* 0x000000b900427308 */ /* 0x002fe20000000400 */
[----:B------:R-:W-:Y:S01]  /*73f0*/  ISETP.GE.U32.AND P2, PT, R224, R199, PT ;  /* 0x000000c7e000720c */ /* 0x000fe20003f46070 */
[----:B------:R-:W-:Y:S01]  /*7400*/  FMUL.FTZ R216, R149, R80 ;  /* 0x0000005095d87220 */ /* 0x000fe20000410000 */
[----:B------:R-:W-:Y:S01]  /*7410*/  FSEL R171, R171, RZ, !P0 ;  /* 0x000000ffabab7208 */ /* 0x000fe20004000000 */
[----:B------:R-:W-:Y:S04]  /*7420*/  LDS R224, [R153+0x14] ;  /* 0x0000140099e07984 */ /* 0x000fe80000000800 */
[----:B------:R3:W-:Y:S01]  /*7430*/  MUFU.COS R67, R185 ;  /* 0x000000b900437308 */ /* 0x0007e20000000000 */
[----:B------:R-:W-:Y:S01]  /*7440*/  FSEL R173, R173, RZ, !P0 ;  /* 0x000000ffadad7208 */ /* 0x000fe20004000000 */
[----:B------:R-:W-:Y:S01]  /*7450*/  FMUL.FTZ R214, R149, R62 ;  /* 0x0000003e95d67220 */ /* 0x000fe20000410000 */
[----:B------:R-:W-:Y:S01]  /*7460*/  FSEL R175, R175, RZ, !P0 ;  /* 0x000000ffafaf7208 */ /* 0x000fe20004000000 */
[----:B------:R-:W-:Y:S01]  /*7470*/  LDS R230, [R153+0x24] ;  /* 0x0000240099e67984 */ /* 0x000fe20000000800 */
[----:B------:R-:W-:-:S03]  /*7480*/  FSEL R177, R177, 1, !P0 ;  /* 0x3f800000b1b17808 */ /* 0x000fc60004000000 */
[----:B------:R-:W-:Y:S01]  /*7490*/  LDS R234, [R153+0x30] ;  /* 0x0000300099ea7984 */ /* 0x000fe20000000800 */
[----:B---3--:R-:W-:-:S03]  /*74a0*/  FMUL.FTZ R185, R105, R218 ;  /* 0x000000da69b97220 */ /* 0x008fc60000410000 */
[----:B------:R-:W1:Y:S01]  /*74b0*/  LDS R218, [R153+0x28] ;  /* 0x0000280099da7984 */ /* 0x000e620000000800 */
[----:B------:R-:W-:-:S03]  /*74c0*/  ISETP.GE.U32.AND P0, PT, R228, R199, PT ;  /* 0x000000c7e400720c */ /* 0x000fc60003f06070 */
[----:B------:R-:W3:Y:S01]  /*74d0*/  LDS R228, [R153+0x20] ;  /* 0x0000200099e47984 */ /* 0x000ee20000000800 */
[----:B------:R-:W4:Y:S03]  /*74e0*/  MUFU.EX2 R212, R212 ;  /* 0x000000d400d47308 */ /* 0x000f260000000800 */
[----:B------:R-:W3:Y:S01]  /*74f0*/  LDS R236, [R153+0x34] ;  /* 0x0000340099ec7984 */ /* 0x000ee20000000800 */
[----:B------:R-:W-:-:S03]  /*7500*/  FMUL.FTZ R208, R149, R78 ;  /* 0x0000004e95d07220 */ /* 0x000fc60000410000 */
[----:B------:R-:W3:Y:S01]  /*7510*/  LDS R238, [R153+0x38] ;  /* 0x0000380099ee7984 */ /* 0x000ee20000000800 */
[----:B------:R-:W0:Y:S03]  /*7520*/  MUFU.EX2 R200, R200 ;  /* 0x000000c800c87308 */ /* 0x000e260000000800 */
[----:B------:R-:W3:Y:S05]  /*7530*/  LDS R242, [R153+0x3c] ;  /* 0x00003c0099f27984 */ /* 0x000eea0000000800 */
[----:B------:R-:W1:Y:S08]  /*7540*/  MUFU.EX2 R216, R216 ;  /* 0x000000d800d87308 */ /* 0x000e700000000800 */
[----:B------:R-:W1:Y:S01]  /*7550*/  MUFU.EX2 R214, R214 ;  /* 0x000000d600d67308 */ /* 0x000e620000000800 */
[C---:B----4-:R-:W-:Y:S01]  /*7560*/  FMUL.FTZ R161, R212.reuse, R161 ;  /* 0x000000a1d4a17220 */ /* 0x050fe20000410000 */
[----:B------:R-:W-:Y:S01]  /*7570*/  FMUL.FTZ R163, R212, R163 ;  /* 0x000000a3d4a37220 */ /* 0x000fe20000410000 */
[C---:B0-----:R-:W-:Y:S01]  /*7580*/  FMUL.FTZ R193, R103.reuse, R220 ;  /* 0x000000dc67c17220 */ /* 0x041fe20000410000 */
[----:B------:R-:W-:Y:S01]  /*7590*/  FMUL.FTZ R195, R103, R226 ;  /* 0x000000e267c37220 */ /* 0x000fe20000410000 */
[----:B------:R-:W-:Y:S01]  /*75a0*/  FMUL.FTZ R210, R149, R84 ;  /* 0x0000005495d27220 */ /* 0x000fe20000410000 */
[----:B------:R-:W-:Y:S01]  /*75b0*/  FMUL.FTZ R202, R200, R181 ;  /* 0x000000b5c8ca7220 */ /* 0x000fe20000410000 */
[----:B------:R-:W-:-:S02]  /*75c0*/  VIADD R212, R204, 0x8 ;  /* 0x00000008ccd47836 */ /* 0x000fc40000000000 */
[----:B------:R-:W-:Y:S01]  /*75d0*/  FMUL.FTZ R200, R200, R179 ;  /* 0x000000b3c8c87220 */ /* 0x000fe20000410000 */
[C---:B------:R-:W-:Y:S01]  /*75e0*/  FMUL.FTZ R179, R107.reuse, R222 ;  /* 0x000000de6bb37220 */ /* 0x040fe20000410000 */
[----:B------:R-:W-:Y:S01]  /*75f0*/  FMUL.FTZ R74, R107, R74 ;  /* 0x0000004a6b4a7220 */ /* 0x000fe20000410000 */
[----:B------:R-:W-:Y:S01]  /*7600*/  IADD3 R222, PT, PT, R204, 0x6, RZ ;  /* 0x00000006ccde7810 */ /* 0x000fe20007ffe0ff */
[C---:B-1----:R-:W-:Y:S01]  /*7610*/  FMUL.FTZ R165, R216.reuse, R165 ;  /* 0x000000a5d8a57220 */ /* 0x042fe20000410000 */
[----:B------:R-:W-:Y:S01]  /*7620*/  FSEL R191, R163, RZ, !P2 ;  /* 0x000000ffa3bf7208 */ /* 0x000fe20005000000 */
[----:B------:R-:W-:Y:S01]  /*7630*/  FMUL.FTZ R159, R216, R159 ;  /* 0x0000009fd89f7220 */ /* 0x000fe20000410000 */
[----:B------:R-:W-:Y:S01]  /*7640*/  FSEL R193, R193, RZ, !P2 ;  /* 0x000000ffc1c17208 */ /* 0x000fe20005000000 */
[----:B------:R-:W-:Y:S01]  /*7650*/  FMUL.FTZ R218, R99, R218 ;  /* 0x000000da63da7220 */ /* 0x000fe20000410000 */
[----:B------:R-:W-:Y:S01]  /*7660*/  FSEL R195, R195, RZ, !P2 ;  /* 0x000000ffc3c37208 */ /* 0x000fe20005000000 */
[----:B------:R-:W-:Y:S01]  /*7670*/  FMUL.FTZ R227, R99, R232 ;  /* 0x000000e863e37220 */ /* 0x000fe20000410000 */
[----:B------:R-:W-:Y:S01]  /*7680*/  FSEL R197, R161, 1, !P2 ;  /* 0x3f800000a1c57808 */ /* 0x000fe20005000000 */
[----:B------:R-:W0:Y:S01]  /*7690*/  MUFU.EX2 R210, R210 ;  /* 0x000000d200d27308 */ /* 0x000e220000000800 */
[----:B------:R-:W-:Y:S01]  /*76a0*/  ISETP.GE.U32.AND P2, PT, R212, R199, PT ;  /* 0x000000c7d400720c */ /* 0x000fe20003f46070 */
[----:B------:R-:W-:Y:S01]  /*76b0*/  FMUL.FTZ R167, R214, R167 ;  /* 0x000000a7d6a77220 */ /* 0x000fe20000410000 */
[----:B------:R-:W-:Y:S01]  /*76c0*/  IADD3 R212, PT, PT, R204, 0xa, RZ ;  /* 0x0000000accd47810 */ /* 0x000fe20007ffe0ff */
[----:B------:R-:W-:Y:S01]  /*76d0*/  FMUL.FTZ R169, R214, R169 ;  /* 0x000000a9d6a97220 */ /* 0x000fe20000410000 */
[----:B------:R-:W-:Y:S01]  /*76e0*/  FSEL R200, R200, RZ, !P1 ;  /* 0x000000ffc8c87208 */ /* 0x000fe20004800000 */
[----:B------:R-:W-:Y:S01]  /*76f0*/  FMUL.FTZ R187, R105, R224 ;  /* 0x000000e069bb7220 */ /* 0x000fe20000410000 */
[----:B------:R-:W-:Y:S01]  /*7700*/  FSEL R179, R179, RZ, !P1 ;  /* 0x000000ffb3b37208 */ /* 0x000fe20004800000 */
[----:B------:R-:W-:Y:S01]  /*7710*/  MUFU.SIN R71, R183 ;  /* 0x000000b700477308 */ /* 0x000fe20000000400 */
[----:B------:R-:W-:Y:S01]  /*7720*/  FSEL R181, R74, RZ, !P1 ;  /* 0x000000ff4ab57208 */ /* 0x000fe20004800000 */
[----:B------:R-:W-:Y:S01]  /*7730*/  FMUL.FTZ R206, R149, R82 ;  /* 0x0000005295ce7220 */ /* 0x000fe20000410000 */
[----:B------:R-:W-:Y:S01]  /*7740*/  FSEL R202, R202, 1, !P1 ;  /* 0x3f800000caca7808 */ /* 0x000fe20004800000 */
[----:B------:R-:W-:Y:S01]  /*7750*/  LDS R220, [R153+0x44] ;  /* 0x0000440099dc7984 */ /* 0x000fe20000000800 */
[----:B------:R-:W-:Y:S01]  /*7760*/  ISETP.GE.U32.AND P1, PT, R222, R199, PT ;  /* 0x000000c7de00720c */ /* 0x000fe20003f26070 */
[----:B---3--:R-:W-:Y:S01]  /*7770*/  FMUL.FTZ R222, R101, R228 ;  /* 0x000000e465de7220 */ /* 0x008fe20000410000 */
[----:B------:R-:W-:Y:S01]  /*7780*/  IADD3 R214, PT, PT, R204, 0x7, RZ ;  /* 0x00000007ccd67810 */ /* 0x000fe20007ffe0ff */
[----:B------:R1:W-:Y:S01]  /*7790*/  MUFU.COS R69, R183 ;  /* 0x000000b700457308 */ /* 0x0003e20000000000 */
[----:B------:R-:W-:Y:S01]  /*77a0*/  FSEL R225, R159, RZ, !P0 ;  /* 0x000000ff9fe17208 */ /* 0x000fe20004000000 */
[----:B------:R-:W-:Y:S01]  /*77b0*/  LDS R216, [R153+0x50] ;  /* 0x0000500099d87984 */ /* 0x000fe20000000800 */
[----:B------:R-:W-:-:S02]  /*77c0*/  FSEL R226, R218, RZ, !P0 ;  /* 0x000000ffdae27208 */ /* 0x000fc40004000000 */
[----:B------:R-:W-:Y:S01]  /*77d0*/  FSEL R227, R227, RZ, !P0 ;  /* 0x000000ffe3e37208 */ /* 0x000fe20004000000 */
[----:B------:R-:W-:Y:S01]  /*77e0*/  LDS R218, [R153+0x4c] ;  /* 0x00004c0099da7984 */ /* 0x000fe20000000800 */
[----:B------:R-:W-:Y:S02]  /*77f0*/  FSEL R228, R165, 1, !P0 ;  /* 0x3f800000a5e47808 */ /* 0x000fe40004000000 */
[----:B------:R-:W-:Y:S02]  /*7800*/  ISETP.GE.U32.AND P0, PT, R212, R199, PT ;  /* 0x000000c7d400720c */ /* 0x000fe40003f06070 */
[----:B------:R-:W3:Y:S01]  /*7810*/  LDS R212, [R153+0x48] ;  /* 0x0000480099d47984 */ /* 0x000ee20000000800 */
[----:B-1----:R-:W-:Y:S02]  /*7820*/  FSEL R183, R169, RZ, !P3 ;  /* 0x000000ffa9b77208 */ /* 0x002fe40005800000 */
[----:B------:R-:W-:Y:S02]  /*7830*/  FSEL R185, R185, RZ, !P3 ;  /* 0x000000ffb9b97208 */ /* 0x000fe40005800000 */
[----:B------:R-:W-:-:S02]  /*7840*/  FSEL R187, R187, RZ, !P3 ;  /* 0x000000ffbbbb7208 */ /* 0x000fc40005800000 */
[----:B------:R-:W-:Y:S02]  /*7850*/  FSEL R189, R167, 1, !P3 ;  /* 0x3f800000a7bd7808 */ /* 0x000fe40005800000 */
[----:B------:R-:W-:Y:S02]  /*7860*/  ISETP.GE.U32.AND P3, PT, R214, R199, PT ;  /* 0x000000c7d600720c */ /* 0x000fe40003f66070 */
[----:B------:R-:W1:Y:S01]  /*7870*/  LDS R214, [R153+0x40] ;  /* 0x0000400099d67984 */ /* 0x000e620000000800 */
[----:B------:R-:W4:Y:S01]  /*7880*/  MUFU.EX2 R208, R208 ;  /* 0x000000d000d07308 */ /* 0x000f220000000800 */
[C---:B0-----:R-:W-:Y:S01]  /*7890*/  FMUL.FTZ R205, R210.reuse, R205 ;  /* 0x000000cdd2cd7220 */ /* 0x041fe20000410000 */
[----:B------:R-:W-:Y:S02]  /*78a0*/  FMUL.FTZ R73, R210, R73 ;  /* 0x00000049d2497220 */ /* 0x000fe40000410000 */
[----:B------:R-:W0:Y:S04]  /*78b0*/  LDS R210, [R153+0x54] ;  /* 0x0000540099d27984 */ /* 0x000e280000000800 */
[----:B------:R-:W3:Y:S01]  /*78c0*/  MUFU.EX2 R206, R206 ;  /* 0x000000ce00ce7308 */ /* 0x000ee20000000800 */
[C---:B------:R-:W-:Y:S01]  /*78d0*/  FMUL.FTZ R70, R149.reuse, R86 ;  /* 0x0000005695467220 */ /* 0x040fe20000410000 */
[----:B------:R-:W-:Y:S01]  /*78e0*/  FMUL.FTZ R74, R149, R88 ;  /* 0x00000058954a7220 */ /* 0x000fe20000410000 */
[----:B------:R-:W-:Y:S01]  /*78f0*/  FMUL.FTZ R223, R101, R230 ;  /* 0x000000e665df7220 */ /* 0x000fe20000410000 */
[C---:B------:R-:W-:Y:S01]  /*7900*/  FMUL.FTZ R230, R97.reuse, R234 ;  /* 0x000000ea61e67220 */ /* 0x040fe20000410000 */
[----:B------:R-:W-:-:S03]  /*7910*/  FMUL.FTZ R231, R97, R236 ;  /* 0x000000ec61e77220 */ /* 0x000fc60000410000 */
[----:B------:R-:W1:Y:S01]  /*7920*/  MUFU.EX2 R70, R70 ;  /* 0x0000004600467308 */ /* 0x000e620000000800 */
[C---:B----4-:R-:W-:Y:S01]  /*7930*/  FMUL.FTZ R157, R208.reuse, R157 ;  /* 0x0000009dd09d7220 */ /* 0x050fe20000410000 */
[----:B------:R-:W-:Y:S01]  /*7940*/  FMUL.FTZ R221, R208, R155 ;  /* 0x0000009bd0dd7220 */ /* 0x000fe20000410000 */
[----:B------:R-:W-:Y:S01]  /*7950*/  IADD3 R208, PT, PT, R204, 0x9, RZ ;  /* 0x00000009ccd07810 */ /* 0x000fe20007ffe0ff */
[----:B------:R-:W-:-:S04]  /*7960*/  FMUL.FTZ R75, R151, R90 ;  /* 0x0000005a974b7220 */ /* 0x000fc80000410000 */
[----:B------:R-:W4:Y:S01]  /*7970*/  MUFU.EX2 R74, R74 ;  /* 0x0000004a004a7308 */ /* 0x000f220000000800 */
[C---:B---3--:R-:W-:Y:S01]  /*7980*/  FMUL.FTZ R203, R206.reuse, R203 ;  /* 0x000000cbcecb7220 */ /* 0x048fe20000410000 */
[----:B------:R-:W-:Y:S01]  /*7990*/  FMUL.FTZ R229, R206, R201 ;  /* 0x000000c9cee57220 */ /* 0x000fe20000410000 */
[----:B------:R-:W-:Y:S02]  /*79a0*/  IADD3 R206, PT, PT, R204, 0xb, RZ ;  /* 0x0000000bccce7810 */ /* 0x000fe40007ffe0ff */
[----:B------:R-:W-:Y:S02]  /*79b0*/  FSEL R221, R221, RZ, !P4 ;  /* 0x000000ffdddd7208 */ /* 0x000fe40006000000 */
[----:B------:R-:W-:Y:S02]  /*79c0*/  FSEL R222, R222, RZ, !P4 ;  /* 0x000000ffdede7208 */ /* 0x000fe40006000000 */
[----:B------:R-:W-:Y:S02]  /*79d0*/  FSEL R223, R223, RZ, !P4 ;  /* 0x000000ffdfdf7208 */ /* 0x000fe40006000000 */
[----:B------:R-:W-:Y:S01]  /*79e0*/  FSEL R224, R157, 1, !P4 ;  /* 0x3f8000009de07808 */ /* 0x000fe20006000000 */
[----:B------:R-:W-:Y:S01]  /*79f0*/  FMUL.FTZ R157, R151, R92 ;  /* 0x0000005c979d7220 */ /* 0x000fe20000410000 */
[----:B------:R-:W-:Y:S01]  /*7a00*/  ISETP.GE.U32.AND P4, PT, R208, R199, PT ;  /* 0x000000c7d000720c */ /* 0x000fe20003f86070 */
[----:B------:R-:W-:Y:S01]  /*7a10*/  FMUL.FTZ R208, R149, R90 ;  /* 0x0000005a95d07220 */ /* 0x000fe20000410000 */
[----:B------:R-:W-:-:S02]  /*7a20*/  FSEL R229, R229, RZ, !P1 ;  /* 0x000000ffe5e57208 */ /* 0x000fc40004800000 */
[----:B------:R-:W-:Y:S02]  /*7a30*/  FSEL R230, R230, RZ, !P1 ;  /* 0x000000ffe6e67208 */ /* 0x000fe40004800000 */
[----:B------:R-:W-:Y:S02]  /*7a40*/  FSEL R231, R231, RZ, !P1 ;  /* 0x000000ffe7e77208 */ /* 0x000fe40004800000 */
[----:B------:R-:W-:Y:S01]  /*7a50*/  FSEL R232, R203, 1, !P1 ;  /* 0x3f800000cbe87808 */ /* 0x000fe20004800000 */
[----:B------:R-:W-:Y:S01]  /*7a60*/  FMUL.RZ R167, R75, 0.15915493667125701904 ;  /* 0x3e22f9834ba77820 */ /* 0x000fe2000040c000 */
[----:B------:R-:W-:Y:S01]  /*7a70*/  ISETP.GE.U32.AND P1, PT, R206, R199, PT ;  /* 0x000000c7ce00720c */ /* 0x000fe20003f26070 */
[----:B------:R-:W-:Y:S01]  /*7a80*/  FMUL.FTZ R206, R149, R92 ;  /* 0x0000005c95ce7220 */ /* 0x000fe20000410000 */
[----:B------:R-:W-:Y:S01]  /*7a90*/  FMUL.RZ R161, R157, 0.15915493667125701904 ;  /* 0x3e22f9839da17820 */ /* 0x000fe2000040c000 */
[----:B------:R-:W-:Y:S01]  /*7aa0*/  MUFU.SIN R75, R167 ;  /* 0x000000a7004b7308 */ /* 0x000fe20000000400 */
[C---:B------:R-:W-:Y:S01]  /*7ab0*/  FMUL.FTZ R234, R95.reuse, R238 ;  /* 0x000000ee5fea7220 */ /* 0x040fe20000410000 */
[----:B------:R-:W-:Y:S01]  /*7ac0*/  FMUL.FTZ R235, R95, R242 ;  /* 0x000000f25feb7220 */ /* 0x000fe20000410000 */
[----:B------:R-:W-:-:S05]  /*7ad0*/  IADD3 R238, PT, PT, R204, 0xc, RZ ;  /* 0x0000000cccee7810 */ /* 0x000fca0007ffe0ff */
[----:B------:R3:W-:Y:S01]  /*7ae0*/  MUFU.COS R155, R167 ;  /* 0x000000a7009b7308 */ /* 0x0007e20000000000 */
[----:B-1----:R-:W-:Y:S01]  /*7af0*/  FMUL.FTZ R69, R70, R69 ;  /* 0x0000004546457220 */ /* 0x002fe20000410000 */
[C---:B----4-:R-:W-:Y:S01]  /*7b00*/  FMUL.FTZ R67, R74.reuse, R67 ;  /* 0x000000434a437220 */ /* 0x050fe20000410000 */
[----:B------:R-:W-:-:S05]  /*7b10*/  FMUL.FTZ R66, R74, R66 ;  /* 0x000000424a427220 */ /* 0x000fca0000410000 */
[----:B------:R-:W1:Y:S01]  /*7b20*/  MUFU.EX2 R208, R208 ;  /* 0x000000d000d07308 */ /* 0x000e620000000800 */
[C---:B---3--:R-:W-:Y:S01]  /*7b30*/  FMUL.FTZ R167, R89.reuse, R212 ;  /* 0x000000d459a77220 */ /* 0x048fe20000410000 */
[----:B------:R-:W-:Y:S01]  /*7b40*/  FMUL.FTZ R165, R89, R218 ;  /* 0x000000da59a57220 */ /* 0x000fe20000410000 */
[----:B------:R-:W-:-:S05]  /*7b50*/  FMUL.FTZ R157, R151, R94 ;  /* 0x0000005e979d7220 */ /* 0x000fca0000410000 */
[----:B------:R-:W-:Y:S01]  /*7b60*/  MUFU.SIN R207, R161 ;  /* 0x000000a100cf7308 */ /* 0x000fe20000000400 */
[----:B------:R-:W-:Y:S01]  /*7b70*/  IADD3 R74, PT, PT, R204, 0xe, RZ ;  /* 0x0000000ecc4a7810 */ /* 0x000fe20007ffe0ff */
[----:B------:R-:W-:-:S06]  /*7b80*/  FMUL.FTZ R71, R70, R71 ;  /* 0x0000004746477220 */ /* 0x000fcc0000410000 */
[----:B------:R-:W-:Y:S01]  /*7b90*/  MUFU.COS R201, R161 ;  /* 0x000000a100c97308 */ /* 0x000fe20000000000 */
[----:B------:R-:W-:Y:S01]  /*7ba0*/  FSEL R233, R73, RZ, !P3 ;  /* 0x000000ff49e97208 */ /* 0x000fe20005800000 */
[----:B------:R-:W-:-:S06]  /*7bb0*/  FMUL.FTZ R214, R91, R214 ;  /* 0x000000d65bd67220 */ /* 0x000fcc0000410000 */
[----:B------:R-:W3:Y:S01]  /*7bc0*/  MUFU.EX2 R206, R206 ;  /* 0x000000ce00ce7308 */ /* 0x000ee20000000800 */
[----:B------:R-:W-:Y:S01]  /*7bd0*/  FSEL R234, R234, RZ, !P3 ;  /* 0x000000ffeaea7208 */ /* 0x000fe20005800000 */
[----:B------:R-:W-:Y:S01]  /*7be0*/  FMUL.FTZ R220, R91, R220 ;  /* 0x000000dc5bdc7220 */ /* 0x000fe20000410000 */
[----:B------:R-:W-:Y:S01]  /*7bf0*/  FSEL R235, R235, RZ, !P3 ;  /* 0x000000ffebeb7208 */ /* 0x000fe20005800000 */
[----:B------:R-:W-:Y:S01]  /*7c00*/  VIADD R70, R204, 0xd ;  /* 0x0000000dcc467836 */ /* 0x000fe20000000000 */
[----:B------:R-:W-:Y:S01]  /*7c10*/  FSEL R236, R205, 1, !P3 ;  /* 0x3f800000cdec7808 */ /* 0x000fe20005800000 */
[----:B------:R-:W-:Y:S01]  /*7c20*/  FMUL.FTZ R159, R83, R216 ;  /* 0x000000d8539f7220 */ /* 0x000fe20000410000 */
[----:B------:R-:W-:Y:S01]  /*7c30*/  ISETP.GE.U32.AND P3, PT, R238, R199, PT ;  /* 0x000000c7ee00720c */ /* 0x000fe20003f66070 */
[----:B------:R-:W-:Y:S01]  /*7c40*/  FMUL.RZ R157, R157, 0.15915493667125701904 ;  /* 0x3e22f9839d9d7820 */ /* 0x000fe2000040c000 */
[----:B------:R-:W-:Y:S01]  /*7c50*/  FSEL R238, R69, 1, !P2 ;  /* 0x3f80000045ee7808 */ /* 0x000fe20005000000 */
[----:B------:R-:W-:Y:S01]  /*7c60*/  FMUL.FTZ R69, R149, R94 ;  /* 0x0000005e95457220 */ /* 0x000fe20000410000 */
[----:B------:R-:W-:Y:S01]  /*7c70*/  FSEL R169, R66, RZ, !P4 ;  /* 0x000000ff42a97208 */ /* 0x000fe20006000000 */
[----:B------:R-:W-:Y:S01]  /*7c80*/  LDS R242, [R153+0x6c] ;  /* 0x00006c0099f27984 */ /* 0x000fe20000000800 */
[----:B------:R-:W-:-:S02]  /*7c90*/  FSEL R167, R167, RZ, !P4 ;  /* 0x000000ffa7a77208 */ /* 0x000fc40006000000 */
[----:B------:R-:W-:Y:S02]  /*7ca0*/  FSEL R165, R165, RZ, !P4 ;  /* 0x000000ffa5a57208 */ /* 0x000fe40006000000 */
[----:B------:R-:W-:Y:S02]  /*7cb0*/  FSEL R163, R67, 1, !P4 ;  /* 0x3f80000043a37808 */ /* 0x000fe40006000000 */
[-C--:B------:R-:W-:Y:S01]  /*7cc0*/  ISETP.GE.U32.AND P4, PT, R74, R199.reuse, PT ;  /* 0x000000c74a00720c */ /* 0x080fe20003f86070 */
[-C--:B------:R-:W-:Y:S01]  /*7cd0*/  FMUL.FTZ R74, R173, R200.reuse ;  /* 0x000000c8ad4a7220 */ /* 0x080fe20000410000 */
[----:B------:R-:W-:Y:S02]  /*7ce0*/  FSEL R237, R71, RZ, !P2 ;  /* 0x000000ff47ed7208 */ /* 0x000fe40005000000 */
[----:B------:R-:W-:Y:S02]  /*7cf0*/  FSEL R219, R214, RZ, !P2 ;  /* 0x000000ffd6db7208 */ /* 0x000fe40005000000 */
[----:B------:R-:W-:Y:S01]  /*7d00*/  FSEL R220, R220, RZ, !P2 ;  /* 0x000000ffdcdc7208 */ /* 0x000fe20005000000 */
[----:B------:R-:W-:Y:S01]  /*7d10*/  MUFU.SIN R73, R157 ;  /* 0x0000009d00497308 */ /* 0x000fe20000000400 */
[----:B------:R-:W-:Y:S01]  /*7d20*/  ISETP.GE.U32.AND P2, PT, R70, R199, PT ;  /* 0x000000c74600720c */ /* 0x000fe20003f46070 */
[C---:B------:R-:W-:Y:S01]  /*7d30*/  FMUL.FTZ R66, R175.reuse, R200 ;  /* 0x000000c8af427220 */ /* 0x040fe20000410000 */
[----:B------:R-:W-:Y:S01]  /*7d40*/  FFMA.FTZ R74, R175, R202, R74 ;  /* 0x000000caaf4a7223 */ /* 0x000fe2000001004a */
[C---:B-1----:R-:W-:Y:S01]  /*7d50*/  FMUL.FTZ R155, R208.reuse, R155 ;  /* 0x0000009bd09b7220 */ /* 0x042fe20000410000 */
[----:B------:R-:W-:-:S03]  /*7d60*/  FMUL.FTZ R75, R208, R75 ;  /* 0x0000004bd04b7220 */ /* 0x000fc60000410000 */
[----:B------:R0:W-:Y:S01]  /*7d70*/  MUFU.COS R215, R157 ;  /* 0x0000009d00d77308 */ /* 0x0001e20000000000 */
[----:B------:R-:W-:Y:S01]  /*7d80*/  IADD3 R204, PT, PT, R204, 0xf, RZ ;  /* 0x0000000fcccc7810 */ /* 0x000fe20007ffe0ff */
[C---:B---3--:R-:W-:Y:S01]  /*7d90*/  FMUL.FTZ R217, R206.reuse, R201 ;  /* 0x000000c9ced97220 */ /* 0x048fe20000410000 */
[----:B------:R-:W-:-:S05]  /*7da0*/  FMUL.FTZ R207, R206, R207 ;  /* 0x000000cfcecf7220 */ /* 0x000fca0000410000 */
[----:B------:R-:W1:Y:S01]  /*7db0*/  MUFU.EX2 R70, R69 ;  /* 0x0000004500467308 */ /* 0x000e620000000800 */
[----:B0-----:R-:W-:Y:S01]  /*7dc0*/  FMUL.FTZ R157, R83, R210 ;  /* 0x000000d2539d7220 */ /* 0x001fe20000410000 */
[----:B------:R-:W-:Y:S01]  /*7dd0*/  FFMA.FTZ R66, R173, R202, -R66 ;  /* 0x000000caad427223 */ /* 0x000fe20000010842 */
[----:B------:R-:W-:Y:S01]  /*7de0*/  FADD.FTZ R206, R181, R74 ;  /* 0x0000004ab5ce7221 */ /* 0x000fe20000010000 */
[----:B------:R-:W-:Y:S02]  /*7df0*/  FSEL R161, R75, RZ, !P0 ;  /* 0x000000ff4ba17208 */ /* 0x000fe40004000000 */
[----:B------:R-:W-:Y:S02]  /*7e00*/  FSEL R159, R159, RZ, !P0 ;  /* 0x000000ff9f9f7208 */ /* 0x000fe40004000000 */
[----:B------:R-:W-:Y:S02]  /*7e10*/  FSEL R157, R157, RZ, !P0 ;  /* 0x000000ff9d9d7208 */ /* 0x000fe40004000000 */
[----:B------:R-:W-:Y:S01]  /*7e20*/  FSEL R155, R155, 1, !P0 ;  /* 0x3f8000009b9b7808 */ /* 0x000fe20004000000 */
[----:B------:R-:W-:Y:S01]  /*7e30*/  FMUL.FTZ R208, R183, R206 ;  /* 0x000000ceb7d07220 */ /* 0x000fe20000410000 */
[----:B------:R-:W-:Y:S01]  /*7e40*/  ISETP.GE.U32.AND P0, PT, R204, R199, PT ;  /* 0x000000c7cc00720c */ /* 0x000fe20003f06070 */
[----:B------:R-:W-:Y:S01]  /*7e50*/  FADD.FTZ R204, R179, R66 ;  /* 0x00000042b3cc7221 */ /* 0x000fe20000010000 */
[-C--:B------:R-:W-:Y:S01]  /*7e60*/  FMUL.FTZ R71, R151, R96.reuse ;  /* 0x0000006097477220 */ /* 0x080fe20000410000 */
[----:B------:R-:W-:-:S02]  /*7e70*/  FMUL.FTZ R66, R149, R96 ;  /* 0x0000006095427220 */ /* 0x000fc40000410000 */
[-C--:B------:R-:W-:Y:S01]  /*7e80*/  FMUL.FTZ R67, R183, R204.reuse ;  /* 0x000000ccb7437220 */ /* 0x080fe20000410000 */
[----:B------:R-:W-:Y:S01]  /*7e90*/  FFMA.FTZ R210, R189, R204, -R208 ;  /* 0x000000ccbdd27223 */ /* 0x000fe200000108d0 */
[-C--:B------:R-:W-:Y:S01]  /*7ea0*/  FMUL.FTZ R204, R177, R200.reuse ;  /* 0x000000c8b1cc7220 */ /* 0x080fe20000410000 */
[----:B------:R-:W-:Y:S01]  /*7eb0*/  FMUL.RZ R71, R71, 0.15915493667125701904 ;  /* 0x3e22f98347477820 */ /* 0x000fe2000040c000 */
[C---:B-1----:R-:W-:Y:S01]  /*7ec0*/  FMUL.FTZ R215, R70.reuse, R215 ;  /* 0x000000d746d77220 */ /* 0x042fe20000410000 */
[----:B------:R-:W-:Y:S01]  /*7ed0*/  FMUL.FTZ R73, R70, R73 ;  /* 0x0000004946497220 */ /* 0x000fe20000410000 */
[C---:B------:R-:W-:Y:S01]  /*7ee0*/  FMUL.FTZ R70, R171.reuse, R200 ;  /* 0x000000c8ab467220 */ /* 0x040fe20000410000 */
[----:B------:R-:W-:Y:S01]  /*7ef0*/  FFMA.FTZ R204, R171, R202, R204 ;  /* 0x000000caabcc7223 */ /* 0x000fe200000100cc */
[----:B------:R-:W-:Y:S01]  /*7f00*/  MUFU.SIN R212, R71 ;  /* 0x0000004700d47308 */ /* 0x000fe20000000400 */
[----:B------:R-:W-:Y:S01]  /*7f10*/  FFMA.FTZ R214, R189, R206, R67 ;  /* 0x000000cebdd67223 */ /* 0x000fe20000010043 */
[----:B------:R-:W-:Y:S01]  /*7f20*/  FADD.FTZ R210, R185, R210 ;  /* 0x000000d2b9d27221 */ /* 0x000fe20000010000 */
[----:B------:R-:W-:Y:S01]  /*7f30*/  FFMA.FTZ R70, R177, R202, -R70 ;  /* 0x000000cab1467223 */ /* 0x000fe20000010846 */
[----:B------:R-:W-:-:S04]  /*7f40*/  FMUL.FTZ R208, R183, R204 ;  /* 0x000000ccb7d07220 */ /* 0x000fc80000410000 */
[----:B------:R0:W-:Y:S01]  /*7f50*/  MUFU.COS R74, R71 ;  /* 0x00000047004a7308 */ /* 0x0001e20000000000 */
[----:B------:R-:W-:-:S07]  /*7f60*/  FADD.FTZ R214, R187, R214 ;  /* 0x000000d6bbd67221 */ /* 0x000fce0000010000 */
[----:B------:R1:W3:Y:S01]  /*7f70*/  MUFU.EX2 R69, R66 ;  /* 0x0000004200457308 */ /* 0x0002e20000000800 */
[----:B0-----:R-:W-:Y:S01]  /*7f80*/  FMUL.FTZ R71, R191, R210 ;  /* 0x000000d2bf477220 */ /* 0x001fe20000410000 */
[-C--:B------:R-:W-:Y:S01]  /*7f90*/  FFMA.FTZ R208, R189, R70.reuse, -R208 ;  /* 0x00000046bdd07223 */ /* 0x080fe200000108d0 */
[----:B------:R-:W-:Y:S01]  /*7fa0*/  FMUL.FTZ R70, R183, R70 ;  /* 0x00000046b7467220 */ /* 0x000fe20000410000 */
[-C--:B-1----:R-:W-:Y:S01]  /*7fb0*/  FMUL.FTZ R66, R191, R214.reuse ;  /* 0x000000d6bf427220 */ /* 0x082fe20000410000 */
[----:B------:R-:W-:Y:S02]  /*7fc0*/  FFMA.FTZ R214, R197, R214, R71 ;  /* 0x000000d6c5d67223 */ /* 0x000fe40000010047 */
[----:B------:R-:W-:Y:S01]  /*7fd0*/  FFMA.FTZ R70, R189, R204, R70 ;  /* 0x000000ccbd467223 */ /* 0x000fe20000010046 */
[----:B------:R-:W-:Y:S01]  /*7fe0*/  FFMA.FTZ R210, R197, R210, -R66 ;  /* 0x000000d2c5d27223 */ /* 0x000fe20000010842 */
[----:B------:R-:W-:Y:S02]  /*7ff0*/  FADD.FTZ R214, R195, R214 ;  /* 0x000000d6c3d67221 */ /* 0x000fe40000010000 */
[----:B------:R-:W-:Y:S01]  /*8000*/  FMUL.FTZ R66, R191, R70 ;  /* 0x00000046bf427220 */ /* 0x000fe20000410000 */
[----:B------:R-:W-:Y:S01]  /*8010*/  FMUL.FTZ R67, R151, R98 ;  /* 0x0000006297437220 */ /* 0x000fe20000410000 */
[C---:B---3--:R-:W-:Y:S01]  /*8020*/  FMUL.FTZ R209, R69.reuse, R74 ;  /* 0x0000004a45d17220 */ /* 0x048fe20000410000 */
[----:B------:R-:W-:Y:S01]  /*8030*/  FMUL.FTZ R212, R69, R212 ;  /* 0x000000d445d47220 */ /* 0x000fe20000410000 */
[----:B------:R-:W-:Y:S01]  /*8040*/  FADD.FTZ R210, R193, R210 ;  /* 0x000000d2c1d27221 */ /* 0x000fe20000010000 */
[----:B------:R-:W-:Y:S01]  /*8050*/  FMUL.FTZ R69, R221, R214 ;  /* 0x000000d6dd457220 */ /* 0x000fe20000410000 */
[----:B------:R-:W-:Y:S01]  /*8060*/  FMUL.FTZ R206, R149, R98 ;  /* 0x0000006295ce7220 */ /* 0x000fe20000410000 */
[-C--:B------:R-:W-:Y:S01]  /*8070*/  FFMA.FTZ R66, R197, R208.reuse, -R66 ;  /* 0x000000d0c5427223 */ /* 0x080fe20000010842 */
[----:B------:R-:W-:Y:S01]  /*8080*/  FMUL.FTZ R208, R191, R208 ;  /* 0x000000d0bfd07220 */ /* 0x000fe20000410000 */
[-C--:B------:R-:W-:Y:S01]  /*8090*/  FMUL.FTZ R71, R221, R210.reuse ;  /* 0x000000d2dd477220 */ /* 0x080fe20000410000 */
[----:B------:R-:W-:Y:S01]  /*80a0*/  FMUL.RZ R75, R67, 0.15915493667125701904 ;  /* 0x3e22f983434b7820 */ /* 0x000fe2000040c000 */
[C---:B------:R-:W-:Y:S01]  /*80b0*/  FFMA.FTZ R69, R224.reuse, R210, -R69 ;  /* 0x000000d2e0457223 */ /* 0x040fe20000010845 */
[----:B------:R-:W-:Y:S01]  /*80c0*/  FFMA.FTZ R208, R197, R70, R208 ;  /* 0x00000046c5d07223 */ /* 0x000fe200000100d0 */
[----:B------:R-:W-:Y:S01]  /*80d0*/  FFMA.FTZ R214, R224, R214, R71 ;  /* 0x000000d6e0d67223 */ /* 0x000fe20000010047 */
[----:B------:R-:W-:Y:S01]  /*80e0*/  MUFU.EX2 R206, R206 ;  /* 0x000000ce00ce7308 */ /* 0x000fe20000000800 */
[----:B------:R-:W-:Y:S01]  /*80f0*/  FADD.FTZ R70, R222, R69 ;  /* 0x00000045de467221 */ /* 0x000fe20000010000 */
[----:B------:R-:W-:Y:S01]  /*8100*/  FMUL.FTZ R201, R149, R100 ;  /* 0x0000006495c97220 */ /* 0x000fe20000410000 */
[----:B------:R-:W-:-:S05]  /*8110*/  FADD.FTZ R214, R223, R214 ;  /* 0x000000d6dfd67221 */ /* 0x000fca0000010000 */
[----:B------:R-:W0:Y:S01]  /*8120*/  MUFU.COS R205, R75 ;  /* 0x0000004b00cd7308 */ /* 0x000e220000000000 */
[----:B------:R-:W-:-:S07]  /*8130*/  FMUL.FTZ R149, R225, R70 ;  /* 0x00000046e1957220 */ /* 0x000fce0000410000 */
[----:B------:R1:W3:Y:S01]  /*8140*/  MUFU.SIN R67, R75 ;  /* 0x0000004b00437308 */ /* 0x0002e20000000400 */
[----:B------:R-:W-:Y:S01]  /*8150*/  FMUL.FTZ R69, R221, R208 ;  /* 0x000000d0dd457220 */ /* 0x000fe20000410000 */
[----:B------:R-:W-:Y:S01]  /*8160*/  FMUL.FTZ R151, R151, R100 ;  /* 0x0000006497977220 */ /* 0x000fe20000410000 */
[-C--:B-1----:R-:W-:Y:S01]  /*8170*/  FMUL.FTZ R75, R225, R214.reuse ;  /* 0x000000d6e14b7220 */ /* 0x082fe20000410000 */
[----:B------:R-:W-:-:S03]  /*8180*/  FFMA.FTZ R214, R228, R214, R149 ;  /* 0x000000d6e4d67223 */ /* 0x000fc60000010095 */
[----:B------:R-:W-:Y:S01]  /*8190*/  FFMA.FTZ R75, R228, R70, -R75 ;  /* 0x00000046e44b7223 */ /* 0x000fe2000001084b */
[----:B------:R-:W-:Y:S01]  /*81a0*/  FADD.FTZ R214, R227, R214 ;  /* 0x000000d6e3d67221 */ /* 0x000fe20000010000 */
[-C--:B------:R-:W-:Y:S01]  /*81b0*/  FFMA.FTZ R69, R224, R66.reuse, -R69 ;  /* 0x00000042e0457223 */ /* 0x080fe20000010845 */
[----:B------:R-:W-:Y:S01]  /*81c0*/  FMUL.FTZ R71, R221, R66 ;  /* 0x00000042dd477220 */ /* 0x000fe20000410000 */
[----:B------:R-:W-:Y:S01]  /*81d0*/  FADD.FTZ R66, R226, R75 ;  /* 0x0000004be2427221 */ /* 0x000fe20000010000 */
[----:B------:R-:W-:Y:S01]  /*81e0*/  FMUL.FTZ R149, R229, R214 ;  /* 0x000000d6e5957220 */ /* 0x000fe20000410000 */
[----:B0-----:R-:W-:Y:S01]  /*81f0*/  FMUL.FTZ R205, R206, R205 ;  /* 0x000000cdcecd7220 */ /* 0x001fe20000410000 */
[----:B------:R-:W-:Y:S01]  /*8200*/  FMUL.RZ R151, R151, 0.15915493667125701904 ;  /* 0x3e22f98397977820 */ /* 0x000fe2000040c000 */
[----:B------:R-:W-:Y:S01]  /*8210*/  FFMA.FTZ R71, R224, R208, R71 ;  /* 0x000000d0e0477223 */ /* 0x000fe20000010047 */
[----:B------:R-:W-:Y:S01]  /*8220*/  FMUL.FTZ R75, R225, R69 ;  /* 0x00000045e14b7220 */ /* 0x000fe20000410000 */
[----:B---3--:R-:W-:Y:S01]  /*8230*/  FMUL.FTZ R206, R206, R67 ;  /* 0x00000043cece7220 */ /* 0x008fe20000410000 */
[-C--:B------:R-:W-:Y:S01]  /*8240*/  FMUL.FTZ R67, R229, R66.reuse ;  /* 0x00000042e5437220 */ /* 0x080fe20000410000 */
[----:B------:R-:W-:Y:S01]  /*8250*/  FFMA.FTZ R149, R232, R66, -R149 ;  /* 0x00000042e8957223 */ /* 0x000fe20000010895 */
[----:B------:R-:W-:Y:S01]  /*8260*/  MUFU.EX2 R201, R201 ;  /* 0x000000c900c97308 */ /* 0x000fe20000000800 */
[-C--:B------:R-:W-:Y:S01]  /*8270*/  FFMA.FTZ R75, R228, R71.reuse, R75 ;  /* 0x00000047e44b7223 */ /* 0x080fe2000001004b */
[----:B------:R-:W-:Y:S01]  /*8280*/  FMUL.FTZ R71, R225, R71 ;  /* 0x00000047e1477220 */ /* 0x000fe20000410000 */
[----:B------:R-:W-:Y:S01]  /*8290*/  FFMA.FTZ R214, R232, R214, R67 ;  /* 0x000000d6e8d67223 */ /* 0x000fe20000010043 */
[----:B------:R-:W-:-:S04]  /*82a0*/  FADD.FTZ R149, R230, R149 ;  /* 0x00000095e6957221 */ /* 0x000fc80000010000 */
[----:B------:R-:W0:Y:S01]  /*82b0*/  MUFU.COS R70, R151 ;  /* 0x0000009700467308 */ /* 0x000e220000000000 */
[----:B------:R-:W-:Y:S01]  /*82c0*/  FFMA.FTZ R71, R228, R69, -R71 ;  /* 0x00000045e4477223 */ /* 0x000fe20000010847 */
[----:B------:R-:W-:Y:S01]  /*82d0*/  FADD.FTZ R214, R231, R214 ;  /* 0x000000d6e7d67221 */ /* 0x000fe20000010000 */
[----:B------:R-:W-:Y:S01]  /*82e0*/  FMUL.FTZ R69, R233, R149 ;  /* 0x00000095e9457220 */ /* 0x000fe20000410000 */
[C---:B------:R-:W-:Y:S01]  /*82f0*/  FMUL.FTZ R67, R229.reuse, R75 ;  /* 0x0000004be5437220 */ /* 0x040fe20000410000 */
[-C--:B------:R-:W-:Y:S01]  /*8300*/  FMUL.FTZ R74, R229, R71.reuse ;  /* 0x00000047e54a7220 */ /* 0x080fe20000410000 */
[-C--:B------:R-:W-:Y:S02]  /*8310*/  FMUL.FTZ R204, R233, R214.reuse ;  /* 0x000000d6e9cc7220 */ /* 0x080fe40000410000 */
[----:B------:R-:W1:Y:S01]  /*8320*/  MUFU.SIN R66, R151 ;  /* 0x0000009700427308 */ /* 0x000e620000000400 */
[----:B------:R-:W-:Y:S01]  /*8330*/  FFMA.FTZ R214, R236, R214, R69 ;  /* 0x000000d6ecd67223 */ /* 0x000fe20000010045 */
[C---:B------:R-:W-:Y:S01]  /*8340*/  FFMA.FTZ R67, R232.reuse, R71, -R67 ;  /* 0x00000047e8437223 */ /* 0x040fe20000010843 */
[----:B------:R-:W-:Y:S01]  /*8350*/  FFMA.FTZ R74, R232, R75, R74 ;  /* 0x0000004be84a7223 */ /* 0x000fe2000001004a */
[----:B------:R-:W-:Y:S01]  /*8360*/  FFMA.FTZ R149, R236, R149, -R204 ;  /* 0x00000095ec957223 */ /* 0x000fe200000108cc */
[----:B------:R-:W-:Y:S01]  /*8370*/  FADD.FTZ R214, R235, R214 ;  /* 0x000000d6ebd67221 */ /* 0x000fe20000010000 */
[----:B------:R-:W-:-:S02]  /*8380*/  FMUL.FTZ R69, R233, R67 ;  /* 0x00000043e9457220 */ /* 0x000fc40000410000 */
[----:B------:R-:W-:Y:S01]  /*8390*/  FADD.FTZ R149, R234, R149 ;  /* 0x00000095ea957221 */ /* 0x000fe20000010000 */
[----:B0-----:R-:W-:Y:S01]  /*83a0*/  FMUL.FTZ R199, R201, R70 ;  /* 0x00000046c9c77220 */ /* 0x001fe20000410000 */
[----:B------:R-:W-:Y:S01]  /*83b0*/  FMUL.FTZ R70, R233, R74 ;  /* 0x0000004ae9467220 */ /* 0x000fe20000410000 */
[C---:B------:R-:W-:Y:S01]  /*83c0*/  FMUL.FTZ R71, R237.reuse, R214 ;  /* 0x000000d6ed477220 */ /* 0x040fe20000410000 */
[C---:B------:R-:W-:Y:S02]  /*83d0*/  FFMA.FTZ R69, R236.reuse, R74, R69 ;  /* 0x0000004aec457223 */ /* 0x040fe40000010045 */
[----:B------:R-:W-:Y:S01]  /*83e0*/  FFMA.FTZ R67, R236, R67, -R70 ;  /* 0x00000043ec437223 */ /* 0x000fe20000010846 */
[CC--:B------:R-:W-:Y:S01]  /*83f0*/  FFMA.FTZ R208, R238.reuse, R149.reuse, -R71 ;  /* 0x00000095eed07223 */ /* 0x0c0fe20000010847 */
[----:B------:R-:W-:Y:S01]  /*8400*/  FMUL.FTZ R149, R237, R149 ;  /* 0x00000095ed957220 */ /* 0x000fe20000410000 */
[----:B-1----:R-:W-:Y:S01]  /*8410*/  FMUL.FTZ R201, R201, R66 ;  /* 0x00000042c9c97220 */ /* 0x002fe20000410000 */
[C---:B------:R-:W-:Y:S01]  /*8420*/  FMUL.FTZ R74, R237.reuse, R69 ;  /* 0x00000045ed4a7220 */ /* 0x040fe20000410000 */
[----:B------:R-:W0:Y:S01]  /*8430*/  LDS R66, [R153+0x5c] ;  /* 0x00005c0099427984 */ /* 0x000e220000000800 */
[----:B------:R-:W-:Y:S01]  /*8440*/  FMUL.FTZ R204, R237, R67 ;  /* 0x00000043edcc7220 */ /* 0x000fe20000410000 */
[----:B------:R-:W-:-:S02]  /*8450*/  FFMA.FTZ R149, R238, R214, R149 ;  /* 0x000000d6ee957223 */ /* 0x000fc40000010095 */
[----:B------:R-:W1:Y:S01]  /*8460*/  LDS R70, [R153+0x58] ;  /* 0x0000580099467984 */ /* 0x000e620000000800 */
[C---:B------:R-:W-:Y:S01]  /*8470*/  FFMA.FTZ R74, R238.reuse, R67, -R74 ;  /* 0x00000043ee4a7223 */ /* 0x040fe2000001084a */
[----:B------:R-:W-:Y:S01]  /*8480*/  FFMA.FTZ R204, R238, R69, R204 ;  /* 0x00000045eecc7223 */ /* 0x000fe200000100cc */
[----:B------:R-:W-:Y:S02]  /*8490*/  FADD.FTZ R210, R220, R149 ;  /* 0x00000095dcd27221 */ /* 0x000fe40000010000 */
[C---:B------:R-:W-:Y:S01]  /*84a0*/  FMUL.FTZ R214, R169.reuse, R74 ;  /* 0x0000004aa9d67220 */ /* 0x040fe20000410000 */
[----:B------:R-:W-:Y:S01]  /*84b0*/  FMUL.FTZ R67, R169, R204 ;  /* 0x000000cca9437220 */ /* 0x000fe20000410000 */
[----:B------:R-:W-:Y:S01]  /*84c0*/  FADD.FTZ R208, R219, R208 ;  /* 0x000000d0dbd07221 */ /* 0x000fe20000010000 */
[----:B------:R-:W-:Y:S01]  /*84d0*/  FMUL.FTZ R69, R169, R210 ;  /* 0x000000d2a9457220 */ /* 0x000fe20000410000 */
[C---:B------:R-:W-:Y:S01]  /*84e0*/  FFMA.FTZ R214, R163.reuse, R204, R214 ;  /* 0x000000cca3d67223 */ /* 0x040fe200000100d6 */
[----:B------:R-:W-:Y:S01]  /*84f0*/  FFMA.FTZ R204, R163, R74, -R67 ;  /* 0x0000004aa3cc7223 */ /* 0x000fe20000010843 */
[-C--:B------:R-:W-:Y:S01]  /*8500*/  FMUL.FTZ R71, R169, R208.reuse ;  /* 0x000000d0a9477220 */ /* 0x080fe20000410000 */
[C---:B------:R-:W-:Y:S01]  /*8510*/  FFMA.FTZ R216, R163.reuse, R208, -R69 ;  /* 0x000000d0a3d87223 */ /* 0x040fe20000010845 */
[----:B------:R-:W3:Y:S02]  /*8520*/  LDS R74, [R153+0x60] ;  /* 0x00006000994a7984 */ /* 0x000ee40000000800 */
[----:B------:R-:W-:Y:S01]  /*8530*/  FFMA.FTZ R210, R163, R210, R71 ;  /* 0x000000d2a3d27223 */ /* 0x000fe20000010047 */
[----:B------:R-:W-:Y:S01]  /*8540*/  FADD.FTZ R216, R167, R216 ;  /* 0x000000d8a7d87221 */ /* 0x000fe20000010000 */
[C---:B------:R-:W-:Y:S01]  /*8550*/  FMUL.FTZ R218, R161.reuse, R214 ;  /* 0x000000d6a1da7220 */ /* 0x040fe20000410000 */
[----:B------:R-:W-:Y:S01]  /*8560*/  FMUL.FTZ R69, R161, R204 ;  /* 0x000000cca1457220 */ /* 0x000fe20000410000 */
[----:B------:R-:W-:Y:S01]  /*8570*/  FADD.FTZ R210, R165, R210 ;  /* 0x000000d2a5d27221 */ /* 0x000fe20000010000 */
[----:B------:R-:W-:Y:S01]  /*8580*/  FMUL.FTZ R71, R161, R216 ;  /* 0x000000d8a1477220 */ /* 0x000fe20000410000 */
[C---:B------:R-:W-:Y:S01]  /*8590*/  FFMA.FTZ R67, R155.reuse, R204, -R218 ;  /* 0x000000cc9b437223 */ /* 0x040fe200000108da */
[----:B------:R-:W-:Y:S01]  /*85a0*/  FFMA.FTZ R69, R155, R214, R69 ;  /* 0x000000d69b457223 */ /* 0x000fe20000010045 */
[----:B------:R-:W-:Y:S01]  /*85b0*/  FSEL R218, R207, RZ, !P1 ;  /* 0x000000ffcfda7208 */ /* 0x000fe20004800000 */
[----:B------:R-:W4:Y:S01]  /*85c0*/  LDS R208, [R153+0x64] ;  /* 0x0000640099d07984 */ /* 0x000f220000000800 */
[-C--:B------:R-:W-:Y:S01]  /*85d0*/  FFMA.FTZ R214, R155, R210.reuse, R71 ;  /* 0x000000d29bd67223 */ /* 0x080fe20000010047 */
[----:B------:R-:W-:Y:S01]  /*85e0*/  FMUL.FTZ R210, R161, R210 ;  /* 0x000000d2a1d27220 */ /* 0x000fe20000410000 */
[----:B------:R-:W-:Y:S01]  /*85f0*/  FSEL R217, R217, 1, !P1 ;  /* 0x3f800000d9d97808 */ /* 0x000fe20004800000 */
[C---:B------:R-:W-:Y:S01]  /*8600*/  FMUL.FTZ R244, R218.reuse, R69 ;  /* 0x00000045daf47220 */ /* 0x040fe20000410000 */
[----:B------:R-:W-:Y:S01]  /*8610*/  FADD.FTZ R214, R157, R214 ;  /* 0x000000d69dd67221 */ /* 0x000fe20000010000 */
[----:B------:R-:W-:Y:S01]  /*8620*/  FFMA.FTZ R210, R155, R216, -R210 ;  /* 0x000000d89bd27223 */ /* 0x000fe200000108d2 */
[CC--:B------:R-:W-:Y:S01]  /*8630*/  FMUL.FTZ R216, R218.reuse, R67.reuse ;  /* 0x00000043dad87220 */ /* 0x0c0fe20000410000 */
[----:B------:R-:W-:Y:S01]  /*8640*/  FFMA.FTZ R244, R217, R67, -R244 ;  /* 0x00000043d9f47223 */ /* 0x000fe200000108f4 */
[----:B------:R-:W-:Y:S01]  /*8650*/  FMUL.FTZ R67, R218, R214 ;  /* 0x000000d6da437220 */ /* 0x000fe20000410000 */
[----:B------:R-:W-:Y:S01]  /*8660*/  FADD.FTZ R210, R159, R210 ;  /* 0x000000d29fd27221 */ /* 0x000fe20000010000 */
[----:B------:R-:W5:Y:S01]  /*8670*/  LDS R204, [R153+0x68] ;  /* 0x0000680099cc7984 */ /* 0x000f620000000800 */
[----:B0-----:R-:W-:-:S02]  /*8680*/  FMUL.FTZ R66, R81, R66 ;  /* 0x0000004251427220 */ /* 0x001fc40000410000 */
[CC--:B------:R-:W-:Y:S01]  /*8690*/  FFMA.FTZ R246, R217.reuse, R210.reuse, -R67 ;  /* 0x000000d2d9f67223 */ /* 0x0c0fe20000010843 */
[----:B------:R-:W-:Y:S01]  /*86a0*/  FMUL.FTZ R210, R218, R210 ;  /* 0x000000d2dad27220 */ /* 0x000fe20000410000 */
[----:B------:R-:W-:Y:S01]  /*86b0*/  FFMA.FTZ R69, R217, R69, R216 ;  /* 0x00000045d9457223 */ /* 0x000fe200000100d8 */
[----:B------:R-:W-:Y:S01]  /*86c0*/  FSEL R216, R73, RZ, !P3 ;  /* 0x000000ff49d87208 */ /* 0x000fe20005800000 */
[----:B-1----:R-:W-:Y:S01]  /*86d0*/  FMUL.FTZ R70, R81, R70 ;  /* 0x0000004651467220 */ /* 0x002fe20000410000 */
[----:B------:R-:W-:Y:S01]  /*86e0*/  FFMA.FTZ R71, R217, R214, R210 ;  /* 0x000000d6d9477223 */ /* 0x000fe200000100d2 */
[----:B------:R-:W-:Y:S02]  /*86f0*/  FSEL R214, R66, RZ, !P1 ;  /* 0x000000ff42d67208 */ /* 0x000fe40004800000 */
[----:B------:R-:W-:Y:S01]  /*8700*/  FSEL R215, R215, 1, !P3 ;  /* 0x3f800000d7d77808 */ /* 0x000fe20005800000 */
[----:B------:R-:W-:Y:S01]  /*8710*/  FMUL.FTZ R248, R216, R69 ;  /* 0x00000045d8f87220 */ /* 0x000fe20000410000 */
[----:B------:R-:W-:-:S02]  /*8720*/  FSEL R213, R70, RZ, !P1 ;  /* 0x000000ff46d57208 */ /* 0x000fc40004800000 */
[----:B------:R-:W0:Y:S01]  /*8730*/  LDS R70, [R153+0x70] ;  /* 0x0000700099467984 */ /* 0x000e220000000800 */
[----:B------:R-:W-:Y:S01]  /*8740*/  FADD.FTZ R71, R214, R71 ;  /* 0x00000047d6477221 */ /* 0x000fe20000010000 */
[-C--:B------:R-:W-:Y:S01]  /*8750*/  FFMA.FTZ R67, R215, R244.reuse, -R248 ;  /* 0x000000f4d7437223 */ /* 0x080fe200000108f8 */
[C---:B------:R-:W-:Y:S02]  /*8760*/  FMUL.FTZ R66, R216.reuse, R244 ;  /* 0x000000f4d8427220 */ /* 0x040fe40000410000 */
[----:B------:R-:W1:Y:S01]  /*8770*/  LDS R244, [R153+0x74] ;  /* 0x0000740099f47984 */ /* 0x000e620000000800 */
[----:B------:R-:W-:Y:S01]  /*8780*/  FADD.FTZ R246, R213, R246 ;  /* 0x000000f6d5f67221 */ /* 0x000fe20000010000 */
[----:B------:R-:W-:Y:S01]  /*8790*/  FMUL.FTZ R210, R216, R71 ;  /* 0x00000047d8d27220 */ /* 0x000fe20000410000 */
[----:B---3--:R-:W-:Y:S01]  /*87a0*/  FMUL.FTZ R74, R79, R74 ;  /* 0x0000004a4f4a7220 */ /* 0x008fe20000410000 */
[C---:B------:R-:W-:Y:S02]  /*87b0*/  FFMA.FTZ R66, R215.reuse, R69, R66 ;  /* 0x00000045d7427223 */ /* 0x040fe40000010042 */
[----:B------:R-:W-:-:S02]  /*87c0*/  FFMA.FTZ R69, R215, R246, -R210 ;  /* 0x000000f6d7457223 */ /* 0x000fc400000108d2 */
[----:B------:R-:W-:Y:S02]  /*87d0*/  FSEL R210, R74, RZ, !P3 ;  /* 0x000000ff4ad27208 */ /* 0x000fe40005800000 */
[----:B------:R-:W3:Y:S01]  /*87e0*/  LDS R74, [R153+0x7c] ;  /* 0x00007c00994a7984 */ /* 0x000ee20000000800 */
[----:B------:R-:W-:Y:S01]  /*87f0*/  FMUL.FTZ R248, R216, R246 ;  /* 0x000000f6d8f87220 */ /* 0x000fe20000410000 */
[----:B----4-:R-:W-:Y:S02]  /*8800*/  FMUL.FTZ R208, R79, R208 ;  /* 0x000000d04fd07220 */ /* 0x010fe40000410000 */
[----:B------:R-:W4:Y:S01]  /*8810*/  LDS R246, [R153+0x78] ;  /* 0x0000780099f67984 */ /* 0x000f220000000800 */
[----:B------:R-:W-:Y:S01]  /*8820*/  FSEL R212, R212, RZ, !P2 ;  /* 0x000000ffd4d47208 */ /* 0x000fe20005000000 */
[----:B------:R-:W-:Y:S01]  /*8830*/  FFMA.FTZ R248, R215, R71, R248 ;  /* 0x00000047d7f87223 */ /* 0x000fe200000100f8 */
[----:B------:R-:W-:Y:S01]  /*8840*/  FSEL R211, R208, RZ, !P3 ;  /* 0x000000ffd0d37208 */ /* 0x000fe20005800000 */
[----:B------:R-:W-:Y:S01]  /*8850*/  FADD.FTZ R69, R210, R69 ;  /* 0x00000045d2457221 */ /* 0x000fe20000010000 */
[----:B------:R-:W-:Y:S01]  /*8860*/  FMUL.FTZ R208, R77, R242 ;  /* 0x000000f24dd07220 */ /* 0x000fe20000410000 */
[----:B------:R-:W-:-:S02]  /*8870*/  FSEL R209, R209, 1, !P2 ;  /* 0x3f800000d1d17808 */ /* 0x000fc40005000000 */
[----:B------:R-:W-:Y:S01]  /*8880*/  FADD.FTZ R248, R211, R248 ;  /* 0x000000f8d3f87221 */ /* 0x000fe20000010000 */
[-C--:B------:R-:W-:Y:S01]  /*8890*/  FMUL.FTZ R71, R212, R69.reuse ;  /* 0x00000045d4477220 */ /* 0x080fe20000410000 */
[----:B-----5:R-:W-:Y:S01]  /*88a0*/  FMUL.FTZ R204, R77, R204 ;  /* 0x000000cc4dcc7220 */ /* 0x020fe20000410000 */
[----:B------:R-:W-:Y:S01]  /*88b0*/  FSEL R208, R208, RZ, !P2 ;  /* 0x000000ffd0d07208 */ /* 0x000fe20005000000 */
[-C--:B------:R-:W-:Y:S01]  /*88c0*/  FMUL.FTZ R242, R212, R248.reuse ;  /* 0x000000f8d4f27220 */ /* 0x080fe20000410000 */
[C---:B------:R-:W-:Y:S01]  /*88d0*/  FFMA.FTZ R71, R209.reuse, R248, R71 ;  /* 0x000000f8d1477223 */ /* 0x040fe20000010047 */
[----:B------:R-:W-:Y:S02]  /*88e0*/  FSEL R206, R206, RZ, !P4 ;  /* 0x000000ffcece7208 */ /* 0x000fe40006000000 */
[----:B------:R-:W-:Y:S01]  /*88f0*/  FSEL R207, R204, RZ, !P2 ;  /* 0x000000ffcccf7208 */ /* 0x000fe20005000000 */
[----:B------:R-:W-:Y:S01]  /*8900*/  FFMA.FTZ R242, R209, R69, -R242 ;  /* 0x00000045d1f27223 */ /* 0x000fe200000108f2 */
[----:B------:R-:W-:Y:S01]  /*8910*/  FADD.FTZ R71, R208, R71 ;  /* 0x00000047d0477221 */ /* 0x000fe20000010000 */
[----:B------:R-:W-:-:S02]  /*8920*/  FSEL R205, R205, 1, !P4 ;  /* 0x3f800000cdcd7808 */ /* 0x000fc40006000000 */
[----:B------:R-:W-:Y:S01]  /*8930*/  FADD.FTZ R242, R207, R242 ;  /* 0x000000f2cff27221 */ /* 0x000fe20000010000 */
[----:B------:R-:W-:Y:S01]  /*8940*/  FMUL.FTZ R204, R206, R71 ;  /* 0x00000047cecc7220 */ /* 0x000fe20000410000 */
[----:B0-----:R-:W-:-:S03]  /*8950*/  FMUL.FTZ R70, R63, R70 ;  /* 0x000000463f467220 */ /* 0x001fc60000410000 */
[----:B------:R-:W-:Y:S01]  /*8960*/  FFMA.FTZ R69, R205, R242, -R204 ;  /* 0x000000f2cd457223 */ /* 0x000fe200000108cc */
[----:B-1----:R-:W-:Y:S01]  /*8970*/  FMUL.FTZ R203, R63, R244 ;  /* 0x000000f43fcb7220 */ /* 0x002fe20000410000 */
[----:B------:R-:W-:Y:S01]  /*8980*/  FSEL R204, R70, RZ, !P4 ;  /* 0x000000ff46cc7208 */ /* 0x000fe20006000000 */
[----:B------:R-:W-:Y:S01]  /*8990*/  FMUL.FTZ R248, R206, R242 ;  /* 0x000000f2cef87220 */ /* 0x000fe20000410000 */
[----:B------:R-:W-:Y:S02]  /*89a0*/  FSEL R201, R201, RZ, !P0 ;  /* 0x000000ffc9c97208 */ /* 0x000fe40004000000 */
[----:B------:R-:W-:Y:S01]  /*89b0*/  FSEL R203, R203, RZ, !P4 ;  /* 0x000000ffcbcb7208 */ /* 0x000fe20006000000 */
[----:B------:R-:W-:Y:S01]  /*89c0*/  FFMA.FTZ R248, R205, R71, R248 ;  /* 0x00000047cdf87223 */ /* 0x000fe200000100f8 */
[----:B------:R-:W-:Y:S01]  /*89d0*/  FADD.FTZ R70, R204, R69 ;  /* 0x00000045cc467221 */ /* 0x000fe20000010000 */
[----:B------:R-:W-:Y:S01]  /*89e0*/  FSEL R199, R199, 1, !P0 ;  /* 0x3f800000c7c77808 */ /* 0x000fe20004000000 */
[----:B---3--:R-:W-:Y:S01]  /*89f0*/  FMUL.FTZ R74, R59, R74 ;  /* 0x0000004a3b4a7220 */ /* 0x008fe20000410000 */
[----:B------:R-:W-:Y:S01]  /*8a00*/  FADD.FTZ R248, R203, R248 ;  /* 0x000000f8cbf87221 */ /* 0x000fe20000010000 */
[----:B------:R-:W-:Y:S01]  /*8a10*/  FMUL.FTZ R242, R201, R70 ;  /* 0x00000046c9f27220 */ /* 0x000fe20000410000 */
[----:B----4-:R-:W-:-:S02]  /*8a20*/  FMUL.FTZ R149, R59, R246 ;  /* 0x000000f63b957220 */ /* 0x010fc40000410000 */
[----:B------:R-:W-:Y:S01]  /*8a30*/  FSEL R151, R74, RZ, !P0 ;  /* 0x000000ff4a977208 */ /* 0x000fe20004000000 */
        /* <DEDUP_REMOVED lines=11> */
[----:B------:R-:W-:Y:S01]  /*8af0*/  FFMA.FTZ R70, R209, R67, -R70 ;  /* 0x00000043d1467223 */ /* 0x000fe20000010846 */
[----:B------:R-:W-:-:S03]  /*8b00*/  FMUL.FTZ R67, R206, R69 ;  /* 0x00000045ce437220 */ /* 0x000fc60000410000 */
[-C--:B------:R-:W-:Y:S01]  /*8b10*/  FMUL.FTZ R66, R206, R70.reuse ;  /* 0x00000046ce427220 */ /* 0x080fe20000410000 */
[----:B------:R-:W-:-:S03]  /*8b20*/  FFMA.FTZ R70, R205, R70, -R67 ;  /* 0x00000046cd467223 */ /* 0x000fc60000010843 */
[----:B------:R-:W-:Y:S01]  /*8b30*/  FFMA.FTZ R66, R205, R69, R66 ;  /* 0x00000045cd427223 */ /* 0x000fe20000010042 */
[----:B------:R-:W-:Y:S01]  /*8b40*/  FMUL.FTZ R67, R201, R70 ;  /* 0x00000046c9437220 */ /* 0x000fe20000410000 */
[----:B------:R-:W-:Y:S02]  /*8b50*/  ISETP.GE.AND P0, PT, R23, 0x1, PT ;  /* 0x000000011700780c */ /* 0x000fe40003f06270 */
[-C--:B------:R-:W-:Y:S01]  /*8b60*/  FMUL.FTZ R74, R201, R66.reuse ;  /* 0x00000042c94a7220 */ /* 0x080fe20000410000 */
[----:B------:R-:W-:-:S03]  /*8b70*/  FFMA.FTZ R242, R199, R66, R67 ;  /* 0x00000042c7f27223 */ /* 0x000fc60000010043 */
[----:B------:R-:W-:Y:S01]  /*8b80*/  FFMA.FTZ R239, R199, R70, -R74 ;  /* 0x00000046c7ef7223 */ /* 0x000fe2000001084a */
[----:B0-----:R-:W-:-:S03]  /*8b90*/  FMUL.FTZ R66, R242, R73 ;  /* 0x00000049f2427220 */ /* 0x001fc60000410000 */
[C---:B------:R-:W-:Y:S01]  /*8ba0*/  FMUL.FTZ R73, R239.reuse, R73 ;  /* 0x00000049ef497220 */ /* 0x040fe20000410000 */
[----:B------:R-:W0:Y:S01]  /*8bb0*/  SHFL.UP PT, R67, R242, 0x1, RZ ;  /* 0x04200000f2437989 */ /* 0x000e2200000e00ff */
[-C--:B-1----:R-:W-:Y:S02]  /*8bc0*/  FFMA.FTZ R66, R239, R71.reuse, -R66 ;  /* 0x00000047ef427223 */ /* 0x082fe40000010842 */
[----:B------:R-:W-:Y:S02]  /*8bd0*/  FFMA.FTZ R73, R242, R71, R73 ;  /* 0x00000047f2497223 */ /* 0x000fe40000010049 */
[----:B------:R-:W-:Y:S02]  /*8be0*/  @P0 FADD.FTZ R241, R241, R66 ;  /* 0x00000042f1f10221 */ /* 0x000fe40000010000 */
[----:B------:R-:W-:Y:S01]  /*8bf0*/  @P0 FADD.FTZ R244, R244, R73 ;  /* 0x00000049f4f40221 */ /* 0x000fe20000010000 */
[----:B------:R-:W1:Y:S04]  /*8c00*/  SHFL.UP PT, R66, R239, 0x1, RZ ;  /* 0x04200000ef427989 */ /* 0x000e6800000e00ff */
[----:B------:R-:W3:Y:S04]  /*8c10*/  SHFL.UP PT, R73, R244, 0x2, RZ ;  /* 0x04400000f4497989 */ /* 0x000ee800000e00ff */
[----:B------:R-:W4:Y:S01]  /*8c20*/  SHFL.UP PT, R71, R241, 0x2, RZ ;  /* 0x04400000f1477989 */ /* 0x000f2200000e00ff */
[-C--:B0-----:R-:W-:Y:S01]  /*8c30*/  FMUL.FTZ R69, R239, R67.reuse ;  /* 0x00000043ef457220 */ /* 0x081fe20000410000 */
[----:B------:R-:W-:-:S03]  /*8c40*/  FMUL.FTZ R70, R242, R67 ;  /* 0x00000043f2467220 */ /* 0x000fc60000410000 */
[-C--:B-1----:R-:W-:Y:S01]  /*8c50*/  @P0 FFMA.FTZ R242, R242, R66.reuse, R69 ;  /* 0x00000042f2f20223 */ /* 0x082fe20000010045 */
[----:B------:R-:W-:Y:S01]  /*8c60*/  @P0 FFMA.FTZ R239, R239, R66, -R70 ;  /* 0x00000042efef0223 */ /* 0x000fe20000010846 */
[----:B------:R-:W-:Y:S02]  /*8c70*/  ISETP.GE.AND P0, PT, R23, 0x2, PT ;  /* 0x000000021700780c */ /* 0x000fe40003f06270 */
[CC--:B---3--:R-:W-:Y:S01]  /*8c80*/  FMUL.FTZ R66, R242.reuse, R73.reuse ;  /* 0x00000049f2427220 */ /* 0x0c8fe20000410000 */
[C---:B------:R-:W-:Y:S01]  /*8c90*/  FMUL.FTZ R73, R239.reuse, R73 ;  /* 0x00000049ef497220 */ /* 0x040fe20000410000 */
[----:B------:R-:W0:Y:S03]  /*8ca0*/  SHFL.UP PT, R67, R242, 0x2, RZ ;  /* 0x04400000f2437989 */ /* 0x000e2600000e00ff */
[-C--:B----4-:R-:W-:Y:S01]  /*8cb0*/  FFMA.FTZ R73, R242, R71.reuse, R73 ;  /* 0x00000047f2497223 */ /* 0x090fe20000010049 */
[----:B------:R-:W-:-:S02]  /*8cc0*/  FFMA.FTZ R70, R239, R71, -R66 ;  /* 0x00000047ef467223 */ /* 0x000fc40000010842 */
[----:B------:R-:W1:Y:S03]  /*8cd0*/  SHFL.UP PT, R66, R239, 0x2, RZ ;  /* 0x04400000ef427989 */ /* 0x000e6600000e00ff */
        /* <DEDUP_REMOVED lines=10> */
[----:B---3--:R-:W-:-:S03]  /*8d80*/  FMUL.FTZ R69, R239, R73 ;  /* 0x00000049ef457220 */ /* 0x008fc60000410000 */
[----:B------:R-:W1:Y:S01]  /*8d90*/  SHFL.UP PT, R66, R239, 0x4, RZ ;  /* 0x04800000ef427989 */ /* 0x000e6200000e00ff */
[C---:B------:R-:W-:Y:S01]  /*8da0*/  FMUL.FTZ R70, R242.reuse, R73 ;  /* 0x00000049f2467220 */ /* 0x040fe20000410000 */
[----:B----4-:R-:W-:-:S03]  /*8db0*/  FFMA.FTZ R69, R242, R71, R69 ;  /* 0x00000047f2457223 */ /* 0x010fc60000010045 */
[----:B------:R-:W-:Y:S01]  /*8dc0*/  FFMA.FTZ R70, R239, R71, -R70 ;  /* 0x00000047ef467223 */ /* 0x000fe20000010846 */
[----:B------:R-:W-:-:S03]  /*8dd0*/  @P0 FADD.FTZ R244, R244, R69 ;  /* 0x00000045f4f40221 */ /* 0x000fc60000010000 */
[----:B------:R-:W-:Y:S02]  /*8de0*/  @P0 FADD.FTZ R241, R241, R70 ;  /* 0x00000046f1f10221 */ /* 0x000fe40000010000 */
        /* <DEDUP_REMOVED lines=9> */
[----:B---3--:R-:W-:-:S03]  /*8e80*/  FMUL.FTZ R69, R239, R73 ;  /* 0x00000049ef457220 */ /* 0x008fc60000410000 */
[----:B--2---:R2:W-:Y:S01]  /*8e90*/  STS [R25+0x1080], R68 ;  /* 0x0010804419007388 */ /* 0x0045e20000000800 */
[C---:B----4-:R-:W-:Y:S01]  /*8ea0*/  FFMA.FTZ R69, R242.reuse, R71, R69 ;  /* 0x00000047f2457223 */ /* 0x050fe20000010045 */
[----:B--2---:R-:W-:-:S03]  /*8eb0*/  FMUL.FTZ R68, R242, R73 ;  /* 0x00000049f2447220 */ /* 0x004fc60000410000 */
[----:B------:R-:W-:Y:S01]  /*8ec0*/  @P0 FADD.FTZ R244, R244, R69 ;  /* 0x00000045f4f40221 */ /* 0x000fe20000010000 */
[----:B------:R-:W-:-:S04]  /*8ed0*/  FFMA.FTZ R68, R239, R71, -R68 ;  /* 0x00000047ef447223 */ /* 0x000fc80000010844 */
[----:B------:R-:W2:Y:S01]  /*8ee0*/  SHFL.UP PT, R73, R244, 0x10, RZ ;  /* 0x06000000f4497989 */ /* 0x000ea200000e00ff */
[----:B------:R-:W-:-:S03]  /*8ef0*/  @P0 FADD.FTZ R241, R241, R68 ;  /* 0x00000044f1f10221 */ /* 0x000fc60000010000 */
[----:B------:R-:W-:Y:S01]  /*8f00*/  STS [R27+0x1100], R142 ;  /* 0x0011008e1b007388 */ /* 0x000fe20000000800 */
[----:B0-----:R-:W-:-:S03]  /*8f10*/  FMUL.FTZ R69, R239, R67 ;  /* 0x00000043ef457220 */ /* 0x001fc60000410000 */
[----:B------:R-:W-:Y:S04]  /*8f20*/  STS [R29+0x1180], R146 ;  /* 0x001180921d007388 */ /* 0x000fe80000000800 */
[----:B------:R-:W0:Y:S04]  /*8f30*/  SHFL.UP PT, R70, R241, 0x10, RZ ;  /* 0x06000000f1467989 */ /* 0x000e2800000e00ff */
[----:B------:R-:W-:Y:S01]  /*8f40*/  STS [R31+0x1200], R148 ;  /* 0x001200941f007388 */ /* 0x000fe20000000800 */
[----:B------:R-:W-:-:S03]  /*8f50*/  FMUL.FTZ R68, R242, R67 ;  /* 0x00000043f2447220 */ /* 0x000fc60000410000 */
[----:B------:R-:W-:Y:S01]  /*8f60*/  STS [R33+0x1280], R152 ;  /* 0x0012809821007388 */ /* 0x000fe20000000800 */
[----:B-1----:R-:W-:-:S03]  /*8f70*/  @P0 FFMA.FTZ R242, R242, R66, R69 ;  /* 0x00000042f2f20223 */ /* 0x002fc60000010045 */
[----:B------:R-:W-:Y:S04]  /*8f80*/  STS [R35+0x1300], R154 ;  /* 0x0013009a23007388 */ /* 0x000fe80000000800 */
[----:B------:R-:W-:Y:S04]  /*8f90*/  STS [R37+0x1380], R156 ;  /* 0x0013809c25007388 */ /* 0x000fe80000000800 */
[----:B------:R-:W-:Y:S04]  /*8fa0*/  STS [R39+0x1400], R158 ;  /* 0x0014009e27007388 */ /* 0x000fe80000000800 */
[----:B------:R-:W-:Y:S01]  /*8fb0*/  STS [R41+0x1480], R160 ;  /* 0x001480a029007388 */ /* 0x000fe20000000800 */
[----:B------:R-:W-:-:S03]  /*8fc0*/  @P0 FFMA.FTZ R239, R239, R66, -R68 ;  /* 0x00000042efef0223 */ /* 0x000fc60000010844 */
[----:B------:R-:W-:Y:S04]  /*8fd0*/  STS [R43+0x1500], R162 ;  /* 0x001500a22b007388 */ /* 0x000fe80000000800 */
[----:B------:R-:W-:Y:S04]  /*8fe0*/  STS [R45+0x1580], R164 ;  /* 0x001580a42d007388 */ /* 0x000fe80000000800 */
[----:B------:R-:W-:Y:S01]  /*8ff0*/  STS [R47+0x1600], R166 ;  /* 0x001600a62f007388 */ /* 0x000fe20000000800 */
[----:B------:R-:W-:-:S03]  /*9000*/  LOP3.LUT P5, RZ, R0, 0x4000000, RZ, 0xc0, !PT ;  /* 0x0400000000ff7812 */ /* 0x000fc600078ac0ff */
[----:B------:R-:W-:Y:S04]  /*9010*/  STS [R49+0x1680], R168 ;  /* 0x001680a831007388 */ /* 0x000fe80000000800 */
[----:B------:R-:W-:Y:S04]  /*9020*/  STS [R51+0x1700], R170 ;  /* 0x001700aa33007388 */ /* 0x000fe80000000800 */
[----:B------:R-:W1:Y:S04]  /*9030*/  SHFL.UP PT, R71, R242, 0x10, RZ ;  /* 0x06000000f2477989 */ /* 0x000e6800000e00ff */
[----:B------:R-:W-:Y:S04]  /*9040*/  STS [R53+0x1780], R172 ;  /* 0x001780ac35007388 */ /* 0x000fe80000000800 */
[----:B------:R-:W-:Y:S04]  /*9050*/  STS [R55+0x1800], R174 ;  /* 0x001800ae37007388 */ /* 0x000fe80000000800 */
[----:B------:R-:W-:Y:S04]  /*9060*/  STS [R117+0x1880], R176 ;  /* 0x001880b075007388 */ /* 0x000fe80000000800 */
[----:B------:R-:W-:Y:S04]  /*9070*/  STS [R121+0x1900], R178 ;  /* 0x001900b279007388 */ /* 0x000fe80000000800 */
[----:B------:R-:W3:Y:S04]  /*9080*/  SHFL.UP PT, R69, R239, 0x10, RZ ;  /* 0x06000000ef457989 */ /* 0x000ee800000e00ff */
[----:B------:R-:W-:Y:S04]  /*9090*/  STS [R113+0x1980], R180 ;  /* 0x001980b471007388 */ /* 0x000fe80000000800 */
[----:B------:R-:W-:Y:S04]  /*90a0*/  STS [R119+0x1a00], R182 ;  /* 0x001a00b677007388 */ /* 0x000fe80000000800 */
[----:B------:R-:W-:Y:S04]  /*90b0*/  STS [R129+0x1a80], R184 ;  /* 0x001a80b881007388 */ /* 0x000fe80000000800 */
[----:B------:R2:W-:Y:S04]  /*90c0*/  STS [R64+0x1b00], R145 ;  /* 0x001b009140007388 */ /* 0x0005e80000000800 */
[----:B------:R-:W-:Y:S04]  /*90d0*/  STS [R144+0x1b80], R147 ;  /* 0x001b809390007388 */ /* 0x000fe80000000800 */
[----:B------:R-:W-:Y:S01]  /*90e0*/  STS [R133+0x1c00], R186 ;  /* 0x001c00ba85007388 */ /* 0x000fe20000000800 */
[-C--:B--2---:R-:W-:Y:S01]  /*90f0*/  FMUL.FTZ R64, R242, R73.reuse ;  /* 0x00000049f2407220 */ /* 0x084fe20000410000 */
[----:B------:R-:W-:-:S02]  /*9100*/  FMUL.FTZ R73, R239, R73 ;  /* 0x00000049ef497220 */ /* 0x000fc40000410000 */
[----:B------:R-:W-:Y:S01]  /*9110*/  STS [R127+0x1c80], R190 ;  /* 0x001c80be7f007388 */ /* 0x000fe20000000800 */
[----:B------:R-:W-:Y:S01]  /*9120*/  CS2R R66, SRZ ;  /* 0x0000000000427805 */ /* 0x000fe2000001ff00 */
[-C--:B0-----:R-:W-:Y:S02]  /*9130*/  FFMA.FTZ R74, R239, R70.reuse, -R64 ;  /* 0x00000046ef4a7223 */ /* 0x081fe40000010840 */
[----:B------:R0:W-:Y:S01]  /*9140*/  STS [R65+0x1d00], R192 ;  /* 0x001d00c041007388 */ /* 0x0001e20000000800 */
[----:B------:R-:W-:Y:S01]  /*9150*/  FFMA.FTZ R73, R242, R70, R73 ;  /* 0x00000046f2497223 */ /* 0x000fe20000010049 */
[----:B------:R-:W-:Y:S02]  /*9160*/  MOV R64, 0x3f800000 ;  /* 0x3f80000000407802 */ /* 0x000fe40000000f00 */
[----:B------:R-:W-:Y:S01]  /*9170*/  STS [R123+0x1d80], R194 ;  /* 0x001d80c27b007388 */ /* 0x000fe20000000800 */
[----:B------:R-:W-:-:S03]  /*9180*/  @P5 IMAD R70, R111, 0x10, R140 ;  /* 0x000000106f465824 */ /* 0x000fc600078e028c */
[----:B------:R-:W-:Y:S01]  /*9190*/  STS [R141+0x1e00], R150 ;  /* 0x001e00968d007388 */ /* 0x000fe20000000800 */
[----:B0-----:R-:W-:-:S03]  /*91a0*/  MOV R65, RZ ;  /* 0x000000ff00417202 */ /* 0x001fc60000000f00 */
[----:B------:R-:W-:Y:S04]  /*91b0*/  STS [R143+0x1e80], R196 ;  /* 0x001e80c48f007388 */ /* 0x000fe80000000800 */
[----:B------:R-:W-:Y:S04]  /*91c0*/  STS [R131+0x1f00], R198 ;  /* 0x001f00c683007388 */ /* 0x000fe80000000800 */
[----:B------:R-:W-:Y:S04]  /*91d0*/  STS [R125+0x1f80], R72 ;  /* 0x001f80487d007388 */ /* 0x000fe80000000800 */
[----:B------:R-:W-:Y:S01]  /*91e0*/  STS [R115+0x2000], R240 ;  /* 0x002000f073007388 */ /* 0x000fe20000000800 */
[----:B------:R-:W-:-:S03]  /*91f0*/  NOP ;  /* 0x0000000000007918 */ /* 0x000fc60000000000 */
[----:B------:R0:W2:Y:S01]  /*9200*/  @P5 LDS.128 R64, [R70+0x2140] ;  /* 0x0021400046405984 */ /* 0x0000a20000000c00 */
[----:B------:R-:W-:Y:S01]  /*9210*/  ISETP.NE.AND P0, PT, R23, 0x1f, PT ;  /* 0x0000001f1700780c */ /* 0x000fe20003f05270 */
[CC--:B-1----:R-:W-:Y:S01]  /*9220*/  FMUL.FTZ R68, R242.reuse, R71.reuse ;  /* 0x00000047f2447220 */ /* 0x0c2fe20000410000 */
[C---:B------:R-:W-:Y:S01]  /*9230*/  FMUL.FTZ R71, R239.reuse, R71 ;  /* 0x00000047ef477220 */ /* 0x040fe20000410000 */
[----:B------:R-:W-:Y:S02]  /*9240*/  LDS R174, [R153+0x1080] ;  /* 0x0010800099ae7984 */ /* 0x000fe40000000800 */
[-C--:B---3--:R-:W-:Y:S01]  /*9250*/  FFMA.FTZ R68, R239, R69.reuse, -R68 ;  /* 0x00000045ef447223 */ /* 0x088fe20000010844 */
[----:B------:R-:W-:Y:S01]  /*9260*/  FFMA.FTZ R69, R242, R69, R71 ;  /* 0x00000045f2457223 */ /* 0x000fe20000010047 */
[----:B0-----:R-:W-:Y:S01]  /*9270*/  FADD.FTZ R70, R241, R74 ;  /* 0x0000004af1467221 */ /* 0x001fe20000010000 */
[----:B------:R-:W-:Y:S01]  /*9280*/  FADD.FTZ R71, R244, R73 ;  /* 0x00000049f4477221 */ /* 0x000fe20000010000 */
        /* <DEDUP_REMOVED lines=35> */
[----:B--2---:R-:W-:Y:S04]  /*94c0*/  @!P1 STS.128 [R140+0x2120], R64 ;  /* 0x002120408c009388 */ /* 0x004fe80000000c00 */
        /* <DEDUP_REMOVED lines=10> */
[----:B------:R-:W2:Y:S04]  /*9570*/  SHFL.UP PT, R68, R71, 0x1, RZ ;  /* 0x0420000047447989 */ /* 0x000ea800000e00ff */
[----:B------:R-:W3:Y:S01]  /*9580*/  SHFL.UP PT, R180, R70, 0x1, RZ ;  /* 0x0420000046b47989 */ /* 0x000ee200000e00ff */
[----:B-1----:R-:W-:Y:S02]  /*9590*/  @!P1 MOV R182, R65 ;  /* 0x0000004100b69202 */ /* 0x002fe40000000f00 */
[----:B0-----:R-:W-:Y:S02]  /*95a0*/  @!P1 MOV R153, R64 ;  /* 0x0000004000999202 */ /* 0x001fe40000000f00 */
[----:B--2---:R-:W-:Y:S01]  /*95b0*/  @!P1 MOV R68, R67 ;  /* 0x0000004300449202 */ /* 0x004fe20000000f00 */
[-C--:B------:R-:W-:Y:S01]  /*95c0*/  @P2 FMUL.FTZ R184, R142, R182.reuse ;  /* 0x000000b68eb82220 */ /* 0x080fe20000410000 */
[----:B------:R-:W-:-:S03]  /*95d0*/  @P2 FMUL.FTZ R69, R143, R182 ;  /* 0x000000b68f452220 */ /* 0x000fc60000410000 */
[-C--:B------:R-:W-:Y:S01]  /*95e0*/  @P2 FFMA.FTZ R143, R143, R153.reuse, R184 ;  /* 0x000000998f8f2223 */ /* 0x080fe200000100b8 */
[----:B---3--:R-:W-:Y:S01]  /*95f0*/  @!P1 MOV R180, R66 ;  /* 0x0000004200b49202 */ /* 0x008fe20000000f00 */
[----:B------:R-:W-:Y:S02]  /*9600*/  @P2 FFMA.FTZ R69, R142, R153, -R69 ;  /* 0x000000998e452223 */ /* 0x000fe40000010845 */
[----:B------:R-:W-:Y:S02]  /*9610*/  @P2 FADD.FTZ R68, R68, R143 ;  /* 0x0000008f44442221 */ /* 0x000fe40000010000 */
[----:B------:R-:W-:Y:S02]  /*9620*/  @P2 FADD.FTZ R180, R180, R69 ;  /* 0x00000045b4b42221 */ /* 0x000fe40000010000 */
[C---:B------:R-:W-:Y:S02]  /*9630*/  FMUL.FTZ R70, R171.reuse, R68 ;  /* 0x00000044ab467220 */ /* 0x040fe40000410000 */
[----:B------:R-:W-:-:S02]  /*9640*/  FMUL.FTZ R171, R171, R180 ;  /* 0x000000b4abab7220 */ /* 0x000fc40000410000 */
[C---:B------:R-:W-:Y:S02]  /*9650*/  FFMA.FTZ R70, R177.reuse, R180, -R70 ;  /* 0x000000b4b1467223 */ /* 0x040fe40000010846 */
[----:B------:R-:W-:Y:S02]  /*9660*/  FFMA.FTZ R68, R177, R68, R171 ;  /* 0x00000044b1447223 */ /* 0x000fe400000100ab */
[----:B------:R-:W-:Y:S02]  /*9670*/  FADD.FTZ R173, R173, R70 ;  /* 0x00000046adad7221 */ /* 0x000fe40000010000 */
[----:B------:R-:W-:Y:S02]  /*9680*/  FADD.FTZ R175, R175, R68 ;  /* 0x00000044afaf7221 */ /* 0x000fe40000010000 */
[C---:B------:R-:W-:Y:S02]  /*9690*/  FMUL.FTZ R69, R200.reuse, R173 ;  /* 0x000000adc8457220 */ /* 0x040fe40000410000 */
[----:B------:R-:W-:-:S02]  /*96a0*/  FMUL.FTZ R200, R200, R175 ;  /* 0x000000afc8c87220 */ /* 0x000fc40000410000 */
[C---:B------:R-:W-:Y:S02]  /*96b0*/  FFMA.FTZ R70, R202.reuse, R175, R69 ;  /* 0x000000afca467223 */ /* 0x040fe40000010045 */
[----:B------:R-:W-:Y:S02]  /*96c0*/  FFMA.FTZ R142, R202, R173, -R200 ;  /* 0x000000adca8e7223 */ /* 0x000fe400000108c8 */
[----:B------:R-:W-:Y:S02]  /*96d0*/  FADD.FTZ R70, R181, R70 ;  /* 0x00000046b5467221 */ /* 0x000fe40000010000 */
[----:B------:R-:W-:Y:S02]  /*96e0*/  FADD.FTZ R142, R179, R142 ;  /* 0x0000008eb38e7221 */ /* 0x000fe40000010000 */
        /* <DEDUP_REMOVED lines=32> */
[----:B------:R-:W-:Y:S01]  /*98f0*/  FFMA.FTZ R184, R236, R231, R69 ;  /* 0x000000e7ecb87223 */ /* 0x000fe20000010045 */
[----:B------:R-:W-:Y:S01]  /*9900*/  ISETP.NE.AND P0, PT, R4, RZ, PT ;  /* 0x000000ff0400720c */ /* 0x000fe20003f05270 */
[----:B------:R-:W-:Y:S02]  /*9910*/  FFMA.FTZ R171, R236, R153, -R68 ;  /* 0x00000099ecab7223 */ /* 0x000fe40000010844 */
[----:B------:R-:W-:Y:S01]  /*9920*/  FADD.FTZ R184, R235, R184 ;  /* 0x000000b8ebb87221 */ /* 0x000fe20000010000 */
[----:B------:R-:W-:Y:S01]  /*9930*/  FMUL.FTZ R69, R73, R67 ;  /* 0x0000004349457220 */ /* 0x000fe20000410000 */
[----:B------:R-:W-:Y:S02]  /*9940*/  FADD.FTZ R171, R234, R171 ;  /* 0x000000abeaab7221 */ /* 0x000fe40000010000 */
[----:B------:R-:W-:Y:S01]  /*9950*/  FMUL.FTZ R179, R237, R184 ;  /* 0x000000b8edb37220 */ /* 0x000fe20000410000 */
[-C--:B------:R-:W-:Y:S01]  /*9960*/  FFMA.FTZ R177, R72, R66.reuse, -R69 ;  /* 0x0000004248b17223 */ /* 0x080fe20000010845 */
[C---:B------:R-:W-:Y:S01]  /*9970*/  FMUL.FTZ R68, R73.reuse, R66 ;  /* 0x0000004249447220 */ /* 0x040fe20000410000 */
[C---:B------:R-:W-:Y:S01]  /*9980*/  FMUL.FTZ R69, R73.reuse, R65 ;  /* 0x0000004149457220 */ /* 0x040fe20000410000 */
[-C--:B------:R-:W-:Y:S01]  /*9990*/  FMUL.FTZ R66, R73, R64.reuse ;  /* 0x0000004049427220 */ /* 0x080fe20000410000 */
[-C--:B------:R-:W-:Y:S01]  /*99a0*/  FMUL.FTZ R237, R237, R171.reuse ;  /* 0x000000abeded7220 */ /* 0x080fe20000410000 */
[----:B------:R-:W-:Y:S01]  /*99b0*/  FFMA.FTZ R186, R238, R171, -R179 ;  /* 0x000000abeeba7223 */ /* 0x000fe200000108b3 */
[C---:B------:R-:W-:Y:S01]  /*99c0*/  FFMA.FTZ R64, R72.reuse, R64, -R69 ;  /* 0x0000004048407223 */ /* 0x040fe20000010845 */
[C---:B------:R-:W-:Y:S01]  /*99d0*/  FFMA.FTZ R65, R72.reuse, R65, R66 ;  /* 0x0000004148417223 */ /* 0x040fe20000010042 */
[----:B------:R-:W-:Y:S01]  /*99e0*/  FFMA.FTZ R68, R72, R67, R68 ;  /* 0x0000004348447223 */ /* 0x000fe20000010044 */
[----:B------:R-:W-:Y:S01]  /*99f0*/  FFMA.FTZ R237, R238, R184, R237 ;  /* 0x000000b8eeed7223 */ /* 0x000fe200000100ed */
[----:B------:R-:W-:Y:S01]  /*9a00*/  FADD.FTZ R72, R219, R186 ;  /* 0x000000badb487221 */ /* 0x000fe20000010000 */
[----:B------:R-:W-:Y:S01]  /*9a10*/  BSSY.RECONVERGENT B0, `(.L_x_1573) ;  /* 0x0000010000007945 */ /* 0x000fe20003800200 */
[----:B------:R-:W-:Y:S01]  /*9a20*/  FADD.FTZ R66, R74, R177 ;  /* 0x000000b14a427221 */ /* 0x000fe20000010000 */
[----:B------:R-:W-:Y:S01]  /*9a30*/  FMUL.FTZ R175, R178, R175 ;  /* 0x000000afb2af7220 */ /* 0x000fe20000410000 */
[----:B------:R-:W-:Y:S01]  /*9a40*/  FADD.FTZ R220, R220, R237 ;  /* 0x000000eddcdc7221 */ /* 0x000fe20000010000 */
[----:B------:R-:W-:Y:S01]  /*9a50*/  FMUL.FTZ R74, R169, R72 ;  /* 0x00000048a94a7220 */ /* 0x000fe20000410000 */
[----:B------:R-:W-:Y:S01]  /*9a60*/  FADD.FTZ R67, R75, R68 ;  /* 0x000000444b437221 */ /* 0x000fe20000010000 */
[----:B------:R-:W-:Y:S06]  /*9a70*/  @P0 BRA `(.L_x_1574) ;  /* 0x0000000000240947 */ /* 0x000fec0003800000 */
[----:B------:R-:W-:Y:S02]  /*9a80*/  IMAD R68, R6, R85, R111 ;  /* 0x0000005506447224 */ /* 0x000fe400078e026f */
[----:B------:R-:W-:-:S03]  /*9a90*/  IMAD R73, R111, 0x10, R140 ;  /* 0x000000106f497824 */ /* 0x000fc600078e028c */
[----:B------:R-:W-:Y:S02]  /*9aa0*/  SHF.R.S32.HI R178, RZ, 0x1f, R68 ;  /* 0x0000001fffb27819 */ /* 0x000fe40000011444 */
[C---:B------:R-:W-:Y:S01]  /*9ab0*/  IADD3 R69, P0, PT, R5.reuse, R68, RZ ;  /* 0x0000004405457210 */ /* 0x040fe20007f1e0ff */
[----:B------:R0:W-:Y:S03]  /*9ac0*/  STS.128 [R73+0x2140], R64 ;  /* 0x0021404049007388 */ /* 0x0001e60000000c00 */
[----:B------:R-:W-:Y:S02]  /*9ad0*/  LEA.HI.X.SX32 R178, R5, R178, 0x1, P0 ;  /* 0x000000b205b27211 */ /* 0x000fe400000f0eff */
[----:B------:R-:W-:-:S04]  /*9ae0*/  LEA R68, P0, R69, R138, 0x4 ;  /* 0x0000008a45447211 */ /* 0x000fc800078020ff */
[----:B------:R-:W-:-:S05]  /*9af0*/  LEA.HI.X R69, R69, R139, R178, 0x4, P0 ;  /* 0x0000008b45457211 */ /* 0x000fca00000f24b2 */
[----:B------:R0:W-:Y:S04]  /*9b00*/  STG.E.128 desc[UR16][R68.64], R64 ;  /* 0x0000004044007986 */ /* 0x0001e8000c101d10 */
.L_x_1574:
[----:B------:R-:W-:Y:S05]  /*9b10*/  BSYNC.RECONVERGENT B0 ;  /* 0x0000000000007941 */ /* 0x000fea0003800200 */
.L_x_1573:
[-C--:B------:R-:W-:Y:S01]  /*9b20*/  FMUL.FTZ R169, R169, R220.reuse ;  /* 0x000000dca9a97220 */ /* 0x080fe20000410000 */
[C---:B------:R-:W-:Y:S01]  /*9b30*/  FFMA.FTZ R74, R163.reuse, R220, R74 ;  /* 0x000000dca34a7223 */ /* 0x040fe2000001004a */
[----:B0-----:R-:W-:Y:S01]  /*9b40*/  FMUL.FTZ R65, R170, R70 ;  /* 0x00000046aa417220 */ /* 0x001fe20000410000 */
[----:B------:R-:W-:Y:S01]  /*9b50*/  FMUL.FTZ R67, R166, R182 ;  /* 0x000000b6a6437220 */ /* 0x000fe20000410000 */
[----:B------:R-:W-:Y:S01]  /*9b60*/  FFMA.FTZ R64, R163, R72, -R169 ;  /* 0x00000048a3407223 */ /* 0x000fe200000108a9 */
[----:B------:R-:W-:Y:S01]  /*9b70*/  FADD.FTZ R74, R165, R74 ;  /* 0x0000004aa54a7221 */ /* 0x000fe20000010000 */
[----:B------:R-:W-:Y:S01]  /*9b80*/  FFMA.FTZ R65, R172, R142, -R65 ;  /* 0x0000008eac417223 */ /* 0x000fe20000010841 */
[----:B------:R-:W-:Y:S01]  /*9b90*/  FFMA.FTZ R67, R168, R180, -R67 ;  /* 0x000000b4a8437223 */ /* 0x000fe20000010843 */
[----:B------:R-:W-:Y:S01]  /*9ba0*/  FADD.FTZ R68, R167, R64 ;  /* 0x00000040a7447221 */ /* 0x000fe20000010000 */
[----:B------:R-:W-:Y:S01]  /*9bb0*/  FMUL.FTZ R64, R161, R74 ;  /* 0x0000004aa1407220 */ /* 0x000fe20000410000 */
[----:B------:R-:W-:Y:S01]  /*9bc0*/  FFMA.FTZ R104, R65, 2, R104 ;  /* 0x4000000041687823 */ /* 0x000fe20000010068 */
[----:B------:R-:W-:Y:S01]  /*9bd0*/  FFMA.FTZ R106, R67, 2, R106 ;  /* 0x40000000436a7823 */ /* 0x000fe2000001006a */
[-C--:B------:R-:W-:Y:S01]  /*9be0*/  FMUL.FTZ R66, R161, R68.reuse ;  /* 0x00000044a1427220 */ /* 0x080fe20000410000 */
[----:B------:R-:W-:Y:S01]  /*9bf0*/  FFMA.FTZ R64, R155, R68, -R64 ;  /* 0x000000449b407223 */ /* 0x000fe20000010840 */
[----:B------:R-:W-:Y:S01]  /*9c00*/  FMUL.FTZ R223, R158, R223 ;  /* 0x000000df9edf7220 */ /* 0x000fe20000410000 */
[----:B------:R-:W-:Y:S01]  /*9c10*/  IADD3 R111, PT, PT, R111, 0x1, RZ ;  /* 0x000000016f6f7810 */ /* 0x000fe20007ffe0ff */
[-C--:B------:R-:W-:Y:S01]  /*9c20*/  FFMA.FTZ R66, R155, R74.reuse, R66 ;  /* 0x0000004a9b427223 */ /* 0x080fe20000010042 */
[----:B------:R-:W-:Y:S01]  /*9c30*/  FADD.FTZ R159, R159, R64 ;  /* 0x000000409f9f7221 */ /* 0x000fe20000010000 */
[----:B------:R-:W-:Y:S01]  /*9c40*/  FFMA.FTZ R223, R160, R71, -R223 ;  /* 0x00000047a0df7223 */ /* 0x000fe200000108df */
[----:B------:R-:W-:Y:S01]  /*9c50*/  FMUL.FTZ R141, R141, R74 ;  /* 0x0000004a8d8d7220 */ /* 0x000fe20000410000 */
[----:B------:R-:W-:Y:S01]  /*9c60*/  FADD.FTZ R66, R157, R66 ;  /* 0x000000429d427221 */ /* 0x000fe20000010000 */
[----:B------:R-:W-:Y:S01]  /*9c70*/  FMUL.FTZ R64, R218, R159 ;  /* 0x0000009fda407220 */ /* 0x000fe20000410000 */
[----:B------:R-:W-:Y:S01]  /*9c80*/  ISETP.GE.AND P0, PT, R111, UR8, PT ;  /* 0x000000086f007c0c */ /* 0x000fe2000bf06270 */
[----:B------:R-:W-:Y:S01]  /*9c90*/  FFMA.FTZ R141, R144, R68, -R141 ;  /* 0x00000044908d7223 */ /* 0x000fe2000001088d */
[-C--:B------:R-:W-:Y:S01]  /*9ca0*/  FMUL.FTZ R218, R218, R66.reuse ;  /* 0x00000042dada7220 */ /* 0x080fe20000410000 */
[-C--:B------:R-:W-:Y:S01]  /*9cb0*/  FFMA.FTZ R65, R217, R66.reuse, R64 ;  /* 0x00000042d9417223 */ /* 0x080fe20000010040 */
[----:B------:R-:W-:Y:S01]  /*9cc0*/  FMUL.FTZ R66, R131, R66 ;  /* 0x0000004283427220 */ /* 0x000fe20000410000 */
[----:B------:R-:W-:Y:S01]  /*9cd0*/  FMUL.FTZ R195, R162, R195 ;  /* 0x000000c3a2c37220 */ /* 0x000fe20000410000 */
[-C--:B------:R-:W-:Y:S01]  /*9ce0*/  FFMA.FTZ R218, R217, R159.reuse, -R218 ;  /* 0x0000009fd9da7223 */ /* 0x080fe200000108da */
[----:B------:R-:W-:Y:S01]  /*9cf0*/  FADD.FTZ R67, R214, R65 ;  /* 0x00000041d6437221 */ /* 0x000fe20000010000 */
[----:B------:R-:W-:Y:S01]  /*9d00*/  FFMA.FTZ R133, R133, R159, -R66 ;  /* 0x0000009f85857223 */ /* 0x000fe20000010842 */
[----:B------:R-:W-:Y:S01]  /*9d10*/  FMUL.FTZ R227, R154, R227 ;  /* 0x000000e39ae37220 */ /* 0x000fe20000410000 */
[----:B------:R-:W-:Y:S01]  /*9d20*/  FADD.FTZ R213, R213, R218 ;  /* 0x000000dad5d57221 */ /* 0x000fe20000010000 */
[----:B------:R-:W-:Y:S01]  /*9d30*/  FMUL.FTZ R64, R216, R67 ;  /* 0x00000043d8407220 */ /* 0x000fe20000410000 */
[----:B------:R-:W-:Y:S01]  /*9d40*/  FMUL.FTZ R231, R150, R231 ;  /* 0x000000e796e77220 */ /* 0x000fe20000410000 */
[----:B------:R-:W-:Y:S01]  /*9d50*/  FMUL.FTZ R147, R147, R184 ;  /* 0x000000b893937220 */ /* 0x000fe20000410000 */
[-C--:B------:R-:W-:Y:S01]  /*9d60*/  FMUL.FTZ R216, R216, R213.reuse ;  /* 0x000000d5d8d87220 */ /* 0x080fe20000410000 */
[----:B------:R-:W-:Y:S01]  /*9d70*/  FFMA.FTZ R65, R215, R213, -R64 ;  /* 0x000000d5d7417223 */ /* 0x000fe20000010840 */
[----:B------:R-:W-:Y:S01]  /*9d80*/  FMUL.FTZ R145, R145, R220 ;  /* 0x000000dc91917220 */ /* 0x000fe20000410000 */
[----:B------:R-:W-:Y:S01]  /*9d90*/  FFMA.FTZ R175, R174, R173, -R175 ;  /* 0x000000adaeaf7223 */ /* 0x000fe200000108af */
[----:B------:R-:W-:Y:S01]  /*9da0*/  FFMA.FTZ R216, R215, R67, R216 ;  /* 0x00000043d7d87223 */ /* 0x000fe200000100d8 */
[----:B------:R-:W-:Y:S01]  /*9db0*/  FADD.FTZ R69, R210, R65 ;  /* 0x00000041d2457221 */ /* 0x000fe20000010000 */
[----:B------:R-:W-:Y:S01]  /*9dc0*/  FFMA.FTZ R195, R164, R193, -R195 ;  /* 0x000000c1a4c37223 */ /* 0x000fe200000108c3 */
[----:B------:R-:W-:Y:S01]  /*9dd0*/  FFMA.FTZ R227, R156, R143, -R227 ;  /* 0x0000008f9ce37223 */ /* 0x000fe200000108e3 */
[----:B------:R-:W-:Y:S01]  /*9de0*/  FADD.FTZ R216, R211, R216 ;  /* 0x000000d8d3d87221 */ /* 0x000fe20000010000 */
[----:B------:R-:W-:Y:S01]  /*9df0*/  FMUL.FTZ R64, R212, R69 ;  /* 0x00000045d4407220 */ /* 0x000fe20000410000 */
[----:B------:R-:W-:Y:S01]  /*9e00*/  FFMA.FTZ R231, R152, R153, -R231 ;  /* 0x0000009998e77223 */ /* 0x000fe200000108e7 */
[----:B------:R-:W-:Y:S01]  /*9e10*/  FFMA.FTZ R147, R148, R171, -R147 ;  /* 0x000000ab94937223 */ /* 0x000fe20000010893 */
[-C--:B------:R-:W-:Y:S01]  /*9e20*/  FMUL.FTZ R212, R212, R216.reuse ;  /* 0x000000d8d4d47220 */ /* 0x080fe20000410000 */
[-C--:B------:R-:W-:Y:S01]  /*9e30*/  FFMA.FTZ R65, R209, R216.reuse, R64 ;  /* 0x000000d8d1417223 */ /* 0x080fe20000010040 */
[----:B------:R-:W-:Y:S01]  /*9e40*/  FMUL.FTZ R68, R123, R216 ;  /* 0x000000d87b447220 */ /* 0x000fe20000410000 */
[----:B------:R-:W-:Y:S01]  /*9e50*/  FFMA.FTZ R145, R146, R72, -R145 ;  /* 0x0000004892917223 */ /* 0x000fe20000010891 */
[-C--:B------:R-:W-:Y:S01]  /*9e60*/  FFMA.FTZ R212, R209, R69.reuse, -R212 ;  /* 0x00000045d1d47223 */ /* 0x080fe200000108d4 */
[----:B------:R-:W-:Y:S01]  /*9e70*/  FADD.FTZ R71, R208, R65 ;  /* 0x00000041d0477221 */ /* 0x000fe20000010000 */
[----:B------:R-:W-:Y:S01]  /*9e80*/  FFMA.FTZ R125, R125, R69, -R68 ;  /* 0x000000457d7d7223 */ /* 0x000fe20000010844 */
[----:B------:R-:W-:Y:S01]  /*9e90*/  FFMA.FTZ R102, R175, 2, R102 ;  /* 0x40000000af667823 */ /* 0x000fe20000010066 */
[----:B------:R-:W-:Y:S01]  /*9ea0*/  FADD.FTZ R207, R207, R212 ;  /* 0x000000d4cfcf7221 */ /* 0x000fe20000010000 */
[CC--:B------:R-:W-:Y:S01]  /*9eb0*/  FMUL.FTZ R64, R206.reuse, R71.reuse ;  /* 0x00000047ce407220 */ /* 0x0c0fe20000410000 */
[----:B------:R-:W-:Y:S01]  /*9ec0*/  FMUL.FTZ R68, R119, R71 ;  /* 0x0000004777447220 */ /* 0x000fe20000410000 */
[----:B------:R-:W-:Y:S01]  /*9ed0*/  FFMA.FTZ R108, R195, 2, R108 ;  /* 0x40000000c36c7823 */ /* 0x000fe2000001006c */
[-C--:B------:R-:W-:Y:S01]  /*9ee0*/  FMUL.FTZ R206, R206, R207.reuse ;  /* 0x000000cfcece7220 */ /* 0x080fe20000410000 */
[----:B------:R-:W-:Y:S01]  /*9ef0*/  FFMA.FTZ R65, R205, R207, -R64 ;  /* 0x000000cfcd417223 */ /* 0x000fe20000010840 */
[----:B------:R-:W-:Y:S01]  /*9f00*/  FMUL.FTZ R64, R127, R67 ;  /* 0x000000437f407220 */ /* 0x000fe20000410000 */
[----:B------:R-:W-:Y:S01]  /*9f10*/  FFMA.FTZ R121, R121, R207, -R68 ;  /* 0x000000cf79797223 */ /* 0x000fe20000010844 */
[----:B------:R-:W-:Y:S01]  /*9f20*/  FFMA.FTZ R206, R205, R71, R206 ;  /* 0x00000047cdce7223 */ /* 0x000fe200000100ce */
[----:B------:R-:W-:Y:S01]  /*9f30*/  FADD.FTZ R65, R204, R65 ;  /* 0x00000041cc417221 */ /* 0x000fe20000010000 */
[----:B------:R-:W-:Y:S01]  /*9f40*/  FFMA.FTZ R129, R129, R213, -R64 ;  /* 0x000000d581817223 */ /* 0x000fe20000010840 */
[----:B------:R-:W-:Y:S01]  /*9f50*/  FFMA.FTZ R110, R223, 2, R110 ;  /* 0x40000000df6e7823 */ /* 0x000fe2000001006e */
[----:B------:R-:W-:Y:S01]  /*9f60*/  FADD.FTZ R206, R203, R206 ;  /* 0x000000cecbce7221 */ /* 0x000fe20000010000 */
[-C--:B------:R-:W-:Y:S01]  /*9f70*/  FMUL.FTZ R66, R201, R65.reuse ;  /* 0x00000041c9427220 */ /* 0x080fe20000410000 */
[----:B------:R-:W-:Y:S01]  /*9f80*/  FFMA.FTZ R112, R227, 2, R112 ;  /* 0x40000000e3707823 */ /* 0x000fe20000010070 */
[----:B------:R-:W-:Y:S01]  /*9f90*/  FFMA.FTZ R114, R231, 2, R114 ;  /* 0x40000000e7727823 */ /* 0x000fe20000010072 */
[-C--:B------:R-:W-:Y:S01]  /*9fa0*/  FMUL.FTZ R64, R201, R206.reuse ;  /* 0x000000cec9407220 */ /* 0x080fe20000410000 */
[-C--:B------:R-:W-:Y:S01]  /*9fb0*/  FFMA.FTZ R66, R199, R206.reuse, R66 ;  /* 0x000000cec7427223 */ /* 0x080fe20000010042 */
[----:B------:R-:W-:Y:S01]  /*9fc0*/  FFMA.FTZ R116, R147, 2, R116 ;  /* 0x4000000093747823 */ /* 0x000fe20000010074 */
[----:B------:R-:W-:Y:S01]  /*9fd0*/  FFMA.FTZ R118, R145, 2, R118 ;  /* 0x4000000091767823 */ /* 0x000fe20000010076 */
[----:B------:R-:W-:Y:S01]  /*9fe0*/  FFMA.FTZ R64, R199, R65, -R64 ;  /* 0x00000041c7407223 */ /* 0x000fe20000010840 */
[----:B------:R-:W-:Y:S01]  /*9ff0*/  FADD.FTZ R151, R151, R66 ;  /* 0x0000004297977221 */ /* 0x000fe20000010000 */
[----:B------:R-:W-:Y:S01]  /*a000*/  FMUL.FTZ R66, R115, R206 ;  /* 0x000000ce73427220 */ /* 0x000fe20000410000 */
[----:B------:R-:W-:Y:S01]  /*a010*/  FFMA.FTZ R120, R141, 2, R120 ;  /* 0x400000008d787823 */ /* 0x000fe20000010078 */
[----:B------:R-:W-:Y:S01]  /*a020*/  FADD.FTZ R64, R149, R64 ;  /* 0x0000004095407221 */ /* 0x000fe20000010000 */
[----:B------:R-:W-:Y:S01]  /*a030*/  FMUL.FTZ R176, R176, R151 ;  /* 0x00000097b0b07220 */ /* 0x000fe20000410000 */
[----:B------:R-:W-:Y:S01]  /*a040*/  FFMA.FTZ R117, R117, R65, -R66 ;  /* 0x0000004175757223 */ /* 0x000fe20000010842 */
        /* <DEDUP_REMOVED lines=8> */
.L_x_1572:
[----:B------:R-:W-:Y:S01]  /*a0d0*/  BAR.SYNC.DEFER_BLOCKING 0x0 ;  /* 0x0000000000007b1d */ /* 0x000fe20000010000 */
[----:B------:R-:W-:Y:S02]  /*a0e0*/  ISETP.NE.AND P0, PT, R4, RZ, PT ;  /* 0x000000ff0400720c */ /* 0x000fe40003f05270 */
[----:B------:R-:W-:Y:S02]  /*a0f0*/  LOP3.LUT R23, R9, 0x1f, R4, 0xf8, !PT ;  /* 0x0000001f09177812 */ /* 0x000fe400078ef804 */
[----:B------:R-:W-:-:S03]  /*a100*/  IADD3 R6, PT, PT, R6, 0x1, RZ ;  /* 0x0000000106067810 */ /* 0x000fc60007ffe0ff */
[----:B------:R-:W0:Y:S01]  /*a110*/  S2UR UR4, SR_CTAID.X ;  /* 0x00000000000479c3 */ /* 0x000e220000002500 */
[C---:B------:R-:W-:Y:S02]  /*a120*/  LOP3.LUT R9, R23.reuse, 0x20, RZ, 0xfc, !PT ;  /* 0x0000002017097812 */ /* 0x040fe400078efcff */
[----:B------:R-:W-:-:S05]  /*a130*/  LOP3.LUT R59, R23, 0xc0, RZ, 0xfc, !PT ;  /* 0x000000c0173b7812 */ /* 0x000fca00078efcff */
[----:B------:R-:W0:Y:S08]  /*a140*/  LDC.64 R60, c[0x0][0x420] ;  /* 0x00010800ff3c7b82 */ /* 0x000e300000000a00 */
[----:B------:R-:W1:Y:S01]  /*a150*/  S2UR UR6, SR_CTAID.Y ;  /* 0x00000000000679c3 */ /* 0x000e620000002600 */
[----:B------:R-:W-:Y:S04]  /*a160*/  STS [R57], R102 ;  /* 0x0000006639007388 */ /* 0x000fe80000000800 */
[----:B------:R-:W-:Y:S03]  /*a170*/  STS [R57+0x4], R104 ;  /* 0x0000046839007388 */ /* 0x000fe60000000800 */
[----:B------:R-:W1:Y:S01]  /*a180*/  LDC.64 R62, c[0x0][0x428] ;  /* 0x00010a00ff3e7b82 */ /* 0x000e620000000a00 */
        /* <DEDUP_REMOVED lines=16> */
[----:B--2---:R-:W-:-:S03]  /*a290*/  MOV R57, RZ ;  /* 0x000000ff00397202 */ /* 0x004fc60000000f00 */
[----:B------:R-:W-:Y:S04]  /*a2a0*/  LDS R27, [R27+0x80] ;  /* 0x000080001b1b7984 */ /* 0x000fe80000000800 */
[----:B------:R-:W-:Y:S01]  /*a2b0*/  LDS R29, [R29+0x100] ;  /* 0x000100001d1d7984 */ /* 0x000fe20000000800 */
[----:B0-----:R-:W-:-:S03]  /*a2c0*/  IMAD.WIDE.U32 R56, R60, UR4, R56 ;  /* 0x000000043c387c25 */ /* 0x001fc6000f8e0038 */
[----:B------:R-:W-:Y:S01]  /*a2d0*/  LDS R31, [R31+0x180] ;  /* 0x000180001f1f7984 */ /* 0x000fe20000000800 */
[----:B------:R-:W-:Y:S01]  /*a2e0*/  IMAD R57, R61, UR4, R57 ;  /* 0x000000043d397c24 */ /* 0x000fe2000f8e0239 */
[----:B------:R-:W0:Y:S02]  /*a2f0*/  LDCU.64 UR4, c[0x0][0x478] ;  /* 0x00008f00ff0477ac */ /* 0x000e240008000a00 */
[----:B------:R-:W-:Y:S01]  /*a300*/  LDS R33, [R33+0x200] ;  /* 0x0002000021217984 */ /* 0x000fe20000000800 */
[----:B-1----:R-:W-:-:S03]  /*a310*/  IMAD.WIDE.U32 R56, R62, UR6, R56 ;  /* 0x000000063e387c25 */ /* 0x002fc6000f8e0038 */
[----:B------:R-:W-:Y:S01]  /*a320*/  LDS R35, [R35+0x280] ;  /* 0x0002800023237984 */ /* 0x000fe20000000800 */
[----:B------:R-:W-:Y:S01]  /*a330*/  IMAD R60, R63, UR6, R57 ;  /* 0x000000063f3c7c24 */ /* 0x000fe2000f8e0239 */
[----:B------:R-:W-:Y:S02]  /*a340*/  IADD3 R57, P3, PT, R23, R56, RZ ;  /* 0x0000003817397210 */ /* 0x000fe40007f7e0ff */
[----:B------:R-:W-:Y:S02]  /*a350*/  LDS R37, [R37+0x300] ;  /* 0x0003000025257984 */ /* 0x000fe40000000800 */
[----:B------:R-:W-:Y:S02]  /*a360*/  IADD3.X R60, PT, PT, RZ, R60, RZ, P3, !PT ;  /* 0x0000003cff3c7210 */ /* 0x000fe40001ffe4ff */
[----:B------:R-:W-:Y:S04]  /*a370*/  LDS R39, [R39+0x380] ;  /* 0x0003800027277984 */ /* 0x000fe80000000800 */
[----:B------:R-:W-:Y:S01]  /*a380*/  LDS R41, [R41+0x400] ;  /* 0x0004000029297984 */ /* 0x000fe20000000800 */
[C---:B0-----:R-:W-:Y:S01]  /*a390*/  LEA R56, P3, R57.reuse, UR4, 0x2 ;  /* 0x0000000439387c11 */ /* 0x041fe2000f8610ff */
[----:B------:R-:W0:Y:S02]  /*a3a0*/  LDCU UR4, c[0x0][0x394] ;  /* 0x00007280ff0477ac */ /* 0x000e240008000800 */
[----:B------:R-:W-:Y:S01]  /*a3b0*/  LDS R43, [R43+0x480] ;  /* 0x000480002b2b7984 */ /* 0x000fe20000000800 */
[----:B------:R-:W-:-:S03]  /*a3c0*/  LEA.HI.X R57, R57, UR5, R60, 0x2, P3 ;  /* 0x0000000539397c11 */ /* 0x000fc600098f143c */
        /* <DEDUP_REMOVED lines=28> */
[----:B------:R-:W-:Y:S01]  /*a590*/  LOP3.LUT R21, R23, 0x140, RZ, 0xfc, !PT ;  /* 0x0000014017157812 */ /* 0x000fe200078efcff */
[----:B------:R1:W-:Y:S01]  /*a5a0*/  @!P6 STG.E desc[UR16][R56.64+0x200], R33 ;  /* 0x000200213800e986 */ /* 0x0003e2000c101910 */
[-C--:B------:R-:W-:Y:S02]  /*a5b0*/  ISETP.GE.AND P0, PT, R9, R58.reuse, PT ;  /* 0x0000003a0900720c */ /* 0x080fe40003f06270 */
[-C--:B------:R-:W-:Y:S01]  /*a5c0*/  ISETP.GE.AND P4, PT, R21, R58.reuse, PT ;  /* 0x0000003a1500720c */ /* 0x080fe20003f86270 */
[----:B------:R1:W-:Y:S01]  /*a5d0*/  @!P5 STG.E desc[UR16][R56.64+0x280], R35 ;  /* 0x000280233800d986 */ /* 0x0003e2000c101910 */
[----:B------:R-:W-:-:S02]  /*a5e0*/  ISETP.GE.AND P3, PT, R59, R58, PT ;  /* 0x0000003a3b00720c */ /* 0x000fc40003f66270 */
[C---:B------:R-:W-:Y:S01]  /*a5f0*/  LOP3.LUT R9, R23.reuse, 0x160, RZ, 0xfc, !PT ;  /* 0x0000016017097812 */ /* 0x040fe200078efcff */
[----:B------:R1:W-:Y:S01]  /*a600*/  @!P2 STG.E desc[UR16][R56.64+0x380], R39 ;  /* 0x000380273800a986 */ /* 0x0003e2000c101910 */
[----:B------:R-:W-:Y:S02]  /*a610*/  LOP3.LUT R21, R23, 0x180, RZ, 0xfc, !PT ;  /* 0x0000018017157812 */ /* 0x000fe400078efcff */
[-C--:B------:R-:W-:Y:S01]  /*a620*/  ISETP.GE.AND P6, PT, R9, R58.reuse, PT ;  /* 0x0000003a0900720c */ /* 0x080fe20003fc6270 */
[----:B------:R1:W-:Y:S01]  /*a630*/  @!P1 STG.E desc[UR16][R56.64+0x400], R41 ;  /* 0x0004002938009986 */ /* 0x0003e2000c101910 */
[----:B------:R-:W-:Y:S02]  /*a640*/  ISETP.GE.AND P5, PT, R21, R58, PT ;  /* 0x0000003a1500720c */ /* 0x000fe40003fa6270 */
[C---:B------:R-:W-:Y:S01]  /*a650*/  LOP3.LUT R9, R23.reuse, 0x1a0, RZ, 0xfc, !PT ;  /* 0x000001a017097812 */ /* 0x040fe200078efcff */
[----:B------:R1:W-:Y:S01]  /*a660*/  @!P0 STG.E desc[UR16][R56.64+0x480], R43 ;  /* 0x0004802b38008986 */ /* 0x0003e2000c101910 */
[----:B------:R-:W-:-:S02]  /*a670*/  LOP3.LUT R21, R23, 0x1c0, RZ, 0xfc, !PT ;  /* 0x000001c017157812 */ /* 0x000fc400078efcff */
[----:B0-----:R-:W-:Y:S01]  /*a680*/  ISETP.GE.AND P0, PT, R6, UR4, PT ;  /* 0x0000000406007c0c */ /* 0x001fe2000bf06270 */
[----:B------:R1:W-:Y:S01]  /*a690*/  @!P3 STG.E desc[UR16][R56.64+0x300], R37 ;  /* 0x000300253800b986 */ /* 0x0003e2000c101910 */
[-C--:B------:R-:W-:Y:S02]  /*a6a0*/  ISETP.GE.AND P3, PT, R9, R58.reuse, PT ;  /* 0x0000003a0900720c */ /* 0x080fe40003f66270 */
[----:B------:R-:W-:Y:S01]  /*a6b0*/  LOP3.LUT R9, R23, 0x1e0, RZ, 0xfc, !PT ;  /* 0x000001e017097812 */ /* 0x000fe200078efcff */
[----:B------:R1:W-:Y:S01]  /*a6c0*/  @!P6 STG.E desc[UR16][R56.64+0x580], R47 ;  /* 0x0005802f3800e986 */ /* 0x0003e2000c101910 */
[-C--:B------:R-:W-:Y:S02]  /*a6d0*/  ISETP.GE.AND P2, PT, R21, R58.reuse, PT ;  /* 0x0000003a1500720c */ /* 0x080fe40003f46270 */
[----:B------:R-:W-:Y:S01]  /*a6e0*/  ISETP.GE.AND P1, PT, R9, R58, PT ;  /* 0x0000003a0900720c */ /* 0x000fe20003f26270 */
[----:B------:R1:W-:Y:S01]  /*a6f0*/  @!P5 STG.E desc[UR16][R56.64+0x600], R49 ;  /* 0x000600313800d986 */ /* 0x0003e2000c101910 */
[----:B------:R-:W-:-:S03]  /*a700*/  IMAD.SHL.U32 R9, R4, 0x10, RZ ;  /* 0x0000001004097824 */ /* 0x000fc600078e00ff */
[----:B------:R1:W-:Y:S01]  /*a710*/  @!P4 STG.E desc[UR16][R56.64+0x500], R45 ;  /* 0x0005002d3800c986 */ /* 0x0003e2000c101910 */
[----:B------:R-:W-:Y:S02]  /*a720*/  IADD3 R8, P4, PT, R8, 0x800, RZ ;  /* 0x0000080008087810 */ /* 0x000fe40007f9e0ff */
[----:B------:R-:W-:Y:S01]  /*a730*/  LOP3.LUT R9, R9, 0x3e00, RZ, 0xc0, !PT ;  /* 0x00003e0009097812 */ /* 0x000fe200078ec0ff */
[----:B------:R1:W-:Y:S01]  /*a740*/  @!P3 STG.E desc[UR16][R56.64+0x680], R51 ;  /* 0x000680333800b986 */ /* 0x0003e2000c101910 */
[----:B------:R-:W-:Y:S02]  /*a750*/  IADD3 R7, P3, PT, R7, 0x800, RZ ;  /* 0x0000080007077810 */ /* 0x000fe40007f7e0ff */
[----:B------:R-:W-:Y:S01]  /*a760*/  IADD3.X R11, PT, PT, RZ, R11, RZ, P4, !PT ;  /* 0x0000000bff0b7210 */ /* 0x000fe200027fe4ff */
[----:B------:R1:W-:Y:S01]  /*a770*/  @!P2 STG.E desc[UR16][R56.64+0x700], R53 ;  /* 0x000700353800a986 */ /* 0x0003e2000c101910 */
[----:B------:R-:W-:Y:S02]  /*a780*/  IADD3 R15, P2, PT, R15, 0x1000, RZ ;  /* 0x000010000f0f7810 */ /* 0x000fe40007f5e0ff */
[----:B------:R-:W-:Y:S01]  /*a790*/  IADD3.X R10, PT, PT, RZ, R10, RZ, P3, !PT ;  /* 0x0000000aff0a7210 */ /* 0x000fe20001ffe4ff */
[----:B------:R1:W-:Y:S01]  /*a7a0*/  @!P1 STG.E desc[UR16][R56.64+0x780], R55 ;  /* 0x0007803738009986 */ /* 0x0003e2000c101910 */
[----:B------:R-:W-:-:S02]  /*a7b0*/  IADD3 R13, P1, PT, R13, 0x1000, RZ ;  /* 0x000010000d0d7810 */ /* 0x000fc40007f3e0ff */
[----:B------:R-:W-:Y:S02]  /*a7c0*/  IADD3.X R19, PT, PT, RZ, R19, RZ, P2, !PT ;  /* 0x00000013ff137210 */ /* 0x000fe400017fe4ff */
[----:B------:R-:W-:Y:S01]  /*a7d0*/  IADD3.X R17, PT, PT, RZ, R17, RZ, P1, !PT ;  /* 0x00000011ff117210 */ /* 0x000fe20000ffe4ff */
[----:B------:R-:W-:Y:S08]  /*a7e0*/  @!P0 BRA `(.L_x_1576) ;  /* 0xffffff6000088947 */ /* 0x000ff0000383ffff */
[----:B------:R-:W-:Y:S05]  /*a7f0*/  EXIT ;  /* 0x000000000000794d */ /* 0x000fea0003800000 */
.L_x_1577:
        /* <DEDUP_REMOVED lines=16> */
.L_x_4982:


//--------------------- .text._Z25selective_scan_fwd_kernelI32Selective_Scan_fwd_kernel_traitsILi32ELi16ELi1ELb0ELb1ELb1ELb1EfN3c107complexIfEEEEv13SSMParamsBase --------------------------
	.section	.text._Z25selective_scan_fwd_kernelI32Selective_Scan_fwd_kernel_traitsILi32ELi16ELi1ELb0ELb1ELb1ELb1EfN3c107complexIfEEEEv13SSMParamsBase,"ax",@progbits
	.align	128
        .global         _Z25selective_scan_fwd_kernelI32Selective_Scan_fwd_kernel_traitsILi32ELi16ELi1ELb0ELb1ELb1ELb1EfN3c107complexIfEEEEv13SSMParamsBase
        .type           _Z25selective_scan_fwd_kernelI32Selective_Scan_fwd_kernel_traitsILi32ELi16ELi1ELb0ELb1ELb1ELb1EfN3c107complexIfEEEEv13SSMParamsBase,@function
        .size           _Z25selective_scan_fwd_kernelI32Selective_Scan_fwd_kernel_traitsILi32ELi16ELi1ELb0ELb1ELb1ELb1EfN3c107complexIfEEEEv13SSMParamsBase,(.L_x_4983 - _Z25selective_scan_fwd_kernelI32Selective_Scan_fwd_kernel_traitsILi32ELi16ELi1ELb0ELb1ELb1ELb1EfN3c107complexIfEEEEv13SSMParamsBase)
        .other          _Z25selective_scan_fwd_kernelI32Selective_Scan_fwd_kernel_traitsILi32ELi16ELi1ELb0ELb1ELb1ELb1EfN3c107complexIfEEEEv13SSMParamsBase,@"STO_CUDA_ENTRY STV_DEFAULT"
_Z25selective_scan_fwd_kernelI32Selective_Scan_fwd_kernel_traitsILi32ELi16ELi1ELb0ELb1ELb1ELb1EfN3c107complexIfEEEEv13SSMParamsBase:
.text._Z25selective_scan_fwd_kernelI32Selective_Scan_fwd_kernel_traitsILi32ELi16ELi1ELb0ELb1ELb1ELb1EfN3c107complexIfEEEEv13SSMParamsBase:
        /* <DEDUP_REMOVED lines=35> */
[----:B------:R-:W-:Y:S02]  /*0230*/  IMAD R5, R13, R12, RZ ;  /* 0x0000000c0d057224 */ /* 0x000fe400078e02ff */
[----:B------:R-:W3:Y:S02]  /*0240*/  LDC.64 R26, c[0x0][0x450] ;  /* 0x00011400ff1a7b82 */ /* 0x000ee40000000a00 */
[----:B------:R-:W-:Y:S01]  /*0250*/  IMAD.HI.U32 R9, R9, R5, R8 ;  /* 0x0000000509097227 */ /* 0x000fe200078e0008 */
[----:B------:R-:W-:Y:S01]  /*0260*/  MOV R5, R4 ;  /* 0x0000000400057202 */ /* 0x000fe20000000f00 */
[----:B------:R-:W-:-:S04]  /*0270*/  UIMAD.WIDE.U32 UR4, UR20, UR8, URZ ;  /* 0x00000008140472a5 */ /* 0x000fc8000f8e00ff */
[----:B------:R-:W0:Y:S01]  /*0280*/  LDC R13, c[0x0][0x384] ;  /* 0x0000e100ff0d7b82 */ /* 0x000e220000000800 */
[----:B------:R-:W-:-:S05]  /*0290*/  IMAD.HI.U32 R4, R9, R5, RZ ;  /* 0x0000000509047227 */ /* 0x000fca00078e00ff */
[----:B----4-:R-:W-:-:S05]  /*02a0*/  IADD3 R6, PT, PT, -R4, RZ, RZ ;  /* 0x000000ff04067210 */ /* 0x010fca0007ffe1ff */
[----:B------:R-:W-:-:S05]  /*02b0*/  IMAD R5, R12, R6, R5 ;  /* 0x000000060c057224 */ /* 0x000fca00078e0205 */
[----:B------:R-:W-:-:S13]  /*02c0*/  ISETP.GT.U32.AND P2, PT, R12, R5, PT ;  /* 0x000000050c00720c */ /* 0x000fda0003f44070 */
[----:B------:R-:W-:-:S04]  /*02d0*/  @!P2 IADD3 R5, PT, PT, R5, -R12, RZ ;  /* 0x8000000c0505a210 */ /* 0x000fc80007ffe0ff */
[----:B------:R-:W-:Y:S01]  /*02e0*/  ISETP.GE.U32.AND P0, PT, R5, R12, PT ;  /* 0x0000000c0500720c */ /* 0x000fe20003f06070 */
[----:B------:R-:W-:Y:S01]  /*02f0*/  @!P2 VIADD R4, R4, 0x1 ;  /* 0x000000010404a836 */ /* 0x000fe20000000000 */
[----:B------:R-:W-:Y:S01]  /*0300*/  LOP3.LUT R5, R0, R11, RZ, 0x3c, !PT ;  /* 0x0000000b00057212 */ /* 0x000fe200078e3cff */
[----:B------:R-:W-:Y:S01]  /*0310*/  UIMAD.WIDE.U32 UR6, UR20, UR12, URZ ;  /* 0x0000000c140672a5 */ /* 0x000fe2000f8e00ff */
[----:B------:R-:W-:Y:S01]  /*0320*/  ISETP.NE.AND P1, PT, R11, RZ, PT ;  /* 0x000000ff0b00720c */ /* 0x000fe20003f25270 */
[----:B------:R-:W-:Y:S01]  /*0330*/  UIMAD UR9, UR20, UR9, UR5 ;  /* 0x00000009140972a4 */ /* 0x000fe2000f8e0205 */
[----:B------:R-:W-:Y:S01]  /*0340*/  ISETP.GE.AND P3, PT, R5, RZ, PT ;  /* 0x000000ff0500720c */ /* 0x000fe20003f66270 */
[----:B------:R-:W-:-:S06]  /*0350*/  UIMAD UR8, UR20, UR13, UR7 ;  /* 0x0000000d140872a4 */ /* 0x000fcc000f8e0207 */
[----:B------:R-:W-:Y:S02]  /*0360*/  @P0 IADD3 R4, PT, PT, R4, 0x1, RZ ;  /* 0x0000000104040810 */ /* 0x000fe40007ffe0ff */
[----:B------:R-:W-:Y:S02]  /*0370*/  ISETP.GE.AND P0, PT, R28, 0x1, PT ;  /* 0x000000011c00780c */ /* 0x000fe40003f06270 */
[----:B------:R-:W-:Y:S02]  /*0380*/  MOV R7, UR5 ;  /* 0x0000000500077c02 */ /* 0x000fe40008000f00 */
[----:B------:R-:W-:Y:S02]  /*0390*/  MOV R6, UR4 ;  /* 0x0000000400067c02 */ /* 0x000fe40008000f00 */
[----:B------:R-:W-:Y:S02]  /*03a0*/  MOV R7, UR9 ;  /* 0x0000000900077c02 */ /* 0x000fe40008000f00 */
[----:B------:R-:W-:Y:S01]  /*03b0*/  MOV R9, UR7 ;  /* 0x0000000700097c02 */ /* 0x000fe20008000f00 */
[----:B------:R-:W-:Y:S01]  /*03c0*/  IMAD.U32 R9, RZ, RZ, UR8 ;  /* 0x00000008ff097e24 */ /* 0x000fe2000f8e00ff */
[----:B------:R-:W-:Y:S01]  /*03d0*/  MOV R5, R4 ;  /* 0x0000000400057202 */ /* 0x000fe20000000f00 */
[----:B------:R-:W4:Y:S01]  /*03e0*/  LDCU.64 UR8, c[0x0][0x3d0] ;  /* 0x00007a00ff0877ac */ /* 0x000f220008000a00 */
[----:B------:R-:W-:Y:S01]  /*03f0*/  MOV R8, UR6 ;  /* 0x0000000600087c02 */ /* 0x000fe20008000f00 */
[----:B------:R-:W-:Y:S01]  /*0400*/  IMAD.WIDE.U32 R6, R0, UR10, R6 ;  /* 0x0000000a00067c25 */ /* 0x000fe2000f8e0006 */
[----:B------:R-:W-:Y:S01]  /*0410*/  UIMAD.WIDE.U32 UR4, UR20, UR16, URZ ;  /* 0x00000010140472a5 */ /* 0x000fe2000f8e00ff */
[----:B------:R-:W-:-:S02]  /*0420*/  @!P3 IADD3 R5, PT, PT, -R5, RZ, RZ ;  /* 0x000000ff0505b210 */ /* 0x000fc40007ffe1ff */
[----:B------:R-:W-:Y:S01]  /*0430*/  @!P1 LOP3.LUT R5, RZ, R11, RZ, 0x33, !PT ;  /* 0x0000000bff059212 */ /* 0x000fe200078e33ff */
[----:B01234-:R-:W-:Y:S08]  /*0440*/  @!P0 EXIT ;  /* 0x000000000000894d */ /* 0x01fff00003800000 */
[----:B------:R-:W0:Y:S01]  /*0450*/  S2R R4, SR_TID.X ;  /* 0x0000000000047919 */ /* 0x000e220000002100 */
[C---:B------:R-:W-:Y:S01]  /*0460*/  IMAD R16, R0.reuse, UR11, R7 ;  /* 0x0000000b00107c24 */ /* 0x040fe2000f8e0207 */
[----:B------:R-:W-:Y:S01]  /*0470*/  UIMAD.WIDE.U32 UR6, UR20, UR8, URZ ;  /* 0x00000008140672a5 */ /* 0x000fe2000f8e00ff */
[----:B------:R-:W-:Y:S01]  /*0480*/  SHF.R.S32.HI R7, RZ, 0x1f, R5 ;  /* 0x0000001fff077819 */ /* 0x000fe20000011405 */
[----:B------:R-:W-:Y:S01]  /*0490*/  UIMAD UR5, UR20, UR17, UR5 ;  /* 0x00000011140572a4 */ /* 0x000fe2000f8e0205 */
[----:B------:R-:W-:Y:S01]  /*04a0*/  IMAD.WIDE.U32 R8, R0, UR14, R8 ;  /* 0x0000000e00087c25 */ /* 0x000fe2000f8e0008 */
[----:B------:R-:W-:Y:S01]  /*04b0*/  UIMAD UR7, UR20, UR9, UR7 ;  /* 0x00000009140772a4 */ /* 0x000fe2000f8e0207 */
[C---:B------:R-:W-:Y:S01]  /*04c0*/  LEA R14, P0, R6.reuse, R14, 0x2 ;  /* 0x0000000e060e7211 */ /* 0x040fe200078010ff */
[----:B------:R-:W1:Y:S01]  /*04d0*/  LDCU UR8, c[0x0][0x38c] ;  /* 0x00007180ff0877ac */ /* 0x000e620008000800 */
[C---:B------:R-:W-:Y:S02]  /*04e0*/  IMAD R10, R7.reuse, R18, RZ ;  /* 0x00000012070a7224 */ /* 0x040fe400078e02ff */
[----:B------:R-:W-:Y:S01]  /*04f0*/  IMAD R12, R7, R24, RZ ;  /* 0x00000018070c7224 */ /* 0x000fe200078e02ff */
[----:B------:R-:W-:Y:S01]  /*0500*/  LEA.HI.X R16, R6, R15, R16, 0x2, P0 ;  /* 0x0000000f06107211 */ /* 0x000fe200000f1410 */
[----:B------:R-:W-:-:S02]  /*0510*/  IMAD R19, R5, R19, R10 ;  /* 0x0000001305137224 */ /* 0x000fc400078e020a */
[----:B------:R-:W-:-:S04]  /*0520*/  IMAD.WIDE.U32 R10, R5, R24, UR6 ;  /* 0x00000006050a7e25 */ /* 0x000fc8000f8e0018 */
[C---:B------:R-:W-:Y:S01]  /*0530*/  IMAD R17, R5.reuse, R25, R12 ;  /* 0x0000001905117224 */ /* 0x040fe200078e020c */
[----:B------:R-:W-:Y:S01]  /*0540*/  LEA R12, P0, R8, R20, 0x2 ;  /* 0x00000014080c7211 */ /* 0x000fe200078010ff */
[----:B------:R-:W-:Y:S02]  /*0550*/  IMAD R9, R0, UR15, R9 ;  /* 0x0000000f00097c24 */ /* 0x000fe4000f8e0209 */
[----:B------:R-:W-:Y:S01]  /*0560*/  IMAD.WIDE.U32 R6, R5, R18, UR4 ;  /* 0x0000000405067e25 */ /* 0x000fe2000f8e0012 */
[----:B------:R-:W-:Y:S01]  /*0570*/  IADD3 R17, PT, PT, R11, R17, RZ ;  /* 0x000000110b117210 */ /* 0x000fe20007ffe0ff */
[----:B------:R-:W2:Y:S01]  /*0580*/  LDCU.U8 UR4, c[0x0][0x39e] ;  /* 0x000073c0ff0477ac */ /* 0x000ea20008000000 */
[----:B------:R-:W-:Y:S01]  /*0590*/  LEA.HI.X R11, R8, R21, R9, 0x2, P0 ;  /* 0x00000015080b7211 */ /* 0x000fe200000f1409 */
[----:B------:R-:W-:Y:S01]  /*05a0*/  IMAD R5, R13, UR20, R0 ;  /* 0x000000140d057c24 */ /* 0x000fe2000f8e0200 */
[----:B------:R-:W-:Y:S02]  /*05b0*/  LEA R13, P2, R10, R26, 0x2 ;  /* 0x0000001a0a0d7211 */ /* 0x000fe400078410ff */
[----:B------:R-:W-:Y:S01]  /*05c0*/  LEA R15, P1, R6, R22, 0x2 ;  /* 0x00000016060f7211 */ /* 0x000fe200078210ff */
[----:B------:R-:W-:Y:S01]  /*05d0*/  IMAD R5, R5, R28, RZ ;  /* 0x0000001c05057224 */ /* 0x000fe200078e02ff */
[----:B------:R-:W-:Y:S01]  /*05e0*/  LEA.HI.X R17, R10, R27, R17, 0x2, P2 ;  /* 0x0000001b0a117211 */ /* 0x000fe200010f1411 */
[C---:B0-----:R-:W-:Y:S01]  /*05f0*/  IMAD.SHL.U32 R9, R4.reuse, 0x20, RZ ;  /* 0x0000002004097824 */ /* 0x041fe200078e00ff */
[----:B------:R-:W-:Y:S01]  /*0600*/  IADD3 R19, PT, PT, R7, R19, RZ ;  /* 0x0000001307137210 */ /* 0x000fe20007ffe0ff */
[----:B-1----:R-:W-:Y:S01]  /*0610*/  IMAD R5, R5, UR8, RZ ;  /* 0x0000000805057c24 */ /* 0x002fe2000f8e02ff */
[----:B------:R-:W-:-:S02]  /*0620*/  SHF.L.U32 R10, R4, 0x4, RZ ;  /* 0x00000004040a7819 */ /* 0x000fc400000006ff */
[----:B------:R-:W-:Y:S02]  /*0630*/  LOP3.LUT R52, R9, 0x7c1f, R4, 0xc8, !PT ;  /* 0x00007c1f09347812 */ /* 0x000fe400078ec804 */
[----:B------:R-:W-:Y:S02]  /*0640*/  LEA.HI.X R19, R6, R23, R19, 0x2, P1 ;  /* 0x0000001706137211 */ /* 0x000fe400008f1413 */
[----:B------:R-:W-:Y:S02]  /*0650*/  LOP3.LUT R21, R10, 0x3e00, RZ, 0xc0, !PT ;  /* 0x00003e000a157812 */ /* 0x000fe400078ec0ff */
[----:B------:R-:W-:Y:S02]  /*0660*/  MOV R8, R14 ;  /* 0x0000000e00087202 */ /* 0x000fe40000000f00 */
[----:B------:R-:W-:Y:S02]  /*0670*/  MOV R7, R12 ;  /* 0x0000000c00077202 */ /* 0x000fe40000000f00 */
[----:B------:R-:W-:-:S02]  /*0680*/  MOV R9, R16 ;  /* 0x0000001000097202 */ /* 0x000fc40000000f00 */
[----:B------:R-:W-:Y:S02]  /*0690*/  MOV R10, R11 ;  /* 0x0000000b000a7202 */ /* 0x000fe40000000f00 */
        /* <DEDUP_REMOVED lines=20> */
[----:B------:R-:W-:Y:S02]  /*07e0*/  MOV R11, R15 ;  /* 0x0000000f000b7202 */ /* 0x000fe40000000f00 */
[----:B------:R-:W-:Y:S02]  /*07f0*/  MOV R6, RZ ;  /* 0x000000ff00067202 */ /* 0x000fe40000000f00 */
[----:B------:R-:W-:-:S02]  /*0800*/  LOP3.LUT R21, R21, 0x1f, R4, 0xf8, !PT ;  /* 0x0000001f15157812 */ /* 0x000fc400078ef804 */
[----:B------:R-:W-:Y:S02]  /*0810*/  LOP3.LUT R52, R52, 0x360, RZ, 0xfc, !PT ;  /* 0x0000036034347812 */ /* 0x000fe400078efcff */
[----:B--2---:R-:W-:-:S07]  /*0820*/  MOV R15, R19 ;  /* 0x00000013000f7202 */ /* 0x004fce0000000f00 */
.L_x_1614:
[----:B------:R-:W0:Y:S01]  /*0830*/  LDC R19, c[0x0][0x388] ;  /* 0x0000e200ff137b82 */ /* 0x000e220000000800 */
[----:B------:R-:W-:Y:S01]  /*0840*/  IMAD.SHL.U32 R133, R4, 0x10, RZ ;  /* 0x0000001004857824 */ /* 0x000fe200078e00ff */
[----:B------:R-:W-:Y:S01]  /*0850*/  CS2R R58, SRZ ;  /* 0x00000000003a7805 */ /* 0x000fe2000001ff00 */
[----:B-1----:R-:W-:Y:S01]  /*0860*/  IMAD.WIDE.U32 R54, R21, 0x4, R8 ;  /* 0x0000000415367825 */ /* 0x002fe200078e0008 */
[----:B------:R-:W-:-:S03]  /*0870*/  MOV R72, RZ ;  /* 0x000000ff00487202 */ /* 0x000fc60000000f00 */
[----:B------:R-:W-:Y:S01]  /*0880*/  HFMA2 R60, -RZ, RZ, 0, 0 ;  /* 0x00000000ff3c7431 */ /* 0x000fe200000001ff */
[----:B------:R-:W-:Y:S01]  /*0890*/  LOP3.LUT R23, R133, 0x3e00, RZ, 0xc0, !PT ;  /* 0x00003e0085177812 */ /* 0x000fe200078ec0ff */
[----:B------:R-:W-:Y:S02]  /*08a0*/  HFMA2 R74, -RZ, RZ, 0, 0 ;  /* 0x00000000ff4a7431 */ /* 0x000fe400000001ff */
[----:B------:R-:W-:Y:S02]  /*08b0*/  IMAD.MOV.U32 R70, RZ, RZ, RZ ;  /* 0x000000ffff467224 */ /* 0x000fe400078e00ff */
[----:B------:R-:W-:Y:S01]  /*08c0*/  HFMA2 R68, -RZ, RZ, 0, 0 ;  /* 0x00000000ff447431 */ /* 0x000fe200000001ff */
[----:B------:R-:W-:Y:S01]  /*08d0*/  LOP3.LUT R90, R23, 0x1f, R4, 0xf8, !PT ;  /* 0x0000001f175a7812 */ /* 0x000fe200078ef804 */
[----:B------:R-:W-:Y:S01]  /*08e0*/  HFMA2 R64, -RZ, RZ, 0, 0 ;  /* 0x00000000ff407431 */ /* 0x000fe200000001ff */
[----:B------:R-:W-:Y:S01]  /*08f0*/  MOV R66, RZ ;  /* 0x000000ff00427202 */ /* 0x000fe20000000f00 */
[----:B------:R-:W-:Y:S01]  /*0900*/  HFMA2 R78, -RZ, RZ, 0, 0 ;  /* 0x00000000ff4e7431 */ /* 0x000fe200000001ff */
[C---:B------:R-:W-:Y:S01]  /*0910*/  LOP3.LUT R23, R90.reuse, 0x20, RZ, 0xfc, !PT ;  /* 0x000000205a177812 */ /* 0x040fe200078efcff */
[----:B------:R-:W-:Y:S01]  /*0920*/  HFMA2 R82, -RZ, RZ, 0, 0 ;  /* 0x00000000ff527431 */ /* 0x000fe200000001ff */
[C---:B------:R-:W-:Y:S01]  /*0930*/  LOP3.LUT R25, R90.reuse, 0x40, RZ, 0xfc, !PT ;  /* 0x000000405a197812 */ /* 0x040fe200078efcff */
[----:B------:R-:W-:Y:S01]  /*0940*/  IMAD.MOV.U32 R84, RZ, RZ, RZ ;  /* 0x000000ffff547224 */ /* 0x000fe200078e00ff */
[----:B------:R-:W-:-:S02]  /*0950*/  LOP3.LUT R27, R90, 0x60, RZ, 0xfc, !PT ;  /* 0x000000605a1b7812 */ /* 0x000fc400078efcff */
[----:B------:R-:W-:Y:S02]  /*0960*/  MOV R62, RZ ;  /* 0x000000ff003e7202 */ /* 0x000fe40000000f00 */
[----:B------:R-:W-:Y:S01]  /*0970*/  LOP3.LUT R29, R90, 0x160, RZ, 0xfc, !PT ;  /* 0x000001605a1d7812 */ /* 0x000fe200078efcff */
[----:B0-----:R-:W-:Y:S01]  /*0980*/  IMAD R88, R6, -0x200, R19 ;  /* 0xfffffe0006587824 */ /* 0x001fe200078e0213 */
[C---:B------:R-:W-:Y:S02]  /*0990*/  LOP3.LUT R31, R90.reuse, 0x180, RZ, 0xfc, !PT ;  /* 0x000001805a1f7812 */ /* 0x040fe400078efcff */
[C---:B------:R-:W-:Y:S02]  /*09a0*/  LOP3.LUT R33, R90.reuse, 0x1a0, RZ, 0xfc, !PT ;  /* 0x000001a05a217812 */ /* 0x040fe400078efcff */
[----:B------:R-:W-:Y:S02]  /*09b0*/  ISETP.GE.AND P0, PT, R21, R88, PT ;  /* 0x000000581500720c */ /* 0x000fe40003f06270 */
[----:B------:R-:W-:-:S02]  /*09c0*/  LOP3.LUT R21, R90, 0x80, RZ, 0xfc, !PT ;  /* 0x000000805a157812 */ /* 0x000fc400078efcff */
[----:B------:R-:W-:Y:S02]  /*09d0*/  P2R R39, PR, RZ, 0x1 ;  /* 0x00000001ff277803 */ /* 0x000fe40000000000 */
[C---:B------:R-:W-:Y:S02]  /*09e0*/  LEA R56, P0, R90.reuse, R7, 0x2 ;  /* 0x000000075a387211 */ /* 0x040fe400078010ff */
[----:B------:R-:W-:Y:S01]  /*09f0*/  ISETP.GE.AND P3, PT, R21, R88, PT ;  /* 0x000000581500720c */ /* 0x000fe20003f66270 */
[----:B------:R-:W-:Y:S01]  /*0a00*/  BAR.SYNC.DEFER_BLOCKING 0x0 ;  /* 0x0000000000007b1d */ /* 0x000fe20000010000 */
[----:B------:R-:W-:Y:S02]  /*0a10*/  IADD3.X R57, PT, PT, RZ, R10, RZ, P0, !PT ;  /* 0x0000000aff397210 */ /* 0x000fe400007fe4ff */
[----:B------:R-:W-:Y:S02]  /*0a20*/  ISETP.NE.AND P0, PT, R39, RZ, PT ;  /* 0x000000ff2700720c */ /* 0x000fe40003f05270 */
[----:B------:R-:W-:-:S02]  /*0a30*/  LOP3.LUT R21, R90, 0xe0, RZ, 0xfc, !PT ;  /* 0x000000e05a157812 */ /* 0x000fc400078efcff */
[-C--:B------:R-:W-:Y:S02]  /*0a40*/  ISETP.GE.AND P6, PT, R23, R88.reuse, PT ;  /* 0x000000581700720c */ /* 0x080fe40003fc6270 */
[C---:B------:R-:W-:Y:S02]  /*0a50*/  LOP3.LUT R23, R90.reuse, 0xa0, RZ, 0xfc, !PT ;  /* 0x000000a05a177812 */ /* 0x040fe400078efcff */
[-C--:B------:R-:W-:Y:S02]  /*0a60*/  ISETP.GE.AND P5, PT, R25, R88.reuse, PT ;  /* 0x000000581900720c */ /* 0x080fe40003fa6270 */
[----:B------:R-:W-:Y:S02]  /*0a70*/  ISETP.GE.AND P2, PT, R23, R88, PT ;  /* 0x000000581700720c */ /* 0x000fe40003f46270 */
[C---:B------:R-:W-:Y:S02]  /*0a80*/  LOP3.LUT R23, R90.reuse, 0x100, RZ, 0xfc, !PT ;  /* 0x000001005a177812 */ /* 0x040fe400078efcff */
[----:B------:R-:W-:-:S02]  /*0a90*/  LOP3.LUT R25, R90, 0xc0, RZ, 0xfc, !PT ;  /* 0x000000c05a197812 */ /* 0x000fc400078efcff */
[-C--:B------:R-:W-:Y:S02]  /*0aa0*/  ISETP.GE.AND P4, PT, R27, R88.reuse, PT ;  /* 0x000000581b00720c */ /* 0x080fe40003f86270 */
[-C--:B------:R-:W-:Y:S02]  /*0ab0*/  ISETP.GE.AND P1, PT, R25, R88.reuse, PT ;  /* 0x000000581900720c */ /* 0x080fe40003f26270 */
[C---:B------:R-:W-:Y:S01]  /*0ac0*/  LOP3.LUT R25, R90.reuse, 0x120, RZ, 0xfc, !PT ;  /* 0x000001205a197812 */ /* 0x040fe200078efcff */
[----:B------:R-:W2:Y:S01]  /*0ad0*/  @!P0 LDG.E R58, desc[UR18][R54.64] ;  /* 0x00000012363a8981 */ /* 0x000ea2000c1e1900 */
[----:B------:R-:W-:Y:S02]  /*0ae0*/  ISETP.GE.AND P0, PT, R21, R88, PT ;  /* 0x000000581500720c */ /* 0x000fe40003f06270 */
[----:B------:R-:W-:Y:S01]  /*0af0*/  LOP3.LUT R27, R90, 0x140, RZ, 0xfc, !PT ;  /* 0x000001405a1b7812 */ /* 0x000fe200078efcff */
[----:B------:R-:W3:Y:S01]  /*0b00*/  @!P6 LDG.E R60, desc[UR18][R54.64+0x80] ;  /* 0x00008012363ce981 */ /* 0x000ee2000c1e1900 */
[----:B------:R-:W-:-:S02]  /*0b10*/  P2R R21, PR, RZ, 0x1 ;  /* 0x00000001ff157803 */ /* 0x000fc40000000000 */
[----:B------:R-:W-:Y:S01]  /*0b20*/  P2R R51, PR, RZ, 0x2 ;  /* 0x00000002ff337803 */ /* 0x000fe20000000000 */
[----:B------:R-:W4:Y:S01]  /*0b30*/  @!P2 LDG.E R68, desc[UR18][R54.64+0x280] ;  /* 0x000280123644a981 */ /* 0x000f22000c1e1900 */
[----:B------:R-:W-:Y:S02]  /*0b40*/  P2R R49, PR, RZ, 0x4 ;  /* 0x00000004ff317803 */ /* 0x000fe40000000000 */
[C---:B------:R-:W-:Y:S01]  /*0b50*/  LOP3.LUT R35, R90.reuse, 0x1c0, RZ, 0xfc, !PT ;  /* 0x000001c05a237812 */ /* 0x040fe200078efcff */
[----:B------:R-:W4:Y:S01]  /*0b60*/  @!P1 LDG.E R70, desc[UR18][R54.64+0x300] ;  /* 0x0003001236469981 */ /* 0x000f22000c1e1900 */
[----:B------:R-:W-:Y:S02]  /*0b70*/  P2R R47, PR, RZ, 0x8 ;  /* 0x00000008ff2f7803 */ /* 0x000fe40000000000 */
[----:B------:R-:W-:Y:S01]  /*0b80*/  LOP3.LUT R37, R90, 0x1e0, RZ, 0xfc, !PT ;  /* 0x000001e05a257812 */ /* 0x000fe200078efcff */
[----:B------:R-:W4:Y:S01]  /*0b90*/  @!P0 LDG.E R72, desc[UR18][R54.64+0x380] ;  /* 0x0003801236488981 */ /* 0x000f22000c1e1900 */
[----:B------:R-:W-:-:S02]  /*0ba0*/  ISETP.GE.AND P0, PT, R23, R88, PT ;  /* 0x000000581700720c */ /* 0x000fc40003f06270 */
[-C--:B------:R-:W-:Y:S01]  /*0bb0*/  ISETP.GE.AND P1, PT, R27, R88.reuse, PT ;  /* 0x000000581b00720c */ /* 0x080fe20003f26270 */
[----:B------:R-:W4:Y:S01]  /*0bc0*/  @!P3 LDG.E R66, desc[UR18][R54.64+0x200] ;  /* 0x000200123642b981 */ /* 0x000f22000c1e1900 */
[----:B------:R-:W-:Y:S02]  /*0bd0*/  P2R R23, PR, RZ, 0x1 ;  /* 0x00000001ff177803 */ /* 0x000fe40000000000 */
[----:B------:R-:W-:Y:S01]  /*0be0*/  ISETP.GE.AND P2, PT, R29, R88, PT ;  /* 0x000000581d00720c */ /* 0x000fe20003f46270 */
[----:B------:R-:W4:Y:S01]  /*0bf0*/  @!P4 LDG.E R64, desc[UR18][R54.64+0x180] ;  /* 0x000180123640c981 */ /* 0x000f22000c1e1900 */
[----:B------:R-:W-:Y:S02]  /*0c00*/  P2R R45, PR, RZ, 0x10 ;  /* 0x00000010ff2d7803 */ /* 0x000fe40000000000 */
[----:B------:R-:W-:Y:S01]  /*0c10*/  P2R R43, PR, RZ, 0x20 ;  /* 0x00000020ff2b7803 */ /* 0x000fe20000000000 */
[----:B------:R-:W4:Y:S01]  /*0c20*/  @!P5 LDG.E R62, desc[UR18][R54.64+0x100] ;  /* 0x00010012363ed981 */ /* 0x000f22000c1e1900 */
[----:B------:R-:W-:-:S02]  /*0c30*/  P2R R41, PR, RZ, 0x40 ;  /* 0x00000040ff297803 */ /* 0x000fc40000000000 */
[----:B------:R-:W-:Y:S01]  /*0c40*/  MOV R76, RZ ;  /* 0x000000ff004c7202 */ /* 0x000fe20000000f00 */
[----:B------:R-:W4:Y:S01]  /*0c50*/  @!P0 LDG.E R74, desc[UR18][R54.64+0x400] ;  /* 0x00040012364a8981 */ /* 0x000f22000c1e1900 */
[-C--:B------:R-:W-:Y:S02]  /*0c60*/  ISETP.GE.AND P0, PT, R25, R88.reuse, PT ;  /* 0x000000581900720c */ /* 0x080fe40003f06270 */
[-C--:B------:R-:W-:Y:S01]  /*0c70*/  ISETP.GE.AND P3, PT, R31, R88.reuse, PT ;  /* 0x000000581f00720c */ /* 0x080fe20003f66270 */
[----:B------:R-:W4:Y:S01]  /*0c80*/  @!P1 LDG.E R78, desc[UR18][R54.64+0x500] ;  /* 0x00050012364e9981 */ /* 0x000f22000c1e1900 */
[-C--:B------:R-:W-:Y:S02]  /*0c90*/  ISETP.GE.AND P4, PT, R33, R88.reuse, PT ;  /* 0x000000582100720c */ /* 0x080fe40003f86270 */
[-C--:B------:R-:W-:Y:S02]  /*0ca0*/  ISETP.GE.AND P5, PT, R35, R88.reuse, PT ;  /* 0x000000582300720c */ /* 0x080fe40003fa6270 */
[----:B------:R-:W-:-:S02]  /*0cb0*/  ISETP.GE.AND P6, PT, R37, R88, PT ;  /* 0x000000582500720c */ /* 0x000fc40003fc6270 */
[----:B------:R-:W-:Y:S02]  /*0cc0*/  MOV R80, RZ ;  /* 0x000000ff00507202 */ /* 0x000fe40000000f00 */
[----:B------:R-:W-:Y:S01]  /*0cd0*/  MOV R86, RZ ;  /* 0x000000ff00567202 */ /* 0x000fe20000000f00 */
[----:B------:R-:W4:Y:S04]  /*0ce0*/  @!P0 LDG.E R76, desc[UR18][R54.64+0x480] ;  /* 0x00048012364c8981 */ /* 0x000f28000c1e1900 */
[----:B------:R-:W4:Y:S04]  /*0cf0*/  @!P2 LDG.E R80, desc[UR18][R54.64+0x580] ;  /* 0x000580123650a981 */ /* 0x000f28000c1e1900 */
[----:B------:R-:W4:Y:S04]  /*0d00*/  @!P3 LDG.E R82, desc[UR18][R54.64+0x600] ;  /* 0x000600123652b981 */ /* 0x000f28000c1e1900 */
[----:B------:R-:W4:Y:S04]  /*0d10*/  @!P4 LDG.E R84, desc[UR18][R54.64+0x680] ;  /* 0x000680123654c981 */ /* 0x000f28000c1e1900 */
[----:B------:R-:W4:Y:S04]  /*0d20*/  @!P5 LDG.E R86, desc[UR18][R54.64+0x700] ;  /* 0x000700123656d981 */ /* 0x000f28000c1e1900 */
[----:B------:R0:W4:Y:S01]  /*0d30*/  @!P6 LDG.E R59, desc[UR18][R54.64+0x780] ;  /* 0x00078012363be981 */ /* 0x000122000c1e1900 */
[----:B------:R-:W-:-:S02]  /*0d40*/  P2R R93, PR, RZ, 0x1 ;  /* 0x00000001ff5d7803 */ /* 0x000fc40000000000 */
[----:B------:R-:W-:Y:S01]  /*0d50*/  ISETP.NE.AND P0, PT, R23, RZ, PT ;  /* 0x000000ff1700720c */ /* 0x000fe20003f05270 */
[----:B------:R-:W1:Y:S03]  /*0d60*/  S2R R88, SR_CgaCtaId ;  /* 0x0000000000587919 */ /* 0x000e660000008800 */
[----:B------:R-:W-:Y:S02]  /*0d70*/  P2R R91, PR, RZ, 0x1 ;  /* 0x00000001ff5b7803 */ /* 0x000fe40000000000 */
[----:B------:R-:W-:Y:S02]  /*0d80*/  ISETP.NE.AND P0, PT, R21, RZ, PT ;  /* 0x000000ff1500720c */ /* 0x000fe40003f05270 */
[----:B------:R-:W0:Y:S02]  /*0d90*/  S2R R21, SR_LANEID ;  /* 0x0000000000157919 */ /* 0x000e240000000000 */
[----:B------:R-:W-:-:S02]  /*0da0*/  P2R R89, PR, RZ, 0x1 ;  /* 0x00000001ff597803 */ /* 0x000fc40000000000 */
[----:B------:R-:W-:-:S04]  /*0db0*/  ISETP.NE.AND P0, PT, R51, RZ, PT ;  /* 0x000000ff3300720c */ /* 0x000fc80003f05270 */
[----:B------:R-:W-:Y:S02]  /*0dc0*/  P2R R75, PR, RZ, 0x1 ;  /* 0x00000001ff4b7803 */ /* 0x000fe40000000000 */
[----:B------:R-:W-:Y:S02]  /*0dd0*/  ISETP.NE.AND P0, PT, R49, RZ, PT ;  /* 0x000000ff3100720c */ /* 0x000fe40003f05270 */
[----:B------:R-:W-:Y:S02]  /*0de0*/  MOV R23, 0x400 ;  /* 0x0000040000177802 */ /* 0x000fe40000000f00 */
[----:B------:R-:W-:Y:S02]  /*0df0*/  P2R R73, PR, RZ, 0x1 ;  /* 0x00000001ff497803 */ /* 0x000fe40000000000 */
[----:B------:R-:W-:-:S04]  /*0e00*/  ISETP.NE.AND P0, PT, R47, RZ, PT ;  /* 0x000000ff2f00720c */ /* 0x000fc80003f05270 */
[----:B------:R-:W-:Y:S02]  /*0e10*/  P2R R71, PR, RZ, 0x1 ;  /* 0x00000001ff477803 */ /* 0x000fe40000000000 */
[----:B------:R-:W-:Y:S02]  /*0e20*/  ISETP.NE.AND P0, PT, R45, RZ, PT ;  /* 0x000000ff2d00720c */ /* 0x000fe40003f05270 */
[----:B-1----:R-:W-:Y:S02]  /*0e30*/  LEA R23, R88, R23, 0x18 ;  /* 0x0000001758177211 */ /* 0x002fe400078ec0ff */
[C---:B0-----:R-:W-:Y:S02]  /*0e40*/  IADD3 R90, PT, PT, R21.reuse, 0x20, RZ ;  /* 0x00000020155a7810 */ /* 0x041fe40007ffe0ff */
[C---:B------:R-:W-:Y:S02]  /*0e50*/  LEA.HI.SX32 R88, R21.reuse, R21, 0x1b ;  /* 0x0000001515587211 */ /* 0x040fe400078fdaff */
[----:B------:R-:W-:-:S02]  /*0e60*/  IADD3 R54, PT, PT, R21, 0x40, RZ ;  /* 0x0000004015367810 */ /* 0x000fc40007ffe0ff */
[----:B------:R-:W-:Y:S02]  /*0e70*/  LEA.HI.SX32 R90, R90, R21, 0x1b ;  /* 0x000000155a5a7211 */ /* 0x000fe400078fdaff */
[----:B------:R-:W-:Y:S02]  /*0e80*/  LEA R25, R88, R23, 0x2 ;  /* 0x0000001758197211 */ /* 0x000fe400078e10ff */
[----:B------:R-:W-:Y:S02]  /*0e90*/  LEA.HI.SX32 R54, R54, R21, 0x1b ;  /* 0x0000001536367211 */ /* 0x000fe400078fdaff */
[----:B------:R-:W-:Y:S02]  /*0ea0*/  P2R R69, PR, RZ, 0x1 ;  /* 0x00000001ff457803 */ /* 0x000fe40000000000 */
[----:B------:R-:W-:Y:S02]  /*0eb0*/  ISETP.NE.AND P0, PT, R43, RZ, PT ;  /* 0x000000ff2b00720c */ /* 0x000fe40003f05270 */
[----:B------:R-:W-:Y:S01]  /*0ec0*/  LEA R27, R90, R23, 0x2 ;  /* 0x000000175a1b7211 */ /* 0x000fe200078e10ff */
[C---:B------:R-:W-:Y:S01]  /*0ed0*/  VIADD R90, R21.reuse, 0x80 ;  /* 0x00000080155a7836 */ /* 0x040fe20000000000 */
[----:B------:R-:W-:-:S02]  /*0ee0*/  IADD3 R88, PT, PT, R21, 0x60, RZ ;  /* 0x0000006015587810 */ /* 0x000fc40007ffe0ff */
[----:B------:R-:W-:Y:S02]  /*0ef0*/  LEA R29, R54, R23, 0x2 ;  /* 0x00000017361d7211 */ /* 0x000fe400078e10ff */
[----:B------:R-:W-:Y:S02]  /*0f00*/  IADD3 R54, PT, PT, R21, 0xe0, RZ ;  /* 0x000000e015367810 */ /* 0x000fe40007ffe0ff */
[----:B------:R-:W-:Y:S02]  /*0f10*/  P2R R67, PR, RZ, 0x1 ;  /* 0x00000001ff437803 */ /* 0x000fe40000000000 */
[----:B------:R-:W-:Y:S02]  /*0f20*/  ISETP.NE.AND P0, PT, R41, RZ, PT ;  /* 0x000000ff2900720c */ /* 0x000fe40003f05270 */
[C---:B------:R-:W-:Y:S02]  /*0f30*/  IADD3 R92, PT, PT, R21.reuse, 0xa0, RZ ;  /* 0x000000a0155c7810 */ /* 0x040fe40007ffe0ff */
[----:B------:R-:W-:-:S02]  /*0f40*/  IADD3 R94, PT, PT, R21, 0xc0, RZ ;  /* 0x000000c0155e7810 */ /* 0x000fc40007ffe0ff */
[-C--:B------:R-:W-:Y:S02]  /*0f50*/  LEA.HI.SX32 R88, R88, R21.reuse, 0x1b ;  /* 0x0000001558587211 */ /* 0x080fe400078fdaff */
[-C--:B------:R-:W-:Y:S02]  /*0f60*/  LEA.HI.SX32 R90, R90, R21.reuse, 0x1b ;  /* 0x000000155a5a7211 */ /* 0x080fe400078fdaff */
[-C--:B------:R-:W-:Y:S02]  /*0f70*/  LEA.HI.SX32 R54, R54, R21.reuse, 0x1b ;  /* 0x0000001536367211 */ /* 0x080fe400078fdaff */
[----:B------:R-:W-:Y:S02]  /*0f80*/  P2R R65, PR, RZ, 0x1 ;  /* 0x00000001ff417803 */ /* 0x000fe40000000000 */
[----:B------:R-:W-:Y:S02]  /*0f90*/  ISETP.NE.AND P0, PT, R39, RZ, PT ;  /* 0x000000ff2700720c */ /* 0x000fe40003f05270 */
[----:B------:R-:W-:-:S02]  /*0fa0*/  LEA.HI.SX32 R92, R92, R21, 0x1b ;  /* 0x000000155c5c7211 */ /* 0x000fc400078fdaff */
[----:B------:R-:W-:Y:S02]  /*0fb0*/  LEA.HI.SX32 R94, R94, R21, 0x1b ;  /* 0x000000155e5e7211 */ /* 0x000fe400078fdaff */
[-C--:B------:R-:W-:Y:S02]  /*0fc0*/  LEA R31, R88, R23.reuse, 0x2 ;  /* 0x00000017581f7211 */ /* 0x080fe400078e10ff */
[-C--:B------:R-:W-:Y:S02]  /*0fd0*/  LEA R33, R90, R23.reuse, 0x2 ;  /* 0x000000175a217211 */ /* 0x080fe400078e10ff */
[C---:B------:R-:W-:Y:S02]  /*0fe0*/  IADD3 R88, PT, PT, R21.reuse, 0x140, RZ ;  /* 0x0000014015587810 */ /* 0x040fe40007ffe0ff */
[----:B------:R-:W-:Y:S02]  /*0ff0*/  LEA R39, R54, R23, 0x2 ;  /* 0x0000001736277211 */ /* 0x000fe400078e10ff */
[----:B------:R-:W-:-:S02]  /*1000*/  IADD3 R90, PT, PT, R21, 0x160, RZ ;  /* 0x00000160155a7810 */ /* 0x000fc40007ffe0ff */
[C---:B------:R-:W-:Y:S01]  /*1010*/  IADD3 R54, PT, PT, R21.reuse, 0x180, RZ ;  /* 0x0000018015367810 */ /* 0x040fe20007ffe0ff */
[----:B------:R-:W-:Y:S01]  /*1020*/  IMAD R37, R94, 0x4, R23 ;  /* 0x000000045e257824 */ /* 0x000fe200078e0217 */
[----:B------:R-:W-:Y:S02]  /*1030*/  LEA R35, R92, R23, 0x2 ;  /* 0x000000175c237211 */ /* 0x000fe400078e10ff */
[-C--:B------:R-:W-:Y:S02]  /*1040*/  LEA.HI.SX32 R88, R88, R21.reuse, 0x1b ;  /* 0x0000001558587211 */ /* 0x080fe400078fdaff */
[-C--:B------:R-:W-:Y:S02]  /*1050*/  LEA.HI.SX32 R90, R90, R21.reuse, 0x1b ;  /* 0x000000155a5a7211 */ /* 0x080fe400078fdaff */
[----:B------:R-:W-:Y:S02]  /*1060*/  LEA.HI.SX32 R54, R54, R21, 0x1b ;  /* 0x0000001536367211 */ /* 0x000fe400078fdaff */
[----:B------:R-:W-:-:S02]  /*1070*/  SHF.L.U32 R55, R21, 0x4, RZ ;  /* 0x0000000415377819 */ /* 0x000fc400000006ff */
[-C--:B------:R-:W-:Y:S01]  /*1080*/  LEA R45, R88, R23.reuse, 0x2 ;  /* 0x00000017582d7211 */ /* 0x080fe200078e10ff */
[----:B------:R-:W-:Y:S01]  /*1090*/  IMAD R49, R54, 0x4, R23 ;  /* 0x0000000436317824 */ /* 0x000fe200078e0217 */
[----:B------:R-:W-:Y:S01]  /*10a0*/  LEA R47, R90, R23, 0x2 ;  /* 0x000000175a2f7211 */ /* 0x000fe200078e10ff */
[----:B--2---:R0:W-:Y:S04]  /*10b0*/  STS [R25], R58 ;  /* 0x0000003a19007388 */ /* 0x0041e80000000800 */
[----:B---3--:R1:W-:Y:S01]  /*10c0*/  STS [R27+0x80], R60 ;  /* 0x0000803c1b007388 */ /* 0x0083e20000000800 */
[C---:B0-----:R-:W-:Y:S02]  /*10d0*/  IADD3 R58, PT, PT, R21.reuse, 0x100, RZ ;  /* 0x00000100153a7810 */ /* 0x041fe40007ffe0ff */
[----:B-1----:R-:W-:-:S02]  /*10e0*/  IADD3 R60, PT, PT, R21, 0x120, RZ ;  /* 0x00000120153c7810 */ /* 0x002fc40007ffe0ff */
[-C--:B------:R-:W-:Y:S02]  /*10f0*/  LEA.HI.SX32 R58, R58, R21.reuse, 0x1b ;  /* 0x000000153a3a7211 */ /* 0x080fe400078fdaff */
[----:B------:R-:W-:-:S03]  /*1100*/  LEA.HI.SX32 R60, R60, R21, 0x1b ;  /* 0x000000153c3c7211 */ /* 0x000fc600078fdaff */
[----:B------:R-:W-:Y:S01]  /*1110*/  IMAD R41, R58, 0x4, R23 ;  /* 0x000000043a297824 */ /* 0x000fe200078e0217 */
[C---:B------:R-:W-:Y:S02]  /*1120*/  IADD3 R58, PT, PT, R21.reuse, 0x1a0, RZ ;  /* 0x000001a0153a7810 */ /* 0x040fe40007ffe0ff */
[----:B------:R-:W-:Y:S02]  /*1130*/  LEA R43, R60, R23, 0x2 ;  /* 0x000000173c2b7211 */ /* 0x000fe400078e10ff */
[----:B------:R-:W-:Y:S01]  /*1140*/  IADD3 R60, PT, PT, R21, 0x1c0, RZ ;  /* 0x000001c0153c7810 */ /* 0x000fe20007ffe0ff */
[----:B----4-:R0:W-:Y:S01]  /*1150*/  STS [R29+0x100], R62 ;  /* 0x0001003e1d007388 */ /* 0x0101e20000000800 */
[----:B------:R-:W-:-:S03]  /*1160*/  LEA.HI.SX32 R58, R58, R21, 0x1b ;  /* 0x000000153a3a7211 */ /* 0x000fc600078fdaff */
[----:B------:R1:W-:Y:S01]  /*1170*/  STS [R31+0x180], R64 ;  /* 0x000180401f007388 */ /* 0x0003e20000000800 */
[----:B------:R-:W-:-:S03]  /*1180*/  LEA.HI.SX32 R60, R60, R21, 0x1b ;  /* 0x000000153c3c7211 */ /* 0x000fc600078fdaff */
[----:B------:R2:W-:Y:S01]  /*1190*/  STS [R33+0x200], R66 ;  /* 0x0002004221007388 */ /* 0x0005e20000000800 */
[----:B0-----:R-:W-:-:S03]  /*11a0*/  IADD3 R62, PT, PT, R21, 0x1e0, RZ ;  /* 0x000001e0153e7810 */ /* 0x001fc60007ffe0ff */
[----:B------:R0:W-:Y:S01]  /*11b0*/  STS [R35+0x280], R68 ;  /* 0x0002804423007388 */ /* 0x0001e20000000800 */
[----:B------:R-:W-:Y:S02]  /*11c0*/  LEA R51, R58, R23, 0x2 ;  /* 0x000000173a337211 */ /* 0x000fe400078e10ff */
[----:B------:R-:W-:Y:S01]  /*11d0*/  LEA.HI.SX32 R62, R62, R21, 0x1b ;  /* 0x000000153e3e7211 */ /* 0x000fe200078fdaff */
        /* <DEDUP_REMOVED lines=8> */
[----:B------:R4:W-:Y:S04]  /*1260*/  STS [R45+0x500], R78 ;  /* 0x0005004e2d007388 */ /* 0x0009e80000000800 */
[----:B------:R-:W-:Y:S04]  /*1270*/  STS [R47+0x580], R80 ;  /* 0x000580502f007388 */ /* 0x000fe80000000800 */
        /* <DEDUP_REMOVED lines=23> */
[----:B------:R-:W-:Y:S01]  /*13f0*/  MOV R58, RZ ;  /* 0x000000ff003a7202 */ /* 0x000fe20000000f00 */
[----:B------:R-:W-:-:S04]  /*1400*/  IMAD.MOV.U32 R62, RZ, RZ, RZ ;  /* 0x000000ffff3e7224 */ /* 0x000fc800078e00ff */
[----:B------:R-:W4:Y:S01]  /*1410*/  @!P0 LDG.E R60, desc[UR18][R56.64] ;  /* 0x00000012383c8981 */ /* 0x000f22000c1e1900 */
[----:B------:R-:W-:-:S13]  /*1420*/  ISETP.NE.AND P0, PT, R65, RZ, PT ;  /* 0x000000ff4100720c */ /* 0x000fda0003f05270 */
[----:B------:R-:W4:Y:S01]  /*1430*/  @!P0 LDG.E R58, desc[UR18][R56.64+0x80] ;  /* 0x00008012383a8981 */ /* 0x000f22000c1e1900 */
[----:B------:R-:W-:Y:S02]  /*1440*/  ISETP.NE.AND P0, PT, R67, RZ, PT ;  /* 0x000000ff4300720c */ /* 0x000fe40003f05270 */
[----:B-1----:R-:W-:Y:S01]  /*1450*/  CS2R R64, SRZ ;  /* 0x0000000000407805 */ /* 0x002fe2000001ff00 */
[----:B--2---:R-:W-:Y:S01]  /*1460*/  HFMA2 R66, -RZ, RZ, 0, 0 ;  /* 0x00000000ff427431 */ /* 0x004fe200000001ff */
[----:B0-----:R-:W-:Y:S01]  /*1470*/  MOV R68, RZ ;  /* 0x000000ff00447202 */ /* 0x001fe20000000f00 */
[----:B---3--:R-:W-:Y:S01]  /*1480*/  HFMA2 R70, -RZ, RZ, 0, 0 ;  /* 0x00000000ff467431 */ /* 0x008fe200000001ff */
[----:B----4-:R-:W-:Y:S01]  /*1490*/  MOV R72, RZ ;  /* 0x000000ff00487202 */ /* 0x010fe20000000f00 */
[----:B------:R-:W-:Y:S02]  /*14a0*/  HFMA2 R74, -RZ, RZ, 0, 0 ;  /* 0x00000000ff4a7431 */ /* 0x000fe400000001ff */
[----:B------:R-:W-:Y:S01]  /*14b0*/  HFMA2 R78, -RZ, RZ, 0, 0 ;  /* 0x00000000ff4e7431 */ /* 0x000fe200000001ff */
[----:B------:R-:W-:Y:S01]  /*14c0*/  MOV R76, RZ ;  /* 0x000000ff004c7202 */ /* 0x000fe20000000f00 */
[----:B------:R-:W-:-:S02]  /*14d0*/  HFMA2 R84, -RZ, RZ, 0, 0 ;  /* 0x00000000ff547431 */ /* 0x000fc400000001ff */
[----:B------:R-:W-:Y:S01]  /*14e0*/  IMAD.MOV.U32 R80, RZ, RZ, RZ ;  /* 0x000000ffff507224 */ /* 0x000fe200078e00ff */
[----:B------:R-:W-:Y:S01]  /*14f0*/  MOV R82, RZ ;  /* 0x000000ff00527202 */ /* 0x000fe20000000f00 */
[----:B------:R-:W2:Y:S01]  /*1500*/  @!P0 LDG.E R62, desc[UR18][R56.64+0x100] ;  /* 0x00010012383e8981 */ /* 0x000ea2000c1e1900 */
[----:B------:R-:W-:Y:S02]  /*1510*/  ISETP.NE.AND P0, PT, R69, RZ, PT ;  /* 0x000000ff4500720c */ /* 0x000fe40003f05270 */
[----:B------:R-:W-:Y:S01]  /*1520*/  MOV R86, RZ ;  /* 0x000000ff00567202 */ /* 0x000fe20000000f00 */
[----:B------:R-:W3:Y:S04]  /*1530*/  @!P2 LDG.E R80, desc[UR18][R56.64+0x580] ;  /* 0x000580123850a981 */ /* 0x000ee8000c1e1900 */
[----:B------:R-:W4:Y:S04]  /*1540*/  @!P1 LDG.E R78, desc[UR18][R56.64+0x500] ;  /* 0x00050012384e9981 */ /* 0x000f28000c1e1900 */
[----:B------:R-:W3:Y:S04]  /*1550*/  @!P3 LDG.E R82, desc[UR18][R56.64+0x600] ;  /* 0x000600123852b981 */ /* 0x000ee8000c1e1900 */
[----:B------:R-:W4:Y:S01]  /*1560*/  @!P0 LDG.E R64, desc[UR18][R56.64+0x180] ;  /* 0x0001801238408981 */ /* 0x000f22000c1e1900 */
[----:B------:R-:W-:-:S03]  /*1570*/  ISETP.NE.AND P0, PT, R71, RZ, PT ;  /* 0x000000ff4700720c */ /* 0x000fc60003f05270 */
[----:B------:R-:W3:Y:S04]  /*1580*/  @!P4 LDG.E R84, desc[UR18][R56.64+0x680] ;  /* 0x000680123854c981 */ /* 0x000ee8000c1e1900 */
[----:B------:R-:W3:Y:S04]  /*1590*/  @!P5 LDG.E R86, desc[UR18][R56.64+0x700] ;  /* 0x000700123856d981 */ /* 0x000ee8000c1e1900 */
[----:B------:R-:W3:Y:S04]  /*15a0*/  @!P6 LDG.E R65, desc[UR18][R56.64+0x780] ;  /* 0x000780123841e981 */ /* 0x000ee8000c1e1900 */
[----:B------:R-:W3:Y:S01]  /*15b0*/  @!P0 LDG.E R66, desc[UR18][R56.64+0x200] ;  /* 0x0002001238428981 */ /* 0x000ee2000c1e1900 */
[----:B------:R-:W-:-:S13]  /*15c0*/  ISETP.NE.AND P0, PT, R73, RZ, PT ;  /* 0x000000ff4900720c */ /* 0x000fda0003f05270 */
        /* <DEDUP_REMOVED lines=9> */
[----:B------:R-:W-:Y:S03]  /*1660*/  BSSY.RECONVERGENT B0, `(.L_x_1578) ;  /* 0x0000050000007945 */ /* 0x000fe60003800200 */
[----:B------:R-:W-:Y:S04]  /*1670*/  STS [R25], R60 ;  /* 0x0000003c19007388 */ /* 0x000fe80000000800 */
[----:B------:R-:W-:Y:S04]  /*1680*/  STS [R27+0x80], R58 ;  /* 0x0000803a1b007388 */ /* 0x000fe80000000800 */
[----:B--2---:R-:W-:Y:S04]  /*1690*/  STS [R29+0x100], R62 ;  /* 0x0001003e1d007388 */ /* 0x004fe80000000800 */
[----:B----4-:R-:W-:Y:S04]  /*16a0*/  STS [R31+0x180], R64 ;  /* 0x000180401f007388 */ /* 0x010fe80000000800 */
[----:B---3--:R-:W-:Y:S04]  /*16b0*/  STS [R33+0x200], R66 ;  /* 0x0002004221007388 */ /* 0x008fe80000000800 */
        /* <DEDUP_REMOVED lines=74> */
.L_x_1579:
[----:B------:R-:W-:Y:S05]  /*1b60*/  BSYNC.RECONVERGENT B0 ;  /* 0x0000000000007941 */ /* 0x000fea0003800200 */
.L_x_1578:
        /* <DEDUP_REMOVED lines=34> */
.L_x_1581:
[----:B------:R-:W-:Y:S05]  /*1d90*/  BSYNC.RECONVERGENT B0 ;  /* 0x0000000000007941 */ /* 0x000fea0003800200 */
.L_x_1580:
        /* <DEDUP_REMOVED lines=36> */
.L_x_1583:
[----:B------:R-:W-:Y:S05]  /*1fe0*/  BSYNC.RECONVERGENT B0 ;  /* 0x0000000000007941 */ /* 0x000fea0003800200 */
.L_x_1582:
        /* <DEDUP_REMOVED lines=34> */
.L_x_1585:
[----:B------:R-:W-:Y:S05]  /*2210*/  BSYNC.RECONVERGENT B0 ;  /* 0x0000000000007941 */ /* 0x000fea0003800200 */
.L_x_1584:
        /* <DEDUP_REMOVED lines=36> */
.L_x_1587:
[----:B------:R-:W-:Y:S05]  /*2460*/  BSYNC.RECONVERGENT B0 ;  /* 0x0000000000007941 */ /* 0x000fea0003800200 */
.L_x_1586:
[----:B------:R-:W-:Y:S01]  /*2470*/  BSSY.RECONVERGENT B0, `(.L_x_1588) ;  /* 0x0000022000007945 */ /* 0x000fe20003800200 */
[----:B------:R-:W-:Y:S01]  /*2480*/  FSETP.GTU.FTZ.AND P3, PT, R88, 20, PT ;  /* 0x41a000005800780b */ /* 0x000fe20003f7c000 */
[----:B------:R-:W-:Y:S02]  /*2490*/  FADD.FTZ R90, R90, R3 ;  /* 0x000000035a5a7221 */ /* 0x000fe40000010000 */
        /* <DEDUP_REMOVED lines=31> */
.L_x_1589:
[----:B------:R-:W-:Y:S05]  /*2690*/  BSYNC.RECONVERGENT B0 ;  /* 0x0000000000007941 */ /* 0x000fea0003800200 */
.L_x_1588:
        /* <DEDUP_REMOVED lines=36> */
.L_x_1591:
[----:B------:R-:W-:Y:S05]  /*28e0*/  BSYNC.RECONVERGENT B0 ;  /* 0x0000000000007941 */ /* 0x000fea0003800200 */
.L_x_1590:
[----:B------:R-:W-:Y:S01]  /*28f0*/  BSSY.RECONVERGENT B0, `(.L_x_1592) ;  /* 0x0000022000007945 */ /* 0x000fe20003800200 */
[----:B------:R-:W-:Y:S01]  /*2900*/  FSETP.GTU.FTZ.AND P0, PT, R92, 20, PT ;  /* 0x41a000005c00780b */ /* 0x000fe20003f1c000 */
[----:B------:R-:W-:Y:S02]  /*2910*/  FADD.FTZ R94, R94, R3 ;  /* 0x000000035e5e7221 */ /* 0x000fe40000010000 */
        /* <DEDUP_REMOVED lines=31> */
.L_x_1593:
[----:B------:R-:W-:Y:S05]  /*2b10*/  BSYNC.RECONVERGENT B0 ;  /* 0x0000000000007941 */ /* 0x000fea0003800200 */
.L_x_1592:
        /* <DEDUP_REMOVED lines=36> */
.L_x_1595:
[----:B------:R-:W-:Y:S05]  /*2d60*/  BSYNC.RECONVERGENT B0 ;  /* 0x0000000000007941 */ /* 0x000fea0003800200 */
.L_x_1594:
        /* <DEDUP_REMOVED lines=34> */
.L_x_1597:
[----:B------:R-:W-:Y:S05]  /*2f90*/  BSYNC.RECONVERGENT B0 ;  /* 0x0000000000007941 */ /* 0x000fea0003800200 */
.L_x_1596:
        /* <DEDUP_REMOVED lines=39> */
.L_x_1599:
[----:B------:R-:W-:Y:S05]  /*3210*/  BSYNC.RECONVERGENT B0 ;  /* 0x0000000000007941 */ /* 0x000fea0003800200 */
.L_x_1598:
        /* <DEDUP_REMOVED lines=32> */
.L_x_1601:
[----:B------:R-:W-:Y:S05]  /*3420*/  BSYNC.RECONVERGENT B0 ;  /* 0x0000000000007941 */ /* 0x000fea0003800200 */
.L_x_1600:
        /* <DEDUP_REMOVED lines=32> */
.L_x_1603:
[----:B------:R-:W-:Y:S05]  /*3630*/  BSYNC.RECONVERGENT B0 ;  /* 0x0000000000007941 */ /* 0x000fea0003800200 */
.L_x_1602:
        /* <DEDUP_REMOVED lines=32> */
.L_x_1605:
[----:B------:R-:W-:Y:S05]  /*3840*/  BSYNC.RECONVERGENT B0 ;  /* 0x0000000000007941 */ /* 0x000fea0003800200 */
.L_x_1604:
        /* <DEDUP_REMOVED lines=32> */
.L_x_1607:
[----:B------:R-:W-:Y:S05]  /*3a50*/  BSYNC.RECONVERGENT B0 ;  /* 0x0000000000007941 */ /* 0x000fea0003800200 */
.L_x_1606:
        /* <DEDUP_REMOVED lines=32> */
.L_x_1609:
[----:B------:R-:W-:Y:S05]  /*3c60*/  BSYNC.RECONVERGENT B0 ;  /* 0x0000000000007941 */ /* 0x000fea0003800200 */
.L_x_1608:
        /* <DEDUP_REMOVED lines=24> */
[C---:B------:R-:W-:Y:S01]  /*3df0*/  SHF.L.U32 R132, R6.reuse, 0xa, RZ ;  /* 0x0000000a06847819 */ /* 0x040fe200000006ff */
[----:B------:R-:W-:Y:S01]  /*3e00*/  FMUL.FTZ R59, R59, R96 ;  /* 0x000000603b3b7220 */ /* 0x000fe20000410000 */
[----:B------:R-:W-:Y:S01]  /*3e10*/  LOP3.LUT R93, R93, R4, RZ, 0xfc, !PT ;  /* 0x000000045d5d7212 */ /* 0x000fe200078efcff */
[----:B------:R-:W-:Y:S01]  /*3e20*/  FMUL.FTZ R63, R63, R94 ;  /* 0x0000005e3f3f7220 */ /* 0x000fe20000410000 */
[----:B------:R-:W-:Y:S01]  /*3e30*/  ISETP.NE.AND P0, PT, R6, RZ, PT ;  /* 0x000000ff0600720c */ /* 0x000fe20003f05270 */
[----:B------:R-:W2:Y:S01]  /*3e40*/  LDC R91, c[0x0][0x388] ;  /* 0x0000e200ff5b7b82 */ /* 0x000ea20000000800 */
[----:B------:R-:W-:Y:S01]  /*3e50*/  LEA R95, R19, -R132, 0x1 ;  /* 0x80000084135f7211 */ /* 0x000fe200078e08ff */
[----:B------:R-:W-:Y:S01]  /*3e60*/  FMUL.FTZ R77, R77, R92 ;  /* 0x0000005c4d4d7220 */ /* 0x000fe20000410000 */
[----:B------:R-:W-:Y:S01]  /*3e70*/  LOP3.LUT R134, R93, 0x7c1f, RZ, 0xc0, !PT ;  /* 0x00007c1f5d867812 */ /* 0x000fe200078ec0ff */
        /* <DEDUP_REMOVED lines=17> */
[----:B------:R-:W-:Y:S01]  /*3f90*/  FMUL.FTZ R57, R61, R98 ;  /* 0x000000623d397220 */ /* 0x000fe20000410000 */
[----:B------:R-:W-:Y:S01]  /*3fa0*/  IMAD R61, R0, UR7, R139 ;  /* 0x00000007003d7c24 */ /* 0x000fe2000f8e028b */
[----:B------:R-:W4:Y:S01]  /*3fb0*/  LDCU UR5, c[0x0][0x38c] ;  /* 0x00007180ff0577ac */ /* 0x000f220008000800 */
[----:B------:R-:W0:Y:S05]  /*3fc0*/  LDCU.64 UR6, c[0x0][0x3a8] ;  /* 0x00007500ff0677ac */ /* 0x000e2a0008000a00 */
.L_x_1613:
[C---:B------:R-:W-:Y:S01]  /*3fd0*/  LOP3.LUT R144, R134.reuse, 0x20, RZ, 0xfc, !PT ;  /* 0x0000002086907812 */ /* 0x040fe200078efcff */
[----:B------:R-:W5:Y:S01]  /*3fe0*/  @!P1 LDC.64 R68, c[0x0][0x3c0] ;  /* 0x0000f000ff449b82 */ /* 0x000f620000000a00 */
[----:B------:R-:W-:Y:S01]  /*3ff0*/  LOP3.LUT R152, R134, 0x40, RZ, 0xfc, !PT ;  /* 0x0000004086987812 */ /* 0x000fe200078efcff */
[----:B------:R-:W-:Y:S01]  /*4000*/  @!P1 IMAD.MOV.U32 R135, RZ, RZ, RZ ;  /* 0x000000ffff879224 */ /* 0x000fe200078e00ff */
[-C--:B------:R-:W-:Y:S02]  /*4010*/  ISETP.GE.AND P2, PT, R144, R95.reuse, PT ;  /* 0x0000005f9000720c */ /* 0x080fe40003f46270 */
[----:B------:R-:W-:Y:S02]  /*4020*/  ISETP.GE.AND P6, PT, R152, R95, PT ;  /* 0x0000005f9800720c */ /* 0x000fe40003fc6270 */
[C---:B------:R-:W-:Y:S02]  /*4030*/  LOP3.LUT R156, R134.reuse, 0x60, RZ, 0xfc, !PT ;  /* 0x00000060869c7812 */ /* 0x040fe400078efcff */
[----:B------:R-:W-:-:S02]  /*4040*/  LOP3.LUT R158, R134, 0x80, RZ, 0xfc, !PT ;  /* 0x00000080869e7812 */ /* 0x000fc400078efcff */
[-C--:B------:R-:W-:Y:S02]  /*4050*/  ISETP.GE.AND P5, PT, R156, R95.reuse, PT ;  /* 0x0000005f9c00720c */ /* 0x080fe40003fa6270 */
[----:B------:R-:W-:Y:S02]  /*4060*/  ISETP.GE.AND P3, PT, R158, R95, PT ;  /* 0x0000005f9e00720c */ /* 0x000fe40003f66270 */
[----:B------:R-:W-:Y:S01]  /*4070*/  LOP3.LUT R160, R134, 0xa0, RZ, 0xfc, !PT ;  /* 0x000000a086a07812 */ /* 0x000fe200078efcff */
[----:B------:R-:W1:Y:S01]  /*4080*/  @!P2 LDC.64 R72, c[0x0][0x3c0] ;  /* 0x0000f000ff48ab82 */ /* 0x000e620000000a00 */
[----:B------:R-:W-:Y:S02]  /*4090*/  @!P2 MOV R145, RZ ;  /* 0x000000ff0091a202 */ /* 0x000fe40000000f00 */
[----:B------:R-:W-:Y:S02]  /*40a0*/  @!P6 MOV R153, RZ ;  /* 0x000000ff0099e202 */ /* 0x000fe40000000f00 */
[----:B------:R-:W-:-:S03]  /*40b0*/  MOV R170, RZ ;  /* 0x000000ff00aa7202 */ /* 0x000fc60000000f00 */
[----:B------:R-:W4:Y:S01]  /*40c0*/  @!P6 LDC.64 R64, c[0x0][0x3c0] ;  /* 0x0000f000ff40eb82 */ /* 0x000f220000000a00 */
[----:B-----5:R-:W-:-:S04]  /*40d0*/  @!P1 IMAD.WIDE.U32 R66, R136, R68, R134 ;  /* 0x0000004488429225 */ /* 0x020fc800078e0086 */
[----:B------:R-:W-:Y:S01]  /*40e0*/  @!P1 IMAD R19, R136, R69, R67 ;  /* 0x0000004588139224 */ /* 0x000fe200078e0243 */
[C---:B------:R-:W-:Y:S02]  /*40f0*/  @!P1 LEA R146, P4, R66.reuse, R11, 0x2 ;  /* 0x0000000b42929211 */ /* 0x040fe400078810ff */
[----:B------:R-:W5:Y:S02]  /*4100*/  @!P5 LDC.64 R68, c[0x0][0x3c0] ;  /* 0x0000f000ff44db82 */ /* 0x000f640000000a00 */
[----:B------:R-:W-:Y:S01]  /*4110*/  @!P1 LEA.HI.X R147, R66, R15, R19, 0x2, P4 ;  /* 0x0000000f42939211 */ /* 0x000fe200020f1413 */
[----:B-1----:R-:W-:-:S04]  /*4120*/  @!P2 IMAD.WIDE.U32 R70, R136, R72, R144 ;  /* 0x000000488846a225 */ /* 0x002fc800078e0090 */
[----:B------:R-:W-:Y:S01]  /*4130*/  @!P2 IMAD R19, R136, R73, R71 ;  /* 0x000000498813a224 */ /* 0x000fe200078e0247 */
[----:B------:R-:W-:Y:S01]  /*4140*/  @!P2 LEA R72, P4, R70, R11, 0x2 ;  /* 0x0000000b4648a211 */ /* 0x000fe200078810ff */
[----:B----4-:R-:W-:-:S03]  /*4150*/  @!P6 IMAD.WIDE.U32 R66, R136, R64, R152 ;  /* 0x000000408842e225 */ /* 0x010fc600078e0098 */
[----:B------:R-:W-:Y:S02]  /*4160*/  @!P2 LEA.HI.X R73, R70, R15, R19, 0x2, P4 ;  /* 0x0000000f4649a211 */ /* 0x000fe400020f1413 */
[----:B------:R-:W-:Y:S01]  /*4170*/  ISETP.GE.AND P4, PT, R160, R95, PT ;  /* 0x0000005fa000720c */ /* 0x000fe20003f86270 */
[----:B------:R-:W1:Y:S01]  /*4180*/  @!P3 LDC.64 R70, c[0x0][0x3c0] ;  /* 0x0000f000ff46bb82 */ /* 0x000e620000000a00 */
[----:B------:R-:W-:Y:S01]  /*4190*/  @!P6 IMAD R65, R136, R65, R67 ;  /* 0x000000418841e224 */ /* 0x000fe200078e0243 */
[----:B------:R4:W2:Y:S01]  /*41a0*/  @!P2 LDG.E R170, desc[UR18][R72.64] ;  /* 0x0000001248aaa981 */ /* 0x0008a2000c1e1900 */
[C---:B------:R-:W-:Y:S02]  /*41b0*/  @!P6 LEA R74, P2, R66.reuse, R11, 0x2 ;  /* 0x0000000b424ae211 */ /* 0x040fe400078410ff */
[----:B------:R-:W-:Y:S02]  /*41c0*/  @!P5 MOV R157, RZ ;  /* 0x000000ff009dd202 */ /* 0x000fe40000000f00 */
[----:B------:R-:W-:-:S02]  /*41d0*/  @!P6 LEA.HI.X R75, R66, R15, R65, 0x2, P2 ;  /* 0x0000000f424be211 */ /* 0x000fc400010f1441 */
[----:B------:R-:W-:Y:S01]  /*41e0*/  MOV R174, RZ ;  /* 0x000000ff00ae7202 */ /* 0x000fe20000000f00 */
[----:B-----5:R-:W-:Y:S01]  /*41f0*/  @!P5 IMAD.WIDE.U32 R64, R136, R68, R156 ;  /* 0x000000448840d225 */ /* 0x020fe200078e009c */
[----:B------:R-:W-:Y:S01]  /*4200*/  ISETP.GE.AND P2, PT, R12, R95, PT ;  /* 0x0000005f0c00720c */ /* 0x000fe20003f46270 */
[----:B------:R-:W5:Y:S01]  /*4210*/  @!P4 LDC.64 R66, c[0x0][0x3c0] ;  /* 0x0000f000ff42cb82 */ /* 0x000f620000000a00 */
[----:B------:R-:W-:Y:S01]  /*4220*/  @!P3 MOV R159, RZ ;  /* 0x000000ff009fb202 */ /* 0x000fe20000000f00 */
[----:B------:R-:W-:Y:S01]  /*4230*/  @!P5 IMAD R69, R136, R69, R65 ;  /* 0x000000458845d224 */ /* 0x000fe200078e0241 */
[----:B------:R3:W2:Y:S01]  /*4240*/  @!P6 LDG.E R174, desc[UR18][R74.64] ;  /* 0x000000124aaee981 */ /* 0x0006a2000c1e1900 */
[C---:B----4-:R-:W-:Y:S02]  /*4250*/  @!P5 LEA R72, P6, R64.reuse, R11, 0x2 ;  /* 0x0000000b4048d211 */ /* 0x050fe400078c10ff */
[----:B------:R-:W-:Y:S02]  /*4260*/  MOV R176, RZ ;  /* 0x000000ff00b07202 */ /* 0x000fe40000000f00 */
[----:B------:R-:W-:-:S02]  /*4270*/  @!P5 LEA.HI.X R73, R64, R15, R69, 0x2, P6 ;  /* 0x0000000f4049d211 */ /* 0x000fc400030f1445 */
[----:B------:R-:W-:Y:S01]  /*4280*/  ISETP.GE.AND P6, PT, R14, R95, PT ;  /* 0x0000005f0e00720c */ /* 0x000fe20003fc6270 */
[C---:B-1----:R-:W-:Y:S01]  /*4290*/  @!P3 IMAD.WIDE.U32 R68, R136.reuse, R70, R158 ;  /* 0x000000468844b225 */ /* 0x042fe200078e009e */
[----:B------:R-:W1:Y:S01]  /*42a0*/  @!P2 LDC.64 R64, c[0x0][0x3c0] ;  /* 0x0000f000ff40ab82 */ /* 0x000e620000000a00 */
[----:B------:R4:W2:Y:S01]  /*42b0*/  @!P5 LDG.E R176, desc[UR18][R72.64] ;  /* 0x0000001248b0d981 */ /* 0x0008a2000c1e1900 */
[----:B------:R-:W-:Y:S01]  /*42c0*/  @!P4 MOV R161, RZ ;  /* 0x000000ff00a1c202 */ /* 0x000fe20000000f00 */
[----:B------:R-:W-:Y:S01]  /*42d0*/  @!P3 IMAD R71, R136, R71, R69 ;  /* 0x000000478847b224 */ /* 0x000fe200078e0245 */
[----:B---3--:R-:W-:Y:S01]  /*42e0*/  @!P3 LEA R74, P5, R68, R11, 0x2 ;  /* 0x0000000b444ab211 */ /* 0x008fe200078a10ff */
[----:B------:R-:W-:-:S03]  /*42f0*/  IMAD.MOV.U32 R172, RZ, RZ, RZ ;  /* 0x000000ffffac7224 */ /* 0x000fc600078e00ff */
[----:B------:R-:W-:-:S03]  /*4300*/  @!P3 LEA.HI.X R75, R68, R15, R71, 0x2, P5 ;  /* 0x0000000f444bb211 */ /* 0x000fc600028f1447 */
[----:B------:R-:W3:Y:S01]  /*4310*/  @!P6 LDC.64 R68, c[0x0][0x3c0] ;  /* 0x0000f000ff44eb82 */ /* 0x000ee20000000a00 */
[----:B-----5:R-:W-:Y:S01]  /*4320*/  @!P4 IMAD.WIDE.U32 R70, R136, R66, R160 ;  /* 0x000000428846c225 */ /* 0x020fe200078e00a0 */
[----:B------:R-:W-:Y:S01]  /*4330*/  ISETP.GE.AND P5, PT, R16, R95, PT ;  /* 0x0000005f1000720c */ /* 0x000fe20003fa6270 */
[----:B------:R5:W2:Y:S01]  /*4340*/  @!P3 LDG.E R172, desc[UR18][R74.64] ;  /* 0x000000124aacb981 */ /* 0x000aa2000c1e1900 */
[----:B------:R-:W-:Y:S01]  /*4350*/  @!P2 MOV R66, R12 ;  /* 0x0000000c0042a202 */ /* 0x000fe20000000f00 */
[----:B------:R-:W-:Y:S01]  /*4360*/  @!P4 IMAD R67, R136, R67, R71 ;  /* 0x000000438843c224 */ /* 0x000fe200078e0247 */
[C---:B----4-:R-:W-:Y:S02]  /*4370*/  @!P4 LEA R72, P3, R70.reuse, R11, 0x2 ;  /* 0x0000000b4648c211 */ /* 0x050fe400078610ff */
[----:B------:R-:W-:Y:S02]  /*4380*/  MOV R168, RZ ;  /* 0x000000ff00a87202 */ /* 0x000fe40000000f00 */
[----:B------:R-:W-:-:S02]  /*4390*/  @!P4 LEA.HI.X R73, R70, R15, R67, 0x2, P3 ;  /* 0x0000000f4649c211 */ /* 0x000fc400018f1443 */
[----:B------:R-:W-:Y:S02]  /*43a0*/  @!P2 MOV R67, RZ ;  /* 0x000000ff0043a202 */ /* 0x000fe40000000f00 */
[----:B------:R-:W-:Y:S01]  /*43b0*/  ISETP.GE.AND P3, PT, R18, R95, PT ;  /* 0x0000005f1200720c */ /* 0x000fe20003f66270 */
[----:B------:R4:W2:Y:S01]  /*43c0*/  @!P4 LDG.E R168, desc[UR18][R72.64] ;  /* 0x0000001248a8c981 */ /* 0x0008a2000c1e1900 */
[C---:B-1----:R-:W-:Y:S02]  /*43d0*/  @!P2 IMAD.WIDE.U32 R70, R136.reuse, R64, R66 ;  /* 0x000000408846a225 */ /* 0x042fe400078e0042 */
[----:B------:R-:W1:Y:S02]  /*43e0*/  @!P5 LDC.64 R66, c[0x0][0x3c0] ;  /* 0x0000f000ff42db82 */ /* 0x000e640000000a00 */
[----:B------:R-:W-:Y:S01]  /*43f0*/  @!P2 IMAD R65, R136, R65, R71 ;  /* 0x000000418841a224 */ /* 0x000fe200078e0247 */
[----:B-----5:R-:W-:Y:S02]  /*4400*/  @!P2 LEA R74, P4, R70, R11, 0x2 ;  /* 0x0000000b464aa211 */ /* 0x020fe400078810ff */
[----:B------:R-:W-:-:S02]  /*4410*/  @!P6 MOV R64, R14 ;  /* 0x0000000e0040e202 */ /* 0x000fc40000000f00 */
[----:B------:R-:W-:Y:S02]  /*4420*/  @!P2 LEA.HI.X R75, R70, R15, R65, 0x2, P4 ;  /* 0x0000000f464ba211 */ /* 0x000fe400020f1441 */
[----:B------:R-:W-:Y:S02]  /*4430*/  @!P6 MOV R65, RZ ;  /* 0x000000ff0041e202 */ /* 0x000fe40000000f00 */
[----:B------:R-:W-:Y:S01]  /*4440*/  MOV R178, RZ ;  /* 0x000000ff00b27202 */ /* 0x000fe20000000f00 */
[----:B---3--:R-:W-:-:S03]  /*4450*/  @!P6 IMAD.WIDE.U32 R70, R136, R68, R64 ;  /* 0x000000448846e225 */ /* 0x008fc600078e0040 */
[----:B------:R-:W3:Y:S01]  /*4460*/  @!P3 LDC.64 R64, c[0x0][0x3c0] ;  /* 0x0000f000ff40bb82 */ /* 0x000ee20000000a00 */
[----:B------:R-:W-:Y:S01]  /*4470*/  ISETP.GE.AND P4, PT, R20, R95, PT ;  /* 0x0000005f1400720c */ /* 0x000fe20003f86270 */
[----:B------:R5:W2:Y:S01]  /*4480*/  @!P2 LDG.E R178, desc[UR18][R74.64] ;  /* 0x000000124ab2a981 */ /* 0x000aa2000c1e1900 */
[----:B------:R-:W-:Y:S01]  /*4490*/  @!P6 IMAD R69, R136, R69, R71 ;  /* 0x000000458845e224 */ /* 0x000fe200078e0247 */
[C---:B----4-:R-:W-:Y:S02]  /*44a0*/  @!P6 LEA R72, P2, R70.reuse, R11, 0x2 ;  /* 0x0000000b4648e211 */ /* 0x050fe400078410ff */
[----:B------:R-:W-:Y:S02]  /*44b0*/  @!P5 MOV R68, R16 ;  /* 0x000000100044d202 */ /* 0x000fe40000000f00 */
[----:B------:R-:W-:Y:S02]  /*44c0*/  @!P6 LEA.HI.X R73, R70, R15, R69, 0x2, P2 ;  /* 0x0000000f4649e211 */ /* 0x000fe400010f1445 */
[----:B------:R-:W-:Y:S01]  /*44d0*/  @!P5 MOV R69, RZ ;  /* 0x000000ff0045d202 */ /* 0x000fe20000000f00 */
[----:B------:R-:W-:Y:S01]  /*44e0*/  IMAD.MOV.U32 R180, RZ, RZ, RZ ;  /* 0x000000ffffb47224 */ /* 0x000fe200078e00ff */
[----:B------:R-:W-:Y:S01]  /*44f0*/  ISETP.GE.AND P2, PT, R22, R95, PT ;  /* 0x0000005f1600720c */ /* 0x000fe20003f46270 */
[----:B-1----:R-:W-:-:S03]  /*4500*/  @!P5 IMAD.WIDE.U32 R70, R136, R66, R68 ;  /* 0x000000428846d225 */ /* 0x002fc600078e0044 */
[----:B------:R-:W1:Y:S01]  /*4510*/  @!P4 LDC.64 R68, c[0x0][0x3c0] ;  /* 0x0000f000ff44cb82 */ /* 0x000e620000000a00 */
[----:B------:R4:W2:Y:S01]  /*4520*/  @!P6 LDG.E R180, desc[UR18][R72.64] ;  /* 0x0000001248b4e981 */ /* 0x0008a2000c1e1900 */
[----:B------:R-:W-:Y:S01]  /*4530*/  @!P5 IMAD R67, R136, R67, R71 ;  /* 0x000000438843d224 */ /* 0x000fe200078e0247 */
[C---:B-----5:R-:W-:Y:S02]  /*4540*/  @!P5 LEA R74, P6, R70.reuse, R11, 0x2 ;  /* 0x0000000b464ad211 */ /* 0x060fe400078c10ff */
[----:B------:R-:W-:Y:S02]  /*4550*/  @!P3 MOV R19, RZ ;  /* 0x000000ff0013b202 */ /* 0x000fe40000000f00 */
[----:B------:R-:W-:Y:S02]  /*4560*/  MOV R182, RZ ;  /* 0x000000ff00b67202 */ /* 0x000fe40000000f00 */
[----:B------:R-:W-:Y:S01]  /*4570*/  @!P5 LEA.HI.X R75, R70, R15, R67, 0x2, P6 ;  /* 0x0000000f464bd211 */ /* 0x000fe200030f1443 */
[----:B---3--:R-:W-:Y:S01]  /*4580*/  @!P3 IMAD.WIDE.U32 R70, R136, R64, R18 ;  /* 0x000000408846b225 */ /* 0x008fe200078e0012 */
[----:B------:R-:W3:Y:S01]  /*4590*/  @!P2 LDC.64 R66, c[0x0][0x3c0] ;  /* 0x0000f000ff42ab82 */ /* 0x000ee20000000a00 */
[----:B------:R-:W-:-:S02]  /*45a0*/  ISETP.GE.AND P6, PT, R24, R95, PT ;  /* 0x0000005f1800720c */ /* 0x000fc40003fc6270 */
[----:B------:R5:W2:Y:S01]  /*45b0*/  @!P5 LDG.E R182, desc[UR18][R74.64] ;  /* 0x000000124ab6d981 */ /* 0x000aa2000c1e1900 */
[----:B------:R-:W-:Y:S01]  /*45c0*/  @!P3 IMAD R65, R136, R65, R71 ;  /* 0x000000418841b224 */ /* 0x000fe200078e0247 */
[C---:B----4-:R-:W-:Y:S02]  /*45d0*/  @!P3 LEA R72, P5, R70.reuse, R11, 0x2 ;  /* 0x0000000b4648b211 */ /* 0x050fe400078a10ff */
[----:B------:R-:W-:Y:S02]  /*45e0*/  @!P4 MOV R64, R20 ;  /* 0x000000140040c202 */ /* 0x000fe40000000f00 */
[----:B------:R-:W-:Y:S02]  /*45f0*/  @!P3 LEA.HI.X R73, R70, R15, R65, 0x2, P5 ;  /* 0x0000000f4649b211 */ /* 0x000fe400028f1441 */
[----:B------:R-:W-:Y:S02]  /*4600*/  @!P4 MOV R65, RZ ;  /* 0x000000ff0041c202 */ /* 0x000fe40000000f00 */
[----:B------:R-:W-:Y:S01]  /*4610*/  MOV R184, RZ ;  /* 0x000000ff00b87202 */ /* 0x000fe20000000f00 */
[----:B-1----:R-:W-:-:S03]  /*4620*/  @!P4 IMAD.WIDE.U32 R70, R136, R68, R64 ;  /* 0x000000448846c225 */ /* 0x002fc600078e0040 */
[----:B------:R-:W1:Y:S01]  /*4630*/  @!P6 LDC.64 R64, c[0x0][0x3c0] ;  /* 0x0000f000ff40eb82 */ /* 0x000e620000000a00 */
[----:B------:R-:W-:Y:S01]  /*4640*/  ISETP.GE.AND P5, PT, R26, R95, PT ;  /* 0x0000005f1a00720c */ /* 0x000fe20003fa6270 */
[----:B------:R4:W2:Y:S01]  /*4650*/  @!P3 LDG.E R184, desc[UR18][R72.64] ;  /* 0x0000001248b8b981 */ /* 0x0008a2000c1e1900 */
[----:B------:R-:W-:Y:S01]  /*4660*/  @!P4 IMAD R69, R136, R69, R71 ;  /* 0x000000458845c224 */ /* 0x000fe200078e0247 */
[C---:B-----5:R-:W-:Y:S02]  /*4670*/  @!P4 LEA R74, P3, R70.reuse, R11, 0x2 ;  /* 0x0000000b464ac211 */ /* 0x060fe400078610ff */
[----:B------:R-:W-:Y:S01]  /*4680*/  @!P2 MOV R23, RZ ;  /* 0x000000ff0017a202 */ /* 0x000fe20000000f00 */
[----:B------:R-:W-:Y:S01]  /*4690*/  IMAD.MOV.U32 R186, RZ, RZ, RZ ;  /* 0x000000ffffba7224 */ /* 0x000fe200078e00ff */
[----:B------:R-:W-:Y:S01]  /*46a0*/  @!P4 LEA.HI.X R75, R70, R15, R69, 0x2, P3 ;  /* 0x0000000f464bc211 */ /* 0x000fe200018f1445 */
[----:B---3--:R-:W-:-:S04]  /*46b0*/  @!P2 IMAD.WIDE.U32 R70, R136, R66, R22 ;  /* 0x000000428846a225 */ /* 0x008fc800078e0016 */
[----:B------:R3:W5:Y:S01]  /*46c0*/  @!P4 LDG.E R186, desc[UR18][R74.64] ;  /* 0x000000124abac981 */ /* 0x000762000c1e1900 */
[----:B------:R-:W0:Y:S01]  /*46d0*/  @!P5 LDC.64 R68, c[0x0][0x3c0] ;  /* 0x0000f000ff44db82 */ /* 0x000e220000000a00 */
[----:B------:R-:W-:Y:S01]  /*46e0*/  @!P2 IMAD R67, R136, R67, R71 ;  /* 0x000000438843a224 */ /* 0x000fe200078e0247 */
[----:B----4-:R-:W-:Y:S02]  /*46f0*/  @!P2 LEA R72, P4, R70, R11, 0x2 ;  /* 0x0000000b4648a211 */ /* 0x010fe400078810ff */
[----:B------:R-:W-:Y:S02]  /*4700*/  ISETP.GE.AND P3, PT, R28, R95, PT ;  /* 0x0000005f1c00720c */ /* 0x000fe40003f66270 */
[----:B------:R-:W-:Y:S02]  /*4710*/  @!P2 LEA.HI.X R73, R70, R15, R67, 0x2, P4 ;  /* 0x0000000f4649a211 */ /* 0x000fe400020f1443 */
[----:B------:R-:W-:Y:S02]  /*4720*/  @!P6 MOV R66, R24 ;  /* 0x000000180042e202 */ /* 0x000fe40000000f00 */
[----:B------:R-:W-:-:S02]  /*4730*/  @!P6 MOV R67, RZ ;  /* 0x000000ff0043e202 */ /* 0x000fc40000000f00 */
[----:B------:R-:W-:Y:S01]  /*4740*/  MOV R188, RZ ;  /* 0x000000ff00bc7202 */ /* 0x000fe20000000f00 */
[----:B-1----:R-:W-:-:S04]  /*4750*/  @!P6 IMAD.WIDE.U32 R70, R136, R64, R66 ;  /* 0x000000408846e225 */ /* 0x002fc800078e0042 */
[----:B------:R-:W1:Y:S01]  /*4760*/  @!P3 LDC.64 R66, c[0x0][0x3c0] ;  /* 0x0000f000ff42bb82 */ /* 0x000e620000000a00 */
[----:B------:R4:W5:Y:S01]  /*4770*/  @!P2 LDG.E R188, desc[UR18][R72.64] ;  /* 0x0000001248bca981 */ /* 0x000962000c1e1900 */
[----:B------:R-:W-:Y:S01]  /*4780*/  @!P6 IMAD R65, R136, R65, R71 ;  /* 0x000000418841e224 */ /* 0x000fe200078e0247 */
[----:B---3--:R-:W-:Y:S02]  /*4790*/  @!P6 LEA R74, P2, R70, R11, 0x2 ;  /* 0x0000000b464ae211 */ /* 0x008fe400078410ff */
        /* <DEDUP_REMOVED lines=10> */
[C---:B----4-:R-:W-:Y:S02]  /*4840*/  @!P5 LEA R72, P6, R70.reuse, R11, 0x2 ;  /* 0x0000000b4648d211 */ /* 0x050fe400078c10ff */
[----:B------:R-:W-:Y:S02]  /*4850*/  @!P3 MOV R68, R28 ;  /* 0x0000001c0044b202 */ /* 0x000fe40000000f00 */
[----:B------:R-:W-:Y:S02]  /*4860*/  @!P5 LEA.HI.X R73, R70, R15, R69, 0x2, P6 ;  /* 0x0000000f4649d211 */ /* 0x000fe400030f1445 */
[----:B------:R-:W-:Y:S01]  /*4870*/  @!P3 MOV R69, RZ ;  /* 0x000000ff0045b202 */ /* 0x000fe20000000f00 */
[----:B------:R-:W-:-:S02]  /*4880*/  IMAD.MOV.U32 R192, RZ, RZ, RZ ;  /* 0x000000ffffc07224 */ /* 0x000fc400078e00ff */
[----:B-1----:R-:W-:-:S04]  /*4890*/  @!P3 IMAD.WIDE.U32 R70, R136, R66, R68 ;  /* 0x000000428846b225 */ /* 0x002fc800078e0044 */
[----:B------:R1:W4:Y:S01]  /*48a0*/  @!P5 LDG.E R192, desc[UR18][R72.64] ;  /* 0x0000001248c0d981 */ /* 0x000322000c1e1900 */
[----:B------:R-:W1:Y:S01]  /*48b0*/  @!P2 LDC.64 R68, c[0x0][0x3c0] ;  /* 0x0000f000ff44ab82 */ /* 0x000e620000000a00 */
[----:B------:R-:W-:Y:S01]  /*48c0*/  @!P3 IMAD R67, R136, R67, R71 ;  /* 0x000000438843b224 */ /* 0x000fe200078e0247 */
[----:B---3--:R-:W-:Y:S02]  /*48d0*/  @!P3 LEA R74, P5, R70, R11, 0x2 ;  /* 0x0000000b464ab211 */ /* 0x008fe400078a10ff */
        /* <DEDUP_REMOVED lines=9> */
[----:B-1----:R-:W-:Y:S02]  /*4970*/  @!P4 LEA R72, P3, R70, R11, 0x2 ;  /* 0x0000000b4648c211 */ /* 0x002fe400078610ff */
[----:B------:R-:W-:Y:S02]  /*4980*/  ISETP.GE.AND P5, PT, R36, R95, PT ;  /* 0x0000005f2400720c */ /* 0x000fe40003fa6270 */
[----:B------:R-:W-:Y:S01]  /*4990*/  @!P4 LEA.HI.X R73, R70, R15, R65, 0x2, P3 ;  /* 0x0000000f4649c211 */ /* 0x000fe200018f1441 */
[----:B------:R-:W-:Y:S01]  /*49a0*/  @!P2 IMAD.MOV.U32 R65, RZ, RZ, RZ ;  /* 0x000000ffff41a224 */ /* 0x000fe200078e00ff */
[----:B------:R-:W-:Y:S02]  /*49b0*/  @!P2 MOV R64, R32 ;  /* 0x000000200040a202 */ /* 0x000fe40000000f00 */
[----:B------:R-:W-:-:S03]  /*49c0*/  MOV R111, RZ ;  /* 0x000000ff006f7202 */ /* 0x000fc60000000f00 */
[----:B------:R-:W-:-:S03]  /*49d0*/  @!P2 IMAD.WIDE.U32 R70, R136, R68, R64 ;  /* 0x000000448846a225 */ /* 0x000fc600078e0040 */
[----:B------:R1:W4:Y:S01]  /*49e0*/  @!P4 LDG.E R111, desc[UR18][R72.64] ;  /* 0x00000012486fc981 */ /* 0x000322000c1e1900 */
[----:B------:R-:W-:Y:S01]  /*49f0*/  @!P2 IMAD R69, R136, R69, R71 ;  /* 0x000000458845a224 */ /* 0x000fe200078e0247 */
[----:B---3--:R-:W-:Y:S01]  /*4a00*/  @!P2 LEA R74, P4, R70, R11, 0x2 ;  /* 0x0000000b464aa211 */ /* 0x008fe200078810ff */
[----:B------:R-:W3:Y:S01]  /*4a10*/  @!P5 LDC.64 R64, c[0x0][0x3c0] ;  /* 0x0000f000ff40db82 */ /* 0x000ee20000000a00 */
        /* <DEDUP_REMOVED lines=15> */
[----:B---3--:R-:W-:-:S04]  /*4b10*/  @!P5 IMAD.WIDE.U32 R70, R136, R64, R66 ;  /* 0x000000408846d225 */ /* 0x008fc800078e0042 */
[----:B------:R-:W1:Y:S01]  /*4b20*/  @!P4 LDC.64 R66, c[0x0][0x3c0] ;  /* 0x0000f000ff42cb82 */ /* 0x000e620000000a00 */
[----:B------:R3:W4:Y:S01]  /*4b30*/  @!P6 LDG.E R198, desc[UR18][R72.64] ;  /* 0x0000001248c6e981 */ /* 0x000722000c1e1900 */
[----:B------:R-:W-:Y:S01]  /*4b40*/  @!P5 IMAD R65, R136, R65, R71 ;  /* 0x000000418841d224 */ /* 0x000fe200078e0247 */
[----:B------:R-:W-:Y:S02]  /*4b50*/  @!P5 LEA R74, P6, R70, R11, 0x2 ;  /* 0x0000000b464ad211 */ /* 0x000fe400078c10ff */
[----:B------:R-:W-:Y:S02]  /*4b60*/  ISETP.GE.AND P2, PT, R42, R95, PT ;  /* 0x0000005f2a00720c */ /* 0x000fe40003f46270 */
[----:B------:R-:W-:Y:S01]  /*4b70*/  @!P5 LEA.HI.X R75, R70, R15, R65, 0x2, P6 ;  /* 0x0000000f464bd211 */ /* 0x000fe200030f1441 */
[----:B------:R-:W-:Y:S01]  /*4b80*/  @!P3 IMAD.MOV.U32 R64, RZ, RZ, R38 ;  /* 0x000000ffff40b224 */ /* 0x000fe200078e0026 */
[----:B------:R-:W-:Y:S02]  /*4b90*/  @!P3 MOV R65, RZ ;  /* 0x000000ff0041b202 */ /* 0x000fe40000000f00 */
[----:B------:R-:W-:Y:S01]  /*4ba0*/  MOV R202, RZ ;  /* 0x000000ff00ca7202 */ /* 0x000fe20000000f00 */
[----:B0-----:R-:W-:Y:S01]  /*4bb0*/  @!P3 IMAD.WIDE.U32 R70, R136, R68, R64 ;  /* 0x000000448846b225 */ /* 0x001fe200078e0040 */
[----:B------:R-:W-:-:S04]  /*4bc0*/  ISETP.GE.AND P6, PT, R44, R95, PT ;  /* 0x0000005f2c00720c */ /* 0x000fc80003fc6270 */
[----:B------:R0:W4:Y:S01]  /*4bd0*/  @!P5 LDG.E R202, desc[UR18][R74.64] ;  /* 0x000000124acad981 */ /* 0x000122000c1e1900 */
[----:B------:R-:W-:Y:S01]  /*4be0*/  @!P3 IMAD R69, R136, R69, R71 ;  /* 0x000000458845b224 */ /* 0x000fe200078e0247 */
[C---:B---3--:R-:W-:Y:S01]  /*4bf0*/  @!P3 LEA R72, P5, R70.reuse, R11, 0x2 ;  /* 0x0000000b4648b211 */ /* 0x048fe200078a10ff */
[----:B------:R-:W3:Y:S01]  /*4c00*/  @!P2 LDC.64 R64, c[0x0][0x3c0] ;  /* 0x0000f000ff40ab82 */ /* 0x000ee20000000a00 */
[----:B------:R-:W-:Y:S02]  /*4c10*/  @!P4 MOV R71, RZ ;  /* 0x000000ff0047c202 */ /* 0x000fe40000000f00 */
[----:B------:R-:W-:Y:S02]  /*4c20*/  @!P3 LEA.HI.X R73, R70, R15, R69, 0x2, P5 ;  /* 0x0000000f4649b211 */ /* 0x000fe400028f1445 */
[----:B------:R-:W-:Y:S02]  /*4c30*/  @!P4 MOV R70, R40 ;  /* 0x000000280046c202 */ /* 0x000fe40000000f00 */
[----:B------:R-:W-:Y:S01]  /*4c40*/  MOV R204, RZ ;  /* 0x000000ff00cc7202 */ /* 0x000fe20000000f00 */
[----:B------:R-:W0:Y:S02]  /*4c50*/  @!P6 LDC.64 R68, c[0x0][0x3c0] ;  /* 0x0000f000ff44eb82 */ /* 0x000e240000000a00 */
[----:B-1----:R-:W-:-:S03]  /*4c60*/  @!P4 IMAD.WIDE.U32 R70, R136, R66, R70 ;  /* 0x000000428846c225 */ /* 0x002fc600078e0046 */
        /* <DEDUP_REMOVED lines=8> */
[----:B---3--:R-:W-:-:S04]  /*4cf0*/  @!P2 IMAD.WIDE.U32 R70, R136, R64, R66 ;  /* 0x000000408846a225 */ /* 0x008fc800078e0042 */
[----:B------:R-:W3:Y:S01]  /*4d00*/  @!P3 LDC.64 R66, c[0x0][0x3c0] ;  /* 0x0000f000ff42bb82 */ /* 0x000ee20000000a00 */
[----:B------:R3:W4:Y:S01]  /*4d10*/  @!P4 LDG.E R200, desc[UR18][R148.64] ;  /* 0x0000001294c8c981 */ /* 0x000722000c1e1900 */
[----:B------:R-:W-:Y:S01]  /*4d20*/  @!P2 IMAD R19, R136, R65, R71 ;  /* 0x000000418813a224 */ /* 0x000fe200078e0247 */
[----:B------:R-:W-:Y:S01]  /*4d30*/  @!P6 MOV R65, RZ ;  /* 0x000000ff0041e202 */ /* 0x000fe20000000f00 */
[----:B------:R-:W-:Y:S01]  /*4d40*/  @!P6 IMAD.MOV.U32 R64, RZ, RZ, R44 ;  /* 0x000000ffff40e224 */ /* 0x000fe200078e002c */
[----:B------:R-:W-:Y:S02]  /*4d50*/  ISETP.GE.AND P4, PT, R48, R95, PT ;  /* 0x0000005f3000720c */ /* 0x000fe40003f86270 */
[----:B0-----:R-:W-:Y:S01]  /*4d60*/  @!P2 LEA R74, P5, R70, R11, 0x2 ;  /* 0x0000000b464aa211 */ /* 0x001fe200078a10ff */
[----:B------:R-:W-:-:S03]  /*4d70*/  @!P6 IMAD.WIDE.U32 R64, R136, R68, R64 ;  /* 0x000000448840e225 */ /* 0x000fc600078e0040 */
[----:B------:R-:W-:Y:S01]  /*4d80*/  @!P2 LEA.HI.X R75, R70, R15, R19, 0x2, P5 ;  /* 0x0000000f464ba211 */ /* 0x000fe200028f1413 */
[----:B------:R-:W-:Y:S01]  /*4d90*/  @!P6 IMAD R69, R136, R69, R65 ;  /* 0x000000458845e224 */ /* 0x000fe200078e0241 */
[C---:B-1----:R-:W-:Y:S02]  /*4da0*/  @!P6 LEA R72, P5, R64.reuse, R11, 0x2 ;  /* 0x0000000b4048e211 */ /* 0x042fe400078a10ff */
[----:B------:R-:W-:Y:S02]  /*4db0*/  MOV R206, RZ ;  /* 0x000000ff00ce7202 */ /* 0x000fe40000000f00 */
[----:B------:R-:W-:Y:S02]  /*4dc0*/  @!P6 LEA.HI.X R73, R64, R15, R69, 0x2, P5 ;  /* 0x0000000f4049e211 */ /* 0x000fe400028f1445 */
[----:B------:R-:W0:Y:S01]  /*4dd0*/  @!P4 LDC.64 R68, c[0x0][0x3c0] ;  /* 0x0000f000ff44cb82 */ /* 0x000e220000000a00 */
[----:B------:R-:W-:Y:S01]  /*4de0*/  ISETP.GE.AND P5, PT, R50, R95, PT ;  /* 0x0000005f3200720c */ /* 0x000fe20003fa6270 */
[----:B------:R1:W4:Y:S01]  /*4df0*/  @!P2 LDG.E R206, desc[UR18][R74.64] ;  /* 0x000000124acea981 */ /* 0x000322000c1e1900 */
[----:B------:R-:W-:-:S02]  /*4e00*/  LOP3.LUT R162, R134, 0x340, RZ, 0xfc, !PT ;  /* 0x0000034086a27812 */ /* 0x000fc400078efcff */
[----:B------:R-:W-:Y:S02]  /*4e10*/  @!P3 MOV R64, R46 ;  /* 0x0000002e0040b202 */ /* 0x000fe40000000f00 */
[----:B------:R-:W-:Y:S02]  /*4e20*/  @!P3 MOV R65, RZ ;  /* 0x000000ff0041b202 */ /* 0x000fe40000000f00 */
[----:B------:R-:W-:Y:S02]  /*4e30*/  ISETP.GE.AND P2, PT, R162, R95, PT ;  /* 0x0000005fa200720c */ /* 0x000fe40003f46270 */
[----:B------:R-:W-:Y:S01]  /*4e40*/  MOV R208, RZ ;  /* 0x000000ff00d07202 */ /* 0x000fe20000000f00 */
[C---:B---3--:R-:W-:Y:S02]  /*4e50*/  @!P3 IMAD.WIDE.U32 R64, R136.reuse, R66, R64 ;  /* 0x000000428840b225 */ /* 0x048fe400078e0040 */
[----:B------:R-:W3:Y:S02]  /*4e60*/  @!P5 LDC.64 R70, c[0x0][0x3c0] ;  /* 0x0000f000ff46db82 */ /* 0x000ee40000000a00 */
[----:B------:R-:W-:Y:S01]  /*4e70*/  @!P3 IMAD R19, R136, R67, R65 ;  /* 0x000000438813b224 */ /* 0x000fe200078e0241 */
[----:B------:R3:W4:Y:S01]  /*4e80*/  @!P6 LDG.E R208, desc[UR18][R72.64] ;  /* 0x0000001248d0e981 */ /* 0x000722000c1e1900 */
[----:B------:R-:W-:-:S02]  /*4e90*/  @!P3 LEA R148, P6, R64, R11, 0x2 ;  /* 0x0000000b4094b211 */ /* 0x000fc400078c10ff */
[----:B------:R-:W-:Y:S02]  /*4ea0*/  @!P4 MOV R65, RZ ;  /* 0x000000ff0041c202 */ /* 0x000fe40000000f00 */
[----:B------:R-:W-:Y:S01]  /*4eb0*/  @!P3 LEA.HI.X R149, R64, R15, R19, 0x2, P6 ;  /* 0x0000000f4095b211 */ /* 0x000fe200030f1413 */
[----:B------:R-:W2:Y:S01]  /*4ec0*/  @!P2 LDC.64 R66, c[0x0][0x3c0] ;  /* 0x0000f000ff42ab82 */ /* 0x000ea20000000a00 */
[----:B------:R-:W-:Y:S01]  /*4ed0*/  @!P4 IMAD.MOV.U32 R64, RZ, RZ, R48 ;  /* 0x000000ffff40c224 */ /* 0x000fe200078e0030 */
[----:B------:R-:W-:Y:S02]  /*4ee0*/  ISETP.GE.AND P6, PT, R52, R95, PT ;  /* 0x0000005f3400720c */ /* 0x000fe40003fc6270 */
[----:B------:R-:W-:Y:S01]  /*4ef0*/  MOV R210, RZ ;  /* 0x000000ff00d27202 */ /* 0x000fe20000000f00 */
[----:B0-----:R-:W-:-:S04]  /*4f00*/  @!P4 IMAD.WIDE.U32 R64, R136, R68, R64 ;  /* 0x000000448840c225 */ /* 0x001fc800078e0040 */
[----:B------:R-:W-:Y:S01]  /*4f10*/  @!P4 IMAD R19, R136, R69, R65 ;  /* 0x000000458813c224 */ /* 0x000fe200078e0241 */
[----:B------:R0:W4:Y:S01]  /*4f20*/  @!P3 LDG.E R210, desc[UR18][R148.64] ;  /* 0x0000001294d2b981 */ /* 0x000122000c1e1900 */
[C---:B-1----:R-:W-:Y:S02]  /*4f30*/  @!P4 LEA R74, P3, R64.reuse, R11, 0x2 ;  /* 0x0000000b404ac211 */ /* 0x042fe400078610ff */
[----:B------:R-:W-:Y:S02]  /*4f40*/  @!P5 MOV R65, RZ ;  /* 0x000000ff0041d202 */ /* 0x000fe40000000f00 */
[----:B------:R-:W-:Y:S01]  /*4f50*/  @!P4 LEA.HI.X R75, R64, R15, R19, 0x2, P3 ;  /* 0x0000000f404bc211 */ /* 0x000fe200018f1413 */
[----:B------:R-:W1:Y:S01]  /*4f60*/  @!P6 LDC.64 R68, c[0x0][0x3c0] ;  /* 0x0000f000ff44eb82 */ /* 0x000e620000000a00 */
[----:B------:R-:W-:Y:S02]  /*4f70*/  @!P5 MOV R64, R50 ;  /* 0x000000320040d202 */ /* 0x000fe40000000f00 */
[----:B------:R-:W-:-:S03]  /*4f80*/  @!P2 MOV R163, RZ ;  /* 0x000000ff00a3a202 */ /* 0x000fc60000000f00 */
[----:B---3--:R-:W-:Y:S01]  /*4f90*/  @!P5 IMAD.WIDE.U32 R72, R136, R70, R64 ;  /* 0x000000468848d225 */ /* 0x008fe200078e0040 */
[----:B------:R-:W-:-:S03]  /*4fa0*/  MOV R127, RZ ;  /* 0x000000ff007f7202 */ /* 0x000fc60000000f00 */
[----:B------:R-:W-:Y:S01]  /*4fb0*/  @!P5 IMAD R71, R136, R71, R73 ;  /* 0x000000478847d224 */ /* 0x000fe200078e0249 */
[----:B------:R-:W-:Y:S01]  /*4fc0*/  @!P5 LEA R70, P3, R72, R11, 0x2 ;  /* 0x0000000b4846d211 */ /* 0x000fe200078610ff */
[----:B--2---:R-:W-:Y:S01]  /*4fd0*/  @!P2 IMAD.WIDE.U32 R64, R136, R66, R162 ;  /* 0x000000428840a225 */ /* 0x004fe200078e00a2 */
[----:B------:R-:W2:Y:S02]  /*4fe0*/  @!P4 LDG.E R127, desc[UR18][R74.64] ;  /* 0x000000124a7fc981 */ /* 0x000ea4000c1e1900 */
[----:B------:R-:W-:Y:S01]  /*4ff0*/  @!P5 LEA.HI.X R71, R72, R15, R71, 0x2, P3 ;  /* 0x0000000f4847d211 */ /* 0x000fe200018f1447 */
[----:B------:R-:W-:Y:S01]  /*5000*/  @!P2 IMAD R67, R136, R67, R65 ;  /* 0x000000438843a224 */ /* 0x000fe200078e0241 */
[----:B------:R-:W-:Y:S02]  /*5010*/  @!P2 LEA R72, P4, R64, R11, 0x2 ;  /* 0x0000000b4048a211 */ /* 0x000fe400078810ff */
[----:B------:R-:W-:Y:S02]  /*5020*/  LOP3.LUT R150, R134, 0x380, RZ, 0xfc, !PT ;  /* 0x0000038086967812 */ /* 0x000fe400078efcff */
[----:B------:R-:W-:-:S02]  /*5030*/  MOV R216, RZ ;  /* 0x000000ff00d87202 */ /* 0x000fc40000000f00 */
[----:B------:R-:W-:Y:S01]  /*5040*/  @!P2 LEA.HI.X R73, R64, R15, R67, 0x2, P4 ;  /* 0x0000000f4049a211 */ /* 0x000fe200020f1443 */
[----:B------:R-:W-:Y:S01]  /*5050*/  @!P6 IMAD.MOV.U32 R65, RZ, RZ, RZ ;  /* 0x000000ffff41e224 */ /* 0x000fe200078e00ff */
[----:B------:R-:W-:Y:S02]  /*5060*/  ISETP.GE.AND P3, PT, R150, R95, PT ;  /* 0x0000005f9600720c */ /* 0x000fe40003f66270 */
[----:B------:R-:W-:Y:S01]  /*5070*/  @!P6 MOV R64, R52 ;  /* 0x000000340040e202 */ /* 0x000fe20000000f00 */
[----:B------:R3:W5:Y:S01]  /*5080*/  @!P1 LDG.E R216, desc[UR18][R146.64] ;  /* 0x0000001292d89981 */ /* 0x000762000c1e1900 */
[----:B------:R-:W-:Y:S02]  /*5090*/  MOV R212, RZ ;  /* 0x000000ff00d47202 */ /* 0x000fe40000000f00 */
[----:B------:R-:W-:Y:S01]  /*50a0*/  MOV R129, RZ ;  /* 0x000000ff00817202 */ /* 0x000fe20000000f00 */
[----:B-1----:R-:W-:Y:S01]  /*50b0*/  @!P6 IMAD.WIDE.U32 R66, R136, R68, R64 ;  /* 0x000000448842e225 */ /* 0x002fe200078e0040 */
[----:B0-----:R-:W-:-:S02]  /*50c0*/  LOP3.LUT R148, R134, 0x3a0, RZ, 0xfc, !PT ;  /* 0x000003a086947812 */ /* 0x001fc400078efcff */
[----:B------:R0:W2:Y:S01]  /*50d0*/  @!P5 LDG.E R212, desc[UR18][R70.64] ;  /* 0x0000001246d4d981 */ /* 0x0000a2000c1e1900 */
[----:B---3--:R-:W-:-:S03]  /*50e0*/  LOP3.LUT R146, R134, 0x3c0, RZ, 0xfc, !PT ;  /* 0x000003c086927812 */ /* 0x008fc600078efcff */
[----:B------:R1:W3:Y:S01]  /*50f0*/  @!P2 LDG.E R129, desc[UR18][R72.64] ;  /* 0x000000124881a981 */ /* 0x0002e2000c1e1900 */
[----:B------:R-:W-:Y:S01]  /*5100*/  @!P6 IMAD R69, R136, R69, R67 ;  /* 0x000000458845e224 */ /* 0x000fe200078e0243 */
[-C--:B------:R-:W-:Y:S01]  /*5110*/  ISETP.GE.AND P5, PT, R148, R95.reuse, PT ;  /* 0x0000005f9400720c */ /* 0x080fe20003fa6270 */
[----:B------:R-:W1:Y:S01]  /*5120*/  @!P3 LDC.64 R64, c[0x0][0x3c0] ;  /* 0x0000f000ff40bb82 */ /* 0x000e620000000a00 */
[----:B------:R-:W-:Y:S02]  /*5130*/  ISETP.GE.AND P4, PT, R146, R95, PT ;  /* 0x0000005f9200720c */ /* 0x000fe40003f86270 */
[C---:B------:R-:W-:Y:S02]  /*5140*/  @!P6 LEA R154, P2, R66.reuse, R11, 0x2 ;  /* 0x0000000b429ae211 */ /* 0x040fe400078410ff */
[----:B------:R-:W-:Y:S02]  /*5150*/  LOP3.LUT R74, R93, 0x3e0, RZ, 0xfc, !PT ;  /* 0x000003e05d4a7812 */ /* 0x000fe400078efcff */
[----:B------:R-:W-:-:S02]  /*5160*/  @!P6 LEA.HI.X R155, R66, R15, R69, 0x2, P2 ;  /* 0x0000000f429be211 */ /* 0x000fc400010f1445 */
[----:B------:R-:W-:-:S03]  /*5170*/  ISETP.GE.AND P2, PT, R74, R95, PT ;  /* 0x0000005f4a00720c */ /* 0x000fc60003f46270 */
[----:B------:R-:W1:Y:S08]  /*5180*/  @!P5 LDC.64 R66, c[0x0][0x3c0] ;  /* 0x0000f000ff42db82 */ /* 0x000e700000000a00 */
[----:B------:R-:W1:Y:S01]  /*5190*/  @!P4 LDC.64 R68, c[0x0][0x3c0] ;  /* 0x0000f000ff44cb82 */ /* 0x000e620000000a00 */
[----:B------:R-:W-:-:S07]  /*51a0*/  @!P3 MOV R151, RZ ;  /* 0x000000ff0097b202 */ /* 0x000fce0000000f00 */
[----:B0-----:R-:W0:Y:S01]  /*51b0*/  @!P2 LDC.64 R70, c[0x0][0x3c0] ;  /* 0x0000f000ff46ab82 */ /* 0x001e220000000a00 */
[----:B------:R-:W-:Y:S01]  /*51c0*/  MOV R214, RZ ;  /* 0x000000ff00d67202 */ /* 0x000fe20000000f00 */
[C---:B-1----:R-:W-:Y:S01]  /*51d0*/  @!P3 IMAD.WIDE.U32 R72, R136.reuse, R64, R150 ;  /* 0x000000408848b225 */ /* 0x042fe200078e0096 */
[----:B------:R-:W-:Y:S02]  /*51e0*/  @!P5 MOV R149, RZ ;  /* 0x000000ff0095d202 */ /* 0x000fe40000000f00 */
[----:B------:R-:W-:Y:S01]  /*51f0*/  @!P4 MOV R147, RZ ;  /* 0x000000ff0093c202 */ /* 0x000fe20000000f00 */
[----:B------:R-:W-:Y:S01]  /*5200*/  @!P3 IMAD R65, R136, R65, R73 ;  /* 0x000000418841b224 */ /* 0x000fe200078e0249 */
[----:B------:R1:W3:Y:S01]  /*5210*/  @!P6 LDG.E R214, desc[UR18][R154.64] ;  /* 0x000000129ad6e981 */ /* 0x0002e2000c1e1900 */
[----:B------:R-:W-:Y:S02]  /*5220*/  @!P3 LEA R166, P6, R72, R11, 0x2 ;  /* 0x0000000b48a6b211 */ /* 0x000fe400078c10ff */
[----:B------:R-:W-:-:S02]  /*5230*/  MOV R218, RZ ;  /* 0x000000ff00da7202 */ /* 0x000fc40000000f00 */
[----:B------:R-:W-:Y:S01]  /*5240*/  @!P3 LEA.HI.X R167, R72, R15, R65, 0x2, P6 ;  /* 0x0000000f48a7b211 */ /* 0x000fe200030f1441 */
[----:B------:R-:W-:Y:S01]  /*5250*/  @!P5 IMAD.WIDE.U32 R72, R136, R66, R148 ;  /* 0x000000428848d225 */ /* 0x000fe200078e0094 */
[----:B------:R-:W-:-:S03]  /*5260*/  @!P2 MOV R75, RZ ;  /* 0x000000ff004ba202 */ /* 0x000fc60000000f00 */
[----:B------:R-:W-:Y:S01]  /*5270*/  @!P4 IMAD.WIDE.U32 R64, R136, R68, R146 ;  /* 0x000000448840c225 */ /* 0x000fe200078e0092 */
[----:B------:R-:W3:Y:S01]  /*5280*/  @!P3 LDG.E R218, desc[UR18][R166.64] ;  /* 0x00000012a6dab981 */ /* 0x000ee2000c1e1900 */
[----:B------:R-:W-:Y:S02]  /*5290*/  @!P5 LEA R164, P3, R72, R11, 0x2 ;  /* 0x0000000b48a4d211 */ /* 0x000fe400078610ff */
[----:B------:R-:W-:Y:S01]  /*52a0*/  @!P5 IMAD R19, R136, R67, R73 ;  /* 0x000000438813d224 */ /* 0x000fe200078e0249 */
[----:B-1----:R-:W-:Y:S01]  /*52b0*/  @!P4 LEA R154, P6, R64, R11, 0x2 ;  /* 0x0000000b409ac211 */ /* 0x002fe200078c10ff */
[C---:B------:R-:W-:Y:S02]  /*52c0*/  @!P4 IMAD R69, R136.reuse, R69, R65 ;  /* 0x000000458845c224 */ /* 0x040fe400078e0241 */
[----:B0-----:R-:W-:Y:S01]  /*52d0*/  @!P2 IMAD.WIDE.U32 R66, R136, R70, R74 ;  /* 0x000000468842a225 */ /* 0x001fe200078e004a */
[-C--:B------:R-:W-:Y:S02]  /*52e0*/  @!P5 LEA.HI.X R165, R72, R15.reuse, R19, 0x2, P3 ;  /* 0x0000000f48a5d211 */ /* 0x080fe400018f1413 */
[----:B------:R-:W-:Y:S01]  /*52f0*/  @!P4 LEA.HI.X R155, R64, R15, R69, 0x2, P6 ;  /* 0x0000000f409bc211 */ /* 0x000fe200030f1445 */
[----:B------:R-:W-:Y:S01]  /*5300*/  @!P2 IMAD R71, R136, R71, R67 ;  /* 0x000000478847a224 */ /* 0x000fe200078e0243 */
[----:B------:R-:W-:Y:S01]  /*5310*/  @!P2 LEA R64, P3, R66, R11, 0x2 ;  /* 0x0000000b4240a211 */ /* 0x000fe200078610ff */
[----:B------:R-:W-:Y:S01]  /*5320*/  IMAD.MOV.U32 R220, RZ, RZ, RZ ;  /* 0x000000ffffdc7224 */ /* 0x000fe200078e00ff */
[----:B------:R-:W-:-:S02]  /*5330*/  MOV R222, RZ ;  /* 0x000000ff00de7202 */ /* 0x000fc40000000f00 */
[----:B------:R-:W-:Y:S02]  /*5340*/  MOV R224, RZ ;  /* 0x000000ff00e07202 */ /* 0x000fe40000000f00 */
[----:B------:R-:W-:Y:S01]  /*5350*/  @!P2 LEA.HI.X R65, R66, R15, R71, 0x2, P3 ;  /* 0x0000000f4241a211 */ /* 0x000fe200018f1447 */
[----:B------:R-:W3:Y:S04]  /*5360*/  @!P5 LDG.E R220, desc[UR18][R164.64] ;  /* 0x00000012a4dcd981 */ /* 0x000ee8000c1e1900 */
[----:B------:R-:W3:Y:S04]  /*5370*/  @!P4 LDG.E R222, desc[UR18][R154.64] ;  /* 0x000000129adec981 */ /* 0x000ee8000c1e1900 */
[----:B------:R0:W3:Y:S01]  /*5380*/  @!P2 LDG.E R224, desc[UR18][R64.64] ;  /* 0x0000001240e0a981 */ /* 0x0000e2000c1e1900 */
[----:B------:R-:W1:Y:S01]  /*5390*/  S2R R70, SR_CgaCtaId ;  /* 0x0000000000467919 */ /* 0x000e620000008800 */
[----:B0-----:R-:W-:-:S02]  /*53a0*/  MOV R64, R138 ;  /* 0x0000008a00407202 */ /* 0x001fc40000000f00 */
[----:B------:R-:W-:-:S03]  /*53b0*/  MOV R65, R61 ;  /* 0x0000003d00417202 */ /* 0x000fc60000000f00 */
[----:B------:R-:W-:-:S04]  /*53c0*/  IMAD.WIDE.U32 R66, R136, UR6, R64 ;  /* 0x0000000688427c25 */ /* 0x000fc8000f8e0040 */
[----:B------:R-:W-:Y:S01]  /*53d0*/  IMAD R19, R136, UR7, R67 ;  /* 0x0000000788137c24 */ /* 0x000fe2000f8e0243 */
[----:B------:R-:W-:Y:S01]  /*53e0*/  LEA R68, P2, R66, R140, 0x3 ;  /* 0x0000008c42447211 */ /* 0x000fe200078418ff */
[----:B------:R-:W-:-:S03]  /*53f0*/  VIADD R72, R21, 0x260 ;  /* 0x0000026015487836 */ /* 0x000fc60000000000 */
[----:B------:R-:W-:Y:S02]  /*5400*/  LEA.HI.X R69, R66, R141, R19, 0x3, P2 ;  /* 0x0000008d42457211 */ /* 0x000fe400010f1c13 */
[----:B------:R-:W-:Y:S02]  /*5410*/  MOV R19, R91 ;  /* 0x0000005b00137202 */ /* 0x000fe40000000f00 */
[----:B------:R-:W-:Y:S02]  /*5420*/  MOV R23, 0x400 ;  /* 0x0000040000177802 */ /* 0x000fe40000000f00 */
[----:B------:R-:W-:Y:S01]  /*5430*/  LEA R133, R19, -R132, 0x1 ;  /* 0x8000008413857211 */ /* 0x000fe200078e08ff */
[----:B------:R-:W3:Y:S01]  /*5440*/  LDG.E.64 R68, desc[UR18][R68.64] ;  /* 0x0000001244447981 */ /* 0x000ee2000c1e1b00 */
[----:B------:R-:W-:Y:S02]  /*5450*/  LEA.HI.SX32 R72, R72, R21, 0x1b ;  /* 0x0000001548487211 */ /* 0x000fe400078fdaff */
[----:B-1----:R-:W-:-:S02]  /*5460*/  LEA R23, R70, R23, 0x18 ;  /* 0x0000001746177211 */ /* 0x002fc400078ec0ff */
[----:B------:R-:W-:Y:S02]  /*5470*/  ISETP.GE.AND P5, PT, R144, R133, PT ;  /* 0x000000859000720c */ /* 0x000fe40003fa6270 */
[----:B------:R-:W-:Y:S02]  /*5480*/  LEA R117, R72, R23, 0x2 ;  /* 0x0000001748757211 */ /* 0x000fe400078e10ff */
[----:B------:R-:W-:-:S04]  /*5490*/  IADD3 R72, PT, PT, R21, 0x2e0, RZ ;  /* 0x000002e015487810 */ /* 0x000fc80007ffe0ff */
[----:B------:R-:W-:Y:S02]  /*54a0*/  LEA.HI.SX32 R72, R72, R21, 0x1b ;  /* 0x0000001548487211 */ /* 0x000fe400078fdaff */
[C---:B------:R-:W-:Y:S02]  /*54b0*/  IADD3 R66, PT, PT, R21.reuse, 0x220, RZ ;  /* 0x0000022015427810 */ /* 0x040fe40007ffe0ff */
[----:B------:R-:W-:Y:S02]  /*54c0*/  LEA R75, R72, R23, 0x2 ;  /* 0x00000017484b7211 */ /* 0x000fe400078e10ff */
[----:B------:R-:W-:Y:S01]  /*54d0*/  IADD3 R70, PT, PT, R21, 0x240, RZ ;  /* 0x0000024015467810 */ /* 0x000fe20007ffe0ff */
[----:B------:R-:W0:Y:S01]  /*54e0*/  @!P5 LDC.64 R72, c[0x0][0x3e0] ;  /* 0x0000f800ff48db82 */ /* 0x000e220000000a00 */
[-C--:B------:R-:W-:Y:S02]  /*54f0*/  LEA.HI.SX32 R66, R66, R21.reuse, 0x1b ;  /* 0x0000001542427211 */ /* 0x080fe400078fdaff */
[----:B------:R-:W-:-:S02]  /*5500*/  LEA.HI.SX32 R70, R70, R21, 0x1b ;  /* 0x0000001546467211 */ /* 0x000fc400078fdaff */
[C---:B------:R-:W-:Y:S02]  /*5510*/  IADD3 R64, PT, PT, R21.reuse, 0x200, RZ ;  /* 0x0000020015407810 */ /* 0x040fe40007ffe0ff */
[-C--:B------:R-:W-:Y:S02]  /*5520*/  LEA R119, R66, R23.reuse, 0x2 ;  /* 0x0000001742777211 */ /* 0x080fe400078e10ff */
[----:B------:R-:W-:Y:S01]  /*5530*/  LEA R121, R70, R23, 0x2 ;  /* 0x0000001746797211 */ /* 0x000fe200078e10ff */
[C---:B------:R-:W-:Y:S01]  /*5540*/  VIADD R70, R21.reuse, 0x2c0 ;  /* 0x000002c015467836 */ /* 0x040fe20000000000 */
[----:B------:R-:W-:Y:S02]  /*5550*/  IADD3 R66, PT, PT, R21, 0x2a0, RZ ;  /* 0x000002a015427810 */ /* 0x000fe40007ffe0ff */
[-C--:B------:R-:W-:Y:S02]  /*5560*/  LEA.HI.SX32 R64, R64, R21.reuse, 0x1b ;  /* 0x0000001540407211 */ /* 0x080fe400078fdaff */
[----:B------:R-:W-:-:S02]  /*5570*/  LEA.HI.SX32 R66, R66, R21, 0x1b ;  /* 0x0000001542427211 */ /* 0x000fc400078fdaff */
[----:B------:R-:W-:Y:S02]  /*5580*/  LEA.HI.SX32 R70, R70, R21, 0x1b ;  /* 0x0000001546467211 */ /* 0x000fe400078fdaff */
[----:B------:R-:W-:Y:S02]  /*5590*/  LEA R113, R64, R23, 0x2 ;  /* 0x0000001740717211 */ /* 0x000fe400078e10ff */
[C---:B------:R-:W-:Y:S02]  /*55a0*/  IADD3 R64, PT, PT, R21.reuse, 0x280, RZ ;  /* 0x0000028015407810 */ /* 0x040fe40007ffe0ff */
[----:B------:R-:W-:Y:S02]  /*55b0*/  ISETP.GE.AND P4, PT, R152, R133, PT ;  /* 0x000000859800720c */ /* 0x000fe40003f86270 */
[----:B------:R-:W-:Y:S02]  /*55c0*/  LEA R123, R70, R23, 0x2 ;  /* 0x00000017467b7211 */ /* 0x000fe400078e10ff */
[----:B------:R-:W-:-:S02]  /*55d0*/  IADD3 R70, PT, PT, R21, 0x340, RZ ;  /* 0x0000034015467810 */ /* 0x000fc40007ffe0ff */
[----:B------:R-:W-:Y:S02]  /*55e0*/  @!P5 MOV R145, RZ ;  /* 0x000000ff0091d202 */ /* 0x000fe40000000f00 */
[----:B------:R-:W-:Y:S02]  /*55f0*/  LEA.HI.SX32 R64, R64, R21, 0x1b ;  /* 0x0000001540407211 */ /* 0x000fe400078fdaff */
[----:B------:R-:W-:Y:S01]  /*5600*/  ISETP.GE.AND P2, PT, R156, R133, PT ;  /* 0x000000859c00720c */ /* 0x000fe20003f46270 */
[----:B0-----:R-:W-:Y:S01]  /*5610*/  @!P5 IMAD.WIDE.U32 R144, R136, R72, R144 ;  /* 0x000000488890d225 */ /* 0x001fe200078e0090 */
[----:B------:R-:W-:Y:S02]  /*5620*/  LEA.HI.SX32 R70, R70, R21, 0x1b ;  /* 0x0000001546467211 */ /* 0x000fe400078fdaff */
[----:B------:R-:W-:Y:S02]  /*5630*/  LEA R67, R64, R23, 0x2 ;  /* 0x0000001740437211 */ /* 0x000fe400078e10ff */
[----:B------:R-:W-:-:S02]  /*5640*/  IADD3 R154, PT, PT, R21, 0x360, RZ ;  /* 0x00000360159a7810 */ /* 0x000fc40007ffe0ff */
[C---:B------:R-:W-:Y:S02]  /*5650*/  IADD3 R164, PT, PT, R21.reuse, 0x380, RZ ;  /* 0x0000038015a47810 */ /* 0x040fe40007ffe0ff */
[C---:B------:R-:W-:Y:S02]  /*5660*/  IADD3 R166, PT, PT, R21.reuse, 0x3e0, RZ ;  /* 0x000003e015a67810 */ /* 0x040fe40007ffe0ff */
[----:B------:R-:W-:Y:S01]  /*5670*/  IADD3 R64, PT, PT, R21, 0x300, RZ ;  /* 0x0000030015407810 */ /* 0x000fe20007ffe0ff */
[----:B------:R-:W-:Y:S01]  /*5680*/  @!P5 IMAD R73, R136, R73, R145 ;  /* 0x000000498849d224 */ /* 0x000fe200078e0291 */
[-C--:B------:R-:W-:Y:S02]  /*5690*/  LEA.HI.SX32 R154, R154, R21.reuse, 0x1b ;  /* 0x000000159a9a7211 */ /* 0x080fe400078fdaff */
[-C--:B------:R-:W-:Y:S02]  /*56a0*/  LEA.HI.SX32 R164, R164, R21.reuse, 0x1b ;  /* 0x00000015a4a47211 */ /* 0x080fe400078fdaff */
[----:B------:R-:W-:-:S02]  /*56b0*/  LEA.HI.SX32 R72, R166, R21, 0x1b ;  /* 0x00000015a6487211 */ /* 0x000fc400078fdaff */
[----:B------:R-:W-:Y:S02]  /*56c0*/  LEA.HI.SX32 R64, R64, R21, 0x1b ;  /* 0x0000001540407211 */ /* 0x000fe400078fdaff */
[----:B------:R-:W-:Y:S01]  /*56d0*/  @!P5 LEA R166, P3, R144, R13, 0x2 ;  /* 0x0000000d90a6d211 */ /* 0x000fe200078610ff */
[----:B------:R-:W-:Y:S01]  /*56e0*/  IMAD R65, R164, 0x4, R23 ;  /* 0x00000004a4417824 */ /* 0x000fe200078e0217 */
[-C--:B------:R-:W-:Y:S02]  /*56f0*/  LEA R115, R154, R23.reuse, 0x2 ;  /* 0x000000179a737211 */ /* 0x080fe400078e10ff */
[----:B------:R-:W-:Y:S02]  /*5700*/  LEA R64, R64, R23, 0x2 ;  /* 0x0000001740407211 */ /* 0x000fe400078e10ff */
[----:B------:R-:W-:Y:S02]  /*5710*/  IADD3 R154, PT, PT, R21, 0x3a0, RZ ;  /* 0x000003a0159a7810 */ /* 0x000fe40007ffe0ff */
[----:B------:R-:W-:-:S02]  /*5720*/  @!P5 LEA.HI.X R167, R144, R17, R73, 0x2, P3 ;  /* 0x0000001190a7d211 */ /* 0x000fc400018f1449 */
[----:B------:R-:W-:Y:S01]  /*5730*/  IADD3 R164, PT, PT, R21, 0x3c0, RZ ;  /* 0x000003c015a47810 */ /* 0x000fe20007ffe0ff */
[----:B------:R-:W0:Y:S01]  /*5740*/  @!P2 LDC.64 R144, c[0x0][0x3e0] ;  /* 0x0000f800ff90ab82 */ /* 0x000e220000000a00 */
[----:B------:R-:W-:Y:S02]  /*5750*/  ISETP.GE.AND P3, PT, R158, R133, PT ;  /* 0x000000859e00720c */ /* 0x000fe40003f66270 */
[-C--:B------:R-:W-:Y:S02]  /*5760*/  LEA.HI.SX32 R154, R154, R21.reuse, 0x1b ;  /* 0x000000159a9a7211 */ /* 0x080fe400078fdaff */
[----:B------:R-:W-:Y:S02]  /*5770*/  LEA.HI.SX32 R164, R164, R21, 0x1b ;  /* 0x00000015a4a47211 */ /* 0x000fe400078fdaff */
[----:B------:R-:W-:Y:S02]  /*5780*/  LEA R131, R72, R23, 0x2 ;  /* 0x0000001748837211 */ /* 0x000fe400078e10ff */
[----:B------:R-:W-:-:S05]  /*5790*/  @!P4 MOV R155, RZ ;  /* 0x000000ff009bc202 */ /* 0x000fca0000000f00 */
[----:B------:R-:W1:Y:S01]  /*57a0*/  @!P3 LDC.64 R72, c[0x0][0x3e0] ;  /* 0x0000f800ff48bb82 */ /* 0x000e620000000a00 */
[----:B------:R-:W-:-:S03]  /*57b0*/  @!P2 MOV R157, RZ ;  /* 0x000000ff009da202 */ /* 0x000fc60000000f00 */
[----:B0-----:R-:W-:-:S04]  /*57c0*/  @!P2 IMAD.WIDE.U32 R156, R136, R144, R156 ;  /* 0x00000090889ca225 */ /* 0x001fc800078e009c */
[----:B------:R-:W-:Y:S01]  /*57d0*/  @!P2 IMAD R145, R136, R145, R157 ;  /* 0x000000918891a224 */ /* 0x000fe200078e029d */
[----:B-----5:R-:W-:Y:S04]  /*57e0*/  STS [R25], R216 ;  /* 0x000000d819007388 */ /* 0x020fe80000000800 */
        /* <DEDUP_REMOVED lines=12> */
[----:B----4-:R-:W-:Y:S04]  /*58b0*/  STS [R51+0x680], R192 ;  /* 0x000680c033007388 */ /* 0x010fe80000000800 */
[----:B------:R-:W-:Y:S04]  /*58c0*/  STS [R53+0x700], R194 ;  /* 0x000700c235007388 */ /* 0x000fe80000000800 */
[----:B------:R0:W-:Y:S02]  /*58d0*/  STS [R54+0x780], R111 ;  /* 0x0007806f36007388 */ /* 0x0001e40000000800 */
[----:B0-----:R-:W-:Y:S01]  /*58e0*/  LEA R111, R66, R23, 0x2 ;  /* 0x00000017426f7211 */ /* 0x001fe200078e10ff */
[----:B------:R-:W-:-:S05]  /*58f0*/  VIADD R66, R21, 0x320 ;  /* 0x0000032015427836 */ /* 0x000fca0000000000 */
[----:B------:R-:W-:Y:S01]  /*5900*/  LEA.HI.SX32 R66, R66, R21, 0x1b ;  /* 0x0000001542427211 */ /* 0x000fe200078fdaff */
[----:B------:R-:W-:Y:S03]  /*5910*/  STS [R113+0x800], R196 ;  /* 0x000800c471007388 */ /* 0x000fe60000000800 */
[-C--:B------:R-:W-:Y:S02]  /*5920*/  LEA R125, R66, R23.reuse, 0x2 ;  /* 0x00000017427d7211 */ /* 0x080fe400078e10ff */
[-C--:B------:R-:W-:Y:S02]  /*5930*/  LEA R66, R70, R23.reuse, 0x2 ;  /* 0x0000001746427211 */ /* 0x080fe400078e10ff */
[----:B------:R-:W0:Y:S01]  /*5940*/  @!P4 LDC.64 R70, c[0x0][0x3e0] ;  /* 0x0000f800ff46cb82 */ /* 0x000e220000000a00 */
[----:B------:R-:W-:Y:S04]  /*5950*/  STS [R119+0x880], R198 ;  /* 0x000880c677007388 */ /* 0x000fe80000000800 */
[----:B------:R-:W-:Y:S04]  /*5960*/  STS [R121+0x900], R202 ;  /* 0x000900ca79007388 */ /* 0x000fe80000000800 */
[----:B------:R-:W-:Y:S04]  /*5970*/  STS [R117+0x980], R204 ;  /* 0x000980cc75007388 */ /* 0x000fe80000000800 */
[----:B------:R-:W-:Y:S04]  /*5980*/  STS [R67+0xa00], R200 ;  /* 0x000a00c843007388 */ /* 0x000fe80000000800 */
[----:B------:R-:W-:Y:S04]  /*5990*/  STS [R111+0xa80], R206 ;  /* 0x000a80ce6f007388 */ /* 0x000fe80000000800 */
[----:B------:R-:W-:Y:S04]  /*59a0*/  STS [R123+0xb00], R208 ;  /* 0x000b00d07b007388 */ /* 0x000fe80000000800 */
[----:B------:R-:W-:Y:S04]  /*59b0*/  STS [R75+0xb80], R210 ;  /* 0x000b80d24b007388 */ /* 0x000fe80000000800 */
[----:B--2---:R2:W-:Y:S04]  /*59c0*/  STS [R64+0xc00], R127 ;  /* 0x000c007f40007388 */ /* 0x0045e80000000800 */
[----:B------:R-:W-:Y:S04]  /*59d0*/  STS [R125+0xc80], R212 ;  /* 0x000c80d47d007388 */ /* 0x000fe80000000800 */
[----:B---3--:R3:W-:Y:S01]  /*59e0*/  STS [R66+0xd00], R129 ;  /* 0x000d008142007388 */ /* 0x0087e20000000800 */
[----:B--2---:R-:W-:-:S03]  /*59f0*/  LEA R127, R164, R23, 0x2 ;  /* 0x00000017a47f7211 */ /* 0x004fc600078e10ff */
[----:B------:R2:W-:Y:S01]  /*5a00*/  STS [R115+0xd80], R214 ;  /* 0x000d80d673007388 */ /* 0x0005e20000000800 */
[----:B---3--:R-:W-:Y:S01]  /*5a10*/  LEA R129, R154, R23, 0x2 ;  /* 0x000000179a817211 */ /* 0x008fe200078e10ff */
[----:B------:R-:W-:Y:S01]  /*5a20*/  @!P4 IMAD.MOV.U32 R154, RZ, RZ, R152 ;  /* 0x000000ffff9ac224 */ /* 0x000fe200078e0098 */
[----:B------:R-:W-:Y:S01]  /*5a30*/  MOV R152, RZ ;  /* 0x000000ff00987202 */ /* 0x000fe20000000f00 */
[----:B------:R-:W-:Y:S04]  /*5a40*/  STS [R65+0xe00], R218 ;  /* 0x000e00da41007388 */ /* 0x000fe80000000800 */
[----:B------:R3:W-:Y:S04]  /*5a50*/  STS [R129+0xe80], R220 ;  /* 0x000e80dc81007388 */ /* 0x0007e80000000800 */
[----:B------:R-:W-:Y:S04]  /*5a60*/  STS [R127+0xf00], R222 ;  /* 0x000f00de7f007388 */ /* 0x000fe80000000800 */
[----:B------:R-:W-:Y:S01]  /*5a70*/  STS [R131+0xf80], R224 ;  /* 0x000f80e083007388 */ /* 0x000fe20000000800 */
[----:B------:R-:W-:-:S03]  /*5a80*/  NOP ;  /* 0x0000000000007918 */ /* 0x000fc60000000000 */
[----:B------:R4:W5:Y:S01]  /*5a90*/  @!P5 LDG.E R152, desc[UR18][R166.64] ;  /* 0x00000012a698d981 */ /* 0x000962000c1e1900 */
[----:B------:R-:W-:Y:S01]  /*5aa0*/  ISETP.GE.AND P5, PT, R160, R133, PT ;  /* 0x00000085a000720c */ /* 0x000fe20003fa6270 */
[----:B0-----:R-:W-:-:S04]  /*5ab0*/  @!P4 IMAD.WIDE.U32 R154, R136, R70, R154 ;  /* 0x00000046889ac225 */ /* 0x001fc800078e009a */
[----:B------:R-:W-:Y:S01]  /*5ac0*/  @!P4 IMAD R71, R136, R71, R155 ;  /* 0x000000478847c224 */ /* 0x000fe200078e029b */
[----:B------:R-:W-:-:S04]  /*5ad0*/  @!P4 LEA R164, P6, R154, R13, 0x2 ;  /* 0x0000000d9aa4c211 */ /* 0x000fc800078c10ff */
[----:B------:R-:W-:Y:S02]  /*5ae0*/  @!P4 LEA.HI.X R165, R154, R17, R71, 0x2, P6 ;  /* 0x000000119aa5c211 */ /* 0x000fe400030f1447 */
[C---:B----4-:R-:W-:Y:S01]  /*5af0*/  @!P2 LEA R166, P6, R156.reuse, R13, 0x2 ;  /* 0x0000000d9ca6a211 */ /* 0x050fe200078c10ff */
[----:B------:R-:W0:Y:S01]  /*5b00*/  @!P5 LDC.64 R70, c[0x0][0x3e0] ;  /* 0x0000f800ff46db82 */ /* 0x000e220000000a00 */
[----:B------:R-:W-:Y:S02]  /*5b10*/  MOV R154, RZ ;  /* 0x000000ff009a7202 */ /* 0x000fe40000000f00 */
[----:B------:R-:W-:Y:S02]  /*5b20*/  @!P2 LEA.HI.X R167, R156, R17, R145, 0x2, P6 ;  /* 0x000000119ca7a211 */ /* 0x000fe400030f1491 */
[----:B------:R-:W-:Y:S02]  /*5b30*/  @!P3 MOV R144, R158 ;  /* 0x0000009e0090b202 */ /* 0x000fe40000000f00 */
[----:B------:R-:W-:Y:S01]  /*5b40*/  @!P3 MOV R145, RZ ;  /* 0x000000ff0091b202 */ /* 0x000fe20000000f00 */
[----:B------:R4:W5:Y:S01]  /*5b50*/  @!P4 LDG.E R154, desc[UR18][R164.64] ;  /* 0x00000012a49ac981 */ /* 0x000962000c1e1900 */
[----:B------:R-:W-:-:S02]  /*5b60*/  ISETP.GE.AND P4, PT, R162, R133, PT ;  /* 0x00000085a200720c */ /* 0x000fc40003f86270 */
[----:B------:R-:W-:Y:S01]  /*5b70*/  MOV R156, RZ ;  /* 0x000000ff009c7202 */ /* 0x000fe20000000f00 */
[----:B-1----:R-:W-:-:S04]  /*5b80*/  @!P3 IMAD.WIDE.U32 R144, R136, R72, R144 ;  /* 0x000000488890b225 */ /* 0x002fc800078e0090 */
[----:B------:R-:W-:Y:S01]  /*5b90*/  @!P3 IMAD R135, R136, R73, R145 ;  /* 0x000000498887b224 */ /* 0x000fe200078e0291 */
[----:B------:R1:W5:Y:S01]  /*5ba0*/  @!P2 LDG.E R156, desc[UR18][R166.64] ;  /* 0x00000012a69ca981 */ /* 0x000362000c1e1900 */
[----:B----4-:R-:W-:Y:S02]  /*5bb0*/  @!P3 LEA R164, P6, R144, R13, 0x2 ;  /* 0x0000000d90a4b211 */ /* 0x010fe400078c10ff */
[----:B------:R-:W-:Y:S02]  /*5bc0*/  ISETP.GE.AND P2, PT, R150, R133, PT ;  /* 0x000000859600720c */ /* 0x000fe40003f46270 */
[----:B------:R-:W-:Y:S01]  /*5bd0*/  @!P3 LEA.HI.X R165, R144, R17, R135, 0x2, P6 ;  /* 0x0000001190a5b211 */ /* 0x000fe200030f1487 */
[----:B------:R-:W4:Y:S01]  /*5be0*/  @!P4 LDC.64 R72, c[0x0][0x3e0] ;  /* 0x0000f800ff48cb82 */ /* 0x000f220000000a00 */
[----:B------:R-:W-:Y:S02]  /*5bf0*/  @!P5 MOV R144, R160 ;  /* 0x000000a00090d202 */ /* 0x000fe40000000f00 */
[----:B------:R-:W-:Y:S01]  /*5c00*/  @!P5 MOV R145, RZ ;  /* 0x000000ff0091d202 */ /* 0x000fe20000000f00 */
[----:B------:R-:W-:-:S02]  /*5c10*/  IMAD.MOV.U32 R158, RZ, RZ, RZ ;  /* 0x000000ffff9e7224 */ /* 0x000fc400078e00ff */
[----:B0-----:R-:W-:-:S04]  /*5c20*/  @!P5 IMAD.WIDE.U32 R144, R136, R70, R144 ;  /* 0x000000468890d225 */ /* 0x001fc800078e0090 */
[----:B------:R0:W5:Y:S01]  /*5c30*/  @!P3 LDG.E R158, desc[UR18][R164.64] ;  /* 0x00000012a49eb981 */ /* 0x000162000c1e1900 */
[----:B------:R-:W-:Y:S01]  /*5c40*/  @!P5 IMAD R135, R136, R71, R145 ;  /* 0x000000478887d224 */ /* 0x000fe200078e0291 */
[----:B------:R-:W-:Y:S01]  /*5c50*/  ISETP.GE.AND P3, PT, R148, R133, PT ;  /* 0x000000859400720c */ /* 0x000fe20003f66270 */
[----:B------:R-:W2:Y:S01]  /*5c60*/  @!P2 LDC.64 R70, c[0x0][0x3e0] ;  /* 0x0000f800ff46ab82 */ /* 0x000ea20000000a00 */
[C---:B-1----:R-:W-:Y:S02]  /*5c70*/  @!P5 LEA R166, P6, R144.reuse, R13, 0x2 ;  /* 0x0000000d90a6d211 */ /* 0x042fe400078c10ff */
[----:B------:R-:W-:Y:S02]  /*5c80*/  MOV R160, RZ ;  /* 0x000000ff00a07202 */ /* 0x000fe40000000f00 */
[----:B------:R-:W-:Y:S02]  /*5c90*/  @!P5 LEA.HI.X R167, R144, R17, R135, 0x2, P6 ;  /* 0x0000001190a7d211 */ /* 0x000fe400030f1487 */
[----:B------:R-:W-:-:S03]  /*5ca0*/  @!P4 MOV R163, RZ ;  /* 0x000000ff00a3c202 */ /* 0x000fc60000000f00 */
[----:B------:R1:W5:Y:S02]  /*5cb0*/  @!P5 LDG.E R160, desc[UR18][R166.64] ;  /* 0x00000012a6a0d981 */ /* 0x000364000c1e1900 */
[----:B------:R-:W3:Y:S01]  /*5cc0*/  @!P3 LDC.64 R144, c[0x0][0x3e0] ;  /* 0x0000f800ff90bb82 */ /* 0x000ee20000000a00 */
[----:B----4-:R-:W-:Y:S01]  /*5cd0*/  @!P4 IMAD.WIDE.U32 R162, R136, R72, R162 ;  /* 0x0000004888a2c225 */ /* 0x010fe200078e00a2 */
[----:B------:R-:W-:Y:S02]  /*5ce0*/  ISETP.GE.AND P5, PT, R146, R133, PT ;  /* 0x000000859200720c */ /* 0x000fe40003fa6270 */
[----:B------:R-:W-:Y:S01]  /*5cf0*/  @!P2 MOV R151, RZ ;  /* 0x000000ff0097a202 */ /* 0x000fe20000000f00 */
[----:B------:R-:W-:Y:S01]  /*5d00*/  @!P4 IMAD R73, R136, R73, R163 ;  /* 0x000000498849c224 */ /* 0x000fe200078e02a3 */
[----:B0-----:R-:W-:Y:S02]  /*5d10*/  @!P4 LEA R164, P6, R162, R13, 0x2 ;  /* 0x0000000da2a4c211 */ /* 0x001fe400078c10ff */
[----:B------:R-:W-:-:S02]  /*5d20*/  MOV R135, RZ ;  /* 0x000000ff00877202 */ /* 0x000fc40000000f00 */
[----:B------:R-:W-:Y:S01]  /*5d30*/  @!P4 LEA.HI.X R165, R162, R17, R73, 0x2, P6 ;  /* 0x00000011a2a5c211 */ /* 0x000fe200030f1449 */
[----:B--2---:R-:W-:-:S04]  /*5d40*/  @!P2 IMAD.WIDE.U32 R150, R136, R70, R150 ;  /* 0x000000468896a225 */ /* 0x004fc800078e0096 */
[----:B------:R-:W0:Y:S01]  /*5d50*/  @!P5 LDC.64 R72, c[0x0][0x3e0] ;  /* 0x0000f800ff48db82 */ /* 0x000e220000000a00 */
[----:B------:R-:W-:Y:S01]  /*5d60*/  @!P2 IMAD R71, R136, R71, R151 ;  /* 0x000000478847a224 */ /* 0x000fe200078e0297 */
[----:B-1----:R-:W-:Y:S01]  /*5d70*/  @!P2 LEA R166, P6, R150, R13, 0x2 ;  /* 0x0000000d96a6a211 */ /* 0x002fe200078c10ff */
[----:B------:R1:W2:Y:S01]  /*5d80*/  @!P4 LDG.E R135, desc[UR18][R164.64] ;  /* 0x00000012a487c981 */ /* 0x0002a2000c1e1900 */
[----:B------:R-:W-:Y:S02]  /*5d90*/  ISETP.GE.AND P4, PT, R134, R133, PT ;  /* 0x000000858600720c */ /* 0x000fe40003f86270 */
[----:B------:R-:W-:Y:S01]  /*5da0*/  @!P2 LEA.HI.X R167, R150, R17, R71, 0x2, P6 ;  /* 0x0000001196a7a211 */ /* 0x000fe200030f1447 */
[----:B------:R-:W-:Y:S01]  /*5db0*/  @!P3 IMAD.MOV.U32 R150, RZ, RZ, R148 ;  /* 0x000000ffff96b224 */ /* 0x000fe200078e0094 */
[----:B------:R-:W-:Y:S02]  /*5dc0*/  @!P3 MOV R151, RZ ;  /* 0x000000ff0097b202 */ /* 0x000fe40000000f00 */
[----:B------:R-:W-:Y:S01]  /*5dd0*/  MOV R162, RZ ;  /* 0x000000ff00a27202 */ /* 0x000fe20000000f00 */
[----:B---3--:R-:W-:-:S05]  /*5de0*/  @!P3 IMAD.WIDE.U32 R150, R136, R144, R150 ;  /* 0x000000908896b225 */ /* 0x008fca00078e0096 */
[----:B------:R3:W4:Y:S01]  /*5df0*/  @!P2 LDG.E R162, desc[UR18][R166.64] ;  /* 0x00000012a6a2a981 */ /* 0x000722000c1e1900 */
[----:B------:R-:W-:Y:S01]  /*5e00*/  @!P3 IMAD R145, R136, R145, R151 ;  /* 0x000000918891b224 */ /* 0x000fe200078e0297 */
[----:B------:R-:W-:Y:S01]  /*5e10*/  @!P3 LEA R148, P6, R150, R13, 0x2 ;  /* 0x0000000d9694b211 */ /* 0x000fe200078c10ff */
[----:B------:R-:W3:Y:S01]  /*5e20*/  @!P4 LDC.64 R70, c[0x0][0x3e0] ;  /* 0x0000f800ff46cb82 */ /* 0x000ee20000000a00 */
[----:B------:R-:W-:Y:S02]  /*5e30*/  ISETP.GE.AND P2, PT, R12, R133, PT ;  /* 0x000000850c00720c */ /* 0x000fe40003f46270 */
[----:B------:R-:W-:Y:S02]  /*5e40*/  @!P3 LEA.HI.X R149, R150, R17, R145, 0x2, P6 ;  /* 0x000000119695b211 */ /* 0x000fe400030f1491 */
[----:B------:R-:W-:Y:S02]  /*5e50*/  @!P5 MOV R144, R146 ;  /* 0x000000920090d202 */ /* 0x000fe40000000f00 */
[----:B------:R-:W-:-:S02]  /*5e60*/  @!P5 MOV R145, RZ ;  /* 0x000000ff0091d202 */ /* 0x000fc40000000f00 */
[----:B-1----:R-:W-:Y:S01]  /*5e70*/  MOV R164, RZ ;  /* 0x000000ff00a47202 */ /* 0x002fe20000000f00 */
[----:B0-----:R-:W-:-:S05]  /*5e80*/  @!P5 IMAD.WIDE.U32 R144, R136, R72, R144 ;  /* 0x000000488890d225 */ /* 0x001fca00078e0090 */
[----:B------:R0:W4:Y:S01]  /*5e90*/  @!P3 LDG.E R164, desc[UR18][R148.64] ;  /* 0x0000001294a4b981 */ /* 0x000122000c1e1900 */
[----:B------:R-:W-:Y:S01]  /*5ea0*/  @!P5 IMAD R137, R136, R73, R145 ;  /* 0x000000498889d224 */ /* 0x000fe200078e0291 */
[----:B------:R-:W-:Y:S01]  /*5eb0*/  @!P5 LEA R150, P6, R144, R13, 0x2 ;  /* 0x0000000d9096d211 */ /* 0x000fe200078c10ff */
[----:B------:R-:W1:Y:S01]  /*5ec0*/  @!P2 LDC.64 R72, c[0x0][0x3e0] ;  /* 0x0000f800ff48ab82 */ /* 0x000e620000000a00 */
[----:B------:R-:W-:Y:S02]  /*5ed0*/  ISETP.GE.AND P3, PT, R14, R133, PT ;  /* 0x000000850e00720c */ /* 0x000fe40003f66270 */
[----:B------:R-:W-:Y:S02]  /*5ee0*/  @!P5 LEA.HI.X R151, R144, R17, R137, 0x2, P6 ;  /* 0x000000119097d211 */ /* 0x000fe400030f1489 */
[----:B------:R-:W-:Y:S02]  /*5ef0*/  @!P4 MOV R144, R134 ;  /* 0x000000860090c202 */ /* 0x000fe40000000f00 */
[----:B------:R-:W-:-:S02]  /*5f00*/  @!P4 MOV R145, RZ ;  /* 0x000000ff0091c202 */ /* 0x000fc40000000f00 */
[----:B---3--:R-:W-:Y:S01]  /*5f10*/  MOV R166, RZ ;  /* 0x000000ff00a67202 */ /* 0x008fe20000000f00 */
[----:B------:R-:W-:-:S05]  /*5f20*/  @!P4 IMAD.WIDE.U32 R144, R136, R70, R144 ;  /* 0x000000468890c225 */ /* 0x000fca00078e0090 */
[----:B------:R3:W4:Y:S01]  /*5f30*/  @!P5 LDG.E R166, desc[UR18][R150.64] ;  /* 0x0000001296a6d981 */ /* 0x000722000c1e1900 */
[----:B------:R-:W-:Y:S01]  /*5f40*/  @!P4 IMAD R137, R136, R71, R145 ;  /* 0x000000478889c224 */ /* 0x000fe200078e0291 */
[----:B0-----:R-:W-:Y:S01]  /*5f50*/  @!P4 LEA R148, P6, R144, R13, 0x2 ;  /* 0x0000000d9094c211 */ /* 0x001fe200078c10ff */
[----:B------:R-:W0:Y:S01]  /*5f60*/  @!P3 LDC.64 R70, c[0x0][0x3e0] ;  /* 0x0000f800ff46bb82 */ /* 0x000e220000000a00 */
[----:B------:R-:W-:Y:S02]  /*5f70*/  ISETP.GE.AND P5, PT, R16, R133, PT ;  /* 0x000000851000720c */ /* 0x000fe40003fa6270 */
[----:B------:R-:W-:Y:S02]  /*5f80*/  @!P4 LEA.HI.X R149, R144, R17, R137, 0x2, P6 ;  /* 0x000000119095c211 */ /* 0x000fe400030f1489 */
[----:B------:R-:W-:Y:S02]  /*5f90*/  @!P2 MOV R144, R12 ;  /* 0x0000000c0090a202 */ /* 0x000fe40000000f00 */
[----:B------:R-:W-:Y:S01]  /*5fa0*/  @!P2 MOV R145, RZ ;  /* 0x000000ff0091a202 */ /* 0x000fe20000000f00 */
[----:B------:R-:W-:-:S02]  /*5fb0*/  IMAD.MOV.U32 R168, RZ, RZ, RZ ;  /* 0x000000ffffa87224 */ /* 0x000fc400078e00ff */
        /* <DEDUP_REMOVED lines=14> */
[----:B------:R-:W-:Y:S02]  /*60a0*/  @!P3 LEA R148, P6, R146, R13, 0x2 ;  /* 0x0000000d9294b211 */ /* 0x000fe400078c10ff */
[----:B------:R-:W-:Y:S02]  /*60b0*/  ISETP.GE.AND P2, PT, R20, R133, PT ;  /* 0x000000851400720c */ /* 0x000fe40003f46270 */
[----:B------:R-:W-:Y:S01]  /*60c0*/  @!P3 LEA.HI.X R149, R146, R17, R71, 0x2, P6 ;  /* 0x000000119295b211 */ /* 0x000fe200030f1447 */
[----:B------:R-:W-:Y:S01]  /*60d0*/  @!P5 IMAD.MOV.U32 R71, RZ, RZ, RZ ;  /* 0x000000ffff47d224 */ /* 0x000fe200078e00ff */
[----:B------:R-:W-:Y:S02]  /*60e0*/  @!P5 MOV R70, R16 ;  /* 0x000000100046d202 */ /* 0x000fe40000000f00 */
[----:B------:R-:W-:-:S03]  /*60f0*/  MOV R172, RZ ;  /* 0x000000ff00ac7202 */ /* 0x000fc60000000f00 */
[----:B-1----:R-:W-:-:S03]  /*6100*/  @!P5 IMAD.WIDE.U32 R146, R136, R144, R70 ;  /* 0x000000908892d225 */ /* 0x002fc600078e0046 */
        /* <DEDUP_REMOVED lines=19> */
[----:B---3--:R-:W-:Y:S01]  /*6240*/  @!P2 IMAD.WIDE.U32 R72, R136, R70, R72 ;  /* 0x000000468848a225 */ /* 0x008fe200078e0048 */
[----:B------:R-:W-:-:S04]  /*6250*/  ISETP.GE.AND P5, PT, R26, R133, PT ;  /* 0x000000851a00720c */ /* 0x000fc80003fa6270 */
[----:B------:R1:W3:Y:S01]  /*6260*/  @!P4 LDG.E R176, desc[UR18][R148.64] ;  /* 0x0000001294b0c981 */ /* 0x0002e2000c1e1900 */
[----:B------:R-:W-:Y:S02]  /*6270*/  @!P2 IMAD R73, R136, R71, R73 ;  /* 0x000000478849a224 */ /* 0x000fe400078e0249 */
[----:B------:R-:W1:Y:S01]  /*6280*/  @!P6 LDC.64 R70, c[0x0][0x3e0] ;  /* 0x0000f800ff46eb82 */ /* 0x000e620000000a00 */
[C---:B------:R-:W-:Y:S01]  /*6290*/  @!P2 LEA R150, P4, R72.reuse, R13, 0x2 ;  /* 0x0000000d4896a211 */ /* 0x040fe200078810ff */
[----:B------:R-:W-:Y:S01]  /*62a0*/  @!P3 IMAD.MOV.U32 R146, RZ, RZ, R22 ;  /* 0x000000ffff92b224 */ /* 0x000fe200078e0016 */
[----:B------:R-:W-:Y:S02]  /*62b0*/  @!P3 MOV R147, RZ ;  /* 0x000000ff0093b202 */ /* 0x000fe40000000f00 */
[----:B------:R-:W-:Y:S02]  /*62c0*/  MOV R178, RZ ;  /* 0x000000ff00b27202 */ /* 0x000fe40000000f00 */
[----:B------:R-:W-:Y:S01]  /*62d0*/  @!P2 LEA.HI.X R151, R72, R17, R73, 0x2, P4 ;  /* 0x000000114897a211 */ /* 0x000fe200020f1449 */
[----:B0-----:R-:W-:Y:S01]  /*62e0*/  @!P3 IMAD.WIDE.U32 R146, R136, R144, R146 ;  /* 0x000000908892b225 */ /* 0x001fe200078e0092 */
[----:B------:R-:W0:Y:S01]  /*62f0*/  @!P5 LDC.64 R72, c[0x0][0x3e0] ;  /* 0x0000f800ff48db82 */ /* 0x000e220000000a00 */
[----:B------:R-:W-:-:S02]  /*6300*/  ISETP.GE.AND P4, PT, R28, R133, PT ;  /* 0x000000851c00720c */ /* 0x000fc40003f86270 */
[----:B------:R1:W3:Y:S01]  /*6310*/  @!P2 LDG.E R178, desc[UR18][R150.64] ;  /* 0x0000001296b2a981 */ /* 0x0002e2000c1e1900 */
[----:B------:R-:W-:Y:S01]  /*6320*/  @!P3 IMAD R145, R136, R145, R147 ;  /* 0x000000918891b224 */ /* 0x000fe200078e0293 */
[C---:B------:R-:W-:Y:S02]  /*6330*/  @!P3 LEA R184, P2, R146.reuse, R13, 0x2 ;  /* 0x0000000d92b8b211 */ /* 0x040fe400078410ff */
[----:B------:R-:W-:Y:S02]  /*6340*/  @!P6 MOV R147, RZ ;  /* 0x000000ff0093e202 */ /* 0x000fe40000000f00 */
[----:B------:R-:W-:Y:S02]  /*6350*/  @!P3 LEA.HI.X R185, R146, R17, R145, 0x2, P2 ;  /* 0x0000001192b9b211 */ /* 0x000fe400010f1491 */
[----:B------:R-:W-:-:S03]  /*6360*/  @!P6 MOV R146, R24 ;  /* 0x000000180092e202 */ /* 0x000fc60000000f00 */
[----:B------:R-:W0:Y:S02]  /*6370*/  @!P4 LDC.64 R144, c[0x0][0x3e0] ;  /* 0x0000f800ff90cb82 */ /* 0x000e240000000a00 */
[C---:B-1----:R-:W-:Y:S01]  /*6380*/  @!P6 IMAD.WIDE.U32 R148, R136.reuse, R70, R146 ;  /* 0x000000468894e225 */ /* 0x042fe200078e0092 */
[----:B------:R-:W-:Y:S02]  /*6390*/  MOV R180, RZ ;  /* 0x000000ff00b47202 */ /* 0x000fe40000000f00 */
[----:B------:R-:W-:Y:S01]  /*63a0*/  @!P5 MOV R70, R26 ;  /* 0x0000001a0046d202 */ /* 0x000fe20000000f00 */
[----:B------:R-:W-:Y:S01]  /*63b0*/  @!P6 IMAD R137, R136, R71, R149 ;  /* 0x000000478889e224 */ /* 0x000fe200078e0295 */
[----:B------:R-:W-:Y:S02]  /*63c0*/  @!P5 MOV R71, RZ ;  /* 0x000000ff0047d202 */ /* 0x000fe40000000f00 */
[----:B------:R-:W-:Y:S01]  /*63d0*/  ISETP.GE.AND P2, PT, R30, R133, PT ;  /* 0x000000851e00720c */ /* 0x000fe20003f46270 */
[----:B------:R1:W3:Y:S01]  /*63e0*/  @!P3 LDG.E R180, desc[UR18][R184.64] ;  /* 0x00000012b8b4b981 */ /* 0x0002e2000c1e1900 */
[----:B------:R-:W-:Y:S01]  /*63f0*/  @!P6 LEA R150, P3, R148, R13, 0x2 ;  /* 0x0000000d9496e211 */ /* 0x000fe200078610ff */
[----:B0-----:R-:W-:-:S03]  /*6400*/  @!P5 IMAD.WIDE.U32 R146, R136, R72, R70 ;  /* 0x000000488892d225 */ /* 0x001fc600078e0046 */
[----:B------:R-:W-:Y:S01]  /*6410*/  @!P6 LEA.HI.X R151, R148, R17, R137, 0x2, P3 ;  /* 0x000000119497e211 */ /* 0x000fe200018f1489 */
[----:B------:R-:W-:Y:S01]  /*6420*/  @!P5 IMAD R73, R136, R73, R147 ;  /* 0x000000498849d224 */ /* 0x000fe200078e0293 */
[C---:B------:R-:W-:Y:S02]  /*6430*/  @!P5 LEA R148, P3, R146.reuse, R13, 0x2 ;  /* 0x0000000d9294d211 */ /* 0x040fe400078610ff */
[----:B------:R-:W-:Y:S02]  /*6440*/  @!P4 MOV R72, R28 ;  /* 0x0000001c0048c202 */ /* 0x000fe40000000f00 */
[----:B------:R-:W-:Y:S01]  /*6450*/  @!P5 LEA.HI.X R149, R146, R17, R73, 0x2, P3 ;  /* 0x000000119295d211 */ /* 0x000fe200018f1449 */
[----:B------:R-:W0:Y:S01]  /*6460*/  @!P2 LDC.64 R70, c[0x0][0x3e0] ;  /* 0x0000f800ff46ab82 */ /* 0x000e220000000a00 */
[----:B------:R-:W-:Y:S02]  /*6470*/  @!P4 MOV R73, RZ ;  /* 0x000000ff0049c202 */ /* 0x000fe40000000f00 */
[----:B------:R-:W-:-:S02]  /*6480*/  ISETP.GE.AND P3, PT, R32, R133, PT ;  /* 0x000000852000720c */ /* 0x000fc40003f66270 */
[----:B------:R-:W-:Y:S01]  /*6490*/  MOV R182, RZ ;  /* 0x000000ff00b67202 */ /* 0x000fe20000000f00 */
[----:B-1----:R-:W-:Y:S02]  /*64a0*/  IMAD.MOV.U32 R184, RZ, RZ, RZ ;  /* 0x000000ffffb87224 */ /* 0x002fe400078e00ff */
[----:B------:R-:W-:-:S03]  /*64b0*/  @!P4 IMAD.WIDE.U32 R72, R136, R144, R72 ;  /* 0x000000908848c225 */ /* 0x000fc600078e0048 */
[----:B------:R-:W3:Y:S01]  /*64c0*/  @!P6 LDG.E R182, desc[UR18][R150.64] ;  /* 0x0000001296b6e981 */ /* 0x000ee2000c1e1900 */
[----:B------:R-:W-:Y:S01]  /*64d0*/  @!P4 IMAD R145, R136, R145, R73 ;  /* 0x000000918891c224 */ /* 0x000fe200078e0249 */
[----:B------:R-:W-:Y:S02]  /*64e0*/  @!P4 LEA R146, P6, R72, R13, 0x2 ;  /* 0x0000000d4892c211 */ /* 0x000fe400078c10ff */
[----:B------:R1:W3:Y:S01]  /*64f0*/  @!P5 LDG.E R184, desc[UR18][R148.64] ;  /* 0x0000001294b8d981 */ /* 0x0002e2000c1e1900 */
[----:B------:R-:W-:Y:S02]  /*6500*/  ISETP.GE.AND P5, PT, R34, R133, PT ;  /* 0x000000852200720c */ /* 0x000fe40003fa6270 */
[----:B------:R-:W-:Y:S02]  /*6510*/  @!P4 LEA.HI.X R147, R72, R17, R145, 0x2, P6 ;  /* 0x000000114893c211 */ /* 0x000fe400030f1491 */
[----:B------:R-:W1:Y:S01]  /*6520*/  @!P3 LDC.64 R72, c[0x0][0x3e0] ;  /* 0x0000f800ff48bb82 */ /* 0x000e620000000a00 */
[----:B------:R-:W-:-:S02]  /*6530*/  @!P2 MOV R144, R30 ;  /* 0x0000001e0090a202 */ /* 0x000fc40000000f00 */
[----:B------:R-:W-:Y:S02]  /*6540*/  @!P2 MOV R145, RZ ;  /* 0x000000ff0091a202 */ /* 0x000fe40000000f00 */
[----:B------:R-:W-:Y:S01]  /*6550*/  MOV R186, RZ ;  /* 0x000000ff00ba7202 */ /* 0x000fe20000000f00 */
[----:B0-----:R-:W-:-:S03]  /*6560*/  @!P2 IMAD.WIDE.U32 R144, R136, R70, R144 ;  /* 0x000000468890a225 */ /* 0x001fc600078e0090 */
[----:B-1----:R-:W0:Y:S02]  /*6570*/  @!P5 LDC.64 R148, c[0x0][0x3e0] ;  /* 0x0000f800ff94db82 */ /* 0x002e240000000a00 */
[----:B------:R1:W3:Y:S01]  /*6580*/  @!P4 LDG.E R186, desc[UR18][R146.64] ;  /* 0x0000001292bac981 */ /* 0x0002e2000c1e1900 */
[----:B------:R-:W-:Y:S01]  /*6590*/  ISETP.GE.AND P4, PT, R36, R133, PT ;  /* 0x000000852400720c */ /* 0x000fe20003f86270 */
[----:B------:R-:W-:Y:S01]  /*65a0*/  @!P2 IMAD R71, R136, R71, R145 ;  /* 0x000000478847a224 */ /* 0x000fe200078e0291 */
[C---:B------:R-:W-:Y:S01]  /*65b0*/  @!P2 LEA R150, P6, R144.reuse, R13, 0x2 ;  /* 0x0000000d9096a211 */ /* 0x040fe200078c10ff */
[----:B------:R-:W-:Y:S01]  /*65c0*/  FMUL.FTZ R70, R69, R56 ;  /* 0x0000003845467220 */ /* 0x000fe20000410000 */
[----:B------:R-:W-:Y:S02]  /*65d0*/  MOV R153, RZ ;  /* 0x000000ff00997202 */ /* 0x000fe40000000f00 */
[----:B------:R-:W-:Y:S01]  /*65e0*/  @!P2 LEA.HI.X R151, R144, R17, R71, 0x2, P6 ;  /* 0x000000119097a211 */ /* 0x000fe200030f1447 */
[----:B------:R-:W-:Y:S01]  /*65f0*/  @!P3 IMAD.MOV.U32 R145, RZ, RZ, RZ ;  /* 0x000000ffff91b224 */ /* 0x000fe200078e00ff */
[----:B------:R-:W-:Y:S01]  /*6600*/  @!P3 MOV R144, R32 ;  /* 0x000000200090b202 */ /* 0x000fe20000000f00 */
[----:B------:R-:W-:-:S02]  /*6610*/  FMUL.RZ R159, R70, 0.15915493667125701904 ;  /* 0x3e22f983469f7820 */ /* 0x000fc4000040c000 */
[----:B------:R0:W3:Y:S02]  /*6620*/  @!P2 LDG.E R153, desc[UR18][R150.64] ;  /* 0x000000129699a981 */ /* 0x0000e4000c1e1900 */
[----:B-1----:R-:W-:Y:S01]  /*6630*/  @!P3 IMAD.WIDE.U32 R146, R136, R72, R144 ;  /* 0x000000488892b225 */ /* 0x002fe200078e0090 */
[----:B------:R-:W1:Y:S01]  /*6640*/  @!P4 LDC.64 R70, c[0x0][0x3e0] ;  /* 0x0000f800ff46cb82 */ /* 0x000e620000000a00 */
[----:B------:R-:W-:Y:S02]  /*6650*/  ISETP.GE.AND P2, PT, R38, R133, PT ;  /* 0x000000852600720c */ /* 0x000fe40003f46270 */
[----:B------:R-:W-:Y:S01]  /*6660*/  @!P3 IMAD R147, R136, R73, R147 ;  /* 0x000000498893b224 */ /* 0x000fe200078e0293 */
[----:B------:R-:W-:Y:S02]  /*6670*/  @!P5 MOV R72, R34 ;  /* 0x000000220048d202 */ /* 0x000fe40000000f00 */
[----:B------:R-:W-:Y:S01]  /*6680*/  @!P5 MOV R73, RZ ;  /* 0x000000ff0049d202 */ /* 0x000fe20000000f00 */
[----:B------:R-:W-:Y:S01]  /*6690*/  FMUL.FTZ R145, R69, R58 ;  /* 0x0000003a45917220 */ /* 0x000fe20000410000 */
[----:B------:R-:W-:-:S02]  /*66a0*/  @!P3 LEA R144, P6, R146, R13, 0x2 ;  /* 0x0000000d9290b211 */ /* 0x000fc400078c10ff */
[----:B------:R-:W-:Y:S01]  /*66b0*/  MOV R188, RZ ;  /* 0x000000ff00bc7202 */ /* 0x000fe20000000f00 */
[----:B0-----:R-:W-:-:S04]  /*66c0*/  @!P5 IMAD.WIDE.U32 R72, R136, R148, R72 ;  /* 0x000000948848d225 */ /* 0x001fc800078e0048 */
[----:B------:R-:W-:Y:S01]  /*66d0*/  FMUL.RZ R151, R145, 0.15915493667125701904 ;  /* 0x3e22f98391977820 */ /* 0x000fe2000040c000 */
[----:B------:R-:W-:Y:S01]  /*66e0*/  @!P3 LEA.HI.X R145, R146, R17, R147, 0x2, P6 ;  /* 0x000000119291b211 */ /* 0x000fe200030f1493 */
[----:B------:R-:W-:Y:S01]  /*66f0*/  @!P5 IMAD R73, R136, R149, R73 ;  /* 0x000000958849d224 */ /* 0x000fe200078e0249 */
[----:B------:R-:W-:Y:S01]  /*6700*/  @!P5 LEA R146, P6, R72, R13, 0x2 ;  /* 0x0000000d4892d211 */ /* 0x000fe200078c10ff */
[----:B------:R-:W0:Y:S02]  /*6710*/  @!P2 LDC.64 R148, c[0x0][0x3e0] ;  /* 0x0000f800ff94ab82 */ /* 0x000e240000000a00 */
[----:B------:R5:W3:Y:S01]  /*6720*/  @!P3 LDG.E R188, desc[UR18][R144.64] ;  /* 0x0000001290bcb981 */ /* 0x000ae2000c1e1900 */
[----:B------:R-:W-:Y:S02]  /*6730*/  ISETP.GE.AND P3, PT, R40, R133, PT ;  /* 0x000000852800720c */ /* 0x000fe40003f66270 */
[----:B------:R-:W-:Y:S02]  /*6740*/  @!P5 LEA.HI.X R147, R72, R17, R73, 0x2, P6 ;  /* 0x000000114893d211 */ /* 0x000fe400030f1449 */
[----:B------:R-:W-:-:S02]  /*6750*/  @!P4 MOV R72, R36 ;  /* 0x000000240048c202 */ /* 0x000fc40000000f00 */
        /* <DEDUP_REMOVED lines=8> */
[----:B------:R-:W-:Y:S01]  /*67e0*/  @!P4 LEA.HI.X R145, R72, R17, R73, 0x2, P6 ;  /* 0x000000114891c211 */ /* 0x000fe200030f1449 */
[----:B------:R-:W-:Y:S01]  /*67f0*/  @!P2 IMAD.MOV.U32 R72, RZ, RZ, R38 ;  /* 0x000000ffff48a224 */ /* 0x000fe200078e0026 */
[----:B------:R-:W-:Y:S01]  /*6800*/  @!P2 MOV R73, RZ ;  /* 0x000000ff0049a202 */ /* 0x000fe20000000f00 */
[----:B------:R-:W-:Y:S02]  /*6810*/  FMUL.FTZ R150, R69, R60 ;  /* 0x0000003c45967220 */ /* 0x000fe40000410000 */
[----:B0-----:R-:W-:-:S04]  /*6820*/  @!P2 IMAD.WIDE.U32 R72, R136, R148, R72 ;  /* 0x000000948848a225 */ /* 0x001fc800078e0048 */
[----:B------:R-:W-:Y:S01]  /*6830*/  FMUL.RZ R167, R150, 0.15915493667125701904 ;  /* 0x3e22f98396a77820 */ /* 0x000fe2000040c000 */
[----:B------:R-:W-:Y:S01]  /*6840*/  MOV R194, RZ ;  /* 0x000000ff00c27202 */ /* 0x000fe20000000f00 */
[----:B-1----:R-:W-:Y:S01]  /*6850*/  @!P2 IMAD R146, R136, R149, R73 ;  /* 0x000000958892a224 */ /* 0x002fe200078e0249 */
[----:B------:R-:W-:Y:S01]  /*6860*/  @!P2 LEA R150, P6, R72, R13, 0x2 ;  /* 0x0000000d4896a211 */ /* 0x000fe200078c10ff */
[----:B------:R-:W-:Y:S01]  /*6870*/  FMUL.FTZ R73, R69, R62 ;  /* 0x0000003e45497220 */ /* 0x000fe20000410000 */
[----:B------:R-:W-:Y:S01]  /*6880*/  FMUL.FTZ R155, R68, 1.4426950216293334961 ;  /* 0x3fb8aa3b449b7820 */ /* 0x000fe20000410000 */
[----:B------:R-:W0:Y:S01]  /*6890*/  @!P5 LDC.64 R148, c[0x0][0x3e0] ;  /* 0x0000f800ff94db82 */ /* 0x000e220000000a00 */
[----:B------:R-:W-:Y:S01]  /*68a0*/  MUFU.SIN R137, R159 ;  /* 0x0000009f00897308 */ /* 0x000fe20000000400 */
[----:B------:R-:W-:Y:S01]  /*68b0*/  FMUL.RZ R171, R73, 0.15915493667125701904 ;  /* 0x3e22f98349ab7820 */ /* 0x000fe2000040c000 */
[----:B------:R-:W-:Y:S01]  /*68c0*/  @!P3 MOV R73, RZ ;  /* 0x000000ff0049b202 */ /* 0x000fe20000000f00 */
[----:B------:R1:W3:Y:S01]  /*68d0*/  @!P4 LDG.E R194, desc[UR18][R144.64] ;  /* 0x0000001290c2c981 */ /* 0x0002e2000c1e1900 */
[----:B------:R-:W-:-:S04]  /*68e0*/  MOV R198, RZ ;  /* 0x000000ff00c67202 */ /* 0x000fc80000000f00 */
[----:B------:R-:W-:Y:S01]  /*68f0*/  MUFU.COS R68, R159 ;  /* 0x0000009f00447308 */ /* 0x000fe20000000000 */
[----:B------:R-:W-:-:S07]  /*6900*/  ISETP.GE.AND P4, PT, R44, R133, PT ;  /* 0x000000852c00720c */ /* 0x000fce0003f86270 */
[----:B------:R-:W-:Y:S08]  /*6910*/  MUFU.SIN R159, R151 ;  /* 0x00000097009f7308 */ /* 0x000ff00000000400 */
[----:B------:R2:W-:Y:S02]  /*6920*/  MUFU.COS R161, R151 ;  /* 0x0000009700a17308 */ /* 0x0005e40000000000 */
[----:B--2---:R-:W-:-:S02]  /*6930*/  @!P2 LEA.HI.X R151, R72, R17, R146, 0x2, P6 ;  /* 0x000000114897a211 */ /* 0x004fc400030f1492 */
[----:B------:R-:W-:-:S03]  /*6940*/  @!P3 MOV R72, R40 ;  /* 0x000000280048b202 */ /* 0x000fc60000000f00 */
[----:B------:R2:W3:Y:S02]  /*6950*/  @!P2 LDG.E R198, desc[UR18][R150.64] ;  /* 0x0000001296c6a981 */ /* 0x0004e4000c1e1900 */
[----:B-----5:R-:W-:Y:S01]  /*6960*/  @!P3 IMAD.WIDE.U32 R146, R136, R70, R72 ;  /* 0x000000468892b225 */ /* 0x020fe200078e0048 */
[----:B------:R-:W-:Y:S01]  /*6970*/  ISETP.GE.AND P2, PT, R46, R133, PT ;  /* 0x000000852e00720c */ /* 0x000fe20003f46270 */
[----:B------:R-:W5:Y:S02]  /*6980*/  @!P4 LDC.64 R72, c[0x0][0x3e0] ;  /* 0x0000f800ff48cb82 */ /* 0x000f640000000a00 */
[----:B------:R-:W-:Y:S01]  /*6990*/  @!P3 IMAD R71, R136, R71, R147 ;  /* 0x000000478847b224 */ /* 0x000fe200078e0293 */
[C---:B-1----:R-:W-:Y:S02]  /*69a0*/  @!P3 LEA R144, P6, R146.reuse, R13, 0x2 ;  /* 0x0000000d9290b211 */ /* 0x042fe400078c10ff */
[----:B------:R-:W-:Y:S02]  /*69b0*/  @!P5 MOV R70, R42 ;  /* 0x0000002a0046d202 */ /* 0x000fe40000000f00 */
[----:B------:R-:W-:-:S02]  /*69c0*/  @!P3 LEA.HI.X R145, R146, R17, R71, 0x2, P6 ;  /* 0x000000119291b211 */ /* 0x000fc400030f1447 */
[----:B------:R-:W-:-:S03]  /*69d0*/  @!P5 MOV R71, RZ ;  /* 0x000000ff0047d202 */ /* 0x000fc60000000f00 */
[----:B0-----:R-:W-:-:S03]  /*69e0*/  @!P5 IMAD.WIDE.U32 R146, R136, R148, R70 ;  /* 0x000000948892d225 */ /* 0x001fc600078e0046 */
[----:B------:R-:W0:Y:S01]  /*69f0*/  @!P2 LDC.64 R70, c[0x0][0x3e0] ;  /* 0x0000f800ff46ab82 */ /* 0x000e220000000a00 */
[----:B------:R-:W-:Y:S01]  /*6a00*/  MOV R200, RZ ;  /* 0x000000ff00c87202 */ /* 0x000fe20000000f00 */
[----:B------:R-:W-:Y:S01]  /*6a10*/  @!P5 IMAD R149, R136, R149, R147 ;  /* 0x000000958895d224 */ /* 0x000fe200078e0293 */
[----:B------:R-:W-:Y:S01]  /*6a20*/  @!P5 LEA R148, P6, R146, R13, 0x2 ;  /* 0x0000000d9294d211 */ /* 0x000fe200078c10ff */
[----:B------:R-:W-:-:S03]  /*6a30*/  IMAD.MOV.U32 R202, RZ, RZ, RZ ;  /* 0x000000ffffca7224 */ /* 0x000fc600078e00ff */
[----:B------:R1:W3:Y:S01]  /*6a40*/  @!P3 LDG.E R200, desc[UR18][R144.64] ;  /* 0x0000001290c8b981 */ /* 0x0002e2000c1e1900 */
[----:B------:R-:W-:Y:S02]  /*6a50*/  ISETP.GE.AND P3, PT, R48, R133, PT ;  /* 0x000000853000720c */ /* 0x000fe40003f66270 */
[----:B------:R-:W-:Y:S01]  /*6a60*/  @!P5 LEA.HI.X R149, R146, R17, R149, 0x2, P6 ;  /* 0x000000119295d211 */ /* 0x000fe200030f1495 */
[----:B--2---:R-:W-:Y:S01]  /*6a70*/  FMUL.FTZ R150, R69, R76 ;  /* 0x0000004c45967220 */ /* 0x004fe20000410000 */
[----:B------:R-:W-:Y:S03]  /*6a80*/  MUFU.SIN R163, R167 ;  /* 0x000000a700a37308 */ /* 0x000fe60000000400 */
[----:B------:R2:W3:Y:S01]  /*6a90*/  @!P5 LDG.E R202, desc[UR18][R148.64] ;  /* 0x0000001294cad981 */ /* 0x0004e2000c1e1900 */
[----:B-1----:R-:W-:Y:S02]  /*6aa0*/  @!P4 MOV R144, R44 ;  /* 0x0000002c0090c202 */ /* 0x002fe40000000f00 */
[----:B------:R-:W-:-:S02]  /*6ab0*/  @!P4 MOV R145, RZ ;  /* 0x000000ff0091c202 */ /* 0x000fc40000000f00 */
[----:B------:R-:W-:Y:S01]  /*6ac0*/  MUFU.COS R165, R167 ;  /* 0x000000a700a57308 */ /* 0x000fe20000000000 */
[----:B-----5:R-:W-:Y:S01]  /*6ad0*/  @!P4 IMAD.WIDE.U32 R146, R136, R72, R144 ;  /* 0x000000488892c225 */ /* 0x020fe200078e0090 */
[----:B--2---:R-:W-:Y:S02]  /*6ae0*/  @!P2 MOV R148, R46 ;  /* 0x0000002e0094a202 */ /* 0x004fe40000000f00 */
[----:B------:R-:W-:-:S04]  /*6af0*/  @!P2 MOV R149, RZ ;  /* 0x000000ff0095a202 */ /* 0x000fc80000000f00 */
[----:B------:R-:W-:Y:S01]  /*6b00*/  MUFU.SIN R167, R171 ;  /* 0x000000ab00a77308 */ /* 0x000fe20000000400 */
[----:B------:R-:W-:Y:S01]  /*6b10*/  @!P4 IMAD R177, R136, R73, R147 ;  /* 0x0000004988b1c224 */ /* 0x000fe200078e0293 */
[----:B------:R-:W-:Y:S01]  /*6b20*/  @!P4 LEA R144, P6, R146, R13, 0x2 ;  /* 0x0000000d9290c211 */ /* 0x000fe200078c10ff */
[----:B------:R-:W1:Y:S01]  /*6b30*/  @!P3 LDC.64 R72, c[0x0][0x3e0] ;  /* 0x0000f800ff48bb82 */ /* 0x000e620000000a00 */
[----:B------:R-:W-:-:S04]  /*6b40*/  ISETP.GE.AND P5, PT, R50, R133, PT ;  /* 0x000000853200720c */ /* 0x000fc80003fa6270 */
[----:B------:R2:W-:Y:S01]  /*6b50*/  MUFU.COS R169, R171 ;  /* 0x000000ab00a97308 */ /* 0x0005e20000000000 */
[----:B------:R-:W-:Y:S01]  /*6b60*/  @!P4 LEA.HI.X R145, R146, R17, R177, 0x2, P6 ;  /* 0x000000119291c211 */ /* 0x000fe200030f14b1 */
[----:B--2---:R-:W-:Y:S01]  /*6b70*/  FMUL.RZ R171, R150, 0.15915493667125701904 ;  /* 0x3e22f98396ab7820 */ /* 0x004fe2000040c000 */
[----:B0-----:R-:W-:-:S04]  /*6b80*/  @!P2 IMAD.WIDE.U32 R150, R136, R70, R148 ;  /* 0x000000468896a225 */ /* 0x001fc800078e0094 */
[----:B------:R-:W-:Y:S01]  /*6b90*/  @!P2 IMAD R71, R136, R71, R151 ;  /* 0x000000478847a224 */ /* 0x000fe200078e0297 */
[C---:B------:R-:W-:Y:S01]  /*6ba0*/  @!P2 LEA R70, P6, R150.reuse, R13, 0x2 ;  /* 0x0000000d9646a211 */ /* 0x040fe200078c10ff */
[----:B------:R-:W-:Y:S01]  /*6bb0*/  FMUL.FTZ R147, R69, R78 ;  /* 0x0000004e45937220 */ /* 0x000fe20000410000 */
[----:B------:R-:W-:Y:S02]  /*6bc0*/  MOV R206, RZ ;  /* 0x000000ff00ce7202 */ /* 0x000fe40000000f00 */
[----:B------:R-:W-:Y:S02]  /*6bd0*/  @!P2 LEA.HI.X R71, R150, R17, R71, 0x2, P6 ;  /* 0x000000119647a211 */ /* 0x000fe400030f1447 */
[-C--:B------:R-:W-:Y:S01]  /*6be0*/  ISETP.GE.AND P6, PT, R52, R133.reuse, PT ;  /* 0x000000853400720c */ /* 0x080fe20003fc6270 */
[----:B------:R-:W-:Y:S01]  /*6bf0*/  MUFU.SIN R173, R171 ;  /* 0x000000ab00ad7308 */ /* 0x000fe20000000400 */
[----:B------:R-:W-:Y:S01]  /*6c00*/  MOV R204, RZ ;  /* 0x000000ff00cc7202 */ /* 0x000fe20000000f00 */
[----:B------:R0:W2:Y:S05]  /*6c10*/  @!P2 LDG.E R206, desc[UR18][R70.64] ;  /* 0x0000001246cea981 */ /* 0x0000aa000c1e1900 */
[----:B------:R5:W2:Y:S01]  /*6c20*/  @!P4 LDG.E R204, desc[UR18][R144.64] ;  /* 0x0000001290ccc981 */ /* 0x000aa2000c1e1900 */
[----:B------:R4:W-:Y:S01]  /*6c30*/  MUFU.COS R175, R171 ;  /* 0x000000ab00af7308 */ /* 0x0009e20000000000 */
[----:B0-----:R-:W-:Y:S01]  /*6c40*/  @!P3 MOV R70, R48 ;  /* 0x000000300046b202 */ /* 0x001fe20000000f00 */
[----:B----4-:R-:W-:Y:S01]  /*6c50*/  FMUL.RZ R171, R147, 0.15915493667125701904 ;  /* 0x3e22f98393ab7820 */ /* 0x010fe2000040c000 */
[----:B------:R-:W-:Y:S01]  /*6c60*/  @!P3 IMAD.MOV.U32 R71, RZ, RZ, RZ ;  /* 0x000000ffff47b224 */ /* 0x000fe200078e00ff */
[----:B------:R-:W0:Y:S01]  /*6c70*/  @!P5 LDC.64 R146, c[0x0][0x3e0] ;  /* 0x0000f800ff92db82 */ /* 0x000e220000000a00 */
[----:B------:R-:W-:Y:S01]  /*6c80*/  ISETP.GE.AND P4, PT, R74, R133, PT ;  /* 0x000000854a00720c */ /* 0x000fe20003f86270 */
[----:B-1----:R-:W-:Y:S01]  /*6c90*/  @!P3 IMAD.WIDE.U32 R148, R136, R72, R70 ;  /* 0x000000488894b225 */ /* 0x002fe200078e0046 */
[----:B------:R-:W-:-:S05]  /*6ca0*/  SHF.L.U32 R133, R4, 0x4, RZ ;  /* 0x0000000404857819 */ /* 0x000fca00000006ff */
[----:B-----5:R-:W1:Y:S01]  /*6cb0*/  @!P6 LDC.64 R144, c[0x0][0x3e0] ;  /* 0x0000f800ff90eb82 */ /* 0x020e620000000a00 */
[----:B------:R-:W-:Y:S01]  /*6cc0*/  @!P3 IMAD R73, R136, R73, R149 ;  /* 0x000000498849b224 */ /* 0x000fe200078e0295 */
[----:B------:R-:W-:Y:S01]  /*6cd0*/  @!P3 LEA R150, P2, R148, R13, 0x2 ;  /* 0x0000000d9496b211 */ /* 0x000fe200078410ff */
[----:B------:R-:W-:Y:S01]  /*6ce0*/  IMAD R210, R6, -0x200, R19 ;  /* 0xfffffe0006d27824 */ /* 0x000fe200078e0213 */
[----:B------:R-:W-:Y:S02]  /*6cf0*/  IADD3 R71, PT, PT, R133, 0x1, RZ ;  /* 0x0000000185477810 */ /* 0x000fe40007ffe0ff */
[----:B------:R-:W-:Y:S02]  /*6d00*/  @!P3 LEA.HI.X R151, R148, R17, R73, 0x2, P2 ;  /* 0x000000119497b211 */ /* 0x000fe400010f1449 */
[----:B------:R-:W-:Y:S02]  /*6d10*/  ISETP.GE.U32.AND P2, PT, R71, R210, PT ;  /* 0x000000d24700720c */ /* 0x000fe40003f46070 */
[----:B------:R-:W-:-:S02]  /*6d20*/  @!P5 MOV R70, R50 ;  /* 0x000000320046d202 */ /* 0x000fc40000000f00 */
[----:B------:R-:W-:Y:S01]  /*6d30*/  @!P5 MOV R71, RZ ;  /* 0x000000ff0047d202 */ /* 0x000fe20000000f00 */
[----:B------:R-:W-:Y:S01]  /*6d40*/  @!P6 IMAD.MOV.U32 R149, RZ, RZ, RZ ;  /* 0x000000ffff95e224 */ /* 0x000fe200078e00ff */
[----:B------:R-:W-:Y:S01]  /*6d50*/  @!P6 MOV R148, R52 ;  /* 0x000000340094e202 */ /* 0x000fe20000000f00 */
[----:B0-----:R-:W-:-:S04]  /*6d60*/  @!P5 IMAD.WIDE.U32 R70, R136, R146, R70 ;  /* 0x000000928846d225 */ /* 0x001fc800078e0046 */
[C---:B------:R-:W-:Y:S01]  /*6d70*/  @!P5 IMAD R73, R136.reuse, R147, R71 ;  /* 0x000000938849d224 */ /* 0x040fe200078e0247 */
[----:B------:R-:W-:Y:S01]  /*6d80*/  SHF.L.U32 R71, R21, 0x5, RZ ;  /* 0x0000000515477819 */ /* 0x000fe200000006ff */
[----:B------:R-:W0:Y:S01]  /*6d90*/  @!P4 LDC.64 R146, c[0x0][0x3e0] ;  /* 0x0000f800ff92cb82 */ /* 0x000e220000000a00 */
[C---:B-1----:R-:W-:Y:S02]  /*6da0*/  @!P6 IMAD.WIDE.U32 R148, R136.reuse, R144, R148 ;  /* 0x000000908894e225 */ /* 0x042fe400078e0094 */
[----:B------:R-:W-:Y:S02]  /*6db0*/  LEA.HI.SX32 R144, R71, R71, 0x1b ;  /* 0x0000004747907211 */ /* 0x000fe400078fdaff */
[----:B------:R-:W-:Y:S02]  /*6dc0*/  @!P6 IMAD R145, R136, R145, R149 ;  /* 0x000000918891e224 */ /* 0x000fe400078e0295 */
[----:B------:R-:W-:Y:S01]  /*6dd0*/  LEA R149, R144, R23, 0x2 ;  /* 0x0000001790957211 */ /* 0x000fe200078e10ff */
[----:B------:R-:W-:Y:S01]  /*6de0*/  MUFU.SIN R177, R171 ;  /* 0x000000ab00b17308 */ /* 0x000fe20000000400 */
[----:B------:R-:W-:-:S03]  /*6df0*/  FMUL.FTZ R72, R69, R80 ;  /* 0x0000005045487220 */ /* 0x000fc60000410000 */
[----:B------:R-:W1:Y:S04]  /*6e00*/  LDS R218, [R149+0x4] ;  /* 0x0000040095da7984 */ /* 0x000e680000000800 */
[----:B------:R4:W-:Y:S01]  /*6e10*/  MUFU.COS R179, R171 ;  /* 0x000000ab00b37308 */ /* 0x0009e20000000000 */
[----:B------:R-:W-:Y:S01]  /*6e20*/  FMUL.RZ R183, R72, 0.15915493667125701904 ;  /* 0x3e22f98348b77820 */ /* 0x000fe2000040c000 */
[C---:B------:R-:W-:Y:S01]  /*6e30*/  FMUL.FTZ R208, R155.reuse, R62 ;  /* 0x0000003e9bd07220 */ /* 0x040fe20000410000 */
[----:B------:R-:W5:Y:S01]  /*6e40*/  LDS R226, [R149+0x10] ;  /* 0x0000100095e27984 */ /* 0x000f620000000800 */
[----:B------:R-:W-:-:S03]  /*6e50*/  FMUL.FTZ R157, R155, R56 ;  /* 0x000000389b9d7220 */ /* 0x000fc60000410000 */
[----:B------:R-:W5:Y:S01]  /*6e60*/  LDS R216, [R149] ;  /* 0x0000000095d87984 */ /* 0x000f620000000800 */
[----:B----4-:R-:W-:Y:S02]  /*6e70*/  MOV R171, RZ ;  /* 0x000000ff00ab7202 */ /* 0x010fe40000000f00 */
[----:B------:R-:W-:Y:S01]  /*6e80*/  IADD3 R71, PT, PT, R133, 0x2, RZ ;  /* 0x0000000285477810 */ /* 0x000fe20007ffe0ff */
[C---:B------:R-:W-:Y:S01]  /*6e90*/  FMUL.FTZ R192, R155.reuse, R58 ;  /* 0x0000003a9bc07220 */ /* 0x040fe20000410000 */
[----:B------:R-:W-:Y:S01]  /*6ea0*/  FMUL.FTZ R196, R155, R60 ;  /* 0x0000003c9bc47220 */ /* 0x000fe20000410000 */
[----:B------:R-:W-:Y:S04]  /*6eb0*/  LDS R222, [R149+0x8] ;  /* 0x0000080095de7984 */ /* 0x000fe80000000800 */
[----:B------:R4:W2:Y:S01]  /*6ec0*/  @!P3 LDG.E R171, desc[UR18][R150.64] ;  /* 0x0000001296abb981 */ /* 0x0008a2000c1e1900 */
[C---:B------:R-:W-:Y:S01]  /*6ed0*/  @!P5 LEA R72, P3, R70.reuse, R13, 0x2 ;  /* 0x0000000d4648d211 */ /* 0x040fe200078610ff */
[----:B------:R-:W1:Y:S02]  /*6ee0*/  MUFU.EX2 R208, R208 ;  /* 0x000000d000d07308 */ /* 0x000e640000000800 */
[----:B------:R-:W5:Y:S01]  /*6ef0*/  LDS R224, [R149+0xc] ;  /* 0x00000c0095e07984 */ /* 0x000f620000000800 */
[----:B------:R-:W-:-:S03]  /*6f00*/  @!P5 LEA.HI.X R73, R70, R17, R73, 0x2, P3 ;  /* 0x000000114649d211 */ /* 0x000fc600018f1449 */
[----:B------:R-:W-:Y:S01]  /*6f10*/  LDS R230, [R149+0x24] ;  /* 0x0000240095e67984 */ /* 0x000fe20000000800 */
[----:B----4-:R-:W-:Y:S01]  /*6f20*/  MOV R150, RZ ;  /* 0x000000ff00967202 */ /* 0x010fe20000000f00 */
[----:B------:R-:W4:Y:S01]  /*6f30*/  MUFU.EX2 R157, R157 ;  /* 0x0000009d009d7308 */ /* 0x000f220000000800 */
[C---:B------:R-:W-:Y:S01]  /*6f40*/  @!P6 LEA R70, P3, R148.reuse, R13, 0x2 ;  /* 0x0000000d9446e211 */ /* 0x040fe200078610ff */
[----:B------:R-:W-:Y:S01]  /*6f50*/  FMUL.FTZ R181, R69, R82 ;  /* 0x0000005245b57220 */ /* 0x000fe20000410000 */
[C---:B------:R-:W-:Y:S01]  /*6f60*/  FMUL.FTZ R212, R155.reuse, R76 ;  /* 0x0000004c9bd47220 */ /* 0x040fe20000410000 */
[----:B------:R-:W-:Y:S01]  /*6f70*/  FMUL.FTZ R214, R155, R78 ;  /* 0x0000004e9bd67220 */ /* 0x000fe20000410000 */
[----:B------:R0:W2:Y:S01]  /*6f80*/  @!P5 LDG.E R150, desc[UR18][R72.64] ;  /* 0x000000124896d981 */ /* 0x0000a2000c1e1900 */
[----:B------:R-:W-:Y:S02]  /*6f90*/  ISETP.GE.U32.AND P5, PT, R71, R210, PT ;  /* 0x000000d24700720c */ /* 0x000fe40003fa6070 */
[----:B------:R-:W-:Y:S01]  /*6fa0*/  @!P6 LEA.HI.X R71, R148, R17, R145, 0x2, P3 ;  /* 0x000000119447e211 */ /* 0x000fe200018f1491 */
[----:B------:R-:W-:Y:S04]  /*6fb0*/  LDS R228, [R149+0x14] ;  /* 0x0000140095e47984 */ /* 0x000fe80000000800 */
[----:B------:R-:W-:Y:S01]  /*6fc0*/  LDS R232, [R149+0x34] ;  /* 0x0000340095e87984 */ /* 0x000fe20000000800 */
[----:B0-----:R-:W-:-:S02]  /*6fd0*/  @!P4 MOV R72, R74 ;  /* 0x0000004a0048c202 */ /* 0x001fc40000000f00 */
[----:B------:R-:W-:Y:S01]  /*6fe0*/  @!P4 MOV R73, RZ ;  /* 0x000000ff0049c202 */ /* 0x000fe20000000f00 */
[----:B------:R-:W-:Y:S01]  /*6ff0*/  LDS R238, [R149+0x40] ;  /* 0x0000400095ee7984 */ /* 0x000fe20000000800 */
[----:B------:R-:W-:Y:S01]  /*7000*/  MOV R74, RZ ;  /* 0x000000ff004a7202 */ /* 0x000fe20000000f00 */
[----:B------:R-:W-:Y:S01]  /*7010*/  @!P4 IMAD.WIDE.U32 R144, R136, R146, R72 ;  /* 0x000000928890c225 */ /* 0x000fe200078e0048 */
[----:B------:R-:W0:Y:S01]  /*7020*/  MUFU.EX2 R192, R192 ;  /* 0x000000c000c07308 */ /* 0x000e220000000800 */
[----:B------:R-:W-:-:S03]  /*7030*/  IADD3 R73, PT, PT, R133, 0x3, RZ ;  /* 0x0000000385497810 */ /* 0x000fc60007ffe0ff */
[----:B------:R5:W2:Y:S01]  /*7040*/  @!P6 LDG.E R74, desc[UR18][R70.64] ;  /* 0x00000012464ae981 */ /* 0x000aa2000c1e1900 */
[----:B------:R-:W-:Y:S01]  /*7050*/  @!P4 IMAD R148, R136, R147, R145 ;  /* 0x000000938894c224 */ /* 0x000fe200078e0291 */
[----:B------:R-:W-:Y:S01]  /*7060*/  @!P4 LEA R72, P6, R144, R13, 0x2 ;  /* 0x0000000d9048c211 */ /* 0x000fe200078c10ff */
[----:B------:R-:W-:Y:S01]  /*7070*/  VIADD R147, R133, 0x4 ;  /* 0x0000000485937836 */ /* 0x000fe20000000000 */
[-C--:B------:R-:W-:Y:S01]  /*7080*/  ISETP.GE.U32.AND P3, PT, R73, R210.reuse, PT ;  /* 0x000000d24900720c */ /* 0x080fe20003f66070 */
[C---:B-1----:R-:W-:Y:S01]  /*7090*/  FMUL.FTZ R169, R208.reuse, R169 ;  /* 0x000000a9d0a97220 */ /* 0x042fe20000410000 */
[----:B------:R-:W-:Y:S01]  /*70a0*/  FMUL.FTZ R167, R208, R167 ;  /* 0x000000a7d0a77220 */ /* 0x000fe20000410000 */
[----:B------:R-:W1:Y:S01]  /*70b0*/  MUFU.EX2 R196, R196 ;  /* 0x000000c400c47308 */ /* 0x000e620000000800 */
[----:B------:R-:W-:Y:S01]  /*70c0*/  @!P4 LEA.HI.X R73, R144, R17, R148, 0x2, P6 ;  /* 0x000000119049c211 */ /* 0x000fe200030f1494 */
[----:B------:R-:W3:Y:S01]  /*70d0*/  LDS R208, [R149+0x30] ;  /* 0x0000300095d07984 */ /* 0x000ee20000000800 */
[----:B------:R-:W-:Y:S01]  /*70e0*/  ISETP.GE.U32.AND P6, PT, R147, R210, PT ;  /* 0x000000d29300720c */ /* 0x000fe20003fc6070 */
[----:B----4-:R-:W-:Y:S01]  /*70f0*/  FMUL.FTZ R147, R157, R68 ;  /* 0x000000449d937220 */ /* 0x010fe20000410000 */
[----:B------:R-:W-:Y:S01]  /*7100*/  MOV R68, RZ ;  /* 0x000000ff00447202 */ /* 0x000fe20000000f00 */
[----:B-----5:R-:W-:Y:S01]  /*7110*/  FMUL.FTZ R70, R69, R86 ;  /* 0x0000005645467220 */ /* 0x020fe20000410000 */
[----:B------:R-:W-:Y:S01]  /*7120*/  FMUL.FTZ R137, R157, R137 ;  /* 0x000000899d897220 */ /* 0x000fe20000410000 */
[----:B------:R-:W-:Y:S01]  /*7130*/  MUFU.SIN R189, R183 ;  /* 0x000000b700bd7308 */ /* 0x000fe20000000400 */
[----:B------:R-:W-:Y:S01]  /*7140*/  LDS R242, [R149+0x44] ;  /* 0x0000440095f27984 */ /* 0x000fe20000000800 */
[----:B0-----:R-:W-:-:S03]  /*7150*/  FMUL.FTZ R159, R192, R159 ;  /* 0x0000009fc09f7220 */ /* 0x001fc60000410000 */
[----:B------:R0:W4:Y:S01]  /*7160*/  @!P4 LDG.E R68, desc[UR18][R72.64] ;  /* 0x000000124844c981 */ /* 0x000122000c1e1900 */
[----:B------:R-:W-:Y:S02]  /*7170*/  ISETP.GE.U32.AND P4, PT, R133, R210, PT ;  /* 0x000000d28500720c */ /* 0x000fe40003f86070 */
[----:B------:R5:W-:Y:S01]  /*7180*/  MUFU.COS R191, R183 ;  /* 0x000000b700bf7308 */ /* 0x000be20000000000 */
[----:B------:R-:W-:Y:S01]  /*7190*/  FMUL.RZ R181, R181, 0.15915493667125701904 ;  /* 0x3e22f983b5b57820 */ /* 0x000fe2000040c000 */
[----:B------:R-:W-:Y:S01]  /*71a0*/  FSEL R148, R137, RZ, !P4 ;  /* 0x000000ff89947208 */ /* 0x000fe20006000000 */
[----:B------:R-:W-:Y:S01]  /*71b0*/  FMUL.FTZ R146, R69, R84 ;  /* 0x0000005445927220 */ /* 0x000fe20000410000 */
[----:B------:R-:W-:Y:S01]  /*71c0*/  LDS R240, [R149+0x4c] ;  /* 0x00004c0095f07984 */ /* 0x000fe20000000800 */
[----:B------:R-:W-:-:S03]  /*71d0*/  FMUL.FTZ R220, R155, R80 ;  /* 0x000000509bdc7220 */ /* 0x000fc60000410000 */
[----:B------:R-:W-:Y:S01]  /*71e0*/  LDS R236, [R149+0x38] ;  /* 0x0000380095ec7984 */ /* 0x000fe20000000800 */
[----:B-----5:R-:W-:Y:S01]  /*71f0*/  FMUL.RZ R183, R70, 0.15915493667125701904 ;  /* 0x3e22f98346b77820 */ /* 0x020fe2000040c000 */
[----:B------:R-:W-:Y:S01]  /*7200*/  FMUL.FTZ R70, R109, R218 ;  /* 0x000000da6d467220 */ /* 0x000fe20000410000 */
[----:B0-----:R-:W-:Y:S01]  /*7210*/  FMUL.FTZ R73, R192, R161 ;  /* 0x000000a1c0497220 */ /* 0x001fe20000410000 */
[----:B-1----:R-:W-:Y:S01]  /*7220*/  FMUL.FTZ R165, R196, R165 ;  /* 0x000000a5c4a57220 */ /* 0x002fe20000410000 */
[----:B------:R-:W0:Y:S01]  /*7230*/  LDS R192, [R149+0x20] ;  /* 0x0000200095c07984 */ /* 0x000e220000000800 */
[----:B------:R-:W-:Y:S01]  /*7240*/  MUFU.COS R72, R183 ;  /* 0x000000b700487308 */ /* 0x000fe20000000000 */
[----:B------:R-:W-:Y:S01]  /*7250*/  FSEL R137, R70, RZ, !P4 ;  /* 0x000000ff46897208 */ /* 0x000fe20006000000 */
[----:B------:R-:W-:Y:S01]  /*7260*/  FMUL.FTZ R163, R196, R163 ;  /* 0x000000a3c4a37220 */ /* 0x000fe20000410000 */
[----:B------:R-:W-:Y:S04]  /*7270*/  LDS R218, [R149+0x1c] ;  /* 0x00001c0095da7984 */ /* 0x000fe80000000800 */
[----:B------:R-:W1:Y:S01]  /*7280*/  LDS R196, [R149+0x28] ;  /* 0x0000280095c47984 */ /* 0x000e620000000800 */
[----:B------:R5:W-:Y:S03]  /*7290*/  MUFU.SIN R70, R183 ;  /* 0x000000b700467308 */ /* 0x000be60000000400 */
[----:B------:R-:W-:Y:S05]  /*72a0*/  LDS R244, [R149+0x3c] ;  /* 0x00003c0095f47984 */ /* 0x000fea0000000800 */
[----:B------:R-:W-:Y:S01]  /*72b0*/  MUFU.SIN R193, R181 ;  /* 0x000000b500c17308 */ /* 0x000fe20000000400 */
[----:B-----5:R-:W-:-:S02]  /*72c0*/  FMUL.FTZ R183, R105, R226 ;  /* 0x000000e269b77220 */ /* 0x020fc40000410000 */
[----:B------:R-:W5:Y:S05]  /*72d0*/  LDS R226, [R149+0x2c] ;  /* 0x00002c0095e27984 */ /* 0x000f6a0000000800 */
[----:B------:R0:W-:Y:S08]  /*72e0*/  MUFU.COS R195, R181 ;  /* 0x000000b500c37308 */ /* 0x0001f00000000000 */
[----:B------:R-:W1:Y:S01]  /*72f0*/  MUFU.EX2 R212, R212 ;  /* 0x000000d400d47308 */ /* 0x000e620000000800 */
[----:B0-----:R-:W-:Y:S01]  /*7300*/  FMUL.RZ R181, R146, 0.15915493667125701904 ;  /* 0x3e22f98392b57820 */ /* 0x001fe2000040c000 */
[----:B------:R-:W-:-:S02]  /*7310*/  FMUL.FTZ R146, R109, R216 ;  /* 0x000000d86d927220 */ /* 0x000fc40000410000 */
[----:B------:R-:W0:Y:S01]  /*7320*/  LDS R216, [R149+0x18] ;  /* 0x0000180095d87984 */ /* 0x000e220000000800 */
[----:B------:R-:W-:-:S03]  /*7330*/  IADD3 R151, PT, PT, R133, 0x5, RZ ;  /* 0x0000000585977810 */ /* 0x000fc60007ffe0ff */
[----:B------:R-:W5:Y:S01]  /*7340*/  MUFU.EX2 R214, R214 ;  /* 0x000000d600d67308 */ /* 0x000f620000000800 */
[----:B------:R-:W-:Y:S02]  /*7350*/  FSEL R146, R146, RZ, !P4 ;  /* 0x000000ff92927208 */ /* 0x000fe40006000000 */
[----:B------:R-:W-:Y:S01]  /*7360*/  FSEL R147, R147, 1, !P4 ;  /* 0x3f80000093937808 */ /* 0x000fe20006000000 */
[----:B------:R-:W-:Y:S01]  /*7370*/  FMUL.FTZ R157, R107, R224 ;  /* 0x000000e06b9d7220 */ /* 0x000fe20000410000 */
[----:B------:R-:W-:Y:S01]  /*7380*/  ISETP.GE.U32.AND P4, PT, R151, R210, PT ;  /* 0x000000d29700720c */ /* 0x000fe20003f86070 */
[----:B------:R-:W-:Y:S02]  /*7390*/  FMUL.FTZ R151, R107, R222 ;  /* 0x000000de6b977220 */ /* 0x000fe40000410000 */
[----:B------:R-:W-:Y:S01]  /*73a0*/  MUFU.SIN R145, R181 ;  /* 0x000000b500917308 */ /* 0x000fe20000000400 */
[C---:B-1----:R-:W-:Y:S01]  /*73b0*/  FMUL.FTZ R175, R212.reuse, R175 ;  /* 0x000000afd4af7220 */ /* 0x042fe20000410000 */
[----:B------:R-:W-:Y:S01]  /*73c0*/  FMUL.FTZ R173, R212, R173 ;  /* 0x000000add4ad7220 */ /* 0x000fe20000410000 */
[----:B------:R-:W-:Y:S01]  /*73d0*/  FSEL R161, R159, RZ, !P2 ;  /* 0x000000ff9fa17208 */ /* 0x000fe20005000000 */
[----:B------:R-:W1:Y:S04]  /*73e0*/  LDS R212, [R149+0x48] ;  /* 0x0000480095d47984 */ /* 0x000e680000000800 */
[----:B------:R5:W-:Y:S01]  /*73f0*/  MUFU.COS R71, R181 ;  /* 0x000000b500477308 */ /* 0x000be20000000000 */
[----:B------:R-:W-:Y:S01]  /*7400*/  FSEL R151, R151, RZ, !P2 ;  /* 0x000000ff97977208 */ /* 0x000fe20005000000 */
[----:B---3--:R-:W-:Y:S01]  /*7410*/  FMUL.FTZ R208, R97, R208 ;  /* 0x000000d061d07220 */ /* 0x008fe20000410000 */
[----:B------:R-:W-:-:S02]  /*7420*/  FSEL R157, R157, RZ, !P2 ;  /* 0x000000ff9d9d7208 */ /* 0x000fc40005000000 */
[----:B------:R-:W-:Y:S02]  /*7430*/  FSEL R159, R73, 1, !P2 ;  /* 0x3f800000499f7808 */ /* 0x000fe40005000000 */
[----:B-----5:R-:W-:Y:S01]  /*7440*/  IADD3 R181, PT, PT, R133, 0x6, RZ ;  /* 0x0000000685b57810 */ /* 0x020fe20007ffe0ff */
[----:B------:R-:W-:-:S03]  /*7450*/  FMUL.FTZ R223, R101, R230 ;  /* 0x000000e665df7220 */ /* 0x000fc60000410000 */
[----:B------:R-:W-:Y:S01]  /*7460*/  ISETP.GE.U32.AND P2, PT, R181, R210, PT ;  /* 0x000000d2b500720c */ /* 0x000fe20003f46070 */
[C---:B------:R-:W-:Y:S01]  /*7470*/  FMUL.FTZ R179, R214.reuse, R179 ;  /* 0x000000b3d6b37220 */ /* 0x040fe20000410000 */
[----:B------:R-:W-:Y:S02]  /*7480*/  FMUL.FTZ R177, R214, R177 ;  /* 0x000000b1d6b17220 */ /* 0x000fe40000410000 */
[----:B------:R-:W-:Y:S01]  /*7490*/  FSEL R230, R208, RZ, !P2 ;  /* 0x000000ffd0e67208 */ /* 0x000fe20005000000 */
[----:B------:R-:W3:Y:S01]  /*74a0*/  LDS R214, [R149+0x50] ;  /* 0x0000500095d67984 */ /* 0x000ee20000000800 */
[----:B------:R-:W5:Y:S03]  /*74b0*/  MUFU.EX2 R220, R220 ;  /* 0x000000dc00dc7308 */ /* 0x000f660000000800 */
[----:B------:R-:W3:Y:S01]  /*74c0*/  LDS R208, [R149+0x54] ;  /* 0x0000540095d07984 */ /* 0x000ee20000000800 */
[C---:B------:R-:W-:Y:S01]  /*74d0*/  FMUL.FTZ R144, R155.reuse, R84 ;  /* 0x000000549b907220 */ /* 0x040fe20000410000 */
[----:B------:R-:W-:Y:S01]  /*74e0*/  FMUL.FTZ R234, R155, R82 ;  /* 0x000000529bea7220 */ /* 0x000fe20000410000 */
[----:B------:R-:W-:Y:S01]  /*74f0*/  FMUL.FTZ R192, R101, R192 ;  /* 0x000000c065c07220 */ /* 0x000fe20000410000 */
[----:B------:R-:W-:Y:S01]  /*7500*/  FSEL R215, R167, RZ, !P3 ;  /* 0x000000ffa7d77208 */ /* 0x000fe20005800000 */
[----:B------:R-:W-:Y:S01]  /*7510*/  FMUL.FTZ R73, R155, R86 ;  /* 0x000000569b497220 */ /* 0x000fe20000410000 */
[----:B------:R-:W-:Y:S01]  /*7520*/  IADD3 R167, PT, PT, R133, 0x9, RZ ;  /* 0x0000000985a77810 */ /* 0x000fe20007ffe0ff */
[----:B------:R-:W1:Y:S01]  /*7530*/  MUFU.EX2 R144, R144 ;  /* 0x0000009000907308 */ /* 0x000e620000000800 */
[----:B------:R-:W-:Y:S01]  /*7540*/  FSEL R221, R173, RZ, !P6 ;  /* 0x000000ffaddd7208 */ /* 0x000fe20007000000 */
[C---:B------:R-:W-:Y:S01]  /*7550*/  FMUL.FTZ R196, R99.reuse, R196 ;  /* 0x000000c463c47220 */ /* 0x040fe20000410000 */
[----:B------:R-:W-:Y:S01]  /*7560*/  FSEL R222, R192, RZ, !P6 ;  /* 0x000000ffc0de7208 */ /* 0x000fe20007000000 */
[----:B------:R-:W-:Y:S01]  /*7570*/  FMUL.FTZ R227, R99, R226 ;  /* 0x000000e263e37220 */ /* 0x000fe20000410000 */
[----:B------:R-:W-:-:S02]  /*7580*/  FSEL R223, R223, RZ, !P6 ;  /* 0x000000ffdfdf7208 */ /* 0x000fc40007000000 */
[----:B------:R-:W-:Y:S01]  /*7590*/  FSEL R224, R175, 1, !P6 ;  /* 0x3f800000afe07808 */ /* 0x000fe20007000000 */
[----:B------:R-:W1:Y:S01]  /*75a0*/  MUFU.EX2 R234, R234 ;  /* 0x000000ea00ea7308 */ /* 0x000e620000000800 */
[----:B------:R-:W-:Y:S01]  /*75b0*/  ISETP.GE.U32.AND P6, PT, R167, R210, PT ;  /* 0x000000d2a700720c */ /* 0x000fe20003fc6070 */
[----:B------:R-:W-:Y:S01]  /*75c0*/  FMUL.FTZ R199, R69, R88 ;  /* 0x0000005845c77220 */ /* 0x000fe20000410000 */
[----:B------:R-:W-:Y:S01]  /*75d0*/  IADD3 R167, PT, PT, R133, 0xa, RZ ;  /* 0x0000000a85a77810 */ /* 0x000fe20007ffe0ff */
[----:B0-----:R-:W-:Y:S01]  /*75e0*/  FMUL.FTZ R216, R103, R216 ;  /* 0x000000d867d87220 */ /* 0x001fe20000410000 */
[----:B------:R-:W-:Y:S01]  /*75f0*/  FSEL R185, R165, 1, !P5 ;  /* 0x3f800000a5b97808 */ /* 0x000fe20006800000 */
[----:B------:R-:W-:Y:S01]  /*7600*/  FMUL.FTZ R217, R103, R218 ;  /* 0x000000da67d97220 */ /* 0x000fe20000410000 */
[----:B------:R-:W-:Y:S01]  /*7610*/  FMUL.FTZ R181, R105, R228 ;  /* 0x000000e469b57220 */ /* 0x000fe20000410000 */
[----:B------:R-:W0:Y:S01]  /*7620*/  MUFU.EX2 R73, R73 ;  /* 0x0000004900497308 */ /* 0x000e220000000800 */
[----:B------:R-:W-:Y:S01]  /*7630*/  IADD3 R165, PT, PT, R133, 0x8, RZ ;  /* 0x0000000885a57810 */ /* 0x000fe20007ffe0ff */
[----:B------:R-:W-:Y:S01]  /*7640*/  FMUL.FTZ R192, R155, R88 ;  /* 0x000000589bc07220 */ /* 0x000fe20000410000 */
[----:B------:R-:W-:Y:S01]  /*7650*/  FSEL R225, R177, RZ, !P4 ;  /* 0x000000ffb1e17208 */ /* 0x000fe20006000000 */
[----:B------:R-:W-:Y:S01]  /*7660*/  FMUL.RZ R199, R199, 0.15915493667125701904 ;  /* 0x3e22f983c7c77820 */ /* 0x000fe2000040c000 */
[----:B------:R-:W-:Y:S01]  /*7670*/  FSEL R226, R196, RZ, !P4 ;  /* 0x000000ffc4e27208 */ /* 0x000fe20006000000 */
[C---:B-----5:R-:W-:Y:S01]  /*7680*/  FMUL.FTZ R191, R220.reuse, R191 ;  /* 0x000000bfdcbf7220 */ /* 0x060fe20000410000 */
[----:B------:R-:W-:Y:S01]  /*7690*/  FSEL R227, R227, RZ, !P4 ;  /* 0x000000ffe3e37208 */ /* 0x000fe20006000000 */
[----:B------:R-:W-:Y:S01]  /*76a0*/  FMUL.FTZ R229, R220, R189 ;  /* 0x000000bddce57220 */ /* 0x000fe20000410000 */
[----:B------:R-:W-:Y:S01]  /*76b0*/  FSEL R228, R179, 1, !P4 ;  /* 0x3f800000b3e47808 */ /* 0x000fe20006000000 */
[----:B------:R-:W-:Y:S01]  /*76c0*/  FMUL.FTZ R231, R97, R232 ;  /* 0x000000e861e77220 */ /* 0x000fe20000410000 */
[----:B------:R-:W-:Y:S01]  /*76d0*/  ISETP.GE.U32.AND P4, PT, R167, R210, PT ;  /* 0x000000d2a700720c */ /* 0x000fe20003f86070 */
[----:B------:R-:W-:Y:S01]  /*76e0*/  VIADD R167, R133, 0xb ;  /* 0x0000000b85a77836 */ /* 0x000fe20000000000 */
[----:B------:R-:W-:-:S02]  /*76f0*/  FSEL R216, R216, RZ, !P3 ;  /* 0x000000ffd8d87208 */ /* 0x000fc40005800000 */
[----:B------:R-:W-:Y:S02]  /*7700*/  FSEL R217, R217, RZ, !P3 ;  /* 0x000000ffd9d97208 */ /* 0x000fe40005800000 */
[----:B------:R-:W-:Y:S01]  /*7710*/  FSEL R218, R169, 1, !P3 ;  /* 0x3f800000a9da7808 */ /* 0x000fe20005800000 */
[----:B------:R-:W-:Y:S01]  /*7720*/  MUFU.EX2 R192, R192 ;  /* 0x000000c000c07308 */ /* 0x000fe20000000800 */
[----:B------:R-:W-:Y:S02]  /*7730*/  FSEL R187, R163, RZ, !P5 ;  /* 0x000000ffa3bb7208 */ /* 0x000fe40006800000 */
[----:B------:R-:W-:Y:S02]  /*7740*/  ISETP.GE.U32.AND P3, PT, R165, R210, PT ;  /* 0x000000d2a500720c */ /* 0x000fe40003f66070 */
[----:B------:R-:W-:Y:S02]  /*7750*/  FSEL R229, R229, RZ, !P2 ;  /* 0x000000ffe5e57208 */ /* 0x000fe40005000000 */
[----:B------:R-:W-:Y:S01]  /*7760*/  FSEL R231, R231, RZ, !P2 ;  /* 0x000000ffe7e77208 */ /* 0x000fe20005000000 */
[----:B------:R-:W5:Y:S01]  /*7770*/  MUFU.SIN R163, R199 ;  /* 0x000000c700a37308 */ /* 0x000f620000000400 */
[----:B------:R-:W-:-:S02]  /*7780*/  FSEL R232, R191, 1, !P2 ;  /* 0x3f800000bfe87808 */ /* 0x000fc40005000000 */
[----:B------:R-:W-:Y:S01]  /*7790*/  ISETP.GE.U32.AND P2, PT, R167, R210, PT ;  /* 0x000000d2a700720c */ /* 0x000fe20003f46070 */
[----:B------:R-:W-:-:S04]  /*77a0*/  FMUL.FTZ R167, R69, R92 ;  /* 0x0000005c45a77220 */ /* 0x000fc80000410000 */
[----:B------:R-:W3:Y:S01]  /*77b0*/  MUFU.COS R165, R199 ;  /* 0x000000c700a57308 */ /* 0x000ee20000000000 */
[----:B------:R-:W-:Y:S01]  /*77c0*/  IADD3 R197, PT, PT, R133, 0x7, RZ ;  /* 0x0000000785c57810 */ /* 0x000fe20007ffe0ff */
[C---:B-1----:R-:W-:Y:S01]  /*77d0*/  FMUL.FTZ R145, R144.reuse, R145 ;  /* 0x0000009190917220 */ /* 0x042fe20000410000 */
[C---:B------:R-:W-:Y:S01]  /*77e0*/  FMUL.FTZ R219, R85.reuse, R238 ;  /* 0x000000ee55db7220 */ /* 0x040fe20000410000 */
[----:B------:R-:W-:Y:S01]  /*77f0*/  FMUL.FTZ R220, R85, R242 ;  /* 0x000000f255dc7220 */ /* 0x000fe20000410000 */
[----:B------:R-:W-:Y:S01]  /*7800*/  FMUL.FTZ R71, R144, R71 ;  /* 0x0000004790477220 */ /* 0x000fe20000410000 */
[----:B------:R-:W-:Y:S01]  /*7810*/  FMUL.RZ R173, R167, 0.15915493667125701904 ;  /* 0x3e22f983a7ad7820 */ /* 0x000fe2000040c000 */
[----:B------:R-:W-:Y:S01]  /*7820*/  FSEL R183, R183, RZ, !P5 ;  /* 0x000000ffb7b77208 */ /* 0x000fe20006800000 */
[----:B------:R-:W-:Y:S01]  /*7830*/  FMUL.FTZ R169, R69, R90 ;  /* 0x0000005a45a97220 */ /* 0x000fe20000410000 */
[----:B------:R-:W-:Y:S01]  /*7840*/  FSEL R181, R181, RZ, !P5 ;  /* 0x000000ffb5b57208 */ /* 0x000fe20006800000 */
[C---:B------:R-:W-:Y:S01]  /*7850*/  FMUL.FTZ R193, R234.reuse, R193 ;  /* 0x000000c1eac17220 */ /* 0x040fe20000410000 */
[----:B------:R-:W-:Y:S01]  /*7860*/  IADD3 R167, PT, PT, R133, 0xd, RZ ;  /* 0x0000000d85a77810 */ /* 0x000fe20007ffe0ff */
[----:B0-----:R-:W-:Y:S01]  /*7870*/  FMUL.FTZ R72, R73, R72 ;  /* 0x0000004849487220 */ /* 0x001fe20000410000 */
[----:B------:R-:W-:Y:S01]  /*7880*/  ISETP.GE.U32.AND P5, PT, R197, R210, PT ;  /* 0x000000d2c500720c */ /* 0x000fe20003fa6070 */
[----:B------:R-:W-:Y:S01]  /*7890*/  FMUL.FTZ R70, R73, R70 ;  /* 0x0000004649467220 */ /* 0x000fe20000410000 */
[C---:B------:R-:W-:Y:S01]  /*78a0*/  FMUL.FTZ R177, R83.reuse, R212 ;  /* 0x000000d453b17220 */ /* 0x040fe20000410000 */
[----:B------:R-:W-:Y:S01]  /*78b0*/  FMUL.FTZ R175, R83, R240 ;  /* 0x000000f053af7220 */ /* 0x000fe20000410000 */
[----:B------:R-:W-:Y:S01]  /*78c0*/  FMUL.FTZ R195, R234, R195 ;  /* 0x000000c3eac37220 */ /* 0x000fe20000410000 */
[----:B------:R-:W-:Y:S01]  /*78d0*/  FSEL R237, R145, RZ, !P3 ;  /* 0x000000ff91ed7208 */ /* 0x000fe20005800000 */
[----:B------:R-:W-:Y:S01]  /*78e0*/  FMUL.RZ R169, R169, 0.15915493667125701904 ;  /* 0x3e22f983a9a97820 */ /* 0x000fe2000040c000 */
[----:B------:R-:W-:-:S02]  /*78f0*/  FSEL R219, R219, RZ, !P3 ;  /* 0x000000ffdbdb7208 */ /* 0x000fc40005800000 */
[----:B------:R-:W-:Y:S02]  /*7900*/  FSEL R220, R220, RZ, !P3 ;  /* 0x000000ffdcdc7208 */ /* 0x000fe40005800000 */
[----:B------:R-:W-:Y:S02]  /*7910*/  FSEL R238, R71, 1, !P3 ;  /* 0x3f80000047ee7808 */ /* 0x000fe40005800000 */
[----:B------:R-:W-:Y:S01]  /*7920*/  ISETP.GE.U32.AND P3, PT, R167, R210, PT ;  /* 0x000000d2a700720c */ /* 0x000fe20003f66070 */
[----:B------:R-:W-:Y:S01]  /*7930*/  FMUL.FTZ R167, R69, R94 ;  /* 0x0000005e45a77220 */ /* 0x000fe20000410000 */
[----:B------:R-:W-:Y:S01]  /*7940*/  IADD3 R71, PT, PT, R133, 0xe, RZ ;  /* 0x0000000e85477810 */ /* 0x000fe20007ffe0ff */
[----:B------:R-:W-:Y:S01]  /*7950*/  MUFU.COS R145, R173 ;  /* 0x000000ad00917308 */ /* 0x000fe20000000000 */
[----:B------:R-:W-:Y:S01]  /*7960*/  FSEL R233, R193, RZ, !P5 ;  /* 0x000000ffc1e97208 */ /* 0x000fe20006800000 */
[----:B------:R-:W-:Y:S01]  /*7970*/  FMUL.FTZ R191, R155, R90 ;  /* 0x0000005a9bbf7220 */ /* 0x000fe20000410000 */
[C---:B------:R-:W-:Y:S01]  /*7980*/  FMUL.FTZ R234, R87.reuse, R236 ;  /* 0x000000ec57ea7220 */ /* 0x040fe20000410000 */
[----:B------:R-:W-:Y:S01]  /*7990*/  FMUL.FTZ R235, R87, R244 ;  /* 0x000000f457eb7220 */ /* 0x000fe20000410000 */
[----:B------:R-:W-:Y:S01]  /*79a0*/  FMUL.FTZ R73, R155, R92 ;  /* 0x0000005c9b497220 */ /* 0x000fe20000410000 */
[----:B------:R-:W-:-:S02]  /*79b0*/  FSEL R179, R70, RZ, !P6 ;  /* 0x000000ff46b37208 */ /* 0x000fc40007000000 */
[----:B------:R0:W-:Y:S01]  /*79c0*/  MUFU.SIN R193, R173 ;  /* 0x000000ad00c17308 */ /* 0x0001e20000000400 */
[----:B------:R-:W-:Y:S02]  /*79d0*/  FSEL R177, R177, RZ, !P6 ;  /* 0x000000ffb1b17208 */ /* 0x000fe40007000000 */
[----:B------:R-:W-:Y:S01]  /*79e0*/  FSEL R175, R175, RZ, !P6 ;  /* 0x000000ffafaf7208 */ /* 0x000fe20007000000 */
[----:B-----5:R-:W-:Y:S01]  /*79f0*/  FMUL.FTZ R163, R192, R163 ;  /* 0x000000a3c0a37220 */ /* 0x020fe20000410000 */
[----:B------:R-:W-:Y:S01]  /*7a00*/  FSEL R236, R195, 1, !P5 ;  /* 0x3f800000c3ec7808 */ /* 0x000fe20006800000 */
[----:B------:R-:W-:Y:S02]  /*7a10*/  FMUL.RZ R195, R167, 0.15915493667125701904 ;  /* 0x3e22f983a7c37820 */ /* 0x000fe4000040c000 */
[----:B------:R-:W-:Y:S01]  /*7a20*/  MUFU.SIN R196, R169 ;  /* 0x000000a900c47308 */ /* 0x000fe20000000400 */
[----:B0-----:R-:W-:Y:S02]  /*7a30*/  FSEL R173, R72, 1, !P6 ;  /* 0x3f80000048ad7808 */ /* 0x001fe40007000000 */
[----:B------:R-:W-:Y:S01]  /*7a40*/  ISETP.GE.U32.AND P6, PT, R71, R210, PT ;  /* 0x000000d24700720c */ /* 0x000fe20003fc6070 */
[----:B---3--:R-:W-:Y:S01]  /*7a50*/  FMUL.FTZ R71, R192, R165 ;  /* 0x000000a5c0477220 */ /* 0x008fe20000410000 */
[C---:B------:R-:W-:Y:S01]  /*7a60*/  FMUL.FTZ R167, R81.reuse, R214 ;  /* 0x000000d651a77220 */ /* 0x040fe20000410000 */
[----:B------:R-:W-:-:S02]  /*7a70*/  FMUL.FTZ R165, R81, R208 ;  /* 0x000000d051a57220 */ /* 0x000fc40000410000 */
[----:B------:R0:W-:Y:S01]  /*7a80*/  MUFU.COS R189, R169 ;  /* 0x000000a900bd7308 */ /* 0x0001e20000000000 */
[----:B------:R-:W-:Y:S02]  /*7a90*/  FSEL R234, R234, RZ, !P5 ;  /* 0x000000ffeaea7208 */ /* 0x000fe40006800000 */
[----:B------:R-:W-:Y:S02]  /*7aa0*/  FSEL R235, R235, RZ, !P5 ;  /* 0x000000ffebeb7208 */ /* 0x000fe40006800000 */
[----:B0-----:R-:W-:-:S03]  /*7ab0*/  IADD3 R169, PT, PT, R133, 0xc, RZ ;  /* 0x0000000c85a97810 */ /* 0x001fc60007ffe0ff */
[----:B------:R0:W1:Y:S01]  /*7ac0*/  MUFU.EX2 R144, R73 ;  /* 0x0000004900907308 */ /* 0x0000620000000800 */
[----:B------:R-:W-:Y:S02]  /*7ad0*/  FSEL R167, R167, RZ, !P4 ;  /* 0x000000ffa7a77208 */ /* 0x000fe40006000000 */
[----:B------:R-:W-:Y:S02]  /*7ae0*/  ISETP.GE.U32.AND P5, PT, R169, R210, PT ;  /* 0x000000d2a900720c */ /* 0x000fe40003fa6070 */
[----:B------:R-:W-:-:S03]  /*7af0*/  FSEL R169, R163, RZ, !P4 ;  /* 0x000000ffa3a97208 */ /* 0x000fc60006000000 */
[----:B------:R-:W3:Y:S01]  /*7b00*/  MUFU.EX2 R191, R191 ;  /* 0x000000bf00bf7308 */ /* 0x000ee20000000800 */
[----:B0-----:R-:W-:Y:S02]  /*7b10*/  IADD3 R73, PT, PT, R133, 0xf, RZ ;  /* 0x0000000f85497810 */ /* 0x001fe40007ffe0ff */
[----:B------:R-:W-:Y:S02]  /*7b20*/  FSEL R165, R165, RZ, !P4 ;  /* 0x000000ffa5a57208 */ /* 0x000fe40006000000 */
[----:B------:R-:W-:Y:S02]  /*7b30*/  FSEL R163, R71, 1, !P4 ;  /* 0x3f80000047a37808 */ /* 0x000fe40006000000 */
[----:B------:R-:W-:Y:S01]  /*7b40*/  ISETP.GE.U32.AND P4, PT, R73, R210, PT ;  /* 0x000000d24900720c */ /* 0x000fe20003f86070 */
[-C--:B------:R-:W-:Y:S01]  /*7b50*/  FMUL.FTZ R73, R147, R161.reuse ;  /* 0x000000a193497220 */ /* 0x080fe20000410000 */
[----:B------:R-:W-:-:S03]  /*7b60*/  FMUL.FTZ R208, R146, R161 ;  /* 0x000000a192d07220 */ /* 0x000fc60000410000 */
[----:B------:R-:W-:Y:S01]  /*7b70*/  FFMA.FTZ R192, R148, R159, R73 ;  /* 0x0000009f94c07223 */ /* 0x000fe20000010049 */
[C---:B------:R-:W-:Y:S01]  /*7b80*/  FMUL.FTZ R73, R137.reuse, R161 ;  /* 0x000000a189497220 */ /* 0x040fe20000410000 */
[----:B------:R-:W-:Y:S01]  /*7b90*/  FFMA.FTZ R212, R137, R159, R208 ;  /* 0x0000009f89d47223 */ /* 0x000fe200000100d0 */
[----:B-1----:R-:W-:Y:S02]  /*7ba0*/  FMUL.FTZ R210, R144, R145 ;  /* 0x0000009190d27220 */ /* 0x002fe40000410000 */
[----:B------:R-:W-:Y:S01]  /*7bb0*/  FFMA.FTZ R208, R146, R159, -R73 ;  /* 0x0000009f92d07223 */ /* 0x000fe20000010849 */
[----:B------:R-:W-:Y:S01]  /*7bc0*/  FADD.FTZ R212, R157, R212 ;  /* 0x000000d49dd47221 */ /* 0x000fe20000010000 */
[----:B------:R-:W-:Y:S01]  /*7bd0*/  FMUL.FTZ R193, R144, R193 ;  /* 0x000000c190c17220 */ /* 0x000fe20000410000 */
[----:B------:R-:W-:Y:S01]  /*7be0*/  FMUL.FTZ R144, R148, R161 ;  /* 0x000000a194907220 */ /* 0x000fe20000410000 */
[C---:B---3--:R-:W-:Y:S01]  /*7bf0*/  FMUL.FTZ R189, R191.reuse, R189 ;  /* 0x000000bdbfbd7220 */ /* 0x048fe20000410000 */
[----:B------:R-:W-:Y:S01]  /*7c00*/  FMUL.FTZ R196, R191, R196 ;  /* 0x000000c4bfc47220 */ /* 0x000fe20000410000 */
[----:B------:R-:W-:Y:S01]  /*7c10*/  FADD.FTZ R208, R151, R208 ;  /* 0x000000d097d07221 */ /* 0x000fe20000010000 */
[----:B------:R-:W-:Y:S01]  /*7c20*/  FMUL.FTZ R191, R187, R212 ;  /* 0x000000d4bbbf7220 */ /* 0x000fe20000410000 */
[----:B------:R-:W-:Y:S01]  /*7c30*/  MUFU.SIN R70, R195 ;  /* 0x000000c300467308 */ /* 0x000fe20000000400 */
[----:B------:R-:W-:Y:S01]  /*7c40*/  FFMA.FTZ R144, R147, R159, -R144 ;  /* 0x0000009f93907223 */ /* 0x000fe20000010890 */
[----:B------:R-:W-:-:S06]  /*7c50*/  FMUL.FTZ R214, R187, R192 ;  /* 0x000000c0bbd67220 */ /* 0x000fcc0000410000 */
[----:B------:R0:W-:Y:S01]  /*7c60*/  MUFU.COS R71, R195 ;  /* 0x000000c300477308 */ /* 0x0001e20000000000 */
[-C--:B------:R-:W-:Y:S01]  /*7c70*/  FFMA.FTZ R214, R185, R144.reuse, -R214 ;  /* 0x00000090b9d67223 */ /* 0x080fe200000108d6 */
[C---:B------:R-:W-:Y:S01]  /*7c80*/  FMUL.FTZ R144, R187.reuse, R144 ;  /* 0x00000090bb907220 */ /* 0x040fe20000410000 */
[-C--:B0-----:R-:W-:Y:S01]  /*7c90*/  FMUL.FTZ R195, R187, R208.reuse ;  /* 0x000000d0bbc37220 */ /* 0x081fe20000410000 */
[----:B------:R-:W-:-:S03]  /*7ca0*/  FFMA.FTZ R208, R185, R208, -R191 ;  /* 0x000000d0b9d07223 */ /* 0x000fc600000108bf */
[----:B------:R-:W-:Y:S01]  /*7cb0*/  FFMA.FTZ R212, R185, R212, R195 ;  /* 0x000000d4b9d47223 */ /* 0x000fe200000100c3 */
[----:B------:R-:W-:Y:S01]  /*7cc0*/  FADD.FTZ R208, R183, R208 ;  /* 0x000000d0b7d07221 */ /* 0x000fe20000010000 */
[----:B------:R-:W-:Y:S02]  /*7cd0*/  FFMA.FTZ R145, R185, R192, R144 ;  /* 0x000000c0b9917223 */ /* 0x000fe40000010090 */
[----:B------:R-:W-:Y:S01]  /*7ce0*/  FADD.FTZ R212, R181, R212 ;  /* 0x000000d4b5d47221 */ /* 0x000fe20000010000 */
[----:B------:R-:W-:Y:S01]  /*7cf0*/  FMUL.FTZ R195, R215, R208 ;  /* 0x000000d0d7c37220 */ /* 0x000fe20000410000 */
[C---:B------:R-:W-:Y:S01]  /*7d00*/  FMUL.FTZ R72, R155.reuse, R94 ;  /* 0x0000005e9b487220 */ /* 0x040fe20000410000 */
[C---:B------:R-:W-:Y:S01]  /*7d10*/  FMUL.FTZ R73, R155.reuse, R96 ;  /* 0x000000609b497220 */ /* 0x040fe20000410000 */
[----:B------:R-:W-:Y:S01]  /*7d20*/  FMUL.FTZ R192, R155, R98 ;  /* 0x000000629bc07220 */ /* 0x000fe20000410000 */
[C---:B------:R-:W-:Y:S01]  /*7d30*/  FMUL.FTZ R155, R215.reuse, R145 ;  /* 0x00000091d79b7220 */ /* 0x040fe20000410000 */
[-C--:B------:R-:W-:Y:S01]  /*7d40*/  FMUL.FTZ R191, R215, R212.reuse ;  /* 0x000000d4d7bf7220 */ /* 0x080fe20000410000 */
[----:B------:R-:W-:-:S02]  /*7d50*/  FFMA.FTZ R212, R218, R212, R195 ;  /* 0x000000d4dad47223 */ /* 0x000fc400000100c3 */
[C---:B------:R-:W-:Y:S01]  /*7d60*/  FFMA.FTZ R155, R218.reuse, R214, -R155 ;  /* 0x000000d6da9b7223 */ /* 0x040fe2000001089b */
[----:B------:R-:W-:Y:S01]  /*7d70*/  FFMA.FTZ R191, R218, R208, -R191 ;  /* 0x000000d0dabf7223 */ /* 0x000fe200000108bf */
[----:B------:R-:W-:Y:S01]  /*7d80*/  FMUL.FTZ R214, R215, R214 ;  /* 0x000000d6d7d67220 */ /* 0x000fe20000410000 */
[----:B------:R-:W-:Y:S02]  /*7d90*/  FADD.FTZ R212, R217, R212 ;  /* 0x000000d4d9d47221 */ /* 0x000fe40000010000 */
[----:B------:R-:W-:Y:S01]  /*7da0*/  FADD.FTZ R191, R216, R191 ;  /* 0x000000bfd8bf7221 */ /* 0x000fe20000010000 */
[----:B------:R-:W-:Y:S01]  /*7db0*/  FFMA.FTZ R214, R218, R145, R214 ;  /* 0x00000091dad67223 */ /* 0x000fe200000100d6 */
[C---:B------:R-:W-:Y:S01]  /*7dc0*/  FMUL.FTZ R208, R221.reuse, R212 ;  /* 0x000000d4ddd07220 */ /* 0x040fe20000410000 */
[C---:B------:R-:W-:Y:S01]  /*7dd0*/  FMUL.FTZ R195, R221.reuse, R155 ;  /* 0x0000009bddc37220 */ /* 0x040fe20000410000 */
[CC--:B------:R-:W-:Y:S01]  /*7de0*/  FMUL.FTZ R197, R221.reuse, R191.reuse ;  /* 0x000000bfddc57220 */ /* 0x0c0fe20000410000 */
[-C--:B------:R-:W-:Y:S01]  /*7df0*/  FMUL.FTZ R145, R221, R214.reuse ;  /* 0x000000d6dd917220 */ /* 0x080fe20000410000 */
[C---:B------:R-:W-:Y:S01]  /*7e00*/  FFMA.FTZ R191, R224.reuse, R191, -R208 ;  /* 0x000000bfe0bf7223 */ /* 0x040fe200000108d0 */
[----:B------:R-:W0:Y:S01]  /*7e10*/  MUFU.EX2 R72, R72 ;  /* 0x0000004800487308 */ /* 0x000e220000000800 */
[C---:B------:R-:W-:Y:S01]  /*7e20*/  FFMA.FTZ R195, R224.reuse, R214, R195 ;  /* 0x000000d6e0c37223 */ /* 0x040fe200000100c3 */
[C---:B------:R-:W-:Y:S01]  /*7e30*/  FFMA.FTZ R212, R224.reuse, R212, R197 ;  /* 0x000000d4e0d47223 */ /* 0x040fe200000100c5 */
[----:B------:R-:W-:Y:S01]  /*7e40*/  FFMA.FTZ R145, R224, R155, -R145 ;  /* 0x0000009be0917223 */ /* 0x000fe20000010891 */
[----:B------:R-:W-:Y:S01]  /*7e50*/  FADD.FTZ R191, R222, R191 ;  /* 0x000000bfdebf7221 */ /* 0x000fe20000010000 */
[----:B------:R-:W-:Y:S01]  /*7e60*/  FMUL.FTZ R155, R225, R195 ;  /* 0x000000c3e19b7220 */ /* 0x000fe20000410000 */
[----:B------:R-:W-:Y:S01]  /*7e70*/  FADD.FTZ R212, R223, R212 ;  /* 0x000000d4dfd47221 */ /* 0x000fe20000010000 */
[----:B------:R-:W-:Y:S01]  /*7e80*/  FMUL.FTZ R144, R69, R96 ;  /* 0x0000006045907220 */ /* 0x000fe20000410000 */
[----:B------:R-:W-:Y:S01]  /*7e90*/  FMUL.FTZ R197, R225, R191 ;  /* 0x000000bfe1c57220 */ /* 0x000fe20000410000 */
[CC--:B------:R-:W-:Y:S01]  /*7ea0*/  FFMA.FTZ R155, R228.reuse, R145.reuse, -R155 ;  /* 0x00000091e49b7223 */ /* 0x0c0fe2000001089b */
[----:B------:R-:W-:Y:S01]  /*7eb0*/  FMUL.FTZ R69, R69, R98 ;  /* 0x0000006245457220 */ /* 0x000fe20000410000 */
[C---:B------:R-:W-:Y:S01]  /*7ec0*/  FMUL.FTZ R145, R225.reuse, R145 ;  /* 0x00000091e1917220 */ /* 0x040fe20000410000 */
[-C--:B------:R-:W-:Y:S01]  /*7ed0*/  FMUL.FTZ R214, R225, R212.reuse ;  /* 0x000000d4e1d67220 */ /* 0x080fe20000410000 */
[----:B------:R-:W-:Y:S01]  /*7ee0*/  FFMA.FTZ R212, R228, R212, R197 ;  /* 0x000000d4e4d47223 */ /* 0x000fe200000100c5 */
[----:B------:R-:W-:Y:S01]  /*7ef0*/  FMUL.RZ R199, R144, 0.15915493667125701904 ;  /* 0x3e22f98390c77820 */ /* 0x000fe2000040c000 */
[----:B------:R-:W-:Y:S01]  /*7f00*/  FMUL.RZ R203, R69, 0.15915493667125701904 ;  /* 0x3e22f98345cb7820 */ /* 0x000fe2000040c000 */
[C---:B------:R-:W-:Y:S01]  /*7f10*/  FFMA.FTZ R145, R228.reuse, R195, R145 ;  /* 0x000000c3e4917223 */ /* 0x040fe20000010091 */
[----:B------:R-:W-:Y:S01]  /*7f20*/  FFMA.FTZ R69, R228, R191, -R214 ;  /* 0x000000bfe4457223 */ /* 0x000fe200000108d6 */
[----:B------:R-:W-:Y:S01]  /*7f30*/  FADD.FTZ R212, R227, R212 ;  /* 0x000000d4e3d47221 */ /* 0x000fe20000010000 */
[----:B------:R-:W-:Y:S01]  /*7f40*/  MUFU.EX2 R73, R73 ;  /* 0x0000004900497308 */ /* 0x000fe20000000800 */
[C---:B0-----:R-:W-:Y:S01]  /*7f50*/  FMUL.FTZ R71, R72.reuse, R71 ;  /* 0x0000004748477220 */ /* 0x041fe20000410000 */
[C---:B------:R-:W-:Y:S01]  /*7f60*/  FMUL.FTZ R195, R229.reuse, R145 ;  /* 0x00000091e5c37220 */ /* 0x040fe20000410000 */
[----:B------:R-:W-:Y:S01]  /*7f70*/  FMUL.FTZ R70, R72, R70 ;  /* 0x0000004648467220 */ /* 0x000fe20000410000 */
[----:B------:R-:W-:Y:S01]  /*7f80*/  FADD.FTZ R72, R226, R69 ;  /* 0x00000045e2487221 */ /* 0x000fe20000010000 */
[----:B------:R-:W-:-:S03]  /*7f90*/  FMUL.FTZ R197, R229, R212 ;  /* 0x000000d4e5c57220 */ /* 0x000fc60000410000 */
[----:B------:R-:W-:Y:S01]  /*7fa0*/  MUFU.SIN R144, R199 ;  /* 0x000000c700907308 */ /* 0x000fe20000000400 */
[-C--:B------:R-:W-:Y:S01]  /*7fb0*/  FFMA.FTZ R195, R232, R155.reuse, -R195 ;  /* 0x0000009be8c37223 */ /* 0x080fe200000108c3 */
[----:B------:R-:W-:-:S06]  /*7fc0*/  FMUL.FTZ R214, R229, R155 ;  /* 0x0000009be5d67220 */ /* 0x000fcc0000410000 */
[----:B------:R-:W0:Y:S01]  /*7fd0*/  MUFU.COS R208, R199 ;  /* 0x000000c700d07308 */ /* 0x000e220000000000 */
[-C--:B------:R-:W-:Y:S01]  /*7fe0*/  FMUL.FTZ R155, R229, R72.reuse ;  /* 0x00000048e59b7220 */ /* 0x080fe20000410000 */
[----:B------:R-:W-:-:S06]  /*7ff0*/  FFMA.FTZ R197, R232, R72, -R197 ;  /* 0x00000048e8c57223 */ /* 0x000fcc00000108c5 */
[----:B------:R-:W-:Y:S01]  /*8000*/  MUFU.EX2 R192, R192 ;  /* 0x000000c000c07308 */ /* 0x000fe20000000800 */
[----:B------:R-:W-:-:S07]  /*8010*/  FFMA.FTZ R212, R232, R212, R155 ;  /* 0x000000d4e8d47223 */ /* 0x000fce000001009b */
[----:B------:R-:W1:Y:S01]  /*8020*/  MUFU.COS R191, R203 ;  /* 0x000000cb00bf7308 */ /* 0x000e620000000000 */
[----:B------:R-:W-:-:S07]  /*8030*/  FADD.FTZ R197, R230, R197 ;  /* 0x000000c5e6c57221 */ /* 0x000fce0000010000 */
[----:B------:R-:W3:Y:S01]  /*8040*/  MUFU.SIN R69, R203 ;  /* 0x000000cb00457308 */ /* 0x000ee20000000400 */
[----:B------:R-:W-:Y:S01]  /*8050*/  FFMA.FTZ R214, R232, R145, R214 ;  /* 0x00000091e8d67223 */ /* 0x000fe200000100d6 */
[----:B------:R-:W-:Y:S01]  /*8060*/  FMUL.FTZ R155, R233, R195 ;  /* 0x000000c3e99b7220 */ /* 0x000fe20000410000 */
[----:B------:R-:W-:Y:S01]  /*8070*/  FADD.FTZ R212, R231, R212 ;  /* 0x000000d4e7d47221 */ /* 0x000fe20000010000 */
[----:B------:R-:W-:Y:S01]  /*8080*/  FMUL.FTZ R201, R233, R197 ;  /* 0x000000c5e9c97220 */ /* 0x000fe20000410000 */
[----:B0-----:R-:W-:Y:S01]  /*8090*/  FMUL.FTZ R199, R73, R208 ;  /* 0x000000d049c77220 */ /* 0x001fe20000410000 */
[----:B------:R-:W-:Y:S01]  /*80a0*/  FMUL.FTZ R145, R233, R214 ;  /* 0x000000d6e9917220 */ /* 0x000fe20000410000 */
[----:B------:R-:W-:Y:S01]  /*80b0*/  FMUL.FTZ R144, R73, R144 ;  /* 0x0000009049907220 */ /* 0x000fe20000410000 */
[C---:B------:R-:W-:Y:S01]  /*80c0*/  FFMA.FTZ R155, R236.reuse, R214, R155 ;  /* 0x000000d6ec9b7223 */ /* 0x040fe2000001009b */
[-C--:B------:R-:W-:Y:S01]  /*80d0*/  FMUL.FTZ R73, R233, R212.reuse ;  /* 0x000000d4e9497220 */ /* 0x080fe20000410000 */
[C---:B------:R-:W-:Y:S01]  /*80e0*/  FFMA.FTZ R72, R236.reuse, R212, R201 ;  /* 0x000000d4ec487223 */ /* 0x040fe200000100c9 */
[----:B------:R-:W-:Y:S01]  /*80f0*/  FFMA.FTZ R145, R236, R195, -R145 ;  /* 0x000000c3ec917223 */ /* 0x000fe20000010891 */
[----:B-1----:R-:W-:Y:S01]  /*8100*/  FMUL.FTZ R191, R192, R191 ;  /* 0x000000bfc0bf7220 */ /* 0x002fe20000410000 */
[----:B------:R-:W-:Y:S01]  /*8110*/  FMUL.FTZ R195, R237, R155 ;  /* 0x0000009bedc37220 */ /* 0x000fe20000410000 */
[----:B------:R-:W-:Y:S01]  /*8120*/  FFMA.FTZ R73, R236, R197, -R73 ;  /* 0x000000c5ec497223 */ /* 0x000fe20000010849 */
[----:B------:R-:W0:Y:S01]  /*8130*/  LDS R208, [R149+0x5c] ;  /* 0x00005c0095d07984 */ /* 0x000e220000000800 */
[----:B---3--:R-:W-:Y:S01]  /*8140*/  FMUL.FTZ R192, R192, R69 ;  /* 0x00000045c0c07220 */ /* 0x008fe20000410000 */
[----:B------:R-:W-:Y:S01]  /*8150*/  FADD.FTZ R69, R235, R72 ;  /* 0x00000048eb457221 */ /* 0x000fe20000010000 */
[-C--:B------:R-:W-:Y:S01]  /*8160*/  FFMA.FTZ R212, R238, R145.reuse, -R195 ;  /* 0x00000091eed47223 */ /* 0x080fe200000108c3 */
[----:B------:R-:W-:Y:S01]  /*8170*/  FADD.FTZ R73, R234, R73 ;  /* 0x00000049ea497221 */ /* 0x000fe20000010000 */
[C---:B------:R-:W-:Y:S01]  /*8180*/  FMUL.FTZ R214, R237.reuse, R145 ;  /* 0x00000091edd67220 */ /* 0x040fe20000410000 */
[----:B------:R-:W-:Y:S01]  /*8190*/  FMUL.FTZ R195, R237, R69 ;  /* 0x00000045edc37220 */ /* 0x000fe20000410000 */
[----:B------:R-:W-:Y:S01]  /*81a0*/  FMUL.FTZ R246, R179, R212 ;  /* 0x000000d4b3f67220 */ /* 0x000fe20000410000 */
[----:B------:R-:W-:Y:S01]  /*81b0*/  FMUL.FTZ R242, R237, R73 ;  /* 0x00000049edf27220 */ /* 0x000fe20000410000 */
[C---:B------:R-:W-:Y:S01]  /*81c0*/  FFMA.FTZ R214, R238.reuse, R155, R214 ;  /* 0x0000009beed67223 */ /* 0x040fe200000100d6 */
[C---:B------:R-:W-:Y:S01]  /*81d0*/  FFMA.FTZ R240, R238.reuse, R73, -R195 ;  /* 0x00000049eef07223 */ /* 0x040fe200000108c3 */
[----:B------:R-:W1:Y:S01]  /*81e0*/  LDS R72, [R149+0x58] ;  /* 0x0000580095487984 */ /* 0x000e620000000800 */
[----:B------:R-:W-:Y:S01]  /*81f0*/  FFMA.FTZ R69, R238, R69, R242 ;  /* 0x00000045ee457223 */ /* 0x000fe200000100f2 */
[-C--:B------:R-:W-:Y:S01]  /*8200*/  FFMA.FTZ R246, R173, R214.reuse, R246 ;  /* 0x000000d6adf67223 */ /* 0x080fe200000100f6 */
[----:B------:R-:W-:Y:S01]  /*8210*/  FADD.FTZ R244, R219, R240 ;  /* 0x000000f0dbf47221 */ /* 0x000fe20000010000 */
[----:B------:R-:W-:Y:S01]  /*8220*/  FMUL.FTZ R73, R179, R214 ;  /* 0x000000d6b3497220 */ /* 0x000fe20000410000 */
[----:B------:R-:W-:Y:S01]  /*8230*/  FADD.FTZ R214, R220, R69 ;  /* 0x00000045dcd67221 */ /* 0x000fe20000010000 */
[----:B------:R-:W-:Y:S01]  /*8240*/  FMUL.FTZ R242, R169, R246 ;  /* 0x000000f6a9f27220 */ /* 0x000fe20000410000 */
[----:B------:R-:W-:Y:S01]  /*8250*/  FMUL.FTZ R69, R179, R244 ;  /* 0x000000f4b3457220 */ /* 0x000fe20000410000 */
[C---:B------:R-:W-:Y:S01]  /*8260*/  FFMA.FTZ R212, R173.reuse, R212, -R73 ;  /* 0x000000d4add47223 */ /* 0x040fe20000010849 */
[----:B------:R-:W3:Y:S02]  /*8270*/  LDS R240, [R149+0x60] ;  /* 0x0000600095f07984 */ /* 0x000ee40000000800 */
[----:B------:R-:W-:Y:S01]  /*8280*/  FFMA.FTZ R248, R173, R214, R69 ;  /* 0x000000d6adf87223 */ /* 0x000fe20000010045 */
[----:B------:R-:W-:-:S02]  /*8290*/  FFMA.FTZ R69, R163, R212, -R242 ;  /* 0x000000d4a3457223 */ /* 0x000fc400000108f2 */
[----:B------:R-:W5:Y:S01]  /*82a0*/  LDS R242, [R149+0x64] ;  /* 0x0000640095f27984 */ /* 0x000f620000000800 */
[----:B------:R-:W-:Y:S01]  /*82b0*/  FMUL.FTZ R214, R179, R214 ;  /* 0x000000d6b3d67220 */ /* 0x000fe20000410000 */
[----:B------:R-:W-:Y:S01]  /*82c0*/  FMUL.FTZ R212, R169, R212 ;  /* 0x000000d4a9d47220 */ /* 0x000fe20000410000 */
[----:B------:R-:W-:Y:S02]  /*82d0*/  FADD.FTZ R248, R175, R248 ;  /* 0x000000f8aff87221 */ /* 0x000fe40000010000 */
[----:B------:R-:W-:Y:S01]  /*82e0*/  FFMA.FTZ R244, R173, R244, -R214 ;  /* 0x000000f4adf47223 */ /* 0x000fe200000108d6 */
[----:B------:R-:W-:Y:S01]  /*82f0*/  FSEL R214, R196, RZ, !P2 ;  /* 0x000000ffc4d67208 */ /* 0x000fe20005000000 */
[----:B------:R-:W-:Y:S01]  /*8300*/  FFMA.FTZ R212, R163, R246, R212 ;  /* 0x000000f6a3d47223 */ /* 0x000fe200000100d4 */
[----:B------:R-:W-:Y:S01]  /*8310*/  FMUL.FTZ R196, R169, R248 ;  /* 0x000000f8a9c47220 */ /* 0x000fe20000410000 */
[----:B------:R-:W-:Y:S01]  /*8320*/  FADD.FTZ R244, R177, R244 ;  /* 0x000000f4b1f47221 */ /* 0x000fe20000010000 */
[----:B------:R-:W-:Y:S01]  /*8330*/  FSEL R213, R189, 1, !P2 ;  /* 0x3f800000bdd57808 */ /* 0x000fe20005000000 */
[----:B------:R-:W-:-:S02]  /*8340*/  FMUL.FTZ R246, R214, R212 ;  /* 0x000000d4d6f67220 */ /* 0x000fc40000410000 */
[-C--:B------:R-:W-:Y:S01]  /*8350*/  FMUL.FTZ R73, R169, R244.reuse ;  /* 0x000000f4a9497220 */ /* 0x080fe20000410000 */
[----:B------:R-:W-:Y:S01]  /*8360*/  FFMA.FTZ R196, R163, R244, -R196 ;  /* 0x000000f4a3c47223 */ /* 0x000fe200000108c4 */
[CC--:B------:R-:W-:Y:S01]  /*8370*/  FMUL.FTZ R155, R214.reuse, R69.reuse ;  /* 0x00000045d69b7220 */ /* 0x0c0fe20000410000 */
[----:B------:R-:W-:Y:S01]  /*8380*/  FFMA.FTZ R145, R213, R69, -R246 ;  /* 0x00000045d5917223 */ /* 0x000fe200000108f6 */
[----:B------:R-:W-:Y:S01]  /*8390*/  FFMA.FTZ R248, R163, R248, R73 ;  /* 0x000000f8a3f87223 */ /* 0x000fe20000010049 */
[----:B------:R-:W-:Y:S01]  /*83a0*/  FADD.FTZ R69, R167, R196 ;  /* 0x000000c4a7457221 */ /* 0x000fe20000010000 */
[----:B0-----:R-:W-:Y:S01]  /*83b0*/  FMUL.FTZ R208, R79, R208 ;  /* 0x000000d04fd07220 */ /* 0x001fe20000410000 */
[----:B------:R-:W-:Y:S01]  /*83c0*/  FFMA.FTZ R155, R213, R212, R155 ;  /* 0x000000d4d59b7223 */ /* 0x000fe2000001009b */
[----:B------:R-:W-:Y:S01]  /*83d0*/  FADD.FTZ R248, R165, R248 ;  /* 0x000000f8a5f87221 */ /* 0x000fe20000010000 */
[-C--:B------:R-:W-:Y:S01]  /*83e0*/  FMUL.FTZ R246, R214, R69.reuse ;  /* 0x00000045d6f67220 */ /* 0x080fe20000410000 */
[----:B------:R-:W-:Y:S01]  /*83f0*/  FSEL R212, R193, RZ, !P5 ;  /* 0x000000ffc1d47208 */ /* 0x000fe20006800000 */
[----:B------:R-:W0:Y:S01]  /*8400*/  LDS R196, [R149+0x68] ;  /* 0x0000680095c47984 */ /* 0x000e220000000800 */
[----:B------:R-:W-:Y:S01]  /*8410*/  FSEL R211, R208, RZ, !P2 ;  /* 0x000000ffd0d37208 */ /* 0x000fe20005000000 */
[----:B-1----:R-:W-:Y:S01]  /*8420*/  FMUL.FTZ R72, R79, R72 ;  /* 0x000000484f487220 */ /* 0x002fe20000410000 */
[CC--:B------:R-:W-:Y:S01]  /*8430*/  FFMA.FTZ R246, R213.reuse, R248.reuse, R246 ;  /* 0x000000f8d5f67223 */ /* 0x0c0fe200000100f6 */
[----:B------:R-:W-:Y:S01]  /*8440*/  FMUL.FTZ R248, R214, R248 ;  /* 0x000000f8d6f87220 */ /* 0x000fe20000410000 */
[----:B------:R-:W-:Y:S01]  /*8450*/  FSEL R210, R210, 1, !P5 ;  /* 0x3f800000d2d27808 */ /* 0x000fe20006800000 */
[----:B------:R-:W1:Y:S01]  /*8460*/  LDS R244, [R149+0x6c] ;  /* 0x00006c0095f47984 */ /* 0x000e620000000800 */
[----:B------:R-:W-:Y:S01]  /*8470*/  FSEL R209, R72, RZ, !P2 ;  /* 0x000000ff48d17208 */ /* 0x000fe20005000000 */
[----:B------:R-:W-:Y:S01]  /*8480*/  FFMA.FTZ R248, R213, R69, -R248 ;  /* 0x00000045d5f87223 */ /* 0x000fe200000108f8 */
[----:B------:R-:W-:Y:S01]  /*8490*/  FADD.FTZ R73, R211, R246 ;  /* 0x000000f6d3497221 */ /* 0x000fe20000010000 */
[C---:B------:R-:W-:Y:S01]  /*84a0*/  FMUL.FTZ R72, R212.reuse, R145 ;  /* 0x00000091d4487220 */ /* 0x040fe20000410000 */
[C---:B------:R-:W-:Y:S01]  /*84b0*/  FMUL.FTZ R189, R212.reuse, R155 ;  /* 0x0000009bd4bd7220 */ /* 0x040fe20000410000 */
[----:B------:R-:W-:Y:S01]  /*84c0*/  FADD.FTZ R69, R209, R248 ;  /* 0x000000f8d1457221 */ /* 0x000fe20000010000 */
[----:B------:R-:W-:Y:S01]  /*84d0*/  FMUL.FTZ R246, R212, R73 ;  /* 0x00000049d4f67220 */ /* 0x000fe20000410000 */
[----:B------:R-:W-:Y:S01]  /*84e0*/  FSEL R208, R70, RZ, !P3 ;  /* 0x000000ff46d07208 */ /* 0x000fe20005800000 */
[C---:B------:R-:W-:Y:S01]  /*84f0*/  FFMA.FTZ R155, R210.reuse, R155, R72 ;  /* 0x0000009bd29b7223 */ /* 0x040fe20000010048 */
[C---:B---3--:R-:W-:Y:S01]  /*8500*/  FMUL.FTZ R205, R77.reuse, R240 ;  /* 0x000000f04dcd7220 */ /* 0x048fe20000410000 */
[----:B-----5:R-:W-:Y:S01]  /*8510*/  FMUL.FTZ R203, R77, R242 ;  /* 0x000000f24dcb7220 */ /* 0x020fe20000410000 */
[-C--:B------:R-:W-:Y:S01]  /*8520*/  FFMA.FTZ R246, R210, R69.reuse, -R246 ;  /* 0x00000045d2f67223 */ /* 0x080fe200000108f6 */
[----:B------:R-:W-:Y:S01]  /*8530*/  FMUL.FTZ R69, R212, R69 ;  /* 0x00000045d4457220 */ /* 0x000fe20000410000 */
[----:B------:R-:W-:Y:S01]  /*8540*/  FSEL R207, R71, 1, !P3 ;  /* 0x3f80000047cf7808 */ /* 0x000fe20005800000 */
[----:B------:R-:W-:Y:S01]  /*8550*/  FMUL.FTZ R70, R208, R155 ;  /* 0x0000009bd0467220 */ /* 0x000fe20000410000 */
[C---:B------:R-:W-:Y:S01]  /*8560*/  FFMA.FTZ R189, R210.reuse, R145, -R189 ;  /* 0x00000091d2bd7223 */ /* 0x040fe200000108bd */
[----:B------:R-:W-:Y:S01]  /*8570*/  FSEL R205, R205, RZ, !P5 ;  /* 0x000000ffcdcd7208 */ /* 0x000fe20006800000 */
[----:B------:R-:W-:Y:S01]  /*8580*/  FFMA.FTZ R72, R210, R73, R69 ;  /* 0x00000049d2487223 */ /* 0x000fe20000010045 */
[----:B------:R-:W-:Y:S01]  /*8590*/  FSEL R203, R203, RZ, !P5 ;  /* 0x000000ffcbcb7208 */ /* 0x000fe20006800000 */
[-C--:B------:R-:W-:Y:S01]  /*85a0*/  FFMA.FTZ R248, R207, R189.reuse, -R70 ;  /* 0x000000bdcff87223 */ /* 0x080fe20000010846 */
[C---:B------:R-:W-:Y:S01]  /*85b0*/  FMUL.FTZ R240, R208.reuse, R189 ;  /* 0x000000bdd0f07220 */ /* 0x040fe20000410000 */
[----:B------:R-:W3:Y:S01]  /*85c0*/  LDS R70, [R149+0x70] ;  /* 0x0000700095467984 */ /* 0x000ee20000000800 */
[----:B------:R-:W-:Y:S01]  /*85d0*/  FADD.FTZ R246, R205, R246 ;  /* 0x000000f6cdf67221 */ /* 0x000fe20000010000 */
[----:B------:R-:W-:Y:S01]  /*85e0*/  FADD.FTZ R69, R203, R72 ;  /* 0x00000048cb457221 */ /* 0x000fe20000010000 */
[----:B------:R-:W-:Y:S01]  /*85f0*/  FFMA.FTZ R250, R207, R155, R240 ;  /* 0x0000009bcffa7223 */ /* 0x000fe200000100f0 */
[----:B------:R-:W5:Y:S01]  /*8600*/  LDS R72, [R149+0x74] ;  /* 0x0000740095487984 */ /* 0x000f620000000800 */
[C---:B------:R-:W-:Y:S01]  /*8610*/  FMUL.FTZ R240, R208.reuse, R246 ;  /* 0x000000f6d0f07220 */ /* 0x040fe20000410000 */
[----:B------:R-:W-:-:S02]  /*8620*/  FMUL.FTZ R71, R208, R69 ;  /* 0x00000045d0477220 */ /* 0x000fc40000410000 */
[----:B------:R-:W-:Y:S02]  /*8630*/  LDS R242, [R149+0x78] ;  /* 0x0000780095f27984 */ /* 0x000fe40000000800 */
[C---:B------:R-:W-:Y:S01]  /*8640*/  FFMA.FTZ R246, R207.reuse, R246, -R71 ;  /* 0x000000f6cff67223 */ /* 0x040fe20000010847 */
[----:B------:R-:W-:Y:S02]  /*8650*/  FFMA.FTZ R71, R207, R69, R240 ;  /* 0x00000045cf477223 */ /* 0x000fe400000100f0 */
[----:B------:R-:W2:Y:S01]  /*8660*/  LDS R240, [R149+0x7c] ;  /* 0x00007c0095f07984 */ /* 0x000ea20000000800 */
[C---:B0-----:R-:W-:Y:S01]  /*8670*/  FMUL.FTZ R196, R63.reuse, R196 ;  /* 0x000000c43fc47220 */ /* 0x041fe20000410000 */
[----:B------:R-:W-:Y:S01]  /*8680*/  FSEL R201, R144, RZ, !P6 ;  /* 0x000000ff90c97208 */ /* 0x000fe20007000000 */
[----:B-1----:R-:W-:Y:S01]  /*8690*/  FMUL.FTZ R244, R63, R244 ;  /* 0x000000f43ff47220 */ /* 0x002fe20000410000 */
[----:B------:R-:W-:-:S03]  /*86a0*/  FSEL R199, R199, 1, !P6 ;  /* 0x3f800000c7c77808 */ /* 0x000fc60007000000 */
[----:B------:R-:W-:Y:S01]  /*86b0*/  FMUL.FTZ R144, R201, R250 ;  /* 0x000000fac9907220 */ /* 0x000fe20000410000 */
[----:B------:R-:W-:Y:S02]  /*86c0*/  FSEL R197, R196, RZ, !P3 ;  /* 0x000000ffc4c57208 */ /* 0x000fe40005800000 */
[----:B------:R-:W-:Y:S01]  /*86d0*/  FSEL R196, R244, RZ, !P3 ;  /* 0x000000fff4c47208 */ /* 0x000fe20005800000 */
[----:B------:R-:W-:-:S04]  /*86e0*/  FFMA.FTZ R241, R199, R248, -R144 ;  /* 0x000000f8c7f17223 */ /* 0x000fc80000010890 */
[----:B------:R-:W-:Y:S01]  /*86f0*/  FADD.FTZ R144, R196, R71 ;  /* 0x00000047c4907221 */ /* 0x000fe20000010000 */
[----:B------:R-:W-:-:S03]  /*8700*/  FADD.FTZ R246, R197, R246 ;  /* 0x000000f6c5f67221 */ /* 0x000fc60000010000 */
[C---:B------:R-:W-:Y:S01]  /*8710*/  FMUL.FTZ R244, R201.reuse, R144 ;  /* 0x00000090c9f47220 */ /* 0x040fe20000410000 */
[----:B------:R-:W-:Y:S01]  /*8720*/  FMUL.FTZ R71, R201, R246 ;  /* 0x000000f6c9477220 */ /* 0x000fe20000410000 */
[----:B---3--:R-:W-:Y:S02]  /*8730*/  FMUL.FTZ R70, R59, R70 ;  /* 0x000000463b467220 */ /* 0x008fe40000410000 */
[----:B------:R-:W-:Y:S01]  /*8740*/  FFMA.FTZ R244, R199, R246, -R244 ;  /* 0x000000f6c7f47223 */ /* 0x000fe200000108f4 */
[----:B-----5:R-:W-:Y:S02]  /*8750*/  FMUL.FTZ R72, R59, R72 ;  /* 0x000000483b487220 */ /* 0x020fe40000410000 */
[----:B------:R-:W-:Y:S01]  /*8760*/  FSEL R195, R70, RZ, !P6 ;  /* 0x000000ff46c37208 */ /* 0x000fe20007000000 */
[----:B------:R-:W-:Y:S01]  /*8770*/  FFMA.FTZ R144, R199, R144, R71 ;  /* 0x00000090c7907223 */ /* 0x000fe20000010047 */
[----:B------:R-:W-:Y:S02]  /*8780*/  FSEL R192, R192, RZ, !P4 ;  /* 0x000000ffc0c07208 */ /* 0x000fe40006000000 */
[----:B------:R-:W-:Y:S01]  /*8790*/  FSEL R193, R72, RZ, !P6 ;  /* 0x000000ff48c17208 */ /* 0x000fe20007000000 */
[----:B------:R-:W-:Y:S01]  /*87a0*/  FADD.FTZ R244, R195, R244 ;  /* 0x000000f4c3f47221 */ /* 0x000fe20000010000 */
[----:B------:R-:W-:Y:S01]  /*87b0*/  FSEL R191, R191, 1, !P4 ;  /* 0x3f800000bfbf7808 */ /* 0x000fe20006000000 */
[----:B--2---:R-:W-:-:S02]  /*87c0*/  FMUL.FTZ R189, R57, R240 ;  /* 0x000000f039bd7220 */ /* 0x004fc40000410000 */
[----:B------:R-:W-:Y:S01]  /*87d0*/  FADD.FTZ R144, R193, R144 ;  /* 0x00000090c1907221 */ /* 0x000fe20000010000 */
[C---:B------:R-:W-:Y:S01]  /*87e0*/  FMUL.FTZ R70, R192.reuse, R244 ;  /* 0x000000f4c0467220 */ /* 0x040fe20000410000 */
[----:B------:R-:W-:Y:S01]  /*87f0*/  FMUL.FTZ R155, R57, R242 ;  /* 0x000000f2399b7220 */ /* 0x000fe20000410000 */
[----:B------:R-:W-:Y:S02]  /*8800*/  FSEL R189, R189, RZ, !P4 ;  /* 0x000000ffbdbd7208 */ /* 0x000fe40006000000 */
[-C--:B------:R-:W-:Y:S01]  /*8810*/  FFMA.FTZ R70, R191, R144.reuse, R70 ;  /* 0x00000090bf467223 */ /* 0x080fe20000010046 */
[C---:B------:R-:W-:Y:S01]  /*8820*/  FMUL.FTZ R71, R192.reuse, R144 ;  /* 0x00000090c0477220 */ /* 0x040fe20000410000 */
[----:B------:R-:W-:Y:S01]  /*8830*/  FMUL.FTZ R69, R201, R248 ;  /* 0x000000f8c9457220 */ /* 0x000fe20000410000 */
[----:B------:R-:W-:Y:S01]  /*8840*/  FSEL R155, R155, RZ, !P4 ;  /* 0x000000ff9b9b7208 */ /* 0x000fe20006000000 */
[----:B------:R-:W-:Y:S01]  /*8850*/  FADD.FTZ R242, R189, R70 ;  /* 0x00000046bdf27221 */ /* 0x000fe20000010000 */
[----:B------:R-:W-:Y:S01]  /*8860*/  FFMA.FTZ R244, R191, R244, -R71 ;  /* 0x000000f4bff47223 */ /* 0x000fe20000010847 */
[----:B------:R-:W-:Y:S01]  /*8870*/  FFMA.FTZ R69, R199, R250, R69 ;  /* 0x000000fac7457223 */ /* 0x000fe20000010045 */
[----:B------:R-:W-:-:S02]  /*8880*/  FMUL.FTZ R240, R192, R241 ;  /* 0x000000f1c0f07220 */ /* 0x000fc40000410000 */
[----:B------:R-:W-:Y:S01]  /*8890*/  FADD.FTZ R239, R155, R244 ;  /* 0x000000f49bef7221 */ /* 0x000fe20000010000 */
[----:B------:R-:W0:Y:S01]  /*88a0*/  SHFL.UP PT, R72, R242, 0x1, RZ ;  /* 0x04200000f2487989 */ /* 0x000e2200000e00ff */
[-C--:B------:R-:W-:Y:S01]  /*88b0*/  FMUL.FTZ R70, R192, R69.reuse ;  /* 0x00000045c0467220 */ /* 0x080fe20000410000 */
[C---:B------:R-:W-:Y:S02]  /*88c0*/  FFMA.FTZ R240, R191.reuse, R69, R240 ;  /* 0x00000045bff07223 */ /* 0x040fe400000100f0 */
[----:B------:R-:W1:Y:S01]  /*88d0*/  SHFL.UP PT, R71, R239, 0x1, RZ ;  /* 0x04200000ef477989 */ /* 0x000e6200000e00ff */
[----:B------:R-:W-:-:S03]  /*88e0*/  FFMA.FTZ R241, R191, R241, -R70 ;  /* 0x000000f1bff17223 */ /* 0x000fc60000010846 */
        /* <DEDUP_REMOVED lines=11> */
[-C--:B---3--:R-:W-:Y:S02]  /*89a0*/  @P2 FFMA.FTZ R241, R241, R69.reuse, -R72 ;  /* 0x00000045f1f12223 */ /* 0x088fe40000010848 */
[----:B------:R-:W0:Y:S01]  /*89b0*/  SHFL.UP PT, R72, R242, 0x2, RZ ;  /* 0x04400000f2487989 */ /* 0x000e2200000e00ff */
[----:B------:R-:W-:-:S03]  /*89c0*/  @P2 FFMA.FTZ R240, R240, R69, R71 ;  /* 0x00000045f0f02223 */ /* 0x000fc60000010047 */
        /* <DEDUP_REMOVED lines=30> */
[----:B------:R-:W1:Y:S01]  /*8bb0*/  SHFL.UP PT, R71, R239, 0x8, RZ ;  /* 0x05000000ef477989 */ /* 0x000e6200000e00ff */
        /* <DEDUP_REMOVED lines=8> */
[----:B------:R-:W-:Y:S01]  /*8c40*/  STS [R25+0x1080], R168 ;  /* 0x001080a819007388 */ /* 0x000fe20000000800 */
[----:B------:R-:W-:-:S03]  /*8c50*/  @P2 FADD.FTZ R239, R239, R72 ;  /* 0x00000048efef2221 */ /* 0x000fc60000010000 */
[----:B------:R-:W-:Y:S04]  /*8c60*/  STS [R27+0x1100], R152 ;  /* 0x001100981b007388 */ /* 0x000fe80000000800 */
[----:B------:R-:W0:Y:S04]  /*8c70*/  SHFL.UP PT, R73, R242, 0x10, RZ ;  /* 0x06000000f2497989 */ /* 0x000e2800000e00ff */
[----:B------:R-:W-:Y:S01]  /*8c80*/  STS [R29+0x1180], R154 ;  /* 0x0011809a1d007388 */ /* 0x000fe20000000800 */
[----:B--2---:R-:W-:-:S03]  /*8c90*/  FMUL.FTZ R71, R241, R70 ;  /* 0x00000046f1477220 */ /* 0x004fc60000410000 */
[----:B------:R-:W-:Y:S04]  /*8ca0*/  STS [R31+0x1200], R156 ;  /* 0x0012009c1f007388 */ /* 0x000fe80000000800 */
[----:B------:R-:W-:Y:S04]  /*8cb0*/  STS [R33+0x1280], R158 ;  /* 0x0012809e21007388 */ /* 0x000fe80000000800 */
[----:B------:R-:W-:Y:S04]  /*8cc0*/  STS [R35+0x1300], R160 ;  /* 0x001300a023007388 */ /* 0x000fe80000000800 */
[----:B------:R-:W1:Y:S01]  /*8cd0*/  SHFL.UP PT, R72, R239, 0x10, RZ ;  /* 0x06000000ef487989 */ /* 0x000e6200000e00ff */
[----:B------:R-:W-:-:S03]  /*8ce0*/  FMUL.FTZ R70, R240, R70 ;  /* 0x00000046f0467220 */ /* 0x000fc60000410000 */
[----:B------:R-:W-:Y:S01]  /*8cf0*/  STS [R37+0x1380], R170 ;  /* 0x001380aa25007388 */ /* 0x000fe20000000800 */
[----:B---3--:R-:W-:-:S03]  /*8d00*/  @P2 FFMA.FTZ R240, R240, R69, R71 ;  /* 0x00000045f0f02223 */ /* 0x008fc60000010047 */
[----:B------:R-:W-:Y:S04]  /*8d10*/  STS [R39+0x1400], R172 ;  /* 0x001400ac27007388 */ /* 0x000fe80000000800 */
[----:B------:R-:W-:Y:S04]  /*8d20*/  STS [R41+0x1480], R174 ;  /* 0x001480ae29007388 */ /* 0x000fe80000000800 */
[----:B------:R-:W-:Y:S04]  /*8d30*/  STS [R43+0x1500], R176 ;  /* 0x001500b02b007388 */ /* 0x000fe80000000800 */
[----:B------:R-:W-:Y:S01]  /*8d40*/  STS [R45+0x1580], R178 ;  /* 0x001580b22d007388 */ /* 0x000fe20000000800 */
[----:B------:R-:W-:-:S03]  /*8d50*/  @P2 FFMA.FTZ R241, R241, R69, -R70 ;  /* 0x00000045f1f12223 */ /* 0x000fc60000010846 */
[----:B------:R-:W-:Y:S04]  /*8d60*/  STS [R47+0x1600], R180 ;  /* 0x001600b42f007388 */ /* 0x000fe80000000800 */
        /* <DEDUP_REMOVED lines=9> */
[----:B------:R-:W3:Y:S04]  /*8e00*/  SHFL.UP PT, R69, R241, 0x10, RZ ;  /* 0x06000000f1457989 */ /* 0x000ee800000e00ff */
[----:B------:R-:W-:Y:S04]  /*8e10*/  STS [R67+0x1a80], R200 ;  /* 0x001a80c843007388 */ /* 0x000fe80000000800 */
[----:B------:R-:W-:Y:S01]  /*8e20*/  STS [R111+0x1b00], R202 ;  /* 0x001b00ca6f007388 */ /* 0x000fe20000000800 */
[----:B0-----:R-:W-:-:S03]  /*8e30*/  FMUL.FTZ R70, R240, R73 ;  /* 0x00000049f0467220 */ /* 0x001fc60000410000 */
[----:B------:R-:W-:Y:S04]  /*8e40*/  STS [R123+0x1b80], R204 ;  /* 0x001b80cc7b007388 */ /* 0x000fe80000000800 */
[----:B------:R-:W-:Y:S04]  /*8e50*/  STS [R75+0x1c00], R206 ;  /* 0x001c00ce4b007388 */ /* 0x000fe80000000800 */
[----:B------:R0:W-:Y:S04]  /*8e60*/  STS [R64+0x1c80], R171 ;  /* 0x001c80ab40007388 */ /* 0x0001e80000000800 */
[----:B------:R-:W-:Y:S01]  /*8e70*/  STS [R125+0x1d00], R150 ;  /* 0x001d00967d007388 */ /* 0x000fe20000000800 */
[----:B-1----:R-:W-:-:S03]  /*8e80*/  FFMA.FTZ R144, R241, R72, -R70 ;  /* 0x00000048f1907223 */ /* 0x002fc60000010846 */
[----:B------:R1:W-:Y:S01]  /*8e90*/  STS [R66+0x1d80], R135 ;  /* 0x001d808742007388 */ /* 0x0003e20000000800 */
[----:B------:R-:W-:-:S03]  /*8ea0*/  @P0 LEA R70, R136, R23, 0x4 ;  /* 0x0000001788460211 */ /* 0x000fc600078e20ff */
[----:B------:R-:W-:Y:S01]  /*8eb0*/  STS [R115+0x1e00], R74 ;  /* 0x001e004a73007388 */ /* 0x000fe20000000800 */
[----:B0-----:R-:W-:-:S03]  /*8ec0*/  MOV R64, 0x3f800000 ;  /* 0x3f80000000407802 */ /* 0x001fc60000000f00 */
[----:B------:R0:W-:Y:S01]  /*8ed0*/  STS [R65+0x1e80], R162 ;  /* 0x001e80a241007388 */ /* 0x0001e20000000800 */
[----:B-1----:R-:W-:-:S03]  /*8ee0*/  CS2R R66, SRZ ;  /* 0x0000000000427805 */ /* 0x002fc6000001ff00 */
[----:B------:R-:W-:Y:S01]  /*8ef0*/  STS [R129+0x1f00], R164 ;  /* 0x001f00a481007388 */ /* 0x000fe20000000800 */
[----:B------:R-:W-:Y:S01]  /*8f00*/  FMUL.FTZ R73, R241, R73 ;  /* 0x00000049f1497220 */ /* 0x000fe20000410000 */
[----:B0-----:R-:W-:Y:S02]  /*8f10*/  MOV R65, RZ ;  /* 0x000000ff00417202 */ /* 0x001fe40000000f00 */
[----:B------:R-:W-:Y:S04]  /*8f20*/  STS [R127+0x1f80], R166 ;  /* 0x001f80a67f007388 */ /* 0x000fe80000000800 */
[----:B----4-:R3:W-:Y:S01]  /*8f30*/  STS [R131+0x2000], R68 ;  /* 0x0020004483007388 */ /* 0x0107e20000000800 */
[----:B------:R-:W-:-:S03]  /*8f40*/  NOP ;  /* 0x0000000000007918 */ /* 0x000fc60000000000 */
[----:B------:R0:W1:Y:S01]  /*8f50*/  @P0 LDS.128 R64, [R70+0x2140] ;  /* 0x0021400046400984 */ /* 0x0000620000000c00 */
[----:B------:R-:W-:Y:S01]  /*8f60*/  ISETP.NE.AND P2, PT, R21, 0x1f, PT ;  /* 0x0000001f1500780c */ /* 0x000fe20003f45270 */
[C---:B------:R-:W-:Y:S01]  /*8f70*/  FFMA.FTZ R73, R240.reuse, R72, R73 ;  /* 0x00000048f0497223 */ /* 0x040fe20000010049 */
[CC--:B--2---:R-:W-:Y:S01]  /*8f80*/  FMUL.FTZ R72, R240.reuse, R71.reuse ;  /* 0x00000047f0487220 */ /* 0x0c4fe20000410000 */
        /* <DEDUP_REMOVED lines=41> */
[----:B-1----:R-:W-:Y:S04]  /*9220*/  @!P3 STS.128 [R23+0x2120], R64 ;  /* 0x002120401700b388 */ /* 0x002fe80000000c00 */
        /* <DEDUP_REMOVED lines=12> */
[----:B-1----:R-:W-:Y:S01]  /*92f0*/  @!P3 IMAD.MOV.U32 R186, RZ, RZ, R65 ;  /* 0x000000ffffbab224 */ /* 0x002fe200078e0041 */
[----:B0-----:R-:W-:Y:S02]  /*9300*/  @!P3 MOV R149, R64 ;  /* 0x000000400095b202 */ /* 0x001fe40000000f00 */
[----:B--2---:R-:W-:Y:S01]  /*9310*/  @!P3 MOV R68, R67 ;  /* 0x000000430044b202 */ /* 0x004fe20000000f00 */
[-C--:B------:R-:W-:Y:S01]  /*9320*/  @P4 FMUL.FTZ R188, R144, R186.reuse ;  /* 0x000000ba90bc4220 */ /* 0x080fe20000410000 */
[----:B------:R-:W-:Y:S01]  /*9330*/  @P4 FMUL.FTZ R239, R145, R186 ;  /* 0x000000ba91ef4220 */ /* 0x000fe20000410000 */
[----:B---3--:R-:W-:-:S02]  /*9340*/  @!P3 MOV R69, R66 ;  /* 0x000000420045b202 */ /* 0x008fc40000000f00 */
        /* <DEDUP_REMOVED lines=49> */
[----:B------:R-:W-:Y:S01]  /*9660*/  FFMA.FTZ R147, R236, R145, -R148 ;  /* 0x00000091ec937223 */ /* 0x000fe20000010894 */
[----:B------:R-:W-:Y:S02]  /*9670*/  ISETP.NE.AND P2, PT, R4, RZ, PT ;  /* 0x000000ff0400720c */ /* 0x000fe40003f45270 */
        /* <DEDUP_REMOVED lines=22> */
[----:B------:R-:W-:Y:S01]  /*97e0*/  IMAD R68, R6, R89, R136 ;  /* 0x0000005906447224 */ /* 0x000fe200078e0288 */
[----:B------:R-:W-:-:S04]  /*97f0*/  LEA R75, R136, R23, 0x4 ;  /* 0x00000017884b7211 */ /* 0x000fc800078e20ff */
[----:B------:R-:W-:Y:S01]  /*9800*/  SHF.R.S32.HI R148, RZ, 0x1f, R68 ;  /* 0x0000001fff947819 */ /* 0x000fe20000011444 */
[----:B------:R0:W-:Y:S01]  /*9810*/  STS.128 [R75+0x2140], R64 ;  /* 0x002140404b007388 */ /* 0x0001e20000000c00 */
[----:B------:R-:W-:-:S04]  /*9820*/  IADD3 R69, P2, PT, R5, R68, RZ ;  /* 0x0000004405457210 */ /* 0x000fc80007f5e0ff */
[----:B------:R-:W-:Y:S02]  /*9830*/  LEA.HI.X.SX32 R148, R5, R148, 0x1, P2 ;  /* 0x0000009405947211 */ /* 0x000fe400010f0eff */
[----:B------:R-:W-:-:S04]  /*9840*/  LEA R68, P2, R69, R142, 0x4 ;  /* 0x0000008e45447211 */ /* 0x000fc800078420ff */
[----:B------:R-:W-:-:S05]  /*9850*/  LEA.HI.X R69, R69, R143, R148, 0x4, P2 ;  /* 0x0000008f45457211 */ /* 0x000fca00010f2494 */
[----:B------:R0:W-:Y:S04]  /*9860*/  STG.E.128 desc[UR18][R68.64], R64 ;  /* 0x0000004044007986 */ /* 0x0001e8000c101d12 */
.L_x_1612:
[----:B------:R-:W-:Y:S05]  /*9870*/  BSYNC.RECONVERGENT B0 ;  /* 0x0000000000007941 */ /* 0x000fea0003800200 */
.L_x_1611:
[-C--:B------:R-:W-:Y:S01]  /*9880*/  FMUL.FTZ R179, R179, R73.reuse ;  /* 0x00000049b3b37220 */ /* 0x080fe20000410000 */
[C---:B------:R-:W-:Y:S01]  /*9890*/  FFMA.FTZ R74, R173.reuse, R73, R74 ;  /* 0x00000049ad4a7223 */ /* 0x040fe2000001004a */
[----:B0-----:R-:W-:Y:S01]  /*98a0*/  FMUL.FTZ R65, R176, R70 ;  /* 0x00000046b0417220 */ /* 0x001fe20000410000 */
[----:B------:R-:W-:Y:S01]  /*98b0*/  IADD3 R136, PT, PT, R136, 0x1, RZ ;  /* 0x0000000188887810 */ /* 0x000fe20007ffe0ff */
[----:B------:R-:W-:Y:S01]  /*98c0*/  FFMA.FTZ R64, R173, R72, -R179 ;  /* 0x00000048ad407223 */ /* 0x000fe200000108b3 */
[----:B------:R-:W-:Y:S01]  /*98d0*/  FADD.FTZ R74, R175, R74 ;  /* 0x0000004aaf4a7221 */ /* 0x000fe20000010000 */
[----:B------:R-:W-:Y:S01]  /*98e0*/  FFMA.FTZ R65, R178, R144, -R65 ;  /* 0x00000090b2417223 */ /* 0x000fe20000010841 */
[----:B------:R-:W-:Y:S01]  /*98f0*/  ISETP.GE.AND P2, PT, R136, UR5, PT ;  /* 0x0000000588007c0c */ /* 0x000fe2000bf46270 */
[----:B------:R-:W-:Y:S01]  /*9900*/  FADD.FTZ R68, R177, R64 ;  /* 0x00000040b1447221 */ /* 0x000fe20000010000 */
[-C--:B------:R-:W-:Y:S01]  /*9910*/  FMUL.FTZ R64, R169, R74.reuse ;  /* 0x0000004aa9407220 */ /* 0x080fe20000410000 */
[----:B------:R-:W-:Y:S01]  /*9920*/  FFMA.FTZ R102, R65, 2, R102 ;  /* 0x4000000041667823 */ /* 0x000fe20000010066 */
[----:B------:R-:W-:Y:S01]  /*9930*/  FMUL.FTZ R135, R135, R74 ;  /* 0x0000004a87877220 */ /* 0x000fe20000410000 */
[-C--:B------:R-:W-:Y:S01]  /*9940*/  FMUL.FTZ R66, R169, R68.reuse ;  /* 0x00000044a9427220 */ /* 0x080fe20000410000 */
[CC--:B------:R-:W-:Y:S01]  /*9950*/  FFMA.FTZ R64, R163.reuse, R68.reuse, -R64 ;  /* 0x00000044a3407223 */ /* 0x0c0fe20000010840 */
[----:B------:R-:W-:Y:S01]  /*9960*/  FMUL.FTZ R181, R172, R181 ;  /* 0x000000b5acb57220 */ /* 0x000fe20000410000 */
[----:B------:R-:W-:Y:S01]  /*9970*/  FFMA.FTZ R135, R150, R68, -R135 ;  /* 0x0000004496877223 */ /* 0x000fe20000010887 */
[----:B------:R-:W-:Y:S01]  /*9980*/  FFMA.FTZ R66, R163, R74, R66 ;  /* 0x0000004aa3427223 */ /* 0x000fe20000010042 */
[----:B------:R-:W-:Y:S01]  /*9990*/  FADD.FTZ R167, R167, R64 ;  /* 0x00000040a7a77221 */ /* 0x000fe20000010000 */
[----:B------:R-:W-:Y:S01]  /*99a0*/  FMUL.FTZ R170, R170, R217 ;  /* 0x000000d9aaaa7220 */ /* 0x000fe20000410000 */
[----:B------:R-:W-:Y:S01]  /*99b0*/  FMUL.FTZ R223, R166, R223 ;  /* 0x000000dfa6df7220 */ /* 0x000fe20000410000 */
[----:B------:R-:W-:Y:S01]  /*99c0*/  FADD.FTZ R66, R165, R66 ;  /* 0x00000042a5427221 */ /* 0x000fe20000010000 */
[----:B------:R-:W-:Y:S01]  /*99d0*/  FMUL.FTZ R64, R214, R167 ;  /* 0x000000a7d6407220 */ /* 0x000fe20000410000 */
[----:B------:R-:W-:Y:S01]  /*99e0*/  FMUL.FTZ R227, R162, R227 ;  /* 0x000000e3a2e37220 */ /* 0x000fe20000410000 */
[----:B------:R-:W-:Y:S01]  /*99f0*/  FMUL.FTZ R231, R158, R231 ;  /* 0x000000e79ee77220 */ /* 0x000fe20000410000 */
        /* <DEDUP_REMOVED lines=9> */
[-C--:B------:R-:W-:Y:S01]  /*9a90*/  FMUL.FTZ R65, R212, R70.reuse ;  /* 0x00000046d4417220 */ /* 0x080fe20000410000 */
        /* <DEDUP_REMOVED lines=15> */
[----:B------:R-:W-:Y:S01]  /*9b90*/  FFMA.FTZ R65, R207, R210, R64 ;  /* 0x000000d2cf417223 */ /* 0x000fe20000010040 */
[----:B------:R-:W-:Y:S01]  /*9ba0*/  FFMA.FTZ R153, R153, R72, -R152 ;  /* 0x0000004899997223 */ /* 0x000fe20000010898 */
[----:B------:R-:W-:Y:S01]  /*9bb0*/  FFMA.FTZ R127, R127, R209, -R68 ;  /* 0x000000d17f7f7223 */ /* 0x000fe20000010844 */
[----:B------:R-:W-:Y:S01]  /*9bc0*/  FFMA.FTZ R208, R207, R205, -R208 ;  /* 0x000000cdcfd07223 */ /* 0x000fe200000108d0 */
[----:B------:R-:W-:Y:S01]  /*9bd0*/  FADD.FTZ R65, R196, R65 ;  /* 0x00000041c4417221 */ /* 0x000fe20000010000 */
[----:B------:R-:W-:Y:S01]  /*9be0*/  FFMA.FTZ R100, R151, 2, R100 ;  /* 0x4000000097647823 */ /* 0x000fe20000010064 */
[----:B------:R-:W-:Y:S01]  /*9bf0*/  FFMA.FTZ R104, R181, 2, R104 ;  /* 0x40000000b5687823 */ /* 0x000fe20000010068 */
[----:B------:R-:W-:Y:S01]  /*9c00*/  FADD.FTZ R208, R197, R208 ;  /* 0x000000d0c5d07221 */ /* 0x000fe20000010000 */
[-C--:B------:R-:W-:Y:S01]  /*9c10*/  FMUL.FTZ R64, R201, R65.reuse ;  /* 0x00000041c9407220 */ /* 0x080fe20000410000 */
[----:B------:R-:W-:Y:S01]  /*9c20*/  FFMA.FTZ R106, R171, 2, R106 ;  /* 0x40000000ab6a7823 */ /* 0x000fe2000001006a */
[----:B------:R-:W-:Y:S01]  /*9c30*/  FFMA.FTZ R108, R223, 2, R108 ;  /* 0x40000000df6c7823 */ /* 0x000fe2000001006c */
[-C--:B------:R-:W-:Y:S01]  /*9c40*/  FMUL.FTZ R66, R201, R208.reuse ;  /* 0x000000d0c9427220 */ /* 0x080fe20000410000 */
[----:B------:R-:W-:Y:S01]  /*9c50*/  FFMA.FTZ R64, R199, R208, -R64 ;  /* 0x000000d0c7407223 */ /* 0x000fe20000010840 */
[----:B------:R-:W-:Y:S01]  /*9c60*/  FFMA.FTZ R110, R227, 2, R110 ;  /* 0x40000000e36e7823 */ /* 0x000fe2000001006e */
[----:B------:R-:W-:Y:S01]  /*9c70*/  FFMA.FTZ R112, R231, 2, R112 ;  /* 0x40000000e7707823 */ /* 0x000fe20000010070 */
[----:B------:R-:W-:Y:S01]  /*9c80*/  FFMA.FTZ R66, R199, R65, R66 ;  /* 0x00000041c7427223 */ /* 0x000fe20000010042 */
[----:B------:R-:W-:Y:S01]  /*9c90*/  FADD.FTZ R195, R195, R64 ;  /* 0x00000040c3c37221 */ /* 0x000fe20000010000 */
[----:B------:R-:W-:Y:S01]  /*9ca0*/  FFMA.FTZ R114, R235, 2, R114 ;  /* 0x40000000eb727823 */ /* 0x000fe20000010072 */
[----:B------:R-:W-:Y:S01]  /*9cb0*/  FFMA.FTZ R116, R153, 2, R116 ;  /* 0x4000000099747823 */ /* 0x000fe20000010074 */
[----:B------:R-:W-:Y:S01]  /*9cc0*/  FADD.FTZ R193, R193, R66 ;  /* 0x00000042c1c17221 */ /* 0x000fe20000010000 */
[C---:B------:R-:W-:Y:S01]  /*9cd0*/  FMUL.FTZ R64, R192.reuse, R195 ;  /* 0x000000c3c0407220 */ /* 0x040fe20000410000 */
[----:B------:R-:W-:Y:S01]  /*9ce0*/  FMUL.FTZ R66, R121, R210 ;  /* 0x000000d279427220 */ /* 0x000fe20000410000 */
[----:B------:R-:W-:Y:S01]  /*9cf0*/  FFMA.FTZ R118, R135, 2, R118 ;  /* 0x4000000087767823 */ /* 0x000fe20000010076 */
[-C--:B------:R-:W-:Y:S01]  /*9d00*/  FMUL.FTZ R192, R192, R193.reuse ;  /* 0x000000c1c0c07220 */ /* 0x080fe20000410000 */
[----:B------:R-:W-:Y:S01]  /*9d10*/  FFMA.FTZ R64, R191, R193, R64 ;  /* 0x000000c1bf407223 */ /* 0x000fe20000010040 */
[----:B------:R-:W-:Y:S01]  /*9d20*/  FFMA.FTZ R123, R123, R205, -R66 ;  /* 0x000000cd7b7b7223 */ /* 0x000fe20000010842 */
[----:B------:R-:W-:Y:S01]  /*9d30*/  FMUL.FTZ R66, R117, R65 ;  /* 0x0000004175427220 */ /* 0x000fe20000410000 */
[----:B------:R-:W-:Y:S01]  /*9d40*/  FFMA.FTZ R192, R191, R195, -R192 ;  /* 0x000000c3bfc07223 */ /* 0x000fe200000108c0 */
[----:B------:R-:W-:Y:S01]  /*9d50*/  FADD.FTZ R189, R189, R64 ;  /* 0x00000040bdbd7221 */ /* 0x000fe20000010000 */
[----:B------:R-:W-:Y:S01]  /*9d60*/  FMUL.FTZ R64, R113, R193 ;  /* 0x000000c171407220 */ /* 0x000fe20000410000 */
[----:B------:R-:W-:Y:S01]  /*9d70*/  FFMA.FTZ R119, R119, R208, -R66 ;  /* 0x000000d077777223 */ /* 0x000fe20000010842 */
        /* <DEDUP_REMOVED lines=11> */
.L_x_1610:
[----:B------:R-:W-:Y:S01]  /*9e30*/  BAR.SYNC.DEFER_BLOCKING 0x0 ;  /* 0x0000000000007b1d */ /* 0x000fe20000010000 */
[----:B------:R-:W-:Y:S01]  /*9e40*/  ISETP.NE.AND P0, PT, R4, RZ, PT ;  /* 0x000000ff0400720c */ /* 0x000fe20003f05270 */
[----:B------:R-:W-:Y:S01]  /*9e50*/  IMAD.MOV.U32 R57, RZ, RZ, RZ ;  /* 0x000000ffff397224 */ /* 0x000fe200078e00ff */
[----:B------:R-:W-:Y:S01]  /*9e60*/  SHF.L.U32 R56, R6, 0x9, RZ ;  /* 0x0000000906387819 */ /* 0x000fe200000006ff */
[----:B------:R-:W-:Y:S01]  /*9e70*/  HFMA2 R76, -RZ, RZ, 0, 0 ;  /* 0x00000000ff4c7431 */ /* 0x000fe200000001ff */
[----:B------:R-:W-:-:S03]  /*9e80*/  LOP3.LUT R21, R133, 0x3e00, RZ, 0xc0, !PT ;  /* 0x00003e0085157812 */ /* 0x000fc600078ec0ff */
[----:B------:R-:W0:Y:S01]  /*9e90*/  S2UR UR5, SR_CTAID.X ;  /* 0x00000000000579c3 */ /* 0x000e220000002500 */
[----:B------:R-:W-:Y:S01]  /*9ea0*/  IADD3 R60, PT, PT, -R56, R19, RZ ;  /* 0x00000013383c7210 */ /* 0x000fe20007ffe1ff */
[----:B------:R-:W1:Y:S01]  /*9eb0*/  LDCU.64 UR6, c[0x0][0x478] ;  /* 0x00008f00ff0677ac */ /* 0x000e620008000a00 */
[----:B------:R-:W-:Y:S01]  /*9ec0*/  LOP3.LUT R21, R21, 0x1f, R4, 0xf8, !PT ;  /* 0x0000001f15157812 */ /* 0x000fe200078ef804 */
[----:B------:R-:W-:Y:S01]  /*9ed0*/  IMAD.MOV.U32 R70, RZ, RZ, RZ ;  /* 0x000000ffff467224 */ /* 0x000fe200078e00ff */
[----:B------:R-:W-:Y:S02]  /*9ee0*/  MOV R68, RZ ;  /* 0x000000ff00447202 */ /* 0x000fe40000000f00 */
[C---:B------:R-:W-:Y:S01]  /*9ef0*/  LOP3.LUT R19, R21.reuse, 0x40, RZ, 0xfc, !PT ;  /* 0x0000004015137812 */ /* 0x040fe200078efcff */
[----:B------:R-:W0:Y:S01]  /*9f00*/  LDC.64 R64, c[0x0][0x420] ;  /* 0x00010800ff407b82 */ /* 0x000e220000000a00 */
[C---:B------:R-:W-:Y:S02]  /*9f10*/  LOP3.LUT R71, R21.reuse, 0x80, RZ, 0xfc, !PT ;  /* 0x0000008015477812 */ /* 0x040fe400078efcff */
[----:B------:R-:W-:-:S02]  /*9f20*/  LOP3.LUT R69, R21, 0xa0, RZ, 0xfc, !PT ;  /* 0x000000a015457812 */ /* 0x000fc400078efcff */
[C---:B------:R-:W-:Y:S02]  /*9f30*/  LOP3.LUT R63, R21.reuse, 0x100, RZ, 0xfc, !PT ;  /* 0x00000100153f7812 */ /* 0x040fe400078efcff */
[C---:B------:R-:W-:Y:S01]  /*9f40*/  LOP3.LUT R83, R21.reuse, 0x140, RZ, 0xfc, !PT ;  /* 0x0000014015537812 */ /* 0x040fe200078efcff */
[----:B------:R-:W2:Y:S01]  /*9f50*/  LDC.64 R66, c[0x0][0x428] ;  /* 0x00010a00ff427b82 */ /* 0x000ea20000000a00 */
[----:B------:R-:W-:Y:S01]  /*9f60*/  LOP3.LUT R81, R21, 0x160, RZ, 0xfc, !PT ;  /* 0x0000016015517812 */ /* 0x000fe200078efcff */
[----:B------:R-:W-:Y:S01]  /*9f70*/  STS [R55], R100 ;  /* 0x0000006437007388 */ /* 0x000fe20000000800 */
[----:B------:R-:W-:-:S03]  /*9f80*/  MOV R74, RZ ;  /* 0x000000ff004a7202 */ /* 0x000fc60000000f00 */
[----:B------:R-:W-:Y:S02]  /*9f90*/  STS [R55+0x4], R102 ;  /* 0x0000046637007388 */ /* 0x000fe40000000800 */
[----:B------:R-:W3:Y:S02]  /*9fa0*/  LDC.64 R84, c[0x0][0x410] ;  /* 0x00010400ff547b82 */ /* 0x000ee40000000a00 */
[----:B------:R-:W-:Y:S04]  /*9fb0*/  STS [R55+0x8], R104 ;  /* 0x0000086837007388 */ /* 0x000fe80000000800 */
[----:B------:R-:W-:Y:S01]  /*9fc0*/  STS [R55+0xc], R106 ;  /* 0x00000c6a37007388 */ /* 0x000fe20000000800 */
[----:B0-----:R-:W-:Y:S01]  /*9fd0*/  IMAD.WIDE.U32 R58, R64, UR5, R56 ;  /* 0x00000005403a7c25 */ /* 0x001fe2000f8e0038 */
[----:B------:R-:W0:Y:S02]  /*9fe0*/  LDC.64 R132, c[0x0][0x418] ;  /* 0x00010600ff847b82 */ /* 0x000e240000000a00 */
[----:B------:R-:W-:Y:S01]  /*9ff0*/  STS [R55+0x10], R108 ;  /* 0x0000106c37007388 */ /* 0x000fe20000000800 */
[----:B------:R-:W-:Y:S01]  /*a000*/  MOV R64, RZ ;  /* 0x000000ff00407202 */ /* 0x000fe20000000f00 */
[----:B------:R-:W-:Y:S01]  /*a010*/  IMAD R59, R65, UR5, R59 ;  /* 0x00000005413b7c24 */ /* 0x000fe2000f8e023b */
[----:B------:R-:W-:Y:S01]  /*a020*/  LOP3.LUT R65, R21, 0xe0, RZ, 0xfc, !PT ;  /* 0x000000e015417812 */ /* 0x000fe200078efcff */
[----:B------:R-:W-:Y:S01]  /*a030*/  STS [R55+0x14], R110 ;  /* 0x0000146e37007388 */ /* 0x000fe20000000800 */
[----:B--2---:R-:W-:-:S04]  /*a040*/  IMAD.WIDE.U32 R58, R0, R66, R58 ;  /* 0x00000042003a7225 */ /* 0x004fc800078e003a */
[----:B------:R-:W-:Y:S01]  /*a050*/  HFMA2 R66, -RZ, RZ, 0, 0 ;  /* 0x00000000ff427431 */ /* 0x000fe200000001ff */
[----:B------:R-:W-:Y:S01]  /*a060*/  STS [R55+0x18], R112 ;  /* 0x0000187037007388 */ /* 0x000fe20000000800 */
[----:B------:R-:W-:Y:S01]  /*a070*/  IMAD R61, R0, R67, R59 ;  /* 0x00000043003d7224 */ /* 0x000fe200078e023b */
[C---:B------:R-:W-:Y:S02]  /*a080*/  IADD3 R58, P2, PT, R21.reuse, R58, RZ ;  /* 0x0000003a153a7210 */ /* 0x040fe40007f5e0ff */
[----:B------:R-:W-:Y:S01]  /*a090*/  STS [R55+0x1c], R114 ;  /* 0x00001c7237007388 */ /* 0x000fe20000000800 */
[----:B------:R-:W-:Y:S02]  /*a0a0*/  LOP3.LUT R59, R21, 0x20, RZ, 0xfc, !PT ;  /* 0x00000020153b7812 */ /* 0x000fe400078efcff */
[----:B------:R-:W-:Y:S01]  /*a0b0*/  IADD3.X R61, PT, PT, RZ, R61, RZ, P2, !PT ;  /* 0x0000003dff3d7210 */ /* 0x000fe200017fe4ff */
[----:B------:R-:W-:Y:S01]  /*a0c0*/  STS [R55+0x20], R116 ;  /* 0x0000207437007388 */ /* 0x000fe20000000800 */
[----:B-1----:R-:W-:-:S02]  /*a0d0*/  LEA R86, P4, R58, UR6, 0x2 ;  /* 0x000000063a567c11 */ /* 0x002fc4000f8810ff */
[C---:B------:R-:W-:Y:S01]  /*a0e0*/  LOP3.LUT R67, R21.reuse, 0xc0, RZ, 0xfc, !PT ;  /* 0x000000c015437812 */ /* 0x040fe200078efcff */
[----:B------:R-:W-:Y:S01]  /*a0f0*/  STS [R55+0x24], R118 ;  /* 0x0000247637007388 */ /* 0x000fe20000000800 */
[----:B------:R-:W-:Y:S01]  /*a100*/  LEA.HI.X R87, R58, UR7, R61, 0x2, P4 ;  /* 0x000000073a577c11 */ /* 0x000fe2000a0f143d */
[----:B------:R-:W1:Y:S01]  /*a110*/  LDCU.64 UR6, c[0x0][0x488] ;  /* 0x00009100ff0677ac */ /* 0x000e620008000a00 */
[C---:B------:R-:W-:Y:S01]  /*a120*/  LOP3.LUT R58, R21.reuse, 0x60, RZ, 0xfc, !PT ;  /* 0x00000060153a7812 */ /* 0x040fe200078efcff */
[----:B------:R-:W-:Y:S01]  /*a130*/  STS [R55+0x28], R120 ;  /* 0x0000287837007388 */ /* 0x000fe20000000800 */
[----:B------:R-:W-:-:S03]  /*a140*/  LOP3.LUT R61, R21, 0x120, RZ, 0xfc, !PT ;  /* 0x00000120153d7812 */ /* 0x000fc600078efcff */
        /* <DEDUP_REMOVED lines=24> */
[----:B------:R-:W2:Y:S02]  /*a2d0*/  LDS R62, [R23+0x840] ;  /* 0x00084000173e7984 */ /* 0x000ea40000000800 */
[----:B--2---:R-:W-:-:S02]  /*a2e0*/  ISETP.GE.AND P1, PT, R21, R62, PT ;  /* 0x0000003e1500720c */ /* 0x004fc40003f26270 */
        /* <DEDUP_REMOVED lines=12> */
[-C--:B------:R-:W-:Y:S01]  /*a3b0*/  ISETP.GE.AND P4, PT, R65, R62.reuse, PT ;  /* 0x0000003e4100720c */ /* 0x080fe20003f86270 */
[----:B---3--:R-:W-:Y:S01]  /*a3c0*/  IMAD.WIDE.U32 R72, R84, UR5, R56 ;  /* 0x0000000554487c25 */ /* 0x008fe2000f8e0038 */
[----:B--2---:R-:W-:Y:S01]  /*a3d0*/  LOP3.LUT R75, R21, 0x1c0, RZ, 0xfc, !PT ;  /* 0x000001c0154b7812 */ /* 0x004fe200078efcff */
[----:B------:R-:W-:Y:S02]  /*a3e0*/  @!P1 STG.E desc[UR18][R86.64+0x300], R93 ;  /* 0x0003005d56009986 */ /* 0x000fe4000c101912 */
[----:B------:R-:W-:Y:S01]  /*a3f0*/  IMAD R85, R85, UR5, R73 ;  /* 0x0000000555557c24 */ /* 0x000fe2000f8e0249 */
[C---:B------:R-:W-:Y:S02]  /*a400*/  LOP3.LUT R73, R21.reuse, 0x1e0, RZ, 0xfc, !PT ;  /* 0x000001e015497812 */ /* 0x040fe400078efcff */
[----:B----4-:R-:W-:Y:S01]  /*a410*/  LOP3.LUT R77, R21, 0x1a0, RZ, 0xfc, !PT ;  /* 0x000001a0154d7812 */ /* 0x010fe200078efcff */
[----:B------:R-:W-:Y:S01]  /*a420*/  @!P3 STG.E desc[UR18][R86.64+0x200], R89 ;  /* 0x000200595600b986 */ /* 0x000fe2000c101912 */
[----:B------:R-:W-:-:S02]  /*a430*/  ISETP.GE.AND P3, PT, R75, R62, PT ;  /* 0x0000003e4b00720c */ /* 0x000fc40003f66270 */
[----:B-----5:R-:W-:Y:S01]  /*a440*/  LOP3.LUT R79, R21, 0x180, RZ, 0xfc, !PT ;  /* 0x00000180154f7812 */ /* 0x020fe200078efcff */
[----:B------:R-:W-:Y:S01]  /*a450*/  @!P2 STG.E desc[UR18][R86.64+0x280], R91 ;  /* 0x0002805b5600a986 */ /* 0x000fe2000c101912 */
[-C--:B------:R-:W-:Y:S02]  /*a460*/  ISETP.GE.AND P1, PT, R77, R62.reuse, PT ;  /* 0x0000003e4d00720c */ /* 0x080fe40003f26270 */
[-C--:B------:R-:W-:Y:S01]  /*a470*/  ISETP.GE.AND P2, PT, R73, R62.reuse, PT ;  /* 0x0000003e4900720c */ /* 0x080fe20003f46270 */
[----:B------:R-:W-:Y:S01]  /*a480*/  @!P4 STG.E desc[UR18][R86.64+0x380], R95 ;  /* 0x0003805f5600c986 */ /* 0x000fe2000c101912 */
[----:B------:R-:W-:Y:S02]  /*a490*/  ISETP.GE.AND P4, PT, R79, R62, PT ;  /* 0x0000003e4f00720c */ /* 0x000fe40003f86270 */
[----:B------:R-:W-:Y:S01]  /*a4a0*/  MOV R84, R72 ;  /* 0x0000004800547202 */ /* 0x000fe20000000f00 */
[----:B------:R-:W-:Y:S01]  /*a4b0*/  @!P5 STG.E desc[UR18][R86.64+0x400], R97 ;  /* 0x000400615600d986 */ /* 0x000fe2000c101912 */
[----:B------:R-:W-:Y:S01]  /*a4c0*/  ISETP.GE.AND P5, PT, R81, R62, PT ;  /* 0x0000003e5100720c */ /* 0x000fe20003fa6270 */
[----:B------:R-:W-:-:S02]  /*a4d0*/  HFMA2 R72, -RZ, RZ, 0, 0 ;  /* 0x00000000ff487431 */ /* 0x000fc400000001ff */
[----:B------:R-:W-:Y:S01]  /*a4e0*/  @!P6 STG.E desc[UR18][R86.64+0x480], R99 ;  /* 0x000480635600e986 */ /* 0x000fe2000c101912 */
[----:B------:R-:W-:Y:S01]  /*a4f0*/  ISETP.GE.AND P6, PT, R83, R62, PT ;  /* 0x0000003e5300720c */ /* 0x000fe20003fc6270 */
[C---:B0-----:R-:W-:Y:S02]  /*a500*/  IMAD.WIDE.U32 R84, R0.reuse, R132, R84 ;  /* 0x0000008400547225 */ /* 0x041fe400078e0054 */
[----:B------:R-:W-:Y:S01]  /*a510*/  @!P1 STG.E desc[UR18][R86.64+0x680], R107 ;  /* 0x0006806b56009986 */ /* 0x000fe2000c101912 */
[-C--:B------:R-:W-:Y:S01]  /*a520*/  ISETP.GE.AND P1, PT, R69, R60.reuse, PT ;  /* 0x0000003c4500720c */ /* 0x080fe20003f26270 */
[----:B------:R-:W-:Y:S02]  /*a530*/  IMAD R62, R0, R133, R85 ;  /* 0x00000085003e7224 */ /* 0x000fe400078e0255 */
        /* <DEDUP_REMOVED lines=8> */
[----:B------:R0:W-:Y:S01]  /*a5c0*/  @!P2 STG.E desc[UR18][R86.64+0x780], R111 ;  /* 0x0007806f5600a986 */ /* 0x0001e2000c101912 */
[-C--:B------:R-:W-:Y:S02]  /*a5d0*/  ISETP.GE.AND P2, PT, R21, R60.reuse, PT ;  /* 0x0000003c1500720c */ /* 0x080fe40003f46270 */
[----:B------:R-:W-:Y:S01]  /*a5e0*/  LEA.HI.X R85, R85, UR7, R62, 0x2, P4 ;  /* 0x0000000755557c11 */ /* 0x000fe2000a0f143e */
[----:B------:R-:W-:Y:S01]  /*a5f0*/  BAR.SYNC.DEFER_BLOCKING 0x0 ;  /* 0x0000000000007b1d */ /* 0x000fe20000010000 */
[-C--:B------:R-:W-:Y:S01]  /*a600*/  ISETP.GE.AND P3, PT, R59, R60.reuse, PT ;  /* 0x0000003c3b00720c */ /* 0x080fe20003f66270 */
[----:B------:R-:W-:Y:S01]  /*a610*/  HFMA2 R62, -RZ, RZ, 0, 0 ;  /* 0x00000000ff3e7431 */ /* 0x000fe200000001ff */
[----:B------:R-:W-:-:S02]  /*a620*/  ISETP.GE.AND P4, PT, R19, R60, PT ;  /* 0x0000003c1300720c */ /* 0x000fc40003f86270 */
[-C--:B------:R-:W-:Y:S01]  /*a630*/  ISETP.GE.AND P6, PT, R71, R60.reuse, PT ;  /* 0x0000003c4700720c */ /* 0x080fe20003fc6270 */
[----:B------:R-:W-:Y:S01]  /*a640*/  HFMA2 R80, -RZ, RZ, 0, 0 ;  /* 0x00000000ff507431 */ /* 0x000fe200000001ff */
[----:B------:R-:W-:Y:S01]  /*a650*/  MOV R78, RZ ;  /* 0x000000ff004e7202 */ /* 0x000fe20000000f00 */
[----:B------:R-:W-:Y:S01]  /*a660*/  HFMA2 R88, -RZ, RZ, 0, 0 ;  /* 0x00000000ff587431 */ /* 0x000fe200000001ff */
[----:B------:R-:W-:Y:S02]  /*a670*/  MOV R82, RZ ;  /* 0x000000ff00527202 */ /* 0x000fe40000000f00 */
[----:B0-----:R-:W-:Y:S01]  /*a680*/  CS2R R86, SRZ ;  /* 0x0000000000567805 */ /* 0x001fe2000001ff00 */
[----:B------:R-:W-:Y:S01]  /*a690*/  IMAD.MOV.U32 R90, RZ, RZ, RZ ;  /* 0x000000ffff5a7224 */ /* 0x000fe200078e00ff */
[----:B------:R-:W-:Y:S01]  /*a6a0*/  MOV R92, RZ ;  /* 0x000000ff005c7202 */ /* 0x000fe20000000f00 */
[----:B------:R-:W0:Y:S01]  /*a6b0*/  LDCU.64 UR6, c[0x0][0x490] ;  /* 0x00009200ff0677ac */ /* 0x000e220008000a00 */
        /* <DEDUP_REMOVED lines=20> */
[----:B------:R-:W5:Y:S04]  /*a800*/  @!P6 LDG.E R82, desc[UR18][R84.64+0x500] ;  /* 0x000500125452e981 */ /* 0x000f68000c1e1900 */
[----:B------:R-:W5:Y:S04]  /*a810*/  @!P1 LDG.E R86, desc[UR18][R84.64+0x580] ;  /* 0x0005801254569981 */ /* 0x000f68000c1e1900 */
[----:B------:R-:W5:Y:S04]  /*a820*/  @!P2 LDG.E R88, desc[UR18][R84.64+0x600] ;  /* 0x000600125458a981 */ /* 0x000f68000c1e1900 */
[----:B------:R-:W5:Y:S04]  /*a830*/  @!P3 LDG.E R90, desc[UR18][R84.64+0x680] ;  /* 0x00068012545ab981 */ /* 0x000f68000c1e1900 */
[----:B------:R-:W5:Y:S04]  /*a840*/  @!P4 LDG.E R92, desc[UR18][R84.64+0x700] ;  /* 0x00070012545cc981 */ /* 0x000f68000c1e1900 */
[----:B------:R-:W5:Y:S01]  /*a850*/  @!P5 LDG.E R87, desc[UR18][R84.64+0x780] ;  /* 0x000780125457d981 */ /* 0x000f62000c1e1900 */
[----:B------:R-:W-:-:S03]  /*a860*/  IADD3 R6, PT, PT, R6, 0x1, RZ ;  /* 0x0000000106067810 */ /* 0x000fc60007ffe0ff */
        /* <DEDUP_REMOVED lines=29> */
[----:B--2---:R-:W-:Y:S01]  /*aa40*/  FMUL.FTZ R85, R62, -1.4426950216293334961 ;  /* 0xbfb8aa3b3e557820 */ /* 0x004fe20000410000 */
[----:B------:R2:W0:Y:S02]  /*aa50*/  MUFU.EX2 R90, R86 ;  /* 0x00000056005a7308 */ /* 0x0004240000000800 */
[----:B------:R-:W1:Y:S01]  /*aa60*/  LDS R84, [R55+0x2c] ;  /* 0x00002c0037547984 */ /* 0x000e620000000800 */
[----:B---3--:R-:W-:-:S03]  /*aa70*/  FMUL.FTZ R87, R66, -1.4426950216293334961 ;  /* 0xbfb8aa3b42577820 */ /* 0x008fc60000410000 */
[----:B------:R-:W3:Y:S01]  /*aa80*/  LDS R88, [R55+0x3c] ;  /* 0x00003c0037587984 */ /* 0x000ee20000000800 */
[----:B----4-:R-:W-:Y:S01]  /*aa90*/  FMUL.FTZ R92, R68, -1.4426950216293334961 ;  /* 0xbfb8aa3b445c7820 */ /* 0x010fe20000410000 */
[----:B------:R4:W4:Y:S02]  /*aaa0*/  MUFU.EX2 R89, R85 ;  /* 0x0000005500597308 */ /* 0x0009240000000800 */
[----:B--2---:R-:W2:Y:S01]  /*aab0*/  LDS R86, [R55+0x34] ;  /* 0x0000340037567984 */ /* 0x004ea20000000800 */
[----:B-----5:R-:W-:Y:S01]  /*aac0*/  FMUL.FTZ R93, R70, -1.4426950216293334961 ;  /* 0xbfb8aa3b465d7820 */ /* 0x020fe20000410000 */
[----:B0-----:R-:W-:-:S04]  /*aad0*/  FMUL.FTZ R94, R72, -1.4426950216293334961 ;  /* 0xbfb8aa3b485e7820 */ /* 0x001fc80000410000 */
[----:B------:R0:W5:Y:S01]  /*aae0*/  MUFU.EX2 R91, R87 ;  /* 0x00000057005b7308 */ /* 0x0001620000000800 */
[----:B----4-:R-:W4:Y:S01]  /*aaf0*/  LDS R85, [R55+0x30] ;  /* 0x0000300037557984 */ /* 0x010f220000000800 */
[----:B------:R-:W-:Y:S01]  /*ab00*/  FADD.FTZ R90, R90, 1 ;  /* 0x3f8000005a5a7421 */ /* 0x000fe20000010000 */
[----:B------:R-:W-:Y:S01]  /*ab10*/  FMUL.FTZ R95, R74, -1.4426950216293334961 ;  /* 0xbfb8aa3b4a5f7820 */ /* 0x000fe20000410000 */
[----:B------:R-:W-:-:S04]  /*ab20*/  FMUL.FTZ R97, R78, -1.4426950216293334961 ;  /* 0xbfb8aa3b4e617820 */ /* 0x000fc80000410000 */
[----:B------:R-:W3:Y:S01]  /*ab30*/  MUFU.EX2 R92, R92 ;  /* 0x0000005c005c7308 */ /* 0x000ee20000000800 */
[----:B0-----:R-:W0:Y:S01]  /*ab40*/  LDS R87, [R55+0x38] ;  /* 0x0000380037577984 */ /* 0x001e220000000800 */
[----:B------:R-:W-:Y:S01]  /*ab50*/  FADD.FTZ R89, R89, 1 ;  /* 0x3f80000059597421 */ /* 0x000fe20000010000 */
[----:B------:R-:W-:Y:S01]  /*ab60*/  FMUL.FTZ R96, R76, -1.4426950216293334961 ;  /* 0xbfb8aa3b4c607820 */ /* 0x000fe20000410000 */
[----:B------:R-:W-:-:S04]  /*ab70*/  FMUL.FTZ R98, R80, -1.4426950216293334961 ;  /* 0xbfb8aa3b50627820 */ /* 0x000fc80000410000 */
[----:B------:R-:W2:Y:S01]  /*ab80*/  MUFU.EX2 R93, R93 ;  /* 0x0000005d005d7308 */ /* 0x000ea20000000800 */
[----:B-----5:R-:W-:Y:S01]  /*ab90*/  FADD.FTZ R91, R91, 1 ;  /* 0x3f8000005b5b7421 */ /* 0x020fe20000010000 */
[----:B-1----:R-:W-:-:S06]  /*aba0*/  FMUL.FTZ R99, R82, -1.4426950216293334961 ;  /* 0xbfb8aa3b52637820 */ /* 0x002fcc0000410000 */
[----:B------:R-:W1:Y:S01]  /*abb0*/  MUFU.EX2 R94, R94 ;  /* 0x0000005e005e7308 */ /* 0x000e620000000800 */
        /* <DEDUP_REMOVED lines=8> */
[----:B-1----:R-:W-:-:S06]  /*ac40*/  FADD.FTZ R94, R94, 1 ;  /* 0x3f8000005e5e7421 */ /* 0x002fcc0000010000 */
[----:B------:R-:W1:Y:S01]  /*ac50*/  MUFU.EX2 R96, R96 ;  /* 0x0000006000607308 */ /* 0x000e620000000800 */
[----:B0-----:R-:W-:Y:S01]  /*ac60*/  FMUL.FTZ R107, R87, -1.4426950216293334961 ;  /* 0xbfb8aa3b576b7820 */ /* 0x001fe20000410000 */
[----:B---3--:R-:W-:-:S06]  /*ac70*/  FADD.FTZ R95, R95, 1 ;  /* 0x3f8000005f5f7421 */ /* 0x008fcc0000010000 */
        /* <DEDUP_REMOVED lines=14> */
[----:B------:R-:W2:Y:S01]  /*ad60*/  MUFU.RCP R89, R89 ;  /* 0x0000005900597308 */ /* 0x000ea20000001000 */
[----:B-1----:R-:W-:-:S07]  /*ad70*/  FADD.FTZ R103, R103, 1 ;  /* 0x3f80000067677421 */ /* 0x002fce0000010000 */
[----:B------:R-:W1:Y:S01]  /*ad80*/  MUFU.RCP R111, R90 ;  /* 0x0000005a006f7308 */ /* 0x000e620000001000 */
[----:B0-----:R-:W-:-:S07]  /*ad90*/  FADD.FTZ R107, R107, 1 ;  /* 0x3f8000006b6b7421 */ /* 0x001fce0000010000 */
[----:B------:R-:W0:Y:S01]  /*ada0*/  MUFU.RCP R91, R91 ;  /* 0x0000005b005b7308 */ /* 0x000e220000001000 */
[----:B--2---:R-:W-:-:S04]  /*adb0*/  FMUL.FTZ R89, R62, R89 ;  /* 0x000000593e597220 */ /* 0x004fc80000410000 */
[----:B------:R-:W-:Y:S01]  /*adc0*/  FMUL.FTZ R100, R89, R100 ;  /* 0x0000006459647220 */ /* 0x000fe20000410000 */
[----:B------:R-:W-:Y:S01]  /*add0*/  BAR.SYNC.DEFER_BLOCKING 0x0 ;  /* 0x0000000000007b1d */ /* 0x000fe20000010000 */
[----:B-1----:R-:W-:-:S05]  /*ade0*/  FMUL.FTZ R89, R64, R111 ;  /* 0x0000006f40597220 */ /* 0x002fca0000410000 */
[----:B------:R-:W1:Y:S01]  /*adf0*/  MUFU.RCP R113, R92 ;  /* 0x0000005c00717308 */ /* 0x000e620000001000 */
[----:B------:R-:W-:Y:S01]  /*ae00*/  FMUL.FTZ R102, R89, R102 ;  /* 0x0000006659667220 */ /* 0x000fe20000410000 */
[----:B0-----:R-:W-:-:S06]  /*ae10*/  FMUL.FTZ R91, R66, R91 ;  /* 0x0000005b425b7220 */ /* 0x001fcc0000410000 */
[----:B------:R1:W0:Y:S01]  /*ae20*/  MUFU.RCP R115, R93 ;  /* 0x0000005d00737308 */ /* 0x0002220000001000 */
[----:B------:R-:W-:-:S07]  /*ae30*/  FMUL.FTZ R104, R91, R104 ;  /* 0x000000685b687220 */ /* 0x000fce0000410000 */
[----:B------:R-:W2:Y:S01]  /*ae40*/  MUFU.RCP R117, R94 ;  /* 0x0000005e00757308 */ /* 0x000ea20000001000 */
[----:B-1----:R-:W-:Y:S01]  /*ae50*/  FMUL.FTZ R93, R68, R113 ;  /* 0x00000071445d7220 */ /* 0x002fe20000410000 */
[----:B------:R-:W-:Y:S03]  /*ae60*/  STS [R55], R100 ;  /* 0x0000006437007388 */ /* 0x000fe60000000800 */
[----:B------:R-:W-:Y:S01]  /*ae70*/  FMUL.FTZ R106, R93, R106 ;  /* 0x0000006a5d6a7220 */ /* 0x000fe20000410000 */
[----:B------:R-:W-:Y:S02]  /*ae80*/  STS [R55+0x4], R102 ;  /* 0x0000046637007388 */ /* 0x000fe40000000800 */
[----:B------:R-:W1:Y:S01]  /*ae90*/  MUFU.RCP R95, R95 ;  /* 0x0000005f005f7308 */ /* 0x000e620000001000 */
[----:B0-----:R-:W-:Y:S01]  /*aea0*/  FMUL.FTZ R89, R70, R115 ;  /* 0x0000007346597220 */ /* 0x001fe20000410000 */
[----:B------:R-:W-:Y:S03]  /*aeb0*/  STS [R55+0x8], R104 ;  /* 0x0000086837007388 */ /* 0x000fe60000000800 */
[----:B------:R-:W-:Y:S01]  /*aec0*/  FMUL.FTZ R108, R89, R108 ;  /* 0x0000006c596c7220 */ /* 0x000fe20000410000 */
[----:B------:R-:W-:Y:S02]  /*aed0*/  STS [R55+0xc], R106 ;  /* 0x00000c6a37007388 */ /* 0x000fe40000000800 */
[----:B------:R-:W0:Y:S01]  /*aee0*/  MUFU.RCP R119, R96 ;  /* 0x0000006000777308 */ /* 0x000e220000001000 */
[----:B--2---:R-:W-:Y:S01]  /*aef0*/  FMUL.FTZ R91, R72, R117 ;  /* 0x00000075485b7220 */ /* 0x004fe20000410000 */
[----:B------:R-:W-:Y:S03]  /*af00*/  STS [R55+0x10], R108 ;  /* 0x0000106c37007388 */ /* 0x000fe60000000800 */
[----:B------:R-:W-:-:S03]  /*af10*/  FMUL.FTZ R110, R91, R110 ;  /* 0x0000006e5b6e7220 */ /* 0x000fc60000410000 */
[----:B------:R-:W2:Y:S01]  /*af20*/  MUFU.RCP R97, R97 ;  /* 0x0000006100617308 */ /* 0x000ea20000001000 */
[----:B-1----:R-:W-:Y:S01]  /*af30*/  FMUL.FTZ R93, R74, R95 ;  /* 0x0000005f4a5d7220 */ /* 0x002fe20000410000 */
[----:B------:R-:W-:Y:S03]  /*af40*/  STS [R55+0x14], R110 ;  /* 0x0000146e37007388 */ /* 0x000fe60000000800 */
[----:B------:R-:W-:-:S03]  /*af50*/  FMUL.FTZ R112, R93, R112 ;  /* 0x000000705d707220 */ /* 0x000fc60000410000 */
[----:B------:R-:W1:Y:S01]  /*af60*/  MUFU.RCP R121, R98 ;  /* 0x0000006200797308 */ /* 0x000e620000001000 */
[----:B0-----:R-:W-:Y:S01]  /*af70*/  FMUL.FTZ R95, R76, R119 ;  /* 0x000000774c5f7220 */ /* 0x001fe20000410000 */
[----:B------:R-:W-:Y:S03]  /*af80*/  STS [R55+0x18], R112 ;  /* 0x0000187037007388 */ /* 0x000fe60000000800 */
[----:B------:R-:W-:-:S03]  /*af90*/  FMUL.FTZ R114, R95, R114 ;  /* 0x000000725f727220 */ /* 0x000fc60000410000 */
        /* <DEDUP_REMOVED lines=23> */
[----:B------:R-:W-:Y:S01]  /*b110*/  FMUL.FTZ R126, R89, R126 ;  /* 0x0000007e597e7220 */ /* 0x000fe20000410000 */
[----:B--2---:R-:W-:-:S04]  /*b120*/  FMUL.FTZ R87, R87, R62 ;  /* 0x0000003e57577220 */ /* 0x004fc80000410000 */
[----:B------:R-:W-:Y:S01]  /*b130*/  STS [R55+0x34], R126 ;  /* 0x0000347e37007388 */ /* 0x000fe20000000800 */
[----:B------:R-:W-:Y:S02]  /*b140*/  FMUL.FTZ R128, R87, R128 ;  /* 0x0000008057807220 */ /* 0x000fe40000410000 */
[----:B------:R-:W0:Y:S01]  /*b150*/  LDC.64 R86, c[0x0][0x430] ;  /* 0x00010c00ff567b82 */ /* 0x000e220000000a00 */
[----:B-1----:R-:W-:Y:S02]  /*b160*/  FMUL.FTZ R91, R88, R109 ;  /* 0x0000006d585b7220 */ /* 0x002fe40000410000 */
[----:B------:R-:W-:Y:S02]  /*b170*/  STS [R55+0x38], R128 ;  /* 0x0000388037007388 */ /* 0x000fe40000000800 */
[----:B------:R-:W-:-:S03]  /*b180*/  FMUL.FTZ R130, R91, R130 ;  /* 0x000000825b827220 */ /* 0x000fc60000410000 */
[----:B------:R-:W1:Y:S02]  /*b190*/  LDC.64 R88, c[0x0][0x438] ;  /* 0x00010e00ff587b82 */ /* 0x000e640000000a00 */
[----:B------:R2:W-:Y:S01]  /*b1a0*/  STS [R55+0x3c], R130 ;  /* 0x00003c8237007388 */ /* 0x0005e20000000800 */
[----:B------:R-:W-:-:S03]  /*b1b0*/  NOP ;  /* 0x0000000000007918 */ /* 0x000fc60000000000 */
[----:B------:R-:W-:Y:S04]  /*b1c0*/  LDS R25, [R25] ;  /* 0x0000000019197984 */ /* 0x000fe80000000800 */
[----:B------:R-:W-:Y:S01]  /*b1d0*/  LDS R27, [R27+0x80] ;  /* 0x000080001b1b7984 */ /* 0x000fe20000000800 */
[----:B0-----:R-:W-:-:S03]  /*b1e0*/  IMAD.WIDE.U32 R56, R86, UR5, R56 ;  /* 0x0000000556387c25 */ /* 0x001fc6000f8e0038 */
[----:B------:R-:W-:Y:S01]  /*b1f0*/  LDS R29, [R29+0x100] ;  /* 0x000100001d1d7984 */ /* 0x000fe20000000800 */
[----:B------:R-:W-:Y:S01]  /*b200*/  IMAD R57, R87, UR5, R57 ;  /* 0x0000000557397c24 */ /* 0x000fe2000f8e0239 */
[----:B------:R-:W0:Y:S02]  /*b210*/  LDCU UR5, c[0x0][0x394] ;  /* 0x00007280ff0577ac */ /* 0x000e240008000800 */
[----:B------:R-:W-:Y:S01]  /*b220*/  LDS R31, [R31+0x180] ;  /* 0x000180001f1f7984 */ /* 0x000fe20000000800 */
[----:B-1----:R-:W-:-:S03]  /*b230*/  IMAD.WIDE.U32 R56, R0, R88, R56 ;  /* 0x0000005800387225 */ /* 0x002fc600078e0038 */
[----:B------:R-:W-:Y:S01]  /*b240*/  LDS R33, [R33+0x200] ;  /* 0x0002000021217984 */ /* 0x000fe20000000800 */
[----:B--2---:R-:W-:-:S03]  /*b250*/  IMAD R55, R0, R89, R57 ;  /* 0x0000005900377224 */ /* 0x004fc600078e0239 */
        /* <DEDUP_REMOVED lines=11> */
[----:B------:R-:W-:Y:S01]  /*b310*/  @!P0 STS [R23+0x840], R60 ;  /* 0x0008403c17008388 */ /* 0x000fe20000000800 */
[----:B------:R-:W-:Y:S01]  /*b320*/  BAR.SYNC.DEFER_BLOCKING 0x0 ;  /* 0x0000000000007b1d */ /* 0x000fe20000010000 */
[----:B------:R-:W-:-:S04]  /*b330*/  IADD3 R56, P0, PT, R21, R56, RZ ;  /* 0x0000003815387210 */ /* 0x000fc80007f1e0ff */
[----:B-1----:R-:W-:Y:S01]  /*b340*/  LEA R54, P3, R56, UR6, 0x2 ;  /* 0x0000000638367c11 */ /* 0x002fe2000f8610ff */
[----:B------:R1:W2:Y:S02]  /*b350*/  LDS R62, [R23+0x840] ;  /* 0x00084000173e7984 */ /* 0x0002a40000000800 */
[----:B-1----:R-:W-:-:S04]  /*b360*/  IADD3.X R23, PT, PT, RZ, R55, RZ, P0, !PT ;  /* 0x00000037ff177210 */ /* 0x002fc800007fe4ff */
[----:B------:R-:W-:Y:S02]  /*b370*/  LEA.HI.X R55, R56, UR7, R23, 0x2, P3 ;  /* 0x0000000738377c11 */ /* 0x000fe400098f1417 */
[-C--:B--2---:R-:W-:Y:S02]  /*b380*/  ISETP.GE.AND P6, PT, R71, R62.reuse, PT ;  /* 0x0000003e4700720c */ /* 0x084fe40003fc6270 */
        /* <DEDUP_REMOVED lines=27> */
[----:B0-----:R-:W-:-:S03]  /*b540*/  ISETP.GE.AND P0, PT, R6, UR5, PT ;  /* 0x0000000506007c0c */ /* 0x001fc6000bf06270 */
[----:B------:R1:W-:Y:S01]  /*b550*/  @!P4 STG.E desc[UR18][R54.64+0x500], R45 ;  /* 0x0005002d3600c986 */ /* 0x0003e2000c101912 */
[----:B------:R-:W-:-:S03]  /*b560*/  IADD3 R8, P4, PT, R8, 0x800, RZ ;  /* 0x0000080008087810 */ /* 0x000fc60007f9e0ff */
[----:B------:R1:W-:Y:S01]  /*b570*/  @!P3 STG.E desc[UR18][R54.64+0x680], R51 ;  /* 0x000680333600b986 */ /* 0x0003e2000c101912 */
[----:B------:R-:W-:Y:S02]  /*b580*/  IADD3 R7, P3, PT, R7, 0x800, RZ ;  /* 0x0000080007077810 */ /* 0x000fe40007f7e0ff */
[----:B------:R-:W-:Y:S01]  /*b590*/  IADD3.X R9, PT, PT, RZ, R9, RZ, P4, !PT ;  /* 0x00000009ff097210 */ /* 0x000fe200027fe4ff */
[----:B------:R1:W-:Y:S01]  /*b5a0*/  @!P2 STG.E desc[UR18][R54.64+0x700], R53 ;  /* 0x000700353600a986 */ /* 0x0003e2000c101912 */
[----:B------:R-:W-:Y:S02]  /*b5b0*/  IADD3 R13, P2, PT, R13, 0x1000, RZ ;  /* 0x000010000d0d7810 */ /* 0x000fe40007f5e0ff */
[----:B------:R-:W-:Y:S01]  /*b5c0*/  IADD3.X R10, PT, PT, RZ, R10, RZ, P3, !PT ;  /* 0x0000000aff0a7210 */ /* 0x000fe20001ffe4ff */
[----:B------:R1:W-:Y:S01]  /*b5d0*/  @!P1 STG.E desc[UR18][R54.64+0x780], R85 ;  /* 0x0007805536009986 */ /* 0x0003e2000c101912 */
[----:B------:R-:W-:Y:S02]  /*b5e0*/  IADD3 R11, P1, PT, R11, 0x1000, RZ ;  /* 0x000010000b0b7810 */ /* 0x000fe40007f3e0ff */
[----:B------:R-:W-:-:S02]  /*b5f0*/  IADD3.X R17, PT, PT, RZ, R17, RZ, P2, !PT ;  /* 0x00000011ff117210 */ /* 0x000fc400017fe4ff */
[----:B------:R-:W-:Y:S01]  /*b600*/  IADD3.X R15, PT, PT, RZ, R15, RZ, P1, !PT ;  /* 0x0000000fff0f7210 */ /* 0x000fe20000ffe4ff */
[----:B------:R-:W-:Y:S08]  /*b610*/  @!P0 BRA `(.L_x_1614) ;  /* 0xffffff5000848947 */ /* 0x000ff0000383ffff */
[----:B------:R-:W-:Y:S05]  /*b620*/  EXIT ;  /* 0x000000000000794d */ /* 0x000fea0003800000 */
.L_x_1615:
        /* <DEDUP_REMOVED lines=13> */
.L_x_4983:


//--------------------- .text._Z25selective_scan_fwd_kernelI32Selective_Scan_fwd_kernel_traitsILi32ELi16ELi1ELb1ELb0ELb0ELb0EfN3c107complexIfEEEEv13SSMParamsBase --------------------------
	.section	.text._Z25selective_scan_fwd_kernelI32Selective_Scan_fwd_kernel_traitsILi32ELi16ELi1ELb1ELb0ELb0ELb0EfN3c107complexIfEEEEv13SSMParamsBase,"ax",@progbits
	.align	128
        .global         _Z25selective_scan_fwd_kernelI32Selective_Scan_fwd_kernel_traitsILi32ELi16ELi1ELb1ELb0ELb0ELb0EfN3c107complexIfEEEEv13SSMParamsBase
        .type           _Z25selective_scan_fwd_kernelI32Selective_Scan_fwd_kernel_traitsILi32ELi16ELi1ELb1ELb0ELb0ELb0EfN3c107complexIfEEEEv13SSMParamsBase,@function
        .size           _Z25selective_scan_fwd_kernelI32Selective_Scan_fwd_kernel_traitsILi32ELi16ELi1ELb1ELb0ELb0ELb0EfN3c107complexIfEEEEv13SSMParamsBase,(.L_x_4984 - _Z25selective_scan_fwd_kernelI32Selective_Scan_fwd_kernel_traitsILi32ELi16ELi1ELb1ELb0ELb0ELb0EfN3c107complexIfEEEEv13SSMParamsBase)
        .other          _Z25selective_scan_fwd_kernelI32Selective_Scan_fwd_kernel_traitsILi32ELi16ELi1ELb1ELb0ELb0ELb0EfN3c107complexIfEEEEv13SSMParamsBase,@"STO_CUDA_ENTRY STV_DEFAULT"
_Z25selective_scan_fwd_kernelI32Selective_Scan_fwd_kernel_traitsILi32ELi16ELi1ELb1ELb0ELb0ELb0EfN3c107complexIfEEEEv13SSMParamsBase:
.text._Z25selective_scan_fwd_kernelI32Selective_Scan_fwd_kernel_traitsILi32ELi16ELi1ELb1ELb0ELb0ELb0EfN3c107complexIfEEEEv13SSMParamsBase:
        /* <DEDUP_REMOVED lines=29> */
[----:B------:R-:W0:Y:S01]  /*01d0*/  LDC R0, c[0x0][0x384] ;  /* 0x0000e100ff007b82 */ /* 0x000e220000000800 */
[----:B------:R-:W2:Y:S01]  /*01e0*/  S2R R72, SR_TID.X ;  /* 0x0000000000487919 */ /* 0x000ea20000002100 */
[----:B------:R-:W-:Y:S01]  /*01f0*/  MOV R3, UR5 ;  /* 0x0000000500037c02 */ /* 0x000fe20008000f00 */
[----:B------:R-:W3:Y:S01]  /*0200*/  LDCU.64 UR12, c[0x0][0x3d8] ;  /* 0x00007b00ff0c77ac */ /* 0x000ee20008000a00 */
[----:B------:R-:W-:Y:S02]  /*0210*/  MOV R4, UR6 ;  /* 0x0000000600047c02 */ /* 0x000fe40008000f00 */
[----:B------:R-:W-:Y:S01]  /*0220*/  MOV R5, UR7 ;  /* 0x0000000700057c02 */ /* 0x000fe20008000f00 */
[----:B------:R-:W3:Y:S01]  /*0230*/  LDCU.64 UR6, c[0x0][0x3b8] ;  /* 0x00007700ff0677ac */ /* 0x000ee20008000a00 */
[----:B------:R-:W-:Y:S01]  /*0240*/  MOV R2, UR4 ;  /* 0x0000000400027c02 */ /* 0x000fe20008000f00 */
[----:B------:R-:W2:Y:S01]  /*0250*/  LDC.64 R12, c[0x0][0x450] ;  /* 0x00011400ff0c7b82 */ /* 0x000ea20000000a00 */
[----:B------:R-:W-:Y:S01]  /*0260*/  MOV R3, UR9 ;  /* 0x0000000900037c02 */ /* 0x000fe20008000f00 */
[----:B------:R-:W2:Y:S01]  /*0270*/  LDCU UR4, c[0x0][0x38c] ;  /* 0x00007180ff0477ac */ /* 0x000ea20008000800 */
[----:B------:R-:W-:-:S02]  /*0280*/  MOV R5, UR8 ;  /* 0x0000000800057c02 */ /* 0x000fc40008000f00 */
[----:B------:R-:W-:Y:S01]  /*0290*/  MOV R64, RZ ;  /* 0x000000ff00407202 */ /* 0x000fe20000000f00 */
[----:B------:R-:W3:Y:S01]  /*02a0*/  LDCU.64 UR8, c[0x0][0x3a0] ;  /* 0x00007400ff0877ac */ /* 0x000ee20008000a00 */
[C---:B------:R-:W-:Y:S01]  /*02b0*/  IMAD.WIDE.U32 R2, R75.reuse, UR10, R2 ;  /* 0x0000000a4b027c25 */ /* 0x040fe2000f8e0002 */
[----:B------:R-:W2:Y:S03]  /*02c0*/  LDC.64 R14, c[0x0][0x448] ;  /* 0x00011200ff0e7b82 */ /* 0x000ea60000000a00 */
[C---:B------:R-:W-:Y:S01]  /*02d0*/  IMAD R63, R75.reuse, UR11, R3 ;  /* 0x0000000b4b3f7c24 */ /* 0x040fe2000f8e0203 */
[----:B----4-:R-:W-:Y:S01]  /*02e0*/  LEA R62, P0, R2, R6, 0x2 ;  /* 0x00000006023e7211 */ /* 0x010fe200078010ff */
[----:B------:R-:W-:-:S03]  /*02f0*/  IMAD.WIDE.U32 R4, R75, UR14, R4 ;  /* 0x0000000e4b047c25 */ /* 0x000fc6000f8e0004 */
[----:B------:R-:W4:Y:S01]  /*0300*/  LDC.64 R16, c[0x0][0x440] ;  /* 0x00011000ff107b82 */ /* 0x000f220000000a00 */
[----:B0-----:R-:W-:Y:S01]  /*0310*/  IMAD R0, R0, UR18, R75 ;  /* 0x0000001200007c24 */ /* 0x001fe2000f8e024b */
[----:B------:R-:W-:Y:S01]  /*0320*/  LEA.HI.X R63, R2, R7, R63, 0x2, P0 ;  /* 0x00000007023f7211 */ /* 0x000fe200000f143f */
[C---:B------:R-:W-:Y:S01]  /*0330*/  IMAD R61, R75.reuse, UR15, R5 ;  /* 0x0000000f4b3d7c24 */ /* 0x040fe2000f8e0205 */
[----:B-1----:R-:W-:Y:S01]  /*0340*/  LEA R60, P0, R4, R8, 0x2 ;  /* 0x00000008043c7211 */ /* 0x002fe200078010ff */
[----:B------:R-:W-:Y:S02]  /*0350*/  IMAD R0, R0, R11, RZ ;  /* 0x0000000b00007224 */ /* 0x000fe400078e02ff */
[C---:B---3--:R-:W-:Y:S01]  /*0360*/  IMAD.WIDE.U32 R2, R75.reuse, UR6, RZ ;  /* 0x000000064b027c25 */ /* 0x048fe2000f8e00ff */
[----:B------:R-:W0:Y:S01]  /*0370*/  S2UR UR5, SR_CgaCtaId ;  /* 0x00000000000579c3 */ /* 0x000e220000008800 */
[----:B------:R-:W-:Y:S02]  /*0380*/  LEA.HI.X R61, R4, R9, R61, 0x2, P0 ;  /* 0x00000009043d7211 */ /* 0x000fe400000f143d */
[----:B------:R-:W-:-:S04]  /*0390*/  IMAD.WIDE.U32 R68, R75, UR12, RZ ;  /* 0x0000000c4b447c25 */ /* 0x000fc8000f8e00ff */
[C---:B------:R-:W-:Y:S01]  /*03a0*/  IMAD.WIDE.U32 R66, R75.reuse, UR8, RZ ;  /* 0x000000084b427c25 */ /* 0x040fe2000f8e00ff */
[----:B--2---:R-:W-:Y:S02]  /*03b0*/  LEA R71, P0, R68, R12, 0x3 ;  /* 0x0000000c44477211 */ /* 0x004fe400078018ff */
[----:B------:R-:W-:Y:S01]  /*03c0*/  LEA R70, P1, R2, R14, 0x3 ;  /* 0x0000000e02467211 */ /* 0x000fe200078218ff */
[----:B------:R-:W-:Y:S01]  /*03d0*/  IMAD R65, R0, UR4, RZ ;  /* 0x0000000400417c24 */ /* 0x000fe2000f8e02ff */
[----:B------:R-:W-:Y:S01]  /*03e0*/  SHF.L.U32 R0, R72, 0x2, RZ ;  /* 0x0000000248007819 */ /* 0x000fe200000006ff */
[C---:B------:R-:W-:Y:S01]  /*03f0*/  IMAD R4, R75.reuse, UR7, R3 ;  /* 0x000000074b047c24 */ /* 0x040fe2000f8e0203 */
[----:B------:R-:W-:Y:S01]  /*0400*/  UMOV UR4, 0x400 ;  /* 0x0000040000047882 */ /* 0x000fe20000000000 */
[C---:B------:R-:W-:Y:S01]  /*0410*/  IMAD R5, R75.reuse, UR13, R69 ;  /* 0x0000000d4b057c24 */ /* 0x040fe2000f8e0245 */
[----:B----4-:R-:W-:Y:S01]  /*0420*/  LEA R69, P2, R66, R16, 0x3 ;  /* 0x0000001042457211 */ /* 0x010fe200078418ff */
[----:B------:R-:W-:Y:S01]  /*0430*/  IMAD R3, R75, UR9, R67 ;  /* 0x000000094b037c24 */ /* 0x000fe2000f8e0243 */
[----:B------:R-:W-:Y:S01]  /*0440*/  LOP3.LUT R59, R0, 0xf80, RZ, 0xc0, !PT ;  /* 0x00000f80003b7812 */ /* 0x000fe200078ec0ff */
[----:B------:R-:W1:Y:S01]  /*0450*/  LDCU.U8 UR7, c[0x0][0x39e] ;  /* 0x000073c0ff0777ac */ /* 0x000e620008000000 */
[----:B------:R-:W-:-:S02]  /*0460*/  LEA.HI.X R68, R68, R13, R5, 0x3, P0 ;  /* 0x0000000d44447211 */ /* 0x000fc400000f1c05 */
[----:B------:R-:W-:Y:S02]  /*0470*/  LEA.HI.X R67, R2, R15, R4, 0x3, P1 ;  /* 0x0000000f02437211 */ /* 0x000fe400008f1c04 */
[----:B------:R-:W-:Y:S01]  /*0480*/  LEA.HI.X R66, R66, R17, R3, 0x3, P2 ;  /* 0x0000001142427211 */ /* 0x000fe200010f1c03 */
[----:B0-----:R-:W-:Y:S01]  /*0490*/  ULEA UR4, UR5, UR4, 0x18 ;  /* 0x0000000405047291 */ /* 0x001fe2000f8ec0ff */
[----:B------:R-:W-:-:S11]  /*04a0*/  LOP3.LUT R59, R59, 0x1f, R72, 0xf8, !PT ;  /* 0x0000001f3b3b7812 */ /* 0x000fd600078ef848 */
.L_x_1652:
[----:B------:R-:W-:Y:S01]  /*04b0*/  BAR.SYNC.DEFER_BLOCKING 0x0 ;  /* 0x0000000000007b1d */ /* 0x000fe20000010000 */
[----:B0-----:R-:W-:-:S05]  /*04c0*/  IMAD.WIDE.U32 R2, R59, 0x10, R62 ;  /* 0x000000103b027825 */ /* 0x001fca00078e003e */
[----:B------:R-:W0:Y:S01]  /*04d0*/  S2R R58, SR_LANEID ;  /* 0x00000000003a7919 */ /* 0x000e220000000000 */
[----:B------:R-:W-:Y:S01]  /*04e0*/  IMAD.WIDE.U32 R32, R59, 0x10, R60 ;  /* 0x000000103b207825 */ /* 0x000fe200078e003c */
[----:B------:R-:W2:Y:S01]  /*04f0*/  LDC R97, c[0x0][0x38c] ;  /* 0x0000e300ff617b82 */ /* 0x000ea20000000800 */
[----:B------:R-:W3:Y:S04]  /*0500*/  LDG.E.128 R4, desc[UR16][R2.64] ;  /* 0x0000001002047981 */ /* 0x000ee8000c1e1d00 */
[----:B------:R-:W4:Y:S04]  /*0510*/  LDG.E.128 R24, desc[UR16][R2.64+0x200] ;  /* 0x0002001002187981 */ /* 0x000f28000c1e1d00 */
[----:B------:R-:W2:Y:S04]  /*0520*/  LDG.E.128 R28, desc[UR16][R2.64+0x400] ;  /* 0x00040010021c7981 */ /* 0x000ea8000c1e1d00 */
[----:B------:R-:W2:Y:S01]  /*0530*/  LDG.E.128 R36, desc[UR16][R2.64+0x600] ;  /* 0x0006001002247981 */ /* 0x000ea2000c1e1d00 */
[----:B0-----:R-:W-:-:S02]  /*0540*/  LEA R57, R58, UR4, 0x4 ;  /* 0x000000043a397c11 */ /* 0x001fc4000f8e20ff */
[----:B------:R-:W-:-:S03]  /*0550*/  LEA R56, R58, UR4, 0x6 ;  /* 0x000000043a387c11 */ /* 0x000fc6000f8e30ff */
[----:B---3--:R-:W-:Y:S04]  /*0560*/  STS.128 [R57], R4 ;  /* 0x0000000439007388 */ /* 0x008fe80000000c00 */
[----:B----4-:R-:W-:Y:S04]  /*0570*/  STS.128 [R57+0x200], R24 ;  /* 0x0002001839007388 */ /* 0x010fe80000000c00 */
[----:B--2---:R-:W-:Y:S04]  /*0580*/  STS.128 [R57+0x400], R28 ;  /* 0x0004001c39007388 */ /* 0x004fe80000000c00 */
        /* <DEDUP_REMOVED lines=8> */
[----:B0-----:R-:W3:Y:S04]  /*0610*/  LDG.E.128 R36, desc[UR16][R32.64+0x200] ;  /* 0x0002001020247981 */ /* 0x001ee8000c1e1d00 */
        /* <DEDUP_REMOVED lines=10> */
[----:B------:R-:W2:Y:S04]  /*06c0*/  LDS.128 R28, [R56+0x10] ;  /* 0x00001000381c7984 */ /* 0x000ea80000000c00 */
[----:B------:R3:W4:Y:S04]  /*06d0*/  LDS.128 R24, [R56+0x20] ;  /* 0x0000200038187984 */ /* 0x0007280000000c00 */
[----:B------:R3:W3:Y:S01]  /*06e0*/  LDS.128 R4, [R56+0x30] ;  /* 0x0000300038047984 */ /* 0x0006e20000000c00 */
[--C-:B0----5:R-:W-:Y:S01]  /*06f0*/  FADD.FTZ R55, R76, R73.reuse ;  /* 0x000000494c377221 */ /* 0x121fe20000010000 */
[--C-:B------:R-:W-:Y:S01]  /*0700*/  FADD.FTZ R54, R77, R73.reuse ;  /* 0x000000494d367221 */ /* 0x100fe20000010000 */
[--C-:B------:R-:W-:Y:S01]  /*0710*/  FADD.FTZ R53, R78, R73.reuse ;  /* 0x000000494e357221 */ /* 0x100fe20000010000 */
[--C-:B------:R-:W-:Y:S01]  /*0720*/  FADD.FTZ R52, R79, R73.reuse ;  /* 0x000000494f347221 */ /* 0x100fe20000010000 */
[--C-:B--2---:R-:W-:Y:S01]  /*0730*/  FADD.FTZ R51, R28, R73.reuse ;  /* 0x000000491c337221 */ /* 0x104fe20000010000 */
[----:B------:R-:W-:Y:S01]  /*0740*/  FSETP.GTU.FTZ.AND P0, PT, R55, 20, PT ;  /* 0x41a000003700780b */ /* 0x000fe20003f1c000 */
[----:B------:R-:W-:Y:S01]  /*0750*/  FADD.FTZ R50, R29, R73 ;  /* 0x000000491d327221 */ /* 0x000fe20000010000 */
[----:B------:R-:W-:-:S02]  /*0760*/  FSETP.GTU.FTZ.AND P1, PT, R54, 20, PT ;  /* 0x41a000003600780b */ /* 0x000fc40003f3c000 */
[----:B-1----:R-:W-:Y:S02]  /*0770*/  ISETP.EQ.OR P0, PT, RZ, UR7, P0 ;  /* 0x00000007ff007c0c */ /* 0x002fe40008702670 */
[----:B------:R-:W-:Y:S02]  /*0780*/  FSETP.GTU.FTZ.AND P3, PT, R53, 20, PT ;  /* 0x41a000003500780b */ /* 0x000fe40003f7c000 */
[----:B------:R-:W-:Y:S02]  /*0790*/  FSETP.GTU.FTZ.AND P2, PT, R52, 20, PT ;  /* 0x41a000003400780b */ /* 0x000fe40003f5c000 */
[----:B------:R-:W-:-:S07]  /*07a0*/  FSETP.GTU.FTZ.AND P4, PT, R51, 20, PT ;  /* 0x41a000003300780b */ /* 0x000fce0003f9c000 */
[----:B---34-:R-:W-:Y:S06]  /*07b0*/  @P0 BRA `(.L_x_1617) ;  /* 0x0000000000780947 */ /* 0x018fec0003800000 */
        /* <DEDUP_REMOVED lines=30> */
.L_x_1617:
[----:B------:R-:W-:Y:S05]  /*09a0*/  BSYNC.RECONVERGENT B0 ;  /* 0x0000000000007941 */ /* 0x000fea0003800200 */
.L_x_1616:
        /* <DEDUP_REMOVED lines=36> */
.L_x_1619:
[----:B------:R-:W-:Y:S05]  /*0bf0*/  BSYNC.RECONVERGENT B0 ;  /* 0x0000000000007941 */ /* 0x000fea0003800200 */
.L_x_1618:
        /* <DEDUP_REMOVED lines=34> */
.L_x_1621:
[----:B------:R-:W-:Y:S05]  /*0e20*/  BSYNC.RECONVERGENT B0 ;  /* 0x0000000000007941 */ /* 0x000fea0003800200 */
.L_x_1620:
        /* <DEDUP_REMOVED lines=36> */
.L_x_1623:
[----:B------:R-:W-:Y:S05]  /*1070*/  BSYNC.RECONVERGENT B0 ;  /* 0x0000000000007941 */ /* 0x000fea0003800200 */
.L_x_1622:
        /* <DEDUP_REMOVED lines=34> */
.L_x_1625:
[----:B------:R-:W-:Y:S05]  /*12a0*/  BSYNC.RECONVERGENT B0 ;  /* 0x0000000000007941 */ /* 0x000fea0003800200 */
.L_x_1624:
        /* <DEDUP_REMOVED lines=36> */
.L_x_1627:
[----:B------:R-:W-:Y:S05]  /*14f0*/  BSYNC.RECONVERGENT B0 ;  /* 0x0000000000007941 */ /* 0x000fea0003800200 */
.L_x_1626:
        /* <DEDUP_REMOVED lines=34> */
.L_x_1629:
[----:B------:R-:W-:Y:S05]  /*1720*/  BSYNC.RECONVERGENT B0 ;  /* 0x0000000000007941 */ /* 0x000fea0003800200 */
.L_x_1628:
        /* <DEDUP_REMOVED lines=36> */
.L_x_1631:
[----:B------:R-:W-:Y:S05]  /*1970*/  BSYNC.RECONVERGENT B0 ;  /* 0x0000000000007941 */ /* 0x000fea0003800200 */
.L_x_1630:
        /* <DEDUP_REMOVED lines=34> */
.L_x_1633:
[----:B------:R-:W-:Y:S05]  /*1ba0*/  BSYNC.RECONVERGENT B0 ;  /* 0x0000000000007941 */ /* 0x000fea0003800200 */
.L_x_1632:
        /* <DEDUP_REMOVED lines=39> */
.L_x_1635:
[----:B------:R-:W-:Y:S05]  /*1e20*/  BSYNC.RECONVERGENT B0 ;  /* 0x0000000000007941 */ /* 0x000fea0003800200 */
.L_x_1634:
        /* <DEDUP_REMOVED lines=39> */
.L_x_1637:
[----:B------:R-:W-:Y:S05]  /*20a0*/  BSYNC.RECONVERGENT B0 ;  /* 0x0000000000007941 */ /* 0x000fea0003800200 */
.L_x_1636:
        /* <DEDUP_REMOVED lines=44> */
.L_x_1639:
[----:B------:R-:W-:Y:S05]  /*2370*/  BSYNC.RECONVERGENT B0 ;  /* 0x0000000000007941 */ /* 0x000fea0003800200 */
.L_x_1638:
        /* <DEDUP_REMOVED lines=32> */
.L_x_1641:
[----:B------:R-:W-:Y:S05]  /*2580*/  BSYNC.RECONVERGENT B0 ;  /* 0x0000000000007941 */ /* 0x000fea0003800200 */
.L_x_1640:
        /* <DEDUP_REMOVED lines=32> */
.L_x_1643:
[----:B------:R-:W-:Y:S05]  /*2790*/  BSYNC.RECONVERGENT B0 ;  /* 0x0000000000007941 */ /* 0x000fea0003800200 */
.L_x_1642:
        /* <DEDUP_REMOVED lines=32> */
.L_x_1645:
[----:B------:R-:W-:Y:S05]  /*29a0*/  BSYNC.RECONVERGENT B0 ;  /* 0x0000000000007941 */ /* 0x000fea0003800200 */
.L_x_1644:
        /* <DEDUP_REMOVED lines=32> */
.L_x_1647:
[----:B------:R-:W-:Y:S05]  /*2bb0*/  BSYNC.RECONVERGENT B0 ;  /* 0x0000000000007941 */ /* 0x000fea0003800200 */
.L_x_1646:
        /* <DEDUP_REMOVED lines=21> */
[----:B------:R-:W-:Y:S02]  /*2d10*/  IMAD R96, R64, R97, RZ ;  /* 0x0000006140607224 */ /* 0x000fe400078e02ff */
[----:B------:R-:W-:Y:S01]  /*2d20*/  FMUL.FTZ R95, R23, R80 ;  /* 0x00000050175f7220 */ /* 0x000fe20000410000 */
[----:B------:R-:W-:Y:S01]  /*2d30*/  IADD3 R97, PT, PT, -R97, RZ, RZ ;  /* 0x000000ff61617210 */ /* 0x000fe20007ffe1ff */
[----:B------:R-:W-:Y:S01]  /*2d40*/  UIADD3 UR5, UPT, UPT, UR4, 0x890, URZ ;  /* 0x0000089004057890 */ /* 0x000fe2000fffe0ff */
[----:B------:R-:W-:Y:S01]  /*2d50*/  MOV R98, R69 ;  /* 0x0000004500627202 */ /* 0x000fe20000000f00 */
[----:B------:R-:W1:Y:S01]  /*2d60*/  LDC.64 R34, c[0x0][0x3c0] ;  /* 0x0000f000ff227b82 */ /* 0x000e620000000a00 */
[----:B------:R-:W-:Y:S02]  /*2d70*/  MOV R99, R66 ;  /* 0x0000004200637202 */ /* 0x000fe40000000f00 */
[----:B------:R-:W-:-:S02]  /*2d80*/  MOV R101, R70 ;  /* 0x0000004600657202 */ /* 0x000fc40000000f00 */
[----:B------:R-:W-:Y:S02]  /*2d90*/  ISETP.EQ.AND P0, PT, R72, RZ, P0 ;  /* 0x000000ff4800720c */ /* 0x000fe40000702270 */
[----:B------:R-:W-:Y:S01]  /*2da0*/  MOV R100, R67 ;  /* 0x0000004300647202 */ /* 0x000fe20000000f00 */
[----:B------:R-:W2:Y:S01]  /*2db0*/  LDC.64 R36, c[0x0][0x3a8] ;  /* 0x0000ea00ff247b82 */ /* 0x000ea20000000a00 */
[----:B------:R-:W-:Y:S02]  /*2dc0*/  MOV R103, R71 ;  /* 0x0000004700677202 */ /* 0x000fe40000000f00 */
[----:B------:R-:W-:-:S05]  /*2dd0*/  MOV R102, R68 ;  /* 0x0000004400667202 */ /* 0x000fca0000000f00 */
[----:B------:R-:W3:Y:S01]  /*2de0*/  LDC.64 R2, c[0x0][0x480] ;  /* 0x00012000ff027b82 */ /* 0x000ee20000000a00 */
[----:B0-----:R-:W-:Y:S02]  /*2df0*/  SHF.L.U64.HI R33, R32, 0x3, R33 ;  /* 0x0000000320217819 */ /* 0x001fe40000010221 */
[----:B-1----:R-:W-:Y:S02]  /*2e00*/  SHF.L.U64.HI R35, R34, 0x3, R35 ;  /* 0x0000000322237819 */ /* 0x002fe40000010223 */
[----:B--2---:R-:W-:-:S07]  /*2e10*/  SHF.L.U64.HI R104, R36, 0x3, R37 ;  /* 0x0000000324687819 */ /* 0x004fce0000010225 */
.L_x_1651:
[----:B------:R-:W2:Y:S01]  /*2e20*/  LDG.E.64 R20, desc[UR16][R98.64] ;  /* 0x0000001062147981 */ /* 0x000ea2000c1e1b00 */
[----:B------:R-:W-:Y:S01]  /*2e30*/  ISETP.GE.AND P1, PT, R58, 0x1, PT ;  /* 0x000000013a00780c */ /* 0x000fe20003f26270 */
[----:B--2---:R-:W-:Y:S01]  /*2e40*/  FMUL.FTZ R23, R20, 1.4426950216293334961 ;  /* 0x3fb8aa3b14177820 */ /* 0x004fe20000410000 */
[CC--:B------:R-:W-:Y:S01]  /*2e50*/  FMUL.FTZ R20, R21.reuse, R54.reuse ;  /* 0x0000003615147220 */ /* 0x0c0fe20000410000 */
[C---:B------:R-:W-:Y:S01]  /*2e60*/  FMUL.FTZ R0, R21.reuse, R55 ;  /* 0x0000003715007220 */ /* 0x040fe20000410000 */
[-C--:B------:R-:W-:Y:S01]  /*2e70*/  FMUL.FTZ R22, R21, R53.reuse ;  /* 0x0000003515167220 */ /* 0x080fe20000410000 */
[C---:B------:R-:W-:Y:S01]  /*2e80*/  FMUL.FTZ R40, R23.reuse, R53 ;  /* 0x0000003517287220 */ /* 0x040fe20000410000 */
[----:B------:R-:W-:Y:S01]  /*2e90*/  FMUL.RZ R25, R20, 0.15915493667125701904 ;  /* 0x3e22f98314197820 */ /* 0x000fe2000040c000 */
[----:B------:R-:W-:Y:S01]  /*2ea0*/  FMUL.FTZ R20, R23, R54 ;  /* 0x0000003617147220 */ /* 0x000fe20000410000 */
[----:B------:R-:W-:Y:S01]  /*2eb0*/  FMUL.RZ R24, R0, 0.15915493667125701904 ;  /* 0x3e22f98300187820 */ /* 0x000fe2000040c000 */
[----:B------:R-:W-:Y:S01]  /*2ec0*/  FMUL.RZ R26, R22, 0.15915493667125701904 ;  /* 0x3e22f983161a7820 */ /* 0x000fe2000040c000 */
[-C--:B------:R-:W-:Y:S01]  /*2ed0*/  FMUL.FTZ R22, R21, R52.reuse ;  /* 0x0000003415167220 */ /* 0x080fe20000410000 */
[----:B------:R0:W-:Y:S01]  /*2ee0*/  MUFU.EX2 R108, R20 ;  /* 0x00000014006c7308 */ /* 0x0001e20000000800 */
[C---:B------:R-:W-:Y:S01]  /*2ef0*/  FMUL.FTZ R0, R23.reuse, R55 ;  /* 0x0000003717007220 */ /* 0x040fe20000410000 */
[C---:B------:R-:W-:Y:S01]  /*2f00*/  FMUL.FTZ R41, R23.reuse, R52 ;  /* 0x0000003417297220 */ /* 0x040fe20000410000 */
[----:B------:R-:W-:Y:S01]  /*2f10*/  FMUL.RZ R22, R22, 0.15915493667125701904 ;  /* 0x3e22f98316167820 */ /* 0x000fe2000040c000 */
[C---:B------:R-:W-:Y:S01]  /*2f20*/  FMUL.FTZ R39, R23.reuse, R51 ;  /* 0x0000003317277220 */ /* 0x040fe20000410000 */
[C---:B------:R-:W-:Y:S01]  /*2f30*/  FMUL.FTZ R38, R23.reuse, R49 ;  /* 0x0000003117267220 */ /* 0x040fe20000410000 */
[C---:B------:R-:W-:Y:S01]  /*2f40*/  FMUL.FTZ R28, R23.reuse, R48 ;  /* 0x00000030171c7220 */ /* 0x040fe20000410000 */
[----:B------:R-:W-:Y:S01]  /*2f50*/  FMUL.FTZ R31, R23, R50 ;  /* 0x00000032171f7220 */ /* 0x000fe20000410000 */
[----:B------:R-:W-:Y:S01]  /*2f60*/  MUFU.SIN R105, R24 ;  /* 0x0000001800697308 */ /* 0x000fe20000000400 */
[----:B0-----:R-:W-:Y:S01]  /*2f70*/  FMUL.FTZ R20, R21, R51 ;  /* 0x0000003315147220 */ /* 0x001fe20000410000 */
[C---:B------:R-:W-:Y:S01]  /*2f80*/  FMUL.FTZ R29, R23.reuse, R47 ;  /* 0x0000002f171d7220 */ /* 0x040fe20000410000 */
[C---:B------:R-:W-:Y:S01]  /*2f90*/  FMUL.FTZ R133, R23.reuse, R77 ;  /* 0x0000004d17857220 */ /* 0x040fe20000410000 */
[----:B------:R-:W-:-:S04]  /*2fa0*/  FMUL.FTZ R134, R23, R80 ;  /* 0x0000005017867220 */ /* 0x000fc80000410000 */
        /* <DEDUP_REMOVED lines=17> */
[----:B------:R-:W1:Y:S01]  /*30c0*/  MUFU.EX2 R0, R0 ;  /* 0x0000000000007308 */ /* 0x000e620000000800 */
[----:B0-----:R-:W-:Y:S01]  /*30d0*/  FMUL.RZ R25, R20, 0.15915493667125701904 ;  /* 0x3e22f98314197820 */ /* 0x001fe2000040c000 */
[----:B------:R-:W-:-:S04]  /*30e0*/  FMUL.FTZ R20, R21, R46 ;  /* 0x0000002e15147220 */ /* 0x000fc80000410000 */
[----:B------:R-:W-:Y:S01]  /*30f0*/  FMUL.RZ R106, R20, 0.15915493667125701904 ;  /* 0x3e22f983146a7820 */ /* 0x000fe2000040c000 */
[C---:B------:R-:W-:Y:S01]  /*3100*/  FMUL.FTZ R20, R21.reuse, R45 ;  /* 0x0000002d15147220 */ /* 0x040fe20000410000 */
[----:B------:R-:W-:Y:S03]  /*3110*/  MUFU.COS R43, R26 ;  /* 0x0000001a002b7308 */ /* 0x000fe60000000000 */
[----:B------:R-:W-:Y:S01]  /*3120*/  FMUL.RZ R119, R20, 0.15915493667125701904 ;  /* 0x3e22f98314777820 */ /* 0x000fe2000040c000 */
[----:B------:R-:W-:-:S04]  /*3130*/  FMUL.FTZ R20, R21, R44 ;  /* 0x0000002c15147220 */ /* 0x000fc80000410000 */
[----:B------:R-:W-:Y:S01]  /*3140*/  MUFU.EX2 R40, R40 ;  /* 0x0000002800287308 */ /* 0x000fe20000000800 */
[----:B------:R-:W-:Y:S01]  /*3150*/  FMUL.RZ R122, R20, 0.15915493667125701904 ;  /* 0x3e22f983147a7820 */ /* 0x000fe2000040c000 */
[C---:B-1----:R-:W-:Y:S01]  /*3160*/  FMUL.FTZ R37, R0.reuse, R37 ;  /* 0x0000002500257220 */ /* 0x042fe20000410000 */
[----:B------:R-:W-:Y:S01]  /*3170*/  FMUL.FTZ R105, R0, R105 ;  /* 0x0000006900697220 */ /* 0x000fe20000410000 */
[----:B------:R-:W-:-:S04]  /*3180*/  FMUL.FTZ R20, R23, R44 ;  /* 0x0000002c17147220 */ /* 0x000fc80000410000 */
[----:B------:R-:W-:Y:S08]  /*3190*/  MUFU.SIN R123, R106 ;  /* 0x0000006a007b7308 */ /* 0x000ff00000000400 */
[----:B------:R0:W-:Y:S08]  /*31a0*/  MUFU.COS R27, R106 ;  /* 0x0000006a001b7308 */ /* 0x0001f00000000000 */
[----:B------:R-:W1:Y:S01]  /*31b0*/  MUFU.SIN R107, R26 ;  /* 0x0000001a006b7308 */ /* 0x000e620000000400 */
[----:B0-----:R-:W-:-:S07]  /*31c0*/  FMUL.FTZ R106, R21, R78 ;  /* 0x0000004e156a7220 */ /* 0x001fce0000410000 */
[----:B------:R-:W-:Y:S08]  /*31d0*/  MUFU.SIN R127, R119 ;  /* 0x00000077007f7308 */ /* 0x000ff00000000400 */
[----:B------:R0:W-:Y:S01]  /*31e0*/  MUFU.COS R125, R119 ;  /* 0x00000077007d7308 */ /* 0x0001e20000000000 */
[----:B-1----:R-:W-:-:S07]  /*31f0*/  FMUL.FTZ R107, R40, R107 ;  /* 0x0000006b286b7220 */ /* 0x002fce0000410000 */
[----:B------:R-:W1:Y:S01]  /*3200*/  MUFU.EX2 R41, R41 ;  /* 0x0000002900297308 */ /* 0x000e620000000800 */
[----:B0-----:R-:W-:Y:S01]  /*3210*/  FMUL.RZ R119, R106, 0.15915493667125701904 ;  /* 0x3e22f9836a777820 */ /* 0x001fe2000040c000 */
[C---:B------:R-:W-:Y:S01]  /*3220*/  FMUL.FTZ R106, R108.reuse, R109 ;  /* 0x0000006d6c6a7220 */ /* 0x040fe20000410000 */
[----:B------:R-:W-:Y:S01]  /*3230*/  FMUL.FTZ R108, R108, R113 ;  /* 0x000000716c6c7220 */ /* 0x000fe20000410000 */
[----:B------:R-:W-:Y:S02]  /*3240*/  FMUL.FTZ R113, R23, R78 ;  /* 0x0000004e17717220 */ /* 0x000fe40000410000 */
[----:B------:R-:W-:Y:S02]  /*3250*/  FMUL.FTZ R0, R79, R106 ;  /* 0x0000006a4f007220 */ /* 0x000fe40000410000 */
[----:B------:R-:W-:Y:S02]  /*3260*/  MUFU.SIN R120, R25 ;  /* 0x0000001900787308 */ /* 0x000fe40000000400 */
[----:B------:R-:W-:Y:S01]  /*3270*/  FFMA.FTZ R109, RZ, R108, R0 ;  /* 0x0000006cff6d7223 */ /* 0x000fe20000010000 */
[----:B------:R-:W-:-:S03]  /*3280*/  FMUL.FTZ R0, R40, R43 ;  /* 0x0000002b28007220 */ /* 0x000fc60000410000 */
[----:B------:R-:W-:Y:S02]  /*3290*/  FADD.FTZ R43, RZ, R109 ;  /* 0x0000006dff2b7221 */ /* 0x000fe40000010000 */
[----:B------:R0:W-:Y:S01]  /*32a0*/  MUFU.COS R26, R25 ;  /* 0x00000019001a7308 */ /* 0x0001e20000000000 */
[C---:B-1----:R-:W-:Y:S01]  /*32b0*/  FMUL.FTZ R109, R41.reuse, R42 ;  /* 0x0000002a296d7220 */ /* 0x042fe20000410000 */
[----:B------:R-:W-:-:S06]  /*32c0*/  FMUL.FTZ R110, R41, R110 ;  /* 0x0000006e296e7220 */ /* 0x000fcc0000410000 */
[----:B------:R-:W-:Y:S01]  /*32d0*/  MUFU.SIN R128, R122 ;  /* 0x0000007a00807308 */ /* 0x000fe20000000400 */
[----:B0-----:R-:W-:-:S04]  /*32e0*/  FMUL.FTZ R25, R21, R76 ;  /* 0x0000004c15197220 */ /* 0x001fc80000410000 */
[----:B------:R-:W-:Y:S01]  /*32f0*/  FMUL.RZ R129, R25, 0.15915493667125701904 ;  /* 0x3e22f98319817820 */ /* 0x000fe2000040c000 */
[----:B------:R-:W-:Y:S02]  /*3300*/  FMUL.FTZ R25, R23, R76 ;  /* 0x0000004c17197220 */ /* 0x000fe40000410000 */
[----:B------:R0:W-:Y:S08]  /*3310*/  MUFU.COS R121, R122 ;  /* 0x0000007a00797308 */ /* 0x0001f00000000000 */
[----:B------:R-:W-:Y:S01]  /*3320*/  MUFU.SIN R126, R129 ;  /* 0x00000081007e7308 */ /* 0x000fe20000000400 */
[----:B0-----:R-:W-:-:S04]  /*3330*/  FMUL.FTZ R122, RZ, R106 ;  /* 0x0000006aff7a7220 */ /* 0x001fc80000410000 */
[----:B------:R-:W-:-:S03]  /*3340*/  FFMA.FTZ R122, R79, R108, -R122 ;  /* 0x0000006c4f7a7223 */ /* 0x000fc6000001087a */
[----:B------:R-:W-:Y:S01]  /*3350*/  MUFU.COS R124, R129 ;  /* 0x00000081007c7308 */ /* 0x000fe20000000000 */
[----:B------:R-:W-:-:S04]  /*3360*/  FADD.FTZ R122, R81, R122 ;  /* 0x0000007a517a7221 */ /* 0x000fc80000010000 */
[----:B------:R-:W-:-:S03]  /*3370*/  FMUL.FTZ R42, R107, R122 ;  /* 0x0000007a6b2a7220 */ /* 0x000fc60000410000 */
[----:B------:R-:W-:Y:S01]  /*3380*/  MUFU.SIN R131, R119 ;  /* 0x0000007700837308 */ /* 0x000fe20000000400 */
[----:B------:R-:W-:-:S04]  /*3390*/  FFMA.FTZ R42, R0, R43, R42 ;  /* 0x0000002b002a7223 */ /* 0x000fc8000001002a */
[----:B------:R-:W-:-:S03]  /*33a0*/  FADD.FTZ R42, RZ, R42 ;  /* 0x0000002aff2a7221 */ /* 0x000fc60000010000 */
[----:B------:R0:W-:Y:S08]  /*33b0*/  MUFU.COS R129, R119 ;  /* 0x0000007700817308 */ /* 0x0001f00000000000 */
[----:B------:R-:W1:Y:S01]  /*33c0*/  MUFU.EX2 R39, R39 ;  /* 0x0000002700277308 */ /* 0x000e620000000800 */
[----:B0-----:R-:W-:-:S04]  /*33d0*/  FMUL.FTZ R119, R107, R43 ;  /* 0x0000002b6b777220 */ /* 0x001fc80000410000 */
[----:B------:R-:W-:Y:S01]  /*33e0*/  FFMA.FTZ R119, R0, R122, -R119 ;  /* 0x0000007a00777223 */ /* 0x000fe20000010877 */
[----:B------:R-:W-:Y:S02]  /*33f0*/  FMUL.FTZ R122, R110, R42 ;  /* 0x0000002a6e7a7220 */ /* 0x000fe40000410000 */
[----:B------:R-:W-:Y:S01]  /*3400*/  MUFU.SIN R116, R22 ;  /* 0x0000001600747308 */ /* 0x000fe20000000400 */
[----:B------:R-:W-:-:S04]  /*3410*/  FADD.FTZ R119, R82, R119 ;  /* 0x0000007752777221 */ /* 0x000fc80000010000 */
[-C--:B------:R-:W-:Y:S01]  /*3420*/  FMUL.FTZ R130, R110, R119.reuse ;  /* 0x000000776e827220 */ /* 0x080fe20000410000 */
[C---:B------:R-:W-:Y:S02]  /*3430*/  FFMA.FTZ R122, R109.reuse, R119, -R122 ;  /* 0x000000776d7a7223 */ /* 0x040fe4000001087a */
[----:B------:R0:W-:Y:S01]  /*3440*/  MUFU.COS R115, R22 ;  /* 0x0000001600737308 */ /* 0x0001e20000000000 */
[----:B------:R-:W-:Y:S01]  /*3450*/  FFMA.FTZ R130, R109, R42, R130 ;  /* 0x0000002a6d827223 */ /* 0x000fe20000010082 */
[C---:B-1----:R-:W-:Y:S01]  /*3460*/  FMUL.FTZ R111, R39.reuse, R111 ;  /* 0x0000006f276f7220 */ /* 0x042fe20000410000 */
[----:B------:R-:W-:Y:S01]  /*3470*/  FMUL.FTZ R112, R39, R112 ;  /* 0x0000007027707220 */ /* 0x000fe20000410000 */
[----:B------:R-:W-:-:S04]  /*3480*/  FADD.FTZ R122, R83, R122 ;  /* 0x0000007a537a7221 */ /* 0x000fc80000010000 */
[----:B------:R-:W1:Y:S01]  /*3490*/  MUFU.EX2 R38, R38 ;  /* 0x0000002600267308 */ /* 0x000e620000000800 */
[----:B0-----:R-:W-:-:S07]  /*34a0*/  FMUL.FTZ R22, R23, R46 ;  /* 0x0000002e17167220 */ /* 0x001fce0000410000 */
[----:B------:R-:W-:Y:S08]  /*34b0*/  MUFU.SIN R118, R24 ;  /* 0x0000001800767308 */ /* 0x000ff00000000400 */
[----:B------:R0:W-:Y:S01]  /*34c0*/  MUFU.COS R117, R24 ;  /* 0x0000001800757308 */ /* 0x0001e20000000000 */
[C---:B-1----:R-:W-:Y:S01]  /*34d0*/  FMUL.FTZ R115, R38.reuse, R115 ;  /* 0x0000007326737220 */ /* 0x042fe20000410000 */
[----:B------:R-:W-:-:S06]  /*34e0*/  FMUL.FTZ R116, R38, R116 ;  /* 0x0000007426747220 */ /* 0x000fcc0000410000 */
[----:B------:R-:W1:Y:S01]  /*34f0*/  MUFU.EX2 R28, R28 ;  /* 0x0000001c001c7308 */ /* 0x000e620000000800 */
[----:B0-----:R-:W-:Y:S01]  /*3500*/  FMUL.FTZ R24, R23, R45 ;  /* 0x0000002d17187220 */ /* 0x001fe20000410000 */
[C---:B------:R-:W-:Y:S01]  /*3510*/  FMUL.FTZ R23, R21.reuse, R77 ;  /* 0x0000004d15177220 */ /* 0x040fe20000410000 */
[----:B------:R-:W-:-:S03]  /*3520*/  FMUL.FTZ R21, R21, R80 ;  /* 0x0000005015157220 */ /* 0x000fc60000410000 */
[----:B------:R-:W-:Y:S01]  /*3530*/  FMUL.RZ R39, R23, 0.15915493667125701904 ;  /* 0x3e22f98317277820 */ /* 0x000fe2000040c000 */
[----:B------:R-:W-:Y:S01]  /*3540*/  FADD.FTZ R23, RZ, R130 ;  /* 0x00000082ff177221 */ /* 0x000fe20000010000 */
[----:B------:R-:W0:Y:S01]  /*3550*/  MUFU.EX2 R31, R31 ;  /* 0x0000001f001f7308 */ /* 0x000e220000000800 */
[----:B------:R-:W-:Y:S02]  /*3560*/  FMUL.RZ R41, R21, 0.15915493667125701904 ;  /* 0x3e22f98315297820 */ /* 0x000fe4000040c000 */
[----:B------:R-:W-:-:S05]  /*3570*/  FMUL.FTZ R38, R112, R23 ;  /* 0x0000001770267220 */ /* 0x000fca0000410000 */
[----:B------:R-:W2:Y:S01]  /*3580*/  MUFU.EX2 R29, R29 ;  /* 0x0000001d001d7308 */ /* 0x000ea20000000800 */
[C---:B-1----:R-:W-:Y:S01]  /*3590*/  FMUL.FTZ R117, R28.reuse, R117 ;  /* 0x000000751c757220 */ /* 0x042fe20000410000 */
[----:B------:R-:W-:Y:S01]  /*35a0*/  FMUL.FTZ R118, R28, R118 ;  /* 0x000000761c767220 */ /* 0x000fe20000410000 */
[----:B------:R-:W-:-:S04]  /*35b0*/  FMUL.FTZ R28, R112, R122 ;  /* 0x0000007a701c7220 */ /* 0x000fc80000410000 */
[----:B------:R-:W-:Y:S01]  /*35c0*/  FFMA.FTZ R28, R111, R23, R28 ;  /* 0x000000176f1c7223 */ /* 0x000fe2000001001c */
[----:B------:R1:W4:Y:S01]  /*35d0*/  MUFU.EX2 R40, R113 ;  /* 0x0000007100287308 */ /* 0x0003220000000800 */
[----:B0-----:R-:W-:Y:S02]  /*35e0*/  FMUL.FTZ R114, R31, R114 ;  /* 0x000000721f727220 */ /* 0x001fe40000410000 */
[----:B------:R-:W-:-:S05]  /*35f0*/  FADD.FTZ R28, RZ, R28 ;  /* 0x0000001cff1c7221 */ /* 0x000fca0000010000 */
[----:B------:R-:W0:Y:S01]  /*3600*/  MUFU.EX2 R22, R22 ;  /* 0x0000001600167308 */ /* 0x000e220000000800 */
[----:B-1----:R-:W-:Y:S01]  /*3610*/  FMUL.FTZ R113, R31, R30 ;  /* 0x0000001e1f717220 */ /* 0x002fe20000410000 */
[----:B------:R-:W-:Y:S01]  /*3620*/  FFMA.FTZ R31, R111, R122, -R38 ;  /* 0x0000007a6f1f7223 */ /* 0x000fe20000010826 */
[C---:B--2---:R-:W-:Y:S01]  /*3630*/  FMUL.FTZ R119, R29.reuse, R26 ;  /* 0x0000001a1d777220 */ /* 0x044fe20000410000 */
[----:B------:R-:W-:Y:S01]  /*3640*/  FMUL.FTZ R26, R114, R28 ;  /* 0x0000001c721a7220 */ /* 0x000fe20000410000 */
[----:B------:R-:W-:Y:S01]  /*3650*/  FMUL.FTZ R120, R29, R120 ;  /* 0x000000781d787220 */ /* 0x000fe20000410000 */
[----:B------:R-:W-:Y:S02]  /*3660*/  FADD.FTZ R31, R84, R31 ;  /* 0x0000001f541f7221 */ /* 0x000fe40000010000 */
[----:B------:R-:W1:Y:S01]  /*3670*/  MUFU.EX2 R20, R20 ;  /* 0x0000001400147308 */ /* 0x000e620000000800 */
[----:B----4-:R-:W-:Y:S01]  /*3680*/  FMUL.FTZ R131, R40, R131 ;  /* 0x0000008328837220 */ /* 0x010fe20000410000 */
[-C--:B------:R-:W-:Y:S01]  /*3690*/  FMUL.FTZ R38, R114, R31.reuse ;  /* 0x0000001f72267220 */ /* 0x080fe20000410000 */
[----:B------:R-:W-:Y:S01]  /*36a0*/  FFMA.FTZ R26, R113, R31, -R26 ;  /* 0x0000001f711a7223 */ /* 0x000fe2000001081a */
[----:B------:R-:W-:-:S02]  /*36b0*/  FMUL.FTZ R129, R40, R129 ;  /* 0x0000008128817220 */ /* 0x000fc40000410000 */
[----:B------:R-:W-:Y:S01]  /*36c0*/  FFMA.FTZ R38, R113, R28, R38 ;  /* 0x0000001c71267223 */ /* 0x000fe20000010026 */
[----:B------:R-:W-:Y:S01]  /*36d0*/  FADD.FTZ R26, R85, R26 ;  /* 0x0000001a551a7221 */ /* 0x000fe20000010000 */
[----:B------:R-:W2:Y:S01]  /*36e0*/  MUFU.EX2 R24, R24 ;  /* 0x0000001800187308 */ /* 0x000ea20000000800 */
[C---:B0-----:R-:W-:Y:S01]  /*36f0*/  FMUL.FTZ R122, R22.reuse, R27 ;  /* 0x0000001b167a7220 */ /* 0x041fe20000410000 */
[----:B------:R-:W-:Y:S01]  /*3700*/  FADD.FTZ R38, RZ, R38 ;  /* 0x00000026ff267221 */ /* 0x000fe20000010000 */
[----:B------:R-:W-:Y:S01]  /*3710*/  FMUL.FTZ R123, R22, R123 ;  /* 0x0000007b167b7220 */ /* 0x000fe20000410000 */
[C---:B------:R-:W-:Y:S02]  /*3720*/  FMUL.FTZ R29, R116.reuse, R26 ;  /* 0x0000001a741d7220 */ /* 0x040fe40000410000 */
[-C--:B------:R-:W-:Y:S02]  /*3730*/  FMUL.FTZ R22, R116, R38.reuse ;  /* 0x0000002674167220 */ /* 0x080fe40000410000 */
[----:B------:R-:W0:Y:S01]  /*3740*/  MUFU.EX2 R25, R25 ;  /* 0x0000001900197308 */ /* 0x000e220000000800 */
[C---:B------:R-:W-:Y:S01]  /*3750*/  FFMA.FTZ R29, R115.reuse, R38, R29 ;  /* 0x00000026731d7223 */ /* 0x040fe2000001001d */
[----:B------:R-:W-:Y:S01]  /*3760*/  FFMA.FTZ R27, R115, R26, -R22 ;  /* 0x0000001a731b7223 */ /* 0x000fe20000010816 */
[C---:B-1----:R-:W-:Y:S01]  /*3770*/  FMUL.FTZ R121, R20.reuse, R121 ;  /* 0x0000007914797220 */ /* 0x042fe20000410000 */
[----:B------:R-:W-:Y:S01]  /*3780*/  FMUL.FTZ R128, R20, R128 ;  /* 0x0000008014807220 */ /* 0x000fe20000410000 */
[----:B------:R-:W-:Y:S01]  /*3790*/  FADD.FTZ R29, RZ, R29 ;  /* 0x0000001dff1d7221 */ /* 0x000fe20000010000 */
[----:B------:R-:W-:-:S02]  /*37a0*/  FADD.FTZ R27, R86, R27 ;  /* 0x0000001b561b7221 */ /* 0x000fc40000010000 */
[----:B------:R-:W-:Y:S01]  /*37b0*/  MUFU.EX2 R134, R134 ;  /* 0x0000008600867308 */ /* 0x000fe20000000800 */
[C---:B------:R-:W-:Y:S01]  /*37c0*/  FMUL.FTZ R20, R118.reuse, R29 ;  /* 0x0000001d76147220 */ /* 0x040fe20000410000 */
[----:B------:R-:W-:Y:S01]  /*37d0*/  FMUL.FTZ R22, R118, R27 ;  /* 0x0000001b76167220 */ /* 0x000fe20000410000 */
[C---:B--2---:R-:W-:Y:S01]  /*37e0*/  FMUL.FTZ R125, R24.reuse, R125 ;  /* 0x0000007d187d7220 */ /* 0x044fe20000410000 */
[----:B------:R-:W-:Y:S01]  /*37f0*/  FMUL.FTZ R127, R24, R127 ;  /* 0x0000007f187f7220 */ /* 0x000fe20000410000 */
[C---:B------:R-:W-:Y:S01]  /*3800*/  FFMA.FTZ R24, R117.reuse, R27, -R20 ;  /* 0x0000001b75187223 */ /* 0x040fe20000010814 */
[----:B------:R-:W-:Y:S01]  /*3810*/  FFMA.FTZ R22, R117, R29, R22 ;  /* 0x0000001d75167223 */ /* 0x000fe20000010016 */
[----:B------:R-:W-:Y:S01]  /*3820*/  FMUL.FTZ R20, R105, R106 ;  /* 0x0000006a69147220 */ /* 0x000fe20000410000 */
[----:B------:R-:W1:Y:S01]  /*3830*/  MUFU.COS R23, R41 ;  /* 0x0000002900177308 */ /* 0x000e620000000000 */
[C---:B0-----:R-:W-:Y:S01]  /*3840*/  FMUL.FTZ R124, R25.reuse, R124 ;  /* 0x0000007c197c7220 */ /* 0x041fe20000410000 */
[----:B------:R-:W-:Y:S01]  /*3850*/  FMUL.FTZ R126, R25, R126 ;  /* 0x0000007e197e7220 */ /* 0x000fe20000410000 */
[----:B------:R-:W-:Y:S01]  /*3860*/  FADD.FTZ R25, RZ, R22 ;  /* 0x00000016ff197221 */ /* 0x000fe20000010000 */
[----:B------:R-:W-:Y:S01]  /*3870*/  FMUL.FTZ R22, R37, R106 ;  /* 0x0000006a25167220 */ /* 0x000fe20000410000 */
[----:B------:R-:W-:Y:S01]  /*3880*/  FADD.FTZ R24, R87, R24 ;  /* 0x0000001857187221 */ /* 0x000fe20000010000 */
[-C--:B------:R-:W-:Y:S01]  /*3890*/  FFMA.FTZ R20, R37, R108.reuse, -R20 ;  /* 0x0000006c25147223 */ /* 0x080fe20000010814 */
[C---:B------:R-:W-:Y:S01]  /*38a0*/  FMUL.FTZ R26, R120.reuse, R25 ;  /* 0x00000019781a7220 */ /* 0x040fe20000410000 */
[----:B------:R-:W0:Y:S01]  /*38b0*/  MUFU.SIN R21, R41 ;  /* 0x0000002900157308 */ /* 0x000e220000000400 */
[----:B------:R-:W-:Y:S01]  /*38c0*/  FFMA.FTZ R22, R105, R108, R22 ;  /* 0x0000006c69167223 */ /* 0x000fe20000010016 */
[-C--:B------:R-:W-:Y:S01]  /*38d0*/  FMUL.FTZ R28, R120, R24.reuse ;  /* 0x00000018781c7220 */ /* 0x080fe20000410000 */
[----:B------:R-:W-:-:S03]  /*38e0*/  FFMA.FTZ R27, R119, R24, -R26 ;  /* 0x00000018771b7223 */ /* 0x000fc6000001081a */
[----:B------:R-:W-:Y:S01]  /*38f0*/  FFMA.FTZ R28, R119, R25, R28 ;  /* 0x00000019771c7223 */ /* 0x000fe2000001001c */
[----:B------:R-:W-:Y:S01]  /*3900*/  FADD.FTZ R27, R88, R27 ;  /* 0x0000001b581b7221 */ /* 0x000fe20000010000 */
[----:B------:R-:W-:Y:S01]  /*3910*/  MUFU.EX2 R133, R133 ;  /* 0x0000008500857308 */ /* 0x000fe20000000800 */
[----:B-1----:R-:W-:Y:S01]  /*3920*/  FMUL.FTZ R132, R134, R23 ;  /* 0x0000001786847220 */ /* 0x002fe20000410000 */
[----:B------:R-:W-:Y:S01]  /*3930*/  FMUL.FTZ R23, R107, R20 ;  /* 0x000000146b177220 */ /* 0x000fe20000410000 */
[----:B------:R-:W-:Y:S01]  /*3940*/  FADD.FTZ R28, RZ, R28 ;  /* 0x0000001cff1c7221 */ /* 0x000fe20000010000 */
[C---:B------:R-:W-:Y:S02]  /*3950*/  FMUL.FTZ R25, R123.reuse, R27 ;  /* 0x0000001b7b197220 */ /* 0x040fe40000410000 */
[----:B------:R-:W-:Y:S01]  /*3960*/  FFMA.FTZ R23, R0, R22, R23 ;  /* 0x0000001600177223 */ /* 0x000fe20000010017 */
[----:B------:R-:W-:Y:S01]  /*3970*/  FMUL.FTZ R24, R123, R28 ;  /* 0x0000001c7b187220 */ /* 0x000fe20000410000 */
[----:B------:R-:W1:Y:S01]  /*3980*/  MUFU.COS R130, R39 ;  /* 0x0000002700827308 */ /* 0x000e620000000000 */
[----:B0-----:R-:W-:Y:S01]  /*3990*/  FMUL.FTZ R134, R134, R21 ;  /* 0x0000001586867220 */ /* 0x001fe20000410000 */
[----:B------:R-:W-:Y:S01]  /*39a0*/  FMUL.FTZ R21, R107, R22 ;  /* 0x000000166b157220 */ /* 0x000fe20000410000 */
[C---:B------:R-:W-:Y:S01]  /*39b0*/  FFMA.FTZ R25, R122.reuse, R28, R25 ;  /* 0x0000001c7a197223 */ /* 0x040fe20000010019 */
[----:B------:R-:W-:-:S02]  /*39c0*/  FFMA.FTZ R26, R122, R27, -R24 ;  /* 0x0000001b7a1a7223 */ /* 0x000fc40000010818 */
[----:B------:R-:W-:Y:S01]  /*39d0*/  FFMA.FTZ R21, R0, R20, -R21 ;  /* 0x0000001400157223 */ /* 0x000fe20000010815 */
[C---:B------:R-:W-:Y:S01]  /*39e0*/  FMUL.FTZ R20, R110.reuse, R23 ;  /* 0x000000176e147220 */ /* 0x040fe20000410000 */
[----:B------:R-:W0:Y:S01]  /*39f0*/  MUFU.SIN R30, R39 ;  /* 0x00000027001e7308 */ /* 0x000e220000000400 */
[----:B------:R-:W-:Y:S01]  /*3a00*/  FADD.FTZ R28, RZ, R25 ;  /* 0x00000019ff1c7221 */ /* 0x000fe20000010000 */
[-C--:B------:R-:W-:Y:S01]  /*3a10*/  FMUL.FTZ R22, R110, R21.reuse ;  /* 0x000000156e167220 */ /* 0x080fe20000410000 */
[----:B------:R-:W-:Y:S01]  /*3a20*/  FFMA.FTZ R20, R109, R21, -R20 ;  /* 0x000000156d147223 */ /* 0x000fe20000010814 */
[----:B------:R-:W-:Y:S02]  /*3a30*/  FADD.FTZ R26, R89, R26 ;  /* 0x0000001a591a7221 */ /* 0x000fe40000010000 */
[----:B------:R-:W-:Y:S01]  /*3a40*/  FFMA.FTZ R22, R109, R23, R22 ;  /* 0x000000176d167223 */ /* 0x000fe20000010016 */
[C---:B------:R-:W-:Y:S01]  /*3a50*/  FMUL.FTZ R24, R112.reuse, R20 ;  /* 0x0000001470187220 */ /* 0x040fe20000410000 */
[----:B------:R-:W-:Y:S01]  /*3a60*/  FMUL.FTZ R27, R127, R26 ;  /* 0x0000001a7f1b7220 */ /* 0x000fe20000410000 */
[----:B-1----:R-:W-:Y:S01]  /*3a70*/  FMUL.FTZ R130, R133, R130 ;  /* 0x0000008285827220 */ /* 0x002fe20000410000 */
[-C--:B------:R-:W-:Y:S01]  /*3a80*/  FMUL.FTZ R21, R112, R22.reuse ;  /* 0x0000001670157220 */ /* 0x080fe20000410000 */
[----:B------:R-:W-:Y:S01]  /*3a90*/  FFMA.FTZ R24, R111, R22, R24 ;  /* 0x000000166f187223 */ /* 0x000fe20000010018 */
[----:B------:R-:W-:-:S02]  /*3aa0*/  FFMA.FTZ R27, R125, R28, R27 ;  /* 0x0000001c7d1b7223 */ /* 0x000fc4000001001b */
[----:B------:R-:W-:Y:S01]  /*3ab0*/  FFMA.FTZ R21, R111, R20, -R21 ;  /* 0x000000146f157223 */ /* 0x000fe20000010815 */
[C---:B------:R-:W-:Y:S01]  /*3ac0*/  FMUL.FTZ R20, R114.reuse, R24 ;  /* 0x0000001872147220 */ /* 0x040fe20000410000 */
[----:B------:R-:W-:Y:S01]  /*3ad0*/  FADD.FTZ R27, RZ, R27 ;  /* 0x0000001bff1b7221 */ /* 0x000fe20000010000 */
[----:B0-----:R-:W-:Y:S01]  /*3ae0*/  FMUL.FTZ R133, R133, R30 ;  /* 0x0000001e85857220 */ /* 0x001fe20000410000 */
[----:B------:R-:W-:Y:S01]  /*3af0*/  FMUL.FTZ R30, R127, R28 ;  /* 0x0000001c7f1e7220 */ /* 0x000fe20000410000 */
[-C--:B------:R-:W-:Y:S01]  /*3b00*/  FMUL.FTZ R23, R114, R21.reuse ;  /* 0x0000001572177220 */ /* 0x080fe20000410000 */
[----:B------:R-:W-:Y:S02]  /*3b10*/  FFMA.FTZ R20, R113, R21, -R20 ;  /* 0x0000001571147223 */ /* 0x000fe40000010814 */
[----:B------:R-:W-:Y:S01]  /*3b20*/  FFMA.FTZ R25, R125, R26, -R30 ;  /* 0x0000001a7d197223 */ /* 0x000fe2000001081e */
[----:B------:R-:W-:Y:S01]  /*3b30*/  FFMA.FTZ R23, R113, R24, R23 ;  /* 0x0000001871177223 */ /* 0x000fe20000010017 */
[----:B------:R-:W-:Y:S01]  /*3b40*/  FMUL.FTZ R22, R116, R20 ;  /* 0x0000001474167220 */ /* 0x000fe20000410000 */
[----:B------:R-:W-:Y:S01]  /*3b50*/  FMUL.FTZ R24, R128, R27 ;  /* 0x0000001b80187220 */ /* 0x000fe20000410000 */
[----:B------:R-:W-:Y:S01]  /*3b60*/  FADD.FTZ R25, R90, R25 ;  /* 0x000000195a197221 */ /* 0x000fe20000010000 */
[-C--:B------:R-:W-:Y:S01]  /*3b70*/  FMUL.FTZ R21, R116, R23.reuse ;  /* 0x0000001774157220 */ /* 0x080fe20000410000 */
[----:B------:R-:W-:-:S02]  /*3b80*/  FFMA.FTZ R22, R115, R23, R22 ;  /* 0x0000001773167223 */ /* 0x000fc40000010016 */
[-C--:B------:R-:W-:Y:S01]  /*3b90*/  FMUL.FTZ R26, R128, R25.reuse ;  /* 0x00000019801a7220 */ /* 0x080fe20000410000 */
[----:B------:R-:W-:Y:S01]  /*3ba0*/  FFMA.FTZ R21, R115, R20, -R21 ;  /* 0x0000001473157223 */ /* 0x000fe20000010815 */
[C---:B------:R-:W-:Y:S01]  /*3bb0*/  FFMA.FTZ R24, R121.reuse, R25, -R24 ;  /* 0x0000001979187223 */ /* 0x040fe20000010818 */
[CC--:B------:R-:W-:Y:S01]  /*3bc0*/  FMUL.FTZ R20, R118.reuse, R22.reuse ;  /* 0x0000001676147220 */ /* 0x0c0fe20000410000 */
        /* <DEDUP_REMOVED lines=18> */
[----:B------:R-:W-:-:S02]  /*3cf0*/  FMUL.FTZ R27, R131, R24 ;  /* 0x00000018831b7220 */ /* 0x000fc40000410000 */
[----:B------:R-:W-:Y:S01]  /*3d00*/  FMUL.FTZ R20, R131, R26 ;  /* 0x0000001a83147220 */ /* 0x000fe20000410000 */
[C---:B------:R-:W-:Y:S01]  /*3d10*/  FFMA.FTZ R22, R122.reuse, R22, R25 ;  /* 0x000000167a167223 */ /* 0x040fe20000010019 */
[C---:B------:R-:W-:Y:S02]  /*3d20*/  FFMA.FTZ R26, R129.reuse, R26, -R27 ;  /* 0x0000001a811a7223 */ /* 0x040fe4000001081b */
[----:B------:R-:W-:Y:S01]  /*3d30*/  FFMA.FTZ R24, R129, R24, R20 ;  /* 0x0000001881187223 */ /* 0x000fe20000010014 */
[----:B------:R-:W-:Y:S01]  /*3d40*/  FFMA.FTZ R20, R122, R21, -R23 ;  /* 0x000000157a147223 */ /* 0x000fe20000010817 */
[----:B------:R-:W-:Y:S01]  /*3d50*/  FMUL.FTZ R21, R127, R22 ;  /* 0x000000167f157220 */ /* 0x000fe20000410000 */
[----:B------:R-:W-:Y:S01]  /*3d60*/  FADD.FTZ R26, R93, R26 ;  /* 0x0000001a5d1a7221 */ /* 0x000fe20000010000 */
[----:B------:R-:W-:Y:S01]  /*3d70*/  FADD.FTZ R25, RZ, R24 ;  /* 0x00000018ff197221 */ /* 0x000fe20000010000 */
[-C--:B------:R-:W-:Y:S01]  /*3d80*/  FMUL.FTZ R24, R127, R20.reuse ;  /* 0x000000147f187220 */ /* 0x080fe20000410000 */
[----:B------:R-:W-:-:S02]  /*3d90*/  FFMA.FTZ R21, R125, R20, -R21 ;  /* 0x000000147d157223 */ /* 0x000fc40000010815 */
[----:B------:R-:W-:Y:S01]  /*3da0*/  FMUL.FTZ R23, R133, R25 ;  /* 0x0000001985177220 */ /* 0x000fe20000410000 */
[----:B------:R-:W-:Y:S01]  /*3db0*/  FFMA.FTZ R24, R125, R22, R24 ;  /* 0x000000167d187223 */ /* 0x000fe20000010018 */
[-C--:B------:R-:W-:Y:S02]  /*3dc0*/  FMUL.FTZ R22, R133, R26.reuse ;  /* 0x0000001a85167220 */ /* 0x080fe40000410000 */
[----:B------:R-:W-:Y:S01]  /*3dd0*/  FFMA.FTZ R27, R130, R26, -R23 ;  /* 0x0000001a821b7223 */ /* 0x000fe20000010817 */
        /* <DEDUP_REMOVED lines=8> */
[----:B------:R-:W-:-:S02]  /*3e60*/  FMUL.FTZ R25, R126, R21 ;  /* 0x000000157e197220 */ /* 0x000fc40000410000 */
[-C--:B------:R-:W-:Y:S01]  /*3e70*/  FMUL.FTZ R20, R134, R29.reuse ;  /* 0x0000001d86147220 */ /* 0x080fe20000410000 */
[----:B------:R-:W-:Y:S01]  /*3e80*/  FFMA.FTZ R31, R132, R29, R31 ;  /* 0x0000001d841f7223 */ /* 0x000fe2000001001f */
[-C--:B------:R-:W-:Y:S01]  /*3e90*/  FFMA.FTZ R22, R124, R23.reuse, R25 ;  /* 0x000000177c167223 */ /* 0x080fe20000010019 */
[----:B------:R-:W-:Y:S01]  /*3ea0*/  FMUL.FTZ R23, R126, R23 ;  /* 0x000000177e177220 */ /* 0x000fe20000410000 */
[----:B------:R-:W-:Y:S01]  /*3eb0*/  FFMA.FTZ R26, R132, R27, -R20 ;  /* 0x0000001b841a7223 */ /* 0x000fe20000010814 */
[----:B------:R-:W-:Y:S01]  /*3ec0*/  FADD.FTZ R136, RZ, R31 ;  /* 0x0000001fff887221 */ /* 0x000fe20000010000 */
[----:B------:R-:W-:Y:S01]  /*3ed0*/  FMUL.FTZ R24, R131, R22 ;  /* 0x0000001683187220 */ /* 0x000fe20000410000 */
[----:B------:R-:W-:Y:S01]  /*3ee0*/  FFMA.FTZ R20, R124, R21, -R23 ;  /* 0x000000157c147223 */ /* 0x000fe20000010817 */
[----:B------:R-:W-:Y:S02]  /*3ef0*/  FADD.FTZ R135, R95, R26 ;  /* 0x0000001a5f877221 */ /* 0x000fe40000010000 */
        /* <DEDUP_REMOVED lines=8> */
[----:B------:R-:W-:Y:S01]  /*3f80*/  FFMA.FTZ R23, R130, R24, -R23 ;  /* 0x0000001882177223 */ /* 0x000fe20000010817 */
[----:B------:R-:W-:-:S03]  /*3f90*/  FMUL.FTZ R137, R134, R25 ;  /* 0x0000001986897220 */ /* 0x000fc60000410000 */
[-C--:B------:R-:W-:Y:S01]  /*3fa0*/  FMUL.FTZ R138, R134, R23.reuse ;  /* 0x00000017868a7220 */ /* 0x080fe20000410000 */
[----:B------:R-:W-:-:S03]  /*3fb0*/  FFMA.FTZ R137, R132, R23, -R137 ;  /* 0x0000001784897223 */ /* 0x000fc60000010889 */
[----:B------:R-:W-:Y:S02]  /*3fc0*/  FFMA.FTZ R138, R132, R25, R138 ;  /* 0x00000019848a7223 */ /* 0x000fe4000001008a */
[----:B------:R-:W-:Y:S01]  /*3fd0*/  SHFL.UP PT, R20, R137, 0x1, RZ ;  /* 0x0420000089147989 */ /* 0x000fe200000e00ff */
[CC--:B0-----:R-:W-:Y:S01]  /*3fe0*/  FMUL.FTZ R23, R137.reuse, R27.reuse ;  /* 0x0000001b89177220 */ /* 0x0c1fe20000410000 */
[C---:B------:R-:W-:Y:S02]  /*3ff0*/  FMUL.FTZ R22, R138.reuse, R27 ;  /* 0x0000001b8a167220 */ /* 0x040fe40000410000 */
[----:B------:R-:W0:Y:S01]  /*4000*/  SHFL.UP PT, R21, R138, 0x1, RZ ;  /* 0x042000008a157989 */ /* 0x000e2200000e00ff */
[-C--:B-1----:R-:W-:Y:S01]  /*4010*/  FFMA.FTZ R23, R138, R26.reuse, R23 ;  /* 0x0000001a8a177223 */ /* 0x082fe20000010017 */
[----:B------:R-:W-:-:S03]  /*4020*/  FFMA.FTZ R22, R137, R26, -R22 ;  /* 0x0000001a89167223 */ /* 0x000fc60000010816 */
[----:B------:R-:W-:Y:S01]  /*4030*/  @P1 FADD.FTZ R136, R136, R23 ;  /* 0x0000001788881221 */ /* 0x000fe20000010000 */
[----:B------:R-:W-:-:S04]  /*4040*/  @P1 FADD.FTZ R135, R135, R22 ;  /* 0x0000001687871221 */ /* 0x000fc80000010000 */
[----:B------:R-:W1:Y:S04]  /*4050*/  SHFL.UP PT, R24, R136, 0x2, RZ ;  /* 0x0440000088187989 */ /* 0x000e6800000e00ff */
[----:B------:R-:W2:Y:S01]  /*4060*/  SHFL.UP PT, R26, R135, 0x2, RZ ;  /* 0x04400000871a7989 */ /* 0x000ea200000e00ff */
[-C--:B0-----:R-:W-:Y:S01]  /*4070*/  FMUL.FTZ R23, R137, R21.reuse ;  /* 0x0000001589177220 */ /* 0x081fe20000410000 */
[----:B------:R-:W-:-:S03]  /*4080*/  FMUL.FTZ R22, R138, R21 ;  /* 0x000000158a167220 */ /* 0x000fc60000410000 */
[-C--:B------:R-:W-:Y:S01]  /*4090*/  @P1 FFMA.FTZ R138, R138, R20.reuse, R23 ;  /* 0x000000148a8a1223 */ /* 0x080fe20000010017 */
[----:B------:R-:W-:Y:S01]  /*40a0*/  @P1 FFMA.FTZ R137, R137, R20, -R22 ;  /* 0x0000001489891223 */ /* 0x000fe20000010816 */
[----:B------:R-:W-:Y:S02]  /*40b0*/  ISETP.GE.AND P1, PT, R58, 0x2, PT ;  /* 0x000000023a00780c */ /* 0x000fe40003f26270 */
[----:B------:R-:W-:Y:S01]  /*40c0*/  MOV R22, R101 ;  /* 0x0000006500167202 */ /* 0x000fe20000000f00 */
[----:B------:R-:W0:Y:S01]  /*40d0*/  SHFL.UP PT, R25, R138, 0x2, RZ ;  /* 0x044000008a197989 */ /* 0x000e2200000e00ff */
[CC--:B-1----:R-:W-:Y:S01]  /*40e0*/  FMUL.FTZ R20, R138.reuse, R24.reuse ;  /* 0x000000188a147220 */ /* 0x0c2fe20000410000 */
[C---:B------:R-:W-:Y:S01]  /*40f0*/  FMUL.FTZ R21, R137.reuse, R24 ;  /* 0x0000001889157220 */ /* 0x040fe20000410000 */
[----:B------:R-:W-:Y:S01]  /*4100*/  MOV R23, R100 ;  /* 0x0000006400177202 */ /* 0x000fe20000000f00 */
[----:B------:R-:W1:Y:S01]  /*4110*/  SHFL.UP PT, R24, R137, 0x2, RZ ;  /* 0x0440000089187989 */ /* 0x000e6200000e00ff */
[-C--:B--2---:R-:W-:Y:S01]  /*4120*/  FFMA.FTZ R28, R137, R26.reuse, -R20 ;  /* 0x0000001a891c7223 */ /* 0x084fe20000010814 */
[----:B------:R-:W-:Y:S01]  /*4130*/  FFMA.FTZ R27, R138, R26, R21 ;  /* 0x0000001a8a1b7223 */ /* 0x000fe20000010015 */
[----:B------:R-:W-:Y:S01]  /*4140*/  MOV R20, R103 ;  /* 0x0000006700147202 */ /* 0x000fe20000000f00 */
[----:B------:R-:W2:Y:S01]  /*4150*/  LDG.E.64 R38, desc[UR16][R22.64] ;  /* 0x0000001016267981 */ /* 0x000ea2000c1e1b00 */
[----:B------:R-:W-:Y:S01]  /*4160*/  MOV R21, R102 ;  /* 0x0000006600157202 */ /* 0x000fe20000000f00 */
[----:B------:R-:W-:Y:S01]  /*4170*/  @P1 FADD.FTZ R136, R136, R27 ;  /* 0x0000001b88881221 */ /* 0x000fe20000010000 */
[----:B------:R-:W-:-:S03]  /*4180*/  @P1 FADD.FTZ R135, R135, R28 ;  /* 0x0000001c87871221 */ /* 0x000fc60000010000 */
[----:B------:R4:W2:Y:S04]  /*4190*/  LDG.E.64 R40, desc[UR16][R20.64] ;  /* 0x0000001014287981 */ /* 0x0008a8000c1e1b00 */
[----:B------:R-:W5:Y:S04]  /*41a0*/  SHFL.UP PT, R29, R136, 0x4, RZ ;  /* 0x04800000881d7989 */ /* 0x000f6800000e00ff */
[----:B------:R-:W3:Y:S01]  /*41b0*/  SHFL.UP PT, R28, R135, 0x4, RZ ;  /* 0x04800000871c7989 */ /* 0x000ee200000e00ff */
[-C--:B0-----:R-:W-:Y:S01]  /*41c0*/  FMUL.FTZ R27, R137, R25.reuse ;  /* 0x00000019891b7220 */ /* 0x081fe20000410000 */
[----:B------:R-:W-:-:S03]  /*41d0*/  FMUL.FTZ R26, R138, R25 ;  /* 0x000000198a1a7220 */ /* 0x000fc60000410000 */
[-C--:B-1----:R-:W-:Y:S01]  /*41e0*/  @P1 FFMA.FTZ R138, R138, R24.reuse, R27 ;  /* 0x000000188a8a1223 */ /* 0x082fe2000001001b */
[----:B------:R-:W-:-:S04]  /*41f0*/  @P1 FFMA.FTZ R137, R137, R24, -R26 ;  /* 0x0000001889891223 */ /* 0x000fc8000001081a */
[----:B------:R-:W0:Y:S01]  /*4200*/  SHFL.UP PT, R24, R138, 0x4, RZ ;  /* 0x048000008a187989 */ /* 0x000e2200000e00ff */
[----:B------:R-:W-:-:S03]  /*4210*/  ISETP.GE.AND P1, PT, R58, 0x4, PT ;  /* 0x000000043a00780c */ /* 0x000fc60003f26270 */
[----:B----4-:R-:W1:Y:S01]  /*4220*/  SHFL.UP PT, R20, R137, 0x4, RZ ;  /* 0x0480000089147989 */ /* 0x010e6200000e00ff */
[-C--:B-----5:R-:W-:Y:S01]  /*4230*/  FMUL.FTZ R21, R137, R29.reuse ;  /* 0x0000001d89157220 */ /* 0x0a0fe20000410000 */
[----:B------:R-:W-:-:S03]  /*4240*/  FMUL.FTZ R22, R138, R29 ;  /* 0x0000001d8a167220 */ /* 0x000fc60000410000 */
[-C--:B---3--:R-:W-:Y:S01]  /*4250*/  FFMA.FTZ R21, R138, R28.reuse, R21 ;  /* 0x0000001c8a157223 */ /* 0x088fe20000010015 */
        /* <DEDUP_REMOVED lines=9> */
[----:B------:R-:W1:Y:S04]  /*42f0*/  SHFL.UP PT, R21, R138, 0x8, RZ ;  /* 0x050000008a157989 */ /* 0x000e6800000e00ff */
[----:B------:R-:W4:Y:S01]  /*4300*/  SHFL.UP PT, R20, R137, 0x8, RZ ;  /* 0x0500000089147989 */ /* 0x000f2200000e00ff */
[----:B------:R-:W-:Y:S01]  /*4310*/  ISETP.GE.AND P1, PT, R58, 0x8, PT ;  /* 0x000000083a00780c */ /* 0x000fe20003f26270 */
[-C--:B---3--:R-:W-:Y:S01]  /*4320*/  FMUL.FTZ R24, R138, R23.reuse ;  /* 0x000000178a187220 */ /* 0x088fe20000410000 */
[----:B------:R-:W-:-:S04]  /*4330*/  FMUL.FTZ R23, R137, R23 ;  /* 0x0000001789177220 */ /* 0x000fc80000410000 */
[-C--:B0-----:R-:W-:Y:S01]  /*4340*/  FFMA.FTZ R23, R138, R22.reuse, R23 ;  /* 0x000000168a177223 */ /* 0x081fe20000010017 */
[----:B------:R-:W-:-:S06]  /*4350*/  FFMA.FTZ R24, R137, R22, -R24 ;  /* 0x0000001689187223 */ /* 0x000fcc0000010818 */
[----:B------:R-:W-:Y:S01]  /*4360*/  @P1 FADD.FTZ R136, R136, R23 ;  /* 0x0000001788881221 */ /* 0x000fe20000010000 */
[-C--:B-1----:R-:W-:Y:S01]  /*4370*/  FMUL.FTZ R23, R137, R21.reuse ;  /* 0x0000001589177220 */ /* 0x082fe20000410000 */
[C---:B------:R-:W-:Y:S01]  /*4380*/  FMUL.FTZ R22, R138.reuse, R21 ;  /* 0x000000158a167220 */ /* 0x040fe20000410000 */
[----:B------:R-:W-:Y:S02]  /*4390*/  @P1 FADD.FTZ R135, R135, R24 ;  /* 0x0000001887871221 */ /* 0x000fe40000010000 */
[----:B------:R-:W0:Y:S01]  /*43a0*/  SHFL.UP PT, R28, R136, 0x10, RZ ;  /* 0x06000000881c7989 */ /* 0x000e2200000e00ff */
[-C--:B----4-:R-:W-:Y:S01]  /*43b0*/  @P1 FFMA.FTZ R138, R138, R20.reuse, R23 ;  /* 0x000000148a8a1223 */ /* 0x090fe20000010017 */
[----:B------:R-:W-:Y:S01]  /*43c0*/  @P1 FFMA.FTZ R137, R137, R20, -R22 ;  /* 0x0000001489891223 */ /* 0x000fe20000010816 */
[----:B------:R-:W1:Y:S01]  /*43d0*/  S2UR UR6, SR_CgaCtaId ;  /* 0x00000000000679c3 */ /* 0x000e620000008800 */
[----:B------:R-:W3:Y:S04]  /*43e0*/  SHFL.UP PT, R21, R135, 0x10, RZ ;  /* 0x0600000087157989 */ /* 0x000ee800000e00ff */
[----:B------:R-:W4:Y:S04]  /*43f0*/  SHFL.UP PT, R20, R138, 0x10, RZ ;  /* 0x060000008a147989 */ /* 0x000f2800000e00ff */
[----:B------:R-:W5:Y:S01]  /*4400*/  SHFL.UP PT, R29, R137, 0x10, RZ ;  /* 0x06000000891d7989 */ /* 0x000f6200000e00ff */
[----:B------:R-:W-:Y:S01]  /*4410*/  HFMA2 R24, -RZ, RZ, 1.875, 0 ;  /* 0x3f800000ff187431 */ /* 0x000fe200000001ff */
[----:B------:R-:W-:-:S02]  /*4420*/  CS2R R26, SRZ ;  /* 0x00000000001a7805 */ /* 0x000fc4000001ff00 */
[----:B------:R-:W-:Y:S02]  /*4430*/  MOV R25, RZ ;  /* 0x000000ff00197202 */ /* 0x000fe40000000f00 */
[----:B------:R-:W-:Y:S01]  /*4440*/  ISETP.NE.AND P1, PT, R58, 0x1f, PT ;  /* 0x0000001f3a00780c */ /* 0x000fe20003f25270 */
[----:B------:R-:W-:-:S03]  /*4450*/  UMOV UR4, 0x400 ;  /* 0x0000040000047882 */ /* 0x000fc60000000000 */
[----:B------:R-:W5:Y:S01]  /*4460*/  @P0 LDS.128 R24, [UR5] ;  /* 0x00000005ff180984 */ /* 0x000f620008000c00 */
[CC--:B0-----:R-:W-:Y:S01]  /*4470*/  FMUL.FTZ R22, R138.reuse, R28.reuse ;  /* 0x0000001c8a167220 */ /* 0x0c1fe20000410000 */
[C---:B------:R-:W-:Y:S01]  /*4480*/  FMUL.FTZ R23, R137.reuse, R28 ;  /* 0x0000001c89177220 */ /* 0x040fe20000410000 */
[----:B-1----:R-:W-:Y:S02]  /*4490*/  ULEA UR4, UR6, UR4, 0x18 ;  /* 0x0000000406047291 */ /* 0x002fe4000f8ec0ff */
[CC--:B---3--:R-:W-:Y:S01]  /*44a0*/  FFMA.FTZ R22, R137.reuse, R21.reuse, -R22 ;  /* 0x0000001589167223 */ /* 0x0c8fe20000010816 */
[C---:B------:R-:W-:Y:S01]  /*44b0*/  FFMA.FTZ R23, R138.reuse, R21, R23 ;  /* 0x000000158a177223 */ /* 0x040fe20000010017 */
[-C--:B----4-:R-:W-:Y:S01]  /*44c0*/  FMUL.FTZ R28, R138, R20.reuse ;  /* 0x000000148a1c7220 */ /* 0x090fe20000410000 */
[----:B------:R-:W-:Y:S01]  /*44d0*/  FMUL.FTZ R21, R137, R20 ;  /* 0x0000001489157220 */ /* 0x000fe20000410000 */
[----:B------:R-:W-:Y:S01]  /*44e0*/  FADD.FTZ R30, R135, R22 ;  /* 0x00000016871e7221 */ /* 0x000fe20000010000 */
[----:B------:R-:W-:Y:S01]  /*44f0*/  FADD.FTZ R31, R136, R23 ;  /* 0x00000017881f7221 */ /* 0x000fe20000010000 */
[-C--:B-----5:R-:W-:Y:S01]  /*4500*/  FFMA.FTZ R28, R137, R29.reuse, -R28 ;  /* 0x0000001d891c7223 */ /* 0x0a0fe2000001081c */
[----:B------:R-:W-:-:S05]  /*4510*/  FFMA.FTZ R29, R138, R29, R21 ;  /* 0x0000001d8a1d7223 */ /* 0x000fca0000010015 */
[----:B------:R0:W-:Y:S01]  /*4520*/  @!P1 STS.128 [UR4+0x850], R28 ;  /* 0x0008501cff009988 */ /* 0x0001e20008000c04 */
[----:B------:R-:W-:Y:S01]  /*4530*/  BAR.SYNC.DEFER_BLOCKING 0x0 ;  /* 0x0000000000007b1d */ /* 0x000fe20000010000 */
[----:B------:R-:W-:Y:S02]  /*4540*/  ISETP.NE.AND P2, PT, R58, RZ, PT ;  /* 0x000000ff3a00720c */ /* 0x000fe40003f45270 */
[----:B------:R-:W-:-:S11]  /*4550*/  ISETP.NE.AND P3, PT, R72, RZ, PT ;  /* 0x000000ff4800720c */ /* 0x000fd60003f65270 */
[----:B------:R-:W-:Y:S04]  /*4560*/  @!P2 STS.128 [UR4+0x870], R24 ;  /* 0x00087018ff00a988 */ /* 0x000fe80008000c04 */
[----:B------:R-:W-:Y:S01]  /*4570*/  LDS.128 R20, [UR4+0x850] ;  /* 0x00085004ff147984 */ /* 0x000fe20008000c00 */
[----:B------:R-:W-:Y:S01]  /*4580*/  BAR.SYNC.DEFER_BLOCKING 0x0 ;  /* 0x0000000000007b1d */ /* 0x000fe20000010000 */
[----:B------:R-:W-:-:S04]  /*4590*/  ISETP.GE.AND P1, PT, R58, 0x10, PT ;  /* 0x000000103a00780c */ /* 0x000fc80003f26270 */
[----:B------:R-:W-:Y:S02]  /*45a0*/  FSEL R138, R138, R29, !P1 ;  /* 0x0000001d8a8a7208 */ /* 0x000fe40004800000 */
[----:B------:R-:W-:-:S03]  /*45b0*/  FSEL R137, R137, R28, !P1 ;  /* 0x0000001c89897208 */ /* 0x000fc60004800000 */
[----:B------:R-:W1:Y:S04]  /*45c0*/  SHFL.UP PT, R139, R138, 0x1, RZ ;  /* 0x042000008a8b7989 */ /* 0x000e6800000e00ff */
[----:B------:R-:W-:Y:S01]  /*45d0*/  @P3 LDS.64 R42, [UR4+0x878] ;  /* 0x00087804ff2a3984 */ /* 0x000fe20008000a00 */
[----:B0-----:R-:W-:-:S03]  /*45e0*/  FSEL R31, R136, R31, !P1 ;  /* 0x0000001f881f7208 */ /* 0x001fc60004800000 */
[----:B------:R-:W0:Y:S01]  /*45f0*/  SHFL.UP PT, R140, R137, 0x1, RZ ;  /* 0x04200000898c7989 */ /* 0x000e2200000e00ff */
[----:B------:R-:W-:-:S03]  /*4600*/  FSEL R30, R135, R30, !P1 ;  /* 0x0000001e871e7208 */ /* 0x000fc60004800000 */
[----:B------:R-:W3:Y:S04]  /*4610*/  SHFL.UP PT, R28, R31, 0x1, RZ ;  /* 0x042000001f1c7989 */ /* 0x000ee800000e00ff */
[----:B------:R-:W4:Y:S01]  /*4620*/  SHFL.UP PT, R136, R30, 0x1, RZ ;  /* 0x042000001e887989 */ /* 0x000f2200000e00ff */
[----:B-1----:R-:W-:Y:S02]  /*4630*/  @!P2 MOV R139, R25 ;  /* 0x00000019008ba202 */ /* 0x002fe40000000f00 */
[----:B0-----:R-:W-:Y:S02]  /*4640*/  @!P2 MOV R140, R24 ;  /* 0x00000018008ca202 */ /* 0x001fe40000000f00 */
[----:B---3--:R-:W-:Y:S01]  /*4650*/  @!P2 MOV R28, R27 ;  /* 0x0000001b001ca202 */ /* 0x008fe20000000f00 */
[-C--:B------:R-:W-:Y:S01]  /*4660*/  @P3 FMUL.FTZ R142, R42, R139.reuse ;  /* 0x0000008b2a8e3220 */ /* 0x080fe20000410000 */
[----:B------:R-:W-:Y:S01]  /*4670*/  @P3 FMUL.FTZ R139, R43, R139 ;  /* 0x0000008b2b8b3220 */ /* 0x000fe20000410000 */
[----:B----4-:R-:W-:-:S02]  /*4680*/  @!P2 MOV R136, R26 ;  /* 0x0000001a0088a202 */ /* 0x010fc40000000f00 */
        /* <DEDUP_REMOVED lines=62> */
[-C--:B--2---:R-:W-:Y:S02]  /*4a70*/  FMUL.FTZ R115, R39, R41.reuse ;  /* 0x0000002927737220 */ /* 0x084fe40000410000 */
[----:B------:R-:W-:Y:S01]  /*4a80*/  FADD.FTZ R116, RZ, R117 ;  /* 0x00000075ff747221 */ /* 0x000fe20000010000 */
[C---:B------:R-:W-:Y:S01]  /*4a90*/  FMUL.FTZ R120, R38.reuse, R41 ;  /* 0x0000002926787220 */ /* 0x040fe20000410000 */
[----:B------:R-:W-:Y:S01]  /*4aa0*/  FADD.FTZ R118, R89, R118 ;  /* 0x0000007659767221 */ /* 0x000fe20000010000 */
[----:B------:R-:W-:Y:S01]  /*4ab0*/  FFMA.FTZ R38, R38, R40, -R115 ;  /* 0x0000002826267223 */ /* 0x000fe20000010873 */
[----:B------:R-:W-:Y:S01]  /*4ac0*/  FMUL.FTZ R122, R127, R116 ;  /* 0x000000747f7a7220 */ /* 0x000fe20000410000 */
[C---:B------:R-:W-:Y:S01]  /*4ad0*/  FMUL.FTZ R115, R21.reuse, R27 ;  /* 0x0000001b15737220 */ /* 0x040fe20000410000 */
[----:B------:R-:W-:Y:S01]  /*4ae0*/  ISETP.NE.AND P1, PT, R72, RZ, PT ;  /* 0x000000ff4800720c */ /* 0x000fe20003f25270 */
[----:B------:R-:W-:Y:S01]  /*4af0*/  FMUL.FTZ R41, R21, R25 ;  /* 0x0000001915297220 */ /* 0x000fe20000410000 */
[----:B------:R-:W-:Y:S01]  /*4b00*/  FMUL.FTZ R127, R127, R118 ;  /* 0x000000767f7f7220 */ /* 0x000fe20000410000 */
[----:B------:R-:W-:Y:S01]  /*4b10*/  FFMA.FTZ R39, R39, R40, R120 ;  /* 0x0000002827277223 */ /* 0x000fe20000010078 */
[----:B------:R-:W-:Y:S01]  /*4b20*/  FFMA.FTZ R117, R125, R118, -R122 ;  /* 0x000000767d757223 */ /* 0x000fe2000001087a */
[CC--:B------:R-:W-:Y:S01]  /*4b30*/  FFMA.FTZ R115, R20.reuse, R26.reuse, -R115 ;  /* 0x0000001a14737223 */ /* 0x0c0fe20000010873 */
[C---:B------:R-:W-:Y:S01]  /*4b40*/  FMUL.FTZ R120, R21.reuse, R26 ;  /* 0x0000001a15787220 */ /* 0x040fe20000410000 */
[-C--:B------:R-:W-:Y:S01]  /*4b50*/  FMUL.FTZ R26, R21, R24.reuse ;  /* 0x00000018151a7220 */ /* 0x080fe20000410000 */
[----:B------:R-:W-:Y:S01]  /*4b60*/  FFMA.FTZ R24, R20, R24, -R41 ;  /* 0x0000001814187223 */ /* 0x000fe20000010829 */
[----:B------:R-:W-:Y:S01]  /*4b70*/  FFMA.FTZ R40, R125, R116, R127 ;  /* 0x000000747d287223 */ /* 0x000fe2000001007f */
[----:B------:R-:W-:Y:S01]  /*4b80*/  FADD.FTZ R41, R90, R117 ;  /* 0x000000755a297221 */ /* 0x000fe20000010000 */
[----:B------:R-:W-:Y:S01]  /*4b90*/  FFMA.FTZ R120, R20, R27, R120 ;  /* 0x0000001b14787223 */ /* 0x000fe20000010078 */
[----:B------:R-:W-:Y:S01]  /*4ba0*/  BSSY.RECONVERGENT B0, `(.L_x_1649) ;  /* 0x0000010000007945 */ /* 0x000fe20003800200 */
[----:B------:R-:W-:Y:S01]  /*4bb0*/  FADD.FTZ R40, RZ, R40 ;  /* 0x00000028ff287221 */ /* 0x000fe20000010000 */
[----:B------:R-:W-:Y:S01]  /*4bc0*/  FMUL.FTZ R122, R128, R41 ;  /* 0x00000029807a7220 */ /* 0x000fe20000410000 */
[----:B------:R-:W-:Y:S01]  /*4bd0*/  FFMA.FTZ R25, R20, R25, R26 ;  /* 0x0000001914197223 */ /* 0x000fe2000001001a */
[----:B------:R-:W-:Y:S01]  /*4be0*/  FADD.FTZ R26, R22, R115 ;  /* 0x00000073161a7221 */ /* 0x000fe20000010000 */
[-C--:B------:R-:W-:Y:S01]  /*4bf0*/  FMUL.FTZ R128, R128, R40.reuse ;  /* 0x0000002880807220 */ /* 0x080fe20000410000 */
[----:B------:R-:W-:Y:S01]  /*4c00*/  FFMA.FTZ R122, R121, R40, R122 ;  /* 0x00000028797a7223 */ /* 0x000fe2000001007a */
[----:B------:R-:W-:Y:S01]  /*4c10*/  FADD.FTZ R27, R23, R120 ;  /* 0x00000078171b7221 */ /* 0x000fe20000010000 */
        /* <DEDUP_REMOVED lines=8> */
.L_x_1650:
[----:B------:R-:W-:Y:S05]  /*4ca0*/  BSYNC.RECONVERGENT B0 ;  /* 0x0000000000007941 */ /* 0x000fea0003800200 */
.L_x_1649:
[----:B------:R-:W-:Y:S01]  /*4cb0*/  FFMA.FTZ R128, R121, R41, -R128 ;  /* 0x0000002979807223 */ /* 0x000fe20000010880 */
[----:B------:R-:W-:Y:S01]  /*4cc0*/  FADD.FTZ R122, RZ, R122 ;  /* 0x0000007aff7a7221 */ /* 0x000fe20000010000 */
[C---:B------:R-:W-:Y:S01]  /*4cd0*/  FMUL.FTZ R23, R39.reuse, R28 ;  /* 0x0000001c27177220 */ /* 0x040fe20000410000 */
[----:B------:R-:W-:Y:S01]  /*4ce0*/  FMUL.FTZ R31, R39, R31 ;  /* 0x0000001f271f7220 */ /* 0x000fe20000410000 */
[----:B------:R-:W-:Y:S01]  /*4cf0*/  FADD.FTZ R128, R91, R128 ;  /* 0x000000805b807221 */ /* 0x000fe20000010000 */
[----:B0-----:R-:W-:Y:S01]  /*4d00*/  FMUL.FTZ R21, R126, R122 ;  /* 0x0000007a7e157220 */ /* 0x001fe20000410000 */
[C---:B------:R-:W-:Y:S01]  /*4d10*/  FFMA.FTZ R30, R38.reuse, R30, -R23 ;  /* 0x0000001e261e7223 */ /* 0x040fe20000010817 */
[----:B------:R-:W-:Y:S01]  /*4d20*/  FFMA.FTZ R29, R38, R29, -R31 ;  /* 0x0000001d261d7223 */ /* 0x000fe2000001081f */
[-C--:B------:R-:W-:Y:S01]  /*4d30*/  FMUL.FTZ R23, R126, R128.reuse ;  /* 0x000000807e177220 */ /* 0x080fe20000410000 */
[C---:B------:R-:W-:Y:S01]  /*4d40*/  FFMA.FTZ R21, R124.reuse, R128, -R21 ;  /* 0x000000807c157223 */ /* 0x040fe20000010815 */
[----:B------:R-:W-:Y:S01]  /*4d50*/  FMUL.FTZ R37, R39, R37 ;  /* 0x0000002527257220 */ /* 0x000fe20000410000 */
[----:B------:R-:W-:Y:S01]  /*4d60*/  IADD3 R97, PT, PT, R97, 0x1, RZ ;  /* 0x0000000161617810 */ /* 0x000fe20007ffe0ff */
[----:B------:R-:W-:Y:S01]  /*4d70*/  FFMA.FTZ R23, R124, R122, R23 ;  /* 0x0000007a7c177223 */ /* 0x000fe20000010017 */
[----:B------:R-:W-:Y:S01]  /*4d80*/  FADD.FTZ R31, R92, R21 ;  /* 0x000000155c1f7221 */ /* 0x000fe20000010000 */
[C---:B------:R-:W-:Y:S01]  /*4d90*/  FFMA.FTZ R37, R38.reuse, R0, -R37 ;  /* 0x0000000026257223 */ /* 0x040fe20000010825 */
[----:B------:R-:W-:Y:S01]  /*4da0*/  FMUL.FTZ R21, R39, R106 ;  /* 0x0000006a27157220 */ /* 0x000fe20000410000 */
[----:B------:R-:W-:Y:S01]  /*4db0*/  FADD.FTZ R22, RZ, R23 ;  /* 0x00000017ff167221 */ /* 0x000fe20000010000 */
[----:B------:R-:W-:Y:S01]  /*4dc0*/  FMUL.FTZ R20, R131, R31 ;  /* 0x0000001f83147220 */ /* 0x000fe20000410000 */
[----:B------:R-:W-:Y:S01]  /*4dd0*/  FMUL.FTZ R23, R39, R110 ;  /* 0x0000006e27177220 */ /* 0x000fe20000410000 */
[C---:B------:R-:W-:Y:S01]  /*4de0*/  FFMA.FTZ R105, R38.reuse, R105, -R21 ;  /* 0x0000006926697223 */ /* 0x040fe20000010815 */
[-C--:B------:R-:W-:Y:S01]  /*4df0*/  FMUL.FTZ R0, R131, R22.reuse ;  /* 0x0000001683007220 */ /* 0x080fe20000410000 */
[----:B------:R-:W-:Y:S01]  /*4e00*/  FFMA.FTZ R20, R129, R22, R20 ;  /* 0x0000001681147223 */ /* 0x000fe20000010014 */
[C---:B------:R-:W-:Y:S01]  /*4e10*/  FFMA.FTZ R109, R38.reuse, R109, -R23 ;  /* 0x0000006d266d7223 */ /* 0x040fe20000010817 */
[----:B------:R-:W-:Y:S01]  /*4e20*/  FMUL.FTZ R23, R39, R114 ;  /* 0x0000007227177220 */ /* 0x000fe20000410000 */
[----:B------:R-:W-:Y:S01]  /*4e30*/  FFMA.FTZ R0, R129, R31, -R0 ;  /* 0x0000001f81007223 */ /* 0x000fe20000010800 */
[----:B------:R-:W-:Y:S01]  /*4e40*/  FADD.FTZ R26, RZ, R20 ;  /* 0x00000014ff1a7221 */ /* 0x000fe20000010000 */
[----:B------:R-:W-:Y:S01]  /*4e50*/  ISETP.NE.AND P1, PT, R97, RZ, PT ;  /* 0x000000ff6100720c */ /* 0x000fe20003f25270 */
[----:B------:R-:W-:Y:S01]  /*4e60*/  FFMA.FTZ R113, R38, R113, -R23 ;  /* 0x0000007126717223 */ /* 0x000fe20000010817 */
[----:B------:R-:W-:Y:S01]  /*4e70*/  FADD.FTZ R24, R93, R0 ;  /* 0x000000005d187221 */ /* 0x000fe20000010000 */
[----:B------:R-:W-:Y:S01]  /*4e80*/  FMUL.FTZ R21, R133, R26 ;  /* 0x0000001a85157220 */ /* 0x000fe20000410000 */
[C---:B------:R-:W-:Y:S01]  /*4e90*/  FMUL.FTZ R25, R39.reuse, R116 ;  /* 0x0000007427197220 */ /* 0x040fe20000410000 */
[----:B------:R-:W-:Y:S01]  /*4ea0*/  FMUL.FTZ R27, R39, R122 ;  /* 0x0000007a271b7220 */ /* 0x000fe20000410000 */
[-C--:B------:R-:W-:Y:S01]  /*4eb0*/  FMUL.FTZ R133, R133, R24.reuse ;  /* 0x0000001885857220 */ /* 0x080fe20000410000 */
[----:B------:R-:W-:Y:S01]  /*4ec0*/  FFMA.FTZ R21, R130, R24, -R21 ;  /* 0x0000001882157223 */ /* 0x000fe20000010815 */
[C---:B------:R-:W-:Y:S01]  /*4ed0*/  FFMA.FTZ R118, R38.reuse, R118, -R25 ;  /* 0x0000007626767223 */ /* 0x040fe20000010819 */
[----:B------:R-:W-:Y:S01]  /*4ee0*/  FFMA.FTZ R0, R38, R128, -R27 ;  /* 0x0000008026007223 */ /* 0x000fe2000001081b */
[----:B------:R-:W-:Y:S01]  /*4ef0*/  FFMA.FTZ R133, R130, R26, R133 ;  /* 0x0000001a82857223 */ /* 0x000fe20000010085 */
[----:B------:R-:W-:Y:S01]  /*4f00*/  FADD.FTZ R28, R94, R21 ;  /* 0x000000155e1c7221 */ /* 0x000fe20000010000 */
[C---:B------:R-:W-:Y:S01]  /*4f10*/  FMUL.FTZ R42, R39.reuse, R42 ;  /* 0x0000002a272a7220 */ /* 0x040fe20000410000 */
[C---:B------:R-:W-:Y:S01]  /*4f20*/  FMUL.FTZ R107, R39.reuse, R107 ;  /* 0x0000006b276b7220 */ /* 0x040fe20000410000 */
[----:B------:R-:W-:Y:S01]  /*4f30*/  FADD.FTZ R133, RZ, R133 ;  /* 0x00000085ff857221 */ /* 0x000fe20000010000 */
[C---:B------:R-:W-:Y:S01]  /*4f40*/  FMUL.FTZ R23, R134.reuse, R28 ;  /* 0x0000001c86177220 */ /* 0x040fe20000410000 */
[C---:B------:R-:W-:Y:S01]  /*4f50*/  FMUL.FTZ R111, R39.reuse, R111 ;  /* 0x0000006f276f7220 */ /* 0x040fe20000410000 */
[C---:B------:R-:W-:Y:S01]  /*4f60*/  FMUL.FTZ R25, R39.reuse, R40 ;  /* 0x0000002827197220 */ /* 0x040fe20000410000 */
[-C--:B------:R-:W-:Y:S01]  /*4f70*/  FMUL.FTZ R21, R134, R133.reuse ;  /* 0x0000008586157220 */ /* 0x080fe20000410000 */
[CC--:B------:R-:W-:Y:S01]  /*4f80*/  FFMA.FTZ R20, R132.reuse, R133.reuse, R23 ;  /* 0x0000008584147223 */ /* 0x0c0fe20000010017 */
[C---:B------:R-:W-:Y:S01]  /*4f90*/  FMUL.FTZ R23, R39.reuse, R26 ;  /* 0x0000001a27177220 */ /* 0x040fe20000410000 */
[C---:B------:R-:W-:Y:S01]  /*4fa0*/  FMUL.FTZ R27, R39.reuse, R133 ;  /* 0x00000085271b7220 */ /* 0x040fe20000410000 */
[----:B------:R-:W-:Y:S01]  /*4fb0*/  FFMA.FTZ R132, R132, R28, -R21 ;  /* 0x0000001c84847223 */ /* 0x000fe20000010815 */
[----:B------:R-:W-:Y:S01]  /*4fc0*/  FADD.FTZ R20, RZ, R20 ;  /* 0x00000014ff147221 */ /* 0x000fe20000010000 */
[----:B------:R-:W-:Y:S01]  /*4fd0*/  FMUL.FTZ R21, R39, R22 ;  /* 0x0000001627157220 */ /* 0x000fe20000410000 */
[C---:B------:R-:W-:Y:S01]  /*4fe0*/  FFMA.FTZ R42, R38.reuse, R43, -R42 ;  /* 0x0000002b262a7223 */ /* 0x040fe2000001082a */
[----:B------:R-:W-:Y:S01]  /*4ff0*/  FADD.FTZ R132, R95, R132 ;  /* 0x000000845f847221 */ /* 0x000fe20000010000 */
[----:B------:R-:W-:Y:S01]  /*5000*/  FMUL.FTZ R39, R39, R20 ;  /* 0x0000001427277220 */ /* 0x000fe20000410000 */
        /* <DEDUP_REMOVED lines=32> */
.L_x_1648:
        /* <DEDUP_REMOVED lines=35> */
.L_x_1653:
        /* <DEDUP_REMOVED lines=12> */
.L_x_4984:


//--------------------- .text._Z25selective_scan_fwd_kernelI32Selective_Scan_fwd_kernel_traitsILi32ELi16ELi1ELb1ELb0ELb0ELb1EfN3c107complexIfEEEEv13SSMParamsBase --------------------------
	.section	.text._Z25selective_scan_fwd_kernelI32Selective_Scan_fwd_kernel_traitsILi32ELi16ELi1ELb1ELb0ELb0ELb1EfN3c107complexIfEEEEv13SSMParamsBase,"ax",@progbits
	.align	128
        .global         _Z25selective_scan_fwd_kernelI32Selective_Scan_fwd_kernel_traitsILi32ELi16ELi1ELb1ELb0ELb0ELb1EfN3c107complexIfEEEEv13SSMParamsBase
        .type           _Z25selective_scan_fwd_kernelI32Selective_Scan_fwd_kernel_traitsILi32ELi16ELi1ELb1ELb0ELb0ELb1EfN3c107complexIfEEEEv13SSMParamsBase,@function
        .size           _Z25selective_scan_fwd_kernelI32Selective_Scan_fwd_kernel_traitsILi32ELi16ELi1ELb1ELb0ELb0ELb1EfN3c107complexIfEEEEv13SSMParamsBase,(.L_x_4985 - _Z25selective_scan_fwd_kernelI32Selective_Scan_fwd_kernel_traitsILi32ELi16ELi1ELb1ELb0ELb0ELb1EfN3c107complexIfEEEEv13SSMParamsBase)
        .other          _Z25selective_scan_fwd_kernelI32Selective_Scan_fwd_kernel_traitsILi32ELi16ELi1ELb1ELb0ELb0ELb1EfN3c107complexIfEEEEv13SSMParamsBase,@"STO_CUDA_ENTRY STV_DEFAULT"
_Z25selective_scan_fwd_kernelI32Selective_Scan_fwd_kernel_traitsILi32ELi16ELi1ELb1ELb0ELb0ELb1EfN3c107complexIfEEEEv13SSMParamsBase:
.text._Z25selective_scan_fwd_kernelI32Selective_Scan_fwd_kernel_traitsILi32ELi16ELi1ELb1ELb0ELb0ELb1EfN3c107complexIfEEEEv13SSMParamsBase:
        /* <DEDUP_REMOVED lines=75> */
.L_x_1690:
        /* <DEDUP_REMOVED lines=79> */
.L_x_1655:
[----:B------:R-:W-:Y:S05]  /*09a0*/  BSYNC.RECONVERGENT B0 ;  /* 0x0000000000007941 */ /* 0x000fea0003800200 */
.L_x_1654:
        /* <DEDUP_REMOVED lines=36> */
.L_x_1657:
[----:B------:R-:W-:Y:S05]  /*0bf0*/  BSYNC.RECONVERGENT B0 ;  /* 0x0000000000007941 */ /* 0x000fea0003800200 */
.L_x_1656:
        /* <DEDUP_REMOVED lines=34> */
.L_x_1659:
[----:B------:R-:W-:Y:S05]  /*0e20*/  BSYNC.RECONVERGENT B0 ;  /* 0x0000000000007941 */ /* 0x000fea0003800200 */
.L_x_1658:
        /* <DEDUP_REMOVED lines=36> */
.L_x_1661:
[----:B------:R-:W-:Y:S05]  /*1070*/  BSYNC.RECONVERGENT B0 ;  /* 0x0000000000007941 */ /* 0x000fea0003800200 */
.L_x_1660:
        /* <DEDUP_REMOVED lines=34> */
.L_x_1663:
[----:B------:R-:W-:Y:S05]  /*12a0*/  BSYNC.RECONVERGENT B0 ;  /* 0x0000000000007941 */ /* 0x000fea0003800200 */
.L_x_1662:
        /* <DEDUP_REMOVED lines=36> */
.L_x_1665:
[----:B------:R-:W-:Y:S05]  /*14f0*/  BSYNC.RECONVERGENT B0 ;  /* 0x0000000000007941 */ /* 0x000fea0003800200 */
.L_x_1664:
        /* <DEDUP_REMOVED lines=34> */
.L_x_1667:
[----:B------:R-:W-:Y:S05]  /*1720*/  BSYNC.RECONVERGENT B0 ;  /* 0x0000000000007941 */ /* 0x000fea0003800200 */
.L_x_1666:
        /* <DEDUP_REMOVED lines=36> */
.L_x_1669:
[----:B------:R-:W-:Y:S05]  /*1970*/  BSYNC.RECONVERGENT B0 ;  /* 0x0000000000007941 */ /* 0x000fea0003800200 */
.L_x_1668:
        /* <DEDUP_REMOVED lines=34> */
.L_x_1671:
[----:B------:R-:W-:Y:S05]  /*1ba0*/  BSYNC.RECONVERGENT B0 ;  /* 0x0000000000007941 */ /* 0x000fea0003800200 */
.L_x_1670:
        /* <DEDUP_REMOVED lines=39> */
.L_x_1673:
[----:B------:R-:W-:Y:S05]  /*1e20*/  BSYNC.RECONVERGENT B0 ;  /* 0x0000000000007941 */ /* 0x000fea0003800200 */
.L_x_1672:
        /* <DEDUP_REMOVED lines=39> */
.L_x_1675:
[----:B------:R-:W-:Y:S05]  /*20a0*/  BSYNC.RECONVERGENT B0 ;  /* 0x0000000000007941 */ /* 0x000fea0003800200 */
.L_x_1674:
        /* <DEDUP_REMOVED lines=44> */
.L_x_1677:
[----:B------:R-:W-:Y:S05]  /*2370*/  BSYNC.RECONVERGENT B0 ;  /* 0x0000000000007941 */ /* 0x000fea0003800200 */
.L_x_1676:
        /* <DEDUP_REMOVED lines=32> */
.L_x_1679:
[----:B------:R-:W-:Y:S05]  /*2580*/  BSYNC.RECONVERGENT B0 ;  /* 0x0000000000007941 */ /* 0x000fea0003800200 */
.L_x_1678:
        /* <DEDUP_REMOVED lines=32> */
.L_x_1681:
[----:B------:R-:W-:Y:S05]  /*2790*/  BSYNC.RECONVERGENT B0 ;  /* 0x0000000000007941 */ /* 0x000fea0003800200 */
.L_x_1680:
        /* <DEDUP_REMOVED lines=32> */
.L_x_1683:
[----:B------:R-:W-:Y:S05]  /*29a0*/  BSYNC.RECONVERGENT B0 ;  /* 0x0000000000007941 */ /* 0x000fea0003800200 */
.L_x_1682:
        /* <DEDUP_REMOVED lines=32> */
.L_x_1685:
[----:B------:R-:W-:Y:S05]  /*2bb0*/  BSYNC.RECONVERGENT B0 ;  /* 0x0000000000007941 */ /* 0x000fea0003800200 */
.L_x_1684:
        /* <DEDUP_REMOVED lines=38> */
.L_x_1689:
        /* <DEDUP_REMOVED lines=488> */
.L_x_1688:
[----:B------:R-:W-:Y:S05]  /*4ca0*/  BSYNC.RECONVERGENT B0 ;  /* 0x0000000000007941 */ /* 0x000fea0003800200 */
.L_x_1687:
        /* <DEDUP_REMOVED lines=86> */
.L_x_1686:
        /* <DEDUP_REMOVED lines=106> */
[----:B------:R-:W0:Y:S08]  /*58b0*/  MUFU.RCP R41, R41 ;  /* 0x0000002900297308 */ /* 0x000e300000001000 */
[----:B------:R1:W3:Y:S08]  /*58c0*/  MUFU.RCP R51, R0 ;  /* 0x0000000000337308 */ /* 0x0002f00000001000 */
[----:B------:R3:W4:Y:S01]  /*58d0*/  MUFU.RCP R53, R37 ;  /* 0x0000002500357308 */ /* 0x0007220000001000 */
[----:B-1----:R-:W-:-:S04]  /*58e0*/  FMUL.FTZ R0, R29, R36 ;  /* 0x000000241d007220 */ /* 0x002fc80000410000 */
[----:B------:R-:W-:Y:S01]  /*58f0*/  FMUL.FTZ R5, R0, R5 ;  /* 0x0000000500057220 */ /* 0x000fe20000410000 */
[----:B--2---:R-:W-:Y:S01]  /*5900*/  FMUL.FTZ R0, R25, R40 ;  /* 0x0000002819007220 */ /* 0x004fe20000410000 */
[----:B0-----:R-:W-:Y:S01]  /*5910*/  FMUL.FTZ R25, R26, R41 ;  /* 0x000000291a197220 */ /* 0x001fe20000410000 */
[----:B------:R-:W0:Y:S01]  /*5920*/  MUFU.RCP R43, R43 ;  /* 0x0000002b002b7308 */ /* 0x000e220000001000 */
[----:B---3--:R-:W-:Y:S01]  /*5930*/  FMUL.FTZ R37, R28, R51 ;  /* 0x000000331c257220 */ /* 0x008fe20000410000 */
[----:B------:R-:W-:Y:S01]  /*5940*/  FMUL.FTZ R9, R0, R9 ;  /* 0x0000000900097220 */ /* 0x000fe20000410000 */
[----:B------:R-:W-:Y:S01]  /*5950*/  FMUL.FTZ R10, R25, R10 ;  /* 0x0000000a190a7220 */ /* 0x000fe20000410000 */
[----:B------:R-:W1:Y:S01]  /*5960*/  LDC.64 R40, c[0x0][0x490] ;  /* 0x00012400ff287b82 */ /* 0x000e620000000a00 */
[----:B------:R-:W-:-:S03]  /*5970*/  FMUL.FTZ R4, R37, R4 ;  /* 0x0000000425047220 */ /* 0x000fc60000410000 */
[----:B------:R-:W2:Y:S01]  /*5980*/  MUFU.RCP R44, R44 ;  /* 0x0000002c002c7308 */ /* 0x000ea20000001000 */
[----:B----4-:R-:W-:-:S03]  /*5990*/  FMUL.FTZ R29, R30, R53 ;  /* 0x000000351e1d7220 */ /* 0x010fc60000410000 */
[----:B------:R-:W3:Y:S01]  /*59a0*/  LDC.64 R36, c[0x0][0x430] ;  /* 0x00010c00ff247b82 */ /* 0x000ee20000000a00 */
[----:B------:R-:W-:-:S03]  /*59b0*/  FMUL.FTZ R6, R29, R6 ;  /* 0x000000061d067220 */ /* 0x000fc60000410000 */
[----:B------:R-:W4:Y:S01]  /*59c0*/  MUFU.RCP R45, R45 ;  /* 0x0000002d002d7308 */ /* 0x000f220000001000 */
[----:B0-----:R-:W-:-:S04]  /*59d0*/  FMUL.FTZ R25, R20, R43 ;  /* 0x0000002b14197220 */ /* 0x001fc80000410000 */
[----:B------:R-:W-:-:S03]  /*59e0*/  FMUL.FTZ R12, R25, R12 ;  /* 0x0000000c190c7220 */ /* 0x000fc60000410000 */
[----:B------:R-:W0:Y:S01]  /*59f0*/  MUFU.RCP R46, R46 ;  /* 0x0000002e002e7308 */ /* 0x000e220000001000 */
[----:B--2---:R-:W-:-:S04]  /*5a00*/  FMUL.FTZ R0, R21, R44 ;  /* 0x0000002c15007220 */ /* 0x004fc80000410000 */
[----:B------:R-:W-:-:S03]  /*5a10*/  FMUL.FTZ R13, R0, R13 ;  /* 0x0000000d000d7220 */ /* 0x000fc60000410000 */
[----:B------:R-:W2:Y:S01]  /*5a20*/  MUFU.RCP R39, R39 ;  /* 0x0000002700277308 */ /* 0x000ea20000001000 */
[----:B----4-:R-:W-:Y:S01]  /*5a30*/  FMUL.FTZ R21, R22, R45 ;  /* 0x0000002d16157220 */ /* 0x010fe20000410000 */
[----:B---3--:R-:W-:-:S04]  /*5a40*/  IMAD.WIDE.U32 R2, R36, UR18, R2 ;  /* 0x0000001224027c25 */ /* 0x008fc8000f8e0002 */
[----:B------:R-:W-:Y:S02]  /*5a50*/  FMUL.FTZ R14, R21, R14 ;  /* 0x0000000e150e7220 */ /* 0x000fe40000410000 */
[----:B------:R-:W3:Y:S01]  /*5a60*/  MUFU.RCP R38, R38 ;  /* 0x0000002600267308 */ /* 0x000ee20000001000 */
[----:B0-----:R-:W-:Y:S01]  /*5a70*/  FMUL.FTZ R20, R23, R46 ;  /* 0x0000002e17147220 */ /* 0x001fe20000410000 */
[----:B------:R-:W-:-:S03]  /*5a80*/  IMAD R3, R37, UR18, R3 ;  /* 0x0000001225037c24 */ /* 0x000fc6000f8e0203 */
[----:B------:R-:W-:Y:S01]  /*5a90*/  FMUL.FTZ R15, R20, R15 ;  /* 0x0000000f140f7220 */ /* 0x000fe20000410000 */
[----:B------:R-:W-:Y:S01]  /*5aa0*/  BAR.SYNC.DEFER_BLOCKING 0x0 ;  /* 0x0000000000007b1d */ /* 0x000fe20000010000 */
[----:B--2---:R-:W-:-:S05]  /*5ab0*/  FMUL.FTZ R29, R24, R39 ;  /* 0x00000027181d7220 */ /* 0x004fca0000410000 */
[----:B------:R-:W0:Y:S01]  /*5ac0*/  MUFU.RCP R42, R42 ;  /* 0x0000002a002a7308 */ /* 0x000e220000001000 */
[----:B------:R-:W-:Y:S01]  /*5ad0*/  FMUL.FTZ R8, R29, R8 ;  /* 0x000000081d087220 */ /* 0x000fe20000410000 */
[----:B---3--:R-:W-:Y:S02]  /*5ae0*/  FMUL.FTZ R28, R31, R38 ;  /* 0x000000261f1c7220 */ /* 0x008fe40000410000 */
[----:B------:R-:W2:Y:S04]  /*5af0*/  LDC.64 R38, c[0x0][0x438] ;  /* 0x00010e00ff267b82 */ /* 0x000ea80000000a00 */
[----:B------:R-:W3:Y:S01]  /*5b00*/  MUFU.RCP R47, R47 ;  /* 0x0000002f002f7308 */ /* 0x000ee20000001000 */
[----:B------:R-:W-:-:S07]  /*5b10*/  FMUL.FTZ R7, R28, R7 ;  /* 0x000000071c077220 */ /* 0x000fce0000410000 */
[----:B------:R-:W4:Y:S01]  /*5b20*/  MUFU.RCP R48, R48 ;  /* 0x0000003000307308 */ /* 0x000f220000001000 */
[----:B0-----:R-:W-:Y:S01]  /*5b30*/  FMUL.FTZ R24, R27, R42 ;  /* 0x0000002a1b187220 */ /* 0x001fe20000410000 */
[----:B------:R1:W-:Y:S03]  /*5b40*/  STS.128 [R56], R4 ;  /* 0x0000000438007388 */ /* 0x0003e60000000c00 */
[----:B------:R-:W-:Y:S01]  /*5b50*/  FMUL.FTZ R11, R24, R11 ;  /* 0x0000000b180b7220 */ /* 0x000fe20000410000 */
[----:B------:R-:W-:Y:S02]  /*5b60*/  STS.128 [R56+0x20], R12 ;  /* 0x0000200c38007388 */ /* 0x000fe40000000c00 */
[----:B------:R-:W0:Y:S01]  /*5b70*/  MUFU.RCP R49, R49 ;  /* 0x0000003100317308 */ /* 0x000e220000001000 */
[----:B---3--:R-:W-:Y:S01]  /*5b80*/  FMUL.FTZ R21, R32, R47 ;  /* 0x0000002f20157220 */ /* 0x008fe20000410000 */
[----:B------:R-:W-:Y:S03]  /*5b90*/  STS.128 [R56+0x10], R8 ;  /* 0x0000100838007388 */ /* 0x000fe60000000c00 */
[----:B------:R-:W-:Y:S01]  /*5ba0*/  FMUL.FTZ R16, R21, R16 ;  /* 0x0000001015107220 */ /* 0x000fe20000410000 */
[----:B--2---:R-:W-:-:S02]  /*5bb0*/  IMAD.WIDE.U32 R2, R75, R38, R2 ;  /* 0x000000264b027225 */ /* 0x004fc400078e0002 */
[----:B------:R-:W2:Y:S02]  /*5bc0*/  MUFU.RCP R50, R50 ;  /* 0x0000003200327308 */ /* 0x000ea40000001000 */
[----:B----4-:R-:W-:Y:S01]  /*5bd0*/  FMUL.FTZ R0, R33, R48 ;  /* 0x0000003021007220 */ /* 0x010fe20000410000 */
[----:B-1----:R-:W-:-:S03]  /*5be0*/  LEA R4, P0, R2, R40, 0x2 ;  /* 0x0000002802047211 */ /* 0x002fc600078010ff */
[----:B------:R-:W-:Y:S01]  /*5bf0*/  FMUL.FTZ R17, R0, R17 ;  /* 0x0000001100117220 */ /* 0x000fe20000410000 */
[----:B------:R-:W-:Y:S02]  /*5c00*/  IMAD R0, R75, R39, R3 ;  /* 0x000000274b007224 */ /* 0x000fe400078e0203 */
[----:B0-----:R-:W-:-:S03]  /*5c10*/  FMUL.FTZ R23, R34, R49 ;  /* 0x0000003122177220 */ /* 0x001fc60000410000 */
[----:B------:R-:W-:Y:S01]  /*5c20*/  LEA.HI.X R5, R2, R41, R0, 0x2, P0 ;  /* 0x0000002902057211 */ /* 0x000fe200000f1400 */
[----:B------:R-:W-:Y:S01]  /*5c30*/  FMUL.FTZ R18, R23, R18 ;  /* 0x0000001217127220 */ /* 0x000fe20000410000 */
[----:B------:R-:W-:Y:S01]  /*5c40*/  ISETP.GE.AND P0, PT, R64, UR5, PT ;  /* 0x0000000540007c0c */ /* 0x000fe2000bf06270 */
[----:B------:R-:W-:-:S04]  /*5c50*/  IMAD.WIDE.U32 R2, R59, 0x10, R4 ;  /* 0x000000103b027825 */ /* 0x000fc800078e0004 */
[----:B--2---:R-:W-:-:S04]  /*5c60*/  FMUL.FTZ R20, R35, R50 ;  /* 0x0000003223147220 */ /* 0x004fc80000410000 */
        /* <DEDUP_REMOVED lines=13> */
.L_x_1691:
        /* <DEDUP_REMOVED lines=12> */
.L_x_4985:


//--------------------- .text._Z25selective_scan_fwd_kernelI32Selective_Scan_fwd_kernel_traitsILi32ELi16ELi1ELb1ELb0ELb1ELb0EfN3c107complexIfEEEEv13SSMParamsBase --------------------------
	.section	.text._Z25selective_scan_fwd_kernelI32Selective_Scan_fwd_kernel_traitsILi32ELi16ELi1ELb1ELb0ELb1ELb0EfN3c107complexIfEEEEv13SSMParamsBase,"ax",@progbits
	.align	128
        .global         _Z25selective_scan_fwd_kernelI32Selective_Scan_fwd_kernel_traitsILi32ELi16ELi1ELb1ELb0ELb1ELb0EfN3c107complexIfEEEEv13SSMParamsBase
        .type           _Z25selective_scan_fwd_kernelI32Selective_Scan_fwd_kernel_traitsILi32ELi16ELi1ELb1ELb0ELb1ELb0EfN3c107complexIfEEEEv13SSMParamsBase,@function
        .size           _Z25selective_scan_fwd_kernelI32Selective_Scan_fwd_kernel_traitsILi32ELi16ELi1ELb1ELb0ELb1ELb0EfN3c107complexIfEEEEv13SSMParamsBase,(.L_x_4986 - _Z25selective_scan_fwd_kernelI32Selective_Scan_fwd_kernel_traitsILi32ELi16ELi1ELb1ELb0ELb1ELb0EfN3c107complexIfEEEEv13SSMParamsBase)
        .other          _Z25selective_scan_fwd_kernelI32Selective_Scan_fwd_kernel_traitsILi32ELi16ELi1ELb1ELb0ELb1ELb0EfN3c107complexIfEEEEv13SSMParamsBase,@"STO_CUDA_ENTRY STV_DEFAULT"
_Z25selective_scan_fwd_kernelI32Selective_Scan_fwd_kernel_traitsILi32ELi16ELi1ELb1ELb0ELb1ELb0EfN3c107complexIfEEEEv13SSMParamsBase:
.text._Z25selective_scan_fwd_kernelI32Selective_Scan_fwd_kernel_traitsILi32ELi16ELi1ELb1ELb0ELb1ELb0EfN3c107complexIfEEEEv13SSMParamsBase:
[----:B------:R-:W-:Y:S08]  /*0000*/  LDC R1, c[0x0][0x37c] ;  /* 0x0000df00ff017b82 */ /* 0x000ff00000000800 */
[----:B------:R-:W0:Y:S01]  /*0010*/  LDC R8, c[0x0][0x398] ;  /* 0x0000e600ff087b82 */ /* 0x000e220000000800 */
[----:B------:R-:W1:Y:S01]  /*0020*/  S2R R101, SR_CTAID.Y ;  /* 0x0000000000657919 */ /* 0x000e620000002600 */
[----:B------:R-:W2:Y:S01]  /*0030*/  LDCU.64 UR18, c[0x0][0x358] ;  /* 0x00006b00ff1277ac */ /* 0x000ea20008000a00 */
[----:B------:R-:W-:Y:S01]  /*0040*/  HFMA2 R100, -RZ, RZ, 0, 0 ;  /* 0x00000000ff647431 */ /* 0x000fe200000001ff */
[----:B------:R-:W-:Y:S01]  /*0050*/  MOV R98, RZ ;  /* 0x000000ff00627202 */ /* 0x000fe20000000f00 */
[----:B------:R-:W3:Y:S03]  /*0060*/  LDCU.128 UR8, c[0x0][0x3f0] ;  /* 0x00007e00ff0877ac */ /* 0x000ee60008000c00 */
        /* <DEDUP_REMOVED lines=11> */
[----:B------:R-:W2:Y:S01]  /*0120*/  LDC.64 R84, c[0x0][0x3e8] ;  /* 0x0000fa00ff547b82 */ /* 0x000ea20000000a00 */
[----:B---3--:R-:W3:Y:S01]  /*0130*/  MUFU.RCP R0, R0 ;  /* 0x0000000000007308 */ /* 0x008ee20000001000 */
[----:B------:R-:W-:-:S04]  /*0140*/  ISETP.NE.AND.EX P1, PT, R5, RZ, PT, P1 ;  /* 0x000000ff0500720c */ /* 0x000fc80003f25310 */
[C---:B-1----:R-:W-:Y:S02]  /*0150*/  @P0 LEA R2, P2, R101.reuse, R2, 0x2 ;  /* 0x0000000265020211 */ /* 0x042fe400078410ff */
[----:B------:R-:W1:Y:S02]  /*0160*/  LDC.64 R92, c[0x0][0x460] ;  /* 0x00011800ff5c7b82 */ /* 0x000e640000000a00 */
[----:B------:R-:W-:-:S05]  /*0170*/  @P0 LEA.HI.X R3, R101, R3, RZ, 0x2, P2 ;  /* 0x0000000365030211 */ /* 0x000fca00010f14ff */
[C---:B------:R-:W-:Y:S01]  /*0180*/  @P1 LEA R4, P3, R101.reuse, R4, 0x2 ;  /* 0x0000000465041211 */ /* 0x040fe200078610ff */
[----:B------:R4:W5:Y:S01]  /*0190*/  @P0 LDG.E R100, desc[UR18][R2.64] ;  /* 0x0000001202640981 */ /* 0x000962000c1e1900 */
[----:B------:R-:W0:Y:S01]  /*01a0*/  LDC.64 R86, c[0x0][0x450] ;  /* 0x00011400ff567b82 */ /* 0x000e220000000a00 */
[----:B---3--:R-:W-:Y:S02]  /*01b0*/  IADD3 R6, PT, PT, R0, 0xffffffe, RZ ;  /* 0x0ffffffe00067810 */ /* 0x008fe40007ffe0ff */
[----:B------:R-:W-:Y:S02]  /*01c0*/  @P1 LEA.HI.X R5, R101, R5, RZ, 0x2, P3 ;  /* 0x0000000565051211 */ /* 0x000fe400018f14ff */
[----:B------:R3:W4:Y:S03]  /*01d0*/  F2I.FTZ.U32.TRUNC.NTZ R7, R6 ;  /* 0x0000000600077305 */ /* 0x000726000021f000 */
[----:B------:R0:W5:Y:S01]  /*01e0*/  @P1 LDG.E R98, desc[UR18][R4.64] ;  /* 0x0000001204621981 */ /* 0x000162000c1e1900 */
[----:B---3--:R-:W-:Y:S01]  /*01f0*/  HFMA2 R6, -RZ, RZ, 0, 0 ;  /* 0x00000000ff067431 */ /* 0x008fe200000001ff */
[----:B----4-:R-:W-:-:S05]  /*0200*/  IADD3 R10, PT, PT, RZ, -R7, RZ ;  /* 0x80000007ff0a7210 */ /* 0x010fca0007ffe0ff */
[----:B------:R-:W-:Y:S01]  /*0210*/  IMAD R3, R10, R9, RZ ;  /* 0x000000090a037224 */ /* 0x000fe200078e02ff */
[----:B------:R-:W-:Y:S01]  /*0220*/  IABS R2, R101 ;  /* 0x0000006500027213 */ /* 0x000fe20000000000 */
[----:B------:R-:W3:Y:S02]  /*0230*/  LDC.64 R10, c[0x0][0x468] ;  /* 0x00011a00ff0a7b82 */ /* 0x000ee40000000a00 */
[----:B------:R-:W-:-:S06]  /*0240*/  IMAD.HI.U32 R7, R7, R3, R6 ;  /* 0x0000000307077227 */ /* 0x000fcc00078e0006 */
[----:B------:R-:W-:-:S05]  /*0250*/  IMAD.HI.U32 R7, R7, R2, RZ ;  /* 0x0000000207077227 */ /* 0x000fca00078e00ff */
[----:B------:R-:W-:-:S05]  /*0260*/  IADD3 R0, PT, PT, -R7, RZ, RZ ;  /* 0x000000ff07007210 */ /* 0x000fca0007ffe1ff */
[----:B------:R-:W-:-:S05]  /*0270*/  IMAD R0, R9, R0, R2 ;  /* 0x0000000009007224 */ /* 0x000fca00078e0202 */
[----:B------:R-:W-:-:S13]  /*0280*/  ISETP.GT.U32.AND P1, PT, R9, R0, PT ;  /* 0x000000000900720c */ /* 0x000fda0003f24070 */
[----:B------:R-:W-:-:S04]  /*0290*/  @!P1 IADD3 R0, PT, PT, R0, -R9, RZ ;  /* 0x8000000900009210 */ /* 0x000fc80007ffe0ff */
[----:B------:R-:W-:Y:S02]  /*02a0*/  ISETP.GE.U32.AND P0, PT, R0, R9, PT ;  /* 0x000000090000720c */ /* 0x000fe40003f06070 */
[----:B------:R-:W-:Y:S02]  /*02b0*/  @!P1 IADD3 R7, PT, PT, R7, 0x1, RZ ;  /* 0x0000000107079810 */ /* 0x000fe40007ffe0ff */
[----:B------:R-:W-:Y:S01]  /*02c0*/  LOP3.LUT R0, R101, R8, RZ, 0x3c, !PT ;  /* 0x0000000865007212 */ /* 0x000fe200078e3cff */
[----:B------:R-:W-:Y:S01]  /*02d0*/  UIMAD.WIDE.U32 UR4, UR20, UR8, URZ ;  /* 0x00000008140472a5 */ /* 0x000fe2000f8e00ff */
[----:B------:R-:W-:Y:S02]  /*02e0*/  ISETP.NE.AND P1, PT, R8, RZ, PT ;  /* 0x000000ff0800720c */ /* 0x000fe40003f25270 */
[----:B------:R-:W-:-:S05]  /*02f0*/  ISETP.GE.AND P2, PT, R0, RZ, PT ;  /* 0x000000ff0000720c */ /* 0x000fca0003f46270 */
[----:B------:R-:W-:Y:S02]  /*0300*/  @P0 IADD3 R7, PT, PT, R7, 0x1, RZ ;  /* 0x0000000107070810 */ /* 0x000fe40007ffe0ff */
[----:B0-----:R-:W-:Y:S01]  /*0310*/  ISETP.GE.AND P0, PT, R13, 0x1, PT ;  /* 0x000000010d00780c */ /* 0x001fe20003f06270 */
[----:B------:R-:W-:Y:S01]  /*0320*/  UIMAD UR6, UR20, UR9, UR5 ;  /* 0x00000009140672a4 */ /* 0x000fe2000f8e0205 */
[----:B------:R-:W-:Y:S02]  /*0330*/  MOV R2, UR4 ;  /* 0x0000000400027c02 */ /* 0x000fe40008000f00 */
[----:B------:R-:W-:Y:S01]  /*0340*/  MOV R3, UR5 ;  /* 0x0000000500037c02 */ /* 0x000fe20008000f00 */
[----:B------:R-:W-:Y:S02]  /*0350*/  UIMAD.WIDE.U32 UR4, UR20, UR12, URZ ;  /* 0x0000000c140472a5 */ /* 0x000fe4000f8e00ff */
[----:B------:R-:W-:Y:S01]  /*0360*/  MOV R3, UR6 ;  /* 0x0000000600037c02 */ /* 0x000fe20008000f00 */
[----:B------:R-:W-:-:S02]  /*0370*/  UIMAD.WIDE.U32 UR6, UR20, UR16, URZ ;  /* 0x00000010140672a5 */ /* 0x000fc4000f8e00ff */
[----:B------:R-:W-:Y:S01]  /*0380*/  UIMAD UR8, UR20, UR13, UR5 ;  /* 0x0000000d140872a4 */ /* 0x000fe2000f8e0205 */
[----:B------:R-:W-:Y:S02]  /*0390*/  @!P2 IADD3 R7, PT, PT, -R7, RZ, RZ ;  /* 0x000000ff0707a210 */ /* 0x000fe40007ffe1ff */
[----:B------:R-:W-:Y:S01]  /*03a0*/  @!P1 LOP3.LUT R7, RZ, R8, RZ, 0x33, !PT ;  /* 0x00000008ff079212 */ /* 0x000fe200078e33ff */
[----:B-123--:R-:W-:Y:S08]  /*03b0*/  @!P0 EXIT ;  /* 0x000000000000894d */ /* 0x00eff00003800000 */
[----:B------:R-:W0:Y:S01]  /*03c0*/  LDC R12, c[0x0][0x384] ;  /* 0x0000e100ff0c7b82 */ /* 0x000e220000000800 */
[----:B------:R-:W1:Y:S01]  /*03d0*/  S2R R96, SR_TID.X ;  /* 0x0000000000607919 */ /* 0x000e620000002100 */
[----:B------:R-:W-:Y:S01]  /*03e0*/  SHF.R.S32.HI R9, RZ, 0x1f, R7 ;  /* 0x0000001fff097819 */ /* 0x000fe20000011407 */
[----:B------:R-:W-:Y:S01]  /*03f0*/  UIMAD UR7, UR20, UR17, UR7 ;  /* 0x00000011140772a4 */ /* 0x000fe2000f8e0207 */
[----:B------:R-:W-:Y:S01]  /*0400*/  MOV R5, UR5 ;  /* 0x0000000500057c02 */ /* 0x000fe20008000f00 */
[----:B------:R-:W2:Y:S01]  /*0410*/  S2R R8, SR_CgaCtaId ;  /* 0x0000000000087919 */ /* 0x000ea20000008800 */
[----:B------:R-:W-:Y:S01]  /*0420*/  MOV R4, UR4 ;  /* 0x0000000400047c02 */ /* 0x000fe20008000f00 */
[----:B------:R-:W-:Y:S01]  /*0430*/  IMAD R0, R9, R84, RZ ;  /* 0x0000005409007224 */ /* 0x000fe200078e02ff */
[----:B------:R-:W-:Y:S01]  /*0440*/  MOV R5, UR8 ;  /* 0x0000000800057c02 */ /* 0x000fe20008000f00 */
[----:B------:R-:W3:Y:S01]  /*0450*/  LDCU.64 UR4, c[0x0][0x3a0] ;  /* 0x00007400ff0477ac */ /* 0x000ee20008000a00 */
[----:B------:R-:W-:Y:S01]  /*0460*/  IMAD.WIDE.U32 R2, R101, UR10, R2 ;  /* 0x0000000a65027c25 */ /* 0x000fe2000f8e0002 */
[----:B------:R-:W-:Y:S01]  /*0470*/  MOV R99, 0x400 ;  /* 0x0000040000637802 */ /* 0x000fe20000000f00 */
[----:B------:R-:W4:Y:S02]  /*0480*/  LDCU.64 UR8, c[0x0][0x3b8] ;  /* 0x00007700ff0877ac */ /* 0x000f240008000a00 */
[C---:B------:R-:W-:Y:S01]  /*0490*/  IMAD R85, R7.reuse, R85, R0 ;  /* 0x0000005507557224 */ /* 0x040fe200078e0200 */
[----:B------:R-:W-:Y:S01]  /*04a0*/  LEA R92, P0, R2, R92, 0x2 ;  /* 0x0000005c025c7211 */ /* 0x000fe200078010ff */
[----:B------:R-:W-:Y:S01]  /*04b0*/  IMAD.WIDE.U32 R6, R7, R84, UR6 ;  /* 0x0000000607067e25 */ /* 0x000fe2000f8e0054 */
[----:B------:R-:W3:Y:S03]  /*04c0*/  LDCU UR6, c[0x0][0x38c] ;  /* 0x00007180ff0677ac */ /* 0x000ee60008000800 */
[----:B------:R-:W-:Y:S01]  /*04d0*/  IMAD.WIDE.U32 R4, R101, UR14, R4 ;  /* 0x0000000e65047c25 */ /* 0x000fe2000f8e0004 */
[----:B------:R-:W-:-:S02]  /*04e0*/  LEA R86, P2, R6, R86, 0x2 ;  /* 0x0000005606567211 */ /* 0x000fc400078410ff */
[----:B------:R-:W-:Y:S01]  /*04f0*/  IADD3 R85, PT, PT, R7, R85, RZ ;  /* 0x0000005507557210 */ /* 0x000fe20007ffe0ff */
[----:B0-----:R-:W-:Y:S01]  /*0500*/  IMAD R0, R12, UR20, R101 ;  /* 0x000000140c007c24 */ /* 0x001fe2000f8e0265 */
[----:B------:R-:W-:Y:S01]  /*0510*/  LEA R90, P1, R4, R10, 0x2 ;  /* 0x0000000a045a7211 */ /* 0x000fe200078210ff */
[C---:B------:R-:W-:Y:S01]  /*0520*/  IMAD R89, R101.reuse, UR15, R5 ;  /* 0x0000000f65597c24 */ /* 0x040fe2000f8e0205 */
[----:B------:R-:W-:Y:S01]  /*0530*/  LEA.HI.X R85, R6, R87, R85, 0x2, P2 ;  /* 0x0000005706557211 */ /* 0x000fe200010f1455 */
[----:B------:R-:W-:Y:S02]  /*0540*/  IMAD R0, R0, R13, RZ ;  /* 0x0000000d00007224 */ /* 0x000fe400078e02ff */
[C---:B------:R-:W-:Y:S01]  /*0550*/  IMAD R91, R101.reuse, UR11, R3 ;  /* 0x0000000b655b7c24 */ /* 0x040fe2000f8e0203 */
[----:B------:R-:W-:Y:S01]  /*0560*/  LEA.HI.X R89, R4, R11, R89, 0x2, P1 ;  /* 0x0000000b04597211 */ /* 0x000fe200008f1459 */
[----:B----4-:R-:W-:Y:S01]  /*0570*/  IMAD.WIDE.U32 R64, R101, UR8, RZ ;  /* 0x0000000865407c25 */ /* 0x010fe2000f8e00ff */
[----:B-1----:R-:W-:-:S02]  /*0580*/  SHF.L.U32 R4, R96, 0x3, RZ ;  /* 0x0000000360047819 */ /* 0x002fc400000006ff */
[----:B------:R-:W-:Y:S01]  /*0590*/  LEA.HI.X R91, R2, R93, R91, 0x2, P0 ;  /* 0x0000005d025b7211 */ /* 0x000fe200000f145b */
[----:B---3--:R-:W-:Y:S01]  /*05a0*/  IMAD R94, R0, UR6, RZ ;  /* 0x00000006005e7c24 */ /* 0x008fe2000f8e02ff */
[----:B------:R-:W-:Y:S01]  /*05b0*/  SHF.L.U32 R0, R96, 0x2, RZ ;  /* 0x0000000260007819 */ /* 0x000fe200000006ff */
[C---:B------:R-:W-:Y:S01]  /*05c0*/  IMAD.WIDE.U32 R2, R101.reuse, UR4, RZ ;  /* 0x0000000465027c25 */ /* 0x040fe2000f8e00ff */
[----:B------:R-:W-:Y:S01]  /*05d0*/  LOP3.LUT R87, R4, 0x1f00, RZ, 0xc0, !PT ;  /* 0x00001f0004577812 */ /* 0x000fe200078ec0ff */
[----:B------:R-:W0:Y:S01]  /*05e0*/  LDCU.U8 UR4, c[0x0][0x39e] ;  /* 0x000073c0ff0477ac */ /* 0x000e220008000000 */
[----:B------:R-:W-:Y:S01]  /*05f0*/  LOP3.LUT R5, R0, 0xf80, RZ, 0xc0, !PT ;  /* 0x00000f8000057812 */ /* 0x000fe200078ec0ff */
[C---:B------:R-:W-:Y:S01]  /*0600*/  IMAD R97, R101.reuse, UR5, R3 ;  /* 0x0000000565617c24 */ /* 0x040fe2000f8e0203 */
[----:B--2---:R-:W-:Y:S01]  /*0610*/  LEA R99, R8, R99, 0x18 ;  /* 0x0000006308637211 */ /* 0x004fe200078ec0ff */
[----:B------:R-:W-:Y:S01]  /*0620*/  IMAD R95, R101, UR9, R65 ;  /* 0x00000009655f7c24 */ /* 0x000fe2000f8e0241 */
[----:B------:R-:W-:-:S02]  /*0630*/  MOV R93, RZ ;  /* 0x000000ff005d7202 */ /* 0x000fc40000000f00 */
[--C-:B------:R-:W-:Y:S02]  /*0640*/  LOP3.LUT R88, R5, 0x1f, R96.reuse, 0xf8, !PT ;  /* 0x0000001f05587812 */ /* 0x100fe400078ef860 */
[----:B------:R-:W-:-:S07]  /*0650*/  LOP3.LUT R87, R87, 0x1f, R96, 0xf8, !PT ;  /* 0x0000001f57577812 */ /* 0x000fce00078ef860 */
.L_x_1728:
[----:B------:R-:W-:Y:S01]  /*0660*/  BAR.SYNC.DEFER_BLOCKING 0x0 ;  /* 0x0000000000007b1d */ /* 0x000fe20000010000 */
[----:B-1----:R-:W-:Y:S02]  /*0670*/  MOV R4, R92 ;  /* 0x0000005c00047202 */ /* 0x002fe40000000f00 */
[----:B------:R-:W-:-:S03]  /*0680*/  MOV R5, R91 ;  /* 0x0000005b00057202 */ /* 0x000fc60000000f00 */
        /* <DEDUP_REMOVED lines=9> */
[CC--:B0-----:R-:W-:Y:S02]  /*0720*/  LEA R83, R84.reuse, R99.reuse, 0x4 ;  /* 0x0000006354537211 */ /* 0x0c1fe400078e20ff */
[----:B------:R-:W-:-:S03]  /*0730*/  LEA R82, R84, R99, 0x6 ;  /* 0x0000006354527211 */ /* 0x000fc600078e30ff */
        /* <DEDUP_REMOVED lines=10> */
[----:B0-----:R-:W2:Y:S04]  /*07e0*/  LDG.E.128 R32, desc[UR18][R28.64] ;  /* 0x000000121c207981 */ /* 0x001ea8000c1e1d00 */
[----:B-1----:R-:W3:Y:S04]  /*07f0*/  LDG.E.128 R36, desc[UR18][R28.64+0x200] ;  /* 0x000200121c247981 */ /* 0x002ee8000c1e1d00 */
[----:B------:R-:W4:Y:S04]  /*0800*/  LDG.E.128 R40, desc[UR18][R28.64+0x400] ;  /* 0x000400121c287981 */ /* 0x000f28000c1e1d00 */
[----:B------:R-:W4:Y:S01]  /*0810*/  LDG.E.128 R44, desc[UR18][R28.64+0x600] ;  /* 0x000600121c2c7981 */ /* 0x000f22000c1e1d00 */
[----:B------:R-:W-:Y:S03]  /*0820*/  BSSY.RECONVERGENT B0, `(.L_x_1692) ;  /* 0x0000038000007945 */ /* 0x000fe60003800200 */
        /* <DEDUP_REMOVED lines=15> */
[--C-:B------:R-:W-:Y:S01]  /*0920*/  FADD.FTZ R76, R53, R98.reuse ;  /* 0x00000062354c7221 */ /* 0x100fe20000010000 */
[----:B------:R-:W-:Y:S01]  /*0930*/  FSETP.GTU.FTZ.AND P1, PT, R80, 20, PT ;  /* 0x41a000005000780b */ /* 0x000fe20003f3c000 */
[----:B------:R-:W-:Y:S01]  /*0940*/  FADD.FTZ R75, R54, R98 ;  /* 0x00000062364b7221 */ /* 0x000fe20000010000 */
[----:B------:R-:W-:-:S02]  /*0950*/  ISETP.EQ.OR P0, PT, RZ, UR4, P0 ;  /* 0x00000004ff007c0c */ /* 0x000fc40008702670 */
[----:B------:R-:W-:Y:S02]  /*0960*/  FSETP.GTU.FTZ.AND P5, PT, R79, 20, PT ;  /* 0x41a000004f00780b */ /* 0x000fe40003fbc000 */
[----:B------:R-:W-:Y:S02]  /*0970*/  FSETP.GTU.FTZ.AND P4, PT, R78, 20, PT ;  /* 0x41a000004e00780b */ /* 0x000fe40003f9c000 */
[----:B------:R-:W-:Y:S02]  /*0980*/  FSETP.GTU.FTZ.AND P2, PT, R77, 20, PT ;  /* 0x41a000004d00780b */ /* 0x000fe40003f5c000 */
[----:B------:R-:W-:Y:S02]  /*0990*/  FSETP.GTU.FTZ.AND P3, PT, R76, 20, PT ;  /* 0x41a000004c00780b */ /* 0x000fe40003f7c000 */
[----:B------:R-:W-:-:S03]  /*09a0*/  ISETP.EQ.OR P1, PT, RZ, UR4, P1 ;  /* 0x00000004ff007c0c */ /* 0x000fc60008f22670 */
[----:B--234-:R-:W-:Y:S10]  /*09b0*/  @P0 BRA `(.L_x_1693) ;  /* 0x0000000000780947 */ /* 0x01cff40003800000 */
        /* <DEDUP_REMOVED lines=30> */
.L_x_1693:
[----:B------:R-:W-:Y:S05]  /*0ba0*/  BSYNC.RECONVERGENT B0 ;  /* 0x0000000000007941 */ /* 0x000fea0003800200 */
.L_x_1692:
        /* <DEDUP_REMOVED lines=34> */
.L_x_1695:
[----:B------:R-:W-:Y:S05]  /*0dd0*/  BSYNC.RECONVERGENT B0 ;  /* 0x0000000000007941 */ /* 0x000fea0003800200 */
.L_x_1694:
        /* <DEDUP_REMOVED lines=36> */
.L_x_1697:
[----:B------:R-:W-:Y:S05]  /*1020*/  BSYNC.RECONVERGENT B0 ;  /* 0x0000000000007941 */ /* 0x000fea0003800200 */
.L_x_1696:
        /* <DEDUP_REMOVED lines=34> */
.L_x_1699:
[----:B------:R-:W-:Y:S05]  /*1250*/  BSYNC.RECONVERGENT B0 ;  /* 0x0000000000007941 */ /* 0x000fea0003800200 */
.L_x_1698:
        /* <DEDUP_REMOVED lines=36> */
.L_x_1701:
[----:B------:R-:W-:Y:S05]  /*14a0*/  BSYNC.RECONVERGENT B0 ;  /* 0x0000000000007941 */ /* 0x000fea0003800200 */
.L_x_1700:
        /* <DEDUP_REMOVED lines=34> */
.L_x_1703:
[----:B------:R-:W-:Y:S05]  /*16d0*/  BSYNC.RECONVERGENT B0 ;  /* 0x0000000000007941 */ /* 0x000fea0003800200 */
.L_x_1702:
        /* <DEDUP_REMOVED lines=36> */
.L_x_1705:
[----:B------:R-:W-:Y:S05]  /*1920*/  BSYNC.RECONVERGENT B0 ;  /* 0x0000000000007941 */ /* 0x000fea0003800200 */
.L_x_1704:
        /* <DEDUP_REMOVED lines=34> */
.L_x_1707:
[----:B------:R-:W-:Y:S05]  /*1b50*/  BSYNC.RECONVERGENT B0 ;  /* 0x0000000000007941 */ /* 0x000fea0003800200 */
.L_x_1706:
        /* <DEDUP_REMOVED lines=36> */
.L_x_1709:
[----:B------:R-:W-:Y:S05]  /*1da0*/  BSYNC.RECONVERGENT B0 ;  /* 0x0000000000007941 */ /* 0x000fea0003800200 */
.L_x_1708:
        /* <DEDUP_REMOVED lines=37> */
.L_x_1711:
[----:B------:R-:W-:Y:S05]  /*2000*/  BSYNC.RECONVERGENT B0 ;  /* 0x0000000000007941 */ /* 0x000fea0003800200 */
.L_x_1710:
        /* <DEDUP_REMOVED lines=47> */
.L_x_1713:
[----:B------:R-:W-:Y:S05]  /*2300*/  BSYNC.RECONVERGENT B0 ;  /* 0x0000000000007941 */ /* 0x000fea0003800200 */
.L_x_1712:
        /* <DEDUP_REMOVED lines=32> */
.L_x_1715:
[----:B------:R-:W-:Y:S05]  /*2510*/  BSYNC.RECONVERGENT B0 ;  /* 0x0000000000007941 */ /* 0x000fea0003800200 */
.L_x_1714:
        /* <DEDUP_REMOVED lines=32> */
.L_x_1717:
[----:B------:R-:W-:Y:S05]  /*2720*/  BSYNC.RECONVERGENT B0 ;  /* 0x0000000000007941 */ /* 0x000fea0003800200 */
.L_x_1716:
        /* <DEDUP_REMOVED lines=32> */
.L_x_1719:
[----:B------:R-:W-:Y:S05]  /*2930*/  BSYNC.RECONVERGENT B0 ;  /* 0x0000000000007941 */ /* 0x000fea0003800200 */
.L_x_1718:
        /* <DEDUP_REMOVED lines=32> */
.L_x_1721:
[----:B------:R-:W-:Y:S05]  /*2b40*/  BSYNC.RECONVERGENT B0 ;  /* 0x0000000000007941 */ /* 0x000fea0003800200 */
.L_x_1720:
        /* <DEDUP_REMOVED lines=32> */
.L_x_1723:
[----:B------:R-:W-:Y:S05]  /*2d50*/  BSYNC.RECONVERGENT B0 ;  /* 0x0000000000007941 */ /* 0x000fea0003800200 */
.L_x_1722:
        /* <DEDUP_REMOVED lines=24> */
[----:B------:R-:W0:Y:S01]  /*2ee0*/  LDC R126, c[0x0][0x38c] ;  /* 0x0000e300ff7e7b82 */ /* 0x000e220000000800 */
[----:B------:R-:W-:Y:S01]  /*2ef0*/  SHF.L.U32 R0, R84, 0x3, RZ ;  /* 0x0000000354007819 */ /* 0x000fe200000006ff */
[----:B------:R-:W-:Y:S01]  /*2f00*/  HFMA2 R128, -RZ, RZ, 0, 0 ;  /* 0x00000000ff807431 */ /* 0x000fe200000001ff */
[----:B------:R-:W-:Y:S01]  /*2f10*/  ISETP.NE.AND P0, PT, R93, RZ, PT ;  /* 0x000000ff5d00720c */ /* 0x000fe20003f05270 */
[----:B------:R-:W-:Y:S01]  /*2f20*/  FMUL.FTZ R125, R23, R110 ;  /* 0x0000006e177d7220 */ /* 0x000fe20000410000 */
[----:B------:R-:W-:Y:S01]  /*2f30*/  LEA.HI.SX32 R0, R0, R0, 0x1b ;  /* 0x0000000000007211 */ /* 0x000fe200078fdaff */
[----:B------:R-:W1:Y:S01]  /*2f40*/  LDCU UR5, c[0x0][0x38c] ;  /* 0x00007180ff0577ac */ /* 0x000e620008000800 */
[----:B------:R-:W-:Y:S01]  /*2f50*/  ISETP.EQ.AND P0, PT, R96, RZ, P0 ;  /* 0x000000ff6000720c */ /* 0x000fe20000702270 */
[----:B------:R-:W2:Y:S01]  /*2f60*/  LDC.64 R66, c[0x0][0x440] ;  /* 0x00011000ff427b82 */ /* 0x000ea20000000a00 */
[----:B------:R-:W-:Y:S01]  /*2f70*/  LEA R127, R0, R99, 0x4 ;  /* 0x00000063007f7211 */ /* 0x000fe200078e20ff */
[----:B------:R-:W3:Y:S01]  /*2f80*/  LDCU.64 UR8, c[0x0][0x3e0] ;  /* 0x00007c00ff0877ac */ /* 0x000ee20008000a00 */
[----:B------:R-:W4:Y:S05]  /*2f90*/  LDCU.64 UR6, c[0x0][0x3a8] ;  /* 0x00007500ff0677ac */ /* 0x000f2a0008000a00 */
[----:B------:R-:W0:Y:S01]  /*2fa0*/  LDC.64 R68, c[0x0][0x448] ;  /* 0x00011200ff447b82 */ /* 0x000e220000000a00 */
[----:B------:R-:W0:Y:S07]  /*2fb0*/  LDCU.64 UR10, c[0x0][0x3c0] ;  /* 0x00007800ff0a77ac */ /* 0x000e2e0008000a00 */
[----:B-1----:R-:W0:Y:S02]  /*2fc0*/  LDC.64 R70, c[0x0][0x480] ;  /* 0x00012000ff467b82 */ /* 0x002e240000000a00 */
.L_x_1727:
[----:B------:R-:W-:Y:S02]  /*2fd0*/  MOV R20, R2 ;  /* 0x0000000200147202 */ /* 0x000fe40000000f00 */
[----:B------:R-:W-:-:S03]  /*2fe0*/  MOV R21, R97 ;  /* 0x0000006100157202 */ /* 0x000fc60000000f00 */
[----:B----4-:R-:W-:-:S04]  /*2ff0*/  IMAD.WIDE.U32 R20, R128, UR6, R20 ;  /* 0x0000000680147c25 */ /* 0x010fc8000f8e0014 */
[----:B------:R-:W-:Y:S01]  /*3000*/  IMAD R0, R128, UR7, R21 ;  /* 0x0000000780007c24 */ /* 0x000fe2000f8e0215 */
[----:B--2---:R-:W-:-:S04]  /*3010*/  LEA R52, P1, R20, R66, 0x3 ;  /* 0x0000004214347211 */ /* 0x004fc800078218ff */
[----:B------:R-:W-:-:S06]  /*3020*/  LEA.HI.X R53, R20, R67, R0, 0x3, P1 ;  /* 0x0000004314357211 */ /* 0x000fcc00008f1c00 */
[----:B------:R-:W2:Y:S01]  /*3030*/  LDG.E.64 R52, desc[UR18][R52.64] ;  /* 0x0000001234347981 */ /* 0x000ea2000c1e1b00 */
[----:B---3--:R-:W-:-:S04]  /*3040*/  IMAD.WIDE.U32 R20, R128, UR8, RZ ;  /* 0x0000000880147c25 */ /* 0x008fc8000f8e00ff */
[----:B------:R-:W-:Y:S01]  /*3050*/  IMAD R0, R128, UR9, R21 ;  /* 0x0000000980007c24 */ /* 0x000fe2000f8e0215 */
[----:B------:R-:W-:-:S04]  /*3060*/  LEA R54, P1, R20, R86, 0x2 ;  /* 0x0000005614367211 */ /* 0x000fc800078210ff */
[----:B------:R-:W-:-:S03]  /*3070*/  LEA.HI.X R55, R20, R85, R0, 0x2, P1 ;  /* 0x0000005514377211 */ /* 0x000fc600008f1400 */
        /* <DEDUP_REMOVED lines=8> */
[----:B------:R2:W5:Y:S02]  /*3100*/  LDG.E.128 R48, desc[UR18][R54.64+0xe00] ;  /* 0x000e001236307981 */ /* 0x000564000c1e1d00 */
[C---:B--2---:R-:W-:Y:S01]  /*3110*/  FMUL.FTZ R54, R53.reuse, R78 ;  /* 0x0000004e35367220 */ /* 0x044fe20000410000 */
[----:B------:R-:W-:Y:S01]  /*3120*/  FMUL.FTZ R57, R52, 1.4426950216293334961 ;  /* 0x3fb8aa3b34397820 */ /* 0x000fe20000410000 */
[----:B------:R-:W-:-:S02]  /*3130*/  FMUL.FTZ R0, R53, R81 ;  /* 0x0000005135007220 */ /* 0x000fc40000410000 */
[----:B------:R-:W-:Y:S01]  /*3140*/  FMUL.RZ R62, R54, 0.15915493667125701904 ;  /* 0x3e22f983363e7820 */ /* 0x000fe2000040c000 */
[----:B------:R-:W-:Y:S01]  /*3150*/  FMUL.FTZ R54, R57, R78 ;  /* 0x0000004e39367220 */ /* 0x000fe20000410000 */
[CC--:B------:R-:W-:Y:S01]  /*3160*/  FMUL.FTZ R55, R53.reuse, R77.reuse ;  /* 0x0000004d35377220 */ /* 0x0c0fe20000410000 */
[----:B------:R-:W-:Y:S02]  /*3170*/  FMUL.RZ R56, R0, 0.15915493667125701904 ;  /* 0x3e22f98300387820 */ /* 0x000fe4000040c000 */
[----:B------:R1:W-:Y:S01]  /*3180*/  MUFU.EX2 R135, R54 ;  /* 0x0000003600877308 */ /* 0x0003e20000000800 */
[----:B------:R-:W-:Y:S01]  /*3190*/  FMUL.FTZ R52, R53, R80 ;  /* 0x0000005035347220 */ /* 0x000fe20000410000 */
[----:B------:R-:W-:Y:S01]  /*31a0*/  FMUL.RZ R72, R55, 0.15915493667125701904 ;  /* 0x3e22f98337487820 */ /* 0x000fe2000040c000 */
[----:B------:R-:W-:-:S05]  /*31b0*/  FMUL.FTZ R55, R57, R77 ;  /* 0x0000004d39377220 */ /* 0x000fca0000410000 */
[----:B------:R-:W-:Y:S01]  /*31c0*/  MUFU.SIN R153, R56 ;  /* 0x0000003800997308 */ /* 0x000fe20000000400 */
[----:B-1----:R-:W-:Y:S01]  /*31d0*/  FMUL.FTZ R54, R53, R75 ;  /* 0x0000004b35367220 */ /* 0x002fe20000410000 */
[----:B------:R-:W-:-:S03]  /*31e0*/  FMUL.RZ R58, R52, 0.15915493667125701904 ;  /* 0x3e22f983343a7820 */ /* 0x000fc6000040c000 */
[----:B------:R-:W-:Y:S01]  /*31f0*/  FMUL.RZ R134, R54, 0.15915493667125701904 ;  /* 0x3e22f98336867820 */ /* 0x000fe2000040c000 */
[C---:B------:R-:W-:Y:S02]  /*3200*/  FMUL.FTZ R54, R57.reuse, R75 ;  /* 0x0000004b39367220 */ /* 0x040fe40000410000 */
[----:B------:R1:W-:Y:S01]  /*3210*/  MUFU.COS R141, R56 ;  /* 0x00000038008d7308 */ /* 0x0003e20000000000 */
[----:B------:R-:W-:Y:S01]  /*3220*/  FMUL.FTZ R52, R57, R80 ;  /* 0x0000005039347220 */ /* 0x000fe20000410000 */
[----:B-1----:R-:W-:-:S06]  /*3230*/  FMUL.FTZ R56, R53, R79 ;  /* 0x0000004f35387220 */ /* 0x002fcc0000410000 */
[----:B------:R1:W-:Y:S01]  /*3240*/  MUFU.EX2 R136, R55 ;  /* 0x0000003700887308 */ /* 0x0003e20000000800 */
[----:B------:R-:W-:-:S07]  /*3250*/  FMUL.RZ R60, R56, 0.15915493667125701904 ;  /* 0x3e22f983383c7820 */ /* 0x000fce000040c000 */
[----:B------:R2:W-:Y:S01]  /*3260*/  MUFU.EX2 R137, R54 ;  /* 0x0000003600897308 */ /* 0x0005e20000000800 */
[----:B-1----:R-:W-:Y:S01]  /*3270*/  FMUL.FTZ R55, R53, R74 ;  /* 0x0000004a35377220 */ /* 0x002fe20000410000 */
[----:B------:R-:W-:-:S03]  /*3280*/  FMUL.FTZ R56, R57, R79 ;  /* 0x0000004f39387220 */ /* 0x000fc60000410000 */
[----:B------:R-:W-:-:S03]  /*3290*/  FMUL.RZ R142, R55, 0.15915493667125701904 ;  /* 0x3e22f983378e7820 */ /* 0x000fc6000040c000 */
[----:B------:R-:W-:Y:S01]  /*32a0*/  MUFU.SIN R59, R58 ;  /* 0x0000003a003b7308 */ /* 0x000fe20000000400 */
[----:B--2---:R-:W-:Y:S01]  /*32b0*/  FMUL.FTZ R54, R53, R104 ;  /* 0x0000006835367220 */ /* 0x004fe20000410000 */
[----:B------:R-:W-:-:S06]  /*32c0*/  FMUL.FTZ R55, R57, R74 ;  /* 0x0000004a39377220 */ /* 0x000fcc0000410000 */
[----:B------:R-:W-:Y:S01]  /*32d0*/  MUFU.COS R61, R58 ;  /* 0x0000003a003d7308 */ /* 0x000fe20000000000 */
[----:B------:R-:W-:-:S07]  /*32e0*/  FMUL.FTZ R0, R57, R81 ;  /* 0x0000005139007220 */ /* 0x000fce0000410000 */
[----:B------:R-:W-:Y:S08]  /*32f0*/  MUFU.SIN R58, R62 ;  /* 0x0000003e003a7308 */ /* 0x000ff00000000400 */
[----:B------:R-:W-:Y:S08]  /*3300*/  MUFU.COS R132, R62 ;  /* 0x0000003e00847308 */ /* 0x000ff00000000000 */
[----:B------:R-:W-:Y:S08]  /*3310*/  MUFU.SIN R62, R134 ;  /* 0x00000086003e7308 */ /* 0x000ff00000000400 */
[----:B------:R1:W-:Y:S08]  /*3320*/  MUFU.COS R130, R134 ;  /* 0x0000008600827308 */ /* 0x0003f00000000000 */
[----:B------:R-:W-:Y:S01]  /*3330*/  MUFU.SIN R145, R60 ;  /* 0x0000003c00917308 */ /* 0x000fe20000000400 */
[----:B-1----:R-:W-:Y:S01]  /*3340*/  FMUL.RZ R134, R54, 0.15915493667125701904 ;  /* 0x3e22f98336867820 */ /* 0x002fe2000040c000 */
[----:B------:R-:W-:-:S06]  /*3350*/  FMUL.FTZ R54, R57, R104 ;  /* 0x0000006839367220 */ /* 0x000fcc0000410000 */
[----:B------:R1:W-:Y:S02]  /*3360*/  MUFU.COS R133, R60 ;  /* 0x0000003c00857308 */ /* 0x0003e40000000000 */
[----:B-1----:R-:W-:-:S06]  /*3370*/  FMUL.FTZ R60, R53, R76 ;  /* 0x0000004c353c7220 */ /* 0x002fcc0000410000 */
[----:B------:R-:W-:Y:S01]  /*3380*/  MUFU.SIN R63, R72 ;  /* 0x00000048003f7308 */ /* 0x000fe20000000400 */
[----:B------:R-:W-:-:S07]  /*3390*/  FMUL.RZ R73, R60, 0.15915493667125701904 ;  /* 0x3e22f9833c497820 */ /* 0x000fce000040c000 */
[----:B------:R1:W-:Y:S08]  /*33a0*/  MUFU.COS R129, R72 ;  /* 0x0000004800817308 */ /* 0x0003f00000000000 */
[----:B------:R2:W-:Y:S01]  /*33b0*/  MUFU.EX2 R138, R55 ;  /* 0x00000037008a7308 */ /* 0x0005e20000000800 */
[----:B-1----:R-:W-:-:S07]  /*33c0*/  FMUL.FTZ R72, R53, R102 ;  /* 0x0000006635487220 */ /* 0x002fce0000410000 */
[----:B------:R1:W-:Y:S01]  /*33d0*/  MUFU.EX2 R144, R54 ;  /* 0x0000003600907308 */ /* 0x0003e20000000800 */
[----:B--2---:R-:W-:-:S07]  /*33e0*/  FMUL.FTZ R55, R53, R103 ;  /* 0x0000006735377220 */ /* 0x004fce0000410000 */
[----:B------:R-:W-:Y:S01]  /*33f0*/  MUFU.EX2 R52, R52 ;  /* 0x0000003400347308 */ /* 0x000fe20000000800 */
[----:B-1----:R-:W-:-:S04]  /*3400*/  FMUL.FTZ R54, R53, R105 ;  /* 0x0000006935367220 */ /* 0x002fc80000410000 */
[----:B------:R-:W-:Y:S01]  /*3410*/  FMUL.RZ R148, R54, 0.15915493667125701904 ;  /* 0x3e22f98336947820 */ /* 0x000fe2000040c000 */
[----:B------:R-:W-:Y:S02]  /*3420*/  FMUL.FTZ R54, R53, R108 ;  /* 0x0000006c35367220 */ /* 0x000fe40000410000 */
[----:B------:R-:W1:Y:S02]  /*3430*/  MUFU.EX2 R56, R56 ;  /* 0x0000003800387308 */ /* 0x000e640000000800 */
[----:B------:R-:W-:-:S06]  /*3440*/  FMUL.RZ R158, R54, 0.15915493667125701904 ;  /* 0x3e22f983369e7820 */ /* 0x000fcc000040c000 */
[----:B------:R-:W-:Y:S01]  /*3450*/  MUFU.SIN R139, R73 ;  /* 0x00000049008b7308 */ /* 0x000fe20000000400 */
[----:B------:R-:W-:-:S07]  /*3460*/  MOV R54, R64 ;  /* 0x0000004000367202 */ /* 0x000fce0000000f00 */
[----:B------:R2:W-:Y:S08]  /*3470*/  MUFU.COS R131, R73 ;  /* 0x0000004900837308 */ /* 0x0005f00000000000 */
[----:B------:R-:W-:Y:S01]  /*3480*/  MUFU.SIN R143, R142 ;  /* 0x0000008e008f7308 */ /* 0x000fe20000000400 */
[----:B--2---:R-:W-:Y:S01]  /*3490*/  FMUL.RZ R73, R72, 0.15915493667125701904 ;  /* 0x3e22f98348497820 */ /* 0x004fe2000040c000 */
[----:B------:R-:W-:-:S06]  /*34a0*/  FMUL.FTZ R72, R57, R102 ;  /* 0x0000006639487220 */ /* 0x000fcc0000410000 */
[----:B------:R2:W-:Y:S08]  /*34b0*/  MUFU.COS R147, R142 ;  /* 0x0000008e00937308 */ /* 0x0005f00000000000 */
[----:B------:R-:W3:Y:S01]  /*34c0*/  MUFU.EX2 R0, R0 ;  /* 0x0000000000007308 */ /* 0x000ee20000000800 */
[----:B--2---:R-:W-:Y:S01]  /*34d0*/  FMUL.RZ R142, R55, 0.15915493667125701904 ;  /* 0x3e22f983378e7820 */ /* 0x004fe2000040c000 */
[----:B------:R-:W-:-:S06]  /*34e0*/  FMUL.FTZ R55, R57, R103 ;  /* 0x0000006739377220 */ /* 0x000fcc0000410000 */
[----:B------:R2:W-:Y:S08]  /*34f0*/  MUFU.EX2 R140, R72 ;  /* 0x00000048008c7308 */ /* 0x0005f00000000800 */
[----:B------:R0:W-:Y:S01]  /*3500*/  MUFU.EX2 R146, R55 ;  /* 0x0000003700927308 */ /* 0x0001e20000000800 */
[----:B--2---:R-:W-:Y:S01]  /*3510*/  FMUL.FTZ R72, R53, R106 ;  /* 0x0000006a35487220 */ /* 0x004fe20000410000 */
[----:B0-----:R-:W-:-:S06]  /*3520*/  MOV R55, R95 ;  /* 0x0000005f00377202 */ /* 0x001fcc0000000f00 */
[----:B------:R-:W-:Y:S01]  /*3530*/  MUFU.SIN R149, R73 ;  /* 0x0000004900957308 */ /* 0x000fe20000000400 */
[----:B------:R-:W-:-:S07]  /*3540*/  IMAD.WIDE.U32 R54, R128, UR10, R54 ;  /* 0x0000000a80367c25 */ /* 0x000fce000f8e0036 */
[----:B------:R0:W-:Y:S01]  /*3550*/  MUFU.COS R151, R73 ;  /* 0x0000004900977308 */ /* 0x0001e20000000000 */
[C---:B-1----:R-:W-:Y:S01]  /*3560*/  FMUL.FTZ R133, R56.reuse, R133 ;  /* 0x0000008538857220 */ /* 0x042fe20000410000 */
[----:B------:R-:W-:Y:S01]  /*3570*/  FMUL.FTZ R145, R56, R145 ;  /* 0x0000009138917220 */ /* 0x000fe20000410000 */
[----:B0-----:R-:W-:Y:S01]  /*3580*/  FMUL.RZ R73, R72, 0.15915493667125701904 ;  /* 0x3e22f98348497820 */ /* 0x001fe2000040c000 */
[----:B------:R-:W-:-:S04]  /*3590*/  FMUL.FTZ R72, R57, R106 ;  /* 0x0000006a39487220 */ /* 0x000fc80000410000 */
[----:B------:R-:W-:Y:S01]  /*35a0*/  MUFU.SIN R167, R148 ;  /* 0x0000009400a77308 */ /* 0x000fe20000000400 */
[C---:B---3--:R-:W-:Y:S01]  /*35b0*/  FMUL.FTZ R141, R0.reuse, R141 ;  /* 0x0000008d008d7220 */ /* 0x048fe20000410000 */
[----:B------:R-:W-:-:S06]  /*35c0*/  FMUL.FTZ R153, R0, R153 ;  /* 0x0000009900997220 */ /* 0x000fcc0000410000 */
[----:B------:R0:W-:Y:S01]  /*35d0*/  MUFU.COS R169, R148 ;  /* 0x0000009400a97308 */ /* 0x0001e20000000000 */
[C---:B------:R-:W-:Y:S01]  /*35e0*/  FMUL.FTZ R132, R135.reuse, R132 ;  /* 0x0000008487847220 */ /* 0x040fe20000410000 */
[----:B------:R-:W-:-:S06]  /*35f0*/  FMUL.FTZ R135, R135, R58 ;  /* 0x0000003a87877220 */ /* 0x000fcc0000410000 */
[----:B------:R-:W-:Y:S01]  /*3600*/  MUFU.SIN R163, R73 ;  /* 0x0000004900a37308 */ /* 0x000fe20000000400 */
[----:B0-----:R-:W-:-:S04]  /*3610*/  FMUL.FTZ R148, R52, R59 ;  /* 0x0000003b34947220 */ /* 0x001fc80000410000 */
[----:B------:R-:W-:-:S03]  /*3620*/  FMUL.FTZ R56, RZ, R148 ;  /* 0x00000094ff387220 */ /* 0x000fc60000410000 */
[----:B------:R0:W-:Y:S01]  /*3630*/  MUFU.COS R165, R73 ;  /* 0x0000004900a57308 */ /* 0x0001e20000000000 */
[----:B------:R-:W-:Y:S01]  /*3640*/  FMUL.FTZ R0, R109, R148 ;  /* 0x000000946d007220 */ /* 0x000fe20000410000 */
[----:B------:R-:W-:-:S06]  /*3650*/  FMUL.FTZ R60, R57, R76 ;  /* 0x0000004c393c7220 */ /* 0x000fcc0000410000 */
[----:B------:R1:W-:Y:S01]  /*3660*/  MUFU.EX2 R154, R72 ;  /* 0x00000048009a7308 */ /* 0x0003e20000000800 */
[----:B0-----:R-:W-:Y:S02]  /*3670*/  IMAD R73, R128, UR11, R55 ;  /* 0x0000000b80497c24 */ /* 0x001fe4000f8e0237 */
[----:B------:R-:W-:-:S05]  /*3680*/  FMUL.FTZ R55, R57, R108 ;  /* 0x0000006c39377220 */ /* 0x000fca0000410000 */
[----:B------:R-:W-:Y:S01]  /*3690*/  MUFU.SIN R159, R142 ;  /* 0x0000008e009f7308 */ /* 0x000fe20000000400 */
[----:B-1----:R-:W-:-:S07]  /*36a0*/  LEA R72, P1, R54, R68, 0x3 ;  /* 0x0000004436487211 */ /* 0x002fce00078218ff */
[----:B------:R0:W-:Y:S01]  /*36b0*/  MUFU.COS R161, R142 ;  /* 0x0000008e00a17308 */ /* 0x0001e20000000000 */
[----:B------:R-:W-:Y:S01]  /*36c0*/  LEA.HI.X R73, R54, R69, R73, 0x3, P1 ;  /* 0x0000004536497211 */ /* 0x000fe200008f1c49 */
[----:B------:R-:W-:Y:S01]  /*36d0*/  FMUL.FTZ R54, R57, R110 ;  /* 0x0000006e39367220 */ /* 0x000fe20000410000 */
[----:B0-----:R-:W-:-:S05]  /*36e0*/  FMUL.FTZ R142, R52, R61 ;  /* 0x0000003d348e7220 */ /* 0x001fca0000410000 */
[----:B------:R-:W-:Y:S01]  /*36f0*/  MUFU.SIN R155, R134 ;  /* 0x00000086009b7308 */ /* 0x000fe20000000400 */
[----:B------:R-:W-:Y:S01]  /*3700*/  FMUL.FTZ R52, R57, R107 ;  /* 0x0000006b39347220 */ /* 0x000fe20000410000 */
[----:B------:R-:W-:-:S06]  /*3710*/  FFMA.FTZ R58, R109, R142, -R56 ;  /* 0x0000008e6d3a7223 */ /* 0x000fcc0000010838 */
[----:B------:R0:W-:Y:S01]  /*3720*/  MUFU.COS R157, R134 ;  /* 0x00000086009d7308 */ /* 0x0001e20000000000 */
[----:B------:R-:W-:Y:S01]  /*3730*/  FADD.FTZ R58, R111, R58 ;  /* 0x0000003a6f3a7221 */ /* 0x000fe20000010000 */
[----:B0-----:R-:W-:Y:S01]  /*3740*/  FMUL.FTZ R134, R57, R105 ;  /* 0x0000006939867220 */ /* 0x001fe20000410000 */
[----:B------:R-:W-:Y:S01]  /*3750*/  FFMA.FTZ R57, RZ, R142, R0 ;  /* 0x0000008eff397223 */ /* 0x000fe20000010000 */
[----:B------:R-:W-:-:S04]  /*3760*/  FMUL.FTZ R0, R53, R107 ;  /* 0x0000006b35007220 */ /* 0x000fc80000410000 */
[----:B------:R-:W-:Y:S01]  /*3770*/  MUFU.SIN R156, R158 ;  /* 0x0000009e009c7308 */ /* 0x000fe20000000400 */
[----:B------:R-:W-:Y:S01]  /*3780*/  FMUL.RZ R160, R0, 0.15915493667125701904 ;  /* 0x3e22f98300a07820 */ /* 0x000fe2000040c000 */
[----:B------:R-:W-:-:S06]  /*3790*/  FMUL.FTZ R0, R145, R58 ;  /* 0x0000003a91007220 */ /* 0x000fcc0000410000 */
[----:B------:R0:W-:Y:S02]  /*37a0*/  MUFU.COS R152, R158 ;  /* 0x0000009e00987308 */ /* 0x0001e40000000000 */
[----:B0-----:R-:W-:-:S04]  /*37b0*/  FADD.FTZ R158, RZ, R57 ;  /* 0x00000039ff9e7221 */ /* 0x001fc80000010000 */
[-C--:B------:R-:W-:Y:S01]  /*37c0*/  FMUL.FTZ R59, R145, R158.reuse ;  /* 0x0000009e913b7220 */ /* 0x080fe20000410000 */
[C---:B------:R-:W-:Y:S01]  /*37d0*/  FFMA.FTZ R158, R133.reuse, R158, R0 ;  /* 0x0000009e859e7223 */ /* 0x040fe20000010000 */
[----:B------:R-:W0:Y:S02]  /*37e0*/  MUFU.EX2 R60, R60 ;  /* 0x0000003c003c7308 */ /* 0x000e240000000800 */
[----:B------:R-:W-:Y:S01]  /*37f0*/  FFMA.FTZ R58, R133, R58, -R59 ;  /* 0x0000003a853a7223 */ /* 0x000fe2000001083b */
[----:B------:R-:W-:Y:S01]  /*3800*/  FADD.FTZ R158, RZ, R158 ;  /* 0x0000009eff9e7221 */ /* 0x000fe20000010000 */
[C---:B------:R-:W-:Y:S02]  /*3810*/  FMUL.FTZ R129, R136.reuse, R129 ;  /* 0x0000008188817220 */ /* 0x040fe40000410000 */
[----:B------:R-:W-:Y:S01]  /*3820*/  FADD.FTZ R58, R113, R58 ;  /* 0x0000003a713a7221 */ /* 0x000fe20000010000 */
[----:B------:R-:W-:Y:S01]  /*3830*/  FMUL.FTZ R136, R136, R63 ;  /* 0x0000003f88887220 */ /* 0x000fe20000410000 */
[----:B------:R-:W-:-:S02]  /*3840*/  FMUL.FTZ R59, R135, R158 ;  /* 0x0000009e873b7220 */ /* 0x000fc40000410000 */
[-C--:B------:R-:W-:Y:S02]  /*3850*/  FMUL.FTZ R63, R135, R58.reuse ;  /* 0x0000003a873f7220 */ /* 0x080fe40000410000 */
[C---:B------:R-:W-:Y:S02]  /*3860*/  FFMA.FTZ R61, R132.reuse, R58, -R59 ;  /* 0x0000003a843d7223 */ /* 0x040fe4000001083b */
[----:B------:R-:W-:Y:S01]  /*3870*/  FFMA.FTZ R63, R132, R158, R63 ;  /* 0x0000009e843f7223 */ /* 0x000fe2000001003f */
[----:B------:R1:W-:Y:S01]  /*3880*/  MUFU.EX2 R56, R54 ;  /* 0x0000003600387308 */ /* 0x0003e20000000800 */
[----:B------:R-:W-:Y:S02]  /*3890*/  FADD.FTZ R61, R112, R61 ;  /* 0x0000003d703d7221 */ /* 0x000fe40000010000 */
[----:B------:R-:W-:Y:S01]  /*38a0*/  FADD.FTZ R63, RZ, R63 ;  /* 0x0000003fff3f7221 */ /* 0x000fe20000010000 */
[----:B0-----:R-:W-:Y:S01]  /*38b0*/  FMUL.FTZ R139, R60, R139 ;  /* 0x0000008b3c8b7220 */ /* 0x001fe20000410000 */
[----:B------:R-:W-:Y:S01]  /*38c0*/  FMUL.FTZ R0, R137, R130 ;  /* 0x0000008289007220 */ /* 0x000fe20000410000 */
[----:B-1----:R-:W-:-:S02]  /*38d0*/  FMUL.FTZ R54, R53, R110 ;  /* 0x0000006e35367220 */ /* 0x002fc40000410000 */
[----:B------:R0:W-:Y:S01]  /*38e0*/  MUFU.EX2 R150, R134 ;  /* 0x0000008600967308 */ /* 0x0001e20000000800 */
[----:B------:R-:W-:Y:S01]  /*38f0*/  FMUL.FTZ R130, R138, R147 ;  /* 0x000000938a827220 */ /* 0x000fe20000410000 */
[----:B------:R-:W-:Y:S01]  /*3900*/  FMUL.FTZ R58, R136, R61 ;  /* 0x0000003d883a7220 */ /* 0x000fe20000410000 */
[----:B------:R-:W-:Y:S01]  /*3910*/  FMUL.FTZ R138, R138, R143 ;  /* 0x0000008f8a8a7220 */ /* 0x000fe20000410000 */
[----:B------:R-:W-:Y:S01]  /*3920*/  FMUL.FTZ R143, R140, R149 ;  /* 0x000000958c8f7220 */ /* 0x000fe20000410000 */
[----:B0-----:R-:W-:Y:S01]  /*3930*/  FMUL.FTZ R134, R60, R131 ;  /* 0x000000833c867220 */ /* 0x001fe20000410000 */
[----:B------:R-:W-:Y:S02]  /*3940*/  FMUL.RZ R60, R54, 0.15915493667125701904 ;  /* 0x3e22f983363c7820 */ /* 0x000fe4000040c000 */
[----:B------:R-:W0:Y:S01]  /*3950*/  MUFU.EX2 R55, R55 ;  /* 0x0000003700377308 */ /* 0x000e220000000800 */
[----:B------:R-:W-:Y:S01]  /*3960*/  FMUL.FTZ R54, R136, R63 ;  /* 0x0000003f88367220 */ /* 0x000fe20000410000 */
[----:B------:R-:W-:Y:S01]  /*3970*/  FMUL.FTZ R131, R140, R151 ;  /* 0x000000978c837220 */ /* 0x000fe20000410000 */
[C---:B------:R-:W-:Y:S01]  /*3980*/  FMUL.FTZ R140, R144.reuse, R157 ;  /* 0x0000009d908c7220 */ /* 0x040fe20000410000 */
[----:B------:R-:W-:Y:S01]  /*3990*/  FMUL.FTZ R144, R144, R155 ;  /* 0x0000009b90907220 */ /* 0x000fe20000410000 */
[----:B------:R-:W-:-:S03]  /*39a0*/  FFMA.FTZ R58, R129, R63, R58 ;  /* 0x0000003f813a7223 */ /* 0x000fc6000001003a */
[----:B------:R-:W-:Y:S01]  /*39b0*/  MUFU.EX2 R52, R52 ;  /* 0x0000003400347308 */ /* 0x000fe20000000800 */
[----:B------:R-:W-:Y:S01]  /*39c0*/  FFMA.FTZ R155, R129, R61, -R54 ;  /* 0x0000003d819b7223 */ /* 0x000fe20000010836 */
[----:B------:R-:W-:-:S06]  /*39d0*/  FADD.FTZ R58, RZ, R58 ;  /* 0x0000003aff3a7221 */ /* 0x000fcc0000010000 */
[----:B------:R-:W1:Y:S01]  /*39e0*/  MUFU.COS R53, R160 ;  /* 0x000000a000357308 */ /* 0x000e620000000000 */
[----:B------:R-:W-:Y:S01]  /*39f0*/  FADD.FTZ R54, R114, R155 ;  /* 0x0000009b72367221 */ /* 0x000fe20000010000 */
[----:B------:R-:W-:-:S06]  /*3a00*/  FMUL.FTZ R63, R139, R58 ;  /* 0x0000003a8b3f7220 */ /* 0x000fcc0000410000 */
[----:B------:R-:W-:Y:S01]  /*3a10*/  MUFU.SIN R59, R60 ;  /* 0x0000003c003b7308 */ /* 0x000fe20000000400 */
[----:B------:R-:W-:-:S07]  /*3a20*/  FMUL.FTZ R157, R139, R54 ;  /* 0x000000368b9d7220 */ /* 0x000fce0000410000 */
[----:B------:R-:W2:Y:S01]  /*3a30*/  MUFU.COS R61, R60 ;  /* 0x0000003c003d7308 */ /* 0x000ea20000000000 */
[----:B------:R-:W-:-:S07]  /*3a40*/  FFMA.FTZ R54, R134, R54, -R63 ;  /* 0x0000003686367223 */ /* 0x000fce000001083f */
[----:B------:R-:W3:Y:S01]  /*3a50*/  MUFU.SIN R57, R160 ;  /* 0x000000a000397308 */ /* 0x000ee20000000400 */
[----:B------:R-:W-:Y:S01]  /*3a60*/  FFMA.FTZ R58, R134, R58, R157 ;  /* 0x0000003a863a7223 */ /* 0x000fe2000001009d */
[----:B0-----:R-:W-:Y:S01]  /*3a70*/  FMUL.FTZ R155, R55, R156 ;  /* 0x0000009c379b7220 */ /* 0x001fe20000410000 */
[----:B-1----:R-:W-:Y:S01]  /*3a80*/  FMUL.FTZ R156, R52, R53 ;  /* 0x00000035349c7220 */ /* 0x002fe20000410000 */
[----:B------:R-:W-:Y:S01]  /*3a90*/  FMUL.FTZ R137, R137, R62 ;  /* 0x0000003e89897220 */ /* 0x000fe20000410000 */
[----:B------:R-:W-:Y:S01]  /*3aa0*/  FADD.FTZ R53, R115, R54 ;  /* 0x0000003673357221 */ /* 0x000fe20000010000 */
[----:B------:R-:W-:Y:S01]  /*3ab0*/  FADD.FTZ R58, RZ, R58 ;  /* 0x0000003aff3a7221 */ /* 0x000fe20000010000 */
[----:B------:R-:W-:Y:S01]  /*3ac0*/  FMUL.FTZ R151, R146, R159 ;  /* 0x0000009f92977220 */ /* 0x000fe20000410000 */
[----:B------:R-:W-:Y:S01]  /*3ad0*/  FMUL.FTZ R152, R55, R152 ;  /* 0x0000009837987220 */ /* 0x000fe20000410000 */
[C---:B--2---:R-:W-:Y:S01]  /*3ae0*/  FMUL.FTZ R158, R56.reuse, R61 ;  /* 0x0000003d389e7220 */ /* 0x044fe20000410000 */
[----:B------:R-:W-:Y:S01]  /*3af0*/  FMUL.FTZ R159, R56, R59 ;  /* 0x0000003b389f7220 */ /* 0x000fe20000410000 */
[C---:B------:R-:W-:Y:S01]  /*3b00*/  FMUL.FTZ R55, R137.reuse, R53 ;  /* 0x0000003589377220 */ /* 0x040fe20000410000 */
[----:B------:R-:W-:Y:S01]  /*3b10*/  FMUL.FTZ R56, R137, R58 ;  /* 0x0000003a89387220 */ /* 0x000fe20000410000 */
[----:B------:R-:W-:-:S02]  /*3b20*/  FMUL.FTZ R54, R141, R148 ;  /* 0x000000948d367220 */ /* 0x000fc40000410000 */
[----:B------:R-:W-:Y:S01]  /*3b30*/  FFMA.FTZ R55, R0, R58, R55 ;  /* 0x0000003a00377223 */ /* 0x000fe20000010037 */
[----:B---3--:R-:W-:Y:S01]  /*3b40*/  FMUL.FTZ R157, R52, R57 ;  /* 0x00000039349d7220 */ /* 0x008fe20000410000 */
[C---:B------:R-:W-:Y:S01]  /*3b50*/  FMUL.FTZ R52, R153.reuse, R148 ;  /* 0x0000009499347220 */ /* 0x040fe20000410000 */
[----:B------:R-:W-:Y:S01]  /*3b60*/  FFMA.FTZ R56, R0, R53, -R56 ;  /* 0x0000003500387223 */ /* 0x000fe20000010838 */
[-C--:B------:R-:W-:Y:S01]  /*3b70*/  FFMA.FTZ R54, R153, R142.reuse, R54 ;  /* 0x0000008e99367223 */ /* 0x080fe20000010036 */
[----:B------:R-:W-:Y:S01]  /*3b80*/  FADD.FTZ R57, RZ, R55 ;  /* 0x00000037ff397221 */ /* 0x000fe20000010000 */
[----:B------:R-:W-:Y:S01]  /*3b90*/  FFMA.FTZ R52, R141, R142, -R52 ;  /* 0x0000008e8d347223 */ /* 0x000fe20000010834 */
[----:B------:R-:W-:Y:S01]  /*3ba0*/  FADD.FTZ R55, R117, R56 ;  /* 0x0000003875377221 */ /* 0x000fe20000010000 */
[C---:B------:R-:W-:Y:S02]  /*3bb0*/  FMUL.FTZ R56, R145.reuse, R54 ;  /* 0x0000003691387220 */ /* 0x040fe40000410000 */
[-C--:B------:R-:W-:Y:S01]  /*3bc0*/  FMUL.FTZ R53, R145, R52.reuse ;  /* 0x0000003491357220 */ /* 0x080fe20000410000 */
[C---:B------:R-:W-:Y:S01]  /*3bd0*/  FMUL.FTZ R58, R138.reuse, R55 ;  /* 0x000000378a3a7220 */ /* 0x040fe20000410000 */
[-C--:B------:R-:W-:Y:S01]  /*3be0*/  FMUL.FTZ R59, R138, R57.reuse ;  /* 0x000000398a3b7220 */ /* 0x080fe20000410000 */
[C---:B------:R-:W-:Y:S01]  /*3bf0*/  FFMA.FTZ R56, R133.reuse, R52, -R56 ;  /* 0x0000003485387223 */ /* 0x040fe20000010838 */
[----:B------:R-:W-:Y:S01]  /*3c00*/  FFMA.FTZ R53, R133, R54, R53 ;  /* 0x0000003685357223 */ /* 0x000fe20000010035 */
[C---:B------:R-:W-:Y:S01]  /*3c10*/  FFMA.FTZ R58, R130.reuse, R57, R58 ;  /* 0x00000039823a7223 */ /* 0x040fe2000001003a */
[----:B------:R-:W-:Y:S01]  /*3c20*/  FFMA.FTZ R59, R130, R55, -R59 ;  /* 0x00000037823b7223 */ /* 0x000fe2000001083b */
[CC--:B------:R-:W-:Y:S01]  /*3c30*/  FMUL.FTZ R57, R135.reuse, R56.reuse ;  /* 0x0000003887397220 */ /* 0x0c0fe20000410000 */
[-C--:B------:R-:W-:Y:S01]  /*3c40*/  FMUL.FTZ R55, R135, R53.reuse ;  /* 0x0000003587377220 */ /* 0x080fe20000410000 */
[----:B------:R-:W-:Y:S01]  /*3c50*/  FADD.FTZ R58, RZ, R58 ;  /* 0x0000003aff3a7221 */ /* 0x000fe20000010000 */
[----:B------:R-:W-:Y:S01]  /*3c60*/  FADD.FTZ R60, R116, R59 ;  /* 0x0000003b743c7221 */ /* 0x000fe20000010000 */
[C---:B------:R-:W-:Y:S01]  /*3c70*/  FFMA.FTZ R57, R132.reuse, R53, R57 ;  /* 0x0000003584397223 */ /* 0x040fe20000010039 */
[----:B------:R-:W-:Y:S01]  /*3c80*/  FFMA.FTZ R55, R132, R56, -R55 ;  /* 0x0000003884377223 */ /* 0x000fe20000010837 */
[C---:B------:R-:W-:Y:S01]  /*3c90*/  FMUL.FTZ R53, R143.reuse, R58 ;  /* 0x0000003a8f357220 */ /* 0x040fe20000410000 */
[----:B------:R-:W-:-:S02]  /*3ca0*/  FMUL.FTZ R56, R143, R60 ;  /* 0x0000003c8f387220 */ /* 0x000fc40000410000 */
[C---:B------:R-:W-:Y:S01]  /*3cb0*/  FMUL.FTZ R54, R136.reuse, R55 ;  /* 0x0000003788367220 */ /* 0x040fe20000410000 */
[C---:B------:R-:W-:Y:S01]  /*3cc0*/  FFMA.FTZ R53, R131.reuse, R60, -R53 ;  /* 0x0000003c83357223 */ /* 0x040fe20000010835 */
[-C--:B------:R-:W-:Y:S01]  /*3cd0*/  FMUL.FTZ R52, R136, R57.reuse ;  /* 0x0000003988347220 */ /* 0x080fe20000410000 */
[----:B------:R-:W-:Y:S01]  /*3ce0*/  FFMA.FTZ R56, R131, R58, R56 ;  /* 0x0000003a83387223 */ /* 0x000fe20000010038 */
[C---:B------:R-:W-:Y:S01]  /*3cf0*/  FFMA.FTZ R54, R129.reuse, R57, R54 ;  /* 0x0000003981367223 */ /* 0x040fe20000010036 */
[----:B------:R-:W-:Y:S01]  /*3d00*/  FADD.FTZ R57, R118, R53 ;  /* 0x0000003576397221 */ /* 0x000fe20000010000 */
[----:B------:R-:W-:Y:S01]  /*3d10*/  FFMA.FTZ R52, R129, R55, -R52 ;  /* 0x0000003781347223 */ /* 0x000fe20000010834 */
[----:B------:R-:W-:Y:S02]  /*3d20*/  FADD.FTZ R59, RZ, R56 ;  /* 0x00000038ff3b7221 */ /* 0x000fe40000010000 */
[C---:B------:R-:W-:Y:S01]  /*3d30*/  FMUL.FTZ R56, R144.reuse, R57 ;  /* 0x0000003990387220 */ /* 0x040fe20000410000 */
        /* <DEDUP_REMOVED lines=8> */
[----:B------:R-:W-:Y:S01]  /*3dc0*/  FMUL.FTZ R147, R146, R161 ;  /* 0x000000a192937220 */ /* 0x000fe20000410000 */
[----:B------:R-:W-:Y:S01]  /*3dd0*/  FMUL.FTZ R52, R137, R53 ;  /* 0x0000003589347220 */ /* 0x000fe20000410000 */
[----:B------:R-:W-:Y:S01]  /*3de0*/  FADD.FTZ R54, R119, R54 ;  /* 0x0000003677367221 */ /* 0x000fe20000010000 */
[----:B------:R-:W-:Y:S01]  /*3df0*/  FMUL.FTZ R59, R151, R56 ;  /* 0x00000038973b7220 */ /* 0x000fe20000410000 */
[-C--:B------:R-:W-:Y:S01]  /*3e00*/  FMUL.FTZ R57, R137, R55.reuse ;  /* 0x0000003789397220 */ /* 0x080fe20000410000 */
[C---:B------:R-:W-:Y:S01]  /*3e10*/  FFMA.FTZ R55, R0.reuse, R55, R52 ;  /* 0x0000003700377223 */ /* 0x040fe20000010034 */
[-C--:B------:R-:W-:Y:S01]  /*3e20*/  FMUL.FTZ R58, R151, R54.reuse ;  /* 0x00000036973a7220 */ /* 0x080fe20000410000 */
[C---:B------:R-:W-:Y:S01]  /*3e30*/  FFMA.FTZ R59, R147.reuse, R54, -R59 ;  /* 0x00000036933b7223 */ /* 0x040fe2000001083b */
[----:B------:R-:W-:Y:S01]  /*3e40*/  FFMA.FTZ R57, R0, R53, -R57 ;  /* 0x0000003500397223 */ /* 0x000fe20000010839 */
[----:B------:R-:W-:Y:S01]  /*3e50*/  FMUL.FTZ R149, R154, R165 ;  /* 0x000000a59a957220 */ /* 0x000fe20000410000 */
[----:B------:R-:W-:Y:S01]  /*3e60*/  FMUL.FTZ R52, R138, R55 ;  /* 0x000000378a347220 */ /* 0x000fe20000410000 */
[----:B------:R-:W-:Y:S01]  /*3e70*/  FFMA.FTZ R58, R147, R56, R58 ;  /* 0x00000038933a7223 */ /* 0x000fe2000001003a */
[----:B------:R-:W-:Y:S01]  /*3e80*/  FMUL.FTZ R154, R154, R163 ;  /* 0x000000a39a9a7220 */ /* 0x000fe20000410000 */
[----:B------:R-:W-:Y:S01]  /*3e90*/  FADD.FTZ R59, R120, R59 ;  /* 0x0000003b783b7221 */ /* 0x000fe20000010000 */
[-C--:B------:R-:W-:Y:S01]  /*3ea0*/  FMUL.FTZ R53, R138, R57.reuse ;  /* 0x000000398a357220 */ /* 0x080fe20000410000 */
[----:B------:R-:W-:Y:S01]  /*3eb0*/  FFMA.FTZ R52, R130, R57, -R52 ;  /* 0x0000003982347223 */ /* 0x000fe20000010834 */
[----:B------:R-:W-:Y:S01]  /*3ec0*/  FADD.FTZ R58, RZ, R58 ;  /* 0x0000003aff3a7221 */ /* 0x000fe20000010000 */
[----:B------:R-:W-:Y:S01]  /*3ed0*/  FMUL.FTZ R57, R154, R59 ;  /* 0x0000003b9a397220 */ /* 0x000fe20000410000 */
[----:B------:R-:W-:-:S02]  /*3ee0*/  FFMA.FTZ R54, R130, R55, R53 ;  /* 0x0000003782367223 */ /* 0x000fc40000010035 */
[-C--:B------:R-:W-:Y:S01]  /*3ef0*/  FMUL.FTZ R60, R154, R58.reuse ;  /* 0x0000003a9a3c7220 */ /* 0x080fe20000410000 */
[----:B------:R-:W-:Y:S01]  /*3f00*/  FFMA.FTZ R57, R149, R58, R57 ;  /* 0x0000003a95397223 */ /* 0x000fe20000010039 */
[----:B------:R-:W-:Y:S01]  /*3f10*/  FMUL.FTZ R56, R143, R54 ;  /* 0x000000368f387220 */ /* 0x000fe20000410000 */
[C---:B------:R-:W-:Y:S01]  /*3f20*/  FMUL.FTZ R146, R150.reuse, R169 ;  /* 0x000000a996927220 */ /* 0x040fe20000410000 */
[----:B------:R-:W-:Y:S01]  /*3f30*/  FFMA.FTZ R60, R149, R59, -R60 ;  /* 0x0000003b953c7223 */ /* 0x000fe2000001083c */
[----:B------:R-:W-:Y:S01]  /*3f40*/  FMUL.FTZ R150, R150, R167 ;  /* 0x000000a796967220 */ /* 0x000fe20000410000 */
[----:B------:R-:W-:Y:S01]  /*3f50*/  FADD.FTZ R59, RZ, R57 ;  /* 0x00000039ff3b7221 */ /* 0x000fe20000010000 */
[-C--:B------:R-:W-:Y:S01]  /*3f60*/  FMUL.FTZ R55, R143, R52.reuse ;  /* 0x000000348f377220 */ /* 0x080fe20000410000 */
[----:B------:R-:W-:Y:S01]  /*3f70*/  FFMA.FTZ R53, R131, R52, -R56 ;  /* 0x0000003483357223 */ /* 0x000fe20000010838 */
[----:B------:R0:W-:Y:S01]  /*3f80*/  STS.128 [R83], R20 ;  /* 0x0000001453007388 */ /* 0x0001e20000000c00 */
[----:B------:R-:W-:Y:S01]  /*3f90*/  FADD.FTZ R57, R121, R60 ;  /* 0x0000003c79397221 */ /* 0x000fe20000010000 */
[----:B------:R-:W-:-:S02]  /*3fa0*/  FFMA.FTZ R55, R131, R54, R55 ;  /* 0x0000003683377223 */ /* 0x000fc40000010037 */
[----:B----4-:R1:W-:Y:S01]  /*3fb0*/  STS.128 [R83+0x210], R24 ;  /* 0x0002101853007388 */ /* 0x0103e20000000c00 */
[----:B0-----:R-:W-:Y:S01]  /*3fc0*/  FMUL.FTZ R23, R150, R59 ;  /* 0x0000003b96177220 */ /* 0x001fe20000410000 */
[C---:B------:R-:W-:Y:S01]  /*3fd0*/  FMUL.FTZ R21, R144.reuse, R53 ;  /* 0x0000003590157220 */ /* 0x040fe20000410000 */
[----:B------:R-:W-:Y:S01]  /*3fe0*/  FMUL.FTZ R20, R144, R55 ;  /* 0x0000003790147220 */ /* 0x000fe20000410000 */
[-C--:B-1----:R-:W-:Y:S01]  /*3ff0*/  FMUL.FTZ R24, R150, R57.reuse ;  /* 0x0000003996187220 */ /* 0x082fe20000410000 */
[----:B------:R-:W-:Y:S01]  /*4000*/  FFMA.FTZ R23, R146, R57, -R23 ;  /* 0x0000003992177223 */ /* 0x000fe20000010817 */
[----:B------:R-:W-:Y:S02]  /*4010*/  FFMA.FTZ R22, R140, R55, R21 ;  /* 0x000000378c167223 */ /* 0x000fe40000010015 */
        /* <DEDUP_REMOVED lines=11> */
[----:B------:R-:W-:Y:S01]  /*40d0*/  FMUL.FTZ R20, R154, R24 ;  /* 0x000000189a147220 */ /* 0x000fe20000410000 */
[----:B------:R-:W-:Y:S01]  /*40e0*/  FFMA.FTZ R26, R152, R23, -R26 ;  /* 0x00000017981a7223 */ /* 0x000fe2000001081a */
[----:B------:R-:W-:Y:S01]  /*40f0*/  FADD.FTZ R22, RZ, R25 ;  /* 0x00000019ff167221 */ /* 0x000fe20000010000 */
[-C--:B------:R-:W-:Y:S01]  /*4100*/  FMUL.FTZ R23, R154, R21.reuse ;  /* 0x000000159a177220 */ /* 0x080fe20000410000 */
[----:B------:R-:W-:Y:S01]  /*4110*/  FFMA.FTZ R21, R149, R21, R20 ;  /* 0x0000001595157223 */ /* 0x000fe20000010014 */
[----:B------:R-:W-:Y:S01]  /*4120*/  FADD.FTZ R26, R123, R26 ;  /* 0x0000001a7b1a7221 */ /* 0x000fe20000010000 */
[----:B------:R-:W-:Y:S01]  /*4130*/  FMUL.FTZ R27, R157, R22 ;  /* 0x000000169d1b7220 */ /* 0x000fe20000410000 */
[----:B------:R-:W-:Y:S01]  /*4140*/  FFMA.FTZ R23, R149, R24, -R23 ;  /* 0x0000001895177223 */ /* 0x000fe20000010817 */
[----:B-----5:R0:W-:Y:S01]  /*4150*/  STS.128 [R83+0x420], R28 ;  /* 0x0004201c53007388 */ /* 0x0201e20000000c00 */
[----:B------:R-:W-:Y:S01]  /*4160*/  FMUL.FTZ R25, R150, R21 ;  /* 0x0000001596197220 */ /* 0x000fe20000410000 */
[----:B------:R-:W-:Y:S01]  /*4170*/  FFMA.FTZ R27, R156, R26, -R27 ;  /* 0x0000001a9c1b7223 */ /* 0x000fe2000001081b */
[----:B------:R-:W-:-:S02]  /*4180*/  FMUL.FTZ R20, R150, R23 ;  /* 0x0000001796147220 */ /* 0x000fc40000410000 */
[----:B------:R-:W-:Y:S01]  /*4190*/  FFMA.FTZ R25, R146, R23, -R25 ;  /* 0x0000001792197223 */ /* 0x000fe20000010819 */
[----:B------:R-:W-:Y:S01]  /*41a0*/  FADD.FTZ R27, R124, R27 ;  /* 0x0000001b7c1b7221 */ /* 0x000fe20000010000 */
[----:B------:R-:W-:Y:S01]  /*41b0*/  STS.128 [R83+0x630], R32 ;  /* 0x0006302053007388 */ /* 0x000fe20000000c00 */
[----:B------:R-:W-:Y:S01]  /*41c0*/  FFMA.FTZ R20, R146, R21, R20 ;  /* 0x0000001592147223 */ /* 0x000fe20000010014 */
[----:B------:R-:W-:Y:S01]  /*41d0*/  FMUL.FTZ R21, R155, R25 ;  /* 0x000000199b157220 */ /* 0x000fe20000410000 */
[----:B0-----:R-:W-:Y:S01]  /*41e0*/  FMUL.FTZ R29, R157, R26 ;  /* 0x0000001a9d1d7220 */ /* 0x001fe20000410000 */
[----:B------:R-:W-:Y:S03]  /*41f0*/  STS.128 [R83+0x840], R36 ;  /* 0x0008402453007388 */ /* 0x000fe60000000c00 */
[----:B------:R-:W-:Y:S01]  /*4200*/  FFMA.FTZ R29, R156, R22, R29 ;  /* 0x000000169c1d7223 */ /* 0x000fe2000001001d */
[----:B------:R-:W-:Y:S01]  /*4210*/  STS.128 [R83+0xa50], R40 ;  /* 0x000a502853007388 */ /* 0x000fe20000000c00 */
[----:B------:R-:W-:-:S03]  /*4220*/  FMUL.FTZ R23, R159, R27 ;  /* 0x0000001b9f177220 */ /* 0x000fc60000410000 */
[----:B------:R-:W-:Y:S01]  /*4230*/  STS.128 [R83+0xc60], R44 ;  /* 0x000c602c53007388 */ /* 0x000fe20000000c00 */
[----:B------:R-:W-:-:S03]  /*4240*/  FADD.FTZ R29, RZ, R29 ;  /* 0x0000001dff1d7221 */ /* 0x000fc60000010000 */
[----:B------:R-:W-:Y:S01]  /*4250*/  STS.128 [R83+0xe70], R48 ;  /* 0x000e703053007388 */ /* 0x000fe20000000c00 */
[----:B------:R-:W-:-:S03]  /*4260*/  NOP ;  /* 0x0000000000007918 */ /* 0x000fc60000000000 */
[----:B------:R-:W2:Y:S01]  /*4270*/  LDG.E.64 R72, desc[UR18][R72.64] ;  /* 0x0000001248487981 */ /* 0x000ea2000c1e1b00 */
[-C--:B------:R-:W-:Y:S01]  /*4280*/  FMUL.FTZ R22, R155, R20.reuse ;  /* 0x000000149b167220 */ /* 0x080fe20000410000 */
[----:B------:R-:W-:Y:S01]  /*4290*/  FFMA.FTZ R21, R152, R20, R21 ;  /* 0x0000001498157223 */ /* 0x000fe20000010015 */
[-C--:B------:R-:W-:Y:S01]  /*42a0*/  FMUL.FTZ R20, R159, R29.reuse ;  /* 0x0000001d9f147220 */ /* 0x080fe20000410000 */
[----:B------:R-:W-:Y:S01]  /*42b0*/  FFMA.FTZ R29, R158, R29, R23 ;  /* 0x0000001d9e1d7223 */ /* 0x000fe20000010017 */
[----:B------:R-:W-:Y:S01]  /*42c0*/  FFMA.FTZ R22, R152, R25, -R22 ;  /* 0x0000001998167223 */ /* 0x000fe20000010816 */
[----:B------:R-:W-:Y:S01]  /*42d0*/  ISETP.GE.AND P1, PT, R84, 0x1, PT ;  /* 0x000000015400780c */ /* 0x000fe20003f26270 */
[----:B------:R-:W-:Y:S01]  /*42e0*/  FFMA.FTZ R20, R158, R27, -R20 ;  /* 0x0000001b9e147223 */ /* 0x000fe20000010814 */
[----:B------:R-:W-:Y:S01]  /*42f0*/  FADD.FTZ R166, RZ, R29 ;  /* 0x0000001dffa67221 */ /* 0x000fe20000010000 */
[----:B------:R-:W-:Y:S01]  /*4300*/  FMUL.FTZ R23, R157, R21 ;  /* 0x000000159d177220 */ /* 0x000fe20000410000 */
[----:B------:R-:W0:Y:S01]  /*4310*/  S2R R28, SR_CgaCtaId ;  /* 0x00000000001c7919 */ /* 0x000e220000008800 */
[----:B------:R-:W-:Y:S01]  /*4320*/  FADD.FTZ R165, R125, R20 ;  /* 0x000000147da57221 */ /* 0x000fe20000010000 */
[-C--:B------:R-:W-:Y:S01]  /*4330*/  FMUL.FTZ R25, R157, R22.reuse ;  /* 0x000000169d197220 */ /* 0x080fe20000410000 */
[----:B------:R-:W1:Y:S01]  /*4340*/  SHFL.UP PT, R24, R166, 0x1, RZ ;  /* 0x04200000a6187989 */ /* 0x000e6200000e00ff */
[----:B------:R-:W-:-:S02]  /*4350*/  FFMA.FTZ R23, R156, R22, -R23 ;  /* 0x000000169c177223 */ /* 0x000fc40000010817 */
[----:B------:R-:W-:Y:S01]  /*4360*/  FFMA.FTZ R25, R156, R21, R25 ;  /* 0x000000159c197223 */ /* 0x000fe20000010019 */
[----:B------:R-:W3:Y:S01]  /*4370*/  SHFL.UP PT, R22, R165, 0x1, RZ ;  /* 0x04200000a5167989 */ /* 0x000ee200000e00ff */
[C---:B------:R-:W-:Y:S02]  /*4380*/  FMUL.FTZ R21, R159.reuse, R23 ;  /* 0x000000179f157220 */ /* 0x040fe40000410000 */
[----:B------:R-:W-:Y:S01]  /*4390*/  FMUL.FTZ R20, R159, R25 ;  /* 0x000000199f147220 */ /* 0x000fe20000410000 */
[----:B------:R-:W-:Y:S01]  /*43a0*/  LEA R162, R128, R99, 0x4 ;  /* 0x0000006380a27211 */ /* 0x000fe200078e20ff */
[----:B------:R-:W-:Y:S01]  /*43b0*/  LDS.128 R32, [R127+0x10] ;  /* 0x000010007f207984 */ /* 0x000fe20000000c00 */
[C---:B------:R-:W-:Y:S01]  /*43c0*/  FFMA.FTZ R164, R158.reuse, R25, R21 ;  /* 0x000000199ea47223 */ /* 0x040fe20000010015 */
[----:B------:R-:W-:Y:S02]  /*43d0*/  FFMA.FTZ R163, R158, R23, -R20 ;  /* 0x000000179ea37223 */ /* 0x000fe40000010814 */
[----:B------:R-:W-:Y:S04]  /*43e0*/  LDS.128 R36, [R127+0x20] ;  /* 0x000020007f247984 */ /* 0x000fe80000000c00 */
[----:B------:R-:W4:Y:S04]  /*43f0*/  SHFL.UP PT, R21, R164, 0x1, RZ ;  /* 0x04200000a4157989 */ /* 0x000f2800000e00ff */
[----:B------:R-:W5:Y:S01]  /*4400*/  SHFL.UP PT, R20, R163, 0x1, RZ ;  /* 0x04200000a3147989 */ /* 0x000f6200000e00ff */
[-C--:B-1----:R-:W-:Y:S01]  /*4410*/  FMUL.FTZ R23, R163, R24.reuse ;  /* 0x00000018a3177220 */ /* 0x082fe20000410000 */
[----:B------:R-:W-:-:S02]  /*4420*/  FMUL.FTZ R24, R164, R24 ;  /* 0x00000018a4187220 */ /* 0x000fc40000410000 */
[----:B------:R-:W-:Y:S01]  /*4430*/  LDS.128 R40, [R127+0x30] ;  /* 0x000030007f287984 */ /* 0x000fe20000000c00 */
[-C--:B---3--:R-:W-:Y:S01]  /*4440*/  FFMA.FTZ R23, R164, R22.reuse, R23 ;  /* 0x00000016a4177223 */ /* 0x088fe20000010017 */
[----:B------:R-:W-:Y:S02]  /*4450*/  FFMA.FTZ R24, R163, R22, -R24 ;  /* 0x00000016a3187223 */ /* 0x000fe40000010818 */
[----:B------:R-:W-:Y:S01]  /*4460*/  LDS.128 R48, [R127+0x40] ;  /* 0x000040007f307984 */ /* 0x000fe20000000c00 */
[----:B------:R-:W-:Y:S01]  /*4470*/  @P1 FADD.FTZ R166, R166, R23 ;  /* 0x00000017a6a61221 */ /* 0x000fe20000010000 */
[----:B------:R-:W-:Y:S02]  /*4480*/  @P1 FADD.FTZ R165, R165, R24 ;  /* 0x00000018a5a51221 */ /* 0x000fe40000010000 */
[----:B------:R-:W-:Y:S04]  /*4490*/  LDS.128 R52, [R127+0x50] ;  /* 0x000050007f347984 */ /* 0x000fe80000000c00 */
[----:B------:R-:W1:Y:S01]  /*44a0*/  SHFL.UP PT, R25, R166, 0x2, RZ ;  /* 0x04400000a6197989 */ /* 0x000e6200000e00ff */
[-C--:B----4-:R-:W-:Y:S01]  /*44b0*/  FMUL.FTZ R23, R163, R21.reuse ;  /* 0x00000015a3177220 */ /* 0x090fe20000410000 */
[----:B------:R-:W-:-:S02]  /*44c0*/  FMUL.FTZ R22, R164, R21 ;  /* 0x00000015a4167220 */ /* 0x000fc40000410000 */
[----:B------:R-:W3:Y:S01]  /*44d0*/  SHFL.UP PT, R24, R165, 0x2, RZ ;  /* 0x04400000a5187989 */ /* 0x000ee200000e00ff */
[-C--:B-----5:R-:W-:Y:S01]  /*44e0*/  @P1 FFMA.FTZ R164, R164, R20.reuse, R23 ;  /* 0x00000014a4a41223 */ /* 0x0a0fe20000010017 */
[----:B------:R-:W-:Y:S02]  /*44f0*/  @P1 FFMA.FTZ R163, R163, R20, -R22 ;  /* 0x00000014a3a31223 */ /* 0x000fe40000010816 */
[----:B------:R-:W-:Y:S04]  /*4500*/  LDS.128 R56, [R127+0x60] ;  /* 0x000060007f387984 */ /* 0x000fe80000000c00 */
[----:B------:R-:W4:Y:S01]  /*4510*/  SHFL.UP PT, R21, R164, 0x2, RZ ;  /* 0x04400000a4157989 */ /* 0x000f2200000e00ff */
[----:B------:R-:W-:-:S03]  /*4520*/  ISETP.GE.AND P1, PT, R84, 0x2, PT ;  /* 0x000000025400780c */ /* 0x000fc60003f26270 */
[----:B------:R-:W5:Y:S04]  /*4530*/  SHFL.UP PT, R20, R163, 0x2, RZ ;  /* 0x04400000a3147989 */ /* 0x000f6800000e00ff */
[----:B------:R-:W-:Y:S01]  /*4540*/  LDS.128 R60, [R127+0x70] ;  /* 0x000070007f3c7984 */ /* 0x000fe20000000c00 */
[-C--:B-1----:R-:W-:Y:S01]  /*4550*/  FMUL.FTZ R23, R163, R25.reuse ;  /* 0x00000019a3177220 */ /* 0x082fe20000410000 */
[----:B------:R-:W-:-:S03]  /*4560*/  FMUL.FTZ R22, R164, R25 ;  /* 0x00000019a4167220 */ /* 0x000fc60000410000 */
[-C--:B---3--:R-:W-:Y:S01]  /*4570*/  FFMA.FTZ R23, R164, R24.reuse, R23 ;  /* 0x00000018a4177223 */ /* 0x088fe20000010017 */
[----:B------:R-:W-:-:S03]  /*4580*/  FFMA.FTZ R22, R163, R24, -R22 ;  /* 0x00000018a3167223 */ /* 0x000fc60000010816 */
[----:B------:R-:W-:Y:S01]  /*4590*/  @P1 FADD.FTZ R166, R166, R23 ;  /* 0x00000017a6a61221 */ /* 0x000fe20000010000 */
[----:B------:R-:W-:Y:S01]  /*45a0*/  @P1 FADD.FTZ R165, R165, R22 ;  /* 0x00000016a5a51221 */ /* 0x000fe20000010000 */
[----:B----4-:R-:W-:-:S03]  /*45b0*/  FMUL.FTZ R23, R163, R21 ;  /* 0x00000015a3177220 */ /* 0x010fc60000410000 */
[----:B------:R-:W1:Y:S01]  /*45c0*/  SHFL.UP PT, R24, R166, 0x4, RZ ;  /* 0x04800000a6187989 */ /* 0x000e6200000e00ff */
[C---:B------:R-:W-:Y:S01]  /*45d0*/  FMUL.FTZ R22, R164.reuse, R21 ;  /* 0x00000015a4167220 */ /* 0x040fe20000410000 */
[-C--:B-----5:R-:W-:Y:S02]  /*45e0*/  @P1 FFMA.FTZ R164, R164, R20.reuse, R23 ;  /* 0x00000014a4a41223 */ /* 0x0a0fe40000010017 */
[----:B------:R-:W3:Y:S01]  /*45f0*/  SHFL.UP PT, R23, R165, 0x4, RZ ;  /* 0x04800000a5177989 */ /* 0x000ee200000e00ff */
[----:B------:R-:W-:-:S03]  /*4600*/  @P1 FFMA.FTZ R163, R163, R20, -R22 ;  /* 0x00000014a3a31223 */ /* 0x000fc60000010816 */
        /* <DEDUP_REMOVED lines=8> */
[-C--:B----4-:R-:W-:Y:S01]  /*4690*/  FMUL.FTZ R25, R163, R21.reuse ;  /* 0x00000015a3197220 */ /* 0x090fe20000410000 */
[C---:B------:R-:W-:Y:S01]  /*46a0*/  FMUL.FTZ R22, R164.reuse, R21 ;  /* 0x00000015a4167220 */ /* 0x040fe20000410000 */
[----:B------:R-:W-:Y:S02]  /*46b0*/  @P1 FADD.FTZ R165, R165, R24 ;  /* 0x00000018a5a51221 */ /* 0x000fe40000010000 */
[----:B------:R-:W1:Y:S01]  /*46c0*/  SHFL.UP PT, R23, R166, 0x8, RZ ;  /* 0x05000000a6177989 */ /* 0x000e6200000e00ff */
[-C--:B-----5:R-:W-:Y:S01]  /*46d0*/  @P1 FFMA.FTZ R164, R164, R20.reuse, R25 ;  /* 0x00000014a4a41223 */ /* 0x0a0fe20000010019 */
[----:B------:R-:W-:Y:S02]  /*46e0*/  @P1 FFMA.FTZ R163, R163, R20, -R22 ;  /* 0x00000014a3a31223 */ /* 0x000fe40000010816 */
[----:B------:R-:W3:Y:S04]  /*46f0*/  SHFL.UP PT, R22, R165, 0x8, RZ ;  /* 0x05000000a5167989 */ /* 0x000ee800000e00ff */
[----:B------:R-:W4:Y:S04]  /*4700*/  SHFL.UP PT, R21, R164, 0x8, RZ ;  /* 0x05000000a4157989 */ /* 0x000f2800000e00ff */
[----:B------:R-:W5:Y:S01]  /*4710*/  SHFL.UP PT, R20, R163, 0x8, RZ ;  /* 0x05000000a3147989 */ /* 0x000f6200000e00ff */
[----:B------:R-:W-:Y:S01]  /*4720*/  ISETP.GE.AND P1, PT, R84, 0x8, PT ;  /* 0x000000085400780c */ /* 0x000fe20003f26270 */
[-C--:B-1----:R-:W-:Y:S01]  /*4730*/  FMUL.FTZ R25, R163, R23.reuse ;  /* 0x00000017a3197220 */ /* 0x082fe20000410000 */
[----:B------:R-:W-:-:S03]  /*4740*/  FMUL.FTZ R24, R164, R23 ;  /* 0x00000017a4187220 */ /* 0x000fc60000410000 */
[CC--:B---3--:R-:W-:Y:S01]  /*4750*/  FFMA.FTZ R25, R164.reuse, R22.reuse, R25 ;  /* 0x00000016a4197223 */ /* 0x0c8fe20000010019 */
[C---:B------:R-:W-:Y:S01]  /*4760*/  FFMA.FTZ R24, R163.reuse, R22, -R24 ;  /* 0x00000016a3187223 */ /* 0x040fe20000010818 */
[-C--:B----4-:R-:W-:Y:S01]  /*4770*/  FMUL.FTZ R23, R164, R21.reuse ;  /* 0x00000015a4177220 */ /* 0x090fe20000410000 */
[----:B------:R-:W-:-:S05]  /*4780*/  FMUL.FTZ R21, R163, R21 ;  /* 0x00000015a3157220 */ /* 0x000fca0000410000 */
[----:B------:R-:W-:Y:S01]  /*4790*/  @P1 FADD.FTZ R166, R166, R25 ;  /* 0x00000019a6a61221 */ /* 0x000fe20000010000 */
[----:B------:R-:W-:Y:S01]  /*47a0*/  @P1 FADD.FTZ R165, R165, R24 ;  /* 0x00000018a5a51221 */ /* 0x000fe20000010000 */
[----:B-----5:R-:W-:-:S03]  /*47b0*/  @P1 FFMA.FTZ R164, R164, R20, R21 ;  /* 0x00000014a4a41223 */ /* 0x020fc60000010015 */
[----:B------:R-:W1:Y:S01]  /*47c0*/  SHFL.UP PT, R22, R166, 0x10, RZ ;  /* 0x06000000a6167989 */ /* 0x000e6200000e00ff */
[----:B------:R-:W-:-:S03]  /*47d0*/  @P1 FFMA.FTZ R163, R163, R20, -R23 ;  /* 0x00000014a3a31223 */ /* 0x000fc60000010817 */
[----:B------:R-:W3:Y:S04]  /*47e0*/  SHFL.UP PT, R20, R164, 0x10, RZ ;  /* 0x06000000a4147989 */ /* 0x000ee800000e00ff */
[----:B------:R-:W4:Y:S04]  /*47f0*/  SHFL.UP PT, R21, R165, 0x10, RZ ;  /* 0x06000000a5157989 */ /* 0x000f2800000e00ff */
[----:B------:R-:W5:Y:S01]  /*4800*/  SHFL.UP PT, R45, R163, 0x10, RZ ;  /* 0x06000000a32d7989 */ /* 0x000f6200000e00ff */
[----:B------:R-:W-:Y:S02]  /*4810*/  MOV R24, 0x3f800000 ;  /* 0x3f80000000187802 */ /* 0x000fe40000000f00 */
[----:B------:R-:W-:-:S02]  /*4820*/  CS2R R26, SRZ ;  /* 0x00000000001a7805 */ /* 0x000fc4000001ff00 */
[----:B------:R-:W-:Y:S02]  /*4830*/  MOV R25, RZ ;  /* 0x000000ff00197202 */ /* 0x000fe40000000f00 */
[----:B------:R-:W-:Y:S02]  /*4840*/  MOV R99, 0x400 ;  /* 0x0000040000637802 */ /* 0x000fe40000000f00 */
[----:B------:R-:W-:Y:S02]  /*4850*/  ISETP.NE.AND P1, PT, R84, 0x1f, PT ;  /* 0x0000001f5400780c */ /* 0x000fe40003f25270 */
[----:B------:R-:W5:Y:S01]  /*4860*/  @P0 LDS.128 R24, [R162+0x10c0] ;  /* 0x0010c000a2180984 */ /* 0x000f620000000c00 */
[----:B0-----:R-:W-:Y:S01]  /*4870*/  LEA R99, R28, R99, 0x18 ;  /* 0x000000631c637211 */ /* 0x001fe200078ec0ff */
[CC--:B-1----:R-:W-:Y:S01]  /*4880*/  FMUL.FTZ R28, R164.reuse, R22.reuse ;  /* 0x00000016a41c7220 */ /* 0x0c2fe20000410000 */
[C---:B------:R-:W-:Y:S01]  /*4890*/  FMUL.FTZ R23, R163.reuse, R22 ;  /* 0x00000016a3177220 */ /* 0x040fe20000410000 */
[CC--:B---3--:R-:W-:Y:S01]  /*48a0*/  FMUL.FTZ R44, R164.reuse, R20.reuse ;  /* 0x00000014a42c7220 */ /* 0x0c8fe20000410000 */
[C---:B------:R-:W-:Y:S01]  /*48b0*/  FMUL.FTZ R20, R163.reuse, R20 ;  /* 0x00000014a3147220 */ /* 0x040fe20000410000 */
[CC--:B----4-:R-:W-:Y:S01]  /*48c0*/  FFMA.FTZ R46, R163.reuse, R21.reuse, -R28 ;  /* 0x00000015a32e7223 */ /* 0x0d0fe2000001081c */
[C---:B------:R-:W-:Y:S01]  /*48d0*/  FFMA.FTZ R23, R164.reuse, R21, R23 ;  /* 0x00000015a4177223 */ /* 0x040fe20000010017 */
[----:B------:R-:W-:Y:S01]  /*48e0*/  LDS.128 R28, [R127] ;  /* 0x000000007f1c7984 */ /* 0x000fe20000000c00 */
[-C--:B-----5:R-:W-:Y:S01]  /*48f0*/  FFMA.FTZ R44, R163, R45.reuse, -R44 ;  /* 0x0000002da32c7223 */ /* 0x0a0fe2000001082c */
[----:B------:R-:W-:Y:S01]  /*4900*/  FFMA.FTZ R45, R164, R45, R20 ;  /* 0x0000002da42d7223 */ /* 0x000fe20000010014 */
[----:B------:R-:W-:Y:S01]  /*4910*/  FADD.FTZ R46, R165, R46 ;  /* 0x0000002ea52e7221 */ /* 0x000fe20000010000 */
[----:B------:R-:W-:-:S05]  /*4920*/  FADD.FTZ R47, R166, R23 ;  /* 0x00000017a62f7221 */ /* 0x000fca0000010000 */
[----:B------:R0:W-:Y:S01]  /*4930*/  @!P1 STS.128 [R99+0x1080], R44 ;  /* 0x0010802c63009388 */ /* 0x0001e20000000c00 */
[----:B------:R-:W-:Y:S01]  /*4940*/  BAR.SYNC.DEFER_BLOCKING 0x0 ;  /* 0x0000000000007b1d */ /* 0x000fe20000010000 */
[----:B------:R-:W-:Y:S02]  /*4950*/  ISETP.NE.AND P2, PT, R84, RZ, PT ;  /* 0x000000ff5400720c */ /* 0x000fe40003f45270 */
[----:B------:R-:W-:-:S11]  /*4960*/  ISETP.NE.AND P3, PT, R96, RZ, PT ;  /* 0x000000ff6000720c */ /* 0x000fd60003f65270 */
[----:B------:R-:W-:Y:S04]  /*4970*/  @!P2 STS.128 [R99+0x10a0], R24 ;  /* 0x0010a0186300a388 */ /* 0x000fe80000000c00 */
        /* <DEDUP_REMOVED lines=12> */
[----:B-1----:R-:W-:-:S02]  /*4a40*/  @!P2 MOV R167, R25 ;  /* 0x0000001900a7a202 */ /* 0x002fc40000000f00 */
[----:B0-----:R-:W-:Y:S02]  /*4a50*/  @!P2 MOV R169, R24 ;  /* 0x0000001800a9a202 */ /* 0x001fe40000000f00 */
[----:B---3--:R-:W-:Y:S02]  /*4a60*/  @!P2 MOV R168, R26 ;  /* 0x0000001a00a8a202 */ /* 0x008fe40000000f00 */
[----:B----4-:R-:W-:Y:S01]  /*4a70*/  @!P2 MOV R166, R27 ;  /* 0x0000001b00a6a202 */ /* 0x010fe20000000f00 */
[-C--:B------:R-:W-:Y:S01]  /*4a80*/  @P3 FMUL.FTZ R45, R161, R167.reuse ;  /* 0x000000a7a12d3220 */ /* 0x080fe20000410000 */
[----:B------:R-:W-:-:S03]  /*4a90*/  @P3 FMUL.FTZ R44, R160, R167 ;  /* 0x000000a7a02c3220 */ /* 0x000fc60000410000 */
[-C--:B------:R-:W-:Y:S01]  /*4aa0*/  @P3 FFMA.FTZ R45, R160, R169.reuse, -R45 ;  /* 0x000000a9a02d3223 */ /* 0x080fe2000001082d */
[----:B------:R-:W-:-:S03]  /*4ab0*/  @P3 FFMA.FTZ R161, R161, R169, R44 ;  /* 0x000000a9a1a13223 */ /* 0x000fc6000001002c */
[----:B------:R-:W-:Y:S01]  /*4ac0*/  @P3 FADD.FTZ R168, R168, R45 ;  /* 0x0000002da8a83221 */ /* 0x000fe20000010000 */
[----:B------:R-:W-:Y:S01]  /*4ad0*/  @P3 FADD.FTZ R166, R166, R161 ;  /* 0x000000a1a6a63221 */ /* 0x000fe20000010000 */
[-C--:B--2---:R-:W-:Y:S02]  /*4ae0*/  FMUL.FTZ R45, R29, R73.reuse ;  /* 0x000000491d2d7220 */ /* 0x084fe40000410000 */
[C---:B------:R-:W-:Y:S01]  /*4af0*/  FMUL.FTZ R46, R153.reuse, R168 ;  /* 0x000000a8992e7220 */ /* 0x040fe20000410000 */
[----:B------:R-:W-:Y:S01]  /*4b00*/  FMUL.FTZ R153, R153, R166 ;  /* 0x000000a699997220 */ /* 0x000fe20000410000 */
[-C--:B------:R-:W-:Y:S01]  /*4b10*/  FMUL.FTZ R44, R29, R72.reuse ;  /* 0x000000481d2c7220 */ /* 0x080fe20000410000 */
[C---:B------:R-:W-:Y:S01]  /*4b20*/  FFMA.FTZ R29, R28.reuse, R72, -R45 ;  /* 0x000000481c1d7223 */ /* 0x040fe2000001082d */
[C---:B------:R-:W-:Y:S01]  /*4b30*/  FFMA.FTZ R45, R141.reuse, R166, R46 ;  /* 0x000000a68d2d7223 */ /* 0x040fe2000001002e */
[----:B------:R-:W-:Y:S01]  /*4b40*/  FFMA.FTZ R168, R141, R168, -R153 ;  /* 0x000000a88da87223 */ /* 0x000fe20000010899 */
[CC--:B------:R-:W-:Y:S01]  /*4b50*/  FMUL.FTZ R47, R31.reuse, R73.reuse ;  /* 0x000000491f2f7220 */ /* 0x0c0fe20000410000 */
[-C--:B------:R-:W-:Y:S01]  /*4b60*/  FMUL.FTZ R46, R31, R72.reuse ;  /* 0x000000481f2e7220 */ /* 0x080fe20000410000 */
[----:B------:R-:W-:Y:S01]  /*4b70*/  FADD.FTZ R45, RZ, R45 ;  /* 0x0000002dff2d7221 */ /* 0x000fe20000010000 */
[----:B------:R-:W-:Y:S01]  /*4b80*/  FADD.FTZ R31, R109, R168 ;  /* 0x000000a86d1f7221 */ /* 0x000fe20000010000 */
[----:B------:R-:W-:Y:S01]  /*4b90*/  FFMA.FTZ R44, R28, R73, R44 ;  /* 0x000000491c2c7223 */ /* 0x000fe2000001002c */
[-C--:B------:R-:W-:Y:S01]  /*4ba0*/  FFMA.FTZ R28, R30, R72.reuse, -R47 ;  /* 0x000000481e1c7223 */ /* 0x080fe2000001082f */
[C---:B------:R-:W-:Y:S01]  /*4bb0*/  FMUL.FTZ R47, R148.reuse, R45 ;  /* 0x0000002d942f7220 */ /* 0x040fe20000410000 */
[----:B------:R-:W-:Y:S01]  /*4bc0*/  FMUL.FTZ R148, R148, R31 ;  /* 0x0000001f94947220 */ /* 0x000fe20000410000 */
[-C--:B------:R-:W-:Y:S01]  /*4bd0*/  FFMA.FTZ R30, R30, R73.reuse, R46 ;  /* 0x000000491e1e7223 */ /* 0x080fe2000001002e */
[C---:B------:R-:W-:Y:S01]  /*4be0*/  FMUL.FTZ R141, R33.reuse, R73 ;  /* 0x00000049218d7220 */ /* 0x040fe20000410000 */
[C---:B------:R-:W-:Y:S01]  /*4bf0*/  FFMA.FTZ R46, R142.reuse, R31, -R47 ;  /* 0x0000001f8e2e7223 */ /* 0x040fe2000001082f */
[----:B------:R-:W-:Y:S01]  /*4c00*/  FFMA.FTZ R142, R142, R45, R148 ;  /* 0x0000002d8e8e7223 */ /* 0x000fe20000010094 */
[-C--:B------:R-:W-:Y:S01]  /*4c10*/  FMUL.FTZ R160, R33, R72.reuse ;  /* 0x0000004821a07220 */ /* 0x080fe20000410000 */
[CC--:B------:R-:W-:Y:S01]  /*4c20*/  FFMA.FTZ R33, R32.reuse, R72.reuse, -R141 ;  /* 0x0000004820217223 */ /* 0x0c0fe2000001088d */
[----:B------:R-:W-:Y:S01]  /*4c30*/  FADD.FTZ R46, R111, R46 ;  /* 0x0000002e6f2e7221 */ /* 0x000fe20000010000 */
[----:B------:R-:W-:Y:S01]  /*4c40*/  FADD.FTZ R142, RZ, R142 ;  /* 0x0000008eff8e7221 */ /* 0x000fe20000010000 */
[-C--:B------:R-:W-:Y:S01]  /*4c50*/  FFMA.FTZ R47, R32, R73.reuse, R160 ;  /* 0x00000049202f7223 */ /* 0x080fe200000100a0 */
[CC--:B------:R-:W-:Y:S01]  /*4c60*/  FMUL.FTZ R141, R35.reuse, R73.reuse ;  /* 0x00000049238d7220 */ /* 0x0c0fe20000410000 */
[----:B------:R-:W-:Y:S01]  /*4c70*/  FMUL.FTZ R160, R35, R72 ;  /* 0x0000004823a07220 */ /* 0x000fe20000410000 */
[C---:B------:R-:W-:Y:S01]  /*4c80*/  FMUL.FTZ R148, R145.reuse, R46 ;  /* 0x0000002e91947220 */ /* 0x040fe20000410000 */
[----:B------:R-:W-:Y:S01]  /*4c90*/  FMUL.FTZ R145, R145, R142 ;  /* 0x0000008e91917220 */ /* 0x000fe20000410000 */
[C---:B------:R-:W-:Y:S01]  /*4ca0*/  FFMA.FTZ R32, R34.reuse, R72, -R141 ;  /* 0x0000004822207223 */ /* 0x040fe2000001088d */
[----:B------:R-:W-:Y:S01]  /*4cb0*/  FFMA.FTZ R34, R34, R73, R160 ;  /* 0x0000004922227223 */ /* 0x000fe200000100a0 */
        /* <DEDUP_REMOVED lines=8> */
[CC--:B------:R-:W-:Y:S02]  /*4d40*/  FMUL.FTZ R164, R37.reuse, R72.reuse ;  /* 0x0000004825a47220 */ /* 0x0c0fe40000410000 */
[----:B------:R-:W-:Y:S01]  /*4d50*/  FADD.FTZ R133, R112, R133 ;  /* 0x0000008570857221 */ /* 0x000fe20000010000 */
[----:B------:R-:W-:Y:S01]  /*4d60*/  FADD.FTZ R135, RZ, R135 ;  /* 0x00000087ff877221 */ /* 0x000fe20000010000 */
[-C--:B------:R-:W-:Y:S01]  /*4d70*/  FMUL.FTZ R35, R37, R73.reuse ;  /* 0x0000004925237220 */ /* 0x080fe20000410000 */
[-C--:B------:R-:W-:Y:S01]  /*4d80*/  FFMA.FTZ R37, R36, R73.reuse, R164 ;  /* 0x0000004924257223 */ /* 0x080fe200000100a4 */
[C---:B------:R-:W-:Y:S01]  /*4d90*/  FMUL.FTZ R141, R39.reuse, R73 ;  /* 0x00000049278d7220 */ /* 0x040fe20000410000 */
[C---:B------:R-:W-:Y:S01]  /*4da0*/  FMUL.FTZ R132, R136.reuse, R133 ;  /* 0x0000008588847220 */ /* 0x040fe20000410000 */
[-C--:B------:R-:W-:Y:S01]  /*4db0*/  FMUL.FTZ R164, R39, R72.reuse ;  /* 0x0000004827a47220 */ /* 0x080fe20000410000 */
[-C--:B------:R-:W-:Y:S01]  /*4dc0*/  FMUL.FTZ R136, R136, R135.reuse ;  /* 0x0000008788887220 */ /* 0x080fe20000410000 */
[-C--:B------:R-:W-:Y:S01]  /*4dd0*/  FFMA.FTZ R35, R36, R72.reuse, -R35 ;  /* 0x0000004824237223 */ /* 0x080fe20000010823 */
[CC--:B------:R-:W-:Y:S01]  /*4de0*/  FFMA.FTZ R36, R38.reuse, R72.reuse, -R141 ;  /* 0x0000004826247223 */ /* 0x0c0fe2000001088d */
[C---:B------:R-:W-:Y:S01]  /*4df0*/  FFMA.FTZ R132, R129.reuse, R135, R132 ;  /* 0x0000008781847223 */ /* 0x040fe20000010084 */
[----:B------:R-:W-:Y:S01]  /*4e00*/  FFMA.FTZ R38, R38, R73, R164 ;  /* 0x0000004926267223 */ /* 0x000fe200000100a4 */
[----:B------:R-:W-:Y:S01]  /*4e10*/  FFMA.FTZ R129, R129, R133, -R136 ;  /* 0x0000008581817223 */ /* 0x000fe20000010888 */
[CC--:B------:R-:W-:Y:S01]  /*4e20*/  FMUL.FTZ R164, R41.reuse, R72.reuse ;  /* 0x0000004829a47220 */ /* 0x0c0fe20000410000 */
[----:B------:R-:W-:Y:S01]  /*4e30*/  FADD.FTZ R136, RZ, R132 ;  /* 0x00000084ff887221 */ /* 0x000fe20000010000 */
[-C--:B------:R-:W-:Y:S01]  /*4e40*/  FMUL.FTZ R39, R41, R73.reuse ;  /* 0x0000004929277220 */ /* 0x080fe20000410000 */
[----:B------:R-:W-:Y:S01]  /*4e50*/  FADD.FTZ R132, R114, R129 ;  /* 0x0000008172847221 */ /* 0x000fe20000010000 */
[CC--:B------:R-:W-:Y:S01]  /*4e60*/  FFMA.FTZ R41, R40.reuse, R73.reuse, R164 ;  /* 0x0000004928297223 */ /* 0x0c0fe200000100a4 */
[CC--:B------:R-:W-:Y:S01]  /*4e70*/  FMUL.FTZ R141, R43.reuse, R73.reuse ;  /* 0x000000492b8d7220 */ /* 0x0c0fe20000410000 */
[----:B------:R-:W-:Y:S01]  /*4e80*/  FMUL.FTZ R164, R43, R72 ;  /* 0x000000482ba47220 */ /* 0x000fe20000410000 */
[C---:B------:R-:W-:Y:S01]  /*4e90*/  FMUL.FTZ R43, R139.reuse, R136 ;  /* 0x000000888b2b7220 */ /* 0x040fe20000410000 */
[----:B------:R-:W-:Y:S01]  /*4ea0*/  FFMA.FTZ R39, R40, R72, -R39 ;  /* 0x0000004828277223 */ /* 0x000fe20000010827 */
[----:B------:R-:W-:Y:S01]  /*4eb0*/  FMUL.FTZ R139, R139, R132 ;  /* 0x000000848b8b7220 */ /* 0x000fe20000410000 */
[C---:B------:R-:W-:Y:S01]  /*4ec0*/  FFMA.FTZ R40, R42.reuse, R72, -R141 ;  /* 0x000000482a287223 */ /* 0x040fe2000001088d */
[-C--:B------:R-:W-:Y:S01]  /*4ed0*/  FFMA.FTZ R42, R42, R73.reuse, R164 ;  /* 0x000000492a2a7223 */ /* 0x080fe200000100a4 */
[----:B------:R-:W-:Y:S01]  /*4ee0*/  FMUL.FTZ R129, R49, R73 ;  /* 0x0000004931817220 */ /* 0x000fe20000410000 */
[C---:B------:R-:W-:Y:S01]  /*4ef0*/  FFMA.FTZ R164, R134.reuse, R132, -R43 ;  /* 0x0000008486a47223 */ /* 0x040fe2000001082b */
[----:B------:R-:W-:-:S02]  /*4f00*/  FFMA.FTZ R139, R134, R136, R139 ;  /* 0x00000088868b7223 */ /* 0x000fc4000001008b */
[-C--:B------:R-:W-:Y:S01]  /*4f10*/  FFMA.FTZ R43, R48, R72.reuse, -R129 ;  /* 0x00000048302b7223 */ /* 0x080fe20000010881 */
[----:B------:R-:W-:Y:S01]  /*4f20*/  FADD.FTZ R129, R115, R164 ;  /* 0x000000a473817221 */ /* 0x000fe20000010000 */
[----:B------:R-:W-:Y:S01]  /*4f30*/  FADD.FTZ R139, RZ, R139 ;  /* 0x0000008bff8b7221 */ /* 0x000fe20000010000 */
[C---:B------:R-:W-:Y:S01]  /*4f40*/  FMUL.FTZ R141, R51.reuse, R73 ;  /* 0x00000049338d7220 */ /* 0x040fe20000410000 */
[-C--:B------:R-:W-:Y:S01]  /*4f50*/  FMUL.FTZ R164, R51, R72.reuse ;  /* 0x0000004833a47220 */ /* 0x080fe20000410000 */
[C---:B------:R-:W-:Y:S01]  /*4f60*/  FMUL.FTZ R51, R137.reuse, R129 ;  /* 0x0000008189337220 */ /* 0x040fe20000410000 */
[-C--:B------:R-:W-:Y:S01]  /*4f70*/  FMUL.FTZ R134, R137, R139.reuse ;  /* 0x0000008b89867220 */ /* 0x080fe20000410000 */
[-C--:B------:R-:W-:Y:S02]  /*4f80*/  FMUL.FTZ R166, R49, R72.reuse ;  /* 0x0000004831a67220 */ /* 0x080fe40000410000 */
[C---:B------:R-:W-:Y:S01]  /*4f90*/  FFMA.FTZ R51, R0.reuse, R139, R51 ;  /* 0x0000008b00337223 */ /* 0x040fe20000010033 */
[----:B------:R-:W-:Y:S01]  /*4fa0*/  FFMA.FTZ R134, R0, R129, -R134 ;  /* 0x0000008100867223 */ /* 0x000fe20000010886 */
[-C--:B------:R-:W-:Y:S01]  /*4fb0*/  FFMA.FTZ R49, R48, R73.reuse, R166 ;  /* 0x0000004930317223 */ /* 0x080fe200000100a6 */
[----:B------:R-:W-:Y:S01]  /*4fc0*/  FMUL.FTZ R137, R53, R73 ;  /* 0x0000004935897220 */ /* 0x000fe20000410000 */
[----:B------:R-:W-:Y:S01]  /*4fd0*/  FADD.FTZ R166, RZ, R51 ;  /* 0x00000033ffa67221 */ /* 0x000fe20000010000 */
[----:B------:R-:W-:Y:S01]  /*4fe0*/  FADD.FTZ R145, R117, R134 ;  /* 0x0000008675917221 */ /* 0x000fe20000010000 */
[-C--:B------:R-:W-:Y:S01]  /*4ff0*/  FFMA.FTZ R48, R50, R72.reuse, -R141 ;  /* 0x0000004832307223 */ /* 0x080fe2000001088d */
[----:B------:R-:W-:Y:S01]  /*5000*/  FFMA.FTZ R0, R52, R72, -R137 ;  /* 0x0000004834007223 */ /* 0x000fe20000010889 */
[C---:B------:R-:W-:Y:S01]  /*5010*/  FMUL.FTZ R51, R138.reuse, R166 ;  /* 0x000000a68a337220 */ /* 0x040fe20000410000 */
[----:B------:R-:W-:Y:S01]  /*5020*/  FMUL.FTZ R137, R138, R145 ;  /* 0x000000918a897220 */ /* 0x000fe20000410000 */
[----:B------:R-:W-:Y:S01]  /*5030*/  FFMA.FTZ R50, R50, R73, R164 ;  /* 0x0000004932327223 */ /* 0x000fe200000100a4 */
[----:B------:R-:W-:Y:S01]  /*5040*/  FMUL.FTZ R164, R53, R72 ;  /* 0x0000004835a47220 */ /* 0x000fe20000410000 */
[C---:B------:R-:W-:Y:S01]  /*5050*/  FFMA.FTZ R51, R130.reuse, R145, -R51 ;  /* 0x0000009182337223 */ /* 0x040fe20000010833 */
[----:B------:R-:W-:Y:S01]  /*5060*/  FFMA.FTZ R137, R130, R166, R137 ;  /* 0x000000a682897223 */ /* 0x000fe20000010089 */
[CC--:B------:R-:W-:Y:S01]  /*5070*/  FMUL.FTZ R141, R55.reuse, R73.reuse ;  /* 0x00000049378d7220 */ /* 0x0c0fe20000410000 */
[-C--:B------:R-:W-:Y:S01]  /*5080*/  FFMA.FTZ R53, R52, R73.reuse, R164 ;  /* 0x0000004934357223 */ /* 0x080fe200000100a4 */
[-C--:B------:R-:W-:Y:S01]  /*5090*/  FMUL.FTZ R134, R55, R72.reuse ;  /* 0x0000004837867220 */ /* 0x080fe20000410000 */
[----:B------:R-:W-:Y:S01]  /*50a0*/  FADD.FTZ R164, R116, R51 ;  /* 0x0000003374a47221 */ /* 0x000fe20000010000 */
[----:B------:R-:W-:Y:S01]  /*50b0*/  FADD.FTZ R137, RZ, R137 ;  /* 0x00000089ff897221 */ /* 0x000fe20000010000 */
[C---:B------:R-:W-:Y:S01]  /*50c0*/  FFMA.FTZ R52, R54.reuse, R72, -R141 ;  /* 0x0000004836347223 */ /* 0x040fe2000001088d */
[----:B------:R-:W-:Y:S01]  /*50d0*/  FFMA.FTZ R54, R54, R73, R134 ;  /* 0x0000004936367223 */ /* 0x000fe20000010086 */
[C---:B------:R-:W-:Y:S01]  /*50e0*/  FMUL.FTZ R134, R143.reuse, R164 ;  /* 0x000000a48f867220 */ /* 0x040fe20000410000 */
[----:B------:R-:W-:-:S03]  /*50f0*/  FMUL.FTZ R130, R143, R137 ;  /* 0x000000898f827220 */ /* 0x000fc60000410000 */
[C---:B------:R-:W-:Y:S01]  /*5100*/  FFMA.FTZ R134, R131.reuse, R137, R134 ;  /* 0x0000008983867223 */ /* 0x040fe20000010086 */
[----:B------:R-:W-:Y:S01]  /*5110*/  FFMA.FTZ R131, R131, R164, -R130 ;  /* 0x000000a483837223 */ /* 0x000fe20000010882 */
[CC--:B------:R-:W-:Y:S01]  /*5120*/  FMUL.FTZ R51, R57.reuse, R73.reuse ;  /* 0x0000004939337220 */ /* 0x0c0fe20000410000 */
[-C--:B------:R-:W-:Y:S02]  /*5130*/  FMUL.FTZ R138, R57, R72.reuse ;  /* 0x00000048398a7220 */ /* 0x080fe40000410000 */
[----:B------:R-:W-:Y:S01]  /*5140*/  FADD.FTZ R141, R118, R131 ;  /* 0x00000083768d7221 */ /* 0x000fe20000010000 */
[CC--:B------:R-:W-:Y:S01]  /*5150*/  FFMA.FTZ R51, R56.reuse, R72.reuse, -R51 ;  /* 0x0000004838337223 */ /* 0x0c0fe20000010833 */
[-C--:B------:R-:W-:Y:S01]  /*5160*/  FFMA.FTZ R138, R56, R73.reuse, R138 ;  /* 0x00000049388a7223 */ /* 0x080fe2000001008a */
[C---:B------:R-:W-:Y:S01]  /*5170*/  FMUL.FTZ R55, R59.reuse, R73 ;  /* 0x000000493b377220 */ /* 0x040fe20000410000 */
[----:B------:R-:W-:Y:S01]  /*5180*/  FMUL.FTZ R56, R59, R72 ;  /* 0x000000483b387220 */ /* 0x000fe20000410000 */
[----:B------:R-:W-:Y:S01]  /*5190*/  FADD.FTZ R168, RZ, R134 ;  /* 0x00000086ffa87221 */ /* 0x000fe20000010000 */
[----:B------:R-:W-:-:S03]  /*51a0*/  FMUL.FTZ R59, R144, R141 ;  /* 0x0000008d903b7220 */ /* 0x000fc60000410000 */
[-C--:B------:R-:W-:Y:S01]  /*51b0*/  FMUL.FTZ R57, R144, R168.reuse ;  /* 0x000000a890397220 */ /* 0x080fe20000410000 */
[----:B------:R-:W-:Y:S01]  /*51c0*/  FFMA.FTZ R59, R140, R168, R59 ;  /* 0x000000a88c3b7223 */ /* 0x000fe2000001003b */
[----:B------:R-:W-:Y:S02]  /*51d0*/  FFMA.FTZ R130, R58, R73, R56 ;  /* 0x000000493a827223 */ /* 0x000fe40000010038 */
[----:B------:R-:W-:Y:S01]  /*51e0*/  FFMA.FTZ R56, R140, R141, -R57 ;  /* 0x0000008d8c387223 */ /* 0x000fe20000010839 */
[----:B------:R-:W-:Y:S01]  /*51f0*/  FADD.FTZ R143, RZ, R59 ;  /* 0x0000003bff8f7221 */ /* 0x000fe20000010000 */
[-C--:B------:R-:W-:Y:S01]  /*5200*/  FFMA.FTZ R55, R58, R72.reuse, -R55 ;  /* 0x000000483a377223 */ /* 0x080fe20000010837 */
[C---:B------:R-:W-:Y:S01]  /*5210*/  FMUL.FTZ R131, R61.reuse, R73 ;  /* 0x000000493d837220 */ /* 0x040fe20000410000 */
[-C--:B------:R-:W-:Y:S01]  /*5220*/  FMUL.FTZ R58, R61, R72.reuse ;  /* 0x000000483d3a7220 */ /* 0x080fe20000410000 */
[----:B------:R-:W-:Y:S01]  /*5230*/  FADD.FTZ R140, R119, R56 ;  /* 0x00000038778c7221 */ /* 0x000fe20000010000 */
[----:B------:R-:W-:Y:S01]  /*5240*/  FMUL.FTZ R56, R151, R143 ;  /* 0x0000008f97387220 */ /* 0x000fe20000410000 */
[CC--:B------:R-:W-:Y:S01]  /*5250*/  FFMA.FTZ R131, R60.reuse, R72.reuse, -R131 ;  /* 0x000000483c837223 */ /* 0x0c0fe20000010883 */
[----:B------:R-:W-:Y:S01]  /*5260*/  FMUL.FTZ R59, R21, R27 ;  /* 0x0000001b153b7220 */ /* 0x000fe20000410000 */
[-C--:B------:R-:W-:Y:S01]  /*5270*/  FFMA.FTZ R60, R60, R73.reuse, R58 ;  /* 0x000000493c3c7223 */ /* 0x080fe2000001003a */
[C---:B------:R-:W-:Y:S01]  /*5280*/  FMUL.FTZ R57, R63.reuse, R73 ;  /* 0x000000493f397220 */ /* 0x040fe20000410000 */
[----:B------:R-:W-:Y:S01]  /*5290*/  FMUL.FTZ R134, R63, R72 ;  /* 0x000000483f867220 */ /* 0x000fe20000410000 */
[-C--:B------:R-:W-:Y:S01]  /*52a0*/  FMUL.FTZ R58, R151, R140.reuse ;  /* 0x0000008c973a7220 */ /* 0x080fe20000410000 */
[----:B------:R-:W-:Y:S01]  /*52b0*/  FFMA.FTZ R63, R147, R140, -R56 ;  /* 0x0000008c933f7223 */ /* 0x000fe20000010838 */
[----:B------:R-:W-:Y:S01]  /*52c0*/  ISETP.NE.AND P1, PT, R96, RZ, PT ;  /* 0x000000ff6000720c */ /* 0x000fe20003f25270 */
[-C--:B------:R-:W-:Y:S01]  /*52d0*/  FFMA.FTZ R59, R20, R26.reuse, -R59 ;  /* 0x0000001a143b7223 */ /* 0x080fe2000001083b */
[C---:B------:R-:W-:Y:S01]  /*52e0*/  FMUL.FTZ R61, R21.reuse, R26 ;  /* 0x0000001a153d7220 */ /* 0x040fe20000410000 */
[----:B------:R-:W-:Y:S01]  /*52f0*/  FMUL.FTZ R26, R21, R24 ;  /* 0x00000018151a7220 */ /* 0x000fe20000410000 */
[----:B------:R-:W-:Y:S01]  /*5300*/  FFMA.FTZ R58, R147, R143, R58 ;  /* 0x0000008f933a7223 */ /* 0x000fe2000001003a */
[----:B------:R-:W-:Y:S01]  /*5310*/  FADD.FTZ R63, R120, R63 ;  /* 0x0000003f783f7221 */ /* 0x000fe20000010000 */
[----:B------:R-:W-:Y:S01]  /*5320*/  FFMA.FTZ R72, R62, R72, -R57 ;  /* 0x000000483e487223 */ /* 0x000fe20000010839 */
[-C--:B------:R-:W-:Y:S01]  /*5330*/  FMUL.FTZ R57, R21, R25.reuse ;  /* 0x0000001915397220 */ /* 0x080fe20000410000 */
[----:B------:R-:W-:Y:S01]  /*5340*/  FFMA.FTZ R25, R20, R25, R26 ;  /* 0x0000001914197223 */ /* 0x000fe2000001001a */
[----:B------:R-:W-:Y:S01]  /*5350*/  FADD.FTZ R58, RZ, R58 ;  /* 0x0000003aff3a7221 */ /* 0x000fe20000010000 */
[----:B------:R-:W-:Y:S01]  /*5360*/  FMUL.FTZ R26, R154, R63 ;  /* 0x0000003f9a1a7220 */ /* 0x000fe20000410000 */
[C---:B------:R-:W-:Y:S01]  /*5370*/  FFMA.FTZ R24, R20.reuse, R24, -R57 ;  /* 0x0000001814187223 */ /* 0x040fe20000010839 */
[----:B------:R-:W-:Y:S01]  /*5380*/  FFMA.FTZ R20, R20, R27, R61 ;  /* 0x0000001b14147223 */ /* 0x000fe2000001003d */
[-C--:B------:R-:W-:Y:S01]  /*5390*/  FMUL.FTZ R154, R154, R58.reuse ;  /* 0x0000003a9a9a7220 */ /* 0x080fe20000410000 */
[----:B------:R-:W-:Y:S01]  /*53a0*/  FFMA.FTZ R21, R149, R58, R26 ;  /* 0x0000003a95157223 */ /* 0x000fe2000001001a */
[----:B------:R-:W-:Y:S01]  /*53b0*/  BSSY.RECONVERGENT B0, `(.L_x_1725) ;  /* 0x0000010000007945 */ /* 0x000fe20003800200 */
[----:B------:R-:W-:Y:S01]  /*53c0*/  FMUL.FTZ R44, R45, R44 ;  /* 0x0000002c2d2c7220 */ /* 0x000fe20000410000 */
[----:B------:R-:W-:Y:S01]  /*53d0*/  FFMA.FTZ R134, R62, R73, R134 ;  /* 0x000000493e867223 */ /* 0x000fe20000010086 */
[----:B------:R-:W-:Y:S01]  /*53e0*/  FFMA.FTZ R154, R149, R63, -R154 ;  /* 0x0000003f959a7223 */ /* 0x000fe2000001089a */
[----:B------:R-:W-:Y:S01]  /*53f0*/  FADD.FTZ R26, R22, R59 ;  /* 0x0000003b161a7221 */ /* 0x000fe20000010000 */
[----:B------:R-:W-:Y:S01]  /*5400*/  FADD.FTZ R45, RZ, R21 ;  /* 0x00000015ff2d7221 */ /* 0x000fe20000010000 */
[----:B------:R-:W-:Y:S01]  /*5410*/  FADD.FTZ R27, R23, R20 ;  /* 0x00000014171b7221 */ /* 0x000fe20000010000 */
[----:B------:R-:W-:Y:S06]  /*5420*/  @P1 BRA `(.L_x_1726) ;  /* 0x0000000000201947 */ /* 0x000fec0003800000 */
[----:B------:R-:W-:Y:S01]  /*5430*/  IMAD R21, R93, R126, R128 ;  /* 0x0000007e5d157224 */ /* 0x000fe200078e0280 */
[----:B------:R0:W-:Y:S04]  /*5440*/  STS.128 [R162+0x10c0], R24 ;  /* 0x0010c018a2007388 */ /* 0x0001e80000000c00 */
[----:B------:R-:W-:Y:S02]  /*5450*/  SHF.R.S32.HI R23, RZ, 0x1f, R21 ;  /* 0x0000001fff177819 */ /* 0x000fe40000011415 */
[----:B------:R-:W-:-:S04]  /*5460*/  IADD3 R21, P1, PT, R94, R21, RZ ;  /* 0x000000155e157210 */ /* 0x000fc80007f3e0ff */
[----:B------:R-:W-:Y:S02]  /*5470*/  LEA.HI.X.SX32 R22, R94, R23, 0x1, P1 ;  /* 0x000000175e167211 */ /* 0x000fe400008f0eff */
[----:B------:R-:W-:-:S04]  /*5480*/  LEA R20, P1, R21, R70, 0x4 ;  /* 0x0000004615147211 */ /* 0x000fc800078220ff */
[----:B------:R-:W-:-:S05]  /*5490*/  LEA.HI.X R21, R21, R71, R22, 0x4, P1 ;  /* 0x0000004715157211 */ /* 0x000fca00008f2416 */
[----:B------:R0:W-:Y:S04]  /*54a0*/  STG.E.128 desc[UR18][R20.64], R24 ;  /* 0x0000001814007986 */ /* 0x0001e8000c101d12 */
.L_x_1726:
[----:B------:R-:W-:Y:S05]  /*54b0*/  BSYNC.RECONVERGENT B0 ;  /* 0x0000000000007941 */ /* 0x000fea0003800200 */
.L_x_1725:
[----:B------:R-:W-:Y:S01]  /*54c0*/  FADD.FTZ R154, R121, R154 ;  /* 0x0000009a799a7221 */ /* 0x000fe20000010000 */
[-C--:B0-----:R-:W-:Y:S01]  /*54d0*/  FMUL.FTZ R21, R150, R45.reuse ;  /* 0x0000002d96157220 */ /* 0x081fe20000410000 */
[----:B------:R-:W-:Y:S01]  /*54e0*/  FMUL.FTZ R25, R142, R30 ;  /* 0x0000001e8e197220 */ /* 0x000fe20000410000 */
[----:B------:R-:W-:Y:S01]  /*54f0*/  IADD3 R128, PT, PT, R128, 0x1, RZ ;  /* 0x0000000180807810 */ /* 0x000fe20007ffe0ff */
[-C--:B------:R-:W-:Y:S01]  /*5500*/  FMUL.FTZ R23, R150, R154.reuse ;  /* 0x0000009a96177220 */ /* 0x080fe20000410000 */
[----:B------:R-:W-:Y:S01]  /*5510*/  FFMA.FTZ R21, R146, R154, -R21 ;  /* 0x0000009a92157223 */ /* 0x000fe20000010815 */
[----:B------:R-:W-:Y:S01]  /*5520*/  FFMA.FTZ R28, R46, R28, -R25 ;  /* 0x0000001c2e1c7223 */ /* 0x000fe20000010819 */
[----:B------:R-:W-:Y:S01]  /*5530*/  ISETP.GE.AND P1, PT, R128, UR5, PT ;  /* 0x0000000580007c0c */ /* 0x000fe2000bf26270 */
[----:B------:R-:W-:Y:S01]  /*5540*/  FFMA.FTZ R23, R146, R45, R23 ;  /* 0x0000002d92177223 */ /* 0x000fe20000010017 */
[----:B------:R-:W-:Y:S01]  /*5550*/  FADD.FTZ R22, R122, R21 ;  /* 0x000000157a167221 */ /* 0x000fe20000010000 */
[----:B------:R-:W-:Y:S01]  /*5560*/  FMUL.FTZ R20, R166, R41 ;  /* 0x00000029a6147220 */ /* 0x000fe20000410000 */
[----:B------:R-:W-:Y:S01]  /*5570*/  FMUL.FTZ R47, R160, R47 ;  /* 0x0000002fa02f7220 */ /* 0x000fe20000410000 */
[----:B------:R-:W-:Y:S01]  /*5580*/  FADD.FTZ R24, RZ, R23 ;  /* 0x00000017ff187221 */ /* 0x000fe20000010000 */
[----:B------:R-:W-:Y:S01]  /*5590*/  FMUL.FTZ R21, R155, R22 ;  /* 0x000000169b157220 */ /* 0x000fe20000410000 */
[----:B------:R-:W-:Y:S01]  /*55a0*/  FMUL.FTZ R23, R137, R42 ;  /* 0x0000002a89177220 */ /* 0x000fe20000410000 */
[----:B------:R-:W-:Y:S01]  /*55b0*/  FFMA.FTZ R39, R145, R39, -R20 ;  /* 0x0000002791277223 */ /* 0x000fe20000010814 */
[-C--:B------:R-:W-:Y:S01]  /*55c0*/  FMUL.FTZ R155, R155, R24.reuse ;  /* 0x000000189b9b7220 */ /* 0x080fe20000410000 */
[----:B------:R-:W-:Y:S01]  /*55d0*/  FFMA.FTZ R21, R152, R24, R21 ;  /* 0x0000001898157223 */ /* 0x000fe20000010015 */
[----:B------:R-:W-:Y:S01]  /*55e0*/  FFMA.FTZ R40, R164, R40, -R23 ;  /* 0x00000028a4287223 */ /* 0x000fe20000010817 */
[----:B------:R-:W-:Y:S01]  /*55f0*/  FMUL.FTZ R23, R143, R50 ;  /* 0x000000328f177220 */ /* 0x000fe20000410000 */
[----:B------:R-:W-:Y:S01]  /*5600*/  FFMA.FTZ R152, R152, R22, -R155 ;  /* 0x0000001698987223 */ /* 0x000fe2000001089b */
[----:B------:R-:W-:Y:S01]  /*5610*/  FADD.FTZ R26, RZ, R21 ;  /* 0x00000015ff1a7221 */ /* 0x000fe20000010000 */
[----:B------:R-:W-:Y:S01]  /*5620*/  FMUL.FTZ R34, R135, R34 ;  /* 0x0000002287227220 */ /* 0x000fe20000410000 */
[----:B------:R-:W-:Y:S01]  /*5630*/  FFMA.FTZ R48, R140, R48, -R23 ;  /* 0x000000308c307223 */ /* 0x000fe20000010817 */
[----:B------:R-:W-:Y:S01]  /*5640*/  FADD.FTZ R25, R123, R152 ;  /* 0x000000987b197221 */ /* 0x000fe20000010000 */
[----:B------:R-:W-:Y:S01]  /*5650*/  FMUL.FTZ R21, R157, R26 ;  /* 0x0000001a9d157220 */ /* 0x000fe20000410000 */
[----:B------:R-:W-:Y:S01]  /*5660*/  FMUL.FTZ R37, R136, R37 ;  /* 0x0000002588257220 */ /* 0x000fe20000410000 */
[----:B------:R-:W-:Y:S01]  /*5670*/  FMUL.FTZ R38, R139, R38 ;  /* 0x000000268b267220 */ /* 0x000fe20000410000 */
[-C--:B------:R-:W-:Y:S01]  /*5680*/  FMUL.FTZ R157, R157, R25.reuse ;  /* 0x000000199d9d7220 */ /* 0x080fe20000410000 */
[----:B------:R-:W-:Y:S01]  /*5690*/  FFMA.FTZ R21, R156, R25, -R21 ;  /* 0x000000199c157223 */ /* 0x000fe20000010815 */
[----:B------:R-:W-:Y:S01]  /*56a0*/  FMUL.FTZ R20, R168, R49 ;  /* 0x00000031a8147220 */ /* 0x000fe20000410000 */
[----:B------:R-:W-:Y:S01]  /*56b0*/  FMUL.FTZ R53, R58, R53 ;  /* 0x000000353a357220 */ /* 0x000fe20000410000 */
        /* <DEDUP_REMOVED lines=10> */
[----:B------:R-:W-:Y:S01]  /*5760*/  FMUL.FTZ R60, R157, R60 ;  /* 0x0000003c9d3c7220 */ /* 0x000fe20000410000 */
[----:B------:R-:W-:Y:S01]  /*5770*/  FFMA.FTZ R33, R148, R33, -R47 ;  /* 0x0000002194217223 */ /* 0x000fe2000001082f */
[----:B------:R-:W-:Y:S01]  /*5780*/  FFMA.FTZ R158, R158, R27, -R159 ;  /* 0x0000001b9e9e7223 */ /* 0x000fe2000001089f */
[----:B------:R-:W-:Y:S01]  /*5790*/  FADD.FTZ R21, RZ, R21 ;  /* 0x00000015ff157221 */ /* 0x000fe20000010000 */
[----:B------:R-:W-:Y:S01]  /*57a0*/  FFMA.FTZ R32, R133, R32, -R34 ;  /* 0x0000002085207223 */ /* 0x000fe20000010822 */
[----:B------:R-:W-:Y:S01]  /*57b0*/  FFMA.FTZ R35, R132, R35, -R37 ;  /* 0x0000002384237223 */ /* 0x000fe20000010825 */
[----:B------:R-:W-:Y:S01]  /*57c0*/  FADD.FTZ R158, R125, R158 ;  /* 0x0000009e7d9e7221 */ /* 0x000fe20000010000 */
        /* <DEDUP_REMOVED lines=26> */
.L_x_1724:
[----:B------:R-:W-:Y:S01]  /*5970*/  BAR.SYNC.DEFER_BLOCKING 0x0 ;  /* 0x0000000000007b1d */ /* 0x000fe20000010000 */
[----:B------:R-:W-:Y:S02]  /*5980*/  IADD3 R86, P1, PT, R86, 0x1000, RZ ;  /* 0x0000100056567810 */ /* 0x000fe40007f3e0ff */
[----:B------:R-:W-:Y:S02]  /*5990*/  IADD3 R90, P2, PT, R90, 0x800, RZ ;  /* 0x000008005a5a7810 */ /* 0x000fe40007f5e0ff */
[----:B------:R-:W-:-:S03]  /*59a0*/  IADD3 R92, P3, PT, R92, 0x800, RZ ;  /* 0x000008005c5c7810 */ /* 0x000fc60007f7e0ff */
[----:B------:R-:W0:Y:S01]  /*59b0*/  LDC.64 R36, c[0x0][0x420] ;  /* 0x00010800ff247b82 */ /* 0x000e220000000a00 */
[----:B------:R-:W1:Y:S01]  /*59c0*/  LDCU UR5, c[0x0][0x394] ;  /* 0x00007280ff0577ac */ /* 0x000e620008000800 */
[----:B------:R-:W-:Y:S02]  /*59d0*/  IADD3.X R85, PT, PT, RZ, R85, RZ, P1, !PT ;  /* 0x00000055ff557210 */ /* 0x000fe40000ffe4ff */
[----:B------:R-:W-:Y:S02]  /*59e0*/  IADD3.X R89, PT, PT, RZ, R89, RZ, P2, !PT ;  /* 0x00000059ff597210 */ /* 0x000fe400017fe4ff */
[----:B------:R-:W-:Y:S02]  /*59f0*/  IADD3.X R91, PT, PT, RZ, R91, RZ, P3, !PT ;  /* 0x0000005bff5b7210 */ /* 0x000fe40001ffe4ff */
[----:B------:R-:W2:Y:S08]  /*5a00*/  LDC.64 R38, c[0x0][0x428] ;  /* 0x00010a00ff267b82 */ /* 0x000eb00000000a00 */
[----:B------:R-:W3:Y:S01]  /*5a10*/  LDC.64 R40, c[0x0][0x478] ;  /* 0x00011e00ff287b82 */ /* 0x000ee20000000a00 */
[----:B------:R4:W-:Y:S04]  /*5a20*/  STS.128 [R82], R4 ;  /* 0x0000000452007388 */ /* 0x0009e80000000c00 */
[----:B------:R-:W-:Y:S04]  /*5a30*/  STS.128 [R82+0x10], R8 ;  /* 0x0000100852007388 */ /* 0x000fe80000000c00 */
[----:B------:R-:W-:Y:S04]  /*5a40*/  STS.128 [R82+0x20], R12 ;  /* 0x0000200c52007388 */ /* 0x000fe80000000c00 */
[----:B------:R-:W-:Y:S01]  /*5a50*/  STS.128 [R82+0x30], R16 ;  /* 0x0000301052007388 */ /* 0x000fe20000000c00 */
[----:B------:R-:W-:-:S03]  /*5a60*/  NOP ;  /* 0x0000000000007918 */ /* 0x000fc60000000000 */
[----:B------:R-:W5:Y:S01]  /*5a70*/  LDS.128 R20, [R83] ;  /* 0x0000000053147984 */ /* 0x000f620000000c00 */
[C---:B----4-:R-:W-:Y:S02]  /*5a80*/  SHF.L.U32 R4, R93.reuse, 0x9, RZ ;  /* 0x000000095d047819 */ /* 0x050fe400000006ff */
[----:B------:R-:W-:Y:S01]  /*5a90*/  MOV R5, RZ ;  /* 0x000000ff00057202 */ /* 0x000fe20000000f00 */
[----:B------:R-:W4:Y:S01]  /*5aa0*/  LDS.128 R24, [R83+0x200] ;  /* 0x0002000053187984 */ /* 0x000f220000000c00 */
[----:B------:R-:W-:-:S03]  /*5ab0*/  IADD3 R93, PT, PT, R93, 0x1, RZ ;  /* 0x000000015d5d7810 */ /* 0x000fc60007ffe0ff */
[----:B------:R-:W4:Y:S01]  /*5ac0*/  LDS.128 R28, [R83+0x400] ;  /* 0x00040000531c7984 */ /* 0x000f220000000c00 */
[----:B0-----:R-:W-:-:S03]  /*5ad0*/  IMAD.WIDE.U32 R4, R36, UR20, R4 ;  /* 0x0000001424047c25 */ /* 0x001fc6000f8e0004 */
[----:B------:R-:W0:Y:S01]  /*5ae0*/  LDS.128 R32, [R83+0x600] ;  /* 0x0006000053207984 */ /* 0x000e220000000c00 */
[----:B------:R-:W-:Y:S02]  /*5af0*/  IMAD R5, R37, UR20, R5 ;  /* 0x0000001425057c24 */ /* 0x000fe4000f8e0205 */
[----:B--2---:R-:W-:-:S04]  /*5b00*/  IMAD.WIDE.U32 R4, R101, R38, R4 ;  /* 0x0000002665047225 */ /* 0x004fc800078e0004 */
[----:B------:R-:W-:Y:S01]  /*5b10*/  IMAD R0, R101, R39, R5 ;  /* 0x0000002765007224 */ /* 0x000fe200078e0205 */
[----:B---3--:R-:W-:-:S04]  /*5b20*/  LEA R6, P0, R4, R40, 0x2 ;  /* 0x0000002804067211 */ /* 0x008fc800078010ff */
[----:B------:R-:W-:Y:S02]  /*5b30*/  LEA.HI.X R7, R4, R41, R0, 0x2, P0 ;  /* 0x0000002904077211 */ /* 0x000fe400000f1400 */
[----:B-1----:R-:W-:Y:S01]  /*5b40*/  ISETP.GE.AND P0, PT, R93, UR5, PT ;  /* 0x000000055d007c0c */ /* 0x002fe2000bf06270 */
[----:B------:R-:W-:-:S05]  /*5b50*/  IMAD.WIDE.U32 R4, R88, 0x10, R6 ;  /* 0x0000001058047825 */ /* 0x000fca00078e0006 */
[----:B-----5:R1:W-:Y:S04]  /*5b60*/  STG.E.128 desc[UR18][R4.64], R20 ;  /* 0x0000001404007986 */ /* 0x0203e8000c101d12 */
[----:B----4-:R1:W-:Y:S04]  /*5b70*/  STG.E.128 desc[UR18][R4.64+0x200], R24 ;  /* 0x0002001804007986 */ /* 0x0103e8000c101d12 */
[----:B------:R1:W-:Y:S04]  /*5b80*/  STG.E.128 desc[UR18][R4.64+0x400], R28 ;  /* 0x0004001c04007986 */ /* 0x0003e8000c101d12 */
[----:B0-----:R1:W-:Y:S01]  /*5b90*/  STG.E.128 desc[UR18][R4.64+0x600], R32 ;  /* 0x0006002004007986 */ /* 0x0013e2000c101d12 */
[----:B------:R-:W-:Y:S05]  /*5ba0*/  @!P0 BRA `(.L_x_1728) ;  /* 0xffffffa800ac8947 */ /* 0x000fea000383ffff */
[----:B------:R-:W-:Y:S05]  /*5bb0*/  EXIT ;  /* 0x000000000000794d */ /* 0x000fea0003800000 */
.L_x_1729:
        /* <DEDUP_REMOVED lines=12> */
.L_x_4986:


//--------------------- .text._Z25selective_scan_fwd_kernelI32Selective_Scan_fwd_kernel_traitsILi32ELi16ELi1ELb1ELb0ELb1ELb1EfN3c107complexIfEEEEv13SSMParamsBase --------------------------
	.section	.text._Z25selective_scan_fwd_kernelI32Selective_Scan_fwd_kernel_traitsILi32ELi16ELi1ELb1ELb0ELb1ELb1EfN3c107complexIfEEEEv13SSMParamsBase,"ax",@progbits
	.align	128
        .global         _Z25selective_scan_fwd_kernelI32Selective_Scan_fwd_kernel_traitsILi32ELi16ELi1ELb1ELb0ELb1ELb1EfN3c107complexIfEEEEv13SSMParamsBase
        .type           _Z25selective_scan_fwd_kernelI32Selective_Scan_fwd_kernel_traitsILi32ELi16ELi1ELb1ELb0ELb1ELb1EfN3c107complexIfEEEEv13SSMParamsBase,@function
        .size           _Z25selective_scan_fwd_kernelI32Selective_Scan_fwd_kernel_traitsILi32ELi16ELi1ELb1ELb0ELb1ELb1EfN3c107complexIfEEEEv13SSMParamsBase,(.L_x_4987 - _Z25selective_scan_fwd_kernelI32Selective_Scan_fwd_kernel_traitsILi32ELi16ELi1ELb1ELb0ELb1ELb1EfN3c107complexIfEEEEv13SSMParamsBase)
        .other          _Z25selective_scan_fwd_kernelI32Selective_Scan_fwd_kernel_traitsILi32ELi16ELi1ELb1ELb0ELb1ELb1EfN3c107complexIfEEEEv13SSMParamsBase,@"STO_CUDA_ENTRY STV_DEFAULT"
_Z25selective_scan_fwd_kernelI32Selective_Scan_fwd_kernel_traitsILi32ELi16ELi1ELb1ELb0ELb1ELb1EfN3c107complexIfEEEEv13SSMParamsBase:
.text._Z25selective_scan_fwd_kernelI32Selective_Scan_fwd_kernel_traitsILi32ELi16ELi1ELb1ELb0ELb1ELb1EfN3c107complexIfEEEEv13SSMParamsBase:
        /* <DEDUP_REMOVED lines=102> */
.L_x_1766:
[----:B------:R-:W-:Y:S01]  /*0660*/  BAR.SYNC.DEFER_BLOCKING 0x0 ;  /* 0x0000000000007b1d */ /* 0x000fe20000010000 */
[----:B----4-:R-:W-:Y:S02]  /*0670*/  MOV R4, R92 ;  /* 0x0000005c00047202 */ /* 0x010fe40000000f00 */
        /* <DEDUP_REMOVED lines=82> */
.L_x_1731:
[----:B------:R-:W-:Y:S05]  /*0ba0*/  BSYNC.RECONVERGENT B0 ;  /* 0x0000000000007941 */ /* 0x000fea0003800200 */
.L_x_1730:
        /* <DEDUP_REMOVED lines=34> */
.L_x_1733:
[----:B------:R-:W-:Y:S05]  /*0dd0*/  BSYNC.RECONVERGENT B0 ;  /* 0x0000000000007941 */ /* 0x000fea0003800200 */
.L_x_1732:
        /* <DEDUP_REMOVED lines=36> */
.L_x_1735:
[----:B------:R-:W-:Y:S05]  /*1020*/  BSYNC.RECONVERGENT B0 ;  /* 0x0000000000007941 */ /* 0x000fea0003800200 */
.L_x_1734:
        /* <DEDUP_REMOVED lines=34> */
.L_x_1737:
[----:B------:R-:W-:Y:S05]  /*1250*/  BSYNC.RECONVERGENT B0 ;  /* 0x0000000000007941 */ /* 0x000fea0003800200 */
.L_x_1736:
        /* <DEDUP_REMOVED lines=36> */
.L_x_1739:
[----:B------:R-:W-:Y:S05]  /*14a0*/  BSYNC.RECONVERGENT B0 ;  /* 0x0000000000007941 */ /* 0x000fea0003800200 */
.L_x_1738:
        /* <DEDUP_REMOVED lines=34> */
.L_x_1741:
[----:B------:R-:W-:Y:S05]  /*16d0*/  BSYNC.RECONVERGENT B0 ;  /* 0x0000000000007941 */ /* 0x000fea0003800200 */
.L_x_1740:
        /* <DEDUP_REMOVED lines=36> */
.L_x_1743:
[----:B------:R-:W-:Y:S05]  /*1920*/  BSYNC.RECONVERGENT B0 ;  /* 0x0000000000007941 */ /* 0x000fea0003800200 */
.L_x_1742:
        /* <DEDUP_REMOVED lines=34> */
.L_x_1745:
[----:B------:R-:W-:Y:S05]  /*1b50*/  BSYNC.RECONVERGENT B0 ;  /* 0x0000000000007941 */ /* 0x000fea0003800200 */
.L_x_1744:
        /* <DEDUP_REMOVED lines=36> */
.L_x_1747:
[----:B------:R-:W-:Y:S05]  /*1da0*/  BSYNC.RECONVERGENT B0 ;  /* 0x0000000000007941 */ /* 0x000fea0003800200 */
.L_x_1746:
        /* <DEDUP_REMOVED lines=37> */
.L_x_1749:
[----:B------:R-:W-:Y:S05]  /*2000*/  BSYNC.RECONVERGENT B0 ;  /* 0x0000000000007941 */ /* 0x000fea0003800200 */
.L_x_1748:
        /* <DEDUP_REMOVED lines=47> */
.L_x_1751:
[----:B------:R-:W-:Y:S05]  /*2300*/  BSYNC.RECONVERGENT B0 ;  /* 0x0000000000007941 */ /* 0x000fea0003800200 */
.L_x_1750:
        /* <DEDUP_REMOVED lines=32> */
.L_x_1753:
[----:B------:R-:W-:Y:S05]  /*2510*/  BSYNC.RECONVERGENT B0 ;  /* 0x0000000000007941 */ /* 0x000fea0003800200 */
.L_x_1752:
        /* <DEDUP_REMOVED lines=32> */
.L_x_1755:
[----:B------:R-:W-:Y:S05]  /*2720*/  BSYNC.RECONVERGENT B0 ;  /* 0x0000000000007941 */ /* 0x000fea0003800200 */
.L_x_1754:
        /* <DEDUP_REMOVED lines=32> */
.L_x_1757:
[----:B------:R-:W-:Y:S05]  /*2930*/  BSYNC.RECONVERGENT B0 ;  /* 0x0000000000007941 */ /* 0x000fea0003800200 */
.L_x_1756:
        /* <DEDUP_REMOVED lines=32> */
.L_x_1759:
[----:B------:R-:W-:Y:S05]  /*2b40*/  BSYNC.RECONVERGENT B0 ;  /* 0x0000000000007941 */ /* 0x000fea0003800200 */
.L_x_1758:
        /* <DEDUP_REMOVED lines=32> */
.L_x_1761:
[----:B------:R-:W-:Y:S05]  /*2d50*/  BSYNC.RECONVERGENT B0 ;  /* 0x0000000000007941 */ /* 0x000fea0003800200 */
.L_x_1760:
        /* <DEDUP_REMOVED lines=39> */
.L_x_1765:
        /* <DEDUP_REMOVED lines=590> */
.L_x_1764:
[----:B------:R-:W-:Y:S05]  /*54b0*/  BSYNC.RECONVERGENT B0 ;  /* 0x0000000000007941 */ /* 0x000fea0003800200 */
.L_x_1763:
        /* <DEDUP_REMOVED lines=75> */
.L_x_1762:
[----:B------:R-:W-:Y:S01]  /*5970*/  BAR.SYNC.DEFER_BLOCKING 0x0 ;  /* 0x0000000000007b1d */ /* 0x000fe20000010000 */
[----:B------:R-:W-:Y:S02]  /*5980*/  SHF.L.U32 R36, R93, 0x9, RZ ;  /* 0x000000095d247819 */ /* 0x000fe400000006ff */
[----:B------:R-:W-:-:S05]  /*5990*/  MOV R37, RZ ;  /* 0x000000ff00257202 */ /* 0x000fca0000000f00 */
        /* <DEDUP_REMOVED lines=42> */
[----:B------:R-:W-:Y:S02]  /*5c40*/  IADD3 R92, P3, PT, R92, 0x800, RZ ;  /* 0x000008005c5c7810 */ /* 0x000fe40007f7e0ff */
[----:B------:R-:W-:Y:S02]  /*5c50*/  IADD3.X R85, PT, PT, RZ, R85, RZ, P1, !PT ;  /* 0x00000055ff557210 */ /* 0x000fe40000ffe4ff */
        /* <DEDUP_REMOVED lines=108> */
[----:B------:R-:W-:-:S03]  /*6320*/  FMUL.FTZ R16, R21, R16 ;  /* 0x0000001015107220 */ /* 0x000fc60000410000 */
[----:B------:R-:W3:Y:S01]  /*6330*/  MUFU.RCP R52, R52 ;  /* 0x0000003400347308 */ /* 0x000ee20000001000 */
[----:B----4-:R-:W-:Y:S01]  /*6340*/  FMUL.FTZ R0, R29, R50 ;  /* 0x000000321d007220 */ /* 0x010fe20000410000 */
[----:B--2---:R-:W-:-:S04]  /*6350*/  IMAD.WIDE.U32 R4, R101, R40, R36 ;  /* 0x0000002865047225 */ /* 0x004fc800078e0024 */
[----:B------:R-:W-:Y:S01]  /*6360*/  FMUL.FTZ R17, R0, R17 ;  /* 0x0000001100117220 */ /* 0x000fe20000410000 */
[----:B------:R-:W-:Y:S01]  /*6370*/  IMAD R0, R101, R41, R5 ;  /* 0x0000002965007224 */ /* 0x000fe200078e0205 */
[----:B-1----:R-:W-:Y:S01]  /*6380*/  LEA R6, P0, R4, R42, 0x2 ;  /* 0x0000002a04067211 */ /* 0x002fe200078010ff */
[----:B0-----:R-:W-:-:S03]  /*6390*/  FMUL.FTZ R23, R30, R51 ;  /* 0x000000331e177220 */ /* 0x001fc60000410000 */
[----:B------:R-:W-:Y:S01]  /*63a0*/  LEA.HI.X R7, R4, R43, R0, 0x2, P0 ;  /* 0x0000002b04077211 */ /* 0x000fe200000f1400 */
[----:B------:R-:W-:Y:S01]  /*63b0*/  FMUL.FTZ R18, R23, R18 ;  /* 0x0000001217127220 */ /* 0x000fe20000410000 */
[----:B------:R-:W-:Y:S01]  /*63c0*/  ISETP.GE.AND P0, PT, R93, UR5, PT ;  /* 0x000000055d007c0c */ /* 0x000fe2000bf06270 */
[----:B------:R-:W-:-:S04]  /*63d0*/  IMAD.WIDE.U32 R4, R88, 0x10, R6 ;  /* 0x0000001058047825 */ /* 0x000fc800078e0006 */
[----:B---3--:R-:W-:-:S04]  /*63e0*/  FMUL.FTZ R20, R31, R52 ;  /* 0x000000341f147220 */ /* 0x008fc80000410000 */
        /* <DEDUP_REMOVED lines=13> */
.L_x_1767:
        /* <DEDUP_REMOVED lines=12> */
.L_x_4987:


//--------------------- .text._Z25selective_scan_fwd_kernelI32Selective_Scan_fwd_kernel_traitsILi32ELi16ELi1ELb1ELb1ELb0ELb0EfN3c107complexIfEEEEv13SSMParamsBase --------------------------
	.section	.text._Z25selective_scan_fwd_kernelI32Selective_Scan_fwd_kernel_traitsILi32ELi16ELi1ELb1ELb1ELb0ELb0EfN3c107complexIfEEEEv13SSMParamsBase,"ax",@progbits
	.align	128
        .global         _Z25selective_scan_fwd_kernelI32Selective_Scan_fwd_kernel_traitsILi32ELi16ELi1ELb1ELb1ELb0ELb0EfN3c107complexIfEEEEv13SSMParamsBase
        .type           _Z25selective_scan_fwd_kernelI32Selective_Scan_fwd_kernel_traitsILi32ELi16ELi1ELb1ELb1ELb0ELb0EfN3c107complexIfEEEEv13SSMParamsBase,@function
        .size           _Z25selective_scan_fwd_kernelI32Selective_Scan_fwd_kernel_traitsILi32ELi16ELi1ELb1ELb1ELb0ELb0EfN3c107complexIfEEEEv13SSMParamsBase,(.L_x_4988 - _Z25selective_scan_fwd_kernelI32Selective_Scan_fwd_kernel_traitsILi32ELi16ELi1ELb1ELb1ELb0ELb0EfN3c107complexIfEEEEv13SSMParamsBase)
        .other          _Z25selective_scan_fwd_kernelI32Selective_Scan_fwd_kernel_traitsILi32ELi16ELi1ELb1ELb1ELb0ELb0EfN3c107complexIfEEEEv13SSMParamsBase,@"STO_CUDA_ENTRY STV_DEFAULT"
_Z25selective_scan_fwd_kernelI32Selective_Scan_fwd_kernel_traitsILi32ELi16ELi1ELb1ELb1ELb0ELb0EfN3c107complexIfEEEEv13SSMParamsBase:
.text._Z25selective_scan_fwd_kernelI32Selective_Scan_fwd_kernel_traitsILi32ELi16ELi1ELb1ELb1ELb0ELb0EfN3c107complexIfEEEEv13SSMParamsBase:
        /* <DEDUP_REMOVED lines=30> */
[----:B------:R-:W0:Y:S01]  /*01e0*/  LDC.64 R18, c[0x0][0x448] ;  /* 0x00011200ff127b82 */ /* 0x000e220000000a00 */
[----:B---3--:R-:W-:Y:S01]  /*01f0*/  HFMA2 R6, -RZ, RZ, 0, 0 ;  /* 0x00000000ff067431 */ /* 0x008fe200000001ff */
[----:B----4-:R-:W-:-:S05]  /*0200*/  IADD3 R10, PT, PT, RZ, -R7, RZ ;  /* 0x80000007ff0a7210 */ /* 0x010fca0007ffe0ff */
[----:B------:R-:W-:Y:S01]  /*0210*/  IMAD R3, R10, R9, RZ ;  /* 0x000000090a037224 */ /* 0x000fe200078e02ff */
[----:B------:R-:W-:-:S03]  /*0220*/  IABS R2, R89 ;  /* 0x0000005900027213 */ /* 0x000fc60000000000 */
        /* <DEDUP_REMOVED lines=23> */
[----:B-12---:R-:W-:Y:S08]  /*03a0*/  @!P0 EXIT ;  /* 0x000000000000894d */ /* 0x006ff00003800000 */
[----:B------:R-:W0:Y:S01]  /*03b0*/  LDC R8, c[0x0][0x384] ;  /* 0x0000e100ff087b82 */ /* 0x000e220000000800 */
[----:B------:R-:W1:Y:S01]  /*03c0*/  S2R R84, SR_TID.X ;  /* 0x0000000000547919 */ /* 0x000e620000002100 */
[----:B------:R-:W-:Y:S01]  /*03d0*/  SHF.R.S32.HI R11, RZ, 0x1f, R7 ;  /* 0x0000001fff0b7819 */ /* 0x000fe20000011407 */
[----:B------:R-:W-:Y:S01]  /*03e0*/  UIMAD UR7, UR20, UR17, UR7 ;  /* 0x00000011140772a4 */ /* 0x000fe2000f8e0207 */
[----:B------:R-:W-:Y:S01]  /*03f0*/  IMAD.WIDE.U32 R2, R89, UR10, R2 ;  /* 0x0000000a59027c25 */ /* 0x000fe2000f8e0002 */
[----:B------:R-:W2:Y:S01]  /*0400*/  S2R R9, SR_CgaCtaId ;  /* 0x0000000000097919 */ /* 0x000ea20000008800 */
[----:B------:R-:W-:Y:S02]  /*0410*/  MOV R5, UR5 ;  /* 0x0000000500057c02 */ /* 0x000fe40008000f00 */
[-C--:B------:R-:W-:Y:S01]  /*0420*/  IMAD R0, R11, R16.reuse, RZ ;  /* 0x000000100b007224 */ /* 0x080fe200078e02ff */
[----:B------:R-:W-:Y:S01]  /*0430*/  MOV R4, UR4 ;  /* 0x0000000400047c02 */ /* 0x000fe20008000f00 */
[----:B------:R-:W-:Y:S01]  /*0440*/  IMAD R79, R89, UR11, R3 ;  /* 0x0000000b594f7c24 */ /* 0x000fe2000f8e0203 */
[----:B------:R-:W-:Y:S01]  /*0450*/  MOV R5, UR8 ;  /* 0x0000000800057c02 */ /* 0x000fe20008000f00 */
[C---:B------:R-:W-:Y:S01]  /*0460*/  IMAD R3, R7.reuse, R17, R0 ;  /* 0x0000001107037224 */ /* 0x040fe200078e0200 */
[----:B------:R-:W3:Y:S01]  /*0470*/  LDCU.64 UR4, c[0x0][0x3a0] ;  /* 0x00007400ff0477ac */ /* 0x000ee20008000a00 */
[----:B------:R-:W-:Y:S01]  /*0480*/  IMAD.WIDE.U32 R6, R7, R16, UR6 ;  /* 0x0000000607067e25 */ /* 0x000fe2000f8e0010 */
[----:B------:R-:W-:Y:S01]  /*0490*/  LEA R78, P0, R2, R12, 0x2 ;  /* 0x0000000c024e7211 */ /* 0x000fe200078010ff */
[----:B------:R-:W4:Y:S02]  /*04a0*/  LDCU UR6, c[0x0][0x38c] ;  /* 0x00007180ff0677ac */ /* 0x000f240008000800 */
[----:B------:R-:W-:Y:S01]  /*04b0*/  IMAD.WIDE.U32 R4, R89, UR14, R4 ;  /* 0x0000000e59047c25 */ /* 0x000fe2000f8e0004 */
[----:B------:R-:W-:Y:S01]  /*04c0*/  IADD3 R72, PT, PT, R7, R3, RZ ;  /* 0x0000000307487210 */ /* 0x000fe20007ffe0ff */
[----:B------:R-:W2:Y:S02]  /*04d0*/  LDCU.64 UR8, c[0x0][0x3d8] ;  /* 0x00007b00ff0877ac */ /* 0x000ea40008000a00 */
[----:B------:R-:W-:Y:S01]  /*04e0*/  IMAD R77, R89, UR15, R5 ;  /* 0x0000000f594d7c24 */ /* 0x000fe2000f8e0205 */
[----:B------:R-:W-:Y:S01]  /*04f0*/  LEA R76, P1, R4, R14, 0x2 ;  /* 0x0000000e044c7211 */ /* 0x000fe200078210ff */
[----:B0-----:R-:W-:Y:S01]  /*0500*/  IMAD R0, R8, UR20, R89 ;  /* 0x0000001408007c24 */ /* 0x001fe2000f8e0259 */
[----:B------:R-:W-:-:S02]  /*0510*/  LEA.HI.X R79, R2, R13, R79, 0x2, P0 ;  /* 0x0000000d024f7211 */ /* 0x000fc400000f144f */
[----:B------:R-:W-:Y:S01]  /*0520*/  LEA.HI.X R77, R4, R15, R77, 0x2, P1 ;  /* 0x0000000f044d7211 */ /* 0x000fe200008f144d */
[----:B------:R-:W-:Y:S01]  /*0530*/  IMAD R0, R0, R21, RZ ;  /* 0x0000001500007224 */ /* 0x000fe200078e02ff */
[----:B------:R-:W-:Y:S02]  /*0540*/  LEA R73, P2, R6, R18, 0x2 ;  /* 0x0000001206497211 */ /* 0x000fe400078410ff */
[----:B------:R-:W-:Y:S01]  /*0550*/  MOV R82, 0x400 ;  /* 0x0000040000527802 */ /* 0x000fe20000000f00 */
[C---:B---3--:R-:W-:Y:S01]  /*0560*/  IMAD.WIDE.U32 R52, R89.reuse, UR4, RZ ;  /* 0x0000000459347c25 */ /* 0x048fe2000f8e00ff */
[----:B-1----:R-:W-:Y:S01]  /*0570*/  SHF.L.U32 R4, R84, 0x3, RZ ;  /* 0x0000000354047819 */ /* 0x002fe200000006ff */
[----:B------:R-:W0:Y:S01]  /*0580*/  LDCU.U8 UR4, c[0x0][0x39e] ;  /* 0x000073c0ff0477ac */ /* 0x000e220008000000 */
[----:B------:R-:W-:Y:S01]  /*0590*/  LEA.HI.X R72, R6, R19, R72, 0x2, P2 ;  /* 0x0000001306487211 */ /* 0x000fe200010f1448 */
[----:B----4-:R-:W-:Y:S01]  /*05a0*/  IMAD R81, R0, UR6, RZ ;  /* 0x0000000600517c24 */ /* 0x010fe2000f8e02ff */
[----:B------:R-:W-:Y:S01]  /*05b0*/  SHF.L.U32 R0, R84, 0x2, RZ ;  /* 0x0000000254007819 */ /* 0x000fe200000006ff */
[C---:B------:R-:W-:Y:S01]  /*05c0*/  IMAD R85, R89.reuse, UR5, R53 ;  /* 0x0000000559557c24 */ /* 0x040fe2000f8e0235 */
[----:B------:R-:W-:Y:S01]  /*05d0*/  LOP3.LUT R5, R4, 0x1f00, RZ, 0xc0, !PT ;  /* 0x00001f0004057812 */ /* 0x000fe200078ec0ff */
[----:B--2---:R-:W-:Y:S01]  /*05e0*/  IMAD.WIDE.U32 R2, R89, UR8, RZ ;  /* 0x0000000859027c25 */ /* 0x004fe2000f8e00ff */
[----:B------:R-:W-:-:S02]  /*05f0*/  LOP3.LUT R75, R0, 0xf80, RZ, 0xc0, !PT ;  /* 0x00000f80004b7812 */ /* 0x000fc400078ec0ff */
[----:B------:R-:W-:Y:S01]  /*0600*/  LEA R82, R9, R82, 0x18 ;  /* 0x0000005209527211 */ /* 0x000fe200078ec0ff */
[----:B------:R-:W-:Y:S01]  /*0610*/  IMAD R83, R89, UR9, R3 ;  /* 0x0000000959537c24 */ /* 0x000fe2000f8e0203 */
[----:B------:R-:W-:Y:S02]  /*0620*/  MOV R80, RZ ;  /* 0x000000ff00507202 */ /* 0x000fe40000000f00 */
[--C-:B------:R-:W-:Y:S02]  /*0630*/  LOP3.LUT R75, R75, 0x1f, R84.reuse, 0xf8, !PT ;  /* 0x0000001f4b4b7812 */ /* 0x100fe400078ef854 */
[----:B------:R-:W-:-:S07]  /*0640*/  LOP3.LUT R74, R5, 0x1f, R84, 0xf8, !PT ;  /* 0x0000001f054a7812 */ /* 0x000fce00078ef854 */
.L_x_1804:
[----:B------:R-:W-:Y:S01]  /*0650*/  BAR.SYNC.DEFER_BLOCKING 0x0 ;  /* 0x0000000000007b1d */ /* 0x000fe20000010000 */
[----:B-1----:R-:W-:-:S05]  /*0660*/  IMAD.WIDE.U32 R4, R75, 0x10, R78 ;  /* 0x000000104b047825 */ /* 0x002fca00078e004e */
[----:B------:R-:W2:Y:S04]  /*0670*/  LDG.E.128 R8, desc[UR18][R4.64] ;  /* 0x0000001204087981 */ /* 0x000ea8000c1e1d00 */
[----:B------:R-:W3:Y:S04]  /*0680*/  LDG.E.128 R16, desc[UR18][R4.64+0x200] ;  /* 0x0002001204107981 */ /* 0x000ee8000c1e1d00 */
[----:B------:R-:W4:Y:S04]  /*0690*/  LDG.E.128 R28, desc[UR18][R4.64+0x400] ;  /* 0x00040012041c7981 */ /* 0x000f28000c1e1d00 */
[----:B------:R-:W4:Y:S01]  /*06a0*/  LDG.E.128 R32, desc[UR18][R4.64+0x600] ;  /* 0x0006001204207981 */ /* 0x000f22000c1e1d00 */
[----:B------:R-:W-:Y:S01]  /*06b0*/  IMAD.WIDE.U32 R12, R75, 0x10, R76 ;  /* 0x000000104b0c7825 */ /* 0x000fe200078e004c */
[----:B------:R-:W1:Y:S02]  /*06c0*/  S2R R71, SR_LANEID ;  /* 0x0000000000477919 */ /* 0x000e640000000000 */
[----:B-1----:R-:W-:-:S02]  /*06d0*/  LEA R70, R71, R82, 0x4 ;  /* 0x0000005247467211 */ /* 0x002fc400078e20ff */
[----:B------:R-:W-:-:S03]  /*06e0*/  LEA R69, R71, R82, 0x6 ;  /* 0x0000005247457211 */ /* 0x000fc600078e30ff */
[----:B--2---:R-:W-:Y:S04]  /*06f0*/  STS.128 [R70], R8 ;  /* 0x0000000846007388 */ /* 0x004fe80000000c00 */
[----:B---3--:R1:W-:Y:S04]  /*0700*/  STS.128 [R70+0x200], R16 ;  /* 0x0002001046007388 */ /* 0x0083e80000000c00 */
        /* <DEDUP_REMOVED lines=8> */
[----:B-1----:R-:W4:Y:S04]  /*0790*/  LDG.E.128 R16, desc[UR18][R12.64] ;  /* 0x000000120c107981 */ /* 0x002f28000c1e1d00 */
[----:B--2---:R-:W2:Y:S04]  /*07a0*/  LDG.E.128 R28, desc[UR18][R12.64+0x200] ;  /* 0x000200120c1c7981 */ /* 0x004ea8000c1e1d00 */
[----:B---3--:R-:W3:Y:S04]  /*07b0*/  LDG.E.128 R32, desc[UR18][R12.64+0x400] ;  /* 0x000400120c207981 */ /* 0x008ee8000c1e1d00 */
[----:B------:R-:W3:Y:S01]  /*07c0*/  LDG.E.128 R36, desc[UR18][R12.64+0x600] ;  /* 0x000600120c247981 */ /* 0x000ee2000c1e1d00 */
[----:B------:R-:W-:Y:S03]  /*07d0*/  BSSY.RECONVERGENT B0, `(.L_x_1768) ;  /* 0x0000038000007945 */ /* 0x000fe60003800200 */
[----:B----4-:R-:W-:Y:S04]  /*07e0*/  STS.128 [R70], R16 ;  /* 0x0000001046007388 */ /* 0x010fe80000000c00 */
[----:B--2---:R-:W-:Y:S04]  /*07f0*/  STS.128 [R70+0x200], R28 ;  /* 0x0002001c46007388 */ /* 0x004fe80000000c00 */
[----:B---3--:R-:W-:Y:S04]  /*0800*/  STS.128 [R70+0x400], R32 ;  /* 0x0004002046007388 */ /* 0x008fe80000000c00 */
        /* <DEDUP_REMOVED lines=23> */
[----:B------:R-:W-:Y:S01]  /*0980*/  MOV R14, 0x3e800000 ;  /* 0x3e800000000e7802 */ /* 0x000fe20000000f00 */
[----:B------:R-:W-:Y:S02]  /*0990*/  HFMA2 R15, -RZ, RZ, 1.3056640625, -1.8671875 ;  /* 0x3d39bf78ff0f7431 */ /* 0x000fe400000001ff */
        /* <DEDUP_REMOVED lines=27> */
.L_x_1769:
[----:B------:R-:W-:Y:S05]  /*0b50*/  BSYNC.RECONVERGENT B0 ;  /* 0x0000000000007941 */ /* 0x000fea0003800200 */
.L_x_1768:
        /* <DEDUP_REMOVED lines=34> */
.L_x_1771:
[----:B------:R-:W-:Y:S05]  /*0d80*/  BSYNC.RECONVERGENT B0 ;  /* 0x0000000000007941 */ /* 0x000fea0003800200 */
.L_x_1770:
        /* <DEDUP_REMOVED lines=36> */
.L_x_1773:
[----:B------:R-:W-:Y:S05]  /*0fd0*/  BSYNC.RECONVERGENT B0 ;  /* 0x0000000000007941 */ /* 0x000fea0003800200 */
.L_x_1772:
        /* <DEDUP_REMOVED lines=34> */
.L_x_1775:
[----:B------:R-:W-:Y:S05]  /*1200*/  BSYNC.RECONVERGENT B0 ;  /* 0x0000000000007941 */ /* 0x000fea0003800200 */
.L_x_1774:
        /* <DEDUP_REMOVED lines=36> */
.L_x_1777:
[----:B------:R-:W-:Y:S05]  /*1450*/  BSYNC.RECONVERGENT B0 ;  /* 0x0000000000007941 */ /* 0x000fea0003800200 */
.L_x_1776:
        /* <DEDUP_REMOVED lines=34> */
.L_x_1779:
[----:B------:R-:W-:Y:S05]  /*1680*/  BSYNC.RECONVERGENT B0 ;  /* 0x0000000000007941 */ /* 0x000fea0003800200 */
.L_x_1778:
        /* <DEDUP_REMOVED lines=36> */
.L_x_1781:
[----:B------:R-:W-:Y:S05]  /*18d0*/  BSYNC.RECONVERGENT B0 ;  /* 0x0000000000007941 */ /* 0x000fea0003800200 */
.L_x_1780:
        /* <DEDUP_REMOVED lines=34> */
.L_x_1783:
[----:B------:R-:W-:Y:S05]  /*1b00*/  BSYNC.RECONVERGENT B0 ;  /* 0x0000000000007941 */ /* 0x000fea0003800200 */
.L_x_1782:
        /* <DEDUP_REMOVED lines=36> */
.L_x_1785:
[----:B------:R-:W-:Y:S05]  /*1d50*/  BSYNC.RECONVERGENT B0 ;  /* 0x0000000000007941 */ /* 0x000fea0003800200 */
.L_x_1784:
        /* <DEDUP_REMOVED lines=34> */
.L_x_1787:
[----:B------:R-:W-:Y:S05]  /*1f80*/  BSYNC.RECONVERGENT B0 ;  /* 0x0000000000007941 */ /* 0x000fea0003800200 */
.L_x_1786:
        /* <DEDUP_REMOVED lines=39> */
.L_x_1789:
[----:B------:R-:W-:Y:S05]  /*2200*/  BSYNC.RECONVERGENT B0 ;  /* 0x0000000000007941 */ /* 0x000fea0003800200 */
.L_x_1788:
        /* <DEDUP_REMOVED lines=32> */
.L_x_1791:
[----:B------:R-:W-:Y:S05]  /*2410*/  BSYNC.RECONVERGENT B0 ;  /* 0x0000000000007941 */ /* 0x000fea0003800200 */
.L_x_1790:
        /* <DEDUP_REMOVED lines=32> */
.L_x_1793:
[----:B------:R-:W-:Y:S05]  /*2620*/  BSYNC.RECONVERGENT B0 ;  /* 0x0000000000007941 */ /* 0x000fea0003800200 */
.L_x_1792:
        /* <DEDUP_REMOVED lines=32> */
.L_x_1795:
[----:B------:R-:W-:Y:S05]  /*2830*/  BSYNC.RECONVERGENT B0 ;  /* 0x0000000000007941 */ /* 0x000fea0003800200 */
.L_x_1794:
        /* <DEDUP_REMOVED lines=32> */
.L_x_1797:
[----:B------:R-:W-:Y:S05]  /*2a40*/  BSYNC.RECONVERGENT B0 ;  /* 0x0000000000007941 */ /* 0x000fea0003800200 */
.L_x_1796:
        /* <DEDUP_REMOVED lines=32> */
.L_x_1799:
[----:B------:R-:W-:Y:S05]  /*2c50*/  BSYNC.RECONVERGENT B0 ;  /* 0x0000000000007941 */ /* 0x000fea0003800200 */
.L_x_1798:
        /* <DEDUP_REMOVED lines=21> */
[----:B------:R-:W-:Y:S01]  /*2db0*/  FMUL.FTZ R103, R105, R90 ;  /* 0x0000005a69677220 */ /* 0x000fe20000410000 */
[----:B------:R-:W0:Y:S01]  /*2dc0*/  LDC.64 R54, c[0x0][0x440] ;  /* 0x00011000ff367b82 */ /* 0x000e220000000a00 */
[----:B------:R-:W-:Y:S01]  /*2dd0*/  FMUL.FTZ R109, R24, R63 ;  /* 0x0000003f186d7220 */ /* 0x000fe20000410000 */
[----:B------:R-:W-:Y:S01]  /*2de0*/  SHF.L.U32 R24, R71, 0x3, RZ ;  /* 0x0000000347187819 */ /* 0x000fe200000006ff */
[----:B------:R-:W-:Y:S01]  /*2df0*/  FMUL.FTZ R110, R23, R66 ;  /* 0x00000042176e7220 */ /* 0x000fe20000410000 */
[----:B------:R-:W-:Y:S01]  /*2e00*/  ISETP.NE.AND P0, PT, R80, RZ, PT ;  /* 0x000000ff5000720c */ /* 0x000fe20003f05270 */
[----:B------:R-:W-:Y:S01]  /*2e10*/  FMUL.FTZ R98, R102, R95 ;  /* 0x0000005f66627220 */ /* 0x000fe20000410000 */
[----:B------:R-:W-:Y:S01]  /*2e20*/  LEA.HI.SX32 R23, R24, R24, 0x1b ;  /* 0x0000001818177211 */ /* 0x000fe200078fdaff */
[----:B------:R-:W-:Y:S01]  /*2e30*/  FMUL.FTZ R99, R101, R94 ;  /* 0x0000005e65637220 */ /* 0x000fe20000410000 */
[----:B------:R-:W1:Y:S01]  /*2e40*/  LDC R105, c[0x0][0x38c] ;  /* 0x0000e300ff697b82 */ /* 0x000e620000000800 */
[----:B------:R-:W-:-:S02]  /*2e50*/  HFMA2 R115, -RZ, RZ, 0, 0 ;  /* 0x00000000ff737431 */ /* 0x000fc400000001ff */
        /* <DEDUP_REMOVED lines=10> */
[----:B------:R-:W-:Y:S01]  /*2f00*/  FMUL.FTZ R112, R21, R68 ;  /* 0x0000004415707220 */ /* 0x000fe20000410000 */
[----:B------:R-:W-:Y:S01]  /*2f10*/  FMUL.FTZ R113, R20, R67 ;  /* 0x0000004314717220 */ /* 0x000fe20000410000 */
[----:B------:R-:W-:Y:S01]  /*2f20*/  LEA R114, R23, R82, 0x4 ;  /* 0x0000005217727211 */ /* 0x000fe200078e20ff */
[----:B------:R-:W3:Y:S01]  /*2f30*/  LDCU UR5, c[0x0][0x38c] ;  /* 0x00007180ff0577ac */ /* 0x000ee20008000800 */
[----:B------:R-:W4:Y:S01]  /*2f40*/  LDC.64 R58, c[0x0][0x480] ;  /* 0x00012000ff3a7b82 */ /* 0x000f220000000a00 */
[----:B------:R-:W0:Y:S01]  /*2f50*/  LDCU.64 UR8, c[0x0][0x3c0] ;  /* 0x00007800ff0877ac */ /* 0x000e220008000a00 */
[----:B------:R-:W0:Y:S01]  /*2f60*/  LDCU.64 UR6, c[0x0][0x3a8] ;  /* 0x00007500ff0677ac */ /* 0x000e220008000a00 */
[----:B------:R-:W0:Y:S04]  /*2f70*/  LDCU.64 UR10, c[0x0][0x3e0] ;  /* 0x00007c00ff0a77ac */ /* 0x000e280008000a00 */
.L_x_1803:
[----:B------:R-:W-:Y:S02]  /*2f80*/  MOV R20, R52 ;  /* 0x0000003400147202 */ /* 0x000fe40000000f00 */
[----:B------:R-:W-:-:S03]  /*2f90*/  MOV R21, R85 ;  /* 0x0000005500157202 */ /* 0x000fc60000000f00 */
[----:B0-----:R-:W-:-:S04]  /*2fa0*/  IMAD.WIDE.U32 R20, R115, UR6, R20 ;  /* 0x0000000673147c25 */ /* 0x001fc8000f8e0014 */
[----:B------:R-:W-:Y:S01]  /*2fb0*/  IMAD R21, R115, UR7, R21 ;  /* 0x0000000773157c24 */ /* 0x000fe2000f8e0215 */
[----:B------:R-:W-:-:S04]  /*2fc0*/  LEA R60, P1, R20, R54, 0x3 ;  /* 0x00000036143c7211 */ /* 0x000fc800078218ff */
[----:B------:R-:W-:Y:S01]  /*2fd0*/  LEA.HI.X R61, R20, R55, R21, 0x3, P1 ;  /* 0x00000037143d7211 */ /* 0x000fe200008f1c15 */
[----:B------:R-:W-:-:S04]  /*2fe0*/  IMAD.WIDE.U32 R20, R115, UR8, RZ ;  /* 0x0000000873147c25 */ /* 0x000fc8000f8e00ff */
[----:B------:R-:W-:Y:S01]  /*2ff0*/  IMAD R21, R115, UR9, R21 ;  /* 0x0000000973157c24 */ /* 0x000fe2000f8e0215 */
[C---:B------:R-:W-:Y:S01]  /*3000*/  LEA R118, P1, R20.reuse, R73, 0x2 ;  /* 0x0000004914767211 */ /* 0x040fe200078210ff */
[----:B------:R-:W3:Y:S03]  /*3010*/  LDG.E.64 R60, desc[UR18][R60.64] ;  /* 0x000000123c3c7981 */ /* 0x000ee6000c1e1b00 */
[----:B------:R-:W-:-:S03]  /*3020*/  LEA.HI.X R119, R20, R72, R21, 0x2, P1 ;  /* 0x0000004814777211 */ /* 0x000fc600008f1415 */
[----:B------:R-:W-:-:S05]  /*3030*/  IMAD.WIDE.U32 R118, R74, 0x10, R118 ;  /* 0x000000104a767825 */ /* 0x000fca00078e0076 */
[----:B------:R-:W2:Y:S04]  /*3040*/  LDG.E.128 R20, desc[UR18][R118.64] ;  /* 0x0000001276147981 */ /* 0x000ea8000c1e1d00 */
[----:B------:R-:W4:Y:S04]  /*3050*/  LDG.E.128 R24, desc[UR18][R118.64+0x200] ;  /* 0x0002001276187981 */ /* 0x000f28000c1e1d00 */
[----:B------:R-:W4:Y:S04]  /*3060*/  LDG.E.128 R28, desc[UR18][R118.64+0x400] ;  /* 0x00040012761c7981 */ /* 0x000f28000c1e1d00 */
[----:B------:R-:W4:Y:S04]  /*3070*/  LDG.E.128 R32, desc[UR18][R118.64+0x600] ;  /* 0x0006001276207981 */ /* 0x000f28000c1e1d00 */
[----:B------:R-:W4:Y:S04]  /*3080*/  LDG.E.128 R36, desc[UR18][R118.64+0x800] ;  /* 0x0008001276247981 */ /* 0x000f28000c1e1d00 */
[----:B------:R-:W4:Y:S04]  /*3090*/  LDG.E.128 R40, desc[UR18][R118.64+0xa00] ;  /* 0x000a001276287981 */ /* 0x000f28000c1e1d00 */
[----:B------:R-:W4:Y:S04]  /*30a0*/  LDG.E.128 R44, desc[UR18][R118.64+0xc00] ;  /* 0x000c0012762c7981 */ /* 0x000f28000c1e1d00 */
[----:B------:R0:W4:Y:S01]  /*30b0*/  LDG.E.128 R48, desc[UR18][R118.64+0xe00] ;  /* 0x000e001276307981 */ /* 0x000122000c1e1d00 */
[----:B------:R-:W-:Y:S01]  /*30c0*/  ISETP.GE.AND P1, PT, R71, 0x1, PT ;  /* 0x000000014700780c */ /* 0x000fe20003f26270 */
[C---:B---3--:R-:W-:Y:S01]  /*30d0*/  FMUL.FTZ R116, R61.reuse, R67 ;  /* 0x000000433d747220 */ /* 0x048fe20000410000 */
[----:B------:R-:W-:Y:S01]  /*30e0*/  FMUL.FTZ R117, R60, 1.4426950216293334961 ;  /* 0x3fb8aa3b3c757820 */ /* 0x000fe20000410000 */
[----:B0-----:R-:W-:-:S02]  /*30f0*/  FMUL.FTZ R118, R61, R65 ;  /* 0x000000413d767220 */ /* 0x001fc40000410000 */
[----:B------:R-:W-:Y:S01]  /*3100*/  FMUL.RZ R120, R116, 0.15915493667125701904 ;  /* 0x3e22f98374787820 */ /* 0x000fe2000040c000 */
[-C--:B------:R-:W-:Y:S01]  /*3110*/  FMUL.FTZ R116, R61, R68.reuse ;  /* 0x000000443d747220 */ /* 0x080fe20000410000 */
[C---:B------:R-:W-:Y:S01]  /*3120*/  FMUL.FTZ R60, R117.reuse, R67 ;  /* 0x00000043753c7220 */ /* 0x040fe20000410000 */
[----:B------:R-:W-:Y:S01]  /*3130*/  FMUL.RZ R124, R118, 0.15915493667125701904 ;  /* 0x3e22f983767c7820 */ /* 0x000fe2000040c000 */
[----:B------:R-:W-:Y:S01]  /*3140*/  MUFU.SIN R121, R120 ;  /* 0x0000007800797308 */ /* 0x000fe20000000400 */
[----:B------:R-:W-:Y:S01]  /*3150*/  FMUL.RZ R122, R116, 0.15915493667125701904 ;  /* 0x3e22f983747a7820 */ /* 0x000fe2000040c000 */
[C---:B------:R-:W-:Y:S01]  /*3160*/  FMUL.FTZ R116, R117.reuse, R68 ;  /* 0x0000004475747220 */ /* 0x040fe20000410000 */
[----:B------:R-:W-:Y:S01]  /*3170*/  FMUL.FTZ R118, R117, R65 ;  /* 0x0000004175767220 */ /* 0x000fe20000410000 */
[----:B--2---:R0:W-:Y:S04]  /*3180*/  STS.128 [R70], R20 ;  /* 0x0000001446007388 */ /* 0x0041e80000000c00 */
[----:B------:R2:W-:Y:S01]  /*3190*/  MUFU.COS R123, R120 ;  /* 0x00000078007b7308 */ /* 0x0005e20000000000 */
[----:B----4-:R-:W-:Y:S04]  /*31a0*/  STS.128 [R70+0x210], R24 ;  /* 0x0002101846007388 */ /* 0x010fe80000000c00 */
[----:B------:R3:W-:Y:S03]  /*31b0*/  STS.128 [R70+0x420], R28 ;  /* 0x0004201c46007388 */ /* 0x0007e60000000c00 */
[----:B------:R-:W4:Y:S01]  /*31c0*/  MUFU.EX2 R60, R60 ;  /* 0x0000003c003c7308 */ /* 0x000f220000000800 */
[----:B--2---:R-:W-:Y:S01]  /*31d0*/  FMUL.FTZ R120, R61, R66 ;  /* 0x000000423d787220 */ /* 0x004fe20000410000 */
[----:B------:R2:W-:Y:S03]  /*31e0*/  STS.128 [R70+0x630], R32 ;  /* 0x0006302046007388 */ /* 0x0005e60000000c00 */
[----:B------:R-:W-:Y:S01]  /*31f0*/  FMUL.RZ R126, R120, 0.15915493667125701904 ;  /* 0x3e22f983787e7820 */ /* 0x000fe2000040c000 */
[----:B------:R4:W-:Y:S01]  /*3200*/  STS.128 [R70+0x840], R36 ;  /* 0x0008402446007388 */ /* 0x0009e20000000c00 */
[----:B0-----:R-:W-:Y:S01]  /*3210*/  FMUL.FTZ R20, R117, R90 ;  /* 0x0000005a75147220 */ /* 0x001fe20000410000 */
[----:B------:R-:W-:Y:S01]  /*3220*/  FMUL.FTZ R21, R61, R92 ;  /* 0x0000005c3d157220 */ /* 0x000fe20000410000 */
[----:B------:R-:W-:Y:S01]  /*3230*/  MUFU.SIN R131, R126 ;  /* 0x0000007e00837308 */ /* 0x000fe20000000400 */
[----:B------:R-:W-:Y:S01]  /*3240*/  STS.128 [R70+0xa50], R40 ;  /* 0x000a502846007388 */ /* 0x000fe20000000c00 */
[C---:B------:R-:W-:Y:S01]  /*3250*/  FMUL.FTZ R120, R117.reuse, R66 ;  /* 0x0000004275787220 */ /* 0x040fe20000410000 */
[----:B---3--:R-:W-:-:S02]  /*3260*/  FMUL.FTZ R28, R117, R91 ;  /* 0x0000005b751c7220 */ /* 0x008fc40000410000 */
[----:B------:R-:W-:Y:S01]  /*3270*/  STS.128 [R70+0xc60], R44 ;  /* 0x000c602c46007388 */ /* 0x000fe20000000c00 */
[----:B------:R-:W-:Y:S02]  /*3280*/  FMUL.FTZ R30, R117, R92 ;  /* 0x0000005c751e7220 */ /* 0x000fe40000410000 */
[----:B------:R0:W-:Y:S01]  /*3290*/  MUFU.COS R133, R126 ;  /* 0x0000007e00857308 */ /* 0x0001e20000000000 */
[----:B------:R-:W-:Y:S01]  /*32a0*/  STS.128 [R70+0xe70], R48 ;  /* 0x000e703046007388 */ /* 0x000fe20000000c00 */
[----:B------:R-:W-:-:S03]  /*32b0*/  NOP ;  /* 0x0000000000007918 */ /* 0x000fc60000000000 */
[----:B------:R-:W3:Y:S01]  /*32c0*/  LDS.128 R24, [R114] ;  /* 0x0000000072187984 */ /* 0x000ee20000000c00 */
[-C--:B0-----:R-:W-:Y:S01]  /*32d0*/  FMUL.FTZ R126, R61, R62.reuse ;  /* 0x0000003e3d7e7220 */ /* 0x081fe20000410000 */
[----:B--2---:R-:W-:Y:S01]  /*32e0*/  FMUL.RZ R34, R21, 0.15915493667125701904 ;  /* 0x3e22f98315227820 */ /* 0x004fe2000040c000 */
[----:B------:R-:W-:Y:S01]  /*32f0*/  MUFU.COS R119, R122 ;  /* 0x0000007a00777308 */ /* 0x000fe20000000000 */
[----:B----4-:R-:W-:Y:S01]  /*3300*/  FMUL.FTZ R36, R60, R123 ;  /* 0x0000007b3c247220 */ /* 0x010fe20000410000 */
[----:B------:R-:W-:Y:S01]  /*3310*/  FMUL.RZ R132, R126, 0.15915493667125701904 ;  /* 0x3e22f9837e847820 */ /* 0x000fe2000040c000 */
[----:B------:R-:W-:Y:S01]  /*3320*/  FMUL.FTZ R126, R117, R62 ;  /* 0x0000003e757e7220 */ /* 0x000fe20000410000 */
[----:B------:R-:W-:Y:S01]  /*3330*/  FMUL.FTZ R37, R60, R121 ;  /* 0x000000793c257220 */ /* 0x000fe20000410000 */
[----:B------:R-:W-:-:S03]  /*3340*/  FMUL.FTZ R32, R61, R93 ;  /* 0x0000005d3d207220 */ /* 0x000fc60000410000 */
[----:B------:R-:W-:Y:S08]  /*3350*/  MUFU.SIN R143, R132 ;  /* 0x00000084008f7308 */ /* 0x000ff00000000400 */
[----:B------:R0:W-:Y:S08]  /*3360*/  MUFU.COS R145, R132 ;  /* 0x0000008400917308 */ /* 0x0001f00000000000 */
[----:B------:R-:W2:Y:S01]  /*3370*/  MUFU.EX2 R116, R116 ;  /* 0x0000007400747308 */ /* 0x000ea20000000800 */
[----:B0-----:R-:W-:-:S04]  /*3380*/  FMUL.FTZ R132, R61, R90 ;  /* 0x0000005a3d847220 */ /* 0x001fc80000410000 */
[----:B------:R-:W-:-:S03]  /*3390*/  FMUL.RZ R138, R132, 0.15915493667125701904 ;  /* 0x3e22f983848a7820 */ /* 0x000fc6000040c000 */
[----:B------:R0:W-:Y:S01]  /*33a0*/  MUFU.EX2 R132, R20 ;  /* 0x0000001400847308 */ /* 0x0001e20000000800 */
[----:B---3--:R-:W-:Y:S01]  /*33b0*/  FMUL.FTZ R60, R113, R24 ;  /* 0x00000018713c7220 */ /* 0x008fe20000410000 */
[----:B------:R-:W-:-:S06]  /*33c0*/  FMUL.FTZ R121, R112, R26 ;  /* 0x0000001a70797220 */ /* 0x000fcc0000410000 */
[----:B------:R-:W-:Y:S01]  /*33d0*/  MUFU.SIN R127, R124 ;  /* 0x0000007c007f7308 */ /* 0x000fe20000000400 */
[----:B0-----:R-:W0:Y:S01]  /*33e0*/  LDS.128 R20, [R114+0x10] ;  /* 0x0000100072147984 */ /* 0x001e220000000c00 */
[----:B--2---:R-:W-:Y:S01]  /*33f0*/  FMUL.FTZ R38, R116, R119 ;  /* 0x0000007774267220 */ /* 0x004fe20000410000 */
[----:B------:R-:W-:-:S05]  /*3400*/  FMUL.FTZ R119, R113, R25 ;  /* 0x0000001971777220 */ /* 0x000fca0000410000 */
[----:B------:R2:W-:Y:S08]  /*3410*/  MUFU.COS R129, R124 ;  /* 0x0000007c00817308 */ /* 0x0005f00000000000 */
[----:B------:R3:W4:Y:S01]  /*3420*/  MUFU.SIN R125, R122 ;  /* 0x0000007a007d7308 */ /* 0x0007220000000400 */
[----:B--2---:R-:W-:-:S04]  /*3430*/  FMUL.FTZ R124, R61, R64 ;  /* 0x000000403d7c7220 */ /* 0x004fc80000410000 */
[----:B------:R-:W-:Y:S01]  /*3440*/  FMUL.RZ R130, R124, 0.15915493667125701904 ;  /* 0x3e22f9837c827820 */ /* 0x000fe2000040c000 */
[----:B------:R-:W-:Y:S02]  /*3450*/  FMUL.FTZ R124, R117, R64 ;  /* 0x00000040757c7220 */ /* 0x000fe40000410000 */
[----:B------:R-:W2:Y:S01]  /*3460*/  MUFU.EX2 R126, R126 ;  /* 0x0000007e007e7308 */ /* 0x000ea20000000800 */
[----:B---3--:R-:W-:-:S04]  /*3470*/  FMUL.FTZ R122, R61, R63 ;  /* 0x0000003f3d7a7220 */ /* 0x008fc80000410000 */
[----:B------:R-:W-:Y:S01]  /*3480*/  FMUL.RZ R128, R122, 0.15915493667125701904 ;  /* 0x3e22f9837a807820 */ /* 0x000fe2000040c000 */
[----:B------:R-:W-:Y:S02]  /*3490*/  FMUL.FTZ R122, R117, R63 ;  /* 0x0000003f757a7220 */ /* 0x000fe40000410000 */
[----:B------:R-:W3:Y:S01]  /*34a0*/  MUFU.EX2 R120, R120 ;  /* 0x0000007800787308 */ /* 0x000ee20000000800 */
[----:B----4-:R-:W-:-:S04]  /*34b0*/  FMUL.FTZ R39, R116, R125 ;  /* 0x0000007d74277220 */ /* 0x010fc80000410000 */
[-C--:B------:R-:W-:Y:S01]  /*34c0*/  FMUL.FTZ R24, R60, R39.reuse ;  /* 0x000000273c187220 */ /* 0x080fe20000410000 */
[C---:B------:R-:W-:Y:S02]  /*34d0*/  FMUL.FTZ R35, R119.reuse, R39 ;  /* 0x0000002777237220 */ /* 0x040fe40000410000 */
[----:B------:R-:W-:Y:S01]  /*34e0*/  MUFU.SIN R139, R130 ;  /* 0x00000082008b7308 */ /* 0x000fe20000000400 */
[C---:B--2---:R-:W-:Y:S01]  /*34f0*/  FMUL.FTZ R48, R126.reuse, R145 ;  /* 0x000000917e307220 */ /* 0x044fe20000410000 */
[----:B------:R-:W-:Y:S01]  /*3500*/  FMUL.FTZ R49, R126, R143 ;  /* 0x0000008f7e317220 */ /* 0x000fe20000410000 */
[----:B------:R-:W-:Y:S01]  /*3510*/  FMUL.RZ R126, R32, 0.15915493667125701904 ;  /* 0x3e22f983207e7820 */ /* 0x000fe2000040c000 */
[-C--:B------:R-:W-:Y:S01]  /*3520*/  FFMA.FTZ R32, R60, R38.reuse, -R35 ;  /* 0x000000263c207223 */ /* 0x080fe20000010823 */
[----:B------:R-:W-:-:S03]  /*3530*/  FFMA.FTZ R123, R119, R38, R24 ;  /* 0x00000026777b7223 */ /* 0x000fc60000010018 */
[----:B------:R2:W-:Y:S01]  /*3540*/  MUFU.COS R141, R130 ;  /* 0x00000082008d7308 */ /* 0x0005e20000000000 */
[C---:B---3--:R-:W-:Y:S01]  /*3550*/  FMUL.FTZ R42, R120.reuse, R133 ;  /* 0x00000085782a7220 */ /* 0x048fe20000410000 */
[----:B------:R-:W-:Y:S01]  /*3560*/  FMUL.FTZ R43, R120, R131 ;  /* 0x00000083782b7220 */ /* 0x000fe20000410000 */
[----:B------:R-:W-:Y:S01]  /*3570*/  FMUL.FTZ R120, R112, R27 ;  /* 0x0000001b70787220 */ /* 0x000fe20000410000 */
[----:B0-----:R-:W-:Y:S01]  /*3580*/  FMUL.FTZ R131, R110, R22 ;  /* 0x000000166e837220 */ /* 0x001fe20000410000 */
[----:B------:R-:W0:Y:S03]  /*3590*/  LDS.128 R24, [R114+0x20] ;  /* 0x0000200072187984 */ /* 0x000e260000000c00 */
[----:B------:R-:W3:Y:S01]  /*35a0*/  MUFU.EX2 R118, R118 ;  /* 0x0000007600767308 */ /* 0x000ee20000000800 */
[----:B--2---:R-:W-:-:S04]  /*35b0*/  FMUL.FTZ R130, R61, R88 ;  /* 0x000000583d827220 */ /* 0x004fc80000410000 */
[----:B------:R-:W-:Y:S01]  /*35c0*/  FMUL.RZ R136, R130, 0.15915493667125701904 ;  /* 0x3e22f98382887820 */ /* 0x000fe2000040c000 */
[----:B------:R-:W-:Y:S02]  /*35d0*/  FMUL.FTZ R130, R117, R88 ;  /* 0x0000005875827220 */ /* 0x000fe40000410000 */
[----:B------:R-:W-:Y:S08]  /*35e0*/  MUFU.SIN R135, R128 ;  /* 0x0000008000877308 */ /* 0x000ff00000000400 */
[----:B------:R2:W-:Y:S01]  /*35f0*/  MUFU.COS R137, R128 ;  /* 0x0000008000897308 */ /* 0x0005e20000000000 */
[C---:B---3--:R-:W-:Y:S01]  /*3600*/  FMUL.FTZ R41, R118.reuse, R127 ;  /* 0x0000007f76297220 */ /* 0x048fe20000410000 */
[----:B------:R-:W-:-:S06]  /*3610*/  FMUL.FTZ R40, R118, R129 ;  /* 0x0000008176287220 */ /* 0x000fcc0000410000 */
[----:B------:R-:W3:Y:S01]  /*3620*/  MUFU.EX2 R124, R124 ;  /* 0x0000007c007c7308 */ /* 0x000ee20000000800 */
[----:B--2---:R-:W-:-:S04]  /*3630*/  FMUL.FTZ R128, R61, R0 ;  /* 0x000000003d807220 */ /* 0x004fc80000410000 */
[----:B------:R-:W-:Y:S01]  /*3640*/  FMUL.RZ R134, R128, 0.15915493667125701904 ;  /* 0x3e22f98380867820 */ /* 0x000fe2000040c000 */
[----:B------:R-:W-:Y:S02]  /*3650*/  FMUL.FTZ R128, R117, R0 ;  /* 0x0000000075807220 */ /* 0x000fe40000410000 */
[----:B------:R-:W-:Y:S08]  /*3660*/  MUFU.SIN R151, R136 ;  /* 0x0000008800977308 */ /* 0x000ff00000000400 */
[----:B------:R-:W-:Y:S01]  /*3670*/  MUFU.SIN R147, R134 ;  /* 0x0000008600937308 */ /* 0x000fe20000000400 */
[C---:B---3--:R-:W-:Y:S01]  /*3680*/  FMUL.FTZ R46, R124.reuse, R141 ;  /* 0x0000008d7c2e7220 */ /* 0x048fe20000410000 */
[----:B------:R-:W-:Y:S01]  /*3690*/  FMUL.FTZ R47, R124, R139 ;  /* 0x0000008b7c2f7220 */ /* 0x000fe20000410000 */
[----:B------:R-:W-:-:S04]  /*36a0*/  FADD.FTZ R124, R120, R123 ;  /* 0x0000007b787c7221 */ /* 0x000fc80000010000 */
[----:B------:R-:W-:Y:S01]  /*36b0*/  FMUL.FTZ R125, R41, R124 ;  /* 0x0000007c297d7220 */ /* 0x000fe20000410000 */
[----:B------:R2:W-:Y:S08]  /*36c0*/  MUFU.COS R149, R134 ;  /* 0x0000008600957308 */ /* 0x0005f00000000000 */
[----:B------:R0:W-:Y:S01]  /*36d0*/  MUFU.COS R153, R136 ;  /* 0x0000008800997308 */ /* 0x0001e20000000000 */
[----:B--2---:R-:W-:-:S04]  /*36e0*/  FMUL.FTZ R134, R61, R91 ;  /* 0x0000005b3d867220 */ /* 0x004fc80000410000 */
[----:B------:R-:W-:-:S03]  /*36f0*/  FMUL.RZ R134, R134, 0.15915493667125701904 ;  /* 0x3e22f98386867820 */ /* 0x000fc6000040c000 */
[----:B------:R-:W2:Y:S01]  /*3700*/  MUFU.EX2 R130, R130 ;  /* 0x0000008200827308 */ /* 0x000ea20000000800 */
[----:B0-----:R-:W-:-:S07]  /*3710*/  FMUL.FTZ R136, R108, R26 ;  /* 0x0000001a6c887220 */ /* 0x001fce0000410000 */
[----:B------:R-:W0:Y:S08]  /*3720*/  MUFU.EX2 R128, R128 ;  /* 0x0000008000807308 */ /* 0x000e300000000800 */
[----:B------:R-:W-:Y:S01]  /*3730*/  MUFU.SIN R33, R34 ;  /* 0x0000002200217308 */ /* 0x000fe20000000400 */
[C---:B--2---:R-:W-:Y:S01]  /*3740*/  FMUL.FTZ R116, R130.reuse, R153 ;  /* 0x0000009982747220 */ /* 0x044fe20000410000 */
[----:B------:R-:W-:-:S06]  /*3750*/  FMUL.FTZ R118, R130, R151 ;  /* 0x0000009782767220 */ /* 0x000fcc0000410000 */
[----:B------:R2:W-:Y:S01]  /*3760*/  MUFU.COS R127, R34 ;  /* 0x00000022007f7308 */ /* 0x0005e20000000000 */
[C---:B0-----:R-:W-:Y:S01]  /*3770*/  FMUL.FTZ R50, R128.reuse, R149 ;  /* 0x0000009580327220 */ /* 0x041fe20000410000 */
[----:B------:R-:W-:-:S06]  /*3780*/  FMUL.FTZ R51, R128, R147 ;  /* 0x0000009380337220 */ /* 0x000fcc0000410000 */
[----:B------:R-:W-:Y:S01]  /*3790*/  MUFU.SIN R29, R134 ;  /* 0x00000086001d7308 */ /* 0x000fe20000000400 */
[----:B--2---:R-:W-:Y:S01]  /*37a0*/  FADD.FTZ R34, R121, R32 ;  /* 0x0000002079227221 */ /* 0x004fe20000010000 */
[----:B------:R-:W-:-:S03]  /*37b0*/  FMUL.FTZ R32, R117, R93 ;  /* 0x0000005d75207220 */ /* 0x000fc60000410000 */
[-C--:B------:R-:W-:Y:S01]  /*37c0*/  FMUL.FTZ R129, R41, R34.reuse ;  /* 0x0000002229817220 */ /* 0x080fe20000410000 */
[C---:B------:R-:W-:Y:S01]  /*37d0*/  FFMA.FTZ R130, R40.reuse, R34, -R125 ;  /* 0x0000002228827223 */ /* 0x040fe2000001087d */
[C---:B------:R-:W-:Y:S01]  /*37e0*/  FMUL.FTZ R125, R111.reuse, R20 ;  /* 0x000000146f7d7220 */ /* 0x040fe20000410000 */
[----:B------:R-:W0:Y:S01]  /*37f0*/  MUFU.EX2 R28, R28 ;  /* 0x0000001c001c7308 */ /* 0x000e220000000800 */
[----:B------:R-:W-:Y:S01]  /*3800*/  FFMA.FTZ R129, R40, R124, R129 ;  /* 0x0000007c28817223 */ /* 0x000fe20000010081 */
[----:B------:R-:W-:Y:S01]  /*3810*/  FMUL.FTZ R124, R111, R21 ;  /* 0x000000156f7c7220 */ /* 0x000fe20000410000 */
[----:B------:R-:W-:Y:S01]  /*3820*/  FADD.FTZ R130, R125, R130 ;  /* 0x000000827d827221 */ /* 0x000fe20000010000 */
[----:B------:R-:W-:Y:S02]  /*3830*/  FMUL.FTZ R34, R61, R94 ;  /* 0x0000005e3d227220 */ /* 0x000fe40000410000 */
[----:B------:R-:W-:Y:S02]  /*3840*/  FADD.FTZ R20, R124, R129 ;  /* 0x000000817c147221 */ /* 0x000fe40000010000 */
[----:B------:R-:W2:Y:S02]  /*3850*/  MUFU.EX2 R122, R122 ;  /* 0x0000007a007a7308 */ /* 0x000ea40000000800 */
[----:B------:R-:W-:-:S06]  /*3860*/  FMUL.FTZ R21, R43, R20 ;  /* 0x000000142b157220 */ /* 0x000fcc0000410000 */
[----:B------:R-:W3:Y:S01]  /*3870*/  MUFU.SIN R155, R138 ;  /* 0x0000008a009b7308 */ /* 0x000ee20000000400 */
[----:B0-----:R-:W-:Y:S01]  /*3880*/  FMUL.FTZ R128, R28, R29 ;  /* 0x0000001d1c807220 */ /* 0x001fe20000410000 */
[-C--:B------:R-:W-:Y:S01]  /*3890*/  FMUL.FTZ R29, R43, R130.reuse ;  /* 0x000000822b1d7220 */ /* 0x080fe20000410000 */
[----:B------:R-:W-:-:S03]  /*38a0*/  FFMA.FTZ R130, R42, R130, -R21 ;  /* 0x000000822a827223 */ /* 0x000fc60000010815 */
[----:B------:R-:W-:Y:S02]  /*38b0*/  FFMA.FTZ R29, R42, R20, R29 ;  /* 0x000000142a1d7223 */ /* 0x000fe4000001001d */
[----:B------:R-:W0:Y:S01]  /*38c0*/  MUFU.COS R157, R138 ;  /* 0x0000008a009d7308 */ /* 0x000e220000000000 */
[C---:B--2---:R-:W-:Y:S01]  /*38d0*/  FMUL.FTZ R44, R122.reuse, R137 ;  /* 0x000000897a2c7220 */ /* 0x044fe20000410000 */
[----:B------:R-:W-:Y:S01]  /*38e0*/  FMUL.FTZ R45, R122, R135 ;  /* 0x000000877a2d7220 */ /* 0x000fe20000410000 */
[----:B------:R-:W-:Y:S01]  /*38f0*/  FMUL.FTZ R135, R109, R24 ;  /* 0x000000186d877220 */ /* 0x000fe20000410000 */
[----:B------:R-:W-:Y:S01]  /*3900*/  FMUL.FTZ R24, R117, R95 ;  /* 0x0000005f75187220 */ /* 0x000fe20000410000 */
[----:B------:R-:W-:-:S03]  /*3910*/  FMUL.FTZ R137, R108, R27 ;  /* 0x0000001b6c897220 */ /* 0x000fc60000410000 */
[----:B------:R-:W2:Y:S01]  /*3920*/  MUFU.EX2 R30, R30 ;  /* 0x0000001e001e7308 */ /* 0x000ea20000000800 */
[----:B---3--:R-:W-:-:S07]  /*3930*/  FMUL.FTZ R123, R132, R155 ;  /* 0x0000009b847b7220 */ /* 0x008fce0000410000 */
[----:B------:R3:W4:Y:S01]  /*3940*/  MUFU.COS R31, R134 ;  /* 0x00000086001f7308 */ /* 0x0007220000000000 */
[----:B0-----:R-:W-:Y:S01]  /*3950*/  FMUL.FTZ R122, R132, R157 ;  /* 0x0000009d847a7220 */ /* 0x001fe20000410000 */
[----:B------:R-:W-:Y:S02]  /*3960*/  FMUL.FTZ R132, R110, R23 ;  /* 0x000000176e847220 */ /* 0x000fe40000410000 */
[----:B------:R-:W0:Y:S02]  /*3970*/  LDS.128 R20, [R114+0x30] ;  /* 0x0000300072147984 */ /* 0x000e240000000c00 */
[----:B------:R-:W-:Y:S02]  /*3980*/  FADD.FTZ R29, R132, R29 ;  /* 0x0000001d841d7221 */ /* 0x000fe40000010000 */
[----:B------:R-:W-:Y:S01]  /*3990*/  MUFU.SIN R133, R126 ;  /* 0x0000007e00857308 */ /* 0x000fe20000000400 */
[C---:B--2---:R-:W-:Y:S01]  /*39a0*/  FMUL.FTZ R127, R30.reuse, R127 ;  /* 0x0000007f1e7f7220 */ /* 0x044fe20000410000 */
[----:B------:R-:W-:Y:S01]  /*39b0*/  FMUL.FTZ R129, R30, R33 ;  /* 0x000000211e817220 */ /* 0x000fe20000410000 */
[----:B------:R-:W-:Y:S01]  /*39c0*/  FADD.FTZ R30, R131, R130 ;  /* 0x00000082831e7221 */ /* 0x000fe20000010000 */
[----:B---3--:R-:W-:-:S03]  /*39d0*/  FMUL.RZ R134, R34, 0.15915493667125701904 ;  /* 0x3e22f98322867820 */ /* 0x008fc6000040c000 */
[----:B------:R-:W-:Y:S01]  /*39e0*/  FMUL.FTZ R33, R45, R30 ;  /* 0x0000001e2d217220 */ /* 0x000fe20000410000 */
[----:B------:R4:W-:Y:S03]  /*39f0*/  MUFU.COS R35, R126 ;  /* 0x0000007e00237308 */ /* 0x0009e60000000000 */
[----:B------:R-:W-:-:S05]  /*3a00*/  FFMA.FTZ R33, R44, R29, R33 ;  /* 0x0000001d2c217223 */ /* 0x000fca0000010021 */
[----:B------:R-:W2:Y:S01]  /*3a10*/  MUFU.EX2 R32, R32 ;  /* 0x0000002000207308 */ /* 0x000ea20000000800 */
[----:B----4-:R-:W-:Y:S01]  /*3a20*/  FMUL.FTZ R126, R28, R31 ;  /* 0x0000001f1c7e7220 */ /* 0x010fe20000410000 */
[----:B------:R-:W-:Y:S01]  /*3a30*/  FMUL.FTZ R31, R45, R29 ;  /* 0x0000001d2d1f7220 */ /* 0x000fe20000410000 */
[C---:B------:R-:W-:Y:S01]  /*3a40*/  FMUL.FTZ R28, R117.reuse, R94 ;  /* 0x0000005e751c7220 */ /* 0x040fe20000410000 */
[----:B------:R-:W-:Y:S02]  /*3a50*/  FMUL.FTZ R117, R117, R96 ;  /* 0x0000006075757220 */ /* 0x000fe40000410000 */
[----:B------:R-:W-:Y:S02]  /*3a60*/  FFMA.FTZ R30, R44, R30, -R31 ;  /* 0x0000001e2c1e7223 */ /* 0x000fe4000001081f */
[----:B------:R-:W-:Y:S02]  /*3a70*/  MUFU.SIN R34, R134 ;  /* 0x0000008600227308 */ /* 0x000fe40000000400 */
[----:B------:R-:W-:-:S04]  /*3a80*/  FADD.FTZ R30, R135, R30 ;  /* 0x0000001e871e7221 */ /* 0x000fc80000010000 */
[----:B------:R-:W-:Y:S02]  /*3a90*/  FMUL.FTZ R26, R47, R30 ;  /* 0x0000001e2f1a7220 */ /* 0x000fe40000410000 */
[----:B------:R3:W-:Y:S01]  /*3aa0*/  MUFU.COS R138, R134 ;  /* 0x00000086008a7308 */ /* 0x0007e20000000000 */
[C---:B--2---:R-:W-:Y:S01]  /*3ab0*/  FMUL.FTZ R130, R32.reuse, R35 ;  /* 0x0000002320827220 */ /* 0x044fe20000410000 */
[----:B------:R-:W-:Y:S01]  /*3ac0*/  FMUL.FTZ R133, R32, R133 ;  /* 0x0000008520857220 */ /* 0x000fe20000410000 */
[----:B0-----:R-:W-:Y:S01]  /*3ad0*/  FMUL.FTZ R140, R107, R21 ;  /* 0x000000156b8c7220 */ /* 0x001fe20000410000 */
[----:B------:R-:W-:-:S04]  /*3ae0*/  FMUL.FTZ R145, R106, R23 ;  /* 0x000000176a917220 */ /* 0x000fc80000410000 */
[----:B------:R0:W2:Y:S01]  /*3af0*/  MUFU.EX2 R139, R28 ;  /* 0x0000001c008b7308 */ /* 0x0000a20000000800 */
[----:B---3--:R-:W-:Y:S01]  /*3b00*/  FMUL.FTZ R134, R109, R25 ;  /* 0x000000196d867220 */ /* 0x008fe20000410000 */
[C---:B------:R-:W-:Y:S01]  /*3b10*/  FMUL.FTZ R25, R61.reuse, R95 ;  /* 0x0000005f3d197220 */ /* 0x040fe20000410000 */
[----:B------:R-:W-:Y:S02]  /*3b20*/  FMUL.FTZ R61, R61, R96 ;  /* 0x000000603d3d7220 */ /* 0x000fe40000410000 */
[----:B------:R-:W-:Y:S01]  /*3b30*/  FADD.FTZ R33, R134, R33 ;  /* 0x0000002186217221 */ /* 0x000fe20000010000 */
[----:B------:R-:W-:Y:S01]  /*3b40*/  FMUL.RZ R142, R25, 0.15915493667125701904 ;  /* 0x3e22f983198e7820 */ /* 0x000fe2000040c000 */
[----:B------:R-:W-:Y:S01]  /*3b50*/  FMUL.FTZ R25, R37, R39 ;  /* 0x0000002725197220 */ /* 0x000fe20000410000 */
[----:B------:R3:W-:Y:S01]  /*3b60*/  MUFU.EX2 R144, R24 ;  /* 0x0000001800907308 */ /* 0x0007e20000000800 */
[-C--:B------:R-:W-:Y:S01]  /*3b70*/  FMUL.FTZ R29, R47, R33.reuse ;  /* 0x000000212f1d7220 */ /* 0x080fe20000410000 */
[----:B------:R-:W-:Y:S01]  /*3b80*/  FFMA.FTZ R32, R46, R33, R26 ;  /* 0x000000212e207223 */ /* 0x000fe2000001001a */
[C---:B------:R-:W-:Y:S01]  /*3b90*/  FMUL.FTZ R26, R36.reuse, R39 ;  /* 0x00000027241a7220 */ /* 0x040fe20000410000 */
[----:B------:R-:W-:Y:S01]  /*3ba0*/  FFMA.FTZ R25, R36, R38, -R25 ;  /* 0x0000002624197223 */ /* 0x000fe20000010819 */
[----:B------:R-:W-:Y:S01]  /*3bb0*/  FFMA.FTZ R27, R46, R30, -R29 ;  /* 0x0000001e2e1b7223 */ /* 0x000fe2000001081d */
[----:B------:R-:W-:Y:S01]  /*3bc0*/  FADD.FTZ R32, R137, R32 ;  /* 0x0000002089207221 */ /* 0x000fe20000010000 */
[----:B0-----:R-:W0:Y:S01]  /*3bd0*/  LDS.128 R28, [R114+0x40] ;  /* 0x00004000721c7984 */ /* 0x001e220000000c00 */
[----:B------:R-:W-:Y:S01]  /*3be0*/  FFMA.FTZ R26, R37, R38, R26 ;  /* 0x00000026251a7223 */ /* 0x000fe2000001001a */
[----:B---3--:R-:W-:Y:S01]  /*3bf0*/  FADD.FTZ R24, R136, R27 ;  /* 0x0000001b88187221 */ /* 0x008fe20000010000 */
[-C--:B------:R-:W-:Y:S01]  /*3c00*/  FMUL.FTZ R35, R41, R25.reuse ;  /* 0x0000001929237220 */ /* 0x080fe20000410000 */
[----:B------:R-:W-:Y:S01]  /*3c10*/  FMUL.FTZ R141, R49, R32 ;  /* 0x00000020318d7220 */ /* 0x000fe20000410000 */
[----:B------:R-:W-:Y:S01]  /*3c20*/  FMUL.FTZ R27, R41, R26 ;  /* 0x0000001a291b7220 */ /* 0x000fe20000410000 */
[----:B------:R-:W-:Y:S01]  /*3c30*/  FMUL.FTZ R143, R49, R24 ;  /* 0x00000018318f7220 */ /* 0x000fe20000410000 */
[----:B------:R-:W-:Y:S01]  /*3c40*/  FFMA.FTZ R35, R40, R26, R35 ;  /* 0x0000001a28237223 */ /* 0x000fe20000010023 */
[----:B------:R-:W-:Y:S01]  /*3c50*/  FFMA.FTZ R26, R48, R24, -R141 ;  /* 0x00000018301a7223 */ /* 0x000fe2000001088d */
[----:B------:R-:W-:Y:S01]  /*3c60*/  FFMA.FTZ R27, R40, R25, -R27 ;  /* 0x00000019281b7223 */ /* 0x000fe2000001081b */
[----:B------:R-:W-:Y:S01]  /*3c70*/  FFMA.FTZ R143, R48, R32, R143 ;  /* 0x00000020308f7223 */ /* 0x000fe2000001008f */
[----:B------:R-:W-:Y:S01]  /*3c80*/  FMUL.FTZ R141, R107, R20 ;  /* 0x000000146b8d7220 */ /* 0x000fe20000410000 */
[----:B------:R-:W3:Y:S01]  /*3c90*/  MUFU.COS R21, R142 ;  /* 0x0000008e00157308 */ /* 0x000ee20000000000 */
[C---:B------:R-:W-:Y:S01]  /*3ca0*/  FMUL.FTZ R25, R43.reuse, R35 ;  /* 0x000000232b197220 */ /* 0x040fe20000410000 */
[----:B------:R-:W-:Y:S01]  /*3cb0*/  FADD.FTZ R32, R140, R143 ;  /* 0x0000008f8c207221 */ /* 0x000fe20000010000 */
[-C--:B------:R-:W-:Y:S01]  /*3cc0*/  FMUL.FTZ R24, R43, R27.reuse ;  /* 0x0000001b2b187220 */ /* 0x080fe20000410000 */
[----:B------:R-:W-:Y:S01]  /*3cd0*/  FADD.FTZ R26, R141, R26 ;  /* 0x0000001a8d1a7221 */ /* 0x000fe20000010000 */
[----:B--2---:R-:W-:Y:S01]  /*3ce0*/  FMUL.FTZ R138, R139, R138 ;  /* 0x0000008a8b8a7220 */ /* 0x004fe20000410000 */
[----:B------:R-:W-:Y:S01]  /*3cf0*/  FMUL.FTZ R143, R51, R32 ;  /* 0x00000020338f7220 */ /* 0x000fe20000410000 */
[----:B------:R-:W-:Y:S01]  /*3d00*/  FMUL.FTZ R139, R139, R34 ;  /* 0x000000228b8b7220 */ /* 0x000fe20000410000 */
[----:B------:R3:W2:Y:S01]  /*3d10*/  MUFU.SIN R33, R142 ;  /* 0x0000008e00217308 */ /* 0x0006a20000000400 */
[C---:B------:R-:W-:Y:S01]  /*3d20*/  FFMA.FTZ R20, R42.reuse, R27, -R25 ;  /* 0x0000001b2a147223 */ /* 0x040fe20000010819 */
[----:B------:R-:W-:Y:S01]  /*3d30*/  FFMA.FTZ R35, R42, R35, R24 ;  /* 0x000000232a237223 */ /* 0x000fe20000010018 */
[-C--:B------:R-:W-:Y:S01]  /*3d40*/  FFMA.FTZ R34, R50, R26.reuse, -R143 ;  /* 0x0000001a32227223 */ /* 0x080fe2000001088f */
[----:B------:R-:W-:Y:S01]  /*3d50*/  FMUL.FTZ R147, R51, R26 ;  /* 0x0000001a33937220 */ /* 0x000fe20000410000 */
[----:B------:R-:W-:Y:S01]  /*3d60*/  FMUL.FTZ R143, R106, R22 ;  /* 0x000000166a8f7220 */ /* 0x000fe20000410000 */
[----:B------:R-:W4:Y:S01]  /*3d70*/  LDS.128 R24, [R114+0x50] ;  /* 0x0000500072187984 */ /* 0x000f220000000c00 */
[----:B------:R-:W-:Y:S01]  /*3d80*/  FMUL.FTZ R23, R45, R20 ;  /* 0x000000142d177220 */ /* 0x000fe20000410000 */
[----:B------:R-:W-:Y:S01]  /*3d90*/  FFMA.FTZ R32, R50, R32, R147 ;  /* 0x0000002032207223 */ /* 0x000fe20000010093 */
[----:B---3--:R-:W-:Y:S01]  /*3da0*/  FMUL.FTZ R142, R144, R21 ;  /* 0x00000015908e7220 */ /* 0x008fe20000410000 */
[----:B------:R-:W-:Y:S01]  /*3db0*/  FADD.FTZ R147, R143, R34 ;  /* 0x000000228f937221 */ /* 0x000fe20000010000 */
[-C--:B------:R-:W-:Y:S01]  /*3dc0*/  FMUL.FTZ R21, R45, R35.reuse ;  /* 0x000000232d157220 */ /* 0x080fe20000410000 */
[----:B------:R-:W-:Y:S01]  /*3dd0*/  FFMA.FTZ R23, R44, R35, R23 ;  /* 0x000000232c177223 */ /* 0x000fe20000010017 */
[----:B------:R-:W-:Y:S01]  /*3de0*/  FMUL.RZ R34, R61, 0.15915493667125701904 ;  /* 0x3e22f9833d227820 */ /* 0x000fe2000040c000 */
[----:B------:R-:W-:Y:S01]  /*3df0*/  FMUL.FTZ R149, R118, R147 ;  /* 0x0000009376957220 */ /* 0x000fe20000410000 */
[----:B------:R-:W-:Y:S01]  /*3e00*/  FFMA.FTZ R21, R44, R20, -R21 ;  /* 0x000000142c157223 */ /* 0x000fe20000010815 */
[----:B------:R-:W-:Y:S01]  /*3e10*/  MUFU.EX2 R157, R117 ;  /* 0x00000075009d7308 */ /* 0x000fe20000000800 */
[----:B--2---:R-:W-:Y:S01]  /*3e20*/  FMUL.FTZ R144, R144, R33 ;  /* 0x0000002190907220 */ /* 0x004fe20000410000 */
[----:B------:R-:W-:Y:S01]  /*3e30*/  FADD.FTZ R33, R145, R32 ;  /* 0x0000002091217221 */ /* 0x000fe20000010000 */
[----:B0-----:R-:W-:Y:S01]  /*3e40*/  FMUL.FTZ R146, R104, R29 ;  /* 0x0000001d68927220 */ /* 0x001fe20000410000 */
[----:B------:R-:W-:-:S02]  /*3e50*/  FMUL.FTZ R29, R47, R23 ;  /* 0x000000172f1d7220 */ /* 0x000fc40000410000 */
[-C--:B------:R-:W-:Y:S01]  /*3e60*/  FMUL.FTZ R20, R118, R33.reuse ;  /* 0x0000002176147220 */ /* 0x080fe20000410000 */
[----:B------:R-:W-:Y:S01]  /*3e70*/  FFMA.FTZ R149, R116, R33, R149 ;  /* 0x0000002174957223 */ /* 0x000fe20000010095 */
[----:B------:R-:W-:Y:S01]  /*3e80*/  FMUL.FTZ R148, R103, R30 ;  /* 0x0000001e67947220 */ /* 0x000fe20000410000 */
[----:B------:R-:W-:Y:S01]  /*3e90*/  FFMA.FTZ R29, R46, R21, -R29 ;  /* 0x000000152e1d7223 */ /* 0x000fe2000001081d */
[----:B------:R-:W-:Y:S01]  /*3ea0*/  FFMA.FTZ R22, R116, R147, -R20 ;  /* 0x0000009374167223 */ /* 0x000fe20000010814 */
[----:B------:R-:W-:Y:S01]  /*3eb0*/  FMUL.FTZ R147, R104, R28 ;  /* 0x0000001c68937220 */ /* 0x000fe20000410000 */
[----:B------:R-:W-:Y:S01]  /*3ec0*/  FADD.FTZ R32, R146, R149 ;  /* 0x0000009592207221 */ /* 0x000fe20000010000 */
[----:B------:R-:W-:Y:S01]  /*3ed0*/  FMUL.FTZ R20, R47, R21 ;  /* 0x000000152f147220 */ /* 0x000fe20000410000 */
[----:B------:R-:W-:Y:S01]  /*3ee0*/  FMUL.FTZ R149, R103, R31 ;  /* 0x0000001f67957220 */ /* 0x000fe20000410000 */
[----:B------:R-:W-:Y:S01]  /*3ef0*/  FADD.FTZ R22, R147, R22 ;  /* 0x0000001693167221 */ /* 0x000fe20000010000 */
[C---:B------:R-:W-:Y:S01]  /*3f00*/  FMUL.FTZ R33, R123.reuse, R32 ;  /* 0x000000207b217220 */ /* 0x040fe20000410000 */
[----:B------:R-:W-:Y:S01]  /*3f10*/  FFMA.FTZ R28, R46, R23, R20 ;  /* 0x000000172e1c7223 */ /* 0x000fe20000010014 */
[----:B------:R-:W0:Y:S01]  /*3f20*/  MUFU.COS R156, R34 ;  /* 0x00000022009c7308 */ /* 0x000e220000000000 */
[-C--:B------:R-:W-:Y:S01]  /*3f30*/  FMUL.FTZ R21, R123, R22.reuse ;  /* 0x000000167b157220 */ /* 0x080fe20000410000 */
[----:B------:R-:W-:Y:S01]  /*3f40*/  FFMA.FTZ R33, R122, R22, -R33 ;  /* 0x000000167a217223 */ /* 0x000fe20000010821 */
[----:B------:R-:W-:-:S02]  /*3f50*/  FMUL.FTZ R31, R49, R28 ;  /* 0x0000001c311f7220 */ /* 0x000fc40000410000 */
[----:B------:R-:W-:Y:S01]  /*3f60*/  FFMA.FTZ R32, R122, R32, R21 ;  /* 0x000000207a207223 */ /* 0x000fe20000010015 */
[----:B------:R-:W-:Y:S01]  /*3f70*/  FADD.FTZ R35, R148, R33 ;  /* 0x0000002194237221 */ /* 0x000fe20000010000 */
[----:B------:R-:W2:Y:S01]  /*3f80*/  LDS.128 R20, [R114+0x60] ;  /* 0x0000600072147984 */ /* 0x000ea20000000c00 */
[----:B------:R-:W-:Y:S01]  /*3f90*/  FMUL.FTZ R33, R49, R29 ;  /* 0x0000001d31217220 */ /* 0x000fe20000410000 */
[----:B------:R-:W-:Y:S01]  /*3fa0*/  FADD.FTZ R151, R149, R32 ;  /* 0x0000002095977221 */ /* 0x000fe20000010000 */
[----:B------:R-:W-:Y:S01]  /*3fb0*/  FMUL.FTZ R153, R128, R35 ;  /* 0x0000002380997220 */ /* 0x000fe20000410000 */
[----:B------:R-:W-:Y:S01]  /*3fc0*/  FFMA.FTZ R31, R48, R29, -R31 ;  /* 0x0000001d301f7223 */ /* 0x000fe2000001081f */
[----:B----4-:R-:W-:Y:S01]  /*3fd0*/  FMUL.FTZ R152, R102, R25 ;  /* 0x0000001966987220 */ /* 0x010fe20000410000 */
[-C--:B------:R-:W-:Y:S01]  /*3fe0*/  FMUL.FTZ R30, R128, R151.reuse ;  /* 0x00000097801e7220 */ /* 0x080fe20000410000 */
[----:B------:R-:W-:Y:S01]  /*3ff0*/  FFMA.FTZ R151, R126, R151, R153 ;  /* 0x000000977e977223 */ /* 0x000fe20000010099 */
[----:B------:R-:W-:Y:S01]  /*4000*/  FMUL.FTZ R153, R102, R24 ;  /* 0x0000001866997220 */ /* 0x000fe20000410000 */
[C---:B------:R-:W-:Y:S01]  /*4010*/  FMUL.FTZ R150, R101.reuse, R26 ;  /* 0x0000001a65967220 */ /* 0x040fe20000410000 */
[----:B------:R-:W-:Y:S01]  /*4020*/  FFMA.FTZ R30, R126, R35, -R30 ;  /* 0x000000237e1e7223 */ /* 0x000fe2000001081e */
[----:B------:R-:W-:Y:S01]  /*4030*/  FADD.FTZ R24, R152, R151 ;  /* 0x0000009798187221 */ /* 0x000fe20000010000 */
[----:B------:R-:W-:Y:S01]  /*4040*/  FFMA.FTZ R33, R48, R28, R33 ;  /* 0x0000001c30217223 */ /* 0x000fe20000010021 */
[----:B------:R-:W-:Y:S01]  /*4050*/  FMUL.FTZ R151, R101, R27 ;  /* 0x0000001b65977220 */ /* 0x000fe20000410000 */
[----:B------:R-:W-:Y:S01]  /*4060*/  FADD.FTZ R30, R153, R30 ;  /* 0x0000001e991e7221 */ /* 0x000fe20000010000 */
[----:B------:R-:W-:Y:S01]  /*4070*/  FMUL.FTZ R26, R129, R24 ;  /* 0x00000018811a7220 */ /* 0x000fe20000410000 */
[----:B------:R-:W-:Y:S01]  /*4080*/  FMUL.FTZ R25, R51, R33 ;  /* 0x0000002133197220 */ /* 0x000fe20000410000 */
[----:B0-----:R-:W-:-:S02]  /*4090*/  FMUL.FTZ R156, R157, R156 ;  /* 0x0000009c9d9c7220 */ /* 0x001fc40000410000 */
[-C--:B------:R-:W-:Y:S01]  /*40a0*/  FFMA.FTZ R35, R127, R30.reuse, -R26 ;  /* 0x0000001e7f237223 */ /* 0x080fe2000001081a */
[----:B------:R-:W-:Y:S01]  /*40b0*/  FMUL.FTZ R30, R129, R30 ;  /* 0x0000001e811e7220 */ /* 0x000fe20000410000 */
[-C--:B------:R-:W-:Y:S01]  /*40c0*/  FFMA.FTZ R29, R50, R31.reuse, -R25 ;  /* 0x0000001f321d7223 */ /* 0x080fe20000010819 */
[----:B------:R-:W-:Y:S01]  /*40d0*/  FMUL.FTZ R31, R51, R31 ;  /* 0x0000001f331f7220 */ /* 0x000fe20000410000 */
[----:B------:R-:W-:Y:S01]  /*40e0*/  FADD.FTZ R35, R150, R35 ;  /* 0x0000002396237221 */ /* 0x000fe20000010000 */
[----:B------:R-:W-:Y:S01]  /*40f0*/  FFMA.FTZ R30, R127, R24, R30 ;  /* 0x000000187f1e7223 */ /* 0x000fe2000001001e */
[----:B------:R-:W-:Y:S01]  /*4100*/  FMUL.FTZ R28, R118, R29 ;  /* 0x0000001d761c7220 */ /* 0x000fe20000410000 */
[----:B------:R-:W0:Y:S01]  /*4110*/  LDS.128 R24, [R114+0x70] ;  /* 0x0000700072187984 */ /* 0x000e220000000c00 */
[----:B------:R-:W-:Y:S01]  /*4120*/  FFMA.FTZ R31, R50, R33, R31 ;  /* 0x00000021321f7223 */ /* 0x000fe2000001001f */
[----:B------:R-:W-:Y:S01]  /*4130*/  FADD.FTZ R30, R151, R30 ;  /* 0x0000001e971e7221 */ /* 0x000fe20000010000 */
[----:B------:R-:W-:-:S02]  /*4140*/  FMUL.FTZ R117, R133, R35 ;  /* 0x0000002385757220 */ /* 0x000fc40000410000 */
[-C--:B------:R-:W-:Y:S01]  /*4150*/  FMUL.FTZ R33, R118, R31.reuse ;  /* 0x0000001f76217220 */ /* 0x080fe20000410000 */
[-C--:B------:R-:W-:Y:S01]  /*4160*/  FMUL.FTZ R61, R133, R30.reuse ;  /* 0x0000001e853d7220 */ /* 0x080fe20000410000 */
[----:B------:R-:W-:Y:S01]  /*4170*/  FFMA.FTZ R31, R116, R31, R28 ;  /* 0x0000001f741f7223 */ /* 0x000fe2000001001c */
[----:B------:R-:W-:Y:S01]  /*4180*/  FFMA.FTZ R30, R130, R30, R117 ;  /* 0x0000001e821e7223 */ /* 0x000fe20000010075 */
[----:B------:R-:W-:Y:S01]  /*4190*/  FFMA.FTZ R33, R116, R29, -R33 ;  /* 0x0000001d74217223 */ /* 0x000fe20000010821 */
[----:B------:R-:W-:Y:S01]  /*41a0*/  FFMA.FTZ R32, R130, R35, -R61 ;  /* 0x0000002382207223 */ /* 0x000fe2000001083d */
[C---:B------:R-:W-:Y:S01]  /*41b0*/  FMUL.FTZ R29, R123.reuse, R31 ;  /* 0x0000001f7b1d7220 */ /* 0x040fe20000410000 */
[----:B------:R-:W3:Y:S01]  /*41c0*/  MUFU.SIN R28, R34 ;  /* 0x00000022001c7308 */ /* 0x000ee20000000400 */
[C---:B--2---:R-:W-:Y:S01]  /*41d0*/  FMUL.FTZ R61, R100.reuse, R20 ;  /* 0x00000014643d7220 */ /* 0x044fe20000410000 */
[----:B------:R-:W-:Y:S01]  /*41e0*/  FMUL.FTZ R117, R100, R21 ;  /* 0x0000001564757220 */ /* 0x000fe20000410000 */
[-C--:B------:R-:W-:Y:S01]  /*41f0*/  FMUL.FTZ R20, R123, R33.reuse ;  /* 0x000000217b147220 */ /* 0x080fe20000410000 */
[C---:B------:R-:W-:Y:S01]  /*4200*/  FFMA.FTZ R29, R122.reuse, R33, -R29 ;  /* 0x000000217a1d7223 */ /* 0x040fe2000001081d */
[----:B------:R-:W-:Y:S01]  /*4210*/  FADD.FTZ R32, R61, R32 ;  /* 0x000000203d207221 */ /* 0x000fe20000010000 */
[----:B------:R-:W-:Y:S01]  /*4220*/  FADD.FTZ R30, R117, R30 ;  /* 0x0000001e751e7221 */ /* 0x000fe20000010000 */
[----:B------:R-:W-:Y:S01]  /*4230*/  FFMA.FTZ R31, R122, R31, R20 ;  /* 0x0000001f7a1f7223 */ /* 0x000fe20000010014 */
[----:B------:R-:W-:Y:S01]  /*4240*/  FMUL.FTZ R155, R99, R23 ;  /* 0x00000017639b7220 */ /* 0x000fe20000410000 */
[C---:B------:R-:W-:Y:S01]  /*4250*/  FMUL.FTZ R21, R139.reuse, R32 ;  /* 0x000000208b157220 */ /* 0x040fe20000410000 */
[----:B------:R-:W-:Y:S01]  /*4260*/  FMUL.FTZ R33, R139, R30 ;  /* 0x0000001e8b217220 */ /* 0x000fe20000410000 */
[----:B------:R-:W-:-:S02]  /*4270*/  FMUL.FTZ R154, R99, R22 ;  /* 0x00000016639a7220 */ /* 0x000fc40000410000 */
[----:B------:R-:W-:Y:S01]  /*4280*/  FFMA.FTZ R30, R138, R30, R21 ;  /* 0x0000001e8a1e7223 */ /* 0x000fe20000010015 */
[----:B------:R-:W-:Y:S01]  /*4290*/  FMUL.FTZ R21, R128, R31 ;  /* 0x0000001f80157220 */ /* 0x000fe20000410000 */
[----:B------:R-:W-:Y:S01]  /*42a0*/  FFMA.FTZ R33, R138, R32, -R33 ;  /* 0x000000208a217223 */ /* 0x000fe20000010821 */
[----:B---3--:R-:W-:Y:S01]  /*42b0*/  FMUL.FTZ R157, R157, R28 ;  /* 0x0000001c9d9d7220 */ /* 0x008fe20000410000 */
[----:B------:R-:W-:Y:S01]  /*42c0*/  FADD.FTZ R23, R155, R30 ;  /* 0x0000001e9b177221 */ /* 0x000fe20000010000 */
[-C--:B------:R-:W-:Y:S01]  /*42d0*/  FFMA.FTZ R20, R126, R29.reuse, -R21 ;  /* 0x0000001d7e147223 */ /* 0x080fe20000010815 */
[----:B------:R-:W-:Y:S01]  /*42e0*/  FADD.FTZ R33, R154, R33 ;  /* 0x000000219a217221 */ /* 0x000fe20000010000 */
[----:B------:R-:W-:Y:S01]  /*42f0*/  FMUL.FTZ R29, R128, R29 ;  /* 0x0000001d801d7220 */ /* 0x000fe20000410000 */
[----:B------:R-:W-:Y:S01]  /*4300*/  FMUL.FTZ R21, R144, R23 ;  /* 0x0000001790157220 */ /* 0x000fe20000410000 */
[----:B------:R-:W-:Y:S02]  /*4310*/  FMUL.FTZ R28, R129, R20 ;  /* 0x00000014811c7220 */ /* 0x000fe40000410000 */
[----:B------:R-:W-:Y:S01]  /*4320*/  FFMA.FTZ R22, R126, R31, R29 ;  /* 0x0000001f7e167223 */ /* 0x000fe2000001001d */
[-C--:B------:R-:W-:Y:S01]  /*4330*/  FFMA.FTZ R21, R142, R33.reuse, -R21 ;  /* 0x000000218e157223 */ /* 0x080fe20000010815 */
[----:B------:R-:W-:Y:S01]  /*4340*/  FMUL.FTZ R33, R144, R33 ;  /* 0x0000002190217220 */ /* 0x000fe20000410000 */
[C---:B0-----:R-:W-:Y:S01]  /*4350*/  FMUL.FTZ R158, R98.reuse, R24 ;  /* 0x00000018629e7220 */ /* 0x041fe20000410000 */
[----:B------:R-:W-:Y:S01]  /*4360*/  FMUL.FTZ R159, R98, R25 ;  /* 0x00000019629f7220 */ /* 0x000fe20000410000 */
[-C--:B------:R-:W-:Y:S01]  /*4370*/  FFMA.FTZ R28, R127, R22.reuse, R28 ;  /* 0x000000167f1c7223 */ /* 0x080fe2000001001c */
[----:B------:R-:W-:Y:S01]  /*4380*/  FFMA.FTZ R24, R142, R23, R33 ;  /* 0x000000178e187223 */ /* 0x000fe20000010021 */
[----:B------:R-:W-:Y:S01]  /*4390*/  FADD.FTZ R25, R158, R21 ;  /* 0x000000159e197221 */ /* 0x000fe20000010000 */
[----:B------:R-:W-:Y:S01]  /*43a0*/  FMUL.FTZ R22, R129, R22 ;  /* 0x0000001681167220 */ /* 0x000fe20000410000 */
[----:B------:R-:W-:Y:S01]  /*43b0*/  FMUL.FTZ R21, R133, R28 ;  /* 0x0000001c85157220 */ /* 0x000fe20000410000 */
[----:B------:R-:W-:Y:S01]  /*43c0*/  FADD.FTZ R24, R159, R24 ;  /* 0x000000189f187221 */ /* 0x000fe20000010000 */
[----:B------:R-:W-:Y:S01]  /*43d0*/  FMUL.FTZ R29, R157, R25 ;  /* 0x000000199d1d7220 */ /* 0x000fe20000410000 */
[----:B------:R-:W-:Y:S01]  /*43e0*/  FFMA.FTZ R22, R127, R20, -R22 ;  /* 0x000000147f167223 */ /* 0x000fe20000010816 */
[C---:B------:R-:W-:Y:S01]  /*43f0*/  FMUL.FTZ R160, R97.reuse, R27 ;  /* 0x0000001b61a07220 */ /* 0x040fe20000410000 */
[----:B------:R-:W-:Y:S01]  /*4400*/  FMUL.FTZ R161, R97, R26 ;  /* 0x0000001a61a17220 */ /* 0x000fe20000410000 */
[-C--:B------:R-:W-:Y:S01]  /*4410*/  FFMA.FTZ R31, R156, R24.reuse, R29 ;  /* 0x000000189c1f7223 */ /* 0x080fe2000001001d */
[----:B------:R-:W-:Y:S01]  /*4420*/  FMUL.FTZ R29, R157, R24 ;  /* 0x000000189d1d7220 */ /* 0x000fe20000410000 */
[-C--:B------:R-:W-:Y:S01]  /*4430*/  FFMA.FTZ R21, R130, R22.reuse, -R21 ;  /* 0x0000001682157223 */ /* 0x080fe20000010815 */
[----:B------:R-:W-:Y:S01]  /*4440*/  FMUL.FTZ R23, R133, R22 ;  /* 0x0000001685177220 */ /* 0x000fe20000410000 */
[----:B------:R-:W-:Y:S01]  /*4450*/  FADD.FTZ R166, R160, R31 ;  /* 0x0000001fa0a67221 */ /* 0x000fe20000010000 */
[----:B------:R-:W-:Y:S01]  /*4460*/  FFMA.FTZ R22, R156, R25, -R29 ;  /* 0x000000199c167223 */ /* 0x000fe2000001081d */
[----:B------:R-:W-:Y:S01]  /*4470*/  FMUL.FTZ R25, R139, R21 ;  /* 0x000000158b197220 */ /* 0x000fe20000410000 */
[----:B------:R-:W-:-:S02]  /*4480*/  FFMA.FTZ R23, R130, R28, R23 ;  /* 0x0000001c82177223 */ /* 0x000fc40000010017 */
[----:B------:R-:W-:Y:S01]  /*4490*/  FADD.FTZ R165, R161, R22 ;  /* 0x00000016a1a57221 */ /* 0x000fe20000010000 */
[----:B------:R-:W0:Y:S01]  /*44a0*/  SHFL.UP PT, R26, R166, 0x1, RZ ;  /* 0x04200000a61a7989 */ /* 0x000e2200000e00ff */
[-C--:B------:R-:W-:Y:S01]  /*44b0*/  FMUL.FTZ R20, R139, R23.reuse ;  /* 0x000000178b147220 */ /* 0x080fe20000410000 */
[C---:B------:R-:W-:Y:S02]  /*44c0*/  FFMA.FTZ R25, R138.reuse, R23, R25 ;  /* 0x000000178a197223 */ /* 0x040fe40000010019 */
[----:B------:R-:W2:Y:S01]  /*44d0*/  SHFL.UP PT, R24, R165, 0x1, RZ ;  /* 0x04200000a5187989 */ /* 0x000ea200000e00ff */
[----:B------:R-:W-:Y:S01]  /*44e0*/  FFMA.FTZ R21, R138, R21, -R20 ;  /* 0x000000158a157223 */ /* 0x000fe20000010814 */
[----:B------:R-:W-:-:S03]  /*44f0*/  FMUL.FTZ R23, R144, R25 ;  /* 0x0000001990177220 */ /* 0x000fc60000410000 */
[-C--:B------:R-:W-:Y:S01]  /*4500*/  FMUL.FTZ R20, R144, R21.reuse ;  /* 0x0000001590147220 */ /* 0x080fe20000410000 */
[----:B------:R-:W-:-:S03]  /*4510*/  FFMA.FTZ R23, R142, R21, -R23 ;  /* 0x000000158e177223 */ /* 0x000fc60000010817 */
[----:B------:R-:W-:Y:S01]  /*4520*/  FFMA.FTZ R20, R142, R25, R20 ;  /* 0x000000198e147223 */ /* 0x000fe20000010014 */
[----:B------:R-:W-:-:S03]  /*4530*/  FMUL.FTZ R21, R157, R23 ;  /* 0x000000179d157220 */ /* 0x000fc60000410000 */
[-C--:B------:R-:W-:Y:S01]  /*4540*/  FMUL.FTZ R22, R157, R20.reuse ;  /* 0x000000149d167220 */ /* 0x080fe20000410000 */
[----:B------:R-:W-:-:S03]  /*4550*/  FFMA.FTZ R164, R156, R20, R21 ;  /* 0x000000149ca47223 */ /* 0x000fc60000010015 */
[----:B------:R-:W-:Y:S02]  /*4560*/  FFMA.FTZ R163, R156, R23, -R22 ;  /* 0x000000179ca37223 */ /* 0x000fe40000010816 */
[----:B------:R-:W3:Y:S02]  /*4570*/  SHFL.UP PT, R21, R164, 0x1, RZ ;  /* 0x04200000a4157989 */ /* 0x000ee400000e00ff */
[CC--:B0-----:R-:W-:Y:S01]  /*4580*/  FMUL.FTZ R23, R163.reuse, R26.reuse ;  /* 0x0000001aa3177220 */ /* 0x0c1fe20000410000 */
[C---:B------:R-:W-:Y:S01]  /*4590*/  FMUL.FTZ R26, R164.reuse, R26 ;  /* 0x0000001aa41a7220 */ /* 0x040fe20000410000 */
[----:B------:R-:W0:Y:S02]  /*45a0*/  SHFL.UP PT, R20, R163, 0x1, RZ ;  /* 0x04200000a3147989 */ /* 0x000e2400000e00ff */
[-C--:B--2---:R-:W-:Y:S01]  /*45b0*/  FFMA.FTZ R23, R164, R24.reuse, R23 ;  /* 0x00000018a4177223 */ /* 0x084fe20000010017 */
[----:B------:R-:W-:-:S03]  /*45c0*/  FFMA.FTZ R26, R163, R24, -R26 ;  /* 0x00000018a31a7223 */ /* 0x000fc6000001081a */
[----:B------:R-:W-:Y:S01]  /*45d0*/  @P1 FADD.FTZ R166, R166, R23 ;  /* 0x00000017a6a61221 */ /* 0x000fe20000010000 */
[----:B------:R-:W-:-:S04]  /*45e0*/  @P1 FADD.FTZ R165, R165, R26 ;  /* 0x0000001aa5a51221 */ /* 0x000fc80000010000 */
[----:B------:R-:W2:Y:S04]  /*45f0*/  SHFL.UP PT, R25, R166, 0x2, RZ ;  /* 0x04400000a6197989 */ /* 0x000ea800000e00ff */
        /* <DEDUP_REMOVED lines=8> */
[-C--:B--2---:R-:W-:Y:S01]  /*4680*/  FMUL.FTZ R21, R163, R25.reuse ;  /* 0x00000019a3157220 */ /* 0x084fe20000410000 */
[----:B------:R-:W-:-:S03]  /*4690*/  FMUL.FTZ R26, R164, R25 ;  /* 0x00000019a41a7220 */ /* 0x000fc60000410000 */
[-C--:B----4-:R-:W-:Y:S01]  /*46a0*/  FFMA.FTZ R21, R164, R24.reuse, R21 ;  /* 0x00000018a4157223 */ /* 0x090fe20000010015 */
[----:B------:R-:W-:-:S03]  /*46b0*/  FFMA.FTZ R26, R163, R24, -R26 ;  /* 0x00000018a31a7223 */ /* 0x000fc6000001081a */
[----:B------:R-:W-:Y:S01]  /*46c0*/  @P1 FADD.FTZ R166, R166, R21 ;  /* 0x00000015a6a61221 */ /* 0x000fe20000010000 */
[----:B------:R-:W-:-:S04]  /*46d0*/  @P1 FADD.FTZ R165, R165, R26 ;  /* 0x0000001aa5a51221 */ /* 0x000fc80000010000 */
[----:B------:R-:W2:Y:S04]  /*46e0*/  SHFL.UP PT, R25, R166, 0x4, RZ ;  /* 0x04800000a6197989 */ /* 0x000ea800000e00ff */
[----:B------:R-:W4:Y:S01]  /*46f0*/  SHFL.UP PT, R23, R165, 0x4, RZ ;  /* 0x04800000a5177989 */ /* 0x000f2200000e00ff */
[CC--:B0-----:R-:W-:Y:S01]  /*4700*/  FMUL.FTZ R21, R163.reuse, R20.reuse ;  /* 0x00000014a3157220 */ /* 0x0c1fe20000410000 */
[C---:B------:R-:W-:Y:S01]  /*4710*/  FMUL.FTZ R24, R164.reuse, R20 ;  /* 0x00000014a4187220 */ /* 0x040fe20000410000 */
[----:B------:R-:W-:Y:S02]  /*4720*/  MOV R20, R2 ;  /* 0x0000000200147202 */ /* 0x000fe40000000f00 */
[-C--:B---3--:R-:W-:Y:S01]  /*4730*/  @P1 FFMA.FTZ R164, R164, R22.reuse, R21 ;  /* 0x00000016a4a41223 */ /* 0x088fe20000010015 */
[----:B------:R-:W-:Y:S01]  /*4740*/  MOV R21, R83 ;  /* 0x0000005300157202 */ /* 0x000fe20000000f00 */
[----:B------:R-:W-:Y:S01]  /*4750*/  @P1 FFMA.FTZ R163, R163, R22, -R24 ;  /* 0x00000016a3a31223 */ /* 0x000fe20000010818 */
[----:B------:R-:W-:-:S02]  /*4760*/  ISETP.GE.AND P1, PT, R71, 0x4, PT ;  /* 0x000000044700780c */ /* 0x000fc40003f26270 */
[----:B------:R-:W0:Y:S01]  /*4770*/  SHFL.UP PT, R22, R164, 0x4, RZ ;  /* 0x04800000a4167989 */ /* 0x000e2200000e00ff */
[----:B------:R-:W-:-:S04]  /*4780*/  IMAD.WIDE.U32 R20, R115, UR10, R20 ;  /* 0x0000000a73147c25 */ /* 0x000fc8000f8e0014 */
[----:B------:R-:W-:Y:S01]  /*4790*/  IMAD R24, R115, UR11, R21 ;  /* 0x0000000b73187c24 */ /* 0x000fe2000f8e0215 */
[C---:B------:R-:W-:Y:S01]  /*47a0*/  LEA R32, P2, R20.reuse, R56, 0x3 ;  /* 0x0000003814207211 */ /* 0x040fe200078418ff */
[----:B------:R-:W3:Y:S01]  /*47b0*/  SHFL.UP PT, R21, R163, 0x4, RZ ;  /* 0x04800000a3157989 */ /* 0x000ee200000e00ff */
[----:B--2---:R-:W-:Y:S02]  /*47c0*/  FMUL.FTZ R27, R163, R25 ;  /* 0x00000019a31b7220 */ /* 0x004fe40000410000 */
[----:B------:R-:W-:Y:S01]  /*47d0*/  LEA.HI.X R33, R20, R57, R24, 0x3, P2 ;  /* 0x0000003914217211 */ /* 0x000fe200010f1c18 */
[C---:B------:R-:W-:Y:S01]  /*47e0*/  FMUL.FTZ R20, R164.reuse, R25 ;  /* 0x00000019a4147220 */ /* 0x040fe20000410000 */
[----:B----4-:R-:W-:-:S03]  /*47f0*/  FFMA.FTZ R27, R164, R23, R27 ;  /* 0x00000017a41b7223 */ /* 0x010fc6000001001b */
[----:B------:R-:W-:Y:S01]  /*4800*/  FFMA.FTZ R20, R163, R23, -R20 ;  /* 0x00000017a3147223 */ /* 0x000fe20000010814 */
[----:B------:R-:W2:Y:S01]  /*4810*/  S2R R31, SR_CgaCtaId ;  /* 0x00000000001f7919 */ /* 0x000ea20000008800 */
[----:B------:R-:W-:Y:S02]  /*4820*/  @P1 FADD.FTZ R166, R166, R27 ;  /* 0x0000001ba6a61221 */ /* 0x000fe40000010000 */
[----:B------:R-:W-:Y:S01]  /*4830*/  @P1 FADD.FTZ R165, R165, R20 ;  /* 0x00000014a5a51221 */ /* 0x000fe20000010000 */
[----:B------:R-:W-:Y:S01]  /*4840*/  LEA R162, R115, R82, 0x4 ;  /* 0x0000005273a27211 */ /* 0x000fe200078e20ff */
[----:B------:R-:W5:Y:S01]  /*4850*/  LDG.E.64 R32, desc[UR18][R32.64] ;  /* 0x0000001220207981 */ /* 0x000f62000c1e1b00 */
[----:B------:R-:W-:Y:S01]  /*4860*/  CS2R R26, SRZ ;  /* 0x00000000001a7805 */ /* 0x000fe2000001ff00 */
[-C--:B0-----:R-:W-:Y:S01]  /*4870*/  FMUL.FTZ R23, R163, R22.reuse ;  /* 0x00000016a3177220 */ /* 0x081fe20000410000 */
[C---:B------:R-:W-:Y:S01]  /*4880*/  FMUL.FTZ R22, R164.reuse, R22 ;  /* 0x00000016a4167220 */ /* 0x040fe20000410000 */
[----:B------:R-:W0:Y:S01]  /*4890*/  SHFL.UP PT, R25, R166, 0x8, RZ ;  /* 0x05000000a6197989 */ /* 0x000e2200000e00ff */
[----:B------:R-:W-:Y:S01]  /*48a0*/  MOV R82, 0x400 ;  /* 0x0000040000527802 */ /* 0x000fe20000000f00 */
[----:B------:R-:W-:Y:S01]  /*48b0*/  BSSY.RECONVERGENT B0, `(.L_x_1801) ;  /* 0x0000099000007945 */ /* 0x000fe20003800200 */
[----:B------:R-:W-:Y:S01]  /*48c0*/  ISETP.NE.AND P2, PT, R71, RZ, PT ;  /* 0x000000ff4700720c */ /* 0x000fe20003f45270 */
[----:B------:R-:W4:Y:S01]  /*48d0*/  SHFL.UP PT, R24, R165, 0x8, RZ ;  /* 0x05000000a5187989 */ /* 0x000f2200000e00ff */
[-C--:B---3--:R-:W-:Y:S01]  /*48e0*/  @P1 FFMA.FTZ R164, R164, R21.reuse, R23 ;  /* 0x00000015a4a41223 */ /* 0x088fe20000010017 */
[----:B------:R-:W-:Y:S01]  /*48f0*/  @P1 FFMA.FTZ R163, R163, R21, -R22 ;  /* 0x00000015a3a31223 */ /* 0x000fe20000010816 */
[----:B------:R-:W-:-:S02]  /*4900*/  ISETP.GE.AND P1, PT, R71, 0x8, PT ;  /* 0x000000084700780c */ /* 0x000fc40003f26270 */
[----:B------:R-:W-:Y:S01]  /*4910*/  ISETP.NE.AND P3, PT, R84, RZ, PT ;  /* 0x000000ff5400720c */ /* 0x000fe20003f65270 */
[----:B------:R-:W3:Y:S04]  /*4920*/  SHFL.UP PT, R21, R164, 0x8, RZ ;  /* 0x05000000a4157989 */ /* 0x000ee800000e00ff */
[----:B------:R-:W1:Y:S01]  /*4930*/  SHFL.UP PT, R20, R163, 0x8, RZ ;  /* 0x05000000a3147989 */ /* 0x000e6200000e00ff */
[----:B--2---:R-:W-:Y:S01]  /*4940*/  LEA R82, R31, R82, 0x18 ;  /* 0x000000521f527211 */ /* 0x004fe200078ec0ff */
[CC--:B0-----:R-:W-:Y:S01]  /*4950*/  FMUL.FTZ R23, R163.reuse, R25.reuse ;  /* 0x00000019a3177220 */ /* 0x0c1fe20000410000 */
[C---:B------:R-:W-:Y:S01]  /*4960*/  FMUL.FTZ R22, R164.reuse, R25 ;  /* 0x00000019a4167220 */ /* 0x040fe20000410000 */
[----:B------:R-:W-:Y:S02]  /*4970*/  MOV R25, RZ ;  /* 0x000000ff00197202 */ /* 0x000fe40000000f00 */
[-C--:B----4-:R-:W-:Y:S01]  /*4980*/  FFMA.FTZ R23, R164, R24.reuse, R23 ;  /* 0x00000018a4177223 */ /* 0x090fe20000010017 */
[----:B------:R-:W-:Y:S01]  /*4990*/  FFMA.FTZ R28, R163, R24, -R22 ;  /* 0x00000018a31c7223 */ /* 0x000fe20000010816 */
[----:B------:R-:W-:-:S02]  /*49a0*/  MOV R24, 0x3f800000 ;  /* 0x3f80000000187802 */ /* 0x000fc40000000f00 */
[----:B------:R-:W-:Y:S01]  /*49b0*/  @P1 FADD.FTZ R166, R166, R23 ;  /* 0x00000017a6a61221 */ /* 0x000fe20000010000 */
[----:B------:R-:W-:Y:S01]  /*49c0*/  @P1 FADD.FTZ R165, R165, R28 ;  /* 0x0000001ca5a51221 */ /* 0x000fe20000010000 */
[CC--:B---3--:R-:W-:Y:S01]  /*49d0*/  FMUL.FTZ R23, R163.reuse, R21.reuse ;  /* 0x00000015a3177220 */ /* 0x0c8fe20000410000 */
[C---:B------:R-:W-:Y:S01]  /*49e0*/  FMUL.FTZ R22, R164.reuse, R21 ;  /* 0x00000015a4167220 */ /* 0x040fe20000410000 */
[----:B------:R-:W-:Y:S02]  /*49f0*/  @P0 LDS.128 R24, [R162+0x10c0] ;  /* 0x0010c000a2180984 */ /* 0x000fe40000000c00 */
[-C--:B-1----:R-:W-:Y:S01]  /*4a00*/  @P1 FFMA.FTZ R164, R164, R20.reuse, R23 ;  /* 0x00000014a4a41223 */ /* 0x082fe20000010017 */
[----:B------:R-:W-:Y:S01]  /*4a10*/  @P1 FFMA.FTZ R163, R163, R20, -R22 ;  /* 0x00000014a3a31223 */ /* 0x000fe20000010816 */
[----:B------:R-:W-:Y:S01]  /*4a20*/  SHFL.UP PT, R21, R165, 0x10, RZ ;  /* 0x06000000a5157989 */ /* 0x000fe200000e00ff */
[----:B------:R-:W-:-:S03]  /*4a30*/  ISETP.NE.AND P1, PT, R71, 0x1f, PT ;  /* 0x0000001f4700780c */ /* 0x000fc60003f25270 */
[----:B------:R-:W0:Y:S04]  /*4a40*/  SHFL.UP PT, R22, R166, 0x10, RZ ;  /* 0x06000000a6167989 */ /* 0x000e2800000e00ff */
[----:B------:R-:W1:Y:S04]  /*4a50*/  SHFL.UP PT, R20, R164, 0x10, RZ ;  /* 0x06000000a4147989 */ /* 0x000e6800000e00ff */
[----:B------:R-:W2:Y:S01]  /*4a60*/  SHFL.UP PT, R29, R163, 0x10, RZ ;  /* 0x06000000a31d7989 */ /* 0x000ea200000e00ff */
[CC--:B0-----:R-:W-:Y:S01]  /*4a70*/  FMUL.FTZ R30, R164.reuse, R22.reuse ;  /* 0x00000016a41e7220 */ /* 0x0c1fe20000410000 */
[C---:B------:R-:W-:Y:S01]  /*4a80*/  FMUL.FTZ R23, R163.reuse, R22 ;  /* 0x00000016a3177220 */ /* 0x040fe20000410000 */
[CC--:B-1----:R-:W-:Y:S01]  /*4a90*/  FMUL.FTZ R28, R164.reuse, R20.reuse ;  /* 0x00000014a41c7220 */ /* 0x0c2fe20000410000 */
[C---:B------:R-:W-:Y:S01]  /*4aa0*/  FMUL.FTZ R20, R163.reuse, R20 ;  /* 0x00000014a3147220 */ /* 0x040fe20000410000 */
[CC--:B------:R-:W-:Y:S01]  /*4ab0*/  FFMA.FTZ R30, R163.reuse, R21.reuse, -R30 ;  /* 0x00000015a31e7223 */ /* 0x0c0fe2000001081e */
[C---:B------:R-:W-:Y:S01]  /*4ac0*/  FFMA.FTZ R23, R164.reuse, R21, R23 ;  /* 0x00000015a4177223 */ /* 0x040fe20000010017 */
[-C--:B--2---:R-:W-:Y:S01]  /*4ad0*/  FFMA.FTZ R28, R163, R29.reuse, -R28 ;  /* 0x0000001da31c7223 */ /* 0x084fe2000001081c */
[----:B------:R-:W-:Y:S01]  /*4ae0*/  FFMA.FTZ R29, R164, R29, R20 ;  /* 0x0000001da41d7223 */ /* 0x000fe20000010014 */
[----:B------:R-:W-:Y:S01]  /*4af0*/  FADD.FTZ R30, R165, R30 ;  /* 0x0000001ea51e7221 */ /* 0x000fe20000010000 */
[----:B------:R-:W-:-:S05]  /*4b00*/  FADD.FTZ R31, R166, R23 ;  /* 0x00000017a61f7221 */ /* 0x000fca0000010000 */
[----:B------:R0:W-:Y:S01]  /*4b10*/  @!P1 STS.128 [R82+0x1080], R28 ;  /* 0x0010801c52009388 */ /* 0x0001e20000000c00 */
[----:B------:R-:W-:Y:S01]  /*4b20*/  BAR.SYNC.DEFER_BLOCKING 0x0 ;  /* 0x0000000000007b1d */ /* 0x000fe20000010000 */
[----:B------:R-:W-:-:S04]  /*4b30*/  ISETP.GE.AND P1, PT, R71, 0x10, PT ;  /* 0x000000104700780c */ /* 0x000fc80003f26270 */
[----:B------:R-:W-:Y:S02]  /*4b40*/  FSEL R164, R164, R29, !P1 ;  /* 0x0000001da4a47208 */ /* 0x000fe40004800000 */
[----:B------:R-:W-:-:S03]  /*4b50*/  FSEL R163, R163, R28, !P1 ;  /* 0x0000001ca3a37208 */ /* 0x000fc60004800000 */
[----:B------:R-:W1:Y:S01]  /*4b60*/  SHFL.UP PT, R167, R164, 0x1, RZ ;  /* 0x04200000a4a77989 */ /* 0x000e6200000e00ff */
[----:B0-----:R-:W-:-:S03]  /*4b70*/  FSEL R31, R166, R31, !P1 ;  /* 0x0000001fa61f7208 */ /* 0x001fc60004800000 */
[----:B------:R-:W0:Y:S01]  /*4b80*/  SHFL.UP PT, R168, R163, 0x1, RZ ;  /* 0x04200000a3a87989 */ /* 0x000e2200000e00ff */
[----:B------:R-:W-:Y:S02]  /*4b90*/  FSEL R30, R165, R30, !P1 ;  /* 0x0000001ea51e7208 */ /* 0x000fe40004800000 */
[----:B------:R-:W-:Y:S01]  /*4ba0*/  ISETP.NE.AND P1, PT, R84, RZ, PT ;  /* 0x000000ff5400720c */ /* 0x000fe20003f25270 */
[----:B------:R-:W2:Y:S04]  /*4bb0*/  SHFL.UP PT, R28, R31, 0x1, RZ ;  /* 0x042000001f1c7989 */ /* 0x000ea800000e00ff */
[----:B------:R-:W3:Y:S04]  /*4bc0*/  SHFL.UP PT, R29, R30, 0x1, RZ ;  /* 0x042000001e1d7989 */ /* 0x000ee800000e00ff */
[----:B------:R-:W-:Y:S04]  /*4bd0*/  @!P2 STS.128 [R82+0x10a0], R24 ;  /* 0x0010a0185200a388 */ /* 0x000fe80000000c00 */
[----:B------:R-:W-:Y:S01]  /*4be0*/  LDS.128 R20, [R82+0x1080] ;  /* 0x0010800052147984 */ /* 0x000fe20000000c00 */
[----:B------:R-:W-:Y:S01]  /*4bf0*/  BAR.SYNC.DEFER_BLOCKING 0x0 ;  /* 0x0000000000007b1d */ /* 0x000fe20000010000 */
[----:B-1----:R-:W-:-:S02]  /*4c00*/  @!P2 MOV R167, R25 ;  /* 0x0000001900a7a202 */ /* 0x002fc40000000f00 */
[----:B0-----:R-:W-:Y:S02]  /*4c10*/  @!P2 MOV R168, R24 ;  /* 0x0000001800a8a202 */ /* 0x001fe40000000f00 */
[----:B--2---:R-:W-:Y:S02]  /*4c20*/  @!P2 MOV R28, R27 ;  /* 0x0000001b001ca202 */ /* 0x004fe40000000f00 */
[----:B---3--:R-:W-:Y:S01]  /*4c30*/  @!P2 MOV R29, R26 ;  /* 0x0000001a001da202 */ /* 0x008fe20000000f00 */
[----:B------:R-:W0:Y:S02]  /*4c40*/  @P3 LDS.64 R34, [R82+0x10a8] ;  /* 0x0010a80052223984 */ /* 0x000e240000000a00 */
[-C--:B0-----:R-:W-:Y:S01]  /*4c50*/  @P3 FMUL.FTZ R166, R34, R167.reuse ;  /* 0x000000a722a63220 */ /* 0x081fe20000410000 */
        /* <DEDUP_REMOVED lines=68> */
[----:B------:R-:W-:Y:S01]  /*50a0*/  FFMA.FTZ R29, R126, R118, R31 ;  /* 0x000000767e1d7223 */ /* 0x000fe2000001001f */
[----:B------:R-:W-:Y:S02]  /*50b0*/  FMUL.FTZ R31, R21, R27 ;  /* 0x0000001b151f7220 */ /* 0x000fe40000410000 */
[----:B------:R-:W-:Y:S01]  /*50c0*/  FADD.FTZ R122, R153, R28 ;  /* 0x0000001c997a7221 */ /* 0x000fe20000010000 */
[----:B------:R-:W-:Y:S01]  /*50d0*/  FADD.FTZ R152, R152, R29 ;  /* 0x0000001d98987221 */ /* 0x000fe20000010000 */
[CC--:B------:R-:W-:Y:S01]  /*50e0*/  FFMA.FTZ R31, R20.reuse, R26.reuse, -R31 ;  /* 0x0000001a141f7223 */ /* 0x0c0fe2000001081f */
[CC--:B------:R-:W-:Y:S01]  /*50f0*/  FMUL.FTZ R29, R21.reuse, R25.reuse ;  /* 0x00000019151d7220 */ /* 0x0c0fe20000410000 */
[C---:B------:R-:W-:Y:S01]  /*5100*/  FMUL.FTZ R26, R21.reuse, R26 ;  /* 0x0000001a151a7220 */ /* 0x040fe20000410000 */
[----:B------:R-:W-:Y:S01]  /*5110*/  FMUL.FTZ R21, R21, R24 ;  /* 0x0000001815157220 */ /* 0x000fe20000410000 */
[C---:B------:R-:W-:Y:S01]  /*5120*/  FMUL.FTZ R28, R129.reuse, R152 ;  /* 0x00000098811c7220 */ /* 0x040fe20000410000 */
[C---:B------:R-:W-:Y:S01]  /*5130*/  FFMA.FTZ R24, R20.reuse, R24, -R29 ;  /* 0x0000001814187223 */ /* 0x040fe2000001081d */
[-C--:B------:R-:W-:Y:S01]  /*5140*/  FMUL.FTZ R30, R129, R122.reuse ;  /* 0x0000007a811e7220 */ /* 0x080fe20000410000 */
[C---:B------:R-:W-:Y:S01]  /*5150*/  FFMA.FTZ R25, R20.reuse, R25, R21 ;  /* 0x0000001914197223 */ /* 0x040fe20000010015 */
[----:B------:R-:W-:Y:S01]  /*5160*/  FFMA.FTZ R20, R20, R27, R26 ;  /* 0x0000001b14147223 */ /* 0x000fe2000001001a */
[C---:B------:R-:W-:Y:S01]  /*5170*/  FFMA.FTZ R29, R127.reuse, R122, -R28 ;  /* 0x0000007a7f1d7223 */ /* 0x040fe2000001081c */
[----:B------:R-:W-:Y:S01]  /*5180*/  FFMA.FTZ R30, R127, R152, R30 ;  /* 0x000000987f1e7223 */ /* 0x000fe2000001001e */
[----:B------:R-:W-:Y:S01]  /*5190*/  FADD.FTZ R26, R22, R31 ;  /* 0x0000001f161a7221 */ /* 0x000fe20000010000 */
        /* <DEDUP_REMOVED lines=10> */
.L_x_1802:
[----:B------:R-:W-:Y:S05]  /*5240*/  BSYNC.RECONVERGENT B0 ;  /* 0x0000000000007941 */ /* 0x000fea0003800200 */
.L_x_1801:
[----:B------:R-:W-:Y:S01]  /*5250*/  FADD.FTZ R150, R150, R29 ;  /* 0x0000001d96967221 */ /* 0x000fe20000010000 */
[----:B------:R-:W-:Y:S01]  /*5260*/  FADD.FTZ R126, R151, R30 ;  /* 0x0000001e977e7221 */ /* 0x000fe20000010000 */
[C---:B0----5:R-:W-:Y:S01]  /*5270*/  FMUL.FTZ R27, R33.reuse, R120 ;  /* 0x00000078211b7220 */ /* 0x061fe20000410000 */
[----:B------:R-:W-:Y:S01]  /*5280*/  FMUL.FTZ R23, R33, R34 ;  /* 0x0000002221177220 */ /* 0x000fe20000410000 */
[C---:B------:R-:W-:Y:S01]  /*5290*/  FMUL.FTZ R21, R133.reuse, R150 ;  /* 0x0000009685157220 */ /* 0x040fe20000410000 */
[----:B------:R-:W-:Y:S01]  /*52a0*/  FMUL.FTZ R133, R133, R126 ;  /* 0x0000007e85857220 */ /* 0x000fe20000410000 */
[C---:B------:R-:W-:Y:S01]  /*52b0*/  FFMA.FTZ R22, R32.reuse, R38, -R27 ;  /* 0x0000002620167223 */ /* 0x040fe2000001081b */
[----:B------:R-:W-:Y:S01]  /*52c0*/  FFMA.FTZ R25, R32, R60, -R23 ;  /* 0x0000003c20197223 */ /* 0x000fe20000010817 */
[C---:B------:R-:W-:Y:S01]  /*52d0*/  FFMA.FTZ R20, R130.reuse, R126, R21 ;  /* 0x0000007e82147223 */ /* 0x040fe20000010015 */
[----:B------:R-:W-:Y:S01]  /*52e0*/  FFMA.FTZ R130, R130, R150, -R133 ;  /* 0x0000009682827223 */ /* 0x000fe20000010885 */
[C---:B------:R-:W-:Y:S01]  /*52f0*/  FMUL.FTZ R21, R33.reuse, R124 ;  /* 0x0000007c21157220 */ /* 0x040fe20000410000 */
[----:B------:R-:W-:Y:S01]  /*5300*/  FMUL.FTZ R23, R33, R132 ;  /* 0x0000008421177220 */ /* 0x000fe20000410000 */
[----:B------:R-:W-:Y:S01]  /*5310*/  FADD.FTZ R38, R117, R20 ;  /* 0x0000001475267221 */ /* 0x000fe20000010000 */
[----:B------:R-:W-:Y:S01]  /*5320*/  FADD.FTZ R130, R61, R130 ;  /* 0x000000823d827221 */ /* 0x000fe20000010000 */
[C---:B------:R-:W-:Y:S01]  /*5330*/  FFMA.FTZ R27, R32.reuse, R36, -R21 ;  /* 0x00000024201b7223 */ /* 0x040fe20000010815 */
[----:B------:R-:W-:Y:S01]  /*5340*/  FFMA.FTZ R24, R32, R42, -R23 ;  /* 0x0000002a20187223 */ /* 0x000fe20000010817 */
[C---:B------:R-:W-:Y:S01]  /*5350*/  FMUL.FTZ R21, R139.reuse, R38 ;  /* 0x000000268b157220 */ /* 0x040fe20000410000 */
[----:B------:R-:W-:Y:S01]  /*5360*/  FMUL.FTZ R139, R139, R130 ;  /* 0x000000828b8b7220 */ /* 0x000fe20000410000 */
[C---:B------:R-:W-:Y:S01]  /*5370*/  FMUL.FTZ R23, R33.reuse, R134 ;  /* 0x0000008621177220 */ /* 0x040fe20000410000 */
[----:B------:R-:W-:Y:S01]  /*5380*/  FMUL.FTZ R35, R33, R48 ;  /* 0x0000003021237220 */ /* 0x000fe20000410000 */
[C---:B------:R-:W-:Y:S01]  /*5390*/  FFMA.FTZ R21, R138.reuse, R130, -R21 ;  /* 0x000000828a157223 */ /* 0x040fe20000010815 */
[----:B------:R-:W-:Y:S01]  /*53a0*/  FFMA.FTZ R138, R138, R38, R139 ;  /* 0x000000268a8a7223 */ /* 0x000fe2000001008b */
[----:B------:R-:W-:Y:S01]  /*53b0*/  FFMA.FTZ R29, R32, R40, -R23 ;  /* 0x00000028201d7223 */ /* 0x000fe20000010817 */
[----:B------:R-:W-:Y:S01]  /*53c0*/  IADD3 R115, PT, PT, R115, 0x1, RZ ;  /* 0x0000000173737810 */ /* 0x000fe20007ffe0ff */
[----:B------:R-:W-:Y:S01]  /*53d0*/  FADD.FTZ R154, R154, R21 ;  /* 0x000000159a9a7221 */ /* 0x000fe20000010000 */
[----:B------:R-:W-:Y:S01]  /*53e0*/  FADD.FTZ R138, R155, R138 ;  /* 0x0000008a9b8a7221 */ /* 0x000fe20000010000 */
[----:B------:R-:W-:Y:S01]  /*53f0*/  FFMA.FTZ R28, R32, R50, -R35 ;  /* 0x00000032201c7223 */ /* 0x000fe20000010823 */
[----:B------:R-:W-:Y:S01]  /*5400*/  ISETP.GE.AND P1, PT, R115, UR5, PT ;  /* 0x0000000573007c0c */ /* 0x000fe2000bf26270 */
[C---:B------:R-:W-:Y:S01]  /*5410*/  FMUL.FTZ R23, R144.reuse, R154 ;  /* 0x0000009a90177220 */ /* 0x040fe20000410000 */
[----:B------:R-:W-:Y:S01]  /*5420*/  FMUL.FTZ R21, R144, R138 ;  /* 0x0000008a90157220 */ /* 0x000fe20000410000 */
[C---:B------:R-:W-:Y:S01]  /*5430*/  FMUL.FTZ R31, R33.reuse, R44 ;  /* 0x0000002c211f7220 */ /* 0x040fe20000410000 */
[C---:B------:R-:W-:Y:S01]  /*5440*/  FMUL.FTZ R35, R33.reuse, R118 ;  /* 0x0000007621237220 */ /* 0x040fe20000410000 */
[C---:B------:R-:W-:Y:S01]  /*5450*/  FFMA.FTZ R20, R142.reuse, R138, R23 ;  /* 0x0000008a8e147223 */ /* 0x040fe20000010017 */
[----:B------:R-:W-:Y:S01]  /*5460*/  FFMA.FTZ R21, R142, R154, -R21 ;  /* 0x0000009a8e157223 */ /* 0x000fe20000010815 */
[----:B------:R-:W-:Y:S01]  /*5470*/  FMUL.FTZ R37, R33, R126 ;  /* 0x0000007e21257220 */ /* 0x000fe20000410000 */
[----:B------:R-:W-:Y:S01]  /*5480*/  FFMA.FTZ R26, R32, R136, -R31 ;  /* 0x00000088201a7223 */ /* 0x000fe2000001081f */
[----:B------:R-:W-:Y:S01]  /*5490*/  FADD.FTZ R36, R159, R20 ;  /* 0x000000149f247221 */ /* 0x000fe20000010000 */
[----:B------:R-:W-:Y:S01]  /*54a0*/  FADD.FTZ R158, R158, R21 ;  /* 0x000000159e9e7221 */ /* 0x000fe20000010000 */
[C---:B------:R-:W-:Y:S01]  /*54b0*/  FFMA.FTZ R30, R32.reuse, R148, -R35 ;  /* 0x00000094201e7223 */ /* 0x040fe20000010823 */
[----:B------:R-:W-:Y:S01]  /*54c0*/  FFMA.FTZ R34, R32, R150, -R37 ;  /* 0x0000009620227223 */ /* 0x000fe20000010825 */
[C---:B------:R-:W-:Y:S01]  /*54d0*/  FMUL.FTZ R21, R157.reuse, R36 ;  /* 0x000000249d157220 */ /* 0x040fe20000410000 */
[----:B------:R-:W-:Y:S01]  /*54e0*/  FMUL.FTZ R157, R157, R158 ;  /* 0x0000009e9d9d7220 */ /* 0x000fe20000410000 */
[C---:B------:R-:W-:Y:S01]  /*54f0*/  FMUL.FTZ R31, R33.reuse, R140 ;  /* 0x0000008c211f7220 */ /* 0x040fe20000410000 */
[C---:B------:R-:W-:Y:S01]  /*5500*/  FMUL.FTZ R23, R33.reuse, R146 ;  /* 0x0000009221177220 */ /* 0x040fe20000410000 */
[C---:B------:R-:W-:Y:S01]  /*5510*/  FFMA.FTZ R20, R156.reuse, R158, -R21 ;  /* 0x0000009e9c147223 */ /* 0x040fe20000010815 */
[----:B------:R-:W-:Y:S01]  /*5520*/  FFMA.FTZ R157, R156, R36, R157 ;  /* 0x000000249c9d7223 */ /* 0x000fe2000001009d */
[C---:B------:R-:W-:Y:S01]  /*5530*/  FMUL.FTZ R35, R33.reuse, R152 ;  /* 0x0000009821237220 */ /* 0x040fe20000410000 */
[C---:B------:R-:W-:Y:S01]  /*5540*/  FMUL.FTZ R21, R33.reuse, R38 ;  /* 0x0000002621157220 */ /* 0x040fe20000410000 */
[C---:B------:R-:W-:Y:S01]  /*5550*/  FMUL.FTZ R37, R33.reuse, R138 ;  /* 0x0000008a21257220 */ /* 0x040fe20000410000 */
[----:B------:R-:W-:Y:S01]  /*5560*/  FADD.FTZ R160, R160, R157 ;  /* 0x0000009da0a07221 */ /* 0x000fe20000010000 */
[----:B------:R-:W-:Y:S01]  /*5570*/  FMUL.FTZ R39, R33, R36 ;  /* 0x0000002421277220 */ /* 0x000fe20000410000 */
[----:B------:R-:W-:Y:S01]  /*5580*/  FADD.FTZ R40, R161, R20 ;  /* 0x00000014a1287221 */ /* 0x000fe20000010000 */
[C---:B------:R-:W-:Y:S01]  /*5590*/  FFMA.FTZ R31, R32.reuse, R46, -R31 ;  /* 0x0000002e201f7223 */ /* 0x040fe2000001081f */
[----:B------:R-:W-:Y:S01]  /*55a0*/  FMUL.FTZ R33, R33, R160 ;  /* 0x000000a021217220 */ /* 0x000fe20000410000 */
        /* <DEDUP_REMOVED lines=23> */
.L_x_1800:
        /* <DEDUP_REMOVED lines=37> */
.L_x_1805:
        /* <DEDUP_REMOVED lines=9> */
.L_x_4988:


//--------------------- .text._Z25selective_scan_fwd_kernelI32Selective_Scan_fwd_kernel_traitsILi32ELi16ELi1ELb1ELb1ELb0ELb1EfN3c107complexIfEEEEv13SSMParamsBase --------------------------
	.section	.text._Z25selective_scan_fwd_kernelI32Selective_Scan_fwd_kernel_traitsILi32ELi16ELi1ELb1ELb1ELb0ELb1EfN3c107complexIfEEEEv13SSMParamsBase,"ax",@progbits
	.align	128
        .global         _Z25selective_scan_fwd_kernelI32Selective_Scan_fwd_kernel_traitsILi32ELi16ELi1ELb1ELb1ELb0ELb1EfN3c107complexIfEEEEv13SSMParamsBase
        .type           _Z25selective_scan_fwd_kernelI32Selective_Scan_fwd_kernel_traitsILi32ELi16ELi1ELb1ELb1ELb0ELb1EfN3c107complexIfEEEEv13SSMParamsBase,@function
        .size           _Z25selective_scan_fwd_kernelI32Selective_Scan_fwd_kernel_traitsILi32ELi16ELi1ELb1ELb1ELb0ELb1EfN3c107complexIfEEEEv13SSMParamsBase,(.L_x_4989 - _Z25selective_scan_fwd_kernelI32Selective_Scan_fwd_kernel_traitsILi32ELi16ELi1ELb1ELb1ELb0ELb1EfN3c107complexIfEEEEv13SSMParamsBase)
        .other          _Z25selective_scan_fwd_kernelI32Selective_Scan_fwd_kernel_traitsILi32ELi16ELi1ELb1ELb1ELb0ELb1EfN3c107complexIfEEEEv13SSMParamsBase,@"STO_CUDA_ENTRY STV_DEFAULT"
_Z25selective_scan_fwd_kernelI32Selective_Scan_fwd_kernel_traitsILi32ELi16ELi1ELb1ELb1ELb0ELb1EfN3c107complexIfEEEEv13SSMParamsBase:
.text._Z25selective_scan_fwd_kernelI32Selective_Scan_fwd_kernel_traitsILi32ELi16ELi1ELb1ELb1ELb0ELb1EfN3c107complexIfEEEEv13SSMParamsBase:
        /* <DEDUP_REMOVED lines=101> */
.L_x_1842:
[----:B------:R-:W-:Y:S01]  /*0650*/  BAR.SYNC.DEFER_BLOCKING 0x0 ;  /* 0x0000000000007b1d */ /* 0x000fe20000010000 */
[----:B----4-:R-:W-:-:S05]  /*0660*/  IMAD.WIDE.U32 R4, R75, 0x10, R78 ;  /* 0x000000104b047825 */ /* 0x010fca00078e004e */
        /* <DEDUP_REMOVED lines=78> */
.L_x_1807:
[----:B------:R-:W-:Y:S05]  /*0b50*/  BSYNC.RECONVERGENT B0 ;  /* 0x0000000000007941 */ /* 0x000fea0003800200 */
.L_x_1806:
        /* <DEDUP_REMOVED lines=34> */
.L_x_1809:
[----:B------:R-:W-:Y:S05]  /*0d80*/  BSYNC.RECONVERGENT B0 ;  /* 0x0000000000007941 */ /* 0x000fea0003800200 */
.L_x_1808:
        /* <DEDUP_REMOVED lines=36> */
.L_x_1811:
[----:B------:R-:W-:Y:S05]  /*0fd0*/  BSYNC.RECONVERGENT B0 ;  /* 0x0000000000007941 */ /* 0x000fea0003800200 */
.L_x_1810:
        /* <DEDUP_REMOVED lines=34> */
.L_x_1813:
[----:B------:R-:W-:Y:S05]  /*1200*/  BSYNC.RECONVERGENT B0 ;  /* 0x0000000000007941 */ /* 0x000fea0003800200 */
.L_x_1812:
        /* <DEDUP_REMOVED lines=36> */
.L_x_1815:
[----:B------:R-:W-:Y:S05]  /*1450*/  BSYNC.RECONVERGENT B0 ;  /* 0x0000000000007941 */ /* 0x000fea0003800200 */
.L_x_1814:
        /* <DEDUP_REMOVED lines=34> */
.L_x_1817:
[----:B------:R-:W-:Y:S05]  /*1680*/  BSYNC.RECONVERGENT B0 ;  /* 0x0000000000007941 */ /* 0x000fea0003800200 */
.L_x_1816:
        /* <DEDUP_REMOVED lines=36> */
.L_x_1819:
[----:B------:R-:W-:Y:S05]  /*18d0*/  BSYNC.RECONVERGENT B0 ;  /* 0x0000000000007941 */ /* 0x000fea0003800200 */
.L_x_1818:
        /* <DEDUP_REMOVED lines=34> */
.L_x_1821:
[----:B------:R-:W-:Y:S05]  /*1b00*/  BSYNC.RECONVERGENT B0 ;  /* 0x0000000000007941 */ /* 0x000fea0003800200 */
.L_x_1820:
        /* <DEDUP_REMOVED lines=36> */
.L_x_1823:
[----:B------:R-:W-:Y:S05]  /*1d50*/  BSYNC.RECONVERGENT B0 ;  /* 0x0000000000007941 */ /* 0x000fea0003800200 */
.L_x_1822:
        /* <DEDUP_REMOVED lines=34> */
.L_x_1825:
[----:B------:R-:W-:Y:S05]  /*1f80*/  BSYNC.RECONVERGENT B0 ;  /* 0x0000000000007941 */ /* 0x000fea0003800200 */
.L_x_1824:
        /* <DEDUP_REMOVED lines=39> */
.L_x_1827:
[----:B------:R-:W-:Y:S05]  /*2200*/  BSYNC.RECONVERGENT B0 ;  /* 0x0000000000007941 */ /* 0x000fea0003800200 */
.L_x_1826:
        /* <DEDUP_REMOVED lines=32> */
.L_x_1829:
[----:B------:R-:W-:Y:S05]  /*2410*/  BSYNC.RECONVERGENT B0 ;  /* 0x0000000000007941 */ /* 0x000fea0003800200 */
.L_x_1828:
        /* <DEDUP_REMOVED lines=32> */
.L_x_1831:
[----:B------:R-:W-:Y:S05]  /*2620*/  BSYNC.RECONVERGENT B0 ;  /* 0x0000000000007941 */ /* 0x000fea0003800200 */
.L_x_1830:
        /* <DEDUP_REMOVED lines=32> */
.L_x_1833:
[----:B------:R-:W-:Y:S05]  /*2830*/  BSYNC.RECONVERGENT B0 ;  /* 0x0000000000007941 */ /* 0x000fea0003800200 */
.L_x_1832:
        /* <DEDUP_REMOVED lines=32> */
.L_x_1835:
[----:B------:R-:W-:Y:S05]  /*2a40*/  BSYNC.RECONVERGENT B0 ;  /* 0x0000000000007941 */ /* 0x000fea0003800200 */
.L_x_1834:
        /* <DEDUP_REMOVED lines=32> */
.L_x_1837:
[----:B------:R-:W-:Y:S05]  /*2c50*/  BSYNC.RECONVERGENT B0 ;  /* 0x0000000000007941 */ /* 0x000fea0003800200 */
.L_x_1836:
        /* <DEDUP_REMOVED lines=50> */
.L_x_1841:
        /* <DEDUP_REMOVED lines=556> */
.L_x_1840:
[----:B------:R-:W-:Y:S05]  /*5240*/  BSYNC.RECONVERGENT B0 ;  /* 0x0000000000007941 */ /* 0x000fea0003800200 */
.L_x_1839:
        /* <DEDUP_REMOVED lines=77> */
.L_x_1838:
        /* <DEDUP_REMOVED lines=181> */
.L_x_1843:
        /* <DEDUP_REMOVED lines=9> */
.L_x_4989:


//--------------------- .text._Z25selective_scan_fwd_kernelI32Selective_Scan_fwd_kernel_traitsILi32ELi16ELi1ELb1ELb1ELb1ELb0EfN3c107complexIfEEEEv13SSMParamsBase --------------------------
	.section	.text._Z25selective_scan_fwd_kernelI32Selective_Scan_fwd_kernel_traitsILi32ELi16ELi1ELb1ELb1ELb1ELb0EfN3c107complexIfEEEEv13SSMParamsBase,"ax",@progbits
	.align	128
        .global         _Z25selective_scan_fwd_kernelI32Selective_Scan_fwd_kernel_traitsILi32ELi16ELi1ELb1ELb1ELb1ELb0EfN3c107complexIfEEEEv13SSMParamsBase
        .type           _Z25selective_scan_fwd_kernelI32Selective_Scan_fwd_kernel_traitsILi32ELi16ELi1ELb1ELb1ELb1ELb0EfN3c107complexIfEEEEv13SSMParamsBase,@function
        .size           _Z25selective_scan_fwd_kernelI32Selective_Scan_fwd_kernel_traitsILi32ELi16ELi1ELb1ELb1ELb1ELb0EfN3c107complexIfEEEEv13SSMParamsBase,(.L_x_4990 - _Z25selective_scan_fwd_kernelI32Selective_Scan_fwd_kernel_traitsILi32ELi16ELi1ELb1ELb1ELb1ELb0EfN3c107complexIfEEEEv13SSMParamsBase)
        .other          _Z25selective_scan_fwd_kernelI32Selective_Scan_fwd_kernel_traitsILi32ELi16ELi1ELb1ELb1ELb1ELb0EfN3c107complexIfEEEEv13SSMParamsBase,@"STO_CUDA_ENTRY STV_DEFAULT"
_Z25selective_scan_fwd_kernelI32Selective_Scan_fwd_kernel_traitsILi32ELi16ELi1ELb1ELb1ELb1ELb0EfN3c107complexIfEEEEv13SSMParamsBase:
.text._Z25selective_scan_fwd_kernelI32Selective_Scan_fwd_kernel_traitsILi32ELi16ELi1ELb1ELb1ELb1ELb0EfN3c107complexIfEEEEv13SSMParamsBase:
        /* <DEDUP_REMOVED lines=9> */
[----:B------:R-:W0:Y:S06]  /*0090*/  LDCU.64 UR16, c[0x0][0x3d0] ;  /* 0x00007a00ff1077ac */ /* 0x000e2c0008000a00 */
        /* <DEDUP_REMOVED lines=22> */
[----:B0-----:R-:W-:Y:S01]  /*0200*/  HFMA2 R6, -RZ, RZ, 0, 0 ;  /* 0x00000000ff067431 */ /* 0x001fe200000001ff */
[----:B---3--:R-:W-:-:S05]  /*0210*/  IADD3 R10, PT, PT, RZ, -R7, RZ ;  /* 0x80000007ff0a7210 */ /* 0x008fca0007ffe0ff */
[----:B------:R-:W-:Y:S01]  /*0220*/  IMAD R3, R10, R9, RZ ;  /* 0x000000090a037224 */ /* 0x000fe200078e02ff */
[----:B------:R-:W-:Y:S01]  /*0230*/  IABS R2, R69 ;  /* 0x0000004500027213 */ /* 0x000fe20000000000 */
[----:B------:R-:W-:Y:S01]  /*0240*/  UIMAD.WIDE.U32 UR4, UR20, UR8, URZ ;  /* 0x00000008140472a5 */ /* 0x000fe2000f8e00ff */
[----:B------:R-:W0:Y:S01]  /*0250*/  LDC.64 R10, c[0x0][0x460] ;  /* 0x00011800ff0a7b82 */ /* 0x000e220000000a00 */
[----:B------:R-:W-:-:S06]  /*0260*/  IMAD.HI.U32 R7, R7, R3, R6 ;  /* 0x0000000307077227 */ /* 0x000fcc00078e0006 */
[----:B------:R-:W-:-:S05]  /*0270*/  IMAD.HI.U32 R7, R7, R2, RZ ;  /* 0x0000000207077227 */ /* 0x000fca00078e00ff */
[----:B------:R-:W-:-:S05]  /*0280*/  IADD3 R0, PT, PT, -R7, RZ, RZ ;  /* 0x000000ff07007210 */ /* 0x000fca0007ffe1ff */
[----:B------:R-:W-:-:S05]  /*0290*/  IMAD R0, R9, R0, R2 ;  /* 0x0000000009007224 */ /* 0x000fca00078e0202 */
[----:B------:R-:W-:-:S13]  /*02a0*/  ISETP.GT.U32.AND P1, PT, R9, R0, PT ;  /* 0x000000000900720c */ /* 0x000fda0003f24070 */
[----:B------:R-:W-:-:S04]  /*02b0*/  @!P1 IADD3 R0, PT, PT, R0, -R9, RZ ;  /* 0x8000000900009210 */ /* 0x000fc80007ffe0ff */
[----:B------:R-:W-:Y:S02]  /*02c0*/  ISETP.GE.U32.AND P0, PT, R0, R9, PT ;  /* 0x000000090000720c */ /* 0x000fe40003f06070 */
[----:B------:R-:W-:Y:S02]  /*02d0*/  LOP3.LUT R0, R69, R8, RZ, 0x3c, !PT ;  /* 0x0000000845007212 */ /* 0x000fe400078e3cff */
[----:B------:R-:W-:Y:S02]  /*02e0*/  @!P1 IADD3 R7, PT, PT, R7, 0x1, RZ ;  /* 0x0000000107079810 */ /* 0x000fe40007ffe0ff */
[----:B------:R-:W-:Y:S02]  /*02f0*/  ISETP.GE.AND P2, PT, R0, RZ, PT ;  /* 0x000000ff0000720c */ /* 0x000fe40003f46270 */
[----:B------:R-:W-:Y:S01]  /*0300*/  ISETP.NE.AND P1, PT, R8, RZ, PT ;  /* 0x000000ff0800720c */ /* 0x000fe20003f25270 */
[----:B------:R-:W-:Y:S01]  /*0310*/  UIMAD UR6, UR20, UR9, UR5 ;  /* 0x00000009140672a4 */ /* 0x000fe2000f8e0205 */
[----:B------:R-:W3:Y:S03]  /*0320*/  LDCU.64 UR8, c[0x0][0x3b0] ;  /* 0x00007600ff0877ac */ /* 0x000ee60008000a00 */
[----:B------:R-:W-:-:S04]  /*0330*/  @P0 IADD3 R7, PT, PT, R7, 0x1, RZ ;  /* 0x0000000107070810 */ /* 0x000fc80007ffe0ff */
[----:B------:R-:W-:-:S04]  /*0340*/  MOV R0, R7 ;  /* 0x0000000700007202 */ /* 0x000fc80000000f00 */
[----:B------:R-:W-:Y:S02]  /*0350*/  @!P2 IADD3 R0, PT, PT, -R0, RZ, RZ ;  /* 0x000000ff0000a210 */ /* 0x000fe40007ffe1ff */
[----:B------:R-:W-:Y:S02]  /*0360*/  @!P1 LOP3.LUT R0, RZ, R8, RZ, 0x33, !PT ;  /* 0x00000008ff009212 */ /* 0x000fe400078e33ff */
[----:B------:R-:W0:Y:S01]  /*0370*/  LDC R8, c[0x0][0x384] ;  /* 0x0000e100ff087b82 */ /* 0x000e220000000800 */
[----:B------:R-:W-:Y:S02]  /*0380*/  MOV R2, UR4 ;  /* 0x0000000400027c02 */ /* 0x000fe40008000f00 */
[----:B------:R-:W-:Y:S01]  /*0390*/  MOV R3, UR5 ;  /* 0x0000000500037c02 */ /* 0x000fe20008000f00 */
[----:B------:R-:W-:Y:S01]  /*03a0*/  UIMAD.WIDE.U32 UR4, UR20, UR12, URZ ;  /* 0x0000000c140472a5 */ /* 0x000fe2000f8e00ff */
[----:B----4-:R-:W-:Y:S02]  /*03b0*/  ISETP.GE.AND P0, PT, R21, 0x1, PT ;  /* 0x000000011500780c */ /* 0x010fe40003f06270 */
[----:B------:R-:W-:Y:S01]  /*03c0*/  MOV R3, UR6 ;  /* 0x0000000600037c02 */ /* 0x000fe20008000f00 */
[----:B------:R-:W-:-:S02]  /*03d0*/  UIMAD UR6, UR20, UR13, UR5 ;  /* 0x0000000d140672a4 */ /* 0x000fc4000f8e0205 */
[----:B------:R-:W-:Y:S02]  /*03e0*/  MOV R4, UR4 ;  /* 0x0000000400047c02 */ /* 0x000fe40008000f00 */
[----:B------:R-:W-:Y:S01]  /*03f0*/  MOV R5, UR5 ;  /* 0x0000000500057c02 */ /* 0x000fe20008000f00 */
[----:B---3--:R-:W-:Y:S01]  /*0400*/  UIMAD.WIDE.U32 UR4, UR20, UR8, URZ ;  /* 0x00000008140472a5 */ /* 0x008fe2000f8e00ff */
[C---:B------:R-:W-:Y:S01]  /*0410*/  IMAD.WIDE.U32 R2, R69.reuse, UR10, R2 ;  /* 0x0000000a45027c25 */ /* 0x040fe2000f8e0002 */
[----:B------:R-:W-:Y:S02]  /*0420*/  MOV R5, UR6 ;  /* 0x0000000600057c02 */ /* 0x000fe40008000f00 */
[----:B------:R-:W-:Y:S01]  /*0430*/  UIMAD UR8, UR20, UR9, UR5 ;  /* 0x00000009140872a4 */ /* 0x000fe2000f8e0205 */
[----:B------:R-:W-:Y:S01]  /*0440*/  IMAD R77, R69, UR11, R3 ;  /* 0x0000000b454d7c24 */ /* 0x000fe2000f8e0203 */
[----:B-12---:R-:W-:Y:S10]  /*0450*/  @!P0 EXIT ;  /* 0x000000000000894d */ /* 0x006ff40003800000 */
[----:B------:R-:W1:Y:S01]  /*0460*/  S2R R9, SR_CgaCtaId ;  /* 0x0000000000097919 */ /* 0x000e620000008800 */
[----:B------:R-:W2:Y:S01]  /*0470*/  LDC.64 R18, c[0x0][0x450] ;  /* 0x00011400ff127b82 */ /* 0x000ea20000000a00 */
[----:B------:R-:W-:Y:S01]  /*0480*/  SHF.R.S32.HI R7, RZ, 0x1f, R0 ;  /* 0x0000001fff077819 */ /* 0x000fe20000011400 */
[----:B------:R-:W-:Y:S01]  /*0490*/  UIMAD.WIDE.U32 UR6, UR20, UR16, URZ ;  /* 0x00000010140672a5 */ /* 0x000fe2000f8e00ff */
[----:B------:R-:W3:Y:S01]  /*04a0*/  S2R R71, SR_TID.X ;  /* 0x0000000000477919 */ /* 0x000ee20000002100 */
[----:B------:R-:W-:Y:S01]  /*04b0*/  IMAD.WIDE.U32 R4, R69, UR14, R4 ;  /* 0x0000000e45047c25 */ /* 0x000fe2000f8e0004 */
[C---:B0-----:R-:W-:Y:S01]  /*04c0*/  LEA R76, P0, R2.reuse, R10, 0x2 ;  /* 0x0000000a024c7211 */ /* 0x041fe200078010ff */
[----:B------:R-:W0:Y:S01]  /*04d0*/  LDCU.64 UR10, c[0x0][0x3a0] ;  /* 0x00007400ff0a77ac */ /* 0x000e220008000a00 */
[----:B------:R-:W-:Y:S01]  /*04e0*/  MOV R74, RZ ;  /* 0x000000ff004a7202 */ /* 0x000fe20000000f00 */
[----:B------:R-:W-:Y:S01]  /*04f0*/  IMAD R3, R7, R82, RZ ;  /* 0x0000005207037224 */ /* 0x000fe200078e02ff */
[----:B------:R-:W-:Y:S01]  /*0500*/  LEA.HI.X R77, R2, R11, R77, 0x2, P0 ;  /* 0x0000000b024d7211 */ /* 0x000fe200000f144d */
[----:B------:R-:W-:Y:S01]  /*0510*/  UIMAD UR7, UR20, UR17, UR7 ;  /* 0x00000011140772a4 */ /* 0x000fe2000f8e0207 */
[----:B------:R-:W-:Y:S01]  /*0520*/  IMAD R79, R69, UR15, R5 ;  /* 0x0000000f454f7c24 */ /* 0x000fe2000f8e0205 */
[----:B------:R-:W-:Y:S01]  /*0530*/  UMOV UR5, UR8 ;  /* 0x0000000800057c82 */ /* 0x000fe20008000000 */
[----:B------:R-:W-:Y:S01]  /*0540*/  IMAD R5, R7, R16, RZ ;  /* 0x0000001007057224 */ /* 0x000fe200078e02ff */
[----:B------:R-:W-:Y:S01]  /*0550*/  LEA R78, P0, R4, R12, 0x2 ;  /* 0x0000000c044e7211 */ /* 0x000fe200078010ff */
[----:B------:R-:W-:-:S02]  /*0560*/  IMAD R83, R0, R83, R3 ;  /* 0x0000005300537224 */ /* 0x000fc400078e0203 */
[----:B------:R-:W-:Y:S01]  /*0570*/  IMAD.WIDE.U32 R2, R0, R82, UR4 ;  /* 0x0000000400027e25 */ /* 0x000fe2000f8e0052 */
[----:B------:R-:W4:Y:S01]  /*0580*/  LDCU UR4, c[0x0][0x38c] ;  /* 0x00007180ff0477ac */ /* 0x000f220008000800 */
[----:B------:R-:W-:Y:S02]  /*0590*/  LEA.HI.X R79, R4, R13, R79, 0x2, P0 ;  /* 0x0000000d044f7211 */ /* 0x000fe400000f144f */
[----:B------:R-:W-:Y:S01]  /*05a0*/  IMAD.WIDE.U32 R6, R0, R16, UR6 ;  /* 0x0000000600067e25 */ /* 0x000fe2000f8e0010 */
[----:B------:R-:W-:Y:S02]  /*05b0*/  MOV R4, 0x400 ;  /* 0x0000040000047802 */ /* 0x000fe40000000f00 */
[----:B------:R-:W-:Y:S01]  /*05c0*/  LEA R81, P1, R2, R14, 0x2 ;  /* 0x0000000e02517211 */ /* 0x000fe200078210ff */
[----:B------:R-:W-:Y:S01]  /*05d0*/  IMAD R5, R0, R17, R5 ;  /* 0x0000001100057224 */ /* 0x000fe200078e0205 */
[----:B------:R-:W-:Y:S01]  /*05e0*/  IADD3 R83, PT, PT, R3, R83, RZ ;  /* 0x0000005303537210 */ /* 0x000fe20007ffe0ff */
[----:B------:R-:W-:Y:S01]  /*05f0*/  IMAD R0, R8, UR20, R69 ;  /* 0x0000001408007c24 */ /* 0x000fe2000f8e0245 */
[----:B--2---:R-:W-:-:S02]  /*0600*/  LEA R82, P0, R6, R18, 0x2 ;  /* 0x0000001206527211 */ /* 0x004fc400078010ff */
[----:B------:R-:W-:Y:S01]  /*0610*/  IADD3 R84, PT, PT, R7, R5, RZ ;  /* 0x0000000507547210 */ /* 0x000fe20007ffe0ff */
[----:B------:R-:W-:Y:S01]  /*0620*/  IMAD R72, R0, R21, RZ ;  /* 0x0000001500487224 */ /* 0x000fe200078e02ff */
[----:B-1----:R-:W-:Y:S02]  /*0630*/  LEA R0, R9, R4, 0x18 ;  /* 0x0000000409007211 */ /* 0x002fe400078ec0ff */
[----:B------:R-:W-:Y:S01]  /*0640*/  LEA.HI.X R83, R2, R15, R83, 0x2, P1 ;  /* 0x0000000f02537211 */ /* 0x000fe200008f1453 */
[----:B0-----:R-:W-:Y:S01]  /*0650*/  IMAD.WIDE.U32 R2, R69, UR10, RZ ;  /* 0x0000000a45027c25 */ /* 0x001fe2000f8e00ff */
[C---:B---3--:R-:W-:Y:S02]  /*0660*/  SHF.L.U32 R4, R71.reuse, 0x2, RZ ;  /* 0x0000000247047819 */ /* 0x048fe400000006ff */
[----:B------:R-:W-:Y:S01]  /*0670*/  SHF.L.U32 R5, R71, 0x3, RZ ;  /* 0x0000000347057819 */ /* 0x000fe200000006ff */
[----:B------:R-:W-:Y:S01]  /*0680*/  IMAD R73, R69, UR11, R3 ;  /* 0x0000000b45497c24 */ /* 0x000fe2000f8e0203 */
[----:B------:R-:W-:Y:S01]  /*0690*/  LOP3.LUT R4, R4, 0xf80, RZ, 0xc0, !PT ;  /* 0x00000f8004047812 */ /* 0x000fe200078ec0ff */
[----:B----4-:R-:W-:Y:S01]  /*06a0*/  IMAD R72, R72, UR4, RZ ;  /* 0x0000000448487c24 */ /* 0x010fe2000f8e02ff */
[----:B------:R-:W-:Y:S01]  /*06b0*/  LOP3.LUT R80, R5, 0x1f00, RZ, 0xc0, !PT ;  /* 0x00001f0005507812 */ /* 0x000fe200078ec0ff */
[----:B------:R-:W0:Y:S01]  /*06c0*/  LDCU.U8 UR4, c[0x0][0x39e] ;  /* 0x000073c0ff0477ac */ /* 0x000e220008000000 */
[----:B------:R-:W-:-:S02]  /*06d0*/  LEA.HI.X R84, R6, R19, R84, 0x2, P0 ;  /* 0x0000001306547211 */ /* 0x000fc400000f1454 */
[--C-:B------:R-:W-:Y:S02]  /*06e0*/  LOP3.LUT R75, R4, 0x1f, R71.reuse, 0xf8, !PT ;  /* 0x0000001f044b7812 */ /* 0x100fe400078ef847 */
[----:B------:R-:W-:-:S07]  /*06f0*/  LOP3.LUT R80, R80, 0x1f, R71, 0xf8, !PT ;  /* 0x0000001f50507812 */ /* 0x000fce00078ef847 */
.L_x_1880:
[----:B------:R-:W-:Y:S01]  /*0700*/  BAR.SYNC.DEFER_BLOCKING 0x0 ;  /* 0x0000000000007b1d */ /* 0x000fe20000010000 */
[----:B--2---:R-:W-:-:S05]  /*0710*/  IMAD.WIDE.U32 R4, R75, 0x10, R76 ;  /* 0x000000104b047825 */ /* 0x004fca00078e004c */
        /* <DEDUP_REMOVED lines=78> */
.L_x_1845:
[----:B------:R-:W-:Y:S05]  /*0c00*/  BSYNC.RECONVERGENT B0 ;  /* 0x0000000000007941 */ /* 0x000fea0003800200 */
.L_x_1844:
        /* <DEDUP_REMOVED lines=34> */
.L_x_1847:
[----:B------:R-:W-:Y:S05]  /*0e30*/  BSYNC.RECONVERGENT B0 ;  /* 0x0000000000007941 */ /* 0x000fea0003800200 */
.L_x_1846:
        /* <DEDUP_REMOVED lines=36> */
.L_x_1849:
[----:B------:R-:W-:Y:S05]  /*1080*/  BSYNC.RECONVERGENT B0 ;  /* 0x0000000000007941 */ /* 0x000fea0003800200 */
.L_x_1848:
        /* <DEDUP_REMOVED lines=34> */
.L_x_1851:
[----:B------:R-:W-:Y:S05]  /*12b0*/  BSYNC.RECONVERGENT B0 ;  /* 0x0000000000007941 */ /* 0x000fea0003800200 */
.L_x_1850:
        /* <DEDUP_REMOVED lines=36> */
.L_x_1853:
[----:B------:R-:W-:Y:S05]  /*1500*/  BSYNC.RECONVERGENT B0 ;  /* 0x0000000000007941 */ /* 0x000fea0003800200 */
.L_x_1852:
        /* <DEDUP_REMOVED lines=34> */
.L_x_1855:
[----:B------:R-:W-:Y:S05]  /*1730*/  BSYNC.RECONVERGENT B0 ;  /* 0x0000000000007941 */ /* 0x000fea0003800200 */
.L_x_1854:
        /* <DEDUP_REMOVED lines=36> */
.L_x_1857:
[----:B------:R-:W-:Y:S05]  /*1980*/  BSYNC.RECONVERGENT B0 ;  /* 0x0000000000007941 */ /* 0x000fea0003800200 */
.L_x_1856:
        /* <DEDUP_REMOVED lines=34> */
.L_x_1859:
[----:B------:R-:W-:Y:S05]  /*1bb0*/  BSYNC.RECONVERGENT B0 ;  /* 0x0000000000007941 */ /* 0x000fea0003800200 */
.L_x_1858:
        /* <DEDUP_REMOVED lines=36> */
.L_x_1861:
[----:B------:R-:W-:Y:S05]  /*1e00*/  BSYNC.RECONVERGENT B0 ;  /* 0x0000000000007941 */ /* 0x000fea0003800200 */
.L_x_1860:
        /* <DEDUP_REMOVED lines=34> */
.L_x_1863:
[----:B------:R-:W-:Y:S05]  /*2030*/  BSYNC.RECONVERGENT B0 ;  /* 0x0000000000007941 */ /* 0x000fea0003800200 */
.L_x_1862:
        /* <DEDUP_REMOVED lines=39> */
.L_x_1865:
[----:B------:R-:W-:Y:S05]  /*22b0*/  BSYNC.RECONVERGENT B0 ;  /* 0x0000000000007941 */ /* 0x000fea0003800200 */
.L_x_1864:
        /* <DEDUP_REMOVED lines=32> */
.L_x_1867:
[----:B------:R-:W-:Y:S05]  /*24c0*/  BSYNC.RECONVERGENT B0 ;  /* 0x0000000000007941 */ /* 0x000fea0003800200 */
.L_x_1866:
        /* <DEDUP_REMOVED lines=32> */
.L_x_1869:
[----:B------:R-:W-:Y:S05]  /*26d0*/  BSYNC.RECONVERGENT B0 ;  /* 0x0000000000007941 */ /* 0x000fea0003800200 */
.L_x_1868:
        /* <DEDUP_REMOVED lines=32> */
.L_x_1871:
[----:B------:R-:W-:Y:S05]  /*28e0*/  BSYNC.RECONVERGENT B0 ;  /* 0x0000000000007941 */ /* 0x000fea0003800200 */
.L_x_1870:
        /* <DEDUP_REMOVED lines=32> */
.L_x_1873:
[----:B------:R-:W-:Y:S05]  /*2af0*/  BSYNC.RECONVERGENT B0 ;  /* 0x0000000000007941 */ /* 0x000fea0003800200 */
.L_x_1872:
        /* <DEDUP_REMOVED lines=32> */
.L_x_1875:
[----:B------:R-:W-:Y:S05]  /*2d00*/  BSYNC.RECONVERGENT B0 ;  /* 0x0000000000007941 */ /* 0x000fea0003800200 */
.L_x_1874:
        /* <DEDUP_REMOVED lines=22> */
[----:B------:R-:W-:Y:S01]  /*2e70*/  FMUL.FTZ R106, R21, R102 ;  /* 0x00000066156a7220 */ /* 0x000fe20000410000 */
[----:B------:R-:W-:Y:S01]  /*2e80*/  FMUL.FTZ R107, R20, R99 ;  /* 0x00000063146b7220 */ /* 0x000fe20000410000 */
[----:B------:R-:W0:Y:S01]  /*2e90*/  LDC R111, c[0x0][0x38c] ;  /* 0x0000e300ff6f7b82 */ /* 0x000e220000000800 */
[----:B------:R-:W-:Y:S01]  /*2ea0*/  SHF.L.U32 R24, R85, 0x3, RZ ;  /* 0x0000000355187819 */ /* 0x000fe200000006ff */
[----:B------:R-:W-:Y:S01]  /*2eb0*/  FMUL.FTZ R110, R113, R98 ;  /* 0x00000062716e7220 */ /* 0x000fe20000410000 */
[----:B------:R-:W-:Y:S01]  /*2ec0*/  FMUL.FTZ R113, R119, R96 ;  /* 0x0000006077717220 */ /* 0x000fe20000410000 */
[----:B------:R-:W-:Y:S01]  /*2ed0*/  ISETP.NE.AND P0, PT, R74, RZ, PT ;  /* 0x000000ff4a00720c */ /* 0x000fe20003f05270 */
[----:B------:R-:W-:Y:S01]  /*2ee0*/  FMUL.FTZ R109, R114, R97 ;  /* 0x00000061726d7220 */ /* 0x000fe20000410000 */
[----:B------:R-:W-:Y:S01]  /*2ef0*/  LEA.HI.SX32 R25, R24, R24, 0x1b ;  /* 0x0000001818197211 */ /* 0x000fe200078fdaff */
[----:B------:R-:W-:Y:S01]  /*2f00*/  FMUL.FTZ R119, R121, R90 ;  /* 0x0000005a79777220 */ /* 0x000fe20000410000 */
[----:B------:R-:W1:Y:S01]  /*2f10*/  LDC.64 R20, c[0x0][0x440] ;  /* 0x00011000ff147b82 */ /* 0x000e620000000a00 */
[----:B------:R-:W-:Y:S01]  /*2f20*/  FMUL.FTZ R108, R115, R100 ;  /* 0x00000064736c7220 */ /* 0x000fe20000410000 */
[----:B------:R-:W-:Y:S01]  /*2f30*/  FMUL.FTZ R114, R118, R93 ;  /* 0x0000005d76727220 */ /* 0x000fe20000410000 */
[----:B------:R-:W-:-:S02]  /*2f40*/  HFMA2 R121, -RZ, RZ, 0, 0 ;  /* 0x00000000ff797431 */ /* 0x000fc400000001ff */
        /* <DEDUP_REMOVED lines=8> */
[----:B------:R-:W-:Y:S01]  /*2fd0*/  LEA R122, R25, R0, 0x4 ;  /* 0x00000000197a7211 */ /* 0x000fe200078e20ff */
[----:B------:R-:W3:Y:S01]  /*2fe0*/  LDCU UR5, c[0x0][0x38c] ;  /* 0x00007180ff0577ac */ /* 0x000ee20008000800 */
[----:B------:R-:W4:Y:S01]  /*2ff0*/  LDCU.64 UR8, c[0x0][0x3c0] ;  /* 0x00007800ff0877ac */ /* 0x000f220008000a00 */
[----:B------:R-:W0:Y:S01]  /*3000*/  LDCU.64 UR6, c[0x0][0x3a8] ;  /* 0x00007500ff0677ac */ /* 0x000e220008000a00 */
[----:B------:R-:W0:Y:S07]  /*3010*/  LDCU.64 UR10, c[0x0][0x3e0] ;  /* 0x00007c00ff0a77ac */ /* 0x000e2e0008000a00 */
.L_x_1879:
[----:B------:R-:W-:Y:S02]  /*3020*/  MOV R24, R2 ;  /* 0x0000000200187202 */ /* 0x000fe40000000f00 */
[----:B------:R-:W-:-:S03]  /*3030*/  MOV R25, R73 ;  /* 0x0000004900197202 */ /* 0x000fc60000000f00 */
[----:B0-----:R-:W-:-:S04]  /*3040*/  IMAD.WIDE.U32 R24, R121, UR6, R24 ;  /* 0x0000000679187c25 */ /* 0x001fc8000f8e0018 */
[----:B------:R-:W-:Y:S01]  /*3050*/  IMAD R25, R121, UR7, R25 ;  /* 0x0000000779197c24 */ /* 0x000fe2000f8e0219 */
[----:B-1----:R-:W-:-:S04]  /*3060*/  LEA R64, P1, R24, R20, 0x3 ;  /* 0x0000001418407211 */ /* 0x002fc800078218ff */
[----:B------:R-:W-:Y:S01]  /*3070*/  LEA.HI.X R65, R24, R21, R25, 0x3, P1 ;  /* 0x0000001518417211 */ /* 0x000fe200008f1c19 */
[----:B----4-:R-:W-:-:S04]  /*3080*/  IMAD.WIDE.U32 R24, R121, UR8, RZ ;  /* 0x0000000879187c25 */ /* 0x010fc8000f8e00ff */
[----:B------:R-:W-:Y:S01]  /*3090*/  IMAD R25, R121, UR9, R25 ;  /* 0x0000000979197c24 */ /* 0x000fe2000f8e0219 */
[----:B------:R-:W4:Y:S01]  /*30a0*/  LDG.E.64 R64, desc[UR18][R64.64] ;  /* 0x0000001240407981 */ /* 0x000f22000c1e1b00 */
[----:B------:R-:W-:-:S04]  /*30b0*/  LEA R56, P1, R24, R81, 0x2 ;  /* 0x0000005118387211 */ /* 0x000fc800078210ff */
[----:B------:R-:W-:-:S03]  /*30c0*/  LEA.HI.X R57, R24, R83, R25, 0x2, P1 ;  /* 0x0000005318397211 */ /* 0x000fc600008f1419 */
[----:B------:R-:W-:-:S05]  /*30d0*/  IMAD.WIDE.U32 R56, R80, 0x10, R56 ;  /* 0x0000001050387825 */ /* 0x000fca00078e0038 */
[----:B------:R-:W5:Y:S04]  /*30e0*/  LDG.E.128 R24, desc[UR18][R56.64] ;  /* 0x0000001238187981 */ /* 0x000f68000c1e1d00 */
[----:B------:R-:W3:Y:S04]  /*30f0*/  LDG.E.128 R28, desc[UR18][R56.64+0x200] ;  /* 0x00020012381c7981 */ /* 0x000ee8000c1e1d00 */
[----:B------:R-:W2:Y:S04]  /*3100*/  LDG.E.128 R32, desc[UR18][R56.64+0x400] ;  /* 0x0004001238207981 */ /* 0x000ea8000c1e1d00 */
[----:B------:R-:W2:Y:S04]  /*3110*/  LDG.E.128 R36, desc[UR18][R56.64+0x600] ;  /* 0x0006001238247981 */ /* 0x000ea8000c1e1d00 */
[----:B------:R-:W2:Y:S04]  /*3120*/  LDG.E.128 R40, desc[UR18][R56.64+0x800] ;  /* 0x0008001238287981 */ /* 0x000ea8000c1e1d00 */
[----:B------:R-:W2:Y:S04]  /*3130*/  LDG.E.128 R44, desc[UR18][R56.64+0xa00] ;  /* 0x000a0012382c7981 */ /* 0x000ea8000c1e1d00 */
[----:B------:R-:W2:Y:S04]  /*3140*/  LDG.E.128 R48, desc[UR18][R56.64+0xc00] ;  /* 0x000c001238307981 */ /* 0x000ea8000c1e1d00 */
[----:B------:R0:W2:Y:S01]  /*3150*/  LDG.E.128 R52, desc[UR18][R56.64+0xe00] ;  /* 0x000e001238347981 */ /* 0x0000a2000c1e1d00 */
[C---:B----4-:R-:W-:Y:S01]  /*3160*/  FMUL.FTZ R58, R65.reuse, R88 ;  /* 0x00000058413a7220 */ /* 0x050fe20000410000 */
[C---:B0-----:R-:W-:Y:S01]  /*3170*/  FMUL.FTZ R57, R65.reuse, R89 ;  /* 0x0000005941397220 */ /* 0x041fe20000410000 */
[-C--:B------:R-:W-:Y:S01]  /*3180*/  FMUL.FTZ R60, R65, R90.reuse ;  /* 0x0000005a413c7220 */ /* 0x080fe20000410000 */
[----:B------:R-:W-:Y:S01]  /*3190*/  FMUL.FTZ R125, R64, 1.4426950216293334961 ;  /* 0x3fb8aa3b407d7820 */ /* 0x000fe20000410000 */
[----:B------:R-:W-:Y:S01]  /*31a0*/  FMUL.RZ R62, R58, 0.15915493667125701904 ;  /* 0x3e22f9833a3e7820 */ /* 0x000fe2000040c000 */
[----:B------:R-:W-:Y:S01]  /*31b0*/  FMUL.RZ R66, R57, 0.15915493667125701904 ;  /* 0x3e22f98339427820 */ /* 0x000fe2000040c000 */
[----:B------:R-:W-:Y:S01]  /*31c0*/  FMUL.RZ R63, R60, 0.15915493667125701904 ;  /* 0x3e22f9833c3f7820 */ /* 0x000fe2000040c000 */
[----:B------:R-:W-:Y:S01]  /*31d0*/  FMUL.FTZ R64, R65, R91 ;  /* 0x0000005b41407220 */ /* 0x000fe20000410000 */
[----:B------:R-:W-:Y:S01]  /*31e0*/  MUFU.SIN R59, R62 ;  /* 0x0000003e003b7308 */ /* 0x000fe20000000400 */
[C---:B------:R-:W-:Y:S01]  /*31f0*/  FMUL.FTZ R56, R125.reuse, R90 ;  /* 0x0000005a7d387220 */ /* 0x040fe20000410000 */
[C---:B------:R-:W-:Y:S01]  /*3200*/  FMUL.FTZ R57, R125.reuse, R89 ;  /* 0x000000597d397220 */ /* 0x040fe20000410000 */
[----:B------:R-:W-:Y:S01]  /*3210*/  FMUL.RZ R124, R64, 0.15915493667125701904 ;  /* 0x3e22f983407c7820 */ /* 0x000fe2000040c000 */
[C---:B------:R-:W-:Y:S01]  /*3220*/  FMUL.FTZ R58, R125.reuse, R88 ;  /* 0x000000587d3a7220 */ /* 0x040fe20000410000 */
[----:B------:R-:W-:Y:S01]  /*3230*/  FMUL.FTZ R64, R125, R91 ;  /* 0x0000005b7d407220 */ /* 0x000fe20000410000 */
[----:B-----5:R0:W-:Y:S02]  /*3240*/  STS.128 [R86], R24 ;  /* 0x0000001856007388 */ /* 0x0201e40000000c00 */
[----:B------:R1:W-:Y:S02]  /*3250*/  MUFU.COS R131, R62 ;  /* 0x0000003e00837308 */ /* 0x0003e40000000000 */
[----:B---3--:R-:W-:Y:S04]  /*3260*/  STS.128 [R86+0x210], R28 ;  /* 0x0002101c56007388 */ /* 0x008fe80000000c00 */
[----:B--2---:R2:W-:Y:S02]  /*3270*/  STS.128 [R86+0x420], R32 ;  /* 0x0004202056007388 */ /* 0x0045e40000000c00 */
[----:B------:R-:W-:Y:S01]  /*3280*/  MUFU.SIN R136, R66 ;  /* 0x0000004200887308 */ /* 0x000fe20000000400 */
[-C--:B-1----:R-:W-:Y:S01]  /*3290*/  FMUL.FTZ R62, R65, R92.reuse ;  /* 0x0000005c413e7220 */ /* 0x082fe20000410000 */
[----:B------:R1:W-:Y:S03]  /*32a0*/  STS.128 [R86+0x630], R36 ;  /* 0x0006302456007388 */ /* 0x0003e60000000c00 */
[----:B------:R-:W-:Y:S01]  /*32b0*/  FMUL.RZ R67, R62, 0.15915493667125701904 ;  /* 0x3e22f9833e437820 */ /* 0x000fe2000040c000 */
[----:B------:R-:W-:Y:S01]  /*32c0*/  FMUL.FTZ R62, R125, R92 ;  /* 0x0000005c7d3e7220 */ /* 0x000fe20000410000 */
[----:B------:R-:W-:Y:S01]  /*32d0*/  STS.128 [R86+0x840], R40 ;  /* 0x0008402856007388 */ /* 0x000fe20000000c00 */
[----:B------:R3:W-:Y:S01]  /*32e0*/  MUFU.COS R60, R66 ;  /* 0x00000042003c7308 */ /* 0x0007e20000000000 */
[----:B0-----:R-:W-:-:S02]  /*32f0*/  IMAD.WIDE.U32 R24, R121, UR10, RZ ;  /* 0x0000000a79187c25 */ /* 0x001fc4000f8e00ff */
[----:B------:R-:W-:Y:S02]  /*3300*/  STS.128 [R86+0xa50], R44 ;  /* 0x000a502c56007388 */ /* 0x000fe40000000c00 */
[----:B------:R-:W-:Y:S02]  /*3310*/  IMAD R27, R121, UR11, R25 ;  /* 0x0000000b791b7c24 */ /* 0x000fe4000f8e0219 */
[----:B------:R-:W-:Y:S01]  /*3320*/  FMUL.FTZ R25, R125, R99 ;  /* 0x000000637d197220 */ /* 0x000fe20000410000 */
[----:B------:R-:W-:Y:S01]  /*3330*/  STS.128 [R86+0xc60], R48 ;  /* 0x000c603056007388 */ /* 0x000fe20000000c00 */
[----:B------:R-:W-:Y:S01]  /*3340*/  MUFU.SIN R61, R63 ;  /* 0x0000003f003d7308 */ /* 0x000fe20000000400 */
[C---:B---3--:R-:W-:Y:S01]  /*3350*/  FMUL.FTZ R66, R65.reuse, R94 ;  /* 0x0000005e41427220 */ /* 0x048fe20000410000 */
[----:B--2---:R-:W-:Y:S01]  /*3360*/  FMUL.FTZ R35, R65, R102 ;  /* 0x0000006641237220 */ /* 0x004fe20000410000 */
[----:B------:R0:W-:Y:S01]  /*3370*/  STS.128 [R86+0xe70], R52 ;  /* 0x000e703456007388 */ /* 0x0001e20000000c00 */
[----:B------:R-:W-:Y:S01]  /*3380*/  NOP ;  /* 0x0000000000007918 */ /* 0x000fe20000000000 */
[----:B------:R-:W-:Y:S01]  /*3390*/  FMUL.RZ R126, R66, 0.15915493667125701904 ;  /* 0x3e22f983427e7820 */ /* 0x000fe2000040c000 */
[----:B------:R-:W-:-:S02]  /*33a0*/  FMUL.FTZ R66, R125, R94 ;  /* 0x0000005e7d427220 */ /* 0x000fc40000410000 */
[----:B------:R-:W-:Y:S01]  /*33b0*/  MUFU.COS R133, R63 ;  /* 0x0000003f00857308 */ /* 0x000fe20000000000 */
[----:B------:R-:W2:Y:S01]  /*33c0*/  LDS.128 R28, [R122] ;  /* 0x000000007a1c7984 */ /* 0x000ea20000000c00 */
[----:B-1----:R-:W-:Y:S01]  /*33d0*/  FMUL.RZ R38, R35, 0.15915493667125701904 ;  /* 0x3e22f98323267820 */ /* 0x002fe2000040c000 */
[C---:B------:R-:W-:Y:S01]  /*33e0*/  FMUL.FTZ R34, R125.reuse, R102 ;  /* 0x000000667d227220 */ /* 0x040fe20000410000 */
[----:B0-----:R-:W-:-:S04]  /*33f0*/  FMUL.FTZ R52, R125, R101 ;  /* 0x000000657d347220 */ /* 0x001fc80000410000 */
[----:B------:R-:W-:Y:S08]  /*3400*/  MUFU.SIN R63, R67 ;  /* 0x00000043003f7308 */ /* 0x000ff00000000400 */
[----:B------:R0:W-:Y:S08]  /*3410*/  MUFU.COS R137, R67 ;  /* 0x0000004300897308 */ /* 0x0001f00000000000 */
[----:B------:R1:W-:Y:S01]  /*3420*/  MUFU.EX2 R142, R66 ;  /* 0x00000042008e7308 */ /* 0x0003e20000000800 */
[----:B0-----:R-:W-:-:S04]  /*3430*/  FMUL.FTZ R67, R65, R93 ;  /* 0x0000005d41437220 */ /* 0x001fc80000410000 */
[----:B------:R-:W-:Y:S01]  /*3440*/  FMUL.RZ R128, R67, 0.15915493667125701904 ;  /* 0x3e22f98343807820 */ /* 0x000fe2000040c000 */
[----:B------:R-:W-:Y:S02]  /*3450*/  FMUL.FTZ R67, R125, R93 ;  /* 0x0000005d7d437220 */ /* 0x000fe40000410000 */
[----:B------:R-:W-:Y:S01]  /*3460*/  MUFU.SIN R123, R124 ;  /* 0x0000007c007b7308 */ /* 0x000fe20000000400 */
[----:B-1----:R-:W-:-:S04]  /*3470*/  FMUL.FTZ R66, R65, R95 ;  /* 0x0000005f41427220 */ /* 0x002fc80000410000 */
[----:B------:R-:W-:Y:S01]  /*3480*/  FMUL.RZ R132, R66, 0.15915493667125701904 ;  /* 0x3e22f98342847820 */ /* 0x000fe2000040c000 */
[----:B------:R-:W-:Y:S02]  /*3490*/  FMUL.FTZ R66, R125, R95 ;  /* 0x0000005f7d427220 */ /* 0x000fe40000410000 */
[----:B------:R0:W-:Y:S01]  /*34a0*/  MUFU.COS R139, R124 ;  /* 0x0000007c008b7308 */ /* 0x0001e20000000000 */
[----:B--2---:R-:W-:Y:S01]  /*34b0*/  FMUL.FTZ R154, R120, R29 ;  /* 0x0000001d789a7220 */ /* 0x004fe20000410000 */
[----:B------:R-:W-:-:S06]  /*34c0*/  FMUL.FTZ R156, R119, R31 ;  /* 0x0000001f779c7220 */ /* 0x000fcc0000410000 */
[----:B------:R1:W-:Y:S01]  /*34d0*/  MUFU.EX2 R144, R67 ;  /* 0x0000004300907308 */ /* 0x0003e20000000800 */
[----:B0-----:R-:W-:-:S04]  /*34e0*/  FMUL.FTZ R124, R65, R96 ;  /* 0x00000060417c7220 */ /* 0x001fc80000410000 */
[----:B------:R-:W-:Y:S01]  /*34f0*/  FMUL.RZ R130, R124, 0.15915493667125701904 ;  /* 0x3e22f9837c827820 */ /* 0x000fe2000040c000 */
[----:B------:R-:W-:Y:S02]  /*3500*/  FMUL.FTZ R124, R125, R96 ;  /* 0x000000607d7c7220 */ /* 0x000fe40000410000 */
[----:B------:R0:W-:Y:S01]  /*3510*/  MUFU.EX2 R148, R66 ;  /* 0x0000004200947308 */ /* 0x0001e20000000800 */
[----:B-1----:R-:W-:-:S07]  /*3520*/  FMUL.FTZ R67, R65, R98 ;  /* 0x0000006241437220 */ /* 0x002fce0000410000 */
[----:B------:R-:W-:Y:S01]  /*3530*/  MUFU.SIN R129, R128 ;  /* 0x0000008000817308 */ /* 0x000fe20000000400 */
[----:B0-----:R-:W-:-:S07]  /*3540*/  FMUL.FTZ R66, R65, R100 ;  /* 0x0000006441427220 */ /* 0x001fce0000410000 */
[----:B------:R0:W1:Y:S08]  /*3550*/  MUFU.COS R143, R128 ;  /* 0x00000080008f7308 */ /* 0x0000700000000000 */
[----:B------:R-:W-:Y:S01]  /*3560*/  MUFU.SIN R127, R126 ;  /* 0x0000007e007f7308 */ /* 0x000fe20000000400 */
[----:B0-----:R-:W-:Y:S01]  /*3570*/  FMUL.RZ R128, R67, 0.15915493667125701904 ;  /* 0x3e22f98343807820 */ /* 0x001fe2000040c000 */
[----:B------:R-:W-:-:S06]  /*3580*/  FMUL.FTZ R67, R125, R98 ;  /* 0x000000627d437220 */ /* 0x000fcc0000410000 */
[----:B------:R0:W2:Y:S01]  /*3590*/  MUFU.COS R141, R126 ;  /* 0x0000007e008d7308 */ /* 0x0000a20000000000 */
[C---:B-1----:R-:W-:Y:S01]  /*35a0*/  FMUL.FTZ R143, R144.reuse, R143 ;  /* 0x0000008f908f7220 */ /* 0x042fe20000410000 */
[----:B------:R-:W-:-:S06]  /*35b0*/  FMUL.FTZ R144, R144, R129 ;  /* 0x0000008190907220 */ /* 0x000fcc0000410000 */
[----:B------:R-:W-:Y:S01]  /*35c0*/  MUFU.SIN R149, R132 ;  /* 0x0000008400957308 */ /* 0x000fe20000000400 */
[----:B0-----:R-:W-:-:S07]  /*35d0*/  FMUL.FTZ R126, R65, R97 ;  /* 0x00000061417e7220 */ /* 0x001fce0000410000 */
[----:B------:R0:W-:Y:S01]  /*35e0*/  MUFU.COS R151, R132 ;  /* 0x0000008400977308 */ /* 0x0001e20000000000 */
[C---:B--2---:R-:W-:Y:S01]  /*35f0*/  FMUL.FTZ R141, R142.reuse, R141 ;  /* 0x0000008d8e8d7220 */ /* 0x044fe20000410000 */
[----:B------:R-:W-:-:S06]  /*3600*/  FMUL.FTZ R142, R142, R127 ;  /* 0x0000007f8e8e7220 */ /* 0x000fcc0000410000 */
[----:B------:R-:W-:Y:S01]  /*3610*/  MUFU.SIN R147, R130 ;  /* 0x0000008200937308 */ /* 0x000fe20000000400 */
[----:B0-----:R-:W-:Y:S01]  /*3620*/  FMUL.RZ R132, R66, 0.15915493667125701904 ;  /* 0x3e22f98342847820 */ /* 0x001fe2000040c000 */
[----:B------:R-:W-:-:S06]  /*3630*/  FMUL.FTZ R66, R125, R100 ;  /* 0x000000647d427220 */ /* 0x000fcc0000410000 */
[----:B------:R0:W-:Y:S08]  /*3640*/  MUFU.COS R145, R130 ;  /* 0x0000008200917308 */ /* 0x0001f00000000000 */
[----:B------:R-:W1:Y:S01]  /*3650*/  MUFU.EX2 R124, R124 ;  /* 0x0000007c007c7308 */ /* 0x000e620000000800 */
[----:B0-----:R-:W-:Y:S01]  /*3660*/  FMUL.RZ R130, R126, 0.15915493667125701904 ;  /* 0x3e22f9837e827820 */ /* 0x001fe2000040c000 */
[----:B------:R-:W-:-:S06]  /*3670*/  FMUL.FTZ R126, R125, R97 ;  /* 0x000000617d7e7220 */ /* 0x000fcc0000410000 */
[----:B------:R-:W-:Y:S08]  /*3680*/  MUFU.SIN R153, R128 ;  /* 0x0000008000997308 */ /* 0x000ff00000000400 */
[----:B------:R-:W-:Y:S01]  /*3690*/  MUFU.COS R155, R128 ;  /* 0x00000080009b7308 */ /* 0x000fe20000000000 */
[----:B-1----:R-:W-:Y:S01]  /*36a0*/  FMUL.FTZ R146, R124, R147 ;  /* 0x000000937c927220 */ /* 0x002fe20000410000 */
[C---:B------:R-:W-:Y:S01]  /*36b0*/  FMUL.FTZ R147, R148.reuse, R151 ;  /* 0x0000009794937220 */ /* 0x040fe20000410000 */
[----:B------:R-:W-:Y:S01]  /*36c0*/  FMUL.FTZ R148, R148, R149 ;  /* 0x0000009594947220 */ /* 0x000fe20000410000 */
[----:B------:R-:W-:-:S04]  /*36d0*/  FMUL.FTZ R145, R124, R145 ;  /* 0x000000917c917220 */ /* 0x000fc80000410000 */
[----:B------:R0:W1:Y:S08]  /*36e0*/  MUFU.EX2 R150, R67 ;  /* 0x0000004300967308 */ /* 0x0000700000000800 */
[----:B------:R2:W-:Y:S01]  /*36f0*/  MUFU.EX2 R128, R66 ;  /* 0x0000004200807308 */ /* 0x0005e20000000800 */
[----:B0-----:R-:W-:-:S07]  /*3700*/  FMUL.FTZ R67, R65, R99 ;  /* 0x0000006341437220 */ /* 0x001fce0000410000 */
[----:B------:R-:W0:Y:S01]  /*3710*/  MUFU.EX2 R56, R56 ;  /* 0x0000003800387308 */ /* 0x000e220000000800 */
[----:B--2---:R-:W-:Y:S01]  /*3720*/  LEA R66, P1, R24, R82, 0x2 ;  /* 0x0000005218427211 */ /* 0x004fe200078210ff */
[C---:B-1----:R-:W-:Y:S01]  /*3730*/  FMUL.FTZ R149, R150.reuse, R155 ;  /* 0x0000009b96957220 */ /* 0x042fe20000410000 */
[----:B------:R-:W-:Y:S01]  /*3740*/  FMUL.FTZ R150, R150, R153 ;  /* 0x0000009996967220 */ /* 0x000fe20000410000 */
[----:B------:R-:W-:Y:S01]  /*3750*/  FMUL.FTZ R153, R120, R28 ;  /* 0x0000001c78997220 */ /* 0x000fe20000410000 */
[----:B------:R-:W-:-:S03]  /*3760*/  FMUL.FTZ R155, R119, R30 ;  /* 0x0000001e779b7220 */ /* 0x000fc60000410000 */
[----:B------:R-:W-:Y:S08]  /*3770*/  MUFU.SIN R157, R130 ;  /* 0x00000082009d7308 */ /* 0x000ff00000000400 */
[----:B------:R1:W-:Y:S01]  /*3780*/  MUFU.COS R159, R130 ;  /* 0x00000082009f7308 */ /* 0x0003e20000000000 */
[C---:B0-----:R-:W-:Y:S01]  /*3790*/  FMUL.FTZ R134, R56.reuse, R61 ;  /* 0x0000003d38867220 */ /* 0x041fe20000410000 */
[----:B------:R-:W-:-:S03]  /*37a0*/  FMUL.FTZ R133, R56, R133 ;  /* 0x0000008538857220 */ /* 0x000fc60000410000 */
[-C--:B------:R-:W-:Y:S01]  /*37b0*/  FMUL.FTZ R29, R153, R134.reuse ;  /* 0x00000086991d7220 */ /* 0x080fe20000410000 */
[----:B------:R-:W-:Y:S02]  /*37c0*/  FMUL.FTZ R28, R154, R134 ;  /* 0x000000869a1c7220 */ /* 0x000fe40000410000 */
[----:B------:R0:W-:Y:S01]  /*37d0*/  MUFU.EX2 R32, R25 ;  /* 0x0000001900207308 */ /* 0x0001e20000000800 */
[----:B-1----:R-:W-:Y:S01]  /*37e0*/  FMUL.RZ R130, R67, 0.15915493667125701904 ;  /* 0x3e22f98343827820 */ /* 0x002fe2000040c000 */
[----:B------:R-:W-:Y:S01]  /*37f0*/  LEA.HI.X R67, R24, R84, R27, 0x2, P1 ;  /* 0x0000005418437211 */ /* 0x000fe200008f141b */
[-C--:B------:R-:W-:Y:S01]  /*3800*/  FFMA.FTZ R37, R154, R133.reuse, R29 ;  /* 0x000000859a257223 */ /* 0x080fe2000001001d */
[----:B------:R-:W-:Y:S02]  /*3810*/  FFMA.FTZ R36, R153, R133, -R28 ;  /* 0x0000008599247223 */ /* 0x000fe4000001081c */
[----:B------:R-:W1:Y:S01]  /*3820*/  LDS.128 R28, [R122+0x20] ;  /* 0x000020007a1c7984 */ /* 0x000e620000000c00 */
[----:B------:R-:W-:Y:S01]  /*3830*/  FADD.FTZ R37, R156, R37 ;  /* 0x000000259c257221 */ /* 0x000fe20000010000 */
[----:B------:R-:W2:Y:S01]  /*3840*/  MUFU.EX2 R57, R57 ;  /* 0x0000003900397308 */ /* 0x000ea20000000800 */
[----:B------:R-:W-:Y:S01]  /*3850*/  FADD.FTZ R36, R155, R36 ;  /* 0x000000249b247221 */ /* 0x000fe20000010000 */
[----:B0-----:R-:W0:Y:S01]  /*3860*/  LDS.128 R24, [R122+0x10] ;  /* 0x000010007a187984 */ /* 0x001e220000000c00 */
[----:B------:R-:W-:-:S05]  /*3870*/  IMAD.WIDE.U32 R66, R80, 0x10, R66 ;  /* 0x0000001050427825 */ /* 0x000fca00078e0042 */
[----:B------:R-:W3:Y:S01]  /*3880*/  MUFU.EX2 R58, R58 ;  /* 0x0000003a003a7308 */ /* 0x000ee20000000800 */
[----:B------:R-:W4:Y:S07]  /*3890*/  LDG.E.128 R44, desc[UR18][R66.64+0xa00] ;  /* 0x000a0012422c7981 */ /* 0x000f2e000c1e1d00 */
[----:B------:R-:W5:Y:S01]  /*38a0*/  MUFU.SIN R165, R130 ;  /* 0x0000008200a57308 */ /* 0x000f620000000400 */
[C---:B--2---:R-:W-:Y:S01]  /*38b0*/  FMUL.FTZ R136, R57.reuse, R136 ;  /* 0x0000008839887220 */ /* 0x044fe20000410000 */
[----:B------:R-:W-:Y:S01]  /*38c0*/  FMUL.FTZ R135, R57, R60 ;  /* 0x0000003c39877220 */ /* 0x000fe20000410000 */
[----:B------:R-:W-:-:S05]  /*38d0*/  FMUL.FTZ R60, R65, R101 ;  /* 0x00000065413c7220 */ /* 0x000fca0000410000 */
[----:B------:R-:W2:Y:S01]  /*38e0*/  MUFU.COS R33, R130 ;  /* 0x0000008200217308 */ /* 0x000ea20000000000 */
[----:B---3--:R-:W-:-:S07]  /*38f0*/  FMUL.FTZ R131, R58, R131 ;  /* 0x000000833a837220 */ /* 0x008fce0000410000 */
[----:B------:R-:W3:Y:S01]  /*3900*/  MUFU.EX2 R126, R126 ;  /* 0x0000007e007e7308 */ /* 0x000ee20000000800 */
[----:B-----5:R-:W-:Y:S01]  /*3910*/  FMUL.FTZ R129, R32, R165 ;  /* 0x000000a520817220 */ /* 0x020fe20000410000 */
[----:B-1----:R-:W-:Y:S01]  /*3920*/  FMUL.FTZ R162, R116, R29 ;  /* 0x0000001d74a27220 */ /* 0x002fe20000410000 */
[----:B------:R-:W-:-:S05]  /*3930*/  FMUL.FTZ R166, R115, R31 ;  /* 0x0000001f73a67220 */ /* 0x000fca0000410000 */
[----:B------:R-:W1:Y:S01]  /*3940*/  MUFU.EX2 R62, R62 ;  /* 0x0000003e003e7308 */ /* 0x000e620000000800 */
[----:B--2---:R-:W-:Y:S01]  /*3950*/  FMUL.FTZ R130, R32, R33 ;  /* 0x0000002120827220 */ /* 0x004fe20000410000 */
[----:B------:R-:W-:Y:S01]  /*3960*/  FMUL.FTZ R32, R136, R37 ;  /* 0x0000002588207220 */ /* 0x000fe20000410000 */
[----:B------:R-:W-:Y:S01]  /*3970*/  FMUL.FTZ R33, R131, R134 ;  /* 0x0000008683217220 */ /* 0x000fe20000410000 */
[----:B0-----:R-:W-:Y:S01]  /*3980*/  FMUL.FTZ R158, R118, R25 ;  /* 0x00000019769e7220 */ /* 0x001fe20000410000 */
[----:B------:R-:W-:-:S03]  /*3990*/  FMUL.FTZ R160, R117, R27 ;  /* 0x0000001b75a07220 */ /* 0x000fc60000410000 */
[----:B------:R-:W-:Y:S01]  /*39a0*/  MUFU.COS R35, R38 ;  /* 0x0000002600237308 */ /* 0x000fe20000000000 */
[----:B---3--:R-:W-:Y:S01]  /*39b0*/  FMUL.FTZ R152, R126, R157 ;  /* 0x0000009d7e987220 */ /* 0x008fe20000410000 */
[----:B------:R-:W-:Y:S01]  /*39c0*/  FMUL.FTZ R157, R118, R24 ;  /* 0x00000018769d7220 */ /* 0x000fe20000410000 */
[----:B------:R-:W-:Y:S01]  /*39d0*/  FMUL.FTZ R151, R126, R159 ;  /* 0x0000009f7e977220 */ /* 0x000fe20000410000 */
[----:B------:R-:W-:-:S04]  /*39e0*/  FMUL.FTZ R159, R117, R26 ;  /* 0x0000001a759f7220 */ /* 0x000fc80000410000 */
[----:B------:R0:W-:Y:S01]  /*39f0*/  MUFU.SIN R127, R38 ;  /* 0x00000026007f7308 */ /* 0x0001e20000000400 */
[C---:B-1----:R-:W-:Y:S01]  /*3a00*/  FMUL.FTZ R138, R62.reuse, R63 ;  /* 0x0000003f3e8a7220 */ /* 0x042fe20000410000 */
[----:B------:R-:W-:-:S06]  /*3a10*/  FMUL.FTZ R137, R62, R137 ;  /* 0x000000893e897220 */ /* 0x000fcc0000410000 */
[----:B------:R-:W1:Y:S01]  /*3a20*/  MUFU.SIN R161, R132 ;  /* 0x0000008400a17308 */ /* 0x000e620000000400 */
[-C--:B0-----:R-:W-:Y:S01]  /*3a30*/  FMUL.FTZ R38, R136, R36.reuse ;  /* 0x0000002488267220 */ /* 0x081fe20000410000 */
[----:B------:R-:W-:-:S03]  /*3a40*/  FFMA.FTZ R36, R135, R36, -R32 ;  /* 0x0000002487247223 */ /* 0x000fc60000010820 */
[----:B------:R-:W-:Y:S01]  /*3a50*/  FFMA.FTZ R37, R135, R37, R38 ;  /* 0x0000002587257223 */ /* 0x000fe20000010026 */
[----:B------:R-:W-:Y:S02]  /*3a60*/  FADD.FTZ R36, R157, R36 ;  /* 0x000000249d247221 */ /* 0x000fe40000010000 */
[----:B------:R0:W-:Y:S01]  /*3a70*/  MUFU.COS R163, R132 ;  /* 0x0000008400a37308 */ /* 0x0001e20000000000 */
[----:B------:R-:W-:Y:S01]  /*3a80*/  FADD.FTZ R37, R158, R37 ;  /* 0x000000259e257221 */ /* 0x000fe20000010000 */
[----:B------:R-:W-:-:S03]  /*3a90*/  FMUL.FTZ R26, R138, R36 ;  /* 0x000000248a1a7220 */ /* 0x000fc60000410000 */
[-C--:B------:R-:W-:Y:S01]  /*3aa0*/  FMUL.FTZ R25, R138, R37.reuse ;  /* 0x000000258a197220 */ /* 0x080fe20000410000 */
[C---:B------:R-:W-:Y:S02]  /*3ab0*/  FFMA.FTZ R37, R137.reuse, R37, R26 ;  /* 0x0000002589257223 */ /* 0x040fe4000001001a */
[----:B------:R-:W2:Y:S01]  /*3ac0*/  MUFU.EX2 R64, R64 ;  /* 0x0000004000407308 */ /* 0x000ea20000000800 */
[----:B0-----:R-:W-:Y:S01]  /*3ad0*/  FMUL.FTZ R132, R58, R59 ;  /* 0x0000003b3a847220 */ /* 0x001fe20000410000 */
[----:B------:R-:W-:Y:S01]  /*3ae0*/  FFMA.FTZ R36, R137, R36, -R25 ;  /* 0x0000002489247223 */ /* 0x000fe20000010819 */
[----:B------:R-:W0:Y:S01]  /*3af0*/  LDS.128 R56, [R122+0x30] ;  /* 0x000030007a387984 */ /* 0x000e220000000c00 */
[----:B------:R-:W-:Y:S01]  /*3b00*/  FADD.FTZ R37, R160, R37 ;  /* 0x00000025a0257221 */ /* 0x000fe20000010000 */
[C---:B------:R-:W-:Y:S01]  /*3b10*/  FMUL.FTZ R32, R132.reuse, R134 ;  /* 0x0000008684207220 */ /* 0x040fe20000410000 */
[-C--:B------:R-:W-:Y:S01]  /*3b20*/  FFMA.FTZ R33, R132, R133.reuse, R33 ;  /* 0x0000008584217223 */ /* 0x080fe20000010021 */
[----:B------:R-:W-:Y:S01]  /*3b30*/  FADD.FTZ R36, R159, R36 ;  /* 0x000000249f247221 */ /* 0x000fe20000010000 */
[----:B------:R-:W3:Y:S01]  /*3b40*/  MUFU.EX2 R34, R34 ;  /* 0x0000002200227308 */ /* 0x000ee20000000800 */
[----:B------:R-:W-:Y:S01]  /*3b50*/  FFMA.FTZ R32, R131, R133, -R32 ;  /* 0x0000008583207223 */ /* 0x000fe20000010820 */
[----:B------:R-:W-:Y:S01]  /*3b60*/  FMUL.FTZ R24, R136, R33 ;  /* 0x0000002188187220 */ /* 0x000fe20000410000 */
[----:B-1----:R-:W-:Y:S01]  /*3b70*/  FMUL.FTZ R126, R128, R161 ;  /* 0x000000a1807e7220 */ /* 0x002fe20000410000 */
[----:B------:R-:W-:-:S02]  /*3b80*/  FMUL.FTZ R161, R116, R28 ;  /* 0x0000001c74a17220 */ /* 0x000fc40000410000 */
[CC--:B------:R-:W-:Y:S01]  /*3b90*/  FFMA.FTZ R24, R135.reuse, R32.reuse, -R24 ;  /* 0x0000002087187223 */ /* 0x0c0fe20000010818 */
[----:B------:R-:W-:Y:S01]  /*3ba0*/  FMUL.FTZ R32, R136, R32 ;  /* 0x0000002088207220 */ /* 0x000fe20000410000 */
[----:B------:R1:W-:Y:S01]  /*3bb0*/  MUFU.EX2 R164, R52 ;  /* 0x0000003400a47308 */ /* 0x0003e20000000800 */
[----:B--2---:R-:W-:Y:S01]  /*3bc0*/  FMUL.FTZ R140, R64, R123 ;  /* 0x0000007b408c7220 */ /* 0x004fe20000410000 */
[----:B------:R-:W-:Y:S01]  /*3bd0*/  FMUL.FTZ R123, R128, R163 ;  /* 0x000000a3807b7220 */ /* 0x000fe20000410000 */
[----:B------:R-:W-:Y:S01]  /*3be0*/  FFMA.FTZ R32, R135, R33, R32 ;  /* 0x0000002187207223 */ /* 0x000fe20000010020 */
[----:B------:R-:W-:Y:S01]  /*3bf0*/  FMUL.FTZ R25, R138, R24 ;  /* 0x000000188a197220 */ /* 0x000fe20000410000 */
[----:B------:R-:W-:Y:S01]  /*3c00*/  FMUL.FTZ R139, R64, R139 ;  /* 0x0000008b408b7220 */ /* 0x000fe20000410000 */
[----:B------:R-:W-:Y:S01]  /*3c10*/  FMUL.FTZ R38, R140, R36 ;  /* 0x000000248c267220 */ /* 0x000fe20000410000 */
[-C--:B------:R-:W-:Y:S01]  /*3c20*/  FMUL.FTZ R26, R138, R32.reuse ;  /* 0x000000208a1a7220 */ /* 0x080fe20000410000 */
[C---:B------:R-:W-:Y:S01]  /*3c30*/  FFMA.FTZ R124, R137.reuse, R32, R25 ;  /* 0x00000020897c7223 */ /* 0x040fe20000010019 */
[C---:B---3--:R-:W-:Y:S01]  /*3c40*/  FMUL.FTZ R128, R34.reuse, R35 ;  /* 0x0000002322807220 */ /* 0x048fe20000410000 */
[----:B------:R-:W-:Y:S01]  /*3c50*/  FMUL.FTZ R127, R34, R127 ;  /* 0x0000007f227f7220 */ /* 0x000fe20000410000 */
[-C--:B------:R-:W-:Y:S01]  /*3c60*/  FMUL.FTZ R34, R140, R37.reuse ;  /* 0x000000258c227220 */ /* 0x080fe20000410000 */
[----:B------:R-:W-:Y:S01]  /*3c70*/  FFMA.FTZ R64, R137, R24, -R26 ;  /* 0x0000001889407223 */ /* 0x000fe2000001081a */
[C---:B------:R-:W-:Y:S01]  /*3c80*/  FFMA.FTZ R49, R139.reuse, R37, R38 ;  /* 0x000000258b317223 */ /* 0x040fe20000010026 */
[----:B------:R-:W2:Y:S01]  /*3c90*/  LDG.E.128 R24, desc[UR18][R66.64] ;  /* 0x0000001242187981 */ /* 0x000ea2000c1e1d00 */
[----:B------:R-:W-:Y:S01]  /*3ca0*/  FFMA.FTZ R40, R139, R36, -R34 ;  /* 0x000000248b287223 */ /* 0x000fe20000010822 */
[----:B------:R-:W-:Y:S01]  /*3cb0*/  FMUL.FTZ R163, R115, R30 ;  /* 0x0000001e73a37220 */ /* 0x000fe20000410000 */
[----:B------:R-:W-:Y:S01]  /*3cc0*/  FADD.FTZ R61, R162, R49 ;  /* 0x00000031a23d7221 */ /* 0x000fe20000010000 */
[----:B------:R-:W-:Y:S01]  /*3cd0*/  FMUL.RZ R173, R60, 0.15915493667125701904 ;  /* 0x3e22f9833cad7820 */ /* 0x000fe2000040c000 */
[----:B------:R-:W-:Y:S01]  /*3ce0*/  FADD.FTZ R165, R161, R40 ;  /* 0x00000028a1a57221 */ /* 0x000fe20000010000 */
[----:B------:R-:W3:Y:S01]  /*3cf0*/  LDG.E.128 R28, desc[UR18][R66.64+0x200] ;  /* 0x00020012421c7981 */ /* 0x000ee2000c1e1d00 */
[----:B------:R-:W-:-:S02]  /*3d00*/  FMUL.FTZ R168, R142, R61 ;  /* 0x0000003d8ea87220 */ /* 0x000fc40000410000 */
[-C--:B------:R-:W-:Y:S01]  /*3d10*/  FMUL.FTZ R62, R142, R165.reuse ;  /* 0x000000a58e3e7220 */ /* 0x080fe20000410000 */
[----:B------:R-:W5:Y:S01]  /*3d20*/  LDG.E.128 R32, desc[UR18][R66.64+0x400] ;  /* 0x0004001242207981 */ /* 0x000f62000c1e1d00 */
[C---:B------:R-:W-:Y:S02]  /*3d30*/  FFMA.FTZ R170, R141.reuse, R165, -R168 ;  /* 0x000000a58daa7223 */ /* 0x040fe400000108a8 */
[----:B------:R-:W-:Y:S01]  /*3d40*/  FFMA.FTZ R167, R141, R61, R62 ;  /* 0x0000003d8da77223 */ /* 0x000fe2000001003e */
[----:B------:R-:W-:Y:S01]  /*3d50*/  FMUL.FTZ R168, R140, R124 ;  /* 0x0000007c8ca87220 */ /* 0x000fe20000410000 */
[----:B------:R-:W0:Y:S01]  /*3d60*/  LDS.128 R60, [R122+0x40] ;  /* 0x000040007a3c7984 */ /* 0x000e220000000c00 */
[----:B------:R-:W-:Y:S01]  /*3d70*/  FADD.FTZ R170, R163, R170 ;  /* 0x000000aaa3aa7221 */ /* 0x000fe20000010000 */
[----:B------:R-:W-:Y:S02]  /*3d80*/  FADD.FTZ R169, R166, R167 ;  /* 0x000000a7a6a97221 */ /* 0x000fe40000010000 */
[----:B------:R-:W4:Y:S04]  /*3d90*/  LDG.E.128 R36, desc[UR18][R66.64+0x600] ;  /* 0x0006001242247981 */ /* 0x000f28000c1e1d00 */
[----:B------:R-:W4:Y:S01]  /*3da0*/  LDG.E.128 R40, desc[UR18][R66.64+0x800] ;  /* 0x0008001242287981 */ /* 0x000f22000c1e1d00 */
[----:B------:R-:W-:-:S03]  /*3db0*/  FMUL.FTZ R172, R144, R169 ;  /* 0x000000a990ac7220 */ /* 0x000fc60000410000 */
[----:B------:R-:W4:Y:S04]  /*3dc0*/  LDG.E.128 R48, desc[UR18][R66.64+0xc00] ;  /* 0x000c001242307981 */ /* 0x000f28000c1e1d00 */
[----:B-1----:R1:W4:Y:S01]  /*3dd0*/  LDG.E.128 R52, desc[UR18][R66.64+0xe00] ;  /* 0x000e001242347981 */ /* 0x002322000c1e1d00 */
[----:B------:R-:W-:Y:S01]  /*3de0*/  FFMA.FTZ R172, R143, R170, -R172 ;  /* 0x000000aa8fac7223 */ /* 0x000fe200000108ac */
[----:B0-----:R-:W-:Y:S01]  /*3df0*/  FMUL.FTZ R167, R114, R56 ;  /* 0x0000003872a77220 */ /* 0x001fe20000410000 */
[----:B-1----:R-:W-:Y:S01]  /*3e00*/  FFMA.FTZ R66, R139, R64, -R168 ;  /* 0x000000408b427223 */ /* 0x002fe200000108a8 */
[----:B------:R-:W-:Y:S01]  /*3e10*/  FMUL.FTZ R168, R144, R170 ;  /* 0x000000aa90a87220 */ /* 0x000fe20000410000 */
[----:B------:R-:W-:-:S03]  /*3e20*/  FMUL.FTZ R64, R140, R64 ;  /* 0x000000408c407220 */ /* 0x000fc60000410000 */
[----:B------:R-:W-:Y:S01]  /*3e30*/  FFMA.FTZ R171, R143, R169, R168 ;  /* 0x000000a98fab7223 */ /* 0x000fe200000100a8 */
[----:B------:R-:W-:Y:S01]  /*3e40*/  FMUL.FTZ R168, R114, R57 ;  /* 0x0000003972a87220 */ /* 0x000fe20000410000 */
[----:B------:R-:W-:Y:S01]  /*3e50*/  FFMA.FTZ R64, R139, R124, R64 ;  /* 0x0000007c8b407223 */ /* 0x000fe20000010040 */
[----:B------:R-:W-:Y:S02]  /*3e60*/  FADD.FTZ R172, R167, R172 ;  /* 0x000000aca7ac7221 */ /* 0x000fe40000010000 */
[----:B------:R-:W-:Y:S01]  /*3e70*/  FADD.FTZ R171, R168, R171 ;  /* 0x000000aba8ab7221 */ /* 0x000fe20000010000 */
[C---:B------:R-:W-:Y:S01]  /*3e80*/  FMUL.FTZ R169, R113.reuse, R58 ;  /* 0x0000003a71a97220 */ /* 0x040fe20000410000 */
[----:B------:R-:W-:Y:S01]  /*3e90*/  FMUL.FTZ R58, R146, R172 ;  /* 0x000000ac923a7220 */ /* 0x000fe20000410000 */
[----:B------:R-:W-:Y:S01]  /*3ea0*/  FMUL.FTZ R56, R142, R64 ;  /* 0x000000408e387220 */ /* 0x000fe20000410000 */
[----:B------:R-:W-:Y:S01]  /*3eb0*/  FMUL.FTZ R57, R146, R171 ;  /* 0x000000ab92397220 */ /* 0x000fe20000410000 */
[----:B------:R-:W0:Y:S01]  /*3ec0*/  MUFU.COS R165, R173 ;  /* 0x000000ad00a57308 */ /* 0x000e220000000000 */
[----:B------:R-:W-:Y:S01]  /*3ed0*/  FMUL.FTZ R170, R113, R59 ;  /* 0x0000003b71aa7220 */ /* 0x000fe20000410000 */
[----:B------:R-:W-:Y:S01]  /*3ee0*/  FFMA.FTZ R171, R145, R171, R58 ;  /* 0x000000ab91ab7223 */ /* 0x000fe2000001003a */
[----:B------:R-:W-:Y:S01]  /*3ef0*/  FFMA.FTZ R124, R141, R66, -R56 ;  /* 0x000000428d7c7223 */ /* 0x000fe20000010838 */
[----:B------:R-:W-:-:S02]  /*3f00*/  FFMA.FTZ R172, R145, R172, -R57 ;  /* 0x000000ac91ac7223 */ /* 0x000fc40000010839 */
[----:B------:R-:W1:Y:S02]  /*3f10*/  LDS.128 R56, [R122+0x50] ;  /* 0x000050007a387984 */ /* 0x000e640000000c00 */
[----:B------:R-:W0:Y:S01]  /*3f20*/  MUFU.SIN R67, R173 ;  /* 0x000000ad00437308 */ /* 0x000e220000000400 */
[----:B------:R-:W-:Y:S01]  /*3f30*/  FMUL.FTZ R66, R142, R66 ;  /* 0x000000428e427220 */ /* 0x000fe20000410000 */
[----:B------:R-:W-:Y:S01]  /*3f40*/  FADD.FTZ R171, R170, R171 ;  /* 0x000000abaaab7221 */ /* 0x000fe20000010000 */
[----:B------:R-:W-:Y:S02]  /*3f50*/  FADD.FTZ R172, R169, R172 ;  /* 0x000000aca9ac7221 */ /* 0x000fe40000010000 */
[----:B------:R-:W-:Y:S01]  /*3f60*/  FFMA.FTZ R66, R141, R64, R66 ;  /* 0x000000408d427223 */ /* 0x000fe20000010042 */
[----:B------:R-:W-:Y:S01]  /*3f70*/  FMUL.FTZ R64, R144, R124 ;  /* 0x0000007c90407220 */ /* 0x000fe20000410000 */
[C---:B------:R-:W-:Y:S01]  /*3f80*/  FMUL.FTZ R174, R148.reuse, R171 ;  /* 0x000000ab94ae7220 */ /* 0x040fe20000410000 */
[----:B------:R-:W-:Y:S01]  /*3f90*/  FMUL.FTZ R176, R148, R172 ;  /* 0x000000ac94b07220 */ /* 0x000fe20000410000 */
[----:B0-----:R-:W-:Y:S01]  /*3fa0*/  FMUL.FTZ R165, R164, R165 ;  /* 0x000000a5a4a57220 */ /* 0x001fe20000410000 */
[----:B------:R-:W-:Y:S01]  /*3fb0*/  FFMA.FTZ R64, R143, R66, R64 ;  /* 0x000000428f407223 */ /* 0x000fe20000010040 */
[C---:B------:R-:W-:Y:S01]  /*3fc0*/  FFMA.FTZ R174, R147.reuse, R172, -R174 ;  /* 0x000000ac93ae7223 */ /* 0x040fe200000108ae */
[----:B------:R-:W-:Y:S01]  /*3fd0*/  FMUL.FTZ R66, R144, R66 ;  /* 0x0000004290427220 */ /* 0x000fe20000410000 */
[----:B------:R-:W-:Y:S01]  /*3fe0*/  FMUL.FTZ R172, R112, R61 ;  /* 0x0000003d70ac7220 */ /* 0x000fe20000410000 */
[----:B------:R-:W-:Y:S01]  /*3ff0*/  FMUL.FTZ R164, R164, R67 ;  /* 0x00000043a4a47220 */ /* 0x000fe20000410000 */
[----:B------:R-:W-:Y:S01]  /*4000*/  FFMA.FTZ R67, R147, R171, R176 ;  /* 0x000000ab93437223 */ /* 0x000fe200000100b0 */
[----:B------:R-:W-:Y:S01]  /*4010*/  FMUL.FTZ R171, R112, R60 ;  /* 0x0000003c70ab7220 */ /* 0x000fe20000410000 */
[----:B------:R-:W-:Y:S01]  /*4020*/  FFMA.FTZ R66, R143, R124, -R66 ;  /* 0x0000007c8f427223 */ /* 0x000fe20000010842 */
[----:B------:R-:W-:Y:S01]  /*4030*/  FMUL.FTZ R60, R146, R64 ;  /* 0x00000040923c7220 */ /* 0x000fe20000410000 */
[----:B------:R-:W-:Y:S01]  /*4040*/  FADD.FTZ R124, R172, R67 ;  /* 0x00000043ac7c7221 */ /* 0x000fe20000010000 */
[----:B------:R-:W-:Y:S01]  /*4050*/  FADD.FTZ R61, R171, R174 ;  /* 0x000000aeab3d7221 */ /* 0x000fe20000010000 */
[----:B------:R-:W-:Y:S01]  /*4060*/  FMUL.FTZ R173, R110, R62 ;  /* 0x0000003e6ead7220 */ /* 0x000fe20000410000 */
[----:B------:R-:W-:Y:S01]  /*4070*/  FFMA.FTZ R67, R145, R66, -R60 ;  /* 0x0000004291437223 */ /* 0x000fe2000001083c */
[C---:B------:R-:W-:Y:S01]  /*4080*/  FMUL.FTZ R60, R150.reuse, R124 ;  /* 0x0000007c963c7220 */ /* 0x040fe20000410000 */
[----:B------:R-:W-:Y:S01]  /*4090*/  FMUL.FTZ R62, R150, R61 ;  /* 0x0000003d963e7220 */ /* 0x000fe20000410000 */
[----:B------:R-:W-:-:S03]  /*40a0*/  FMUL.FTZ R174, R110, R63 ;  /* 0x0000003f6eae7220 */ /* 0x000fc60000410000 */
[C---:B------:R-:W-:Y:S01]  /*40b0*/  FFMA.FTZ R175, R149.reuse, R124, R62 ;  /* 0x0000007c95af7223 */ /* 0x040fe2000001003e */
[----:B------:R-:W-:Y:S02]  /*40c0*/  FFMA.FTZ R124, R149, R61, -R60 ;  /* 0x0000003d957c7223 */ /* 0x000fe4000001083c */
[----:B------:R-:W0:Y:S01]  /*40d0*/  LDS.128 R60, [R122+0x60] ;  /* 0x000060007a3c7984 */ /* 0x000e220000000c00 */
[----:B------:R-:W-:Y:S01]  /*40e0*/  FMUL.FTZ R66, R146, R66 ;  /* 0x0000004292427220 */ /* 0x000fe20000410000 */
[----:B------:R-:W-:Y:S01]  /*40f0*/  FADD.FTZ R176, R174, R175 ;  /* 0x000000afaeb07221 */ /* 0x000fe20000010000 */
[----:B------:R-:W-:Y:S01]  /*4100*/  FADD.FTZ R175, R173, R124 ;  /* 0x0000007cadaf7221 */ /* 0x000fe20000010000 */
[----:B------:R-:W-:Y:S01]  /*4110*/  FMUL.FTZ R124, R148, R67 ;  /* 0x00000043947c7220 */ /* 0x000fe20000410000 */
[----:B------:R-:W-:Y:S01]  /*4120*/  FFMA.FTZ R66, R145, R64, R66 ;  /* 0x0000004091427223 */ /* 0x000fe20000010042 */
[C---:B------:R-:W-:Y:S01]  /*4130*/  FMUL.FTZ R178, R152.reuse, R176 ;  /* 0x000000b098b27220 */ /* 0x040fe20000410000 */
[----:B------:R-:W-:-:S02]  /*4140*/  FMUL.FTZ R177, R152, R175 ;  /* 0x000000af98b17220 */ /* 0x000fc40000410000 */
[-C--:B------:R-:W-:Y:S01]  /*4150*/  FMUL.FTZ R64, R148, R66.reuse ;  /* 0x0000004294407220 */ /* 0x080fe20000410000 */
[----:B------:R-:W-:Y:S01]  /*4160*/  FFMA.FTZ R124, R147, R66, R124 ;  /* 0x00000042937c7223 */ /* 0x000fe2000001007c */
[----:B------:R-:W-:Y:S01]  /*4170*/  FFMA.FTZ R178, R151, R175, -R178 ;  /* 0x000000af97b27223 */ /* 0x000fe200000108b2 */
[----:B-1----:R-:W-:Y:S01]  /*4180*/  FMUL.FTZ R175, R109, R56 ;  /* 0x000000386daf7220 */ /* 0x002fe20000410000 */
[----:B------:R-:W-:Y:S01]  /*4190*/  FFMA.FTZ R64, R147, R67, -R64 ;  /* 0x0000004393407223 */ /* 0x000fe20000010840 */
[C---:B------:R-:W-:Y:S01]  /*41a0*/  FMUL.FTZ R66, R150.reuse, R124 ;  /* 0x0000007c96427220 */ /* 0x040fe20000410000 */
[----:B------:R-:W-:Y:S01]  /*41b0*/  FFMA.FTZ R177, R151, R176, R177 ;  /* 0x000000b097b17223 */ /* 0x000fe200000100b1 */
[----:B------:R-:W-:Y:S01]  /*41c0*/  FADD.FTZ R56, R175, R178 ;  /* 0x000000b2af387221 */ /* 0x000fe20000010000 */
[----:B------:R-:W-:Y:S01]  /*41d0*/  FMUL.FTZ R176, R109, R57 ;  /* 0x000000396db07220 */ /* 0x000fe20000410000 */
[----:B------:R-:W-:Y:S01]  /*41e0*/  FFMA.FTZ R57, R149, R64, -R66 ;  /* 0x0000004095397223 */ /* 0x000fe20000010842 */
[----:B------:R-:W-:Y:S01]  /*41f0*/  FMUL.FTZ R65, R65, R104 ;  /* 0x0000006841417220 */ /* 0x000fe20000410000 */
[----:B------:R-:W-:Y:S01]  /*4200*/  FMUL.FTZ R64, R150, R64 ;  /* 0x0000004096407220 */ /* 0x000fe20000410000 */
[----:B------:R-:W-:Y:S01]  /*4210*/  FMUL.FTZ R66, R126, R56 ;  /* 0x000000387e427220 */ /* 0x000fe20000410000 */
[----:B------:R-:W-:Y:S01]  /*4220*/  FADD.FTZ R177, R176, R177 ;  /* 0x000000b1b0b17221 */ /* 0x000fe20000010000 */
[----:B------:R-:W-:Y:S01]  /*4230*/  FMUL.RZ R184, R65, 0.15915493667125701904 ;  /* 0x3e22f98341b87820 */ /* 0x000fe2000040c000 */
[----:B------:R-:W-:-:S02]  /*4240*/  FFMA.FTZ R124, R149, R124, R64 ;  /* 0x0000007c957c7223 */ /* 0x000fc40000010040 */
[CC--:B------:R-:W-:Y:S01]  /*4250*/  FFMA.FTZ R182, R123.reuse, R177.reuse, R66 ;  /* 0x000000b17bb67223 */ /* 0x0c0fe20000010042 */
[----:B------:R-:W-:Y:S01]  /*4260*/  FMUL.FTZ R180, R126, R177 ;  /* 0x000000b17eb47220 */ /* 0x000fe20000410000 */
[----:B------:R-:W1:Y:S01]  /*4270*/  LDS.128 R64, [R122+0x70] ;  /* 0x000070007a407984 */ /* 0x000e620000000c00 */
[C---:B------:R-:W-:Y:S01]  /*4280*/  FMUL.FTZ R177, R108.reuse, R59 ;  /* 0x0000003b6cb17220 */ /* 0x040fe20000410000 */
[----:B------:R-:W-:Y:S01]  /*4290*/  FMUL.FTZ R178, R108, R58 ;  /* 0x0000003a6cb27220 */ /* 0x000fe20000410000 */
[----:B------:R-:W-:Y:S02]  /*42a0*/  FFMA.FTZ R59, R123, R56, -R180 ;  /* 0x000000387b3b7223 */ /* 0x000fe400000108b4 */
[----:B------:R-:W-:Y:S01]  /*42b0*/  FADD.FTZ R182, R177, R182 ;  /* 0x000000b6b1b67221 */ /* 0x000fe20000010000 */
[----:B------:R-:W-:Y:S01]  /*42c0*/  FMUL.FTZ R58, R152, R124 ;  /* 0x0000007c983a7220 */ /* 0x000fe20000410000 */
[----:B------:R-:W-:Y:S01]  /*42d0*/  FADD.FTZ R179, R178, R59 ;  /* 0x0000003bb2b37221 */ /* 0x000fe20000010000 */
[-C--:B------:R-:W-:Y:S01]  /*42e0*/  FMUL.FTZ R59, R152, R57.reuse ;  /* 0x00000039983b7220 */ /* 0x080fe20000410000 */
[----:B------:R-:W-:Y:S01]  /*42f0*/  FMUL.FTZ R181, R129, R182 ;  /* 0x000000b681b57220 */ /* 0x000fe20000410000 */
[----:B------:R-:W-:Y:S01]  /*4300*/  FMUL.FTZ R125, R125, R104 ;  /* 0x000000687d7d7220 */ /* 0x000fe20000410000 */
[C---:B------:R-:W-:Y:S01]  /*4310*/  FFMA.FTZ R58, R151.reuse, R57, -R58 ;  /* 0x00000039973a7223 */ /* 0x040fe2000001083a */
[----:B------:R-:W-:Y:S01]  /*4320*/  FFMA.FTZ R59, R151, R124, R59 ;  /* 0x0000007c973b7223 */ /* 0x000fe2000001003b */
[-C--:B------:R-:W-:Y:S01]  /*4330*/  FMUL.FTZ R57, R129, R179.reuse ;  /* 0x000000b381397220 */ /* 0x080fe20000410000 */
[C---:B------:R-:W-:Y:S01]  /*4340*/  FFMA.FTZ R124, R130.reuse, R179, -R181 ;  /* 0x000000b3827c7223 */ /* 0x040fe200000108b5 */
[C---:B0-----:R-:W-:Y:S01]  /*4350*/  FMUL.FTZ R179, R107.reuse, R60 ;  /* 0x0000003c6bb37220 */ /* 0x041fe20000410000 */
[----:B------:R-:W-:Y:S01]  /*4360*/  MUFU.EX2 R125, R125 ;  /* 0x0000007d007d7308 */ /* 0x000fe20000000800 */
[----:B------:R-:W-:Y:S01]  /*4370*/  FMUL.FTZ R180, R107, R61 ;  /* 0x0000003d6bb47220 */ /* 0x000fe20000410000 */
[----:B------:R-:W-:Y:S01]  /*4380*/  FFMA.FTZ R57, R130, R182, R57 ;  /* 0x000000b682397223 */ /* 0x000fe20000010039 */
[----:B------:R-:W-:Y:S01]  /*4390*/  FADD.FTZ R61, R179, R124 ;  /* 0x0000007cb33d7221 */ /* 0x000fe20000010000 */
[----:B------:R-:W-:-:S04]  /*43a0*/  FMUL.FTZ R60, R126, R59 ;  /* 0x0000003b7e3c7220 */ /* 0x000fc80000410000 */
[----:B------:R-:W0:Y:S01]  /*43b0*/  MUFU.COS R56, R184 ;  /* 0x000000b800387308 */ /* 0x000e220000000000 */
[----:B------:R-:W-:Y:S01]  /*43c0*/  FADD.FTZ R57, R180, R57 ;  /* 0x00000039b4397221 */ /* 0x000fe20000010000 */
[----:B------:R-:W-:Y:S01]  /*43d0*/  FMUL.FTZ R181, R127, R61 ;  /* 0x0000003d7fb57220 */ /* 0x000fe20000410000 */
[-C--:B------:R-:W-:Y:S01]  /*43e0*/  FMUL.FTZ R124, R126, R58.reuse ;  /* 0x0000003a7e7c7220 */ /* 0x080fe20000410000 */
[----:B------:R-:W-:Y:S01]  /*43f0*/  FFMA.FTZ R60, R123, R58, -R60 ;  /* 0x0000003a7b3c7223 */ /* 0x000fe2000001083c */
[-C--:B------:R-:W-:Y:S01]  /*4400*/  FMUL.FTZ R58, R127, R57.reuse ;  /* 0x000000397f3a7220 */ /* 0x080fe20000410000 */
[----:B------:R-:W-:Y:S01]  /*4410*/  FFMA.FTZ R186, R128, R57, R181 ;  /* 0x0000003980ba7223 */ /* 0x000fe200000100b5 */
[C---:B------:R-:W-:Y:S01]  /*4420*/  FMUL.FTZ R181, R106.reuse, R63 ;  /* 0x0000003f6ab57220 */ /* 0x040fe20000410000 */
[----:B------:R-:W1:Y:S01]  /*4430*/  MUFU.SIN R184, R184 ;  /* 0x000000b800b87308 */ /* 0x000e620000000400 */
[----:B------:R-:W-:Y:S01]  /*4440*/  FMUL.FTZ R182, R106, R62 ;  /* 0x0000003e6ab67220 */ /* 0x000fe20000410000 */
[----:B------:R-:W-:Y:S01]  /*4450*/  FFMA.FTZ R61, R128, R61, -R58 ;  /* 0x0000003d803d7223 */ /* 0x000fe2000001083a */
[----:B------:R-:W-:Y:S01]  /*4460*/  FADD.FTZ R186, R181, R186 ;  /* 0x000000bab5ba7221 */ /* 0x000fe20000010000 */
[----:B------:R-:W-:-:S02]  /*4470*/  FFMA.FTZ R124, R123, R59, R124 ;  /* 0x0000003b7b7c7223 */ /* 0x000fc4000001007c */
[----:B------:R-:W-:Y:S01]  /*4480*/  FADD.FTZ R61, R182, R61 ;  /* 0x0000003db63d7221 */ /* 0x000fe20000010000 */
[----:B0-----:R-:W-:Y:S01]  /*4490*/  FMUL.FTZ R183, R125, R56 ;  /* 0x000000387db77220 */ /* 0x001fe20000410000 */
[C---:B------:R-:W-:Y:S01]  /*44a0*/  FMUL.FTZ R56, R164.reuse, R186 ;  /* 0x000000baa4387220 */ /* 0x040fe20000410000 */
[----:B------:R-:W-:Y:S01]  /*44b0*/  FMUL.FTZ R57, R129, R124 ;  /* 0x0000007c81397220 */ /* 0x000fe20000410000 */
[-C--:B------:R-:W-:Y:S01]  /*44c0*/  FMUL.FTZ R63, R164, R61.reuse ;  /* 0x0000003da43f7220 */ /* 0x080fe20000410000 */
[----:B-1----:R-:W-:Y:S01]  /*44d0*/  FMUL.FTZ R185, R105, R64 ;  /* 0x0000004069b97220 */ /* 0x002fe20000410000 */
[----:B------:R-:W-:Y:S01]  /*44e0*/  FFMA.FTZ R56, R165, R61, -R56 ;  /* 0x0000003da5387223 */ /* 0x000fe20000010838 */
[CC--:B------:R-:W-:Y:S01]  /*44f0*/  FFMA.FTZ R57, R130.reuse, R60.reuse, -R57 ;  /* 0x0000003c82397223 */ /* 0x0c0fe20000010839 */
[----:B------:R-:W-:Y:S01]  /*4500*/  FMUL.FTZ R59, R129, R60 ;  /* 0x0000003c813b7220 */ /* 0x000fe20000410000 */
[----:B------:R-:W-:Y:S01]  /*4510*/  FFMA.FTZ R63, R165, R186, R63 ;  /* 0x000000baa53f7223 */ /* 0x000fe2000001003f */
[----:B------:R-:W-:Y:S01]  /*4520*/  FMUL.FTZ R184, R125, R184 ;  /* 0x000000b87db87220 */ /* 0x000fe20000410000 */
[----:B------:R-:W-:Y:S01]  /*4530*/  FMUL.FTZ R186, R105, R65 ;  /* 0x0000004169ba7220 */ /* 0x000fe20000410000 */
[----:B------:R-:W-:Y:S01]  /*4540*/  FADD.FTZ R60, R185, R56 ;  /* 0x00000038b93c7221 */ /* 0x000fe20000010000 */
[----:B------:R-:W-:Y:S01]  /*4550*/  FFMA.FTZ R59, R130, R124, R59 ;  /* 0x0000007c823b7223 */ /* 0x000fe2000001003b */
[C---:B------:R-:W-:Y:S01]  /*4560*/  FMUL.FTZ R56, R127.reuse, R57 ;  /* 0x000000397f387220 */ /* 0x040fe20000410000 */
[----:B------:R-:W-:Y:S01]  /*4570*/  FADD.FTZ R63, R186, R63 ;  /* 0x0000003fba3f7221 */ /* 0x000fe20000010000 */
[----:B------:R-:W-:Y:S01]  /*4580*/  FMUL.FTZ R58, R184, R60 ;  /* 0x0000003cb83a7220 */ /* 0x000fe20000410000 */
[-C--:B------:R-:W-:Y:S01]  /*4590*/  FMUL.FTZ R61, R127, R59.reuse ;  /* 0x0000003b7f3d7220 */ /* 0x080fe20000410000 */
[----:B------:R-:W-:Y:S01]  /*45a0*/  FFMA.FTZ R56, R128, R59, R56 ;  /* 0x0000003b80387223 */ /* 0x000fe20000010038 */
[-C--:B------:R-:W-:Y:S01]  /*45b0*/  FMUL.FTZ R62, R184, R63.reuse ;  /* 0x0000003fb83e7220 */ /* 0x080fe20000410000 */
[----:B------:R-:W-:Y:S01]  /*45c0*/  FFMA.FTZ R190, R183, R63, R58 ;  /* 0x0000003fb7be7223 */ /* 0x000fe2000001003a */
[C---:B------:R-:W-:Y:S01]  /*45d0*/  FMUL.FTZ R187, R103.reuse, R67 ;  /* 0x0000004367bb7220 */ /* 0x040fe20000410000 */
[----:B------:R-:W-:Y:S01]  /*45e0*/  FFMA.FTZ R61, R128, R57, -R61 ;  /* 0x00000039803d7223 */ /* 0x000fe2000001083d */
[----:B------:R-:W-:Y:S01]  /*45f0*/  FMUL.FTZ R188, R103, R66 ;  /* 0x0000004267bc7220 */ /* 0x000fe20000410000 */
[C---:B------:R-:W-:Y:S01]  /*4600*/  FMUL.FTZ R58, R164.reuse, R56 ;  /* 0x00000038a43a7220 */ /* 0x040fe20000410000 */
[----:B------:R-:W-:Y:S01]  /*4610*/  FFMA.FTZ R189, R183, R60, -R62 ;  /* 0x0000003cb7bd7223 */ /* 0x000fe2000001083e */
[----:B------:R-:W-:Y:S01]  /*4620*/  FADD.FTZ R190, R187, R190 ;  /* 0x000000bebbbe7221 */ /* 0x000fe20000010000 */
[-C--:B------:R-:W-:Y:S01]  /*4630*/  FMUL.FTZ R60, R164, R61.reuse ;  /* 0x0000003da43c7220 */ /* 0x080fe20000410000 */
[----:B------:R-:W-:Y:S01]  /*4640*/  FFMA.FTZ R58, R165, R61, -R58 ;  /* 0x0000003da53a7223 */ /* 0x000fe2000001083a */
[----:B------:R-:W-:-:S02]  /*4650*/  FADD.FTZ R189, R188, R189 ;  /* 0x000000bdbcbd7221 */ /* 0x000fc40000010000 */
[----:B------:R-:W0:Y:S01]  /*4660*/  SHFL.UP PT, R61, R190, 0x1, RZ ;  /* 0x04200000be3d7989 */ /* 0x000e2200000e00ff */
[----:B------:R-:W-:Y:S01]  /*4670*/  FFMA.FTZ R60, R165, R56, R60 ;  /* 0x00000038a53c7223 */ /* 0x000fe2000001003c */
[C---:B------:R-:W-:Y:S02]  /*4680*/  FMUL.FTZ R192, R184.reuse, R58 ;  /* 0x0000003ab8c07220 */ /* 0x040fe40000410000 */
[----:B------:R-:W1:Y:S01]  /*4690*/  SHFL.UP PT, R59, R189, 0x1, RZ ;  /* 0x04200000bd3b7989 */ /* 0x000e6200000e00ff */
[-C--:B------:R-:W-:Y:S01]  /*46a0*/  FMUL.FTZ R191, R184, R60.reuse ;  /* 0x0000003cb8bf7220 */ /* 0x080fe20000410000 */
[----:B------:R-:W-:-:S03]  /*46b0*/  FFMA.FTZ R192, R183, R60, R192 ;  /* 0x0000003cb7c07223 */ /* 0x000fc600000100c0 */
[----:B------:R-:W-:Y:S02]  /*46c0*/  FFMA.FTZ R191, R183, R58, -R191 ;  /* 0x0000003ab7bf7223 */ /* 0x000fe400000108bf */
[----:B------:R-:W1:Y:S01]  /*46d0*/  SHFL.UP PT, R57, R192, 0x1, RZ ;  /* 0x04200000c0397989 */ /* 0x000e6200000e00ff */
[----:B------:R-:W-:-:S03]  /*46e0*/  ISETP.GE.AND P1, PT, R85, 0x1, PT ;  /* 0x000000015500780c */ /* 0x000fc60003f26270 */
[----:B------:R-:W1:Y:S01]  /*46f0*/  SHFL.UP PT, R56, R191, 0x1, RZ ;  /* 0x04200000bf387989 */ /* 0x000e6200000e00ff */
[-C--:B0-----:R-:W-:Y:S01]  /*4700*/  FMUL.FTZ R63, R191, R61.reuse ;  /* 0x0000003dbf3f7220 */ /* 0x081fe20000410000 */
[----:B------:R-:W-:-:S03]  /*4710*/  FMUL.FTZ R58, R192, R61 ;  /* 0x0000003dc03a7220 */ /* 0x000fc60000410000 */
[-C--:B-1----:R-:W-:Y:S01]  /*4720*/  FFMA.FTZ R63, R192, R59.reuse, R63 ;  /* 0x0000003bc03f7223 */ /* 0x082fe2000001003f */
[----:B------:R-:W-:-:S04]  /*4730*/  FFMA.FTZ R58, R191, R59, -R58 ;  /* 0x0000003bbf3a7223 */ /* 0x000fc8000001083a */
[----:B------:R-:W-:Y:S01]  /*4740*/  @P1 FADD.FTZ R190, R190, R63 ;  /* 0x0000003fbebe1221 */ /* 0x000fe20000010000 */
[----:B------:R-:W-:Y:S01]  /*4750*/  @P1 FADD.FTZ R189, R189, R58 ;  /* 0x0000003abdbd1221 */ /* 0x000fe20000010000 */
[----:B------:R-:W-:-:S03]  /*4760*/  FMUL.FTZ R59, R191, R57 ;  /* 0x00000039bf3b7220 */ /* 0x000fc60000410000 */
[----:B------:R-:W0:Y:S01]  /*4770*/  SHFL.UP PT, R61, R190, 0x2, RZ ;  /* 0x04400000be3d7989 */ /* 0x000e2200000e00ff */
[C---:B------:R-:W-:Y:S01]  /*4780*/  FMUL.FTZ R58, R192.reuse, R57 ;  /* 0x00000039c03a7220 */ /* 0x040fe20000410000 */
[-C--:B------:R-:W-:Y:S02]  /*4790*/  @P1 FFMA.FTZ R192, R192, R56.reuse, R59 ;  /* 0x00000038c0c01223 */ /* 0x080fe4000001003b */
[----:B------:R-:W1:Y:S01]  /*47a0*/  SHFL.UP PT, R60, R189, 0x2, RZ ;  /* 0x04400000bd3c7989 */ /* 0x000e6200000e00ff */
[----:B------:R-:W-:-:S03]  /*47b0*/  @P1 FFMA.FTZ R191, R191, R56, -R58 ;  /* 0x00000038bfbf1223 */ /* 0x000fc6000001083a */
        /* <DEDUP_REMOVED lines=8> */
[-C--:B------:R-:W-:Y:S01]  /*4840*/  FMUL.FTZ R59, R191, R57.reuse ;  /* 0x00000039bf3b7220 */ /* 0x080fe20000410000 */
[----:B------:R-:W-:Y:S01]  /*4850*/  @P1 FADD.FTZ R189, R189, R58 ;  /* 0x0000003abdbd1221 */ /* 0x000fe20000010000 */
[C---:B------:R-:W-:Y:S02]  /*4860*/  FMUL.FTZ R58, R192.reuse, R57 ;  /* 0x00000039c03a7220 */ /* 0x040fe40000410000 */
[----:B------:R-:W0:Y:S01]  /*4870*/  SHFL.UP PT, R60, R190, 0x4, RZ ;  /* 0x04800000be3c7989 */ /* 0x000e2200000e00ff */
[----:B------:R-:W-:-:S03]  /*4880*/  @P1 FFMA.FTZ R192, R192, R56, R59 ;  /* 0x00000038c0c01223 */ /* 0x000fc6000001003b */
        /* <DEDUP_REMOVED lines=28> */
[----:B------:R-:W-:Y:S01]  /*4a50*/  STS.128 [R86+0x1080], R24 ;  /* 0x0010801856007388 */ /* 0x000fe20000000c00 */
[-C--:B---3--:R-:W-:Y:S01]  /*4a60*/  @P1 FFMA.FTZ R192, R192, R56.reuse, R57 ;  /* 0x00000038c0c01223 */ /* 0x088fe20000010039 */
[----:B------:R-:W-:Y:S01]  /*4a70*/  @P1 FFMA.FTZ R191, R191, R56, -R59 ;  /* 0x00000038bfbf1223 */ /* 0x000fe2000001083b */
[----:B------:R-:W0:Y:S01]  /*4a80*/  S2R R57, SR_CgaCtaId ;  /* 0x0000000000397919 */ /* 0x000e220000008800 */
[----:B------:R-:W1:Y:S04]  /*4a90*/  SHFL.UP PT, R26, R190, 0x10, RZ ;  /* 0x06000000be1a7989 */ /* 0x000e6800000e00ff */
[----:B------:R-:W2:Y:S04]  /*4aa0*/  SHFL.UP PT, R24, R192, 0x10, RZ ;  /* 0x06000000c0187989 */ /* 0x000ea800000e00ff */
[----:B------:R-:W3:Y:S04]  /*4ab0*/  SHFL.UP PT, R25, R189, 0x10, RZ ;  /* 0x06000000bd197989 */ /* 0x000ee800000e00ff */
[----:B------:R-:W0:Y:S01]  /*4ac0*/  SHFL.UP PT, R65, R191, 0x10, RZ ;  /* 0x06000000bf417989 */ /* 0x000e2200000e00ff */
[----:B------:R-:W-:-:S02]  /*4ad0*/  MOV R60, 0x3f800000 ;  /* 0x3f800000003c7802 */ /* 0x000fc40000000f00 */
[----:B------:R-:W-:Y:S02]  /*4ae0*/  CS2R R62, SRZ ;  /* 0x00000000003e7805 */ /* 0x000fe4000001ff00 */
[----:B------:R-:W-:Y:S02]  /*4af0*/  MOV R61, RZ ;  /* 0x000000ff003d7202 */ /* 0x000fe40000000f00 */
[----:B------:R-:W-:Y:S01]  /*4b00*/  LEA R193, R121, R0, 0x4 ;  /* 0x0000000079c17211 */ /* 0x000fe200078e20ff */
[----:B------:R1:W-:Y:S04]  /*4b10*/  STS.128 [R86+0x1290], R28 ;  /* 0x0012901c56007388 */ /* 0x0003e80000000c00 */
[----:B-----5:R-:W-:Y:S04]  /*4b20*/  STS.128 [R86+0x14a0], R32 ;  /* 0x0014a02056007388 */ /* 0x020fe80000000c00 */
[----:B----4-:R-:W-:Y:S04]  /*4b30*/  STS.128 [R86+0x16b0], R36 ;  /* 0x0016b02456007388 */ /* 0x010fe80000000c00 */
[----:B------:R-:W-:Y:S04]  /*4b40*/  STS.128 [R86+0x18c0], R40 ;  /* 0x0018c02856007388 */ /* 0x000fe80000000c00 */
[----:B------:R-:W-:Y:S04]  /*4b50*/  STS.128 [R86+0x1ad0], R44 ;  /* 0x001ad02c56007388 */ /* 0x000fe80000000c00 */
[----:B------:R-:W-:Y:S04]  /*4b60*/  STS.128 [R86+0x1ce0], R48 ;  /* 0x001ce03056007388 */ /* 0x000fe80000000c00 */
[----:B------:R-:W-:Y:S01]  /*4b70*/  STS.128 [R86+0x1ef0], R52 ;  /* 0x001ef03456007388 */ /* 0x000fe20000000c00 */
[----:B------:R-:W-:-:S03]  /*4b80*/  NOP ;  /* 0x0000000000007918 */ /* 0x000fc60000000000 */
[----:B------:R-:W4:Y:S01]  /*4b90*/  @P0 LDS.128 R60, [R193+0x2140] ;  /* 0x00214000c13c0984 */ /* 0x000f220000000c00 */
[CC--:B-1----:R-:W-:Y:S01]  /*4ba0*/  FMUL.FTZ R28, R192.reuse, R26.reuse ;  /* 0x0000001ac01c7220 */ /* 0x0c2fe20000410000 */
[----:B------:R-:W-:Y:S01]  /*4bb0*/  FMUL.FTZ R27, R191, R26 ;  /* 0x0000001abf1b7220 */ /* 0x000fe20000410000 */
[----:B------:R-:W-:Y:S01]  /*4bc0*/  ISETP.NE.AND P1, PT, R85, 0x1f, PT ;  /* 0x0000001f5500780c */ /* 0x000fe20003f25270 */
[CC--:B--2---:R-:W-:Y:S01]  /*4bd0*/  FMUL.FTZ R64, R192.reuse, R24.reuse ;  /* 0x00000018c0407220 */ /* 0x0c4fe20000410000 */
[----:B------:R-:W-:Y:S01]  /*4be0*/  MOV R0, 0x400 ;  /* 0x0000040000007802 */ /* 0x000fe20000000f00 */
[C---:B------:R-:W-:Y:S01]  /*4bf0*/  FMUL.FTZ R24, R191.reuse, R24 ;  /* 0x00000018bf187220 */ /* 0x040fe20000410000 */
[CC--:B---3--:R-:W-:Y:S01]  /*4c00*/  FFMA.FTZ R66, R191.reuse, R25.reuse, -R28 ;  /* 0x00000019bf427223 */ /* 0x0c8fe2000001081c */
[C---:B------:R-:W-:Y:S01]  /*4c10*/  FFMA.FTZ R67, R192.reuse, R25, R27 ;  /* 0x00000019c0437223 */ /* 0x040fe2000001001b */
[-C--:B0-----:R-:W-:Y:S01]  /*4c20*/  FFMA.FTZ R64, R191, R65.reuse, -R64 ;  /* 0x00000041bf407223 */ /* 0x081fe20000010840 */
[----:B------:R-:W-:Y:S01]  /*4c30*/  LEA R0, R57, R0, 0x18 ;  /* 0x0000000039007211 */ /* 0x000fe200078ec0ff */
[----:B------:R-:W-:Y:S01]  /*4c40*/  FFMA.FTZ R65, R192, R65, R24 ;  /* 0x00000041c0417223 */ /* 0x000fe20000010018 */
[----:B------:R-:W-:Y:S01]  /*4c50*/  FADD.FTZ R66, R189, R66 ;  /* 0x00000042bd427221 */ /* 0x000fe20000010000 */
[----:B------:R-:W-:Y:S01]  /*4c60*/  FADD.FTZ R67, R190, R67 ;  /* 0x00000043be437221 */ /* 0x000fe20000010000 */
[----:B------:R-:W-:Y:S04]  /*4c70*/  LDS.128 R24, [R122+0x1080] ;  /* 0x001080007a187984 */ /* 0x000fe80000000c00 */
[----:B------:R-:W-:Y:S04]  /*4c80*/  LDS.128 R28, [R122+0x1090] ;  /* 0x001090007a1c7984 */ /* 0x000fe80000000c00 */
        /* <DEDUP_REMOVED lines=8> */
[----:B------:R-:W-:-:S02]  /*4d10*/  ISETP.NE.AND P2, PT, R85, RZ, PT ;  /* 0x000000ff5500720c */ /* 0x000fc40003f45270 */
[----:B------:R-:W-:-:S11]  /*4d20*/  ISETP.NE.AND P3, PT, R71, RZ, PT ;  /* 0x000000ff4700720c */ /* 0x000fd60003f65270 */
[----:B----4-:R-:W-:Y:S04]  /*4d30*/  @!P2 STS.128 [R0+0x2120], R60 ;  /* 0x0021203c0000a388 */ /* 0x010fe80000000c00 */
[----:B------:R-:W-:Y:S01]  /*4d40*/  LDS.128 R56, [R0+0x2100] ;  /* 0x0021000000387984 */ /* 0x000fe20000000c00 */
[----:B------:R-:W-:Y:S01]  /*4d50*/  BAR.SYNC.DEFER_BLOCKING 0x0 ;  /* 0x0000000000007b1d */ /* 0x000fe20000010000 */
[----:B------:R-:W-:-:S04]  /*4d60*/  ISETP.GE.AND P1, PT, R85, 0x10, PT ;  /* 0x000000105500780c */ /* 0x000fc80003f26270 */
[----:B------:R-:W-:Y:S02]  /*4d70*/  FSEL R192, R192, R65, !P1 ;  /* 0x00000041c0c07208 */ /* 0x000fe40004800000 */
[----:B------:R-:W-:-:S03]  /*4d80*/  FSEL R191, R191, R64, !P1 ;  /* 0x00000040bfbf7208 */ /* 0x000fc60004800000 */
[----:B------:R-:W1:Y:S04]  /*4d90*/  SHFL.UP PT, R194, R192, 0x1, RZ ;  /* 0x04200000c0c27989 */ /* 0x000e6800000e00ff */
[----:B------:R-:W-:Y:S01]  /*4da0*/  @P3 LDS.64 R124, [R0+0x2128] ;  /* 0x00212800007c3984 */ /* 0x000fe20000000a00 */
[----:B------:R-:W-:-:S03]  /*4db0*/  FSEL R190, R190, R67, !P1 ;  /* 0x00000043bebe7208 */ /* 0x000fc60004800000 */
[----:B------:R-:W2:Y:S01]  /*4dc0*/  SHFL.UP PT, R67, R191, 0x1, RZ ;  /* 0x04200000bf437989 */ /* 0x000ea200000e00ff */
[----:B0-----:R-:W-:-:S03]  /*4dd0*/  FSEL R66, R189, R66, !P1 ;  /* 0x00000042bd427208 */ /* 0x001fc60004800000 */
[----:B------:R-:W0:Y:S04]  /*4de0*/  SHFL.UP PT, R64, R190, 0x1, RZ ;  /* 0x04200000be407989 */ /* 0x000e2800000e00ff */
[----:B------:R-:W3:Y:S01]  /*4df0*/  SHFL.UP PT, R65, R66, 0x1, RZ ;  /* 0x0420000042417989 */ /* 0x000ee200000e00ff */
[----:B-1----:R-:W-:Y:S02]  /*4e00*/  @!P2 MOV R194, R61 ;  /* 0x0000003d00c2a202 */ /* 0x002fe40000000f00 */
[----:B--2---:R-:W-:Y:S02]  /*4e10*/  @!P2 MOV R67, R60 ;  /* 0x0000003c0043a202 */ /* 0x004fe40000000f00 */
[----:B0-----:R-:W-:Y:S01]  /*4e20*/  @!P2 MOV R64, R63 ;  /* 0x0000003f0040a202 */ /* 0x001fe20000000f00 */
        /* <DEDUP_REMOVED lines=67> */
[C---:B------:R-:W-:Y:S01]  /*5260*/  FMUL.FTZ R64, R152.reuse, R135 ;  /* 0x0000008798407220 */ /* 0x040fe20000410000 */
[----:B------:R-:W-:Y:S01]  /*5270*/  ISETP.NE.AND P1, PT, R71, RZ, PT ;  /* 0x000000ff4700720c */ /* 0x000fe20003f25270 */
[----:B------:R-:W-:-:S02]  /*5280*/  FMUL.FTZ R152, R152, R173 ;  /* 0x000000ad98987220 */ /* 0x000fc40000410000 */
[----:B------:R-:W-:Y:S01]  /*5290*/  FFMA.FTZ R64, R151, R173, -R64 ;  /* 0x000000ad97407223 */ /* 0x000fe20000010840 */
[----:B------:R-:W-:Y:S01]  /*52a0*/  FMUL.FTZ R65, R57, R63 ;  /* 0x0000003f39417220 */ /* 0x000fe20000410000 */
[----:B------:R-:W-:Y:S02]  /*52b0*/  FFMA.FTZ R151, R151, R135, R152 ;  /* 0x0000008797977223 */ /* 0x000fe40000010098 */
[----:B------:R-:W-:Y:S01]  /*52c0*/  FADD.FTZ R175, R175, R64 ;  /* 0x00000040afaf7221 */ /* 0x000fe20000010000 */
[CC--:B------:R-:W-:Y:S01]  /*52d0*/  FMUL.FTZ R64, R57.reuse, R62.reuse ;  /* 0x0000003e39407220 */ /* 0x0c0fe20000410000 */
[----:B------:R-:W-:Y:S01]  /*52e0*/  FFMA.FTZ R67, R56, R62, -R65 ;  /* 0x0000003e38437223 */ /* 0x000fe20000010841 */
[CC--:B------:R-:W-:Y:S01]  /*52f0*/  FMUL.FTZ R62, R57.reuse, R60.reuse ;  /* 0x0000003c393e7220 */ /* 0x0c0fe20000410000 */
[----:B------:R-:W-:Y:S01]  /*5300*/  FMUL.FTZ R65, R57, R61 ;  /* 0x0000003d39417220 */ /* 0x000fe20000410000 */
[----:B------:R-:W-:Y:S01]  /*5310*/  FADD.FTZ R151, R176, R151 ;  /* 0x00000097b0977221 */ /* 0x000fe20000010000 */
[----:B------:R-:W-:Y:S01]  /*5320*/  FMUL.FTZ R66, R126, R175 ;  /* 0x000000af7e427220 */ /* 0x000fe20000410000 */
[C---:B------:R-:W-:Y:S01]  /*5330*/  FFMA.FTZ R64, R56.reuse, R63, R64 ;  /* 0x0000003f38407223 */ /* 0x040fe20000010040 */
[----:B------:R-:W-:Y:S01]  /*5340*/  BSSY.RECONVERGENT B0, `(.L_x_1877) ;  /* 0x0000010000007945 */ /* 0x000fe20003800200 */
[C---:B------:R-:W-:Y:S01]  /*5350*/  FFMA.FTZ R61, R56.reuse, R61, R62 ;  /* 0x0000003d383d7223 */ /* 0x040fe2000001003e */
[----:B------:R-:W-:Y:S01]  /*5360*/  FFMA.FTZ R60, R56, R60, -R65 ;  /* 0x0000003c383c7223 */ /* 0x000fe20000010841 */
[----:B------:R-:W-:Y:S01]  /*5370*/  FADD.FTZ R62, R58, R67 ;  /* 0x000000433a3e7221 */ /* 0x000fe20000010000 */
[-C--:B------:R-:W-:Y:S01]  /*5380*/  FMUL.FTZ R126, R126, R151.reuse ;  /* 0x000000977e7e7220 */ /* 0x080fe20000410000 */
[----:B------:R-:W-:Y:S01]  /*5390*/  FFMA.FTZ R66, R123, R151, R66 ;  /* 0x000000977b427223 */ /* 0x000fe20000010042 */
        /* <DEDUP_REMOVED lines=10> */
.L_x_1878:
[----:B------:R-:W-:Y:S05]  /*5440*/  BSYNC.RECONVERGENT B0 ;  /* 0x0000000000007941 */ /* 0x000fea0003800200 */
.L_x_1877:
        /* <DEDUP_REMOVED lines=8> */
[----:B------:R-:W-:Y:S01]  /*54d0*/  IADD3 R121, PT, PT, R121, 0x1, RZ ;  /* 0x0000000179797810 */ /* 0x000fe20007ffe0ff */
[-C--:B------:R-:W-:Y:S01]  /*54e0*/  FMUL.FTZ R129, R129, R178.reuse ;  /* 0x000000b281817220 */ /* 0x080fe20000410000 */
[C---:B------:R-:W-:Y:S01]  /*54f0*/  FFMA.FTZ R24, R130.reuse, R178, -R25 ;  /* 0x000000b282187223 */ /* 0x040fe20000010819 */
[----:B------:R-:W-:Y:S01]  /*5500*/  FMUL.FTZ R27, R27, R156 ;  /* 0x0000009c1b1b7220 */ /* 0x000fe20000410000 */
[----:B------:R-:W-:Y:S01]  /*5510*/  ISETP.GE.AND P1, PT, R121, UR5, PT ;  /* 0x0000000579007c0c */ /* 0x000fe2000bf26270 */
        /* <DEDUP_REMOVED lines=9> */
[C---:B------:R-:W-:Y:S01]  /*55b0*/  FFMA.FTZ R24, R128.reuse, R180, R25 ;  /* 0x000000b480187223 */ /* 0x040fe20000010019 */
[----:B------:R-:W-:Y:S01]  /*55c0*/  FMUL.FTZ R39, R39, R133 ;  /* 0x0000008527277220 */ /* 0x000fe20000410000 */
[----:B------:R-:W-:Y:S01]  /*55d0*/  FMUL.FTZ R41, R41, R147 ;  /* 0x0000009329297220 */ /* 0x000fe20000410000 */
[----:B------:R-:W-:Y:S01]  /*55e0*/  FFMA.FTZ R127, R128, R28, -R127 ;  /* 0x0000001c807f7223 */ /* 0x000fe2000001087f */
[----:B------:R-:W-:Y:S01]  /*55f0*/  FADD.FTZ R181, R181, R24 ;  /* 0x00000018b5b57221 */ /* 0x000fe20000010000 */
[----:B------:R-:W-:Y:S01]  /*5600*/  FMUL.FTZ R43, R43, R135 ;  /* 0x000000872b2b7220 */ /* 0x000fe20000410000 */
[----:B------:R-:W-:Y:S01]  /*5610*/  FMUL.FTZ R45, R45, R151 ;  /* 0x000000972d2d7220 */ /* 0x000fe20000410000 */
[----:B------:R-:W-:Y:S01]  /*5620*/  FADD.FTZ R127, R182, R127 ;  /* 0x0000007fb67f7221 */ /* 0x000fe20000010000 */
[C---:B------:R-:W-:Y:S01]  /*5630*/  FMUL.FTZ R24, R164.reuse, R181 ;  /* 0x000000b5a4187220 */ /* 0x040fe20000410000 */
        /* <DEDUP_REMOVED lines=18> */
[----:B------:R-:W-:Y:S01]  /*5760*/  FFMA.FTZ R183, R183, R185, -R184 ;  /* 0x000000b9b7b77223 */ /* 0x000fe200000108b8 */
[----:B------:R-:W-:Y:S01]  /*5770*/  FADD.FTZ R24, R187, R24 ;  /* 0x00000018bb187221 */ /* 0x000fe20000010000 */
        /* <DEDUP_REMOVED lines=27> */
.L_x_1876:
[----:B------:R-:W-:Y:S01]  /*5930*/  BAR.SYNC.DEFER_BLOCKING 0x0 ;  /* 0x0000000000007b1d */ /* 0x000fe20000010000 */
[----:B------:R-:W-:Y:S02]  /*5940*/  IADD3 R81, P1, PT, R81, 0x1000, RZ ;  /* 0x0000100051517810 */ /* 0x000fe40007f3e0ff */
[----:B------:R-:W-:Y:S02]  /*5950*/  IADD3 R82, P2, PT, R82, 0x1000, RZ ;  /* 0x0000100052527810 */ /* 0x000fe40007f5e0ff */
[----:B------:R-:W-:-:S03]  /*5960*/  IADD3 R78, P3, PT, R78, 0x800, RZ ;  /* 0x000008004e4e7810 */ /* 0x000fc60007f7e0ff */
[----:B------:R-:W1:Y:S01]  /*5970*/  LDC.64 R36, c[0x0][0x420] ;  /* 0x00010800ff247b82 */ /* 0x000e620000000a00 */
[----:B------:R-:W2:Y:S01]  /*5980*/  LDCU UR5, c[0x0][0x394] ;  /* 0x00007280ff0577ac */ /* 0x000ea20008000800 */
[----:B------:R-:W-:Y:S02]  /*5990*/  IADD3 R76, P4, PT, R76, 0x800, RZ ;  /* 0x000008004c4c7810 */ /* 0x000fe40007f9e0ff */
[----:B------:R-:W-:Y:S02]  /*59a0*/  IADD3.X R83, PT, PT, RZ, R83, RZ, P1, !PT ;  /* 0x00000053ff537210 */ /* 0x000fe40000ffe4ff */
[----:B------:R-:W-:Y:S02]  /*59b0*/  IADD3.X R84, PT, PT, RZ, R84, RZ, P2, !PT ;  /* 0x00000054ff547210 */ /* 0x000fe400017fe4ff */
[----:B------:R-:W3:Y:S01]  /*59c0*/  LDC.64 R38, c[0x0][0x428] ;  /* 0x00010a00ff267b82 */ /* 0x000ee20000000a00 */
[----:B------:R-:W-:Y:S02]  /*59d0*/  IADD3.X R79, PT, PT, RZ, R79, RZ, P3, !PT ;  /* 0x0000004fff4f7210 */ /* 0x000fe40001ffe4ff */
[----:B------:R-:W-:-:S05]  /*59e0*/  IADD3.X R77, PT, PT, RZ, R77, RZ, P4, !PT ;  /* 0x0000004dff4d7210 */ /* 0x000fca00027fe4ff */
[----:B------:R-:W4:Y:S01]  /*59f0*/  LDC.64 R40, c[0x0][0x478] ;  /* 0x00011e00ff287b82 */ /* 0x000f220000000a00 */
[----:B------:R5:W-:Y:S04]  /*5a00*/  STS.128 [R87], R4 ;  /* 0x0000000457007388 */ /* 0x000be80000000c00 */
[----:B------:R-:W-:Y:S04]  /*5a10*/  STS.128 [R87+0x10], R8 ;  /* 0x0000100857007388 */ /* 0x000fe80000000c00 */
[----:B------:R-:W-:Y:S04]  /*5a20*/  STS.128 [R87+0x20], R12 ;  /* 0x0000200c57007388 */ /* 0x000fe80000000c00 */
[----:B------:R-:W-:Y:S01]  /*5a30*/  STS.128 [R87+0x30], R16 ;  /* 0x0000301057007388 */ /* 0x000fe20000000c00 */
[----:B------:R-:W-:-:S03]  /*5a40*/  NOP ;  /* 0x0000000000007918 */ /* 0x000fc60000000000 */
[----:B------:R-:W0:Y:S01]  /*5a50*/  LDS.128 R20, [R86] ;  /* 0x0000000056147984 */ /* 0x000e220000000c00 */
[C---:B-----5:R-:W-:Y:S02]  /*5a60*/  SHF.L.U32 R4, R74.reuse, 0x9, RZ ;  /* 0x000000094a047819 */ /* 0x060fe400000006ff */
[----:B------:R-:W-:Y:S01]  /*5a70*/  MOV R5, RZ ;  /* 0x000000ff00057202 */ /* 0x000fe20000000f00 */
[----:B------:R-:W5:Y:S01]  /*5a80*/  LDS.128 R24, [R86+0x200] ;  /* 0x0002000056187984 */ /* 0x000f620000000c00 */
[----:B------:R-:W-:-:S03]  /*5a90*/  IADD3 R74, PT, PT, R74, 0x1, RZ ;  /* 0x000000014a4a7810 */ /* 0x000fc60007ffe0ff */
[----:B------:R-:W5:Y:S01]  /*5aa0*/  LDS.128 R28, [R86+0x400] ;  /* 0x00040000561c7984 */ /* 0x000f620000000c00 */
[----:B-1----:R-:W-:-:S03]  /*5ab0*/  IMAD.WIDE.U32 R4, R36, UR20, R4 ;  /* 0x0000001424047c25 */ /* 0x002fc6000f8e0004 */
[----:B------:R-:W1:Y:S01]  /*5ac0*/  LDS.128 R32, [R86+0x600] ;  /* 0x0006000056207984 */ /* 0x000e620000000c00 */
[----:B------:R-:W-:Y:S02]  /*5ad0*/  IMAD R5, R37, UR20, R5 ;  /* 0x0000001425057c24 */ /* 0x000fe4000f8e0205 */
[----:B---3--:R-:W-:-:S04]  /*5ae0*/  IMAD.WIDE.U32 R4, R69, R38, R4 ;  /* 0x0000002645047225 */ /* 0x008fc800078e0004 */
[----:B------:R-:W-:Y:S01]  /*5af0*/  IMAD R5, R69, R39, R5 ;  /* 0x0000002745057224 */ /* 0x000fe200078e0205 */
[----:B----4-:R-:W-:-:S04]  /*5b00*/  LEA R6, P0, R4, R40, 0x2 ;  /* 0x0000002804067211 */ /* 0x010fc800078010ff */
[----:B------:R-:W-:Y:S02]  /*5b10*/  LEA.HI.X R7, R4, R41, R5, 0x2, P0 ;  /* 0x0000002904077211 */ /* 0x000fe400000f1405 */
[----:B--2---:R-:W-:Y:S01]  /*5b20*/  ISETP.GE.AND P0, PT, R74, UR5, PT ;  /* 0x000000054a007c0c */ /* 0x004fe2000bf06270 */
[----:B------:R-:W-:-:S05]  /*5b30*/  IMAD.WIDE.U32 R4, R75, 0x10, R6 ;  /* 0x000000104b047825 */ /* 0x000fca00078e0006 */
[----:B0-----:R2:W-:Y:S04]  /*5b40*/  STG.E.128 desc[UR18][R4.64], R20 ;  /* 0x0000001404007986 */ /* 0x0015e8000c101d12 */
[----:B-----5:R2:W-:Y:S04]  /*5b50*/  STG.E.128 desc[UR18][R4.64+0x200], R24 ;  /* 0x0002001804007986 */ /* 0x0205e8000c101d12 */
[----:B------:R2:W-:Y:S04]  /*5b60*/  STG.E.128 desc[UR18][R4.64+0x400], R28 ;  /* 0x0004001c04007986 */ /* 0x0005e8000c101d12 */
[----:B-1----:R2:W-:Y:S01]  /*5b70*/  STG.E.128 desc[UR18][R4.64+0x600], R32 ;  /* 0x0006002004007986 */ /* 0x0025e2000c101d12 */
[----:B------:R-:W-:Y:S05]  /*5b80*/  @!P0 BRA `(.L_x_1880) ;  /* 0xffffffa800dc8947 */ /* 0x000fea000383ffff */
[----:B------:R-:W-:Y:S05]  /*5b90*/  EXIT ;  /* 0x000000000000794d */ /* 0x000fea0003800000 */
.L_x_1881:
        /* <DEDUP_REMOVED lines=14> */
.L_x_4990:


//--------------------- .text._Z25selective_scan_fwd_kernelI32Selective_Scan_fwd_kernel_traitsILi32ELi16ELi1ELb1ELb1ELb1ELb1EfN3c107complexIfEEEEv13SSMParamsBase --------------------------
	.section	.text._Z25selective_scan_fwd_kernelI32Selective_Scan_fwd_kernel_traitsILi32ELi16ELi1ELb1ELb1ELb1ELb1EfN3c107complexIfEEEEv13SSMParamsBase,"ax",@progbits
	.align	128
        .global         _Z25selective_scan_fwd_kernelI32Selective_Scan_fwd_kernel_traitsILi32ELi16ELi1ELb1ELb1ELb1ELb1EfN3c107complexIfEEEEv13SSMParamsBase
        .type           _Z25selective_scan_fwd_kernelI32Selective_Scan_fwd_kernel_traitsILi32ELi16ELi1ELb1ELb1ELb1ELb1EfN3c107complexIfEEEEv13SSMParamsBase,@function
        .size           _Z25selective_scan_fwd_kernelI32Selective_Scan_fwd_kernel_traitsILi32ELi16ELi1ELb1ELb1ELb1ELb1EfN3c107complexIfEEEEv13SSMParamsBase,(.L_x_4991 - _Z25selective_scan_fwd_kernelI32Selective_Scan_fwd_kernel_traitsILi32ELi16ELi1ELb1ELb1ELb1ELb1EfN3c107complexIfEEEEv13SSMParamsBase)
        .other          _Z25selective_scan_fwd_kernelI32Selective_Scan_fwd_kernel_traitsILi32ELi16ELi1ELb1ELb1ELb1ELb1EfN3c107complexIfEEEEv13SSMParamsBase,@"STO_CUDA_ENTRY STV_DEFAULT"
_Z25selective_scan_fwd_kernelI32Selective_Scan_fwd_kernel_traitsILi32ELi16ELi1ELb1ELb1ELb1ELb1EfN3c107complexIfEEEEv13SSMParamsBase:
.text._Z25selective_scan_fwd_kernelI32Selective_Scan_fwd_kernel_traitsILi32ELi16ELi1ELb1ELb1ELb1ELb1EfN3c107complexIfEEEEv13SSMParamsBase:
        /* <DEDUP_REMOVED lines=112> */
.L_x_1918:
        /* <DEDUP_REMOVED lines=80> */
.L_x_1883:
[----:B------:R-:W-:Y:S05]  /*0c00*/  BSYNC.RECONVERGENT B0 ;  /* 0x0000000000007941 */ /* 0x000fea0003800200 */
.L_x_1882:
        /* <DEDUP_REMOVED lines=34> */
.L_x_1885:
[----:B------:R-:W-:Y:S05]  /*0e30*/  BSYNC.RECONVERGENT B0 ;  /* 0x0000000000007941 */ /* 0x000fea0003800200 */
.L_x_1884:
        /* <DEDUP_REMOVED lines=36> */
.L_x_1887:
[----:B------:R-:W-:Y:S05]  /*1080*/  BSYNC.RECONVERGENT B0 ;  /* 0x0000000000007941 */ /* 0x000fea0003800200 */
.L_x_1886:
        /* <DEDUP_REMOVED lines=34> */
.L_x_1889:
[----:B------:R-:W-:Y:S05]  /*12b0*/  BSYNC.RECONVERGENT B0 ;  /* 0x0000000000007941 */ /* 0x000fea0003800200 */
.L_x_1888:
        /* <DEDUP_REMOVED lines=36> */
.L_x_1891:
[----:B------:R-:W-:Y:S05]  /*1500*/  BSYNC.RECONVERGENT B0 ;  /* 0x0000000000007941 */ /* 0x000fea0003800200 */
.L_x_1890:
        /* <DEDUP_REMOVED lines=34> */
.L_x_1893:
[----:B------:R-:W-:Y:S05]  /*1730*/  BSYNC.RECONVERGENT B0 ;  /* 0x0000000000007941 */ /* 0x000fea0003800200 */
.L_x_1892:
        /* <DEDUP_REMOVED lines=36> */
.L_x_1895:
[----:B------:R-:W-:Y:S05]  /*1980*/  BSYNC.RECONVERGENT B0 ;  /* 0x0000000000007941 */ /* 0x000fea0003800200 */
.L_x_1894:
        /* <DEDUP_REMOVED lines=34> */
.L_x_1897:
[----:B------:R-:W-:Y:S05]  /*1bb0*/  BSYNC.RECONVERGENT B0 ;  /* 0x0000000000007941 */ /* 0x000fea0003800200 */
.L_x_1896:
        /* <DEDUP_REMOVED lines=36> */
.L_x_1899:
[----:B------:R-:W-:Y:S05]  /*1e00*/  BSYNC.RECONVERGENT B0 ;  /* 0x0000000000007941 */ /* 0x000fea0003800200 */
.L_x_1898:
        /* <DEDUP_REMOVED lines=34> */
.L_x_1901:
[----:B------:R-:W-:Y:S05]  /*2030*/  BSYNC.RECONVERGENT B0 ;  /* 0x0000000000007941 */ /* 0x000fea0003800200 */
.L_x_1900:
        /* <DEDUP_REMOVED lines=39> */
.L_x_1903:
[----:B------:R-:W-:Y:S05]  /*22b0*/  BSYNC.RECONVERGENT B0 ;  /* 0x0000000000007941 */ /* 0x000fea0003800200 */
.L_x_1902:
        /* <DEDUP_REMOVED lines=32> */
.L_x_1905:
[----:B------:R-:W-:Y:S05]  /*24c0*/  BSYNC.RECONVERGENT B0 ;  /* 0x0000000000007941 */ /* 0x000fea0003800200 */
.L_x_1904:
        /* <DEDUP_REMOVED lines=32> */
.L_x_1907:
[----:B------:R-:W-:Y:S05]  /*26d0*/  BSYNC.RECONVERGENT B0 ;  /* 0x0000000000007941 */ /* 0x000fea0003800200 */
.L_x_1906:
        /* <DEDUP_REMOVED lines=32> */
.L_x_1909:
[----:B------:R-:W-:Y:S05]  /*28e0*/  BSYNC.RECONVERGENT B0 ;  /* 0x0000000000007941 */ /* 0x000fea0003800200 */
.L_x_1908:
        /* <DEDUP_REMOVED lines=32> */
.L_x_1911:
[----:B------:R-:W-:Y:S05]  /*2af0*/  BSYNC.RECONVERGENT B0 ;  /* 0x0000000000007941 */ /* 0x000fea0003800200 */
.L_x_1910:
        /* <DEDUP_REMOVED lines=32> */
.L_x_1913:
[----:B------:R-:W-:Y:S05]  /*2d00*/  BSYNC.RECONVERGENT B0 ;  /* 0x0000000000007941 */ /* 0x000fea0003800200 */
.L_x_1912:
        /* <DEDUP_REMOVED lines=49> */
.L_x_1917:
        /* <DEDUP_REMOVED lines=578> */
.L_x_1916:
[----:B------:R-:W-:Y:S05]  /*5440*/  BSYNC.RECONVERGENT B0 ;  /* 0x0000000000007941 */ /* 0x000fea0003800200 */
.L_x_1915:
        /* <DEDUP_REMOVED lines=78> */
.L_x_1914:
[----:B------:R-:W-:Y:S01]  /*5930*/  BAR.SYNC.DEFER_BLOCKING 0x0 ;  /* 0x0000000000007b1d */ /* 0x000fe20000010000 */
[----:B------:R-:W-:Y:S02]  /*5940*/  SHF.L.U32 R36, R74, 0x9, RZ ;  /* 0x000000094a247819 */ /* 0x000fe400000006ff */
[----:B------:R-:W-:-:S05]  /*5950*/  MOV R37, RZ ;  /* 0x000000ff00257202 */ /* 0x000fca0000000f00 */
[----:B------:R-:W1:Y:S01]  /*5960*/  LDC.64 R22, c[0x0][0x420] ;  /* 0x00010800ff167b82 */ /* 0x000e620000000a00 */
[----:B------:R-:W2:Y:S07]  /*5970*/  LDCU UR5, c[0x0][0x394] ;  /* 0x00007280ff0577ac */ /* 0x000eae0008000800 */
[----:B------:R-:W3:Y:S08]  /*5980*/  LDC.64 R26, c[0x0][0x428] ;  /* 0x00010a00ff1a7b82 */ /* 0x000ef00000000a00 */
[----:B------:R-:W4:Y:S01]  /*5990*/  LDC.64 R28, c[0x0][0x478] ;  /* 0x00011e00ff1c7b82 */ /* 0x000f220000000a00 */
[----:B------:R-:W-:Y:S04]  /*59a0*/  STS.128 [R87], R4 ;  /* 0x0000000457007388 */ /* 0x000fe80000000c00 */
[----:B------:R-:W-:Y:S01]  /*59b0*/  STS.128 [R87+0x10], R8 ;  /* 0x0000100857007388 */ /* 0x000fe20000000c00 */
[----:B-1----:R-:W-:-:S02]  /*59c0*/  IMAD.WIDE.U32 R20, R22, UR20, R36 ;  /* 0x0000001416147c25 */ /* 0x002fc4000f8e0024 */
[----:B------:R-:W1:Y:S01]  /*59d0*/  LDC.64 R30, c[0x0][0x410] ;  /* 0x00010400ff1e7b82 */ /* 0x000e620000000a00 */
[----:B------:R-:W-:Y:S01]  /*59e0*/  STS.128 [R87+0x20], R12 ;  /* 0x0000200c57007388 */ /* 0x000fe20000000c00 */
[----:B------:R-:W-:-:S03]  /*59f0*/  IMAD R21, R23, UR20, R21 ;  /* 0x0000001417157c24 */ /* 0x000fc6000f8e0215 */
[----:B------:R-:W-:Y:S01]  /*5a00*/  STS.128 [R87+0x30], R16 ;  /* 0x0000301057007388 */ /* 0x000fe20000000c00 */
[----:B------:R-:W-:-:S03]  /*5a10*/  NOP ;  /* 0x0000000000007918 */ /* 0x000fc60000000000 */
[----:B------:R-:W5:Y:S01]  /*5a20*/  LDS.128 R32, [R86] ;  /* 0x0000000056207984 */ /* 0x000f620000000c00 */
[C---:B---3--:R-:W-:Y:S01]  /*5a30*/  IMAD.WIDE.U32 R20, R69.reuse, R26, R20 ;  /* 0x0000001a45147225 */ /* 0x048fe200078e0014 */
[----:B------:R-:W3:Y:S02]  /*5a40*/  LDC.64 R38, c[0x0][0x418] ;  /* 0x00010600ff267b82 */ /* 0x000ee40000000a00 */
[----:B------:R-:W0:Y:S01]  /*5a50*/  LDS.128 R40, [R86+0x200] ;  /* 0x0002000056287984 */ /* 0x000e220000000c00 */
[----:B------:R-:W-:Y:S01]  /*5a60*/  IMAD R21, R69, R27, R21 ;  /* 0x0000001b45157224 */ /* 0x000fe200078e0215 */
[C---:B----4-:R-:W-:Y:S02]  /*5a70*/  LEA R22, P0, R20.reuse, R28, 0x2 ;  /* 0x0000001c14167211 */ /* 0x050fe400078010ff */
[----:B------:R-:W4:Y:S02]  /*5a80*/  LDS.128 R44, [R86+0x400] ;  /* 0x00040000562c7984 */ /* 0x000f240000000c00 */
[----:B------:R-:W2:Y:S01]  /*5a90*/  LDC.64 R52, c[0x0][0x488] ;  /* 0x00012200ff347b82 */ /* 0x000ea20000000a00 */
[----:B------:R-:W-:Y:S01]  /*5aa0*/  LEA.HI.X R23, R20, R29, R21, 0x2, P0 ;  /* 0x0000001d14177211 */ /* 0x000fe200000f1415 */
[----:B------:R-:W4:Y:S01]  /*5ab0*/  LDS.128 R48, [R86+0x600] ;  /* 0x0006000056307984 */ /* 0x000f220000000c00 */
[----:B-1----:R-:W-:-:S04]  /*5ac0*/  IMAD.WIDE.U32 R24, R30, UR20, R36 ;  /* 0x000000141e187c25 */ /* 0x002fc8000f8e0024 */
[----:B------:R-:W-:-:S04]  /*5ad0*/  IMAD.WIDE.U32 R20, R75, 0x10, R22 ;  /* 0x000000104b147825 */ /* 0x000fc800078e0016 */
[----:B------:R-:W-:Y:S02]  /*5ae0*/  IMAD R25, R31, UR20, R25 ;  /* 0x000000141f197c24 */ /* 0x000fe4000f8e0219 */
[----:B---3--:R-:W-:-:S04]  /*5af0*/  IMAD.WIDE.U32 R24, R69, R38, R24 ;  /* 0x0000002645187225 */ /* 0x008fc800078e0018 */
[----:B------:R-:W-:Y:S01]  /*5b00*/  IMAD R25, R69, R39, R25 ;  /* 0x0000002745197224 */ /* 0x000fe200078e0219 */
[----:B--2---:R-:W-:-:S04]  /*5b10*/  LEA R28, P0, R24, R52, 0x2 ;  /* 0x00000034181c7211 */ /* 0x004fc800078010ff */
[----:B------:R-:W-:Y:S01]  /*5b20*/  LEA.HI.X R29, R24, R53, R25, 0x2, P0 ;  /* 0x00000035181d7211 */ /* 0x000fe200000f1419 */
[----:B-----5:R-:W-:Y:S02]  /*5b30*/  STG.E.128 desc[UR18][R20.64], R32 ;  /* 0x0000002014007986 */ /* 0x020fe4000c101d12 */
[----:B------:R-:W-:Y:S02]  /*5b40*/  IMAD.WIDE.U32 R28, R75, 0x10, R28 ;  /* 0x000000104b1c7825 */ /* 0x000fe400078e001c */
[----:B0-----:R-:W-:Y:S04]  /*5b50*/  STG.E.128 desc[UR18][R20.64+0x200], R40 ;  /* 0x0002002814007986 */ /* 0x001fe8000c101d12 */
[----:B----4-:R-:W-:Y:S04]  /*5b60*/  STG.E.128 desc[UR18][R20.64+0x400], R44 ;  /* 0x0004002c14007986 */ /* 0x010fe8000c101d12 */
        /* <DEDUP_REMOVED lines=10> */
[----:B------:R-:W-:Y:S02]  /*5c10*/  IADD3 R76, P4, PT, R76, 0x800, RZ ;  /* 0x000008004c4c7810 */ /* 0x000fe40007f9e0ff */
[----:B------:R-:W-:Y:S02]  /*5c20*/  IADD3.X R83, PT, PT, RZ, R83, RZ, P1, !PT ;  /* 0x00000053ff537210 */ /* 0x000fe40000ffe4ff */
[----:B------:R-:W-:-:S02]  /*5c30*/  IADD3.X R84, PT, PT, RZ, R84, RZ, P2, !PT ;  /* 0x00000054ff547210 */ /* 0x000fc400017fe4ff */
        /* <DEDUP_REMOVED lines=49> */
[----:B------:R2:W0:Y:S01]  /*5f50*/  MUFU.RCP R54, R39 ;  /* 0x0000002700367308 */ /* 0x0004220000001000 */
[----:B-1----:R-:W-:-:S07]  /*5f60*/  FADD.FTZ R49, R49, 1 ;  /* 0x3f80000031317421 */ /* 0x002fce0000010000 */
[----:B------:R-:W1:Y:S01]  /*5f70*/  MUFU.EX2 R45, R45 ;  /* 0x0000002d002d7308 */ /* 0x000e620000000800 */
[----:B--2---:R-:W-:-:S04]  /*5f80*/  FMUL.FTZ R39, R32, R55 ;  /* 0x0000003720277220 */ /* 0x004fc80000410000 */
[----:B------:R-:W-:-:S03]  /*5f90*/  FMUL.FTZ R4, R39, R4 ;  /* 0x0000000427047220 */ /* 0x000fc60000410000 */
[----:B------:R-:W2:Y:S01]  /*5fa0*/  MUFU.EX2 R50, R50 ;  /* 0x0000003200327308 */ /* 0x000ea20000000800 */
[----:B0-----:R-:W-:-:S04]  /*5fb0*/  FMUL.FTZ R32, R33, R54 ;  /* 0x0000003621207220 */ /* 0x001fc80000410000 */
[----:B------:R-:W-:-:S03]  /*5fc0*/  FMUL.FTZ R5, R32, R5 ;  /* 0x0000000520057220 */ /* 0x000fc60000410000 */
        /* <DEDUP_REMOVED lines=25> */
[----:B------:R1:W-:Y:S03]  /*6160*/  STS.128 [R87], R4 ;  /* 0x0000000457007388 */ /* 0x0003e60000000c00 */
[----:B------:R-:W-:-:S03]  /*6170*/  FMUL.FTZ R10, R25, R10 ;  /* 0x0000000a190a7220 */ /* 0x000fc60000410000 */
[----:B------:R-:W3:Y:S01]  /*6180*/  MUFU.RCP R41, R48 ;  /* 0x0000003000297308 */ /* 0x000ee20000001000 */
[----:B0-----:R-:W-:-:S04]  /*6190*/  FMUL.FTZ R25, R20, R63 ;  /* 0x0000003f14197220 */ /* 0x001fc80000410000 */
[----:B------:R-:W-:-:S03]  /*61a0*/  FMUL.FTZ R12, R25, R12 ;  /* 0x0000000c190c7220 */ /* 0x000fc60000410000 */
[----:B------:R-:W0:Y:S01]  /*61b0*/  MUFU.RCP R42, R49 ;  /* 0x00000031002a7308 */ /* 0x000e220000001000 */
[----:B--2---:R-:W-:-:S04]  /*61c0*/  FMUL.FTZ R20, R21, R40 ;  /* 0x0000002815147220 */ /* 0x004fc80000410000 */
[----:B------:R-:W-:-:S03]  /*61d0*/  FMUL.FTZ R13, R20, R13 ;  /* 0x0000000d140d7220 */ /* 0x000fc60000410000 */
[----:B------:R-:W2:Y:S01]  /*61e0*/  MUFU.RCP R38, R45 ;  /* 0x0000002d00267308 */ /* 0x000ea20000001000 */
[----:B---3--:R-:W-:Y:S02]  /*61f0*/  FMUL.FTZ R21, R22, R41 ;  /* 0x0000002916157220 */ /* 0x008fe40000410000 */
[----:B------:R-:W1:Y:S02]  /*6200*/  LDC.64 R40, c[0x0][0x438] ;  /* 0x00010e00ff287b82 */ /* 0x000e640000000a00 */
[----:B------:R-:W-:-:S03]  /*6210*/  FMUL.FTZ R14, R21, R14 ;  /* 0x0000000e150e7220 */ /* 0x000fc60000410000 */
[----:B------:R-:W3:Y:S01]  /*6220*/  MUFU.RCP R43, R50 ;  /* 0x00000032002b7308 */ /* 0x000ee20000001000 */
[----:B0-----:R-:W-:-:S04]  /*6230*/  FMUL.FTZ R22, R23, R42 ;  /* 0x0000002a17167220 */ /* 0x001fc80000410000 */
[----:B------:R-:W-:-:S03]  /*6240*/  FMUL.FTZ R15, R22, R15 ;  /* 0x0000000f160f7220 */ /* 0x000fc60000410000 */
[----:B------:R-:W0:Y:S01]  /*6250*/  MUFU.RCP R44, R51 ;  /* 0x00000033002c7308 */ /* 0x000e220000001000 */
[----:B--2---:R-:W-:Y:S01]  /*6260*/  FMUL.FTZ R26, R27, R38 ;  /* 0x000000261b1a7220 */ /* 0x004fe20000410000 */
[----:B------:R-:W-:Y:S01]  /*6270*/  STS.128 [R87+0x20], R12 ;  /* 0x0000200c57007388 */ /* 0x000fe20000000c00 */
[----:B------:R-:W2:Y:S02]  /*6280*/  LDC.64 R38, c[0x0][0x430] ;  /* 0x00010c00ff267b82 */ /* 0x000ea40000000a00 */
[----:B------:R-:W-:-:S03]  /*6290*/  FMUL.FTZ R11, R26, R11 ;  /* 0x0000000b1a0b7220 */ /* 0x000fc60000410000 */
[----:B------:R-:W4:Y:S01]  /*62a0*/  MUFU.RCP R35, R52 ;  /* 0x0000003400237308 */ /* 0x000f220000001000 */
[----:B---3--:R-:W-:Y:S01]  /*62b0*/  FMUL.FTZ R21, R28, R43 ;  /* 0x0000002b1c157220 */ /* 0x008fe20000410000 */
[----:B------:R-:W-:Y:S01]  /*62c0*/  STS.128 [R87+0x10], R8 ;  /* 0x0000100857007388 */ /* 0x000fe20000000c00 */
[----:B------:R-:W3:Y:S02]  /*62d0*/  LDC.64 R42, c[0x0][0x490] ;  /* 0x00012400ff2a7b82 */ /* 0x000ee40000000a00 */
[----:B------:R-:W-:-:S03]  /*62e0*/  FMUL.FTZ R16, R21, R16 ;  /* 0x0000001015107220 */ /* 0x000fc60000410000 */
[----:B------:R-:W5:Y:S01]  /*62f0*/  MUFU.RCP R32, R53 ;  /* 0x0000003500207308 */ /* 0x000f620000001000 */
[----:B0-----:R-:W-:-:S04]  /*6300*/  FMUL.FTZ R20, R29, R44 ;  /* 0x0000002c1d147220 */ /* 0x001fc80000410000 */
[----:B------:R-:W-:Y:S01]  /*6310*/  FMUL.FTZ R17, R20, R17 ;  /* 0x0000001114117220 */ /* 0x000fe20000410000 */
[----:B----4-:R-:W-:Y:S01]  /*6320*/  FMUL.FTZ R23, R30, R35 ;  /* 0x000000231e177220 */ /* 0x010fe20000410000 */
[----:B--2---:R-:W-:-:S04]  /*6330*/  IMAD.WIDE.U32 R36, R38, UR20, R36 ;  /* 0x0000001426247c25 */ /* 0x004fc8000f8e0024 */
[----:B------:R-:W-:Y:S01]  /*6340*/  FMUL.FTZ R18, R23, R18 ;  /* 0x0000001217127220 */ /* 0x000fe20000410000 */
[----:B------:R-:W-:Y:S02]  /*6350*/  IMAD R37, R39, UR20, R37 ;  /* 0x0000001427257c24 */ /* 0x000fe4000f8e0225 */
[----:B-----5:R-:W-:Y:S01]  /*6360*/  FMUL.FTZ R22, R31, R32 ;  /* 0x000000201f167220 */ /* 0x020fe20000410000 */
[----:B-1----:R-:W-:-:S04]  /*6370*/  IMAD.WIDE.U32 R4, R69, R40, R36 ;  /* 0x0000002845047225 */ /* 0x002fc800078e0024 */
[----:B------:R-:W-:Y:S01]  /*6380*/  FMUL.FTZ R19, R22, R19 ;  /* 0x0000001316137220 */ /* 0x000fe20000410000 */
[----:B------:R-:W-:Y:S01]  /*6390*/  IMAD R5, R69, R41, R5 ;  /* 0x0000002945057224 */ /* 0x000fe200078e0205 */
[----:B---3--:R-:W-:-:S03]  /*63a0*/  LEA R6, P0, R4, R42, 0x2 ;  /* 0x0000002a04067211 */ /* 0x008fc600078010ff */
[----:B------:R-:W-:Y:S01]  /*63b0*/  STS.128 [R87+0x30], R16 ;  /* 0x0000301057007388 */ /* 0x000fe20000000c00 */
[----:B------:R-:W-:-:S03]  /*63c0*/  NOP ;  /* 0x0000000000007918 */ /* 0x000fc60000000000 */
[----:B------:R-:W0:Y:S01]  /*63d0*/  LDS.128 R20, [R86] ;  /* 0x0000000056147984 */ /* 0x000e220000000c00 */
[----:B------:R-:W-:Y:S02]  /*63e0*/  LEA.HI.X R7, R4, R43, R5, 0x2, P0 ;  /* 0x0000002b04077211 */ /* 0x000fe400000f1405 */
[----:B------:R-:W-:Y:S01]  /*63f0*/  ISETP.GE.AND P0, PT, R74, UR5, PT ;  /* 0x000000054a007c0c */ /* 0x000fe2000bf06270 */
[----:B------:R-:W1:Y:S01]  /*6400*/  LDS.128 R24, [R86+0x200] ;  /* 0x0002000056187984 */ /* 0x000e620000000c00 */
[----:B------:R-:W-:-:S03]  /*6410*/  IMAD.WIDE.U32 R4, R75, 0x10, R6 ;  /* 0x000000104b047825 */ /* 0x000fc600078e0006 */
        /* <DEDUP_REMOVED lines=8> */
.L_x_1919:
        /* <DEDUP_REMOVED lines=14> */
.L_x_4991:


//--------------------- .text._Z25selective_scan_fwd_kernelI32Selective_Scan_fwd_kernel_traitsILi32ELi8ELi1ELb0ELb0ELb0ELb0EfN3c107complexIfEEEEv13SSMParamsBase --------------------------
	.section	.text._Z25selective_scan_fwd_kernelI32Selective_Scan_fwd_kernel_traitsILi32ELi8ELi1ELb0ELb0ELb0ELb0EfN3c107complexIfEEEEv13SSMParamsBase,"ax",@progbits
	.align	128
        .global         _Z25selective_scan_fwd_kernelI32Selective_Scan_fwd_kernel_traitsILi32ELi8ELi1ELb0ELb0ELb0ELb0EfN3c107complexIfEEEEv13SSMParamsBase
        .type           _Z25selective_scan_fwd_kernelI32Selective_Scan_fwd_kernel_traitsILi32ELi8ELi1ELb0ELb0ELb0ELb0EfN3c107complexIfEEEEv13SSMParamsBase,@function
        .size           _Z25selective_scan_fwd_kernelI32Selective_Scan_fwd_kernel_traitsILi32ELi8ELi1ELb0ELb0ELb0ELb0EfN3c107complexIfEEEEv13SSMParamsBase,(.L_x_4992 - _Z25selective_scan_fwd_kernelI32Selective_Scan_fwd_kernel_traitsILi32ELi8ELi1ELb0ELb0ELb0ELb0EfN3c107complexIfEEEEv13SSMParamsBase)
        .other          _Z25selective_scan_fwd_kernelI32Selective_Scan_fwd_kernel_traitsILi32ELi8ELi1ELb0ELb0ELb0ELb0EfN3c107complexIfEEEEv13SSMParamsBase,@"STO_CUDA_ENTRY STV_DEFAULT"
_Z25selective_scan_fwd_kernelI32Selective_Scan_fwd_kernel_traitsILi32ELi8ELi1ELb0ELb0ELb0ELb0EfN3c107complexIfEEEEv13SSMParamsBase:
.text._Z25selective_scan_fwd_kernelI32Selective_Scan_fwd_kernel_traitsILi32ELi8ELi1ELb0ELb0ELb0ELb0EfN3c107complexIfEEEEv13SSMParamsBase:
        /* <DEDUP_REMOVED lines=31> */
[----:B------:R-:W3:Y:S01]  /*01f0*/  LDCU.64 UR12, c[0x0][0x3d8] ;  /* 0x00007b00ff0c77ac */ /* 0x000ee20008000a00 */
[----:B------:R-:W-:Y:S02]  /*0200*/  MOV R3, UR5 ;  /* 0x0000000500037c02 */ /* 0x000fe40008000f00 */
[----:B------:R-:W-:Y:S02]  /*0210*/  MOV R4, UR6 ;  /* 0x0000000600047c02 */ /* 0x000fe40008000f00 */
[----:B------:R-:W-:Y:S01]  /*0220*/  MOV R5, UR7 ;  /* 0x0000000700057c02 */ /* 0x000fe20008000f00 */
[----:B------:R-:W0:Y:S01]  /*0230*/  LDCU.64 UR6, c[0x0][0x3b8] ;  /* 0x00007700ff0677ac */ /* 0x000e220008000a00 */
[----:B------:R-:W-:Y:S01]  /*0240*/  MOV R2, UR4 ;  /* 0x0000000400027c02 */ /* 0x000fe20008000f00 */
[----:B------:R-:W0:Y:S01]  /*0250*/  LDC.64 R14, c[0x0][0x450] ;  /* 0x00011400ff0e7b82 */ /* 0x000e220000000a00 */
[----:B------:R-:W-:Y:S01]  /*0260*/  MOV R3, UR9 ;  /* 0x0000000900037c02 */ /* 0x000fe20008000f00 */
[----:B------:R-:W0:Y:S01]  /*0270*/  LDCU UR4, c[0x0][0x38c] ;  /* 0x00007180ff0477ac */ /* 0x000e220008000800 */
[----:B------:R-:W-:-:S02]  /*0280*/  MOV R5, UR8 ;  /* 0x0000000800057c02 */ /* 0x000fc40008000f00 */
[----:B------:R-:W-:Y:S01]  /*0290*/  MOV R59, RZ ;  /* 0x000000ff003b7202 */ /* 0x000fe20000000f00 */
[----:B------:R-:W0:Y:S01]  /*02a0*/  LDCU.64 UR8, c[0x0][0x3a0] ;  /* 0x00007400ff0877ac */ /* 0x000e220008000a00 */
[C---:B------:R-:W-:Y:S01]  /*02b0*/  IMAD.WIDE.U32 R2, R28.reuse, UR10, R2 ;  /* 0x0000000a1c027c25 */ /* 0x040fe2000f8e0002 */
[----:B------:R-:W0:Y:S03]  /*02c0*/  LDC.64 R16, c[0x0][0x448] ;  /* 0x00011200ff107b82 */ /* 0x000e260000000a00 */
[----:B------:R-:W-:Y:S01]  /*02d0*/  IMAD R52, R28, UR11, R3 ;  /* 0x0000000b1c347c24 */ /* 0x000fe2000f8e0203 */
[----:B----4-:R-:W-:Y:S01]  /*02e0*/  LEA R42, P0, R2, R42, 0x2 ;  /* 0x0000002a022a7211 */ /* 0x010fe200078010ff */
[----:B------:R-:W-:-:S03]  /*02f0*/  IMAD.WIDE.U32 R4, R28, UR14, R4 ;  /* 0x0000000e1c047c25 */ /* 0x000fc6000f8e0004 */
[----:B------:R-:W4:Y:S01]  /*0300*/  LDC.64 R18, c[0x0][0x440] ;  /* 0x00011000ff127b82 */ /* 0x000f220000000a00 */
[----:B--2---:R-:W-:Y:S01]  /*0310*/  IMAD R0, R11, UR18, R28 ;  /* 0x000000120b007c24 */ /* 0x004fe2000f8e021c */
[----:B------:R-:W-:Y:S01]  /*0320*/  LEA.HI.X R52, R2, R43, R52, 0x2, P0 ;  /* 0x0000002b02347211 */ /* 0x000fe200000f1434 */
[----:B---3--:R-:W-:Y:S01]  /*0330*/  IMAD.WIDE.U32 R2, R28, UR12, RZ ;  /* 0x0000000c1c027c25 */ /* 0x008fe2000f8e00ff */
[----:B-1----:R-:W-:Y:S02]  /*0340*/  LEA R40, P0, R4, R8, 0x2 ;  /* 0x0000000804287211 */ /* 0x002fe400078010ff */
[----:B0-----:R-:W-:Y:S01]  /*0350*/  SHF.L.U32 R39, R31, 0x3, RZ ;  /* 0x000000031f277819 */ /* 0x001fe200000006ff */
[----:B------:R-:W-:Y:S02]  /*0360*/  IMAD R0, R0, R13, RZ ;  /* 0x0000000d00007224 */ /* 0x000fe400078e02ff */
[C---:B------:R-:W-:Y:S01]  /*0370*/  IMAD R41, R28.reuse, UR15, R5 ;  /* 0x0000000f1c297c24 */ /* 0x040fe2000f8e0205 */
[C---:B------:R-:W-:Y:S01]  /*0380*/  IADD3 R43, PT, PT, R39.reuse, 0x1, RZ ;  /* 0x00000001272b7810 */ /* 0x040fe20007ffe0ff */
[----:B------:R-:W-:Y:S01]  /*0390*/  IMAD.WIDE.U32 R36, R28, UR6, RZ ;  /* 0x000000061c247c25 */ /* 0x000fe2000f8e00ff */
[----:B------:R-:W-:-:S02]  /*03a0*/  IADD3 R44, PT, PT, R39, 0x2, RZ ;  /* 0x00000002272c7810 */ /* 0x000fc40007ffe0ff */
[----:B------:R-:W-:Y:S01]  /*03b0*/  LEA.HI.X R41, R4, R9, R41, 0x2, P0 ;  /* 0x0000000904297211 */ /* 0x000fe200000f1429 */
[----:B------:R-:W-:Y:S01]  /*03c0*/  IMAD.WIDE.U32 R6, R28, UR8, RZ ;  /* 0x000000081c067c25 */ /* 0x000fe2000f8e00ff */
[----:B------:R-:W-:Y:S02]  /*03d0*/  LEA R34, P0, R2, R14, 0x3 ;  /* 0x0000000e02227211 */ /* 0x000fe400078018ff */
[----:B------:R-:W-:Y:S01]  /*03e0*/  LEA R33, P1, R36, R16, 0x3 ;  /* 0x0000001024217211 */ /* 0x000fe200078218ff */
[----:B------:R-:W-:Y:S01]  /*03f0*/  IMAD R38, R0, UR4, RZ ;  /* 0x0000000400267c24 */ /* 0x000fe2000f8e02ff */
[C---:B------:R-:W-:Y:S01]  /*0400*/  LOP3.LUT R0, R39.reuse, 0x1f00, RZ, 0xc0, !PT ;  /* 0x00001f0027007812 */ /* 0x040fe200078ec0ff */
[C---:B------:R-:W-:Y:S01]  /*0410*/  IMAD R35, R28.reuse, UR13, R3 ;  /* 0x0000000d1c237c24 */ /* 0x040fe2000f8e0203 */
[----:B------:R-:W-:Y:S01]  /*0420*/  IADD3 R45, PT, PT, R39, 0x3, RZ ;  /* 0x00000003272d7810 */ /* 0x000fe20007ffe0ff */
[----:B------:R-:W-:Y:S01]  /*0430*/  IMAD R3, R28, UR7, R37 ;  /* 0x000000071c037c24 */ /* 0x000fe2000f8e0225 */
[----:B----4-:R-:W-:Y:S01]  /*0440*/  LEA R32, P2, R6, R18, 0x3 ;  /* 0x0000001206207211 */ /* 0x010fe200078418ff */
[----:B------:R-:W-:Y:S01]  /*0450*/  IMAD R37, R28, UR9, R7 ;  /* 0x000000091c257c24 */ /* 0x000fe2000f8e0207 */
[----:B------:R-:W-:Y:S01]  /*0460*/  LOP3.LUT R49, R0, 0x1f, R31, 0xf8, !PT ;  /* 0x0000001f00317812 */ /* 0x000fe200078ef81f */
[----:B------:R-:W0:Y:S01]  /*0470*/  LDCU.U8 UR7, c[0x0][0x39e] ;  /* 0x000073c0ff0777ac */ /* 0x000e220008000000 */
[----:B------:R-:W-:-:S02]  /*0480*/  LEA.HI.X R35, R2, R15, R35, 0x3, P0 ;  /* 0x0000000f02237211 */ /* 0x000fc400000f1c23 */
[----:B------:R-:W-:Y:S02]  /*0490*/  LEA.HI.X R36, R36, R17, R3, 0x3, P1 ;  /* 0x0000001124247211 */ /* 0x000fe400008f1c03 */
[----:B------:R-:W-:Y:S02]  /*04a0*/  LEA.HI.X R37, R6, R19, R37, 0x3, P2 ;  /* 0x0000001306257211 */ /* 0x000fe400010f1c25 */
[C---:B------:R-:W-:Y:S02]  /*04b0*/  IADD3 R46, PT, PT, R39.reuse, 0x4, RZ ;  /* 0x00000004272e7810 */ /* 0x040fe40007ffe0ff */
[C---:B------:R-:W-:Y:S02]  /*04c0*/  IADD3 R47, PT, PT, R39.reuse, 0x5, RZ ;  /* 0x00000005272f7810 */ /* 0x040fe40007ffe0ff */
[C---:B------:R-:W-:Y:S02]  /*04d0*/  IADD3 R48, PT, PT, R39.reuse, 0x6, RZ ;  /* 0x0000000627307810 */ /* 0x040fe40007ffe0ff */
[----:B------:R-:W-:-:S02]  /*04e0*/  IADD3 R50, PT, PT, R39, 0x7, RZ ;  /* 0x0000000727327810 */ /* 0x000fc40007ffe0ff */
[C---:B------:R-:W-:Y:S02]  /*04f0*/  LOP3.LUT R53, R49.reuse, 0x20, RZ, 0xfc, !PT ;  /* 0x0000002031357812 */ /* 0x040fe400078efcff */
[C---:B------:R-:W-:Y:S02]  /*0500*/  LOP3.LUT R54, R49.reuse, 0x40, RZ, 0xfc, !PT ;  /* 0x0000004031367812 */ /* 0x040fe400078efcff */
[C---:B------:R-:W-:Y:S02]  /*0510*/  LOP3.LUT R55, R49.reuse, 0x60, RZ, 0xfc, !PT ;  /* 0x0000006031377812 */ /* 0x040fe400078efcff */
[C---:B------:R-:W-:Y:S02]  /*0520*/  LOP3.LUT R56, R49.reuse, 0x80, RZ, 0xfc, !PT ;  /* 0x0000008031387812 */ /* 0x040fe400078efcff */
[C---:B------:R-:W-:Y:S02]  /*0530*/  LOP3.LUT R57, R49.reuse, 0xa0, RZ, 0xfc, !PT ;  /* 0x000000a031397812 */ /* 0x040fe400078efcff */
[----:B------:R-:W-:-:S02]  /*0540*/  LOP3.LUT R58, R49, 0xc0, RZ, 0xfc, !PT ;  /* 0x000000c0313a7812 */ /* 0x000fc400078efcff */
[----:B0-----:R-:W-:-:S07]  /*0550*/  LOP3.LUT R51, R49, 0xe0, RZ, 0xfc, !PT ;  /* 0x000000e031337812 */ /* 0x001fce00078efcff */
.L_x_1940:
[----:B0-----:R-:W0:Y:S01]  /*0560*/  LDCU UR4, c[0x0][0x388] ;  /* 0x00007100ff0477ac */ /* 0x001e220008000800 */
[----:B------:R-:W-:Y:S01]  /*0570*/  SHF.L.U32 R60, R59, 0x8, RZ ;  /* 0x000000083b3c7819 */ /* 0x000fe200000006ff */
[----:B------:R-:W-:Y:S01]  /*0580*/  HFMA2 R0, -RZ, RZ, 0, 0 ;  /* 0x00000000ff007431 */ /* 0x000fe200000001ff */
[----:B------:R-:W-:Y:S01]  /*0590*/  SHF.L.U32 R3, R49, 0x2, RZ ;  /* 0x0000000231037819 */ /* 0x000fe200000006ff */
[----:B------:R-:W-:Y:S01]  /*05a0*/  HFMA2 R10, -RZ, RZ, 0, 0 ;  /* 0x00000000ff0a7431 */ /* 0x000fe200000001ff */
[----:B------:R-:W-:Y:S02]  /*05b0*/  CS2R R6, SRZ ;  /* 0x0000000000067805 */ /* 0x000fe4000001ff00 */
[----:B------:R-:W-:Y:S02]  /*05c0*/  MOV R8, RZ ;  /* 0x000000ff00087202 */ /* 0x000fe40000000f00 */
[----:B------:R-:W-:Y:S02]  /*05d0*/  CS2R R12, SRZ ;  /* 0x00000000000c7805 */ /* 0x000fe4000001ff00 */
[----:B------:R-:W-:-:S02]  /*05e0*/  IADD3 R4, P4, PT, R3, R42, RZ ;  /* 0x0000002a03047210 */ /* 0x000fc40007f9e0ff */
[----:B------:R-:W-:Y:S02]  /*05f0*/  IADD3 R2, P5, PT, R3, R40, RZ ;  /* 0x0000002803027210 */ /* 0x000fe40007fbe0ff */
[----:B------:R-:W-:Y:S02]  /*0600*/  IADD3.X R5, PT, PT, RZ, R52, RZ, P4, !PT ;  /* 0x00000034ff057210 */ /* 0x000fe400027fe4ff */
[----:B------:R-:W-:Y:S02]  /*0610*/  IADD3.X R3, PT, PT, RZ, R41, RZ, P5, !PT ;  /* 0x00000029ff037210 */ /* 0x000fe40002ffe4ff */
[----:B0-----:R-:W-:-:S04]  /*0620*/  IADD3 R62, PT, PT, -R60, UR4, RZ ;  /* 0x000000043c3e7c10 */ /* 0x001fc8000fffe1ff */
[-C--:B------:R-:W-:Y:S01]  /*0630*/  ISETP.GE.AND P6, PT, R49, R62.reuse, PT ;  /* 0x0000003e3100720c */ /* 0x080fe20003fc6270 */
[----:B------:R-:W-:Y:S01]  /*0640*/  BAR.SYNC.DEFER_BLOCKING 0x0 ;  /* 0x0000000000007b1d */ /* 0x000fe20000010000 */
[-C--:B------:R-:W-:Y:S02]  /*0650*/  ISETP.GE.AND P0, PT, R53, R62.reuse, PT ;  /* 0x0000003e3500720c */ /* 0x080fe40003f06270 */
[-C--:B------:R-:W-:Y:S02]  /*0660*/  ISETP.GE.AND P1, PT, R54, R62.reuse, PT ;  /* 0x0000003e3600720c */ /* 0x080fe40003f26270 */
[-C--:B------:R-:W-:Y:S02]  /*0670*/  ISETP.GE.AND P2, PT, R55, R62.reuse, PT ;  /* 0x0000003e3700720c */ /* 0x080fe40003f46270 */
[-C--:B------:R-:W-:Y:S02]  /*0680*/  ISETP.GE.AND P3, PT, R56, R62.reuse, PT ;  /* 0x0000003e3800720c */ /* 0x080fe40003f66270 */
[----:B------:R-:W-:-:S02]  /*0690*/  ISETP.GE.AND P4, PT, R57, R62, PT ;  /* 0x0000003e3900720c */ /* 0x000fc40003f86270 */
[-C--:B------:R-:W-:Y:S02]  /*06a0*/  ISETP.GE.AND P5, PT, R58, R62.reuse, PT ;  /* 0x0000003e3a00720c */ /* 0x080fe40003fa6270 */
[----:B------:R-:W-:Y:S01]  /*06b0*/  CS2R R14, SRZ ;  /* 0x00000000000e7805 */ /* 0x000fe2000001ff00 */
[----:B------:R-:W2:Y:S01]  /*06c0*/  @!P6 LDG.E R0, desc[UR16][R4.64] ;  /* 0x000000100400e981 */ /* 0x000ea2000c1e1900 */
[----:B------:R-:W-:-:S03]  /*06d0*/  ISETP.GE.AND P6, PT, R51, R62, PT ;  /* 0x0000003e3300720c */ /* 0x000fc60003fc6270 */
[----:B------:R-:W3:Y:S01]  /*06e0*/  @!P0 LDG.E R7, desc[UR16][R4.64+0x80] ;  /* 0x0000801004078981 */ /* 0x000ee2000c1e1900 */
[----:B------:R-:W0:Y:S01]  /*06f0*/  S2R R66, SR_LANEID ;  /* 0x0000000000427919 */ /* 0x000e220000000000 */
[----:B------:R-:W1:Y:S01]  /*0700*/  S2UR UR5, SR_CgaCtaId ;  /* 0x00000000000579c3 */ /* 0x000e620000008800 */
[----:B------:R-:W-:Y:S01]  /*0710*/  UMOV UR4, 0x400 ;  /* 0x0000040000047882 */ /* 0x000fe20000000000 */
[----:B------:R-:W-:Y:S01]  /*0720*/  P2R R16, PR, RZ, 0x1 ;  /* 0x00000001ff107803 */ /* 0x000fe20000000000 */
[----:B------:R-:W4:Y:S04]  /*0730*/  @!P1 LDG.E R6, desc[UR16][R4.64+0x100] ;  /* 0x0001001004069981 */ /* 0x000f28000c1e1900 */
[----:B------:R-:W4:Y:S04]  /*0740*/  @!P2 LDG.E R8, desc[UR16][R4.64+0x180] ;  /* 0x000180100408a981 */ /* 0x000f28000c1e1900 */
[----:B------:R-:W4:Y:S04]  /*0750*/  @!P3 LDG.E R10, desc[UR16][R4.64+0x200] ;  /* 0x00020010040ab981 */ /* 0x000f28000c1e1900 */
[----:B------:R-:W4:Y:S04]  /*0760*/  @!P4 LDG.E R13, desc[UR16][R4.64+0x280] ;  /* 0x00028010040dc981 */ /* 0x000f28000c1e1900 */
[----:B------:R-:W4:Y:S04]  /*0770*/  @!P5 LDG.E R12, desc[UR16][R4.64+0x300] ;  /* 0x00030010040cd981 */ /* 0x000f28000c1e1900 */
[----:B------:R0:W4:Y:S01]  /*0780*/  @!P6 LDG.E R15, desc[UR16][R4.64+0x380] ;  /* 0x00038010040fe981 */ /* 0x000122000c1e1900 */
[----:B-1----:R-:W-:Y:S01]  /*0790*/  ULEA UR4, UR5, UR4, 0x18 ;  /* 0x0000000405047291 */ /* 0x002fe2000f8ec0ff */
[----:B------:R-:W-:-:S02]  /*07a0*/  ISETP.GE.AND P0, PT, R49, R62, PT ;  /* 0x0000003e3100720c */ /* 0x000fc40003f06270 */
[C---:B0-----:R-:W-:Y:S02]  /*07b0*/  IADD3 R9, PT, PT, R66.reuse, 0x20, RZ ;  /* 0x0000002042097810 */ /* 0x041fe40007ffe0ff */
[C---:B------:R-:W-:Y:S02]  /*07c0*/  IADD3 R11, PT, PT, R66.reuse, 0x40, RZ ;  /* 0x00000040420b7810 */ /* 0x040fe40007ffe0ff */
[C---:B------:R-:W-:Y:S02]  /*07d0*/  IADD3 R17, PT, PT, R66.reuse, 0x60, RZ ;  /* 0x0000006042117810 */ /* 0x040fe40007ffe0ff */
[-C--:B------:R-:W-:Y:S02]  /*07e0*/  LEA.HI.SX32 R65, R66, R66.reuse, 0x1b ;  /* 0x0000004242417211 */ /* 0x080fe400078fdaff */
[-C--:B------:R-:W-:Y:S02]  /*07f0*/  LEA.HI.SX32 R9, R9, R66.reuse, 0x1b ;  /* 0x0000004209097211 */ /* 0x080fe400078fdaff */
[----:B------:R-:W-:-:S02]  /*0800*/  LEA.HI.SX32 R11, R11, R66, 0x1b ;  /* 0x000000420b0b7211 */ /* 0x000fc400078fdaff */
[----:B------:R-:W-:Y:S02]  /*0810*/  LEA.HI.SX32 R17, R17, R66, 0x1b ;  /* 0x0000004211117211 */ /* 0x000fe400078fdaff */
[----:B------:R-:W-:Y:S02]  /*0820*/  LEA R65, R65, UR4, 0x2 ;  /* 0x0000000441417c11 */ /* 0x000fe4000f8e10ff */
[----:B------:R-:W-:Y:S02]  /*0830*/  LEA R64, R9, UR4, 0x2 ;  /* 0x0000000409407c11 */ /* 0x000fe4000f8e10ff */
[C---:B------:R-:W-:Y:S02]  /*0840*/  IADD3 R5, PT, PT, R66.reuse, 0x80, RZ ;  /* 0x0000008042057810 */ /* 0x040fe40007ffe0ff */
[----:B------:R-:W-:Y:S02]  /*0850*/  LEA R63, R11, UR4, 0x2 ;  /* 0x000000040b3f7c11 */ /* 0x000fe4000f8e10ff */
[----:B------:R-:W-:-:S02]  /*0860*/  IADD3 R9, PT, PT, R66, 0xa0, RZ ;  /* 0x000000a042097810 */ /* 0x000fc40007ffe0ff */
[----:B------:R-:W-:Y:S02]  /*0870*/  LEA R61, R17, UR4, 0x2 ;  /* 0x00000004113d7c11 */ /* 0x000fe4000f8e10ff */
[C---:B------:R-:W-:Y:S02]  /*0880*/  IADD3 R11, PT, PT, R66.reuse, 0xc0, RZ ;  /* 0x000000c0420b7810 */ /* 0x040fe40007ffe0ff */
[----:B------:R-:W-:Y:S02]  /*0890*/  IADD3 R17, PT, PT, R66, 0xe0, RZ ;  /* 0x000000e042117810 */ /* 0x000fe40007ffe0ff */
[-C--:B------:R-:W-:Y:S02]  /*08a0*/  LEA.HI.SX32 R5, R5, R66.reuse, 0x1b ;  /* 0x0000004205057211 */ /* 0x080fe400078fdaff */
[-C--:B------:R-:W-:Y:S02]  /*08b0*/  LEA.HI.SX32 R9, R9, R66.reuse, 0x1b ;  /* 0x0000004209097211 */ /* 0x080fe400078fdaff */
[----:B------:R-:W-:-:S02]  /*08c0*/  LEA.HI.SX32 R11, R11, R66, 0x1b ;  /* 0x000000420b0b7211 */ /* 0x000fc400078fdaff */
[----:B------:R-:W-:Y:S02]  /*08d0*/  LEA.HI.SX32 R17, R17, R66, 0x1b ;  /* 0x0000004211117211 */ /* 0x000fe400078fdaff */
[----:B------:R-:W-:Y:S02]  /*08e0*/  LEA R67, R5, UR4, 0x2 ;  /* 0x0000000405437c11 */ /* 0x000fe4000f8e10ff */
[----:B------:R-:W-:Y:S02]  /*08f0*/  LEA R68, R9, UR4, 0x2 ;  /* 0x0000000409447c11 */ /* 0x000fe4000f8e10ff */
[----:B------:R-:W-:Y:S02]  /*0900*/  LEA R69, R11, UR4, 0x2 ;  /* 0x000000040b457c11 */ /* 0x000fe4000f8e10ff */
[----:B------:R-:W-:Y:S02]  /*0910*/  LEA R70, R17, UR4, 0x2 ;  /* 0x0000000411467c11 */ /* 0x000fe4000f8e10ff */
[----:B------:R-:W-:Y:S01]  /*0920*/  MOV R18, RZ ;  /* 0x000000ff00127202 */ /* 0x000fe20000000f00 */
[----:B--2---:R0:W-:Y:S04]  /*0930*/  STS [R65], R0 ;  /* 0x0000000041007388 */ /* 0x0041e80000000800 */
[----:B---3--:R-:W-:Y:S01]  /*0940*/  STS [R64+0x80], R7 ;  /* 0x0000800740007388 */ /* 0x008fe20000000800 */
[----:B0-----:R-:W-:-:S03]  /*0950*/  SHF.L.U32 R0, R66, 0x3, RZ ;  /* 0x0000000342007819 */ /* 0x001fc600000006ff */
[----:B----4-:R-:W-:Y:S01]  /*0960*/  STS [R63+0x100], R6 ;  /* 0x000100063f007388 */ /* 0x010fe20000000800 */
[----:B------:R-:W-:-:S03]  /*0970*/  LEA.HI.SX32 R71, R0, R0, 0x1b ;  /* 0x0000000000477211 */ /* 0x000fc600078fdaff */
[----:B------:R-:W-:Y:S01]  /*0980*/  STS [R61+0x180], R8 ;  /* 0x000180083d007388 */ /* 0x000fe20000000800 */
[----:B------:R-:W-:-:S03]  /*0990*/  LEA R71, R71, UR4, 0x2 ;  /* 0x0000000447477c11 */ /* 0x000fc6000f8e10ff */
[----:B------:R-:W-:Y:S04]  /*09a0*/  STS [R67+0x200], R10 ;  /* 0x0002000a43007388 */ /* 0x000fe80000000800 */
[----:B------:R-:W-:Y:S04]  /*09b0*/  STS [R68+0x280], R13 ;  /* 0x0002800d44007388 */ /* 0x000fe80000000800 */
        /* <DEDUP_REMOVED lines=12> */
[----:B0-----:R-:W-:Y:S01]  /*0a80*/  CS2R R12, SRZ ;  /* 0x00000000000c7805 */ /* 0x001fe2000001ff00 */
[----:B-1----:R-:W-:Y:S01]  /*0a90*/  HFMA2 R15, -RZ, RZ, 0, 0 ;  /* 0x00000000ff0f7431 */ /* 0x002fe200000001ff */
[----:B------:R-:W-:-:S03]  /*0aa0*/  MOV R10, RZ ;  /* 0x000000ff000a7202 */ /* 0x000fc60000000f00 */
[----:B------:R-:W2:Y:S01]  /*0ab0*/  @!P0 LDG.E R14, desc[UR16][R2.64] ;  /* 0x00000010020e8981 */ /* 0x000ea2000c1e1900 */
[----:B------:R-:W-:Y:S02]  /*0ac0*/  ISETP.NE.AND P0, PT, R16, RZ, PT ;  /* 0x000000ff1000720c */ /* 0x000fe40003f05270 */
[----:B------:R-:W-:Y:S01]  /*0ad0*/  CS2R R16, SRZ ;  /* 0x0000000000107805 */ /* 0x000fe2000001ff00 */
[----:B------:R-:W3:Y:S04]  /*0ae0*/  @!P1 LDG.E R10, desc[UR16][R2.64+0x100] ;  /* 0x00010010020a9981 */ /* 0x000ee8000c1e1900 */
[----:B------:R-:W4:Y:S04]  /*0af0*/  @!P2 LDG.E R12, desc[UR16][R2.64+0x180] ;  /* 0x00018010020ca981 */ /* 0x000f28000c1e1900 */
[----:B------:R-:W4:Y:S04]  /*0b00*/  @!P3 LDG.E R16, desc[UR16][R2.64+0x200] ;  /* 0x000200100210b981 */ /* 0x000f28000c1e1900 */
[----:B------:R-:W3:Y:S04]  /*0b10*/  @!P0 LDG.E R13, desc[UR16][R2.64+0x80] ;  /* 0x00008010020d8981 */ /* 0x000ee8000c1e1900 */
[----:B------:R-:W4:Y:S04]  /*0b20*/  @!P4 LDG.E R15, desc[UR16][R2.64+0x280] ;  /* 0x00028010020fc981 */ /* 0x000f28000c1e1900 */
[----:B------:R-:W4:Y:S04]  /*0b30*/  @!P5 LDG.E R18, desc[UR16][R2.64+0x300] ;  /* 0x000300100212d981 */ /* 0x000f28000c1e1900 */
[----:B------:R-:W4:Y:S01]  /*0b40*/  @!P6 LDG.E R17, desc[UR16][R2.64+0x380] ;  /* 0x000380100211e981 */ /* 0x000f22000c1e1900 */
[----:B------:R-:W-:Y:S03]  /*0b50*/  BSSY.RECONVERGENT B0, `(.L_x_1920) ;  /* 0x0000041000007945 */ /* 0x000fe60003800200 */
[----:B--2---:R-:W-:Y:S04]  /*0b60*/  STS [R65], R14 ;  /* 0x0000000e41007388 */ /* 0x004fe80000000800 */
[----:B---3--:R-:W-:Y:S04]  /*0b70*/  STS [R64+0x80], R13 ;  /* 0x0000800d40007388 */ /* 0x008fe80000000800 */
[----:B------:R0:W-:Y:S04]  /*0b80*/  STS [R63+0x100], R10 ;  /* 0x0001000a3f007388 */ /* 0x0001e80000000800 */
[----:B----4-:R-:W-:Y:S04]  /*0b90*/  STS [R61+0x180], R12 ;  /* 0x0001800c3d007388 */ /* 0x010fe80000000800 */
[----:B------:R-:W-:Y:S01]  /*0ba0*/  STS [R67+0x200], R16 ;  /* 0x0002001043007388 */ /* 0x000fe20000000800 */
[----:B0-----:R-:W0:Y:S03]  /*0bb0*/  LDC R10, c[0x0][0x38c] ;  /* 0x0000e300ff0a7b82 */ /* 0x001e260000000800 */
        /* <DEDUP_REMOVED lines=8> */
[----:B------:R-:W0:Y:S04]  /*0c40*/  LDS R23, [R71+0x10] ;  /* 0x0000100047177984 */ /* 0x000e280000000800 */
[----:B------:R-:W0:Y:S04]  /*0c50*/  LDS R25, [R71+0x14] ;  /* 0x0000140047197984 */ /* 0x000e280000000800 */
[----:B------:R-:W0:Y:S04]  /*0c60*/  LDS R27, [R71+0x18] ;  /* 0x00001800471b7984 */ /* 0x000e280000000800 */
[----:B------:R0:W0:Y:S01]  /*0c70*/  LDS R15, [R71+0x1c] ;  /* 0x00001c00470f7984 */ /* 0x0000220000000800 */
[----:B-1---5:R-:W-:-:S05]  /*0c80*/  FADD.FTZ R72, R19, R30 ;  /* 0x0000001e13487221 */ /* 0x022fca0000010000 */
[----:B------:R-:W-:-:S04]  /*0c90*/  FSETP.GTU.FTZ.AND P0, PT, R72, 20, PT ;  /* 0x41a000004800780b */ /* 0x000fc80003f1c000 */
[----:B------:R-:W-:Y:S01]  /*0ca0*/  ISETP.EQ.OR P0, PT, RZ, UR7, P0 ;  /* 0x00000007ff007c0c */ /* 0x000fe20008702670 */
[--C-:B--2---:R-:W-:Y:S01]  /*0cb0*/  FADD.FTZ R74, R3, R30.reuse ;  /* 0x0000001e034a7221 */ /* 0x104fe20000010000 */
[--C-:B---3--:R-:W-:Y:S01]  /*0cc0*/  FADD.FTZ R76, R21, R30.reuse ;  /* 0x0000001e154c7221 */ /* 0x108fe20000010000 */
[----:B----4-:R-:W-:-:S03]  /*0cd0*/  FADD.FTZ R78, R13, R30 ;  /* 0x0000001e0d4e7221 */ /* 0x010fc60000010000 */
[----:B------:R-:W-:Y:S01]  /*0ce0*/  FSETP.GTU.FTZ.AND P2, PT, R74, 20, PT ;  /* 0x41a000004a00780b */ /* 0x000fe20003f5c000 */
[--C-:B0-----:R-:W-:Y:S01]  /*0cf0*/  FADD.FTZ R80, R23, R30.reuse ;  /* 0x0000001e17507221 */ /* 0x101fe20000010000 */
[--C-:B------:R-:W-:Y:S01]  /*0d00*/  FADD.FTZ R82, R25, R30.reuse ;  /* 0x0000001e19527221 */ /* 0x100fe20000010000 */
[----:B------:R-:W-:Y:S02]  /*0d10*/  FSETP.GTU.FTZ.AND P3, PT, R76, 20, PT ;  /* 0x41a000004c00780b */ /* 0x000fe40003f7c000 */
[----:B------:R-:W-:Y:S01]  /*0d20*/  FSETP.GTU.FTZ.AND P4, PT, R78, 20, PT ;  /* 0x41a000004e00780b */ /* 0x000fe20003f9c000 */
[----:B------:R-:W-:Y:S01]  /*0d30*/  FADD.FTZ R84, R27, R30 ;  /* 0x0000001e1b547221 */ /* 0x000fe20000010000 */
        /* <DEDUP_REMOVED lines=34> */
.L_x_1921:
[----:B------:R-:W-:Y:S05]  /*0f60*/  BSYNC.RECONVERGENT B0 ;  /* 0x0000000000007941 */ /* 0x000fea0003800200 */
.L_x_1920:
        /* <DEDUP_REMOVED lines=34> */
.L_x_1923:
[----:B------:R-:W-:Y:S05]  /*1190*/  BSYNC.RECONVERGENT B0 ;  /* 0x0000000000007941 */ /* 0x000fea0003800200 */
.L_x_1922:
        /* <DEDUP_REMOVED lines=39> */
.L_x_1925:
[----:B------:R-:W-:Y:S05]  /*1410*/  BSYNC.RECONVERGENT B0 ;  /* 0x0000000000007941 */ /* 0x000fea0003800200 */
.L_x_1924:
        /* <DEDUP_REMOVED lines=32> */
.L_x_1927:
[----:B------:R-:W-:Y:S05]  /*1620*/  BSYNC.RECONVERGENT B0 ;  /* 0x0000000000007941 */ /* 0x000fea0003800200 */
.L_x_1926:
        /* <DEDUP_REMOVED lines=32> */
.L_x_1929:
[----:B------:R-:W-:Y:S05]  /*1830*/  BSYNC.RECONVERGENT B0 ;  /* 0x0000000000007941 */ /* 0x000fea0003800200 */
.L_x_1928:
        /* <DEDUP_REMOVED lines=32> */
.L_x_1931:
[----:B------:R-:W-:Y:S05]  /*1a40*/  BSYNC.RECONVERGENT B0 ;  /* 0x0000000000007941 */ /* 0x000fea0003800200 */
.L_x_1930:
        /* <DEDUP_REMOVED lines=32> */
.L_x_1933:
[----:B------:R-:W-:Y:S05]  /*1c50*/  BSYNC.RECONVERGENT B0 ;  /* 0x0000000000007941 */ /* 0x000fea0003800200 */
.L_x_1932:
        /* <DEDUP_REMOVED lines=32> */
.L_x_1935:
[----:B------:R-:W-:Y:S05]  /*1e60*/  BSYNC.RECONVERGENT B0 ;  /* 0x0000000000007941 */ /* 0x000fea0003800200 */
.L_x_1934:
        /* <DEDUP_REMOVED lines=9> */
[----:B------:R-:W-:-:S04]  /*1f00*/  FMUL.FTZ R102, R0, R29 ;  /* 0x0000001d00667220 */ /* 0x000fc80000410000 */
[----:B------:R-:W-:Y:S05]  /*1f10*/  @!P0 BRA `(.L_x_1936) ;  /* 0x0000001800908947 */ /* 0x000fea0003800000 */
[----:B------:R-:W0:Y:S01]  /*1f20*/  LDC.64 R2, c[0x0][0x3e0] ;  /* 0x0000f800ff027b82 */ /* 0x000e220000000a00 */
[----:B------:R-:W-:Y:S01]  /*1f30*/  IMAD R89, R59, R10, RZ ;  /* 0x0000000a3b597224 */ /* 0x000fe200078e02ff */
[----:B------:R-:W-:Y:S01]  /*1f40*/  VIMNMX R10, PT, PT, R10, 0x1, !PT ;  /* 0x000000010a0a7848 */ /* 0x000fe20007fe0100 */
[----:B------:R-:W-:Y:S01]  /*1f50*/  FMUL.FTZ R73, R11, R72 ;  /* 0x000000480b497220 */ /* 0x000fe20000410000 */
[----:B------:R-:W-:Y:S01]  /*1f60*/  FMUL.FTZ R75, R9, R74 ;  /* 0x0000004a094b7220 */ /* 0x000fe20000410000 */
[----:B------:R-:W-:Y:S01]  /*1f70*/  FMUL.FTZ R77, R8, R76 ;  /* 0x0000004c084d7220 */ /* 0x000fe20000410000 */
[----:B------:R-:W-:Y:S01]  /*1f80*/  FMUL.FTZ R79, R7, R78 ;  /* 0x0000004e074f7220 */ /* 0x000fe20000410000 */
[----:B------:R-:W-:Y:S01]  /*1f90*/  FMUL.FTZ R81, R6, R80 ;  /* 0x0000005006517220 */ /* 0x000fe20000410000 */
[----:B------:R-:W1:Y:S01]  /*1fa0*/  LDC.64 R16, c[0x0][0x3c0] ;  /* 0x0000f000ff107b82 */ /* 0x000e620000000a00 */
[----:B------:R-:W-:Y:S01]  /*1fb0*/  FMUL.FTZ R83, R5, R82 ;  /* 0x0000005205537220 */ /* 0x000fe20000410000 */
[----:B------:R-:W-:Y:S01]  /*1fc0*/  FMUL.FTZ R85, R4, R84 ;  /* 0x0000005404557220 */ /* 0x000fe20000410000 */
[----:B------:R-:W-:Y:S01]  /*1fd0*/  FMUL.FTZ R87, R0, R86 ;  /* 0x0000005600577220 */ /* 0x000fe20000410000 */
[----:B------:R-:W-:Y:S01]  /*1fe0*/  MOV R91, R32 ;  /* 0x00000020005b7202 */ /* 0x000fe20000000f00 */
[----:B------:R-:W-:Y:S01]  /*1ff0*/  UIADD3 UR5, UPT, UPT, UR4, 0x470, URZ ;  /* 0x0000047004057890 */ /* 0x000fe2000fffe0ff */
[----:B------:R-:W-:-:S02]  /*2000*/  MOV R104, R37 ;  /* 0x0000002500687202 */ /* 0x000fc40000000f00 */
[----:B------:R-:W2:Y:S01]  /*2010*/  LDC.64 R18, c[0x0][0x3a8] ;  /* 0x0000ea00ff127b82 */ /* 0x000ea20000000a00 */
[----:B------:R-:W-:Y:S02]  /*2020*/  MOV R93, R33 ;  /* 0x00000021005d7202 */ /* 0x000fe40000000f00 */
[----:B------:R-:W-:Y:S02]  /*2030*/  MOV R106, R36 ;  /* 0x00000024006a7202 */ /* 0x000fe40000000f00 */
[----:B------:R-:W-:Y:S02]  /*2040*/  MOV R95, R34 ;  /* 0x00000022005f7202 */ /* 0x000fe40000000f00 */
[----:B------:R-:W-:Y:S01]  /*2050*/  MOV R108, R35 ;  /* 0x00000023006c7202 */ /* 0x000fe20000000f00 */
[----:B------:R-:W3:Y:S01]  /*2060*/  LDC.64 R20, c[0x0][0x480] ;  /* 0x00012000ff147b82 */ /* 0x000ee20000000a00 */
[----:B------:R-:W-:Y:S02]  /*2070*/  IADD3 R97, PT, PT, -R10, RZ, RZ ;  /* 0x000000ff0a617210 */ /* 0x000fe40007ffe1ff */
[----:B0-----:R-:W-:-:S02]  /*2080*/  SHF.L.U64.HI R3, R2, 0x3, R3 ;  /* 0x0000000302037819 */ /* 0x001fc40000010203 */
[----:B-1----:R-:W-:Y:S02]  /*2090*/  SHF.L.U64.HI R17, R16, 0x3, R17 ;  /* 0x0000000310117819 */ /* 0x002fe40000010211 */
[----:B--2---:R-:W-:-:S07]  /*20a0*/  SHF.L.U64.HI R19, R18, 0x3, R19 ;  /* 0x0000000312137819 */ /* 0x004fce0000010213 */
.L_x_1939:
[----:B------:R-:W-:Y:S02]  /*20b0*/  MOV R4, R91 ;  /* 0x0000005b00047202 */ /* 0x000fe40000000f00 */
[----:B------:R-:W-:-:S06]  /*20c0*/  MOV R5, R104 ;  /* 0x0000006800057202 */ /* 0x000fcc0000000f00 */
[----:B------:R-:W2:Y:S01]  /*20d0*/  LDG.E.64 R4, desc[UR16][R4.64] ;  /* 0x0000001004047981 */ /* 0x000ea2000c1e1b00 */
[-C--:B------:R-:W-:Y:S02]  /*20e0*/  ISETP.GE.U32.AND P1, PT, R43, R62.reuse, PT ;  /* 0x0000003e2b00720c */ /* 0x080fe40003f26070 */
[-C--:B------:R-:W-:Y:S02]  /*20f0*/  ISETP.GE.U32.AND P3, PT, R39, R62.reuse, PT ;  /* 0x0000003e2700720c */ /* 0x080fe40003f66070 */
[-C--:B------:R-:W-:Y:S02]  /*2100*/  ISETP.GE.U32.AND P0, PT, R44, R62.reuse, PT ;  /* 0x0000003e2c00720c */ /* 0x080fe40003f06070 */
[----:B------:R-:W-:Y:S02]  /*2110*/  FSEL R101, R75, RZ, !P1 ;  /* 0x000000ff4b657208 */ /* 0x000fe40004800000 */
[----:B------:R-:W-:Y:S01]  /*2120*/  ISETP.GE.U32.AND P2, PT, R45, R62, PT ;  /* 0x0000003e2d00720c */ /* 0x000fe20003f46070 */
[----:B------:R-:W0:Y:S01]  /*2130*/  S2UR UR6, SR_CgaCtaId ;  /* 0x00000000000679c3 */ /* 0x000e220000008800 */
[C---:B--2---:R-:W-:Y:S01]  /*2140*/  FMUL.FTZ R0, R5.reuse, R72 ;  /* 0x0000004805007220 */ /* 0x044fe20000410000 */
[----:B------:R-:W-:Y:S01]  /*2150*/  FMUL.FTZ R7, R4, 1.4426950216293334961 ;  /* 0x3fb8aa3b04077820 */ /* 0x000fe20000410000 */
[----:B------:R-:W-:-:S02]  /*2160*/  FMUL.FTZ R6, R5, R74 ;  /* 0x0000004a05067220 */ /* 0x000fc40000410000 */
[----:B------:R-:W-:Y:S01]  /*2170*/  FMUL.RZ R8, R0, 0.15915493667125701904 ;  /* 0x3e22f98300087820 */ /* 0x000fe2000040c000 */
[C---:B------:R-:W-:Y:S01]  /*2180*/  FMUL.FTZ R4, R7.reuse, R74 ;  /* 0x0000004a07047220 */ /* 0x040fe20000410000 */
[----:B------:R-:W-:Y:S01]  /*2190*/  FMUL.RZ R10, R6, 0.15915493667125701904 ;  /* 0x3e22f983060a7820 */ /* 0x000fe2000040c000 */
[----:B------:R-:W-:Y:S01]  /*21a0*/  FMUL.FTZ R0, R7, R72 ;  /* 0x0000004807007220 */ /* 0x000fe20000410000 */
[----:B------:R-:W-:Y:S01]  /*21b0*/  MUFU.SIN R9, R8 ;  /* 0x0000000800097308 */ /* 0x000fe20000000400 */
[----:B------:R-:W-:-:S04]  /*21c0*/  FMUL.FTZ R6, R5, R76 ;  /* 0x0000004c05067220 */ /* 0x000fc80000410000 */
[----:B------:R-:W-:Y:S01]  /*21d0*/  FMUL.RZ R12, R6, 0.15915493667125701904 ;  /* 0x3e22f983060c7820 */ /* 0x000fe2000040c000 */
[----:B------:R-:W-:Y:S02]  /*21e0*/  FMUL.FTZ R6, R7, R76 ;  /* 0x0000004c07067220 */ /* 0x000fe40000410000 */
[----:B------:R1:W-:Y:S08]  /*21f0*/  MUFU.COS R11, R8 ;  /* 0x00000008000b7308 */ /* 0x0003f00000000000 */
[----:B------:R-:W-:Y:S01]  /*2200*/  MUFU.SIN R13, R10 ;  /* 0x0000000a000d7308 */ /* 0x000fe20000000400 */
[----:B-1----:R-:W-:-:S04]  /*2210*/  FMUL.FTZ R8, R5, R78 ;  /* 0x0000004e05087220 */ /* 0x002fc80000410000 */
[----:B------:R-:W-:Y:S01]  /*2220*/  FMUL.RZ R14, R8, 0.15915493667125701904 ;  /* 0x3e22f983080e7820 */ /* 0x000fe2000040c000 */
[----:B------:R-:W-:Y:S02]  /*2230*/  FMUL.FTZ R8, R7, R78 ;  /* 0x0000004e07087220 */ /* 0x000fe40000410000 */
[----:B------:R-:W1:Y:S08]  /*2240*/  MUFU.EX2 R4, R4 ;  /* 0x0000000400047308 */ /* 0x000e700000000800 */
[----:B------:R2:W4:Y:S08]  /*2250*/  MUFU.COS R15, R10 ;  /* 0x0000000a000f7308 */ /* 0x0005300000000000 */
[----:B------:R-:W5:Y:S01]  /*2260*/  MUFU.EX2 R0, R0 ;  /* 0x0000000000007308 */ /* 0x000f620000000800 */
[----:B--2---:R-:W-:Y:S01]  /*2270*/  FMUL.FTZ R10, R5, R80 ;  /* 0x00000050050a7220 */ /* 0x004fe20000410000 */
[----:B-1----:R-:W-:-:S03]  /*2280*/  FMUL.FTZ R13, R4, R13 ;  /* 0x0000000d040d7220 */ /* 0x002fc60000410000 */
[----:B------:R-:W-:Y:S01]  /*2290*/  FMUL.RZ R22, R10, 0.15915493667125701904 ;  /* 0x3e22f9830a167820 */ /* 0x000fe2000040c000 */
[----:B------:R-:W-:Y:S01]  /*22a0*/  FMUL.FTZ R10, R7, R80 ;  /* 0x00000050070a7220 */ /* 0x000fe20000410000 */
[----:B------:R-:W-:Y:S01]  /*22b0*/  FSEL R110, R13, RZ, !P1 ;  /* 0x000000ff0d6e7208 */ /* 0x000fe20004800000 */
[----:B------:R-:W-:Y:S01]  /*22c0*/  MUFU.COS R99, R14 ;  /* 0x0000000e00637308 */ /* 0x000fe20000000000 */
[----:B----4-:R-:W-:-:S03]  /*22d0*/  FMUL.FTZ R15, R4, R15 ;  /* 0x0000000f040f7220 */ /* 0x010fc60000410000 */
[----:B------:R-:W-:Y:S02]  /*22e0*/  FMUL.FTZ R4, RZ, R110 ;  /* 0x0000006eff047220 */ /* 0x000fe40000410000 */
[----:B------:R-:W-:Y:S02]  /*22f0*/  FSEL R103, R15, 1, !P1 ;  /* 0x3f8000000f677808 */ /* 0x000fe40004800000 */
[----:B------:R-:W1:Y:S01]  /*2300*/  MUFU.EX2 R8, R8 ;  /* 0x0000000800087308 */ /* 0x000e620000000800 */
[C---:B-----5:R-:W-:Y:S01]  /*2310*/  FMUL.FTZ R11, R0.reuse, R11 ;  /* 0x0000000b000b7220 */ /* 0x060fe20000410000 */
[----:B------:R-:W-:Y:S01]  /*2320*/  FMUL.FTZ R9, R0, R9 ;  /* 0x0000000900097220 */ /* 0x000fe20000410000 */
[----:B------:R-:W-:Y:S01]  /*2330*/  FMUL.FTZ R0, R5, R86 ;  /* 0x0000005605007220 */ /* 0x000fe20000410000 */
[----:B------:R-:W-:Y:S02]  /*2340*/  ISETP.GE.U32.AND P1, PT, R46, R62, PT ;  /* 0x0000003e2e00720c */ /* 0x000fe40003f26070 */
[----:B------:R-:W-:-:S02]  /*2350*/  FSEL R116, R11, 1, !P3 ;  /* 0x3f8000000b747808 */ /* 0x000fc40005800000 */
[----:B------:R2:W4:Y:S01]  /*2360*/  MUFU.SIN R27, R14 ;  /* 0x0000000e001b7308 */ /* 0x0005220000000400 */
[----:B------:R-:W-:Y:S02]  /*2370*/  FSEL R112, R81, RZ, !P1 ;  /* 0x000000ff51707208 */ /* 0x000fe40004800000 */
[----:B------:R-:W-:-:S05]  /*2380*/  FSEL R117, R9, RZ, !P3 ;  /* 0x000000ff09757208 */ /* 0x000fca0005800000 */
[----:B------:R-:W-:Y:S01]  /*2390*/  MUFU.SIN R23, R12 ;  /* 0x0000000c00177308 */ /* 0x000fe20000000400 */
[C---:B-1----:R-:W-:Y:S01]  /*23a0*/  FMUL.FTZ R111, R8.reuse, R99 ;  /* 0x00000063086f7220 */ /* 0x042fe20000410000 */
[----:B------:R-:W-:Y:S01]  /*23b0*/  FSEL R99, R73, RZ, !P3 ;  /* 0x000000ff49637208 */ /* 0x000fe20005800000 */
[----:B--2---:R-:W-:Y:S01]  /*23c0*/  FMUL.FTZ R14, R7, R84 ;  /* 0x00000054070e7220 */ /* 0x004fe20000410000 */
[-C--:B------:R-:W-:Y:S02]  /*23d0*/  FMUL.FTZ R9, R117, R110.reuse ;  /* 0x0000006e75097220 */ /* 0x080fe40000410000 */
[----:B------:R-:W-:Y:S01]  /*23e0*/  FSEL R111, R111, 1, !P2 ;  /* 0x3f8000006f6f7808 */ /* 0x000fe20005000000 */
[C---:B------:R-:W-:Y:S01]  /*23f0*/  FFMA.FTZ R4, R99.reuse, R103, -R4 ;  /* 0x0000006763047223 */ /* 0x040fe20000010804 */
[----:B------:R-:W1:Y:S01]  /*2400*/  MUFU.EX2 R6, R6 ;  /* 0x0000000600067308 */ /* 0x000e620000000800 */
[----:B----4-:R-:W-:Y:S01]  /*2410*/  FMUL.FTZ R27, R8, R27 ;  /* 0x0000001b081b7220 */ /* 0x010fe20000410000 */
[----:B------:R-:W-:Y:S01]  /*2420*/  FMUL.RZ R8, R0, 0.15915493667125701904 ;  /* 0x3e22f98300087820 */ /* 0x000fe2000040c000 */
[----:B------:R-:W-:Y:S01]  /*2430*/  FMUL.FTZ R0, R99, R110 ;  /* 0x0000006e63007220 */ /* 0x000fe20000410000 */
[----:B------:R-:W-:Y:S01]  /*2440*/  FADD.FTZ R4, R101, R4 ;  /* 0x0000000465047221 */ /* 0x000fe20000010000 */
[----:B------:R-:W-:-:S03]  /*2450*/  FFMA.FTZ R9, R116, R103, -R9 ;  /* 0x0000006774097223 */ /* 0x000fc60000010809 */
[----:B------:R2:W4:Y:S08]  /*2460*/  MUFU.COS R25, R12 ;  /* 0x0000000c00197308 */ /* 0x0005300000000000 */
[----:B------:R-:W-:Y:S01]  /*2470*/  MUFU.SIN R105, R22 ;  /* 0x0000001600697308 */ /* 0x000fe20000000400 */
[----:B--2---:R-:W-:Y:S01]  /*2480*/  FMUL.FTZ R12, R5, R82 ;  /* 0x00000052050c7220 */ /* 0x004fe20000410000 */
[----:B-1----:R-:W-:-:S03]  /*2490*/  FMUL.FTZ R23, R6, R23 ;  /* 0x0000001706177220 */ /* 0x002fc60000410000 */
[----:B------:R-:W-:Y:S01]  /*24a0*/  FMUL.RZ R24, R12, 0.15915493667125701904 ;  /* 0x3e22f9830c187820 */ /* 0x000fe2000040c000 */
[----:B------:R-:W-:Y:S02]  /*24b0*/  FMUL.FTZ R12, R7, R82 ;  /* 0x00000052070c7220 */ /* 0x000fe40000410000 */
[----:B------:R-:W1:Y:S01]  /*24c0*/  MUFU.EX2 R10, R10 ;  /* 0x0000000a000a7308 */ /* 0x000e620000000800 */
[----:B----4-:R-:W-:Y:S01]  /*24d0*/  FMUL.FTZ R25, R6, R25 ;  /* 0x0000001906197220 */ /* 0x010fe20000410000 */
[----:B------:R-:W-:-:S04]  /*24e0*/  FFMA.FTZ R6, RZ, R103, R0 ;  /* 0x00000067ff067223 */ /* 0x000fc80000010000 */
[----:B------:R-:W-:Y:S01]  /*24f0*/  FADD.FTZ R6, RZ, R6 ;  /* 0x00000006ff067221 */ /* 0x000fe20000010000 */
[----:B------:R-:W-:Y:S01]  /*2500*/  FSEL R0, R25, 1, !P0 ;  /* 0x3f80000019007808 */ /* 0x000fe20004000000 */
[----:B------:R2:W4:Y:S08]  /*2510*/  MUFU.COS R107, R22 ;  /* 0x00000016006b7308 */ /* 0x0005300000000000 */
[----:B------:R-:W-:Y:S01]  /*2520*/  MUFU.SIN R109, R24 ;  /* 0x00000018006d7308 */ /* 0x000fe20000000400 */
[----:B-1----:R-:W-:Y:S01]  /*2530*/  FMUL.FTZ R114, R10, R105 ;  /* 0x000000690a727220 */ /* 0x002fe20000410000 */
[----:B------:R-:W-:Y:S01]  /*2540*/  FSEL R105, R23, RZ, !P0 ;  /* 0x000000ff17697208 */ /* 0x000fe20004000000 */
[----:B--2---:R-:W-:Y:S01]  /*2550*/  FMUL.FTZ R22, R7, R86 ;  /* 0x0000005607167220 */ /* 0x004fe20000410000 */
[----:B------:R-:W-:-:S02]  /*2560*/  FMUL.FTZ R7, R5, R84 ;  /* 0x0000005405077220 */ /* 0x000fc40000410000 */
[----:B------:R-:W-:Y:S01]  /*2570*/  FSEL R114, R114, RZ, !P1 ;  /* 0x000000ff72727208 */ /* 0x000fe20004800000 */
[C---:B------:R-:W-:Y:S01]  /*2580*/  FMUL.FTZ R25, R105.reuse, R4 ;  /* 0x0000000469197220 */ /* 0x040fe20000410000 */
[----:B------:R-:W1:Y:S01]  /*2590*/  MUFU.EX2 R12, R12 ;  /* 0x0000000c000c7308 */ /* 0x000e620000000800 */
[-C--:B------:R-:W-:Y:S01]  /*25a0*/  FMUL.FTZ R23, R105, R6.reuse ;  /* 0x0000000669177220 */ /* 0x080fe20000410000 */
[----:B----4-:R-:W-:Y:S01]  /*25b0*/  FMUL.FTZ R115, R10, R107 ;  /* 0x0000006b0a737220 */ /* 0x010fe20000410000 */
[C---:B------:R-:W-:Y:S01]  /*25c0*/  FFMA.FTZ R25, R0.reuse, R6, R25 ;  /* 0x0000000600197223 */ /* 0x040fe20000010019 */
[----:B------:R-:W-:Y:S01]  /*25d0*/  FSEL R107, R77, RZ, !P0 ;  /* 0x000000ff4d6b7208 */ /* 0x000fe20004000000 */
[----:B------:R-:W-:Y:S01]  /*25e0*/  FFMA.FTZ R4, R0, R4, -R23 ;  /* 0x0000000400047223 */ /* 0x000fe20000010817 */
[----:B------:R-:W-:Y:S01]  /*25f0*/  FMUL.RZ R26, R7, 0.15915493667125701904 ;  /* 0x3e22f983071a7820 */ /* 0x000fe2000040c000 */
[----:B------:R-:W-:Y:S01]  /*2600*/  FADD.FTZ R6, RZ, R25 ;  /* 0x00000019ff067221 */ /* 0x000fe20000010000 */
[----:B------:R-:W2:Y:S01]  /*2610*/  MUFU.COS R113, R24 ;  /* 0x0000001800717308 */ /* 0x000ea20000000000 */
[----:B------:R-:W-:Y:S01]  /*2620*/  FADD.FTZ R4, R107, R4 ;  /* 0x000000046b047221 */ /* 0x000fe20000010000 */
[----:B------:R-:W-:-:S02]  /*2630*/  FSEL R115, R115, 1, !P1 ;  /* 0x3f80000073737808 */ /* 0x000fc40004800000 */
[-C--:B------:R-:W-:Y:S02]  /*2640*/  ISETP.GE.U32.AND P0, PT, R47, R62.reuse, PT ;  /* 0x0000003e2f00720c */ /* 0x080fe40003f06070 */
[----:B------:R-:W-:Y:S02]  /*2650*/  ISETP.GE.U32.AND P1, PT, R48, R62, PT ;  /* 0x0000003e3000720c */ /* 0x000fe40003f26070 */
[----:B------:R-:W-:Y:S01]  /*2660*/  MUFU.SIN R13, R8 ;  /* 0x00000008000d7308 */ /* 0x000fe20000000400 */
[----:B-1----:R-:W-:Y:S01]  /*2670*/  FMUL.FTZ R118, R12, R109 ;  /* 0x0000006d0c767220 */ /* 0x002fe20000410000 */
[----:B------:R-:W-:Y:S02]  /*2680*/  FSEL R109, R27, RZ, !P2 ;  /* 0x000000ff1b6d7208 */ /* 0x000fe40005000000 */
[----:B------:R-:W-:Y:S02]  /*2690*/  FSEL R120, R83, RZ, !P0 ;  /* 0x000000ff53787208 */ /* 0x000fe40004000000 */
[----:B------:R-:W-:Y:S01]  /*26a0*/  FSEL R118, R118, RZ, !P0 ;  /* 0x000000ff76767208 */ /* 0x000fe20004000000 */
[----:B------:R-:W-:Y:S01]  /*26b0*/  FMUL.FTZ R23, R109, R4 ;  /* 0x000000046d177220 */ /* 0x000fe20000410000 */
[----:B------:R1:W-:Y:S01]  /*26c0*/  MUFU.COS R15, R8 ;  /* 0x00000008000f7308 */ /* 0x0003e20000000000 */
[----:B--2---:R-:W-:Y:S01]  /*26d0*/  FMUL.FTZ R119, R12, R113 ;  /* 0x000000710c777220 */ /* 0x004fe20000410000 */
[----:B------:R-:W-:Y:S01]  /*26e0*/  FSEL R113, R79, RZ, !P2 ;  /* 0x000000ff4f717208 */ /* 0x000fe20005000000 */
[----:B------:R-:W-:Y:S01]  /*26f0*/  FFMA.FTZ R23, R111, R6, R23 ;  /* 0x000000066f177223 */ /* 0x000fe20000010017 */
[----:B------:R-:W-:-:S02]  /*2700*/  FSEL R123, R85, RZ, !P1 ;  /* 0x000000ff557b7208 */ /* 0x000fc40004800000 */
[----:B------:R-:W-:Y:S01]  /*2710*/  FSEL R119, R119, 1, !P0 ;  /* 0x3f80000077777808 */ /* 0x000fe20004000000 */
[----:B------:R-:W-:Y:S01]  /*2720*/  FADD.FTZ R23, RZ, R23 ;  /* 0x00000017ff177221 */ /* 0x000fe20000010000 */
[----:B------:R-:W-:Y:S01]  /*2730*/  MUFU.EX2 R14, R14 ;  /* 0x0000000e000e7308 */ /* 0x000fe20000000800 */
[----:B-1----:R-:W-:Y:S01]  /*2740*/  FMUL.FTZ R8, R109, R6 ;  /* 0x000000066d087220 */ /* 0x002fe20000410000 */
[----:B------:R-:W-:Y:S01]  /*2750*/  ISETP.GE.U32.AND P0, PT, R50, R62, PT ;  /* 0x0000003e3200720c */ /* 0x000fe20003f06070 */
[----:B------:R-:W-:Y:S02]  /*2760*/  FMUL.FTZ R6, R114, R23 ;  /* 0x0000001772067220 */ /* 0x000fe40000410000 */
[----:B------:R-:W-:Y:S01]  /*2770*/  FFMA.FTZ R8, R111, R4, -R8 ;  /* 0x000000046f087223 */ /* 0x000fe20000010808 */
[----:B------:R-:W-:Y:S02]  /*2780*/  FMUL.FTZ R4, R116, R110 ;  /* 0x0000006e74047220 */ /* 0x000fe40000410000 */
[----:B------:R-:W1:Y:S01]  /*2790*/  MUFU.SIN R7, R26 ;  /* 0x0000001a00077308 */ /* 0x000e620000000400 */
[----:B------:R-:W-:Y:S01]  /*27a0*/  FADD.FTZ R8, R113, R8 ;  /* 0x0000000871087221 */ /* 0x000fe20000010000 */
[----:B------:R-:W-:-:S03]  /*27b0*/  FFMA.FTZ R4, R117, R103, R4 ;  /* 0x0000006775047223 */ /* 0x000fc60000010004 */
[-C--:B------:R-:W-:Y:S01]  /*27c0*/  FMUL.FTZ R10, R114, R8.reuse ;  /* 0x00000008720a7220 */ /* 0x080fe20000410000 */
[----:B------:R-:W-:Y:S01]  /*27d0*/  FFMA.FTZ R25, R115, R8, -R6 ;  /* 0x0000000873197223 */ /* 0x000fe20000010806 */
[----:B------:R-:W-:Y:S01]  /*27e0*/  FMUL.FTZ R11, R105, R4 ;  /* 0x00000004690b7220 */ /* 0x000fe20000410000 */
[----:B------:R-:W2:Y:S01]  /*27f0*/  MUFU.COS R5, R26 ;  /* 0x0000001a00057308 */ /* 0x000ea20000000000 */
[----:B------:R-:W-:Y:S01]  /*2800*/  FFMA.FTZ R10, R115, R23, R10 ;  /* 0x00000017730a7223 */ /* 0x000fe2000001000a */
[----:B------:R-:W-:Y:S01]  /*2810*/  FADD.FTZ R25, R112, R25 ;  /* 0x0000001970197221 */ /* 0x000fe20000010000 */
[-C--:B------:R-:W-:Y:S01]  /*2820*/  FFMA.FTZ R6, R0, R9.reuse, -R11 ;  /* 0x0000000900067223 */ /* 0x080fe2000001080b */
[----:B------:R-:W-:Y:S01]  /*2830*/  FMUL.FTZ R9, R105, R9 ;  /* 0x0000000969097220 */ /* 0x000fe20000410000 */
[----:B------:R-:W-:Y:S01]  /*2840*/  FADD.FTZ R10, RZ, R10 ;  /* 0x0000000aff0a7221 */ /* 0x000fe20000010000 */
[C---:B------:R-:W-:Y:S02]  /*2850*/  FMUL.FTZ R12, R118.reuse, R25 ;  /* 0x00000019760c7220 */ /* 0x040fe40000410000 */
[----:B------:R-:W4:Y:S01]  /*2860*/  MUFU.EX2 R22, R22 ;  /* 0x0000001600167308 */ /* 0x000f220000000800 */
[-C--:B------:R-:W-:Y:S01]  /*2870*/  FMUL.FTZ R8, R118, R10.reuse ;  /* 0x0000000a76087220 */ /* 0x080fe20000410000 */
[----:B-1----:R-:W-:Y:S01]  /*2880*/  FMUL.FTZ R7, R14, R7 ;  /* 0x000000070e077220 */ /* 0x002fe20000410000 */
[C---:B------:R-:W-:Y:S01]  /*2890*/  FFMA.FTZ R12, R119.reuse, R10, R12 ;  /* 0x0000000a770c7223 */ /* 0x040fe2000001000c */
[----:B------:R-:W-:Y:S01]  /*28a0*/  FFMA.FTZ R4, R0, R4, R9 ;  /* 0x0000000400047223 */ /* 0x000fe20000010009 */
[----:B------:R-:W-:-:S02]  /*28b0*/  FFMA.FTZ R25, R119, R25, -R8 ;  /* 0x0000001977197223 */ /* 0x000fc40000010808 */
[----:B------:R-:W-:Y:S01]  /*28c0*/  FSEL R121, R7, RZ, !P1 ;  /* 0x000000ff07797208 */ /* 0x000fe20004800000 */
[----:B------:R-:W-:Y:S01]  /*28d0*/  FADD.FTZ R12, RZ, R12 ;  /* 0x0000000cff0c7221 */ /* 0x000fe20000010000 */
[----:B--2---:R-:W-:Y:S01]  /*28e0*/  FMUL.FTZ R5, R14, R5 ;  /* 0x000000050e057220 */ /* 0x004fe20000410000 */
[----:B------:R-:W-:Y:S01]  /*28f0*/  FADD.FTZ R25, R120, R25 ;  /* 0x0000001978197221 */ /* 0x000fe20000010000 */
[----:B------:R-:W-:Y:S01]  /*2900*/  FMUL.FTZ R8, R109, R4 ;  /* 0x000000046d087220 */ /* 0x000fe20000410000 */
[----:B------:R-:W-:Y:S02]  /*2910*/  FMUL.FTZ R7, R121, R12 ;  /* 0x0000000c79077220 */ /* 0x000fe40000410000 */
[----:B------:R-:W-:Y:S01]  /*2920*/  FSEL R122, R5, 1, !P1 ;  /* 0x3f800000057a7808 */ /* 0x000fe20004800000 */
[----:B------:R-:W-:Y:S01]  /*2930*/  FMUL.FTZ R11, R121, R25 ;  /* 0x00000019790b7220 */ /* 0x000fe20000410000 */
[----:B------:R-:W-:Y:S01]  /*2940*/  FMUL.FTZ R5, R109, R6 ;  /* 0x000000066d057220 */ /* 0x000fe20000410000 */
[C---:B----4-:R-:W-:Y:S01]  /*2950*/  FMUL.FTZ R13, R22.reuse, R13 ;  /* 0x0000000d160d7220 */ /* 0x050fe20000410000 */
[----:B------:R-:W-:Y:S01]  /*2960*/  FMUL.FTZ R15, R22, R15 ;  /* 0x0000000f160f7220 */ /* 0x000fe20000410000 */
[C---:B------:R-:W-:Y:S01]  /*2970*/  FFMA.FTZ R11, R122.reuse, R12, R11 ;  /* 0x0000000c7a0b7223 */ /* 0x040fe2000001000b */
[----:B------:R-:W-:Y:S01]  /*2980*/  FFMA.FTZ R10, R122, R25, -R7 ;  /* 0x000000197a0a7223 */ /* 0x000fe20000010807 */
[----:B------:R-:W-:Y:S01]  /*2990*/  FFMA.FTZ R8, R111, R6, -R8 ;  /* 0x000000066f087223 */ /* 0x000fe20000010808 */
[----:B------:R-:W-:Y:S01]  /*29a0*/  MOV R6, R93 ;  /* 0x0000005d00067202 */ /* 0x000fe20000000f00 */
[----:B------:R-:W-:Y:S01]  /*29b0*/  FADD.FTZ R12, RZ, R11 ;  /* 0x0000000bff0c7221 */ /* 0x000fe20000010000 */
[----:B------:R-:W-:Y:S01]  /*29c0*/  MOV R7, R106 ;  /* 0x0000006a00077202 */ /* 0x000fe20000000f00 */
[----:B------:R-:W-:Y:S01]  /*29d0*/  FADD.FTZ R11, R123, R10 ;  /* 0x0000000a7b0b7221 */ /* 0x000fe20000010000 */
[----:B------:R-:W-:Y:S01]  /*29e0*/  FSEL R124, R13, RZ, !P0 ;  /* 0x000000ff0d7c7208 */ /* 0x000fe20004000000 */
[----:B------:R-:W-:Y:S01]  /*29f0*/  FFMA.FTZ R9, R111, R4, R5 ;  /* 0x000000046f097223 */ /* 0x000fe20000010005 */
[----:B------:R-:W-:Y:S01]  /*2a00*/  FSEL R125, R15, 1, !P0 ;  /* 0x3f8000000f7d7808 */ /* 0x000fe20004000000 */
[----:B------:R1:W2:Y:S01]  /*2a10*/  LDG.E.64 R22, desc[UR16][R6.64] ;  /* 0x0000001006167981 */ /* 0x0002a2000c1e1b00 */
[----:B------:R-:W-:Y:S01]  /*2a20*/  MOV R4, R95 ;  /* 0x0000005f00047202 */ /* 0x000fe20000000f00 */
[C---:B------:R-:W-:Y:S01]  /*2a30*/  FMUL.FTZ R13, R124.reuse, R11 ;  /* 0x0000000b7c0d7220 */ /* 0x040fe20000410000 */
[----:B------:R-:W-:Y:S01]  /*2a40*/  MOV R5, R108 ;  /* 0x0000006c00057202 */ /* 0x000fe20000000f00 */
[----:B------:R-:W-:Y:S01]  /*2a50*/  FMUL.FTZ R14, R124, R12 ;  /* 0x0000000c7c0e7220 */ /* 0x000fe20000410000 */
[C---:B------:R-:W-:Y:S01]  /*2a60*/  FMUL.FTZ R10, R114.reuse, R8 ;  /* 0x00000008720a7220 */ /* 0x040fe20000410000 */
[----:B------:R-:W-:Y:S01]  /*2a70*/  FFMA.FTZ R13, R125, R12, R13 ;  /* 0x0000000c7d0d7223 */ /* 0x000fe2000001000d */
[----:B------:R-:W-:Y:S01]  /*2a80*/  FSEL R126, R87, RZ, !P0 ;  /* 0x000000ff577e7208 */ /* 0x000fe20004000000 */
[----:B------:R4:W2:Y:S01]  /*2a90*/  LDG.E.64 R24, desc[UR16][R4.64] ;  /* 0x0000001004187981 */ /* 0x0008a2000c1e1b00 */
[----:B-1----:R-:W-:Y:S01]  /*2aa0*/  FMUL.FTZ R6, R114, R9 ;  /* 0x0000000972067220 */ /* 0x002fe20000410000 */
[----:B------:R-:W-:-:S03]  /*2ab0*/  FFMA.FTZ R11, R125, R11, -R14 ;  /* 0x0000000b7d0b7223 */ /* 0x000fc6000001080e */
[C---:B------:R-:W-:Y:S01]  /*2ac0*/  FFMA.FTZ R6, R115.reuse, R8, -R6 ;  /* 0x0000000873067223 */ /* 0x040fe20000010806 */
[----:B------:R-:W-:Y:S01]  /*2ad0*/  FFMA.FTZ R10, R115, R9, R10 ;  /* 0x00000009730a7223 */ /* 0x000fe2000001000a */
[----:B------:R-:W-:Y:S02]  /*2ae0*/  FADD.FTZ R128, RZ, R13 ;  /* 0x0000000dff807221 */ /* 0x000fe40000010000 */
[C---:B----4-:R-:W-:Y:S01]  /*2af0*/  FMUL.FTZ R5, R118.reuse, R6 ;  /* 0x0000000676057220 */ /* 0x050fe20000410000 */
[-C--:B------:R-:W-:Y:S01]  /*2b00*/  FMUL.FTZ R4, R118, R10.reuse ;  /* 0x0000000a76047220 */ /* 0x080fe20000410000 */
[----:B------:R-:W-:Y:S01]  /*2b10*/  FADD.FTZ R127, R126, R11 ;  /* 0x0000000b7e7f7221 */ /* 0x000fe20000010000 */
[----:B------:R-:W1:Y:S01]  /*2b20*/  SHFL.UP PT, R8, R128, 0x1, RZ ;  /* 0x0420000080087989 */ /* 0x000e6200000e00ff */
[C---:B------:R-:W-:Y:S01]  /*2b30*/  FFMA.FTZ R5, R119.reuse, R10, R5 ;  /* 0x0000000a77057223 */ /* 0x040fe20000010005 */
[----:B------:R-:W-:Y:S02]  /*2b40*/  FFMA.FTZ R4, R119, R6, -R4 ;  /* 0x0000000677047223 */ /* 0x000fe40000010804 */
[----:B------:R-:W4:Y:S01]  /*2b50*/  SHFL.UP PT, R6, R127, 0x1, RZ ;  /* 0x042000007f067989 */ /* 0x000f2200000e00ff */
        /* <DEDUP_REMOVED lines=9> */
[----:B------:R-:W5:Y:S01]  /*2bf0*/  SHFL.UP PT, R5, R130, 0x1, RZ ;  /* 0x0420000082057989 */ /* 0x000f6200000e00ff */
[----:B-1----:R-:W-:-:S03]  /*2c00*/  FMUL.FTZ R7, R129, R8 ;  /* 0x0000000881077220 */ /* 0x002fc60000410000 */
[----:B------:R-:W1:Y:S01]  /*2c10*/  SHFL.UP PT, R4, R129, 0x1, RZ ;  /* 0x0420000081047989 */ /* 0x000e6200000e00ff */
[C---:B------:R-:W-:Y:S01]  /*2c20*/  FMUL.FTZ R8, R130.reuse, R8 ;  /* 0x0000000882087220 */ /* 0x040fe20000410000 */
[----:B----4-:R-:W-:-:S03]  /*2c30*/  FFMA.FTZ R7, R130, R6, R7 ;  /* 0x0000000682077223 */ /* 0x010fc60000010007 */
[----:B------:R-:W-:Y:S01]  /*2c40*/  FFMA.FTZ R8, R129, R6, -R8 ;  /* 0x0000000681087223 */ /* 0x000fe20000010808 */
[----:B------:R-:W-:-:S03]  /*2c50*/  @P1 FADD.FTZ R128, R128, R7 ;  /* 0x0000000780801221 */ /* 0x000fc60000010000 */
[----:B------:R-:W-:Y:S02]  /*2c60*/  @P1 FADD.FTZ R127, R127, R8 ;  /* 0x000000087f7f1221 */ /* 0x000fe40000010000 */
[----:B------:R-:W4:Y:S04]  /*2c70*/  SHFL.UP PT, R9, R128, 0x2, RZ ;  /* 0x0440000080097989 */ /* 0x000f2800000e00ff */
[----:B------:R-:W3:Y:S01]  /*2c80*/  SHFL.UP PT, R8, R127, 0x2, RZ ;  /* 0x044000007f087989 */ /* 0x000ee200000e00ff */
[-C--:B-----5:R-:W-:Y:S01]  /*2c90*/  FMUL.FTZ R7, R129, R5.reuse ;  /* 0x0000000581077220 */ /* 0x0a0fe20000410000 */
[----:B------:R-:W-:-:S03]  /*2ca0*/  FMUL.FTZ R6, R130, R5 ;  /* 0x0000000582067220 */ /* 0x000fc60000410000 */
[-C--:B-1----:R-:W-:Y:S01]  /*2cb0*/  @P1 FFMA.FTZ R130, R130, R4.reuse, R7 ;  /* 0x0000000482821223 */ /* 0x082fe20000010007 */
[----:B------:R-:W-:Y:S01]  /*2cc0*/  @P1 FFMA.FTZ R129, R129, R4, -R6 ;  /* 0x0000000481811223 */ /* 0x000fe20000010806 */
[----:B------:R-:W-:-:S03]  /*2cd0*/  ISETP.GE.AND P0, PT, R66, 0x2, PT ;  /* 0x000000024200780c */ /* 0x000fc60003f06270 */
[----:B------:R-:W1:Y:S04]  /*2ce0*/  SHFL.UP PT, R5, R130, 0x2, RZ ;  /* 0x0440000082057989 */ /* 0x000e6800000e00ff */
[----:B------:R-:W5:Y:S01]  /*2cf0*/  SHFL.UP PT, R4, R129, 0x2, RZ ;  /* 0x0440000081047989 */ /* 0x000f6200000e00ff */
[-C--:B----4-:R-:W-:Y:S01]  /*2d00*/  FMUL.FTZ R7, R129, R9.reuse ;  /* 0x0000000981077220 */ /* 0x090fe20000410000 */
[----:B------:R-:W-:-:S03]  /*2d10*/  FMUL.FTZ R6, R130, R9 ;  /* 0x0000000982067220 */ /* 0x000fc60000410000 */
[-C--:B---3--:R-:W-:Y:S01]  /*2d20*/  FFMA.FTZ R7, R130, R8.reuse, R7 ;  /* 0x0000000882077223 */ /* 0x088fe20000010007 */
[----:B------:R-:W-:-:S03]  /*2d30*/  FFMA.FTZ R6, R129, R8, -R6 ;  /* 0x0000000881067223 */ /* 0x000fc60000010806 */
[----:B------:R-:W-:Y:S01]  /*2d40*/  @P0 FADD.FTZ R128, R128, R7 ;  /* 0x0000000780800221 */ /* 0x000fe20000010000 */
[----:B------:R-:W-:-:S04]  /*2d50*/  @P0 FADD.FTZ R127, R127, R6 ;  /* 0x000000067f7f0221 */ /* 0x000fc80000010000 */
[----:B------:R-:W3:Y:S04]  /*2d60*/  SHFL.UP PT, R9, R128, 0x4, RZ ;  /* 0x0480000080097989 */ /* 0x000ee800000e00ff */
[----:B------:R-:W4:Y:S01]  /*2d70*/  SHFL.UP PT, R8, R127, 0x4, RZ ;  /* 0x048000007f087989 */ /* 0x000f2200000e00ff */
[-C--:B-1----:R-:W-:Y:S01]  /*2d80*/  FMUL.FTZ R7, R129, R5.reuse ;  /* 0x0000000581077220 */ /* 0x082fe20000410000 */
[----:B------:R-:W-:-:S03]  /*2d90*/  FMUL.FTZ R6, R130, R5 ;  /* 0x0000000582067220 */ /* 0x000fc60000410000 */
[-C--:B-----5:R-:W-:Y:S01]  /*2da0*/  @P0 FFMA.FTZ R130, R130, R4.reuse, R7 ;  /* 0x0000000482820223 */ /* 0x0a0fe20000010007 */
[----:B------:R-:W-:-:S04]  /*2db0*/  @P0 FFMA.FTZ R129, R129, R4, -R6 ;  /* 0x0000000481810223 */ /* 0x000fc80000010806 */
[----:B------:R-:W1:Y:S01]  /*2dc0*/  SHFL.UP PT, R5, R130, 0x4, RZ ;  /* 0x0480000082057989 */ /* 0x000e6200000e00ff */
[----:B------:R-:W-:-:S03]  /*2dd0*/  ISETP.GE.AND P0, PT, R66, 0x4, PT ;  /* 0x000000044200780c */ /* 0x000fc60003f06270 */
[----:B------:R-:W5:Y:S01]  /*2de0*/  SHFL.UP PT, R4, R129, 0x4, RZ ;  /* 0x0480000081047989 */ /* 0x000f6200000e00ff */
[-C--:B---3--:R-:W-:Y:S01]  /*2df0*/  FMUL.FTZ R7, R129, R9.reuse ;  /* 0x0000000981077220 */ /* 0x088fe20000410000 */
[----:B------:R-:W-:-:S03]  /*2e00*/  FMUL.FTZ R6, R130, R9 ;  /* 0x0000000982067220 */ /* 0x000fc60000410000 */
[-C--:B----4-:R-:W-:Y:S01]  /*2e10*/  FFMA.FTZ R7, R130, R8.reuse, R7 ;  /* 0x0000000882077223 */ /* 0x090fe20000010007 */
[----:B------:R-:W-:-:S04]  /*2e20*/  FFMA.FTZ R6, R129, R8, -R6 ;  /* 0x0000000881067223 */ /* 0x000fc80000010806 */
[----:B------:R-:W-:Y:S01]  /*2e30*/  @P0 FADD.FTZ R128, R128, R7 ;  /* 0x0000000780800221 */ /* 0x000fe20000010000 */
[----:B------:R-:W-:-:S04]  /*2e40*/  @P0 FADD.FTZ R127, R127, R6 ;  /* 0x000000067f7f0221 */ /* 0x000fc80000010000 */
[----:B------:R-:W3:Y:S01]  /*2e50*/  SHFL.UP PT, R9, R128, 0x8, RZ ;  /* 0x0500000080097989 */ /* 0x000ee200000e00ff */
[CC--:B-1----:R-:W-:Y:S01]  /*2e60*/  FMUL.FTZ R7, R129.reuse, R5.reuse ;  /* 0x0000000581077220 */ /* 0x0c2fe20000410000 */
[C---:B------:R-:W-:Y:S02]  /*2e70*/  FMUL.FTZ R6, R130.reuse, R5 ;  /* 0x0000000582067220 */ /* 0x040fe40000410000 */
[----:B------:R-:W1:Y:S01]  /*2e80*/  SHFL.UP PT, R8, R127, 0x8, RZ ;  /* 0x050000007f087989 */ /* 0x000e6200000e00ff */
[-C--:B-----5:R-:W-:Y:S01]  /*2e90*/  @P0 FFMA.FTZ R130, R130, R4.reuse, R7 ;  /* 0x0000000482820223 */ /* 0x0a0fe20000010007 */
[----:B------:R-:W-:-:S04]  /*2ea0*/  @P0 FFMA.FTZ R129, R129, R4, -R6 ;  /* 0x0000000481810223 */ /* 0x000fc80000010806 */
[----:B------:R-:W4:Y:S04]  /*2eb0*/  SHFL.UP PT, R5, R130, 0x8, RZ ;  /* 0x0500000082057989 */ /* 0x000f2800000e00ff */
[----:B------:R-:W5:Y:S01]  /*2ec0*/  SHFL.UP PT, R4, R129, 0x8, RZ ;  /* 0x0500000081047989 */ /* 0x000f6200000e00ff */
[----:B------:R-:W-:Y:S01]  /*2ed0*/  ISETP.GE.AND P1, PT, R66, 0x8, PT ;  /* 0x000000084200780c */ /* 0x000fe20003f26270 */
[-C--:B---3--:R-:W-:Y:S01]  /*2ee0*/  FMUL.FTZ R6, R130, R9.reuse ;  /* 0x0000000982067220 */ /* 0x088fe20000410000 */
[----:B------:R-:W-:-:S04]  /*2ef0*/  FMUL.FTZ R9, R129, R9 ;  /* 0x0000000981097220 */ /* 0x000fc80000410000 */
[-C--:B-1----:R-:W-:Y:S01]  /*2f00*/  FFMA.FTZ R9, R130, R8.reuse, R9 ;  /* 0x0000000882097223 */ /* 0x082fe20000010009 */
[----:B------:R-:W-:-:S06]  /*2f10*/  FFMA.FTZ R6, R129, R8, -R6 ;  /* 0x0000000881067223 */ /* 0x000fcc0000010806 */
[----:B------:R-:W-:Y:S01]  /*2f20*/  @P1 FADD.FTZ R128, R128, R9 ;  /* 0x0000000980801221 */ /* 0x000fe20000010000 */
[-C--:B----4-:R-:W-:Y:S01]  /*2f30*/  FMUL.FTZ R7, R129, R5.reuse ;  /* 0x0000000581077220 */ /* 0x090fe20000410000 */
[----:B------:R-:W-:Y:S01]  /*2f40*/  @P1 FADD.FTZ R127, R127, R6 ;  /* 0x000000067f7f1221 */ /* 0x000fe20000010000 */
[C---:B------:R-:W-:Y:S02]  /*2f50*/  FMUL.FTZ R6, R130.reuse, R5 ;  /* 0x0000000582067220 */ /* 0x040fe40000410000 */
[-C--:B-----5:R-:W-:Y:S01]  /*2f60*/  @P1 FFMA.FTZ R130, R130, R4.reuse, R7 ;  /* 0x0000000482821223 */ /* 0x0a0fe20000010007 */
[----:B------:R-:W1:Y:S01]  /*2f70*/  SHFL.UP PT, R12, R128, 0x10, RZ ;  /* 0x06000000800c7989 */ /* 0x000e6200000e00ff */
[----:B------:R-:W-:Y:S01]  /*2f80*/  @P1 FFMA.FTZ R129, R129, R4, -R6 ;  /* 0x0000000481811223 */ /* 0x000fe20000010806 */
[----:B------:R-:W-:Y:S02]  /*2f90*/  ISETP.NE.AND P0, PT, R59, RZ, PT ;  /* 0x000000ff3b00720c */ /* 0x000fe40003f05270 */
[----:B------:R-:W3:Y:S04]  /*2fa0*/  SHFL.UP PT, R5, R127, 0x10, RZ ;  /* 0x060000007f057989 */ /* 0x000ee800000e00ff */
[----:B------:R-:W4:Y:S01]  /*2fb0*/  SHFL.UP PT, R4, R130, 0x10, RZ ;  /* 0x0600000082047989 */ /* 0x000f2200000e00ff */
[----:B------:R-:W-:-:S03]  /*2fc0*/  ISETP.NE.OR P0, PT, R31, RZ, !P0 ;  /* 0x000000ff1f00720c */ /* 0x000fc60004705670 */
[----:B------:R-:W5:Y:S01]  /*2fd0*/  SHFL.UP PT, R13, R129, 0x10, RZ ;  /* 0x06000000810d7989 */ /* 0x000f6200000e00ff */
[----:B------:R-:W-:Y:S01]  /*2fe0*/  HFMA2 R8, -RZ, RZ, 1.875, 0 ;  /* 0x3f800000ff087431 */ /* 0x000fe200000001ff */
[----:B------:R-:W-:Y:S02]  /*2ff0*/  CS2R R10, SRZ ;  /* 0x00000000000a7805 */ /* 0x000fe4000001ff00 */
[----:B------:R-:W-:Y:S01]  /*3000*/  MOV R9, RZ ;  /* 0x000000ff00097202 */ /* 0x000fe20000000f00 */
[----:B------:R-:W-:-:S05]  /*3010*/  UMOV UR4, 0x400 ;  /* 0x0000040000047882 */ /* 0x000fca0000000000 */
[----:B------:R-:W5:Y:S01]  /*3020*/  @!P0 LDS.128 R8, [UR5] ;  /* 0x00000005ff088984 */ /* 0x000f620008000c00 */
[-C--:B-1----:R-:W-:Y:S01]  /*3030*/  FMUL.FTZ R6, R130, R12.reuse ;  /* 0x0000000c82067220 */ /* 0x082fe20000410000 */
[C---:B------:R-:W-:Y:S01]  /*3040*/  FMUL.FTZ R7, R129.reuse, R12 ;  /* 0x0000000c81077220 */ /* 0x040fe20000410000 */
[----:B------:R-:W-:Y:S01]  /*3050*/  ISETP.NE.AND P0, PT, R66, 0x1f, PT ;  /* 0x0000001f4200780c */ /* 0x000fe20003f05270 */
[----:B0-----:R-:W-:Y:S01]  /*3060*/  ULEA UR4, UR6, UR4, 0x18 ;  /* 0x0000000406047291 */ /* 0x001fe2000f8ec0ff */
        /* <DEDUP_REMOVED lines=50> */
[----:B------:R-:W-:-:S04]  /*3390*/  FFMA.FTZ R0, R0, R26, -R105 ;  /* 0x0000001a00007223 */ /* 0x000fc80000010869 */
[----:B------:R-:W-:Y:S01]  /*33a0*/  FADD.FTZ R116, R107, R0 ;  /* 0x000000006b747221 */ /* 0x000fe20000010000 */
[----:B------:R-:W-:Y:S01]  /*33b0*/  FADD.FTZ R101, RZ, R12 ;  /* 0x0000000cff657221 */ /* 0x000fe20000010000 */
[----:B--2---:R-:W-:Y:S02]  /*33c0*/  FMUL.FTZ R13, R23, R25 ;  /* 0x00000019170d7220 */ /* 0x004fe40000410000 */
[C---:B------:R-:W-:Y:S01]  /*33d0*/  FMUL.FTZ R14, R109.reuse, R116 ;  /* 0x000000746d0e7220 */ /* 0x040fe20000410000 */
[----:B------:R-:W-:Y:S01]  /*33e0*/  FMUL.FTZ R12, R109, R101 ;  /* 0x000000656d0c7220 */ /* 0x000fe20000410000 */
[C---:B------:R-:W-:Y:S02]  /*33f0*/  FMUL.FTZ R0, R22.reuse, R25 ;  /* 0x0000001916007220 */ /* 0x040fe40000410000 */
[----:B------:R-:W-:Y:S01]  /*3400*/  FFMA.FTZ R14, R111, R101, R14 ;  /* 0x000000656f0e7223 */ /* 0x000fe2000001000e */
[----:B------:R-:W-:Y:S01]  /*3410*/  FFMA.FTZ R22, R22, R24, -R13 ;  /* 0x0000001816167223 */ /* 0x000fe2000001080d */
[----:B------:R-:W-:Y:S01]  /*3420*/  FMUL.FTZ R13, R5, R11 ;  /* 0x0000000b050d7220 */ /* 0x000fe20000410000 */
[----:B------:R-:W-:Y:S01]  /*3430*/  FFMA.FTZ R12, R111, R116, -R12 ;  /* 0x000000746f0c7223 */ /* 0x000fe2000001080c */
[----:B------:R-:W-:Y:S01]  /*3440*/  FADD.FTZ R103, RZ, R14 ;  /* 0x0000000eff677221 */ /* 0x000fe20000010000 */
[----:B------:R-:W-:Y:S01]  /*3450*/  ISETP.NE.AND P0, PT, R31, RZ, PT ;  /* 0x000000ff1f00720c */ /* 0x000fe20003f05270 */
[-C--:B------:R-:W-:Y:S01]  /*3460*/  FFMA.FTZ R15, R4, R10.reuse, -R13 ;  /* 0x0000000a040f7223 */ /* 0x080fe2000001080d */
[----:B------:R-:W-:Y:S01]  /*3470*/  FMUL.FTZ R25, R5, R10 ;  /* 0x0000000a05197220 */ /* 0x000fe20000410000 */
[----:B------:R-:W-:Y:S01]  /*3480*/  FADD.FTZ R113, R113, R12 ;  /* 0x0000000c71717221 */ /* 0x000fe20000010000 */
[C---:B------:R-:W-:Y:S01]  /*3490*/  FMUL.FTZ R10, R114.reuse, R103 ;  /* 0x00000067720a7220 */ /* 0x040fe20000410000 */
[----:B------:R-:W-:Y:S01]  /*34a0*/  FFMA.FTZ R23, R23, R24, R0 ;  /* 0x0000001817177223 */ /* 0x000fe20000010000 */
[C---:B------:R-:W-:Y:S01]  /*34b0*/  FMUL.FTZ R13, R5.reuse, R9 ;  /* 0x00000009050d7220 */ /* 0x040fe20000410000 */
[-C--:B------:R-:W-:Y:S01]  /*34c0*/  FMUL.FTZ R0, R5, R8.reuse ;  /* 0x0000000805007220 */ /* 0x080fe20000410000 */
[-C--:B------:R-:W-:Y:S01]  /*34d0*/  FMUL.FTZ R114, R114, R113.reuse ;  /* 0x0000007172727220 */ /* 0x080fe20000410000 */
[----:B------:R-:W-:Y:S01]  /*34e0*/  FFMA.FTZ R5, R115, R113, -R10 ;  /* 0x0000007173057223 */ /* 0x000fe2000001080a */
[C---:B------:R-:W-:Y:S01]  /*34f0*/  FFMA.FTZ R8, R4.reuse, R8, -R13 ;  /* 0x0000000804087223 */ /* 0x040fe2000001080d */
[C---:B------:R-:W-:Y:S01]  /*3500*/  FFMA.FTZ R9, R4.reuse, R9, R0 ;  /* 0x0000000904097223 */ /* 0x040fe20000010000 */
[----:B------:R-:W-:Y:S01]  /*3510*/  FFMA.FTZ R4, R4, R11, R25 ;  /* 0x0000000b04047223 */ /* 0x000fe20000010019 */
[----:B------:R-:W-:Y:S01]  /*3520*/  FMUL.FTZ R13, R23, R27 ;  /* 0x0000001b170d7220 */ /* 0x000fe20000410000 */
[----:B------:R-:W-:Y:S01]  /*3530*/  FFMA.FTZ R114, R115, R103, R114 ;  /* 0x0000006773727223 */ /* 0x000fe20000010072 */
[----:B------:R-:W-:Y:S01]  /*3540*/  FADD.FTZ R25, R112, R5 ;  /* 0x0000000570197221 */ /* 0x000fe20000010000 */
[----:B------:R-:W-:Y:S01]  /*3550*/  BSSY.RECONVERGENT B0, `(.L_x_1937) ;  /* 0x000000e000007945 */ /* 0x000fe20003800200 */
[----:B------:R-:W-:Y:S01]  /*3560*/  FFMA.FTZ R13, R22, R99, -R13 ;  /* 0x00000063160d7223 */ /* 0x000fe2000001080d */
[----:B------:R-:W-:Y:S01]  /*3570*/  FADD.FTZ R10, R6, R15 ;  /* 0x0000000f060a7221 */ /* 0x000fe20000010000 */
[----:B------:R-:W-:Y:S01]  /*3580*/  FADD.FTZ R114, RZ, R114 ;  /* 0x00000072ff727221 */ /* 0x000fe20000010000 */
[----:B------:R-:W-:Y:S01]  /*3590*/  FMUL.FTZ R0, R118, R25 ;  /* 0x0000001976007220 */ /* 0x000fe20000410000 */
        /* <DEDUP_REMOVED lines=9> */
.L_x_1938:
[----:B------:R-:W-:Y:S05]  /*3630*/  BSYNC.RECONVERGENT B0 ;  /* 0x0000000000007941 */ /* 0x000fea0003800200 */
.L_x_1937:
[-C--:B------:R-:W-:Y:S01]  /*3640*/  FMUL.FTZ R118, R118, R114.reuse ;  /* 0x0000007276767220 */ /* 0x080fe20000410000 */
[----:B------:R-:W-:Y:S01]  /*3650*/  FFMA.FTZ R0, R119, R114, R0 ;  /* 0x0000007277007223 */ /* 0x000fe20000010000 */
[----:B0-----:R-:W-:Y:S01]  /*3660*/  FMUL.FTZ R5, R23, R110 ;  /* 0x0000006e17057220 */ /* 0x001fe20000410000 */
[----:B------:R-:W-:Y:S01]  /*3670*/  IADD3 R97, PT, PT, R97, 0x1, RZ ;  /* 0x0000000161617810 */ /* 0x000fe20007ffe0ff */
[----:B------:R-:W-:Y:S01]  /*3680*/  FFMA.FTZ R119, R119, R25, -R118 ;  /* 0x0000001977777223 */ /* 0x000fe20000010876 */
[----:B------:R-:W-:Y:S01]  /*3690*/  FADD.FTZ R4, RZ, R0 ;  /* 0x00000000ff047221 */ /* 0x000fe20000010000 */
[----:B------:R-:W-:Y:S01]  /*36a0*/  FFMA.FTZ R7, R22, R26, -R5 ;  /* 0x0000001a16077223 */ /* 0x000fe20000010805 */
[----:B------:R-:W-:Y:S01]  /*36b0*/  ISETP.NE.AND P0, PT, R97, RZ, PT ;  /* 0x000000ff6100720c */ /* 0x000fe20003f05270 */
[----:B------:R-:W-:Y:S01]  /*36c0*/  FADD.FTZ R120, R120, R119 ;  /* 0x0000007778787221 */ /* 0x000fe20000010000 */
[----:B------:R-:W-:Y:S01]  /*36d0*/  FMUL.FTZ R5, R121, R4 ;  /* 0x0000000479057220 */ /* 0x000fe20000410000 */
[----:B------:R-:W-:Y:S01]  /*36e0*/  FFMA.FTZ R90, R7, 2, R90 ;  /* 0x40000000075a7823 */ /* 0x000fe2000001005a */
[----:B------:R-:W-:Y:S01]  /*36f0*/  FMUL.FTZ R7, R23, R114 ;  /* 0x0000007217077220 */ /* 0x000fe20000410000 */
[-C--:B------:R-:W-:Y:S01]  /*3700*/  FMUL.FTZ R121, R121, R120.reuse ;  /* 0x0000007879797220 */ /* 0x080fe20000410000 */
[----:B------:R-:W-:Y:S01]  /*3710*/  FFMA.FTZ R0, R122, R120, -R5 ;  /* 0x000000787a007223 */ /* 0x000fe20000010805 */
[----:B------:R-:W-:Y:S01]  /*3720*/  FMUL.FTZ R5, R23, R103 ;  /* 0x0000006717057220 */ /* 0x000fe20000410000 */
[----:B------:R-:W-:Y:S01]  /*3730*/  FFMA.FTZ R7, R22, R25, -R7 ;  /* 0x0000001916077223 */ /* 0x000fe20000010807 */
[-C--:B------:R-:W-:Y:S01]  /*3740*/  FFMA.FTZ R121, R122, R4.reuse, R121 ;  /* 0x000000047a797223 */ /* 0x080fe20000010079 */
[----:B------:R-:W-:Y:S01]  /*3750*/  FADD.FTZ R123, R123, R0 ;  /* 0x000000007b7b7221 */ /* 0x000fe20000010000 */
[----:B------:R-:W-:Y:S01]  /*3760*/  FFMA.FTZ R5, R22, R113, -R5 ;  /* 0x0000007116057223 */ /* 0x000fe20000010805 */
[----:B------:R-:W-:Y:S01]  /*3770*/  FFMA.FTZ R96, R7, 2, R96 ;  /* 0x4000000007607823 */ /* 0x000fe20000010060 */
[----:B------:R-:W-:Y:S01]  /*3780*/  FADD.FTZ R121, RZ, R121 ;  /* 0x00000079ff797221 */ /* 0x000fe20000010000 */
[C---:B------:R-:W-:Y:S01]  /*3790*/  FMUL.FTZ R0, R124.reuse, R123 ;  /* 0x0000007b7c007220 */ /* 0x040fe20000410000 */
[----:B------:R-:W-:Y:S01]  /*37a0*/  FFMA.FTZ R94, R5, 2, R94 ;  /* 0x40000000055e7823 */ /* 0x000fe2000001005e */
[----:B------:R-:W-:Y:S01]  /*37b0*/  FMUL.FTZ R9, R23, R101 ;  /* 0x0000006517097220 */ /* 0x000fe20000410000 */
[-C--:B------:R-:W-:Y:S01]  /*37c0*/  FMUL.FTZ R124, R124, R121.reuse ;  /* 0x000000797c7c7220 */ /* 0x080fe20000410000 */
[-C--:B------:R-:W-:Y:S01]  /*37d0*/  FFMA.FTZ R0, R125, R121.reuse, R0 ;  /* 0x000000797d007223 */ /* 0x080fe20000010000 */
[C---:B------:R-:W-:Y:S01]  /*37e0*/  FMUL.FTZ R5, R23.reuse, R4 ;  /* 0x0000000417057220 */ /* 0x040fe20000410000 */
[----:B------:R-:W-:Y:S01]  /*37f0*/  FMUL.FTZ R7, R23, R121 ;  /* 0x0000007917077220 */ /* 0x000fe20000410000 */
[-C--:B------:R-:W-:Y:S01]  /*3800*/  FFMA.FTZ R125, R125, R123.reuse, -R124 ;  /* 0x0000007b7d7d7223 */ /* 0x080fe2000001087c */
[----:B------:R-:W-:Y:S01]  /*3810*/  FADD.FTZ R0, RZ, R0 ;  /* 0x00000000ff007221 */ /* 0x000fe20000010000 */
[C---:B------:R-:W-:Y:S01]  /*3820*/  FFMA.FTZ R9, R22.reuse, R116, -R9 ;  /* 0x0000007416097223 */ /* 0x040fe20000010809 */
        /* <DEDUP_REMOVED lines=19> */
.L_x_1936:
[----:B------:R-:W-:Y:S01]  /*3960*/  BAR.SYNC.DEFER_BLOCKING 0x0 ;  /* 0x0000000000007b1d */ /* 0x000fe20000010000 */
[----:B------:R-:W-:Y:S02]  /*3970*/  ISETP.NE.AND P0, PT, R31, RZ, PT ;  /* 0x000000ff1f00720c */ /* 0x000fe40003f05270 */
[----:B------:R-:W-:-:S05]  /*3980*/  IADD3 R59, PT, PT, R59, 0x1, RZ ;  /* 0x000000013b3b7810 */ /* 0x000fca0007ffe0ff */
[----:B------:R-:W0:Y:S08]  /*3990*/  LDC.64 R12, c[0x0][0x420] ;  /* 0x00010800ff0c7b82 */ /* 0x000e300000000a00 */
[----:B------:R-:W1:Y:S01]  /*39a0*/  LDC.64 R14, c[0x0][0x428] ;  /* 0x00010a00ff0e7b82 */ /* 0x000e620000000a00 */
[----:B------:R-:W-:Y:S04]  /*39b0*/  STS [R71], R88 ;  /* 0x0000005847007388 */ /* 0x000fe80000000800 */
        /* <DEDUP_REMOVED lines=11> */
[----:B------:R2:W-:Y:S04]  /*3a70*/  LDS R7, [R61+0x180] ;  /* 0x000180003d077984 */ /* 0x0005e80000000800 */
[----:B------:R-:W-:Y:S04]  /*3a80*/  LDS R67, [R67+0x200] ;  /* 0x0002000043437984 */ /* 0x000fe80000000800 */
[----:B------:R-:W-:Y:S01]  /*3a90*/  LDS R9, [R68+0x280] ;  /* 0x0002800044097984 */ /* 0x000fe20000000800 */
[----:B--2---:R-:W-:-:S03]  /*3aa0*/  HFMA2 R61, -RZ, RZ, 0, 0 ;  /* 0x00000000ff3d7431 */ /* 0x004fc600000001ff */
[----:B------:R-:W-:Y:S04]  /*3ab0*/  LDS R69, [R69+0x300] ;  /* 0x0003000045457984 */ /* 0x000fe80000000800 */
[----:B------:R-:W-:Y:S01]  /*3ac0*/  LDS R11, [R70+0x380] ;  /* 0x00038000460b7984 */ /* 0x000fe20000000800 */
[----:B0-----:R-:W-:-:S03]  /*3ad0*/  IMAD.WIDE.U32 R2, R12, UR18, R60 ;  /* 0x000000120c027c25 */ /* 0x001fc6000f8e003c */
[----:B------:R-:W-:Y:S01]  /*3ae0*/  @!P0 STS [UR4+0x420], R62 ;  /* 0x0004203eff008988 */ /* 0x000fe20008000804 */
[----:B------:R-:W-:Y:S01]  /*3af0*/  IMAD R3, R13, UR18, R3 ;  /* 0x000000120d037c24 */ /* 0x000fe2000f8e0203 */
[----:B------:R-:W-:Y:S01]  /*3b00*/  BAR.SYNC.DEFER_BLOCKING 0x0 ;  /* 0x0000000000007b1d */ /* 0x000fe20000010000 */
[----:B-1----:R-:W-:-:S04]  /*3b10*/  IMAD.WIDE.U32 R2, R28, R14, R2 ;  /* 0x0000000e1c027225 */ /* 0x002fc800078e0002 */
[----:B------:R-:W-:Y:S01]  /*3b20*/  IMAD R4, R28, R15, R3 ;  /* 0x0000000f1c047224 */ /* 0x000fe200078e0203 */
        /* <DEDUP_REMOVED lines=14> */
[----:B------:R0:W-:Y:S04]  /*3c10*/  @!P3 STG.E desc[UR16][R2.64+0x200], R67 ;  /* 0x000200430200b986 */ /* 0x0001e8000c101910 */
[----:B------:R0:W-:Y:S04]  /*3c20*/  @!P4 STG.E desc[UR16][R2.64+0x280], R9 ;  /* 0x000280090200c986 */ /* 0x0001e8000c101910 */
[----:B------:R0:W-:Y:S04]  /*3c30*/  @!P5 STG.E desc[UR16][R2.64+0x300], R69 ;  /* 0x000300450200d986 */ /* 0x0001e8000c101910 */
[----:B------:R0:W-:Y:S04]  /*3c40*/  @!P6 STG.E desc[UR16][R2.64+0x380], R11 ;  /* 0x0003800b0200e986 */ /* 0x0001e8000c101910 */
[----:B------:R0:W-:Y:S01]  /*3c50*/  @!P2 STG.E desc[UR16][R2.64], R65 ;  /* 0x000000410200a986 */ /* 0x0001e2000c101910 */
[----:B------:R-:W-:-:S03]  /*3c60*/  ISETP.GE.AND P2, PT, R55, R0, PT ;  /* 0x000000003700720c */ /* 0x000fc60003f46270 */
[----:B------:R0:W-:Y:S01]  /*3c70*/  @!P0 STG.E desc[UR16][R2.64+0x100], R63 ;  /* 0x0001003f02008986 */ /* 0x0001e2000c101910 */
[----:B-1----:R-:W-:-:S03]  /*3c80*/  ISETP.GE.AND P0, PT, R59, UR4, PT ;  /* 0x000000043b007c0c */ /* 0x002fc6000bf06270 */
[----:B------:R0:W-:Y:S01]  /*3c90*/  @!P1 STG.E desc[UR16][R2.64+0x80], R5 ;  /* 0x0000800502009986 */ /* 0x0001e2000c101910 */
[----:B------:R-:W-:-:S04]  /*3ca0*/  IADD3 R40, P1, PT, R40, 0x400, RZ ;  /* 0x0000040028287810 */ /* 0x000fc80007f3e0ff */
[----:B------:R-:W-:Y:S01]  /*3cb0*/  IADD3.X R41, PT, PT, RZ, R41, RZ, P1, !PT ;  /* 0x00000029ff297210 */ /* 0x000fe20000ffe4ff */
[----:B------:R0:W-:Y:S01]  /*3cc0*/  @!P2 STG.E desc[UR16][R2.64+0x180], R7 ;  /* 0x000180070200a986 */ /* 0x0001e2000c101910 */
[----:B------:R-:W-:-:S04]  /*3cd0*/  IADD3 R42, P2, PT, R42, 0x400, RZ ;  /* 0x000004002a2a7810 */ /* 0x000fc80007f5e0ff */
[----:B------:R-:W-:Y:S01]  /*3ce0*/  IADD3.X R52, PT, PT, RZ, R52, RZ, P2, !PT ;  /* 0x00000034ff347210 */ /* 0x000fe200017fe4ff */
[----:B------:R-:W-:Y:S08]  /*3cf0*/  @!P0 BRA `(.L_x_1940) ;  /* 0xffffffc800188947 */ /* 0x000ff0000383ffff */
[----:B------:R-:W-:Y:S05]  /*3d00*/  EXIT ;  /* 0x000000000000794d */ /* 0x000fea0003800000 */
.L_x_1941:
        /* <DEDUP_REMOVED lines=15> */
.L_x_4992:


//--------------------- .text._Z25selective_scan_fwd_kernelI32Selective_Scan_fwd_kernel_traitsILi32ELi8ELi1ELb0ELb0ELb0ELb1EfN3c107complexIfEEEEv13SSMParamsBase --------------------------
	.section	.text._Z25selective_scan_fwd_kernelI32Selective_Scan_fwd_kernel_traitsILi32ELi8ELi1ELb0ELb0ELb0ELb1EfN3c107complexIfEEEEv13SSMParamsBase,"ax",@progbits
	.align	128
        .global         _Z25selective_scan_fwd_kernelI32Selective_Scan_fwd_kernel_traitsILi32ELi8ELi1ELb0ELb0ELb0ELb1EfN3c107complexIfEEEEv13SSMParamsBase
        .type           _Z25selective_scan_fwd_kernelI32Selective_Scan_fwd_kernel_traitsILi32ELi8ELi1ELb0ELb0ELb0ELb1EfN3c107complexIfEEEEv13SSMParamsBase,@function
        .size           _Z25selective_scan_fwd_kernelI32Selective_Scan_fwd_kernel_traitsILi32ELi8ELi1ELb0ELb0ELb0ELb1EfN3c107complexIfEEEEv13SSMParamsBase,(.L_x_4993 - _Z25selective_scan_fwd_kernelI32Selective_Scan_fwd_kernel_traitsILi32ELi8ELi1ELb0ELb0ELb0ELb1EfN3c107complexIfEEEEv13SSMParamsBase)
        .other          _Z25selective_scan_fwd_kernelI32Selective_Scan_fwd_kernel_traitsILi32ELi8ELi1ELb0ELb0ELb0ELb1EfN3c107complexIfEEEEv13SSMParamsBase,@"STO_CUDA_ENTRY STV_DEFAULT"
_Z25selective_scan_fwd_kernelI32Selective_Scan_fwd_kernel_traitsILi32ELi8ELi1ELb0ELb0ELb0ELb1EfN3c107complexIfEEEEv13SSMParamsBase:
.text._Z25selective_scan_fwd_kernelI32Selective_Scan_fwd_kernel_traitsILi32ELi8ELi1ELb0ELb0ELb0ELb1EfN3c107complexIfEEEEv13SSMParamsBase:
        /* <DEDUP_REMOVED lines=86> */
.L_x_1962:
        /* <DEDUP_REMOVED lines=21> */
[----:B------:R-:W-:Y:S01]  /*06b0*/  MOV R15, RZ ;  /* 0x000000ff000f7202 */ /* 0x000fe20000000f00 */
        /* <DEDUP_REMOVED lines=36> */
[----:B------:R-:W-:Y:S01]  /*0900*/  LEA R63, R14, UR4, 0x2 ;  /* 0x000000040e3f7c11 */ /* 0x000fe2000f8e10ff */
[----:B------:R-:W-:Y:S01]  /*0910*/  HFMA2 R14, -RZ, RZ, 0, 0 ;  /* 0x00000000ff0e7431 */ /* 0x000fe200000001ff */
        /* <DEDUP_REMOVED lines=23> */
[----:B0-----:R-:W-:Y:S01]  /*0a90*/  HFMA2 R15, -RZ, RZ, 0, 0 ;  /* 0x00000000ff0f7431 */ /* 0x001fe200000001ff */
[----:B------:R-:W-:-:S02]  /*0aa0*/  CS2R R12, SRZ ;  /* 0x00000000000c7805 */ /* 0x000fc4000001ff00 */
[----:B------:R-:W-:Y:S02]  /*0ab0*/  MOV R10, RZ ;  /* 0x000000ff000a7202 */ /* 0x000fe40000000f00 */
        /* <DEDUP_REMOVED lines=75> */
.L_x_1943:
[----:B------:R-:W-:Y:S05]  /*0f70*/  BSYNC.RECONVERGENT B0 ;  /* 0x0000000000007941 */ /* 0x000fea0003800200 */
.L_x_1942:
        /* <DEDUP_REMOVED lines=34> */
.L_x_1945:
[----:B------:R-:W-:Y:S05]  /*11a0*/  BSYNC.RECONVERGENT B0 ;  /* 0x0000000000007941 */ /* 0x000fea0003800200 */
.L_x_1944:
        /* <DEDUP_REMOVED lines=39> */
.L_x_1947:
[----:B------:R-:W-:Y:S05]  /*1420*/  BSYNC.RECONVERGENT B0 ;  /* 0x0000000000007941 */ /* 0x000fea0003800200 */
.L_x_1946:
        /* <DEDUP_REMOVED lines=32> */
.L_x_1949:
[----:B------:R-:W-:Y:S05]  /*1630*/  BSYNC.RECONVERGENT B0 ;  /* 0x0000000000007941 */ /* 0x000fea0003800200 */
.L_x_1948:
        /* <DEDUP_REMOVED lines=32> */
.L_x_1951:
[----:B------:R-:W-:Y:S05]  /*1840*/  BSYNC.RECONVERGENT B0 ;  /* 0x0000000000007941 */ /* 0x000fea0003800200 */
.L_x_1950:
        /* <DEDUP_REMOVED lines=32> */
.L_x_1953:
[----:B------:R-:W-:Y:S05]  /*1a50*/  BSYNC.RECONVERGENT B0 ;  /* 0x0000000000007941 */ /* 0x000fea0003800200 */
.L_x_1952:
        /* <DEDUP_REMOVED lines=32> */
.L_x_1955:
[----:B------:R-:W-:Y:S05]  /*1c60*/  BSYNC.RECONVERGENT B0 ;  /* 0x0000000000007941 */ /* 0x000fea0003800200 */
.L_x_1954:
        /* <DEDUP_REMOVED lines=32> */
.L_x_1957:
[----:B------:R-:W-:Y:S05]  /*1e70*/  BSYNC.RECONVERGENT B0 ;  /* 0x0000000000007941 */ /* 0x000fea0003800200 */
.L_x_1956:
        /* <DEDUP_REMOVED lines=36> */
.L_x_1961:
        /* <DEDUP_REMOVED lines=177> */
[----:B------:R-:W-:Y:S01]  /*2bd0*/  FFMA.FTZ R130, R125, R9, R130 ;  /* 0x000000097d827223 */ /* 0x000fe20000010082 */
        /* <DEDUP_REMOVED lines=70> */
[CC--:B-1----:R-:W-:Y:S01]  /*3040*/  FMUL.FTZ R6, R130.reuse, R12.reuse ;  /* 0x0000000c82067220 */ /* 0x0c2fe20000410000 */
[----:B------:R-:W-:Y:S01]  /*3050*/  FMUL.FTZ R7, R129, R12 ;  /* 0x0000000c81077220 */ /* 0x000fe20000410000 */
        /* <DEDUP_REMOVED lines=94> */
.L_x_1960:
[----:B------:R-:W-:Y:S05]  /*3640*/  BSYNC.RECONVERGENT B0 ;  /* 0x0000000000007941 */ /* 0x000fea0003800200 */
.L_x_1959:
        /* <DEDUP_REMOVED lines=50> */
.L_x_1958:
[----:B------:R-:W-:Y:S01]  /*3970*/  BAR.SYNC.DEFER_BLOCKING 0x0 ;  /* 0x0000000000007b1d */ /* 0x000fe20000010000 */
[----:B------:R-:W-:Y:S01]  /*3980*/  ISETP.NE.AND P0, PT, R31, RZ, PT ;  /* 0x000000ff1f00720c */ /* 0x000fe20003f05270 */
[----:B------:R-:W-:-:S06]  /*3990*/  HFMA2 R87, -RZ, RZ, 0, 0 ;  /* 0x00000000ff577431 */ /* 0x000fcc00000001ff */
        /* <DEDUP_REMOVED lines=16> */
[----:B---3--:R-:W-:Y:S01]  /*3aa0*/  IMAD.WIDE.U32 R2, R24, UR18, R86 ;  /* 0x0000001218027c25 */ /* 0x008fe2000f8e0056 */
[----:B------:R-:W-:Y:S01]  /*3ab0*/  IADD3.X R6, PT, PT, RZ, R6, RZ, P1, !PT ;  /* 0x00000006ff067210 */ /* 0x000fe20000ffe4ff */
[----:B------:R-:W-:Y:S01]  /*3ac0*/  STS [R69+0x18], R74 ;  /* 0x0000184a45007388 */ /* 0x000fe20000000800 */
[----:B-1----:R-:W-:Y:S01]  /*3ad0*/  LEA R4, P3, R5, UR8, 0x2 ;  /* 0x0000000805047c11 */ /* 0x002fe2000f8610ff */
[----:B------:R-:W-:-:S02]  /*3ae0*/  IMAD R3, R25, UR18, R3 ;  /* 0x0000001219037c24 */ /* 0x000fc4000f8e0203 */
[----:B------:R-:W-:Y:S01]  /*3af0*/  STS [R69+0x1c], R72 ;  /* 0x00001c4845007388 */ /* 0x000fe20000000800 */
[----:B------:R-:W-:-:S03]  /*3b00*/  NOP ;  /* 0x0000000000007918 */ /* 0x000fc60000000000 */
[----:B------:R-:W-:Y:S01]  /*3b10*/  LDS R7, [R61] ;  /* 0x000000003d077984 */ /* 0x000fe20000000800 */
[----:B------:R-:W-:Y:S01]  /*3b20*/  LEA.HI.X R5, R5, UR9, R6, 0x2, P3 ;  /* 0x0000000905057c11 */ /* 0x000fe200098f1406 */
[----:B------:R-:W1:Y:S02]  /*3b30*/  LDCU.64 UR8, c[0x0][0x488] ;  /* 0x00009100ff0877ac */ /* 0x000e640008000a00 */
[----:B------:R-:W-:Y:S04]  /*3b40*/  LDS R9, [R68+0x80] ;  /* 0x0000800044097984 */ /* 0x000fe80000000800 */
[----:B------:R-:W-:Y:S01]  /*3b50*/  LDS R11, [R67+0x100] ;  /* 0x00010000430b7984 */ /* 0x000fe20000000800 */
[----:B0-----:R-:W-:-:S03]  /*3b60*/  IMAD.WIDE.U32 R2, R28, R22, R2 ;  /* 0x000000161c027225 */ /* 0x001fc600078e0002 */
        /* <DEDUP_REMOVED lines=17> */
[----:B------:R-:W-:Y:S01]  /*3c80*/  ISETP.GE.AND P2, PT, R58, R0, PT ;  /* 0x000000003a00720c */ /* 0x000fe20003f46270 */
[----:B------:R-:W-:Y:S02]  /*3c90*/  IMAD R0, R28, R23, R3 ;  /* 0x000000171c007224 */ /* 0x000fe400078e0203 */
[----:B------:R2:W-:Y:S01]  /*3ca0*/  @!P3 STG.E desc[UR16][R4.64+0x100], R11 ;  /* 0x0001000b0400b986 */ /* 0x0005e2000c101910 */
[----:B------:R-:W-:-:S03]  /*3cb0*/  ISETP.GE.AND P3, PT, R49, R60, PT ;  /* 0x0000003c3100720c */ /* 0x000fc60003f66270 */
[----:B------:R-:W-:Y:S01]  /*3cc0*/  @!P4 STG.E desc[UR16][R4.64+0x180], R13 ;  /* 0x0001800d0400c986 */ /* 0x000fe2000c101910 */
[----:B------:R-:W-:Y:S02]  /*3cd0*/  IADD3 R3, P4, PT, R49, R2, RZ ;  /* 0x0000000231037210 */ /* 0x000fe40007f9e0ff */
[----:B0-----:R-:W-:Y:S01]  /*3ce0*/  CS2R R6, SRZ ;  /* 0x0000000000067805 */ /* 0x001fe2000001ff00 */
[----:B------:R-:W-:Y:S01]  /*3cf0*/  @!P5 STG.E desc[UR16][R4.64+0x200], R15 ;  /* 0x0002000f0400d986 */ /* 0x000fe2000c101910 */
[----:B------:R-:W-:Y:S02]  /*3d00*/  IADD3.X R0, PT, PT, RZ, R0, RZ, P4, !PT ;  /* 0x00000000ff007210 */ /* 0x000fe400027fe4ff */
[----:B-1----:R-:W-:Y:S01]  /*3d10*/  LEA R2, P4, R3, UR8, 0x2 ;  /* 0x0000000803027c11 */ /* 0x002fe2000f8810ff */
[----:B------:R-:W-:Y:S01]  /*3d20*/  @!P6 STG.E desc[UR16][R4.64+0x280], R17 ;  /* 0x000280110400e986 */ /* 0x000fe2000c101910 */
[-C--:B------:R-:W-:Y:S02]  /*3d30*/  ISETP.GE.AND P6, PT, R55, R60.reuse, PT ;  /* 0x0000003c3700720c */ /* 0x080fe40003fc6270 */
[----:B------:R-:W-:Y:S01]  /*3d40*/  LEA.HI.X R3, R3, UR9, R0, 0x2, P4 ;  /* 0x0000000903037c11 */ /* 0x000fe2000a0f1400 */
[----:B------:R-:W-:Y:S01]  /*3d50*/  @!P2 STG.E desc[UR16][R4.64+0x300], R19 ;  /* 0x000300130400a986 */ /* 0x000fe2000c101910 */
[----:B------:R-:W-:-:S02]  /*3d60*/  ISETP.GE.AND P2, PT, R53, R60, PT ;  /* 0x0000003c3500720c */ /* 0x000fc40003f46270 */
[----:B------:R-:W-:Y:S01]  /*3d70*/  MOV R0, RZ ;  /* 0x000000ff00007202 */ /* 0x000fe20000000f00 */
[----:B------:R0:W-:Y:S01]  /*3d80*/  @!P1 STG.E desc[UR16][R4.64+0x380], R21 ;  /* 0x0003801504009986 */ /* 0x0001e2000c101910 */
[----:B------:R-:W-:Y:S01]  /*3d90*/  BAR.SYNC.DEFER_BLOCKING 0x0 ;  /* 0x0000000000007b1d */ /* 0x000fe20000010000 */
[-C--:B------:R-:W-:Y:S02]  /*3da0*/  ISETP.GE.AND P1, PT, R54, R60.reuse, PT ;  /* 0x0000003c3600720c */ /* 0x080fe40003f26270 */
[-C--:B------:R-:W-:Y:S02]  /*3db0*/  ISETP.GE.AND P5, PT, R56, R60.reuse, PT ;  /* 0x0000003c3800720c */ /* 0x080fe40003fa6270 */
[-C--:B------:R-:W-:Y:S01]  /*3dc0*/  ISETP.GE.AND P4, PT, R57, R60.reuse, PT ;  /* 0x0000003c3900720c */ /* 0x080fe20003f86270 */
[----:B--2---:R-:W-:Y:S01]  /*3dd0*/  HFMA2 R11, -RZ, RZ, 0, 0 ;  /* 0x00000000ff0b7431 */ /* 0x004fe200000001ff */
[----:B0-----:R-:W-:Y:S02]  /*3de0*/  CS2R R4, SRZ ;  /* 0x0000000000047805 */ /* 0x001fe4000001ff00 */
[----:B------:R-:W-:Y:S01]  /*3df0*/  CS2R R8, SRZ ;  /* 0x0000000000087805 */ /* 0x000fe2000001ff00 */
[----:B------:R-:W2:Y:S01]  /*3e00*/  @!P3 LDG.E R0, desc[UR16][R2.64] ;  /* 0x000000100200b981 */ /* 0x000ea2000c1e1900 */
[----:B------:R-:W-:-:S03]  /*3e10*/  ISETP.GE.AND P3, PT, R58, R60, PT ;  /* 0x0000003c3a00720c */ /* 0x000fc60003f66270 */
[----:B------:R-:W3:Y:S01]  /*3e20*/  @!P2 LDG.E R7, desc[UR16][R2.64+0x80] ;  /* 0x000080100207a981 */ /* 0x000ee2000c1e1900 */
[----:B------:R-:W-:-:S03]  /*3e30*/  ISETP.GE.AND P2, PT, R51, R60, PT ;  /* 0x0000003c3300720c */ /* 0x000fc60003f46270 */
[----:B------:R-:W4:Y:S04]  /*3e40*/  @!P1 LDG.E R4, desc[UR16][R2.64+0x100] ;  /* 0x0001001002049981 */ /* 0x000f28000c1e1900 */
        /* <DEDUP_REMOVED lines=22> */
[----:B------:R-:W5:Y:S01]  /*3fb0*/  LDS R5, [R69+0x14] ;  /* 0x0000140045057984 */ /* 0x000f620000000800 */
[----:B0-----:R-:W-:Y:S01]  /*3fc0*/  FMUL.FTZ R12, R3, -1.4426950216293334961 ;  /* 0xbfb8aa3b030c7820 */ /* 0x001fe20000410000 */
[----:B-1----:R-:W-:-:S05]  /*3fd0*/  FMUL.FTZ R8, R10, -1.4426950216293334961 ;  /* 0xbfb8aa3b0a087820 */ /* 0x002fca0000410000 */
[----:B------:R-:W0:Y:S01]  /*3fe0*/  MUFU.EX2 R12, R12 ;  /* 0x0000000c000c7308 */ /* 0x000e220000000800 */
[----:B--2---:R-:W-:Y:S01]  /*3ff0*/  FMUL.FTZ R9, R2, -1.4426950216293334961 ;  /* 0xbfb8aa3b02097820 */ /* 0x004fe20000410000 */
[----:B---3--:R-:W-:-:S06]  /*4000*/  FMUL.FTZ R11, R0, -1.4426950216293334961 ;  /* 0xbfb8aa3b000b7820 */ /* 0x008fcc0000410000 */
[----:B------:R-:W1:Y:S01]  /*4010*/  MUFU.EX2 R8, R8 ;  /* 0x0000000800087308 */ /* 0x000e620000000800 */
[----:B----4-:R-:W-:Y:S01]  /*4020*/  FMUL.FTZ R13, R4, -1.4426950216293334961 ;  /* 0xbfb8aa3b040d7820 */ /* 0x010fe20000410000 */
[----:B-----5:R-:W-:-:S06]  /*4030*/  FMUL.FTZ R16, R6, -1.4426950216293334961 ;  /* 0xbfb8aa3b06107820 */ /* 0x020fcc0000410000 */
[----:B------:R-:W2:Y:S01]  /*4040*/  MUFU.EX2 R9, R9 ;  /* 0x0000000900097308 */ /* 0x000ea20000000800 */
[----:B0-----:R-:W-:Y:S01]  /*4050*/  FADD.FTZ R12, R12, 1 ;  /* 0x3f8000000c0c7421 */ /* 0x001fe20000010000 */
[----:B------:R-:W-:Y:S01]  /*4060*/  FMUL.FTZ R17, R7, -1.4426950216293334961 ;  /* 0xbfb8aa3b07117820 */ /* 0x000fe20000410000 */
[----:B------:R-:W-:-:S05]  /*4070*/  FMUL.FTZ R14, R5, -1.4426950216293334961 ;  /* 0xbfb8aa3b050e7820 */ /* 0x000fca0000410000 */
[----:B------:R-:W0:Y:S01]  /*4080*/  MUFU.EX2 R11, R11 ;  /* 0x0000000b000b7308 */ /* 0x000e220000000800 */
[----:B-1----:R-:W-:-:S07]  /*4090*/  FADD.FTZ R8, R8, 1 ;  /* 0x3f80000008087421 */ /* 0x002fce0000010000 */
[----:B------:R-:W1:Y:S01]  /*40a0*/  MUFU.EX2 R13, R13 ;  /* 0x0000000d000d7308 */ /* 0x000e620000000800 */
[----:B--2---:R-:W-:-:S07]  /*40b0*/  FADD.FTZ R9, R9, 1 ;  /* 0x3f80000009097421 */ /* 0x004fce0000010000 */
[----:B------:R1:W2:Y:S01]  /*40c0*/  MUFU.EX2 R15, R14 ;  /* 0x0000000e000f7308 */ /* 0x0002a20000000800 */
        /* <DEDUP_REMOVED lines=9> */
[----:B------:R2:W1:Y:S08]  /*4160*/  MUFU.RCP R21, R9 ;  /* 0x0000000900157308 */ /* 0x0004700000001000 */
[----:B------:R1:W3:Y:S01]  /*4170*/  MUFU.RCP R23, R11 ;  /* 0x0000000b00177308 */ /* 0x0002e20000001000 */
[----:B--2---:R-:W-:Y:S01]  /*4180*/  FMUL.FTZ R9, R10, R19 ;  /* 0x000000130a097220 */ /* 0x004fe20000410000 */
[----:B0-----:R-:W-:-:S03]  /*4190*/  FMUL.FTZ R3, R3, R12 ;  /* 0x0000000c03037220 */ /* 0x001fc60000410000 */
[----:B------:R-:W-:Y:S01]  /*41a0*/  FMUL.FTZ R78, R9, R78 ;  /* 0x0000004e094e7220 */ /* 0x000fe20000410000 */
[----:B------:R-:W-:Y:S01]  /*41b0*/  BAR.SYNC.DEFER_BLOCKING 0x0 ;  /* 0x0000000000007b1d */ /* 0x000fe20000010000 */
[----:B------:R-:W-:Y:S01]  /*41c0*/  FMUL.FTZ R80, R3, R80 ;  /* 0x0000005003507220 */ /* 0x000fe20000410000 */
[----:B-1----:R-:W-:-:S04]  /*41d0*/  FMUL.FTZ R11, R2, R21 ;  /* 0x00000015020b7220 */ /* 0x002fc80000410000 */
[----:B------:R-:W0:Y:S01]  /*41e0*/  MUFU.RCP R25, R14 ;  /* 0x0000000e00197308 */ /* 0x000e220000001000 */
[----:B------:R-:W-:Y:S01]  /*41f0*/  FMUL.FTZ R70, R11, R70 ;  /* 0x000000460b467220 */ /* 0x000fe20000410000 */
[----:B---3--:R-:W-:-:S06]  /*4200*/  FMUL.FTZ R13, R0, R23 ;  /* 0x00000017000d7220 */ /* 0x008fcc0000410000 */
[----:B------:R-:W1:Y:S01]  /*4210*/  MUFU.RCP R18, R15 ;  /* 0x0000000f00127308 */ /* 0x000e620000001000 */
[----:B------:R-:W-:Y:S02]  /*4220*/  FMUL.FTZ R82, R13, R82 ;  /* 0x000000520d527220 */ /* 0x000fe40000410000 */
[----:B------:R-:W2:Y:S05]  /*4230*/  LDC.64 R12, c[0x0][0x438] ;  /* 0x00010e00ff0c7b82 */ /* 0x000eaa0000000a00 */
[----:B------:R-:W3:Y:S01]  /*4240*/  MUFU.RCP R27, R16 ;  /* 0x00000010001b7308 */ /* 0x000ee20000001000 */
[----:B0-----:R-:W-:Y:S01]  /*4250*/  FMUL.FTZ R3, R4, R25 ;  /* 0x0000001904037220 */ /* 0x001fe20000410000 */
[----:B------:R-:W-:Y:S03]  /*4260*/  STS [R69], R78 ;  /* 0x0000004e45007388 */ /* 0x000fe60000000800 */
[----:B------:R-:W-:Y:S01]  /*4270*/  FMUL.FTZ R84, R3, R84 ;  /* 0x0000005403547220 */ /* 0x000fe20000410000 */
[----:B------:R-:W-:Y:S01]  /*4280*/  STS [R69+0x4], R70 ;  /* 0x0000044645007388 */ /* 0x000fe20000000800 */
[----:B------:R-:W0:Y:S01]  /*4290*/  LDC.64 R2, c[0x0][0x430] ;  /* 0x00010c00ff027b82 */ /* 0x000e220000000a00 */
[----:B------:R-:W4:Y:S01]  /*42a0*/  MUFU.RCP R8, R17 ;  /* 0x0000001100087308 */ /* 0x000f220000001000 */
[----:B-1----:R-:W-:Y:S01]  /*42b0*/  FMUL.FTZ R5, R5, R18 ;  /* 0x0000001205057220 */ /* 0x002fe20000410000 */
[----:B------:R-:W-:Y:S03]  /*42c0*/  STS [R69+0x8], R82 ;  /* 0x0000085245007388 */ /* 0x000fe60000000800 */
[----:B------:R-:W-:Y:S01]  /*42d0*/  FMUL.FTZ R76, R5, R76 ;  /* 0x0000004c054c7220 */ /* 0x000fe20000410000 */
[----:B------:R-:W-:Y:S01]  /*42e0*/  STS [R69+0xc], R80 ;  /* 0x00000c5045007388 */ /* 0x000fe20000000800 */
[----:B---3--:R-:W-:-:S03]  /*42f0*/  FMUL.FTZ R9, R6, R27 ;  /* 0x0000001b06097220 */ /* 0x008fc60000410000 */
[----:B------:R-:W-:Y:S01]  /*4300*/  STS [R69+0x10], R84 ;  /* 0x0000105445007388 */ /* 0x000fe20000000800 */
[----:B------:R-:W-:-:S03]  /*4310*/  FMUL.FTZ R74, R9, R74 ;  /* 0x0000004a094a7220 */ /* 0x000fc60000410000 */
[----:B------:R-:W-:Y:S01]  /*4320*/  STS [R69+0x14], R76 ;  /* 0x0000144c45007388 */ /* 0x000fe20000000800 */
[----:B----4-:R-:W-:-:S03]  /*4330*/  FMUL.FTZ R7, R7, R8 ;  /* 0x0000000807077220 */ /* 0x010fc60000410000 */
[----:B------:R-:W-:Y:S01]  /*4340*/  STS [R69+0x18], R74 ;  /* 0x0000184a45007388 */ /* 0x000fe20000000800 */
[----:B------:R-:W-:Y:S01]  /*4350*/  FMUL.FTZ R72, R7, R72 ;  /* 0x0000004807487220 */ /* 0x000fe20000410000 */
[----:B0-----:R-:W-:-:S04]  /*4360*/  IMAD.WIDE.U32 R86, R2, UR18, R86 ;  /* 0x0000001202567c25 */ /* 0x001fc8000f8e0056 */
[----:B------:R-:W-:Y:S01]  /*4370*/  STS [R69+0x1c], R72 ;  /* 0x00001c4845007388 */ /* 0x000fe20000000800 */
[----:B------:R-:W-:-:S03]  /*4380*/  NOP ;  /* 0x0000000000007918 */ /* 0x000fc60000000000 */
[----:B------:R-:W-:Y:S01]  /*4390*/  LDS R61, [R61] ;  /* 0x000000003d3d7984 */ /* 0x000fe20000000800 */
[----:B------:R-:W-:-:S03]  /*43a0*/  IMAD R87, R3, UR18, R87 ;  /* 0x0000001203577c24 */ /* 0x000fc6000f8e0257 */
[----:B------:R-:W-:Y:S01]  /*43b0*/  LDS R5, [R68+0x80] ;  /* 0x0000800044057984 */ /* 0x000fe20000000800 */
[----:B--2---:R-:W-:-:S03]  /*43c0*/  IMAD.WIDE.U32 R2, R28, R12, R86 ;  /* 0x0000000c1c027225 */ /* 0x004fc600078e0056 */
[----:B------:R-:W-:Y:S01]  /*43d0*/  LDS R67, [R67+0x100] ;  /* 0x0001000043437984 */ /* 0x000fe20000000800 */
[----:B------:R-:W-:-:S03]  /*43e0*/  IMAD R4, R28, R13, R3 ;  /* 0x0000000d1c047224 */ /* 0x000fc600078e0203 */
        /* <DEDUP_REMOVED lines=37> */
.L_x_1963:
        /* <DEDUP_REMOVED lines=12> */
.L_x_4993:


//--------------------- .text._Z25selective_scan_fwd_kernelI32Selective_Scan_fwd_kernel_traitsILi32ELi8ELi1ELb0ELb0ELb1ELb0EfN3c107complexIfEEEEv13SSMParamsBase --------------------------
	.section	.text._Z25selective_scan_fwd_kernelI32Selective_Scan_fwd_kernel_traitsILi32ELi8ELi1ELb0ELb0ELb1ELb0EfN3c107complexIfEEEEv13SSMParamsBase,"ax",@progbits
	.align	128
        .global         _Z25selective_scan_fwd_kernelI32Selective_Scan_fwd_kernel_traitsILi32ELi8ELi1ELb0ELb0ELb1ELb0EfN3c107complexIfEEEEv13SSMParamsBase
        .type           _Z25selective_scan_fwd_kernelI32Selective_Scan_fwd_kernel_traitsILi32ELi8ELi1ELb0ELb0ELb1ELb0EfN3c107complexIfEEEEv13SSMParamsBase,@function
        .size           _Z25selective_scan_fwd_kernelI32Selective_Scan_fwd_kernel_traitsILi32ELi8ELi1ELb0ELb0ELb1ELb0EfN3c107complexIfEEEEv13SSMParamsBase,(.L_x_4994 - _Z25selective_scan_fwd_kernelI32Selective_Scan_fwd_kernel_traitsILi32ELi8ELi1ELb0ELb0ELb1ELb0EfN3c107complexIfEEEEv13SSMParamsBase)
        .other          _Z25selective_scan_fwd_kernelI32Selective_Scan_fwd_kernel_traitsILi32ELi8ELi1ELb0ELb0ELb1ELb0EfN3c107complexIfEEEEv13SSMParamsBase,@"STO_CUDA_ENTRY STV_DEFAULT"
_Z25selective_scan_fwd_kernelI32Selective_Scan_fwd_kernel_traitsILi32ELi8ELi1ELb0ELb0ELb1ELb0EfN3c107complexIfEEEEv13SSMParamsBase:
.text._Z25selective_scan_fwd_kernelI32Selective_Scan_fwd_kernel_traitsILi32ELi8ELi1ELb0ELb0ELb1ELb0EfN3c107complexIfEEEEv13SSMParamsBase:
        /* <DEDUP_REMOVED lines=35> */
[----:B----4-:R-:W-:Y:S01]  /*0230*/  IABS R4, R25 ;  /* 0x0000001900047213 */ /* 0x010fe20000000000 */
[----:B------:R-:W-:Y:S01]  /*0240*/  UIMAD.WIDE.U32 UR4, UR18, UR8, URZ ;  /* 0x00000008120472a5 */ /* 0x000fe2000f8e00ff */
[----:B------:R-:W0:Y:S01]  /*0250*/  LDC.64 R10, c[0x0][0x460] ;  /* 0x00011800ff0a7b82 */ /* 0x000e220000000a00 */
[----:B------:R-:W-:-:S06]  /*0260*/  IMAD.HI.U32 R7, R7, R3, R6 ;  /* 0x0000000307077227 */ /* 0x000fcc00078e0006 */
[----:B------:R-:W-:-:S05]  /*0270*/  IMAD.HI.U32 R0, R7, R4, RZ ;  /* 0x0000000407007227 */ /* 0x000fca00078e00ff */
[----:B------:R-:W-:-:S05]  /*0280*/  IADD3 R2, PT, PT, -R0, RZ, RZ ;  /* 0x000000ff00027210 */ /* 0x000fca0007ffe1ff */
[----:B------:R-:W-:-:S05]  /*0290*/  IMAD R4, R9, R2, R4 ;  /* 0x0000000209047224 */ /* 0x000fca00078e0204 */
[----:B------:R-:W-:Y:S01]  /*02a0*/  ISETP.GT.U32.AND P1, PT, R9, R4, PT ;  /* 0x000000040900720c */ /* 0x000fe20003f24070 */
[----:B------:R-:W-:Y:S01]  /*02b0*/  UIMAD UR6, UR18, UR9, UR5 ;  /* 0x00000009120672a4 */ /* 0x000fe2000f8e0205 */
[----:B------:R-:W-:Y:S02]  /*02c0*/  ISETP.GE.AND P3, PT, R17, 0x1, PT ;  /* 0x000000011100780c */ /* 0x000fe40003f66270 */
[----:B------:R-:W-:Y:S02]  /*02d0*/  MOV R2, UR4 ;  /* 0x0000000400027c02 */ /* 0x000fe40008000f00 */
[----:B------:R-:W-:Y:S01]  /*02e0*/  MOV R3, UR5 ;  /* 0x0000000500037c02 */ /* 0x000fe20008000f00 */
[----:B------:R-:W-:-:S06]  /*02f0*/  UIMAD.WIDE.U32 UR4, UR18, UR12, URZ ;  /* 0x0000000c120472a5 */ /* 0x000fcc000f8e00ff */
[----:B------:R-:W-:-:S04]  /*0300*/  @!P1 IADD3 R4, PT, PT, R4, -R9, RZ ;  /* 0x8000000904049210 */ /* 0x000fc80007ffe0ff */
[----:B------:R-:W-:Y:S01]  /*0310*/  ISETP.GE.U32.AND P0, PT, R4, R9, PT ;  /* 0x000000090400720c */ /* 0x000fe20003f06070 */
[----:B------:R-:W-:Y:S01]  /*0320*/  UIMAD UR9, UR18, UR13, UR5 ;  /* 0x0000000d120972a4 */ /* 0x000fe2000f8e0205 */
[----:B------:R-:W-:Y:S01]  /*0330*/  MOV R3, UR6 ;  /* 0x0000000600037c02 */ /* 0x000fe20008000f00 */
[----:B------:R-:W-:Y:S01]  /*0340*/  UIMAD.WIDE.U32 UR6, UR18, UR16, URZ ;  /* 0x00000010120672a5 */ /* 0x000fe2000f8e00ff */
[----:B------:R-:W-:Y:S02]  /*0350*/  LOP3.LUT R5, R25, R8, RZ, 0x3c, !PT ;  /* 0x0000000819057212 */ /* 0x000fe400078e3cff */
[----:B------:R-:W-:Y:S01]  /*0360*/  @!P1 IADD3 R0, PT, PT, R0, 0x1, RZ ;  /* 0x0000000100009810 */ /* 0x000fe20007ffe0ff */
[----:B------:R-:W-:Y:S01]  /*0370*/  UIMAD UR8, UR18, UR17, UR7 ;  /* 0x00000011120872a4 */ /* 0x000fe2000f8e0207 */
[----:B------:R-:W-:Y:S02]  /*0380*/  ISETP.GE.AND P2, PT, R5, RZ, PT ;  /* 0x000000ff0500720c */ /* 0x000fe40003f46270 */
[----:B------:R-:W-:-:S02]  /*0390*/  MOV R6, UR4 ;  /* 0x0000000400067c02 */ /* 0x000fc40008000f00 */
[----:B------:R-:W-:Y:S02]  /*03a0*/  MOV R7, UR5 ;  /* 0x0000000500077c02 */ /* 0x000fe40008000f00 */
[----:B------:R-:W-:Y:S02]  /*03b0*/  MOV R5, UR9 ;  /* 0x0000000900057c02 */ /* 0x000fe40008000f00 */
[----:B------:R-:W-:Y:S02]  /*03c0*/  @P0 IADD3 R0, PT, PT, R0, 0x1, RZ ;  /* 0x0000000100000810 */ /* 0x000fe40007ffe0ff */
[----:B------:R-:W-:Y:S01]  /*03d0*/  ISETP.NE.AND P0, PT, R8, RZ, PT ;  /* 0x000000ff0800720c */ /* 0x000fe20003f05270 */
[----:B012---:R-:W-:-:S12]  /*03e0*/  @!P3 EXIT ;  /* 0x000000000000b94d */ /* 0x007fd80003800000 */
[----:B------:R-:W0:Y:S01]  /*03f0*/  S2R R27, SR_TID.X ;  /* 0x00000000001b7919 */ /* 0x000e220000002100 */
[----:B------:R-:W-:Y:S01]  /*0400*/  @!P2 IADD3 R0, PT, PT, -R0, RZ, RZ ;  /* 0x000000ff0000a210 */ /* 0x000fe20007ffe1ff */
[C---:B------:R-:W-:Y:S01]  /*0410*/  IMAD.WIDE.U32 R2, R25.reuse, UR10, R2 ;  /* 0x0000000a19027c25 */ /* 0x040fe2000f8e0002 */
[----:B------:R-:W-:Y:S01]  /*0420*/  @!P0 LOP3.LUT R0, RZ, R8, RZ, 0x33, !PT ;  /* 0x00000008ff008212 */ /* 0x000fe200078e33ff */
[----:B------:R-:W1:Y:S01]  /*0430*/  LDCU UR9, c[0x0][0x38c] ;  /* 0x00007180ff0977ac */ /* 0x000e620008000800 */
[----:B------:R-:W-:Y:S01]  /*0440*/  MOV R4, R6 ;  /* 0x0000000600047202 */ /* 0x000fe20000000f00 */
[C---:B------:R-:W-:Y:S01]  /*0450*/  IMAD R43, R25.reuse, UR11, R3 ;  /* 0x0000000b192b7c24 */ /* 0x040fe2000f8e0203 */
[----:B------:R-:W-:Y:S01]  /*0460*/  SHF.R.S32.HI R7, RZ, 0x1f, R0 ;  /* 0x0000001fff077819 */ /* 0x000fe20000011400 */
[----:B------:R-:W-:Y:S01]  /*0470*/  UMOV UR7, UR8 ;  /* 0x0000000800077c82 */ /* 0x000fe20008000000 */
[----:B------:R-:W2:Y:S01]  /*0480*/  LDCU.64 UR4, c[0x0][0x3a0] ;  /* 0x00007400ff0477ac */ /* 0x000ea20008000a00 */
[----:B------:R-:W-:Y:S01]  /*0490*/  IMAD.WIDE.U32 R4, R25, UR14, R4 ;  /* 0x0000000e19047c25 */ /* 0x000fe2000f8e0004 */
[----:B------:R-:W-:Y:S01]  /*04a0*/  LEA R33, P0, R2, R10, 0x2 ;  /* 0x0000000a02217211 */ /* 0x000fe200078010ff */
[----:B------:R-:W3:Y:S02]  /*04b0*/  LDCU.64 UR12, c[0x0][0x3b8] ;  /* 0x00007700ff0c77ac */ /* 0x000ee40008000a00 */
[----:B------:R-:W-:Y:S01]  /*04c0*/  IMAD R3, R7, R12, RZ ;  /* 0x0000000c07037224 */ /* 0x000fe200078e02ff */
[----:B------:R-:W-:Y:S01]  /*04d0*/  LEA R34, P1, R4, R34, 0x2 ;  /* 0x0000002204227211 */ /* 0x000fe200078210ff */
[----:B------:R-:W-:Y:S01]  /*04e0*/  IMAD.WIDE.U32 R6, R0, R12, UR6 ;  /* 0x0000000600067e25 */ /* 0x000fe2000f8e000c */
[----:B------:R-:W-:-:S02]  /*04f0*/  LEA.HI.X R43, R2, R11, R43, 0x2, P0 ;  /* 0x0000000b022b7211 */ /* 0x000fc400000f142b */
[----:B------:R-:W-:Y:S01]  /*0500*/  MOV R30, RZ ;  /* 0x000000ff001e7202 */ /* 0x000fe20000000f00 */
[----:B------:R-:W-:Y:S01]  /*0510*/  IMAD R3, R0, R13, R3 ;  /* 0x0000000d00037224 */ /* 0x000fe200078e0203 */
[----:B------:R-:W-:Y:S01]  /*0520*/  LEA R69, P0, R6, R14, 0x2 ;  /* 0x0000000e06457211 */ /* 0x000fe200078010ff */
[----:B------:R-:W-:Y:S02]  /*0530*/  IMAD R0, R16, UR18, R25 ;  /* 0x0000001210007c24 */ /* 0x000fe4000f8e0219 */
[----:B------:R-:W-:Y:S01]  /*0540*/  IMAD R44, R25, UR15, R5 ;  /* 0x0000000f192c7c24 */ /* 0x000fe2000f8e0205 */
[----:B------:R-:W-:Y:S01]  /*0550*/  IADD3 R70, PT, PT, R7, R3, RZ ;  /* 0x0000000307467210 */ /* 0x000fe20007ffe0ff */
[----:B------:R-:W-:Y:S02]  /*0560*/  IMAD R0, R0, R17, RZ ;  /* 0x0000001100007224 */ /* 0x000fe400078e02ff */
[----:B--2---:R-:W-:Y:S01]  /*0570*/  IMAD.WIDE.U32 R12, R25, UR4, RZ ;  /* 0x00000004190c7c25 */ /* 0x004fe2000f8e00ff */
[----:B------:R-:W-:Y:S01]  /*0580*/  LEA.HI.X R44, R4, R35, R44, 0x2, P1 ;  /* 0x00000023042c7211 */ /* 0x000fe200008f142c */
[----:B------:R-:W2:Y:S01]  /*0590*/  LDCU.U8 UR4, c[0x0][0x39e] ;  /* 0x000073c0ff0477ac */ /* 0x000ea20008000000 */
[----:B------:R-:W-:Y:S01]  /*05a0*/  LEA.HI.X R70, R6, R15, R70, 0x2, P0 ;  /* 0x0000000f06467211 */ /* 0x000fe200000f1446 */
[----:B-1----:R-:W-:Y:S01]  /*05b0*/  IMAD R28, R0, UR9, RZ ;  /* 0x00000009001c7c24 */ /* 0x002fe2000f8e02ff */
[----:B0-----:R-:W-:Y:S01]  /*05c0*/  SHF.L.U32 R0, R27, 0x4, RZ ;  /* 0x000000041b007819 */ /* 0x001fe200000006ff */
[----:B---3--:R-:W-:Y:S01]  /*05d0*/  IMAD.WIDE.U32 R2, R25, UR12, RZ ;  /* 0x0000000c19027c25 */ /* 0x008fe2000f8e00ff */
[----:B------:R-:W-:-:S02]  /*05e0*/  SHF.L.U32 R32, R27, 0x3, RZ ;  /* 0x000000031b207819 */ /* 0x000fc400000006ff */
[----:B------:R-:W-:Y:S01]  /*05f0*/  LOP3.LUT R46, R0, 0x3e00, RZ, 0xc0, !PT ;  /* 0x00003e00002e7812 */ /* 0x000fe200078ec0ff */
[C---:B------:R-:W-:Y:S01]  /*0600*/  IMAD R29, R25.reuse, UR5, R13 ;  /* 0x00000005191d7c24 */ /* 0x040fe2000f8e020d */
[C---:B------:R-:W-:Y:S01]  /*0610*/  LOP3.LUT R0, R32.reuse, 0x1f00, RZ, 0xc0, !PT ;  /* 0x00001f0020007812 */ /* 0x040fe200078ec0ff */
[----:B------:R-:W-:Y:S01]  /*0620*/  IMAD R31, R25, UR13, R3 ;  /* 0x0000000d191f7c24 */ /* 0x000fe2000f8e0203 */
[C---:B------:R-:W-:Y:S01]  /*0630*/  IADD3 R35, PT, PT, R32.reuse, 0x1, RZ ;  /* 0x0000000120237810 */ /* 0x040fe20007ffe0ff */
[----:B------:R-:W-:Y:S01]  /*0640*/  VIADD R39, R32, 0x5 ;  /* 0x0000000520277836 */ /* 0x000fe20000000000 */
[----:B------:R-:W-:Y:S02]  /*0650*/  LOP3.LUT R42, R0, 0x1f, R27, 0xf8, !PT ;  /* 0x0000001f002a7812 */ /* 0x000fe400078ef81b */
[----:B------:R-:W-:Y:S02]  /*0660*/  IADD3 R36, PT, PT, R32, 0x2, RZ ;  /* 0x0000000220247810 */ /* 0x000fe40007ffe0ff */
[----:B------:R-:W-:-:S02]  /*0670*/  LOP3.LUT R45, R42, 0x20, RZ, 0xfc, !PT ;  /* 0x000000202a2d7812 */ /* 0x000fc400078efcff */
[----:B------:R-:W-:Y:S02]  /*0680*/  IADD3 R37, PT, PT, R32, 0x3, RZ ;  /* 0x0000000320257810 */ /* 0x000fe40007ffe0ff */
[----:B------:R-:W-:Y:S02]  /*0690*/  IADD3 R51, PT, PT, R0, R45, RZ ;  /* 0x0000002d00337210 */ /* 0x000fe40007ffe0ff */
[C---:B------:R-:W-:Y:S02]  /*06a0*/  IADD3 R38, PT, PT, R32.reuse, 0x4, RZ ;  /* 0x0000000420267810 */ /* 0x040fe40007ffe0ff */
[C---:B------:R-:W-:Y:S02]  /*06b0*/  IADD3 R40, PT, PT, R32.reuse, 0x6, RZ ;  /* 0x0000000620287810 */ /* 0x040fe40007ffe0ff */
[----:B------:R-:W-:Y:S02]  /*06c0*/  IADD3 R41, PT, PT, R32, 0x7, RZ ;  /* 0x0000000720297810 */ /* 0x000fe40007ffe0ff */
[----:B------:R-:W-:-:S02]  /*06d0*/  LOP3.LUT R46, R46, 0x1f, R27, 0xf8, !PT ;  /* 0x0000001f2e2e7812 */ /* 0x000fc400078ef81b */
[C---:B------:R-:W-:Y:S02]  /*06e0*/  LOP3.LUT R47, R42.reuse, 0x40, RZ, 0xfc, !PT ;  /* 0x000000402a2f7812 */ /* 0x040fe400078efcff */
[C---:B------:R-:W-:Y:S02]  /*06f0*/  LOP3.LUT R48, R42.reuse, 0x60, RZ, 0xfc, !PT ;  /* 0x000000602a307812 */ /* 0x040fe400078efcff */
[C---:B------:R-:W-:Y:S02]  /*0700*/  LOP3.LUT R49, R42.reuse, 0x80, RZ, 0xfc, !PT ;  /* 0x000000802a317812 */ /* 0x040fe400078efcff */
[C---:B------:R-:W-:Y:S02]  /*0710*/  LOP3.LUT R50, R42.reuse, 0xa0, RZ, 0xfc, !PT ;  /* 0x000000a02a327812 */ /* 0x040fe400078efcff */
[C---:B------:R-:W-:Y:S02]  /*0720*/  LOP3.LUT R52, R42.reuse, 0xc0, RZ, 0xfc, !PT ;  /* 0x000000c02a347812 */ /* 0x040fe400078efcff */
[----:B------:R-:W-:-:S02]  /*0730*/  LOP3.LUT R53, R42, 0xe0, RZ, 0xfc, !PT ;  /* 0x000000e02a357812 */ /* 0x000fc400078efcff */
[----:B------:R-:W-:Y:S02]  /*0740*/  SHF.L.U32 R54, R42, 0x2, RZ ;  /* 0x000000022a367819 */ /* 0x000fe400000006ff */
        /* <DEDUP_REMOVED lines=13> */
[----:B--2---:R-:W-:-:S07]  /*0820*/  IADD3 R68, PT, PT, R51, 0x1c0, RZ ;  /* 0x000001c033447810 */ /* 0x004fce0007ffe0ff */
.L_x_1984:
[----:B0-----:R-:W0:Y:S01]  /*0830*/  LDC R5, c[0x0][0x388] ;  /* 0x0000e200ff057b82 */ /* 0x001e220000000800 */
[----:B------:R-:W-:Y:S02]  /*0840*/  SHF.L.U32 R72, R30, 0x8, RZ ;  /* 0x000000081e487819 */ /* 0x000fe400000006ff */
[----:B------:R-:W-:Y:S02]  /*0850*/  CS2R R8, SRZ ;  /* 0x0000000000087805 */ /* 0x000fe4000001ff00 */
[C---:B------:R-:W-:Y:S01]  /*0860*/  IADD3 R6, P0, PT, R54.reuse, R33, RZ ;  /* 0x0000002136067210 */ /* 0x040fe20007f1e0ff */
[----:B------:R-:W-:Y:S01]  /*0870*/  HFMA2 R15, -RZ, RZ, 0, 0 ;  /* 0x00000000ff0f7431 */ /* 0x000fe200000001ff */
[----:B------:R-:W-:Y:S01]  /*0880*/  IADD3 R84, P3, PT, R54, R34, RZ ;  /* 0x0000002236547210 */ /* 0x000fe20007f7e0ff */
[----:B------:R-:W-:Y:S01]  /*0890*/  IMAD.MOV.U32 R4, RZ, RZ, RZ ;  /* 0x000000ffff047224 */ /* 0x000fe200078e00ff */
[----:B------:R-:W-:Y:S02]  /*08a0*/  MOV R0, RZ ;  /* 0x000000ff00007202 */ /* 0x000fe40000000f00 */
[----:B------:R-:W-:-:S02]  /*08b0*/  CS2R R10, SRZ ;  /* 0x00000000000a7805 */ /* 0x000fc4000001ff00 */
[----:B------:R-:W-:Y:S02]  /*08c0*/  IADD3.X R7, PT, PT, RZ, R43, RZ, P0, !PT ;  /* 0x0000002bff077210 */ /* 0x000fe400007fe4ff */
[----:B------:R-:W-:Y:S02]  /*08d0*/  IADD3.X R85, PT, PT, RZ, R44, RZ, P3, !PT ;  /* 0x0000002cff557210 */ /* 0x000fe40001ffe4ff */
[----:B0-----:R-:W-:-:S04]  /*08e0*/  IADD3 R71, PT, PT, -R72, R5, RZ ;  /* 0x0000000548477210 */ /* 0x001fc80007ffe1ff */
        /* <DEDUP_REMOVED lines=12> */
[----:B------:R-:W0:Y:S01]  /*09b0*/  S2R R17, SR_CgaCtaId ;  /* 0x0000000000117919 */ /* 0x000e220000008800 */
[----:B------:R-:W1:Y:S01]  /*09c0*/  S2R R73, SR_LANEID ;  /* 0x0000000000497919 */ /* 0x000e620000000000 */
[----:B------:R-:W-:Y:S02]  /*09d0*/  MOV R74, 0x400 ;  /* 0x00000400004a7802 */ /* 0x000fe40000000f00 */
[----:B------:R-:W-:Y:S01]  /*09e0*/  P2R R20, PR, RZ, 0x1 ;  /* 0x00000001ff147803 */ /* 0x000fe20000000000 */
[----:B------:R-:W4:Y:S04]  /*09f0*/  @!P1 LDG.E R4, desc[UR20][R6.64+0x100] ;  /* 0x0001001406049981 */ /* 0x000f28000c1e1900 */
[----:B------:R-:W4:Y:S04]  /*0a00*/  @!P2 LDG.E R11, desc[UR20][R6.64+0x180] ;  /* 0x00018014060ba981 */ /* 0x000f28000c1e1900 */
[----:B------:R-:W4:Y:S04]  /*0a10*/  @!P3 LDG.E R8, desc[UR20][R6.64+0x200] ;  /* 0x000200140608b981 */ /* 0x000f28000c1e1900 */
[----:B------:R-:W4:Y:S04]  /*0a20*/  @!P4 LDG.E R15, desc[UR20][R6.64+0x280] ;  /* 0x00028014060fc981 */ /* 0x000f28000c1e1900 */
[----:B------:R-:W4:Y:S04]  /*0a30*/  @!P5 LDG.E R10, desc[UR20][R6.64+0x300] ;  /* 0x00030014060ad981 */ /* 0x000f28000c1e1900 */
[----:B------:R1:W4:Y:S01]  /*0a40*/  @!P6 LDG.E R87, desc[UR20][R6.64+0x380] ;  /* 0x000380140657e981 */ /* 0x000322000c1e1900 */
[----:B------:R-:W-:-:S02]  /*0a50*/  ISETP.GE.AND P0, PT, R42, R71, PT ;  /* 0x000000472a00720c */ /* 0x000fc40003f06270 */
[----:B0-----:R-:W-:Y:S02]  /*0a60*/  LEA R74, R17, R74, 0x18 ;  /* 0x0000004a114a7211 */ /* 0x001fe400078ec0ff */
[C---:B-1----:R-:W-:Y:S02]  /*0a70*/  LEA.HI.SX32 R75, R73.reuse, R73, 0x1b ;  /* 0x00000049494b7211 */ /* 0x042fe400078fdaff */
[C---:B------:R-:W-:Y:S02]  /*0a80*/  IADD3 R14, PT, PT, R73.reuse, 0x20, RZ ;  /* 0x00000020490e7810 */ /* 0x040fe40007ffe0ff */
[C---:B------:R-:W-:Y:S02]  /*0a90*/  IADD3 R18, PT, PT, R73.reuse, 0x60, RZ ;  /* 0x0000006049127810 */ /* 0x040fe40007ffe0ff */
[----:B------:R-:W-:Y:S02]  /*0aa0*/  IADD3 R16, PT, PT, R73, 0x40, RZ ;  /* 0x0000004049107810 */ /* 0x000fe40007ffe0ff */
[----:B------:R-:W-:-:S02]  /*0ab0*/  LEA R75, R75, R74, 0x2 ;  /* 0x0000004a4b4b7211 */ /* 0x000fc400078e10ff */
[-C--:B------:R-:W-:Y:S02]  /*0ac0*/  LEA.HI.SX32 R17, R14, R73.reuse, 0x1b ;  /* 0x000000490e117211 */ /* 0x080fe400078fdaff */
[-C--:B------:R-:W-:Y:S02]  /*0ad0*/  LEA.HI.SX32 R7, R18, R73.reuse, 0x1b ;  /* 0x0000004912077211 */ /* 0x080fe400078fdaff */
[C---:B------:R-:W-:Y:S02]  /*0ae0*/  IADD3 R6, PT, PT, R73.reuse, 0x80, RZ ;  /* 0x0000008049067810 */ /* 0x040fe40007ffe0ff */
[----:B------:R-:W-:Y:S02]  /*0af0*/  LEA.HI.SX32 R77, R16, R73, 0x1b ;  /* 0x00000049104d7211 */ /* 0x000fe400078fdaff */
[C---:B------:R-:W-:Y:S02]  /*0b00*/  IADD3 R14, PT, PT, R73.reuse, 0xa0, RZ ;  /* 0x000000a0490e7810 */ /* 0x040fe40007ffe0ff */
[----:B------:R-:W-:-:S02]  /*0b10*/  IADD3 R16, PT, PT, R73, 0xc0, RZ ;  /* 0x000000c049107810 */ /* 0x000fc40007ffe0ff */
[----:B------:R-:W-:Y:S02]  /*0b20*/  IADD3 R18, PT, PT, R73, 0xe0, RZ ;  /* 0x000000e049127810 */ /* 0x000fe40007ffe0ff */
[-C--:B------:R-:W-:Y:S02]  /*0b30*/  LEA R78, R7, R74.reuse, 0x2 ;  /* 0x0000004a074e7211 */ /* 0x080fe400078e10ff */
[-C--:B------:R-:W-:Y:S02]  /*0b40*/  LEA.HI.SX32 R79, R6, R73.reuse, 0x1b ;  /* 0x00000049064f7211 */ /* 0x080fe400078fdaff */
[-C--:B------:R-:W-:Y:S02]  /*0b50*/  LEA R76, R17, R74.reuse, 0x2 ;  /* 0x0000004a114c7211 */ /* 0x080fe400078e10ff */
[----:B------:R-:W-:Y:S02]  /*0b60*/  LEA.HI.SX32 R7, R14, R73, 0x1b ;  /* 0x000000490e077211 */ /* 0x000fe400078fdaff */
[----:B------:R-:W-:-:S02]  /*0b70*/  LEA R77, R77, R74, 0x2 ;  /* 0x0000004a4d4d7211 */ /* 0x000fc400078e10ff */
[-C--:B------:R-:W-:Y:S02]  /*0b80*/  LEA.HI.SX32 R81, R16, R73.reuse, 0x1b ;  /* 0x0000004910517211 */ /* 0x080fe400078fdaff */
[----:B------:R-:W-:Y:S02]  /*0b90*/  LEA.HI.SX32 R17, R18, R73, 0x1b ;  /* 0x0000004912117211 */ /* 0x000fe400078fdaff */
[-C--:B------:R-:W-:Y:S02]  /*0ba0*/  LEA R79, R79, R74.reuse, 0x2 ;  /* 0x0000004a4f4f7211 */ /* 0x080fe400078e10ff */
[-C--:B------:R-:W-:Y:S02]  /*0bb0*/  LEA R80, R7, R74.reuse, 0x2 ;  /* 0x0000004a07507211 */ /* 0x080fe400078e10ff */
[-C--:B------:R-:W-:Y:S02]  /*0bc0*/  LEA R81, R81, R74.reuse, 0x2 ;  /* 0x0000004a51517211 */ /* 0x080fe400078e10ff */
[----:B------:R-:W-:Y:S01]  /*0bd0*/  LEA R82, R17, R74, 0x2 ;  /* 0x0000004a11527211 */ /* 0x000fe200078e10ff */
[----:B------:R-:W-:Y:S01]  /*0be0*/  HFMA2 R89, -RZ, RZ, 0, 0 ;  /* 0x00000000ff597431 */ /* 0x000fe200000001ff */
[----:B------:R-:W-:Y:S01]  /*0bf0*/  MOV R6, RZ ;  /* 0x000000ff00067202 */ /* 0x000fe20000000f00 */
[----:B------:R-:W-:-:S02]  /*0c00*/  HFMA2 R91, -RZ, RZ, 0, 0 ;  /* 0x00000000ff5b7431 */ /* 0x000fc400000001ff */
[----:B------:R-:W-:Y:S01]  /*0c10*/  HFMA2 R93, -RZ, RZ, 0, 0 ;  /* 0x00000000ff5d7431 */ /* 0x000fe200000001ff */
[----:B--2---:R0:W-:Y:S04]  /*0c20*/  STS [R75], R0 ;  /* 0x000000004b007388 */ /* 0x0041e80000000800 */
[----:B---3--:R-:W-:Y:S01]  /*0c30*/  STS [R76+0x80], R9 ;  /* 0x000080094c007388 */ /* 0x008fe20000000800 */
[----:B0-----:R-:W-:-:S04]  /*0c40*/  SHF.L.U32 R0, R73, 0x3, RZ ;  /* 0x0000000349007819 */ /* 0x001fc800000006ff */
[----:B------:R-:W-:Y:S01]  /*0c50*/  LEA.HI.SX32 R83, R0, R0, 0x1b ;  /* 0x0000000000537211 */ /* 0x000fe200078fdaff */
[----:B----4-:R0:W-:Y:S03]  /*0c60*/  STS [R77+0x100], R4 ;  /* 0x000100044d007388 */ /* 0x0101e60000000800 */
[----:B------:R-:W-:Y:S01]  /*0c70*/  LEA R83, R83, R74, 0x2 ;  /* 0x0000004a53537211 */ /* 0x000fe200078e10ff */
[----:B------:R-:W-:Y:S04]  /*0c80*/  STS [R78+0x180], R11 ;  /* 0x0001800b4e007388 */ /* 0x000fe80000000800 */
[----:B------:R-:W-:Y:S01]  /*0c90*/  STS [R79+0x200], R8 ;  /* 0x000200084f007388 */ /* 0x000fe20000000800 */
[----:B0-----:R-:W-:-:S03]  /*0ca0*/  HFMA2 R4, -RZ, RZ, 0, 0 ;  /* 0x00000000ff047431 */ /* 0x001fc600000001ff */
        /* <DEDUP_REMOVED lines=13> */
[----:B0-----:R-:W-:Y:S01]  /*0d80*/  IMAD.MOV.U32 R87, RZ, RZ, RZ ;  /* 0x000000ffff577224 */ /* 0x001fe200078e00ff */
[----:B------:R-:W-:-:S02]  /*0d90*/  MOV R8, RZ ;  /* 0x000000ff00087202 */ /* 0x000fc40000000f00 */
[----:B------:R-:W-:Y:S02]  /*0da0*/  MOV R10, RZ ;  /* 0x000000ff000a7202 */ /* 0x000fe40000000f00 */
[----:B------:R-:W2:Y:S01]  /*0db0*/  @!P0 LDG.E R4, desc[UR20][R84.64] ;  /* 0x0000001454048981 */ /* 0x000ea2000c1e1900 */
[----:B------:R-:W-:-:S03]  /*0dc0*/  ISETP.NE.AND P0, PT, R20, RZ, PT ;  /* 0x000000ff1400720c */ /* 0x000fc60003f05270 */
        /* <DEDUP_REMOVED lines=10> */
[----:B------:R-:W-:Y:S04]  /*0e70*/  STS [R77+0x100], R6 ;  /* 0x000100064d007388 */ /* 0x000fe80000000800 */
        /* <DEDUP_REMOVED lines=13> */
[----:B------:R0:W4:Y:S02]  /*0f50*/  LDS R91, [R83+0x1c] ;  /* 0x00001c00535b7984 */ /* 0x0001240000000800 */
[----:B0----5:R-:W-:-:S05]  /*0f60*/  FADD.FTZ R94, R95, R26 ;  /* 0x0000001a5f5e7221 */ /* 0x021fca0000010000 */
[----:B------:R-:W-:-:S04]  /*0f70*/  FSETP.GTU.FTZ.AND P0, PT, R94, 20, PT ;  /* 0x41a000005e00780b */ /* 0x000fc80003f1c000 */
[----:B------:R-:W-:Y:S01]  /*0f80*/  ISETP.EQ.OR P0, PT, RZ, UR4, P0 ;  /* 0x00000004ff007c0c */ /* 0x000fe20008702670 */
[--C-:B-1----:R-:W-:Y:S01]  /*0f90*/  FADD.FTZ R96, R85, R26.reuse ;  /* 0x0000001a55607221 */ /* 0x102fe20000010000 */
[--C-:B--2---:R-:W-:Y:S01]  /*0fa0*/  FADD.FTZ R84, R97, R26.reuse ;  /* 0x0000001a61547221 */ /* 0x104fe20000010000 */
[----:B---3--:R-:W-:-:S03]  /*0fb0*/  FADD.FTZ R86, R87, R26 ;  /* 0x0000001a57567221 */ /* 0x008fc60000010000 */
[----:B------:R-:W-:Y:S01]  /*0fc0*/  FSETP.GTU.FTZ.AND P2, PT, R96, 20, PT ;  /* 0x41a000006000780b */ /* 0x000fe20003f5c000 */
[--C-:B----4-:R-:W-:Y:S01]  /*0fd0*/  FADD.FTZ R88, R99, R26.reuse ;  /* 0x0000001a63587221 */ /* 0x110fe20000010000 */
        /* <DEDUP_REMOVED lines=38> */
.L_x_1965:
[----:B------:R-:W-:Y:S05]  /*1240*/  BSYNC.RECONVERGENT B0 ;  /* 0x0000000000007941 */ /* 0x000fea0003800200 */
.L_x_1964:
        /* <DEDUP_REMOVED lines=34> */
.L_x_1967:
[----:B------:R-:W-:Y:S05]  /*1470*/  BSYNC.RECONVERGENT B0 ;  /* 0x0000000000007941 */ /* 0x000fea0003800200 */
.L_x_1966:
        /* <DEDUP_REMOVED lines=39> */
.L_x_1969:
[----:B------:R-:W-:Y:S05]  /*16f0*/  BSYNC.RECONVERGENT B0 ;  /* 0x0000000000007941 */ /* 0x000fea0003800200 */
.L_x_1968:
        /* <DEDUP_REMOVED lines=32> */
.L_x_1971:
[----:B------:R-:W-:Y:S05]  /*1900*/  BSYNC.RECONVERGENT B0 ;  /* 0x0000000000007941 */ /* 0x000fea0003800200 */
.L_x_1970:
        /* <DEDUP_REMOVED lines=32> */
.L_x_1973:
[----:B------:R-:W-:Y:S05]  /*1b10*/  BSYNC.RECONVERGENT B0 ;  /* 0x0000000000007941 */ /* 0x000fea0003800200 */
.L_x_1972:
        /* <DEDUP_REMOVED lines=32> */
.L_x_1975:
[----:B------:R-:W-:Y:S05]  /*1d20*/  BSYNC.RECONVERGENT B0 ;  /* 0x0000000000007941 */ /* 0x000fea0003800200 */
.L_x_1974:
        /* <DEDUP_REMOVED lines=32> */
.L_x_1977:
[----:B------:R-:W-:Y:S05]  /*1f30*/  BSYNC.RECONVERGENT B0 ;  /* 0x0000000000007941 */ /* 0x000fea0003800200 */
.L_x_1976:
        /* <DEDUP_REMOVED lines=32> */
.L_x_1979:
[----:B------:R-:W-:Y:S05]  /*2140*/  BSYNC.RECONVERGENT B0 ;  /* 0x0000000000007941 */ /* 0x000fea0003800200 */
.L_x_1978:
        /* <DEDUP_REMOVED lines=12> */
[C---:B------:R-:W-:Y:S01]  /*2210*/  ISETP.NE.AND P0, PT, R30.reuse, RZ, PT ;  /* 0x000000ff1e00720c */ /* 0x040fe20003f05270 */
[----:B------:R-:W-:Y:S01]  /*2220*/  FMUL.FTZ R91, R19, R84 ;  /* 0x00000054135b7220 */ /* 0x000fe20000410000 */
[----:B------:R-:W-:Y:S01]  /*2230*/  SHF.L.U32 R4, R30, 0x9, RZ ;  /* 0x000000091e047819 */ /* 0x000fe200000006ff */
[----:B------:R-:W-:Y:S01]  /*2240*/  FMUL.FTZ R93, R17, R86 ;  /* 0x00000056115d7220 */ /* 0x000fe20000410000 */
[----:B------:R-:W-:Y:S01]  /*2250*/  FMUL.FTZ R95, R15, R88 ;  /* 0x000000580f5f7220 */ /* 0x000fe20000410000 */
[----:B------:R-:W0:Y:S01]  /*2260*/  LDC R105, c[0x0][0x38c] ;  /* 0x0000e300ff697b82 */ /* 0x000e220000000800 */
[----:B------:R-:W-:Y:S01]  /*2270*/  ISETP.EQ.AND P0, PT, R27, RZ, P0 ;  /* 0x000000ff1b00720c */ /* 0x000fe20000702270 */
[----:B------:R-:W-:Y:S01]  /*2280*/  FMUL.FTZ R85, R23, R94 ;  /* 0x0000005e17557220 */ /* 0x000fe20000410000 */
[----:B------:R-:W-:Y:S01]  /*2290*/  LEA R89, R5, -R4, 0x1 ;  /* 0x8000000405597211 */ /* 0x000fe200078e08ff */
[----:B------:R-:W-:Y:S01]  /*22a0*/  FMUL.FTZ R87, R21, R96 ;  /* 0x0000006015577220 */ /* 0x000fe20000410000 */
[----:B------:R-:W-:Y:S01]  /*22b0*/  FMUL.FTZ R97, R11, R90 ;  /* 0x0000005a0b617220 */ /* 0x000fe20000410000 */
[----:B------:R-:W-:Y:S01]  /*22c0*/  FMUL.FTZ R99, R9, R92 ;  /* 0x0000005c09637220 */ /* 0x000fe20000410000 */
[----:B------:R-:W-:Y:S01]  /*22d0*/  FMUL.FTZ R101, R7, R98 ;  /* 0x0000006207657220 */ /* 0x000fe20000410000 */
[----:B------:R-:W1:Y:S01]  /*22e0*/  LDC.64 R18, c[0x0][0x440] ;  /* 0x00011000ff127b82 */ /* 0x000e620000000a00 */
[C-C-:B------:R-:W-:Y:S01]  /*22f0*/  IADD3 R5, PT, PT, R0.reuse, 0x1, R0.reuse ;  /* 0x0000000100057810 */ /* 0x140fe20007ffe000 */
[----:B------:R-:W-:Y:S01]  /*2300*/  HFMA2 R103, -RZ, RZ, 0, 0 ;  /* 0x00000000ff677431 */ /* 0x000fe200000001ff */
[C-C-:B------:R-:W-:Y:S01]  /*2310*/  IADD3 R7, PT, PT, R0.reuse, 0x2, R0.reuse ;  /* 0x0000000200077810 */ /* 0x140fe20007ffe000 */
[----:B------:R-:W2:Y:S01]  /*2320*/  LDCU UR5, c[0x0][0x38c] ;  /* 0x00007180ff0577ac */ /* 0x000ea20008000800 */
[----:B------:R-:W-:-:S02]  /*2330*/  IADD3 R9, PT, PT, R0, 0x3, R0 ;  /* 0x0000000300097810 */ /* 0x000fc40007ffe000 */
[C-C-:B------:R-:W-:Y:S01]  /*2340*/  IADD3 R11, PT, PT, R0.reuse, 0x4, R0.reuse ;  /* 0x00000004000b7810 */ /* 0x140fe20007ffe000 */
[----:B------:R-:W3:Y:S01]  /*2350*/  LDC.64 R16, c[0x0][0x448] ;  /* 0x00011200ff107b82 */ /* 0x000ee20000000a00 */
[C-C-:B------:R-:W-:Y:S01]  /*2360*/  IADD3 R21, PT, PT, R0.reuse, 0x5, R0.reuse ;  /* 0x0000000500157810 */ /* 0x140fe20007ffe000 */
[----:B------:R-:W4:Y:S01]  /*2370*/  LDCU.64 UR6, c[0x0][0x3a8] ;  /* 0x00007500ff0677ac */ /* 0x000f220008000a00 */
[C-C-:B------:R-:W-:Y:S02]  /*2380*/  IADD3 R23, PT, PT, R0.reuse, 0x6, R0.reuse ;  /* 0x0000000600177810 */ /* 0x140fe40007ffe000 */
[----:B------:R-:W-:Y:S01]  /*2390*/  IADD3 R117, PT, PT, R0, 0x7, R0 ;  /* 0x0000000700757810 */ /* 0x000fe20007ffe000 */
[----:B------:R-:W0:Y:S01]  /*23a0*/  LDCU.64 UR8, c[0x0][0x3e0] ;  /* 0x00007c00ff0877ac */ /* 0x000e220008000a00 */
[----:B------:R-:W-:Y:S01]  /*23b0*/  P2R R171, PR, RZ, 0x1 ;  /* 0x00000001ffab7803 */ /* 0x000fe20000000000 */
[----:B------:R-:W0:Y:S01]  /*23c0*/  LDC.64 R14, c[0x0][0x480] ;  /* 0x00012000ff0e7b82 */ /* 0x000e220000000a00 */
[----:B------:R-:W-:Y:S01]  /*23d0*/  SHF.L.U32 R0, R73, 0x4, RZ ;  /* 0x0000000449007819 */ /* 0x000fe200000006ff */
[----:B------:R-:W0:Y:S01]  /*23e0*/  LDCU.64 UR10, c[0x0][0x3c0] ;  /* 0x00007800ff0a77ac */ /* 0x000e220008000a00 */
[----:B------:R-:W-:-:S02]  /*23f0*/  ISETP.GE.AND P2, PT, R46, R89, PT ;  /* 0x000000592e00720c */ /* 0x000fc40003f46270 */
[-C--:B------:R-:W-:Y:S02]  /*2400*/  ISETP.GE.AND P1, PT, R55, R89.reuse, PT ;  /* 0x000000593700720c */ /* 0x080fe40003f26270 */
[----:B------:R-:W-:Y:S02]  /*2410*/  ISETP.GE.AND P0, PT, R56, R89, PT ;  /* 0x000000593800720c */ /* 0x000fe40003f06270 */
[----:B------:R-:W-:Y:S02]  /*2420*/  LEA.HI.SX32 R109, R7, R0, 0x1b ;  /* 0x00000000076d7211 */ /* 0x000fe400078fdaff */
[----:B------:R-:W-:Y:S02]  /*2430*/  P2R R179, PR, RZ, 0x4 ;  /* 0x00000004ffb37803 */ /* 0x000fe40000000000 */
[----:B------:R-:W-:Y:S02]  /*2440*/  P2R R178, PR, RZ, 0x2 ;  /* 0x00000002ffb27803 */ /* 0x000fe40000000000 */
[----:B------:R-:W-:-:S02]  /*2450*/  P2R R177, PR, RZ, 0x1 ;  /* 0x00000001ffb17803 */ /* 0x000fc40000000000 */
[-C--:B------:R-:W-:Y:S02]  /*2460*/  LEA.HI.SX32 R107, R5, R0.reuse, 0x1b ;  /* 0x00000000056b7211 */ /* 0x080fe400078fdaff */
[-C--:B------:R-:W-:Y:S02]  /*2470*/  LEA.HI.SX32 R111, R9, R0.reuse, 0x1b ;  /* 0x00000000096f7211 */ /* 0x080fe400078fdaff */
[-C--:B------:R-:W-:Y:S02]  /*2480*/  LEA.HI.SX32 R113, R11, R0.reuse, 0x1b ;  /* 0x000000000b717211 */ /* 0x080fe400078fdaff */
[----:B------:R-:W-:Y:S01]  /*2490*/  LEA.HI.SX32 R115, R21, R0, 0x1b ;  /* 0x0000000015737211 */ /* 0x000fe200078fdaff */
[----:B------:R-:W-:Y:S01]  /*24a0*/  IMAD R111, R111, 0x4, R74 ;  /* 0x000000046f6f7824 */ /* 0x000fe200078e024a */
[----:B------:R-:W-:Y:S02]  /*24b0*/  IADD3 R7, PT, PT, R0, 0x9, RZ ;  /* 0x0000000900077810 */ /* 0x000fe40007ffe0ff */
[----:B------:R-:W-:-:S02]  /*24c0*/  ISETP.GE.AND P2, PT, R57, R89, PT ;  /* 0x000000593900720c */ /* 0x000fc40003f46270 */
[-C--:B------:R-:W-:Y:S02]  /*24d0*/  ISETP.GE.AND P1, PT, R58, R89.reuse, PT ;  /* 0x000000593a00720c */ /* 0x080fe40003f26270 */
[----:B------:R-:W-:Y:S02]  /*24e0*/  ISETP.GE.AND P0, PT, R59, R89, PT ;  /* 0x000000593b00720c */ /* 0x000fe40003f06270 */
[C---:B------:R-:W-:Y:S02]  /*24f0*/  IADD3 R5, PT, PT, R0.reuse, 0x8, RZ ;  /* 0x0000000800057810 */ /* 0x040fe40007ffe0ff */
[C---:B------:R-:W-:Y:S02]  /*2500*/  IADD3 R9, PT, PT, R0.reuse, 0xa, RZ ;  /* 0x0000000a00097810 */ /* 0x040fe40007ffe0ff */
[C---:B------:R-:W-:Y:S02]  /*2510*/  IADD3 R11, PT, PT, R0.reuse, 0xb, RZ ;  /* 0x0000000b000b7810 */ /* 0x040fe40007ffe0ff */
[----:B------:R-:W-:-:S02]  /*2520*/  IADD3 R21, PT, PT, R0, 0xc, RZ ;  /* 0x0000000c00157810 */ /* 0x000fc40007ffe0ff */
[C---:B------:R-:W-:Y:S02]  /*2530*/  IADD3 R119, PT, PT, R0.reuse, 0xd, RZ ;  /* 0x0000000d00777810 */ /* 0x040fe40007ffe0ff */
[C---:B------:R-:W-:Y:S02]  /*2540*/  IADD3 R121, PT, PT, R0.reuse, 0xe, RZ ;  /* 0x0000000e00797810 */ /* 0x040fe40007ffe0ff */
[----:B------:R-:W-:Y:S02]  /*2550*/  IADD3 R123, PT, PT, R0, 0xf, RZ ;  /* 0x0000000f007b7810 */ /* 0x000fe40007ffe0ff */
[C---:B------:R-:W-:Y:S02]  /*2560*/  IADD3 R4, PT, PT, R73.reuse, 0x100, RZ ;  /* 0x0000010049047810 */ /* 0x040fe40007ffe0ff */
[C---:B------:R-:W-:Y:S02]  /*2570*/  IADD3 R6, PT, PT, R73.reuse, 0x120, RZ ;  /* 0x0000012049067810 */ /* 0x040fe40007ffe0ff */
[----:B------:R-:W-:-:S02]  /*2580*/  IADD3 R8, PT, PT, R73, 0x140, RZ ;  /* 0x0000014049087810 */ /* 0x000fc40007ffe0ff */
[C---:B------:R-:W-:Y:S02]  /*2590*/  IADD3 R10, PT, PT, R73.reuse, 0x160, RZ ;  /* 0x00000160490a7810 */ /* 0x040fe40007ffe0ff */
[C---:B------:R-:W-:Y:S02]  /*25a0*/  IADD3 R20, PT, PT, R73.reuse, 0x180, RZ ;  /* 0x0000018049147810 */ /* 0x040fe40007ffe0ff */
[C---:B------:R-:W-:Y:S02]  /*25b0*/  IADD3 R22, PT, PT, R73.reuse, 0x1a0, RZ ;  /* 0x000001a049167810 */ /* 0x040fe40007ffe0ff */
[C---:B------:R-:W-:Y:S02]  /*25c0*/  IADD3 R116, PT, PT, R73.reuse, 0x1c0, RZ ;  /* 0x000001c049747810 */ /* 0x040fe40007ffe0ff */
[----:B------:R-:W-:Y:S02]  /*25d0*/  IADD3 R118, PT, PT, R73, 0x1e0, RZ ;  /* 0x000001e049767810 */ /* 0x000fe40007ffe0ff */
[----:B------:R-:W-:-:S02]  /*25e0*/  LEA.HI.SX32 R129, R7, R0, 0x1b ;  /* 0x0000000007817211 */ /* 0x000fc400078fdaff */
[----:B------:R-:W-:Y:S02]  /*25f0*/  P2R R176, PR, RZ, 0x4 ;  /* 0x00000004ffb07803 */ /* 0x000fe40000000000 */
[----:B------:R-:W-:Y:S02]  /*2600*/  P2R R180, PR, RZ, 0x2 ;  /* 0x00000002ffb47803 */ /* 0x000fe40000000000 */
[----:B------:R-:W-:Y:S02]  /*2610*/  P2R R181, PR, RZ, 0x1 ;  /* 0x00000001ffb57803 */ /* 0x000fe40000000000 */
[-C--:B------:R-:W-:Y:S02]  /*2620*/  LEA.HI.SX32 R127, R5, R0.reuse, 0x1b ;  /* 0x00000000057f7211 */ /* 0x080fe400078fdaff */
[-C--:B------:R-:W-:Y:S02]  /*2630*/  LEA.HI.SX32 R131, R9, R0.reuse, 0x1b ;  /* 0x0000000009837211 */ /* 0x080fe400078fdaff */
[----:B------:R-:W-:-:S02]  /*2640*/  LEA.HI.SX32 R133, R11, R0, 0x1b ;  /* 0x000000000b857211 */ /* 0x000fc400078fdaff */
[-C--:B------:R-:W-:Y:S02]  /*2650*/  LEA.HI.SX32 R135, R21, R0.reuse, 0x1b ;  /* 0x0000000015877211 */ /* 0x080fe400078fdaff */
[-C--:B------:R-:W-:Y:S02]  /*2660*/  LEA.HI.SX32 R137, R119, R0.reuse, 0x1b ;  /* 0x0000000077897211 */ /* 0x080fe400078fdaff */
[-C--:B------:R-:W-:Y:S02]  /*2670*/  LEA.HI.SX32 R139, R121, R0.reuse, 0x1b ;  /* 0x00000000798b7211 */ /* 0x080fe400078fdaff */
[----:B------:R-:W-:Y:S02]  /*2680*/  LEA.HI.SX32 R141, R123, R0, 0x1b ;  /* 0x000000007b8d7211 */ /* 0x000fe400078fdaff */
[-C--:B------:R-:W-:Y:S02]  /*2690*/  ISETP.GE.AND P0, PT, R60, R89.reuse, PT ;  /* 0x000000593c00720c */ /* 0x080fe40003f06270 */
[----:B------:R-:W-:-:S02]  /*26a0*/  ISETP.GE.AND P1, PT, R61, R89, PT ;  /* 0x000000593d00720c */ /* 0x000fc40003f26270 */
[----:B------:R-:W-:Y:S02]  /*26b0*/  ISETP.GE.AND P2, PT, R62, R89, PT ;  /* 0x000000593e00720c */ /* 0x000fe40003f46270 */
[-C--:B------:R-:W-:Y:S02]  /*26c0*/  LEA.HI.SX32 R23, R23, R0.reuse, 0x1b ;  /* 0x0000000017177211 */ /* 0x080fe400078fdaff */
[-C--:B------:R-:W-:Y:S02]  /*26d0*/  LEA.HI.SX32 R117, R117, R0.reuse, 0x1b ;  /* 0x0000000075757211 */ /* 0x080fe400078fdaff */
[----:B------:R-:W-:Y:S02]  /*26e0*/  LEA.HI.SX32 R21, R0, R0, 0x1b ;  /* 0x0000000000157211 */ /* 0x000fe400078fdaff */
        /* <DEDUP_REMOVED lines=8> */
[-C--:B------:R-:W-:Y:S02]  /*2770*/  LEA R128, R129, R74.reuse, 0x2 ;  /* 0x0000004a81807211 */ /* 0x080fe400078e10ff */
[-C--:B------:R-:W-:Y:S02]  /*2780*/  LEA R129, R131, R74.reuse, 0x2 ;  /* 0x0000004a83817211 */ /* 0x080fe400078e10ff */
[----:B------:R-:W-:Y:S02]  /*2790*/  LEA R130, R133, R74, 0x2 ;  /* 0x0000004a85827211 */ /* 0x000fe400078e10ff */
[----:B------:R-:W-:Y:S02]  /*27a0*/  P2R R182, PR, RZ, 0x1 ;  /* 0x00000001ffb67803 */ /* 0x000fe40000000000 */
[----:B------:R-:W-:Y:S02]  /*27b0*/  P2R R183, PR, RZ, 0x2 ;  /* 0x00000002ffb77803 */ /* 0x000fe40000000000 */
[----:B------:R-:W-:-:S02]  /*27c0*/  P2R R184, PR, RZ, 0x4 ;  /* 0x00000004ffb87803 */ /* 0x000fc40000000000 */
[-C--:B------:R-:W-:Y:S02]  /*27d0*/  LEA R107, R107, R74.reuse, 0x2 ;  /* 0x0000004a6b6b7211 */ /* 0x080fe400078e10ff */
[-C--:B------:R-:W-:Y:S02]  /*27e0*/  LEA R109, R109, R74.reuse, 0x2 ;  /* 0x0000004a6d6d7211 */ /* 0x080fe400078e10ff */
[-C--:B------:R-:W-:Y:S02]  /*27f0*/  LEA R113, R113, R74.reuse, 0x2 ;  /* 0x0000004a71717211 */ /* 0x080fe400078e10ff */
[-C--:B------:R-:W-:Y:S02]  /*2800*/  LEA R115, R115, R74.reuse, 0x2 ;  /* 0x0000004a73737211 */ /* 0x080fe400078e10ff */
[-C--:B------:R-:W-:Y:S02]  /*2810*/  LEA R116, R23, R74.reuse, 0x2 ;  /* 0x0000004a17747211 */ /* 0x080fe400078e10ff */
[----:B------:R-:W-:-:S02]  /*2820*/  LEA R117, R117, R74, 0x2 ;  /* 0x0000004a75757211 */ /* 0x000fc400078e10ff */
        /* <DEDUP_REMOVED lines=13> */
[----:B------:R-:W-:Y:S02]  /*2900*/  LEA R134, R141, R74, 0x2 ;  /* 0x0000004a8d867211 */ /* 0x000fe400078e10ff */
[-C--:B------:R-:W-:Y:S02]  /*2910*/  ISETP.GE.AND P0, PT, R63, R89.reuse, PT ;  /* 0x000000593f00720c */ /* 0x080fe40003f06270 */
[-C--:B------:R-:W-:Y:S02]  /*2920*/  ISETP.GE.AND P1, PT, R64, R89.reuse, PT ;  /* 0x000000594000720c */ /* 0x080fe40003f26270 */
[-C--:B------:R-:W-:Y:S02]  /*2930*/  ISETP.GE.AND P2, PT, R65, R89.reuse, PT ;  /* 0x000000594100720c */ /* 0x080fe40003f46270 */
[----:B------:R-:W-:-:S02]  /*2940*/  ISETP.GE.AND P3, PT, R66, R89, PT ;  /* 0x000000594200720c */ /* 0x000fc40003f66270 */
[-C--:B------:R-:W-:Y:S02]  /*2950*/  ISETP.GE.AND P4, PT, R67, R89.reuse, PT ;  /* 0x000000594300720c */ /* 0x080fe40003f86270 */
[----:B01234-:R-:W-:-:S13]  /*2960*/  ISETP.GE.AND P5, PT, R68, R89, PT ;  /* 0x000000594400720c */ /* 0x01ffda0003fa6270 */
.L_x_1983:
[----:B------:R-:W-:Y:S01]  /*2970*/  MOV R4, R46 ;  /* 0x0000002e00047202 */ /* 0x000fe20000000f00 */
[----:B------:R-:W-:Y:S01]  /*2980*/  IMAD.MOV.U32 R5, RZ, RZ, RZ ;  /* 0x000000ffff057224 */ /* 0x000fe200078e00ff */
[----:B------:R-:W-:Y:S02]  /*2990*/  P2R R172, PR, RZ, 0x1 ;  /* 0x00000001ffac7803 */ /* 0x000fe40000000000 */
[----:B------:R-:W-:Y:S01]  /*29a0*/  ISETP.NE.AND P0, PT, R177, RZ, PT ;  /* 0x000000ffb100720c */ /* 0x000fe20003f05270 */
[C---:B------:R-:W-:Y:S01]  /*29b0*/  IMAD.WIDE.U32 R6, R103.reuse, UR8, R4 ;  /* 0x0000000867067c25 */ /* 0x040fe2000f8e0004 */
[----:B------:R-:W-:Y:S02]  /*29c0*/  P2R R174, PR, RZ, 0x2 ;  /* 0x00000002ffae7803 */ /* 0x000fe40000000000 */
[----:B------:R-:W-:Y:S01]  /*29d0*/  P2R R173, PR, RZ, 0x1 ;  /* 0x00000001ffad7803 */ /* 0x000fe20000000000 */
[----:B------:R-:W-:Y:S01]  /*29e0*/  IMAD R5, R103, UR9, R7 ;  /* 0x0000000967057c24 */ /* 0x000fe2000f8e0207 */
[----:B------:R-:W-:-:S02]  /*29f0*/  LEA R4, P6, R6, R69, 0x2 ;  /* 0x0000004506047211 */ /* 0x000fc400078c10ff */
[----:B------:R-:W-:Y:S02]  /*2a00*/  MOV R7, R29 ;  /* 0x0000001d00077202 */ /* 0x000fe40000000f00 */
[----:B------:R-:W-:Y:S02]  /*2a10*/  LEA.HI.X R5, R6, R70, R5, 0x2, P6 ;  /* 0x0000004606057211 */ /* 0x000fe400030f1405 */
[----:B------:R-:W-:Y:S02]  /*2a20*/  MOV R6, R12 ;  /* 0x0000000c00067202 */ /* 0x000fe40000000f00 */
[----:B------:R-:W-:Y:S02]  /*2a30*/  ISETP.NE.AND P0, PT, R178, RZ, PT ;  /* 0x000000ffb200720c */ /* 0x000fe40003f05270 */
[----:B------:R-:W-:Y:S01]  /*2a40*/  ISETP.NE.AND P1, PT, R176, RZ, PT ;  /* 0x000000ffb000720c */ /* 0x000fe20003f25270 */
[----:B------:R-:W-:Y:S01]  /*2a50*/  IMAD.WIDE.U32 R8, R103, UR6, R6 ;  /* 0x0000000667087c25 */ /* 0x000fe2000f8e0006 */
[----:B------:R-:W-:-:S02]  /*2a60*/  P2R R169, PR, RZ, 0x1 ;  /* 0x00000001ffa97803 */ /* 0x000fc40000000000 */
[----:B------:R-:W-:Y:S01]  /*2a70*/  ISETP.NE.AND P0, PT, R179, RZ, PT ;  /* 0x000000ffb300720c */ /* 0x000fe20003f05270 */
[----:B------:R-:W-:Y:S01]  /*2a80*/  IMAD R0, R103, UR7, R9 ;  /* 0x0000000767007c24 */ /* 0x000fe2000f8e0209 */
[C---:B------:R-:W-:Y:S02]  /*2a90*/  LEA R6, P6, R8.reuse, R18, 0x3 ;  /* 0x0000001208067211 */ /* 0x040fe400078c18ff */
[----:B------:R-:W-:Y:S02]  /*2aa0*/  MOV R9, R31 ;  /* 0x0000001f00097202 */ /* 0x000fe40000000f00 */
[----:B------:R-:W-:Y:S02]  /*2ab0*/  LEA.HI.X R7, R8, R19, R0, 0x3, P6 ;  /* 0x0000001308077211 */ /* 0x000fe400030f1c00 */
[----:B------:R-:W-:Y:S02]  /*2ac0*/  MOV R8, R2 ;  /* 0x0000000200087202 */ /* 0x000fe40000000f00 */
[----:B------:R-:W-:-:S02]  /*2ad0*/  P2R R175, PR, RZ, 0x4 ;  /* 0x00000004ffaf7803 */ /* 0x000fc40000000000 */
[----:B------:R-:W2:Y:S01]  /*2ae0*/  LDG.E.64 R6, desc[UR20][R6.64] ;  /* 0x0000001406067981 */ /* 0x000ea2000c1e1b00 */
[C---:B------:R-:W-:Y:S01]  /*2af0*/  IMAD.WIDE.U32 R8, R103.reuse, UR10, R8 ;  /* 0x0000000a67087c25 */ /* 0x040fe2000f8e0008 */
[----:B------:R-:W-:Y:S02]  /*2b00*/  ISETP.NE.AND P2, PT, R180, RZ, PT ;  /* 0x000000ffb400720c */ /* 0x000fe40003f45270 */
[----:B------:R-:W-:Y:S01]  /*2b10*/  P2R R185, PR, RZ, 0x8 ;  /* 0x00000008ffb97803 */ /* 0x000fe20000000000 */
[----:B------:R-:W-:Y:S01]  /*2b20*/  IMAD R0, R103, UR11, R9 ;  /* 0x0000000b67007c24 */ /* 0x000fe2000f8e0209 */
[C---:B------:R-:W-:Y:S02]  /*2b30*/  LEA R20, P6, R8.reuse, R16, 0x3 ;  /* 0x0000001008147211 */ /* 0x040fe400078c18ff */
[----:B------:R-:W-:Y:S02]  /*2b40*/  ISETP.NE.AND P3, PT, R181, RZ, PT ;  /* 0x000000ffb500720c */ /* 0x000fe40003f65270 */
[----:B------:R-:W-:-:S02]  /*2b50*/  LEA.HI.X R21, R8, R17, R0, 0x3, P6 ;  /* 0x0000001108157211 */ /* 0x000fc400030f1c00 */
[----:B------:R-:W-:Y:S02]  /*2b60*/  ISETP.GE.U32.AND P6, PT, R32, R71, PT ;  /* 0x000000472000720c */ /* 0x000fe40003fc6070 */
[----:B------:R-:W-:Y:S02]  /*2b70*/  P2R R186, PR, RZ, 0x10 ;  /* 0x00000010ffba7803 */ /* 0x000fe40000000000 */
[----:B------:R-:W-:Y:S02]  /*2b80*/  FSEL R135, R85, RZ, !P6 ;  /* 0x000000ff55877208 */ /* 0x000fe40007000000 */
[----:B------:R-:W-:Y:S02]  /*2b90*/  ISETP.NE.AND P4, PT, R182, RZ, PT ;  /* 0x000000ffb600720c */ /* 0x000fe40003f85270 */
[----:B------:R-:W-:Y:S02]  /*2ba0*/  P2R R187, PR, RZ, 0x20 ;  /* 0x00000020ffbb7803 */ /* 0x000fe40000000000 */
[----:B------:R-:W-:Y:S01]  /*2bb0*/  ISETP.NE.AND P5, PT, R183, RZ, PT ;  /* 0x000000ffb700720c */ /* 0x000fe20003fa5270 */
[----:B--2---:R-:W-:Y:S01]  /*2bc0*/  FMUL.FTZ R9, R6, 1.4426950216293334961 ;  /* 0x3fb8aa3b06097820 */ /* 0x004fe20000410000 */
[----:B------:R-:W-:-:S03]  /*2bd0*/  FMUL.FTZ R8, R7, R94 ;  /* 0x0000005e07087220 */ /* 0x000fc60000410000 */
[----:B------:R-:W-:Y:S01]  /*2be0*/  FMUL.FTZ R0, R9, R94 ;  /* 0x0000005e09007220 */ /* 0x000fe20000410000 */
[----:B------:R-:W-:-:S04]  /*2bf0*/  FMUL.RZ R8, R8, 0.15915493667125701904 ;  /* 0x3e22f98308087820 */ /* 0x000fc8000040c000 */
[----:B------:R-:W-:Y:S08]  /*2c00*/  MUFU.COS R23, R8 ;  /* 0x0000000800177308 */ /* 0x000ff00000000000 */
[----:B------:R-:W0:Y:S08]  /*2c10*/  MUFU.EX2 R0, R0 ;  /* 0x0000000000007308 */ /* 0x000e300000000800 */
[----:B------:R-:W1:Y:S01]  /*2c20*/  MUFU.SIN R11, R8 ;  /* 0x00000008000b7308 */ /* 0x000e620000000400 */
[-C--:B------:R-:W-:Y:S01]  /*2c30*/  FMUL.FTZ R6, R9, R96.reuse ;  /* 0x0000006009067220 */ /* 0x080fe20000410000 */
[C---:B0-----:R-:W-:Y:S01]  /*2c40*/  FMUL.FTZ R23, R0.reuse, R23 ;  /* 0x0000001700177220 */ /* 0x041fe20000410000 */
[----:B-1----:R-:W-:Y:S01]  /*2c50*/  FMUL.FTZ R11, R0, R11 ;  /* 0x0000000b000b7220 */ /* 0x002fe20000410000 */
[----:B------:R-:W-:-:S03]  /*2c60*/  FMUL.FTZ R0, R7, R96 ;  /* 0x0000006007007220 */ /* 0x000fc60000410000 */
[----:B------:R-:W-:Y:S01]  /*2c70*/  FSEL R136, R23, 1, !P6 ;  /* 0x3f80000017887808 */ /* 0x000fe20007000000 */
[----:B------:R-:W-:Y:S01]  /*2c80*/  FMUL.RZ R10, R0, 0.15915493667125701904 ;  /* 0x3e22f983000a7820 */ /* 0x000fe2000040c000 */
[----:B------:R-:W-:Y:S01]  /*2c90*/  FSEL R137, R11, RZ, !P6 ;  /* 0x000000ff0b897208 */ /* 0x000fe20007000000 */
[----:B------:R-:W-:Y:S08]  /*2ca0*/  MUFU.EX2 R6, R6 ;  /* 0x0000000600067308 */ /* 0x000ff00000000800 */
[----:B------:R-:W0:Y:S08]  /*2cb0*/  MUFU.COS R23, R10 ;  /* 0x0000000a00177308 */ /* 0x000e300000000000 */
[----:B------:R-:W1:Y:S01]  /*2cc0*/  MUFU.SIN R11, R10 ;  /* 0x0000000a000b7308 */ /* 0x000e620000000400 */
[-C--:B------:R-:W-:Y:S01]  /*2cd0*/  FMUL.FTZ R0, R9, R84.reuse ;  /* 0x0000005409007220 */ /* 0x080fe20000410000 */
[----:B------:R-:W-:Y:S01]  /*2ce0*/  ISETP.GE.U32.AND P6, PT, R35, R71, PT ;  /* 0x000000472300720c */ /* 0x000fe20003fc6070 */
        /* <DEDUP_REMOVED lines=9> */
[----:B------:R-:W-:Y:S01]  /*2d80*/  FSEL R138, R87, RZ, !P6 ;  /* 0x000000ff578a7208 */ /* 0x000fe20007000000 */
        /* <DEDUP_REMOVED lines=48> */
[----:B------:R-:W-:-:S03]  /*3090*/  FMUL.FTZ R9, R9, R98 ;  /* 0x0000006209097220 */ /* 0x000fc60000410000 */
[----:B------:R-:W-:-:S03]  /*30a0*/  FMUL.RZ R8, R7, 0.15915493667125701904 ;  /* 0x3e22f98307087820 */ /* 0x000fc6000040c000 */
[----:B------:R-:W-:Y:S01]  /*30b0*/  MUFU.EX2 R9, R9 ;  /* 0x0000000900097308 */ /* 0x000fe20000000800 */
[C---:B0-----:R-:W-:Y:S01]  /*30c0*/  FMUL.FTZ R23, R0.reuse, R23 ;  /* 0x0000001700177220 */ /* 0x041fe20000410000 */
[----:B-1----:R-:W-:-:S06]  /*30d0*/  FMUL.FTZ R11, R0, R11 ;  /* 0x0000000b000b7220 */ /* 0x002fcc0000410000 */
[----:B------:R-:W0:Y:S08]  /*30e0*/  MUFU.SIN R0, R8 ;  /* 0x0000000800007308 */ /* 0x000e300000000400 */
[----:B------:R-:W1:Y:S01]  /*30f0*/  MUFU.COS R6, R8 ;  /* 0x0000000800067308 */ /* 0x000e620000000000 */
[----:B------:R-:W-:Y:S02]  /*3100*/  FSEL R148, R97, RZ, !P6 ;  /* 0x000000ff61947208 */ /* 0x000fe40007000000 */
[----:B------:R-:W-:-:S04]  /*3110*/  ISETP.GE.U32.AND P6, PT, R40, R71, PT ;  /* 0x000000472800720c */ /* 0x000fc80003fc6070 */
[----:B------:R-:W-:Y:S02]  /*3120*/  FSEL R153, R99, RZ, !P6 ;  /* 0x000000ff63997208 */ /* 0x000fe40007000000 */
[----:B------:R-:W-:Y:S01]  /*3130*/  FSEL R154, R11, RZ, !P6 ;  /* 0x000000ff0b9a7208 */ /* 0x000fe20007000000 */
[----:B0-----:R-:W-:Y:S01]  /*3140*/  FMUL.FTZ R0, R9, R0 ;  /* 0x0000000009007220 */ /* 0x001fe20000410000 */
[----:B------:R-:W-:Y:S02]  /*3150*/  FSEL R155, R23, 1, !P6 ;  /* 0x3f800000179b7808 */ /* 0x000fe40007000000 */
[----:B------:R-:W-:Y:S01]  /*3160*/  ISETP.GE.U32.AND P6, PT, R41, R71, PT ;  /* 0x000000472900720c */ /* 0x000fe20003fc6070 */
[----:B-1----:R-:W-:-:S03]  /*3170*/  FMUL.FTZ R6, R9, R6 ;  /* 0x0000000609067220 */ /* 0x002fc60000410000 */
[----:B------:R-:W-:Y:S01]  /*3180*/  FSEL R157, R0, RZ, !P6 ;  /* 0x000000ff009d7208 */ /* 0x000fe20007000000 */
[CC--:B------:R-:W-:Y:S01]  /*3190*/  FMUL.FTZ R0, R135.reuse, R140.reuse ;  /* 0x0000008c87007220 */ /* 0x0c0fe20000410000 */
[----:B------:R-:W-:Y:S01]  /*31a0*/  FSEL R158, R6, 1, !P6 ;  /* 0x3f800000069e7808 */ /* 0x000fe20007000000 */
[----:B------:R-:W-:Y:S02]  /*31b0*/  FMUL.FTZ R6, RZ, R140 ;  /* 0x0000008cff067220 */ /* 0x000fe40000410000 */
[-C--:B------:R-:W-:Y:S02]  /*31c0*/  FFMA.FTZ R0, RZ, R139.reuse, R0 ;  /* 0x0000008bff007223 */ /* 0x080fe40000010000 */
[----:B------:R-:W-:Y:S02]  /*31d0*/  FFMA.FTZ R7, R135, R139, -R6 ;  /* 0x0000008b87077223 */ /* 0x000fe40000010806 */
[----:B------:R-:W-:Y:S02]  /*31e0*/  FADD.FTZ R0, RZ, R0 ;  /* 0x00000000ff007221 */ /* 0x000fe40000010000 */
[----:B------:R-:W-:-:S02]  /*31f0*/  FADD.FTZ R7, R138, R7 ;  /* 0x000000078a077221 */ /* 0x000fc40000010000 */
[CC--:B------:R-:W-:Y:S02]  /*3200*/  FMUL.FTZ R6, R142.reuse, R0.reuse ;  /* 0x000000008e067220 */ /* 0x0c0fe40000410000 */
[-C--:B------:R-:W-:Y:S02]  /*3210*/  FMUL.FTZ R9, R142, R7.reuse ;  /* 0x000000078e097220 */ /* 0x080fe40000410000 */
[C---:B------:R-:W-:Y:S02]  /*3220*/  FFMA.FTZ R6, R143.reuse, R7, -R6 ;  /* 0x000000078f067223 */ /* 0x040fe40000010806 */
[----:B------:R-:W-:Y:S02]  /*3230*/  FFMA.FTZ R9, R143, R0, R9 ;  /* 0x000000008f097223 */ /* 0x000fe40000010009 */
[----:B------:R-:W-:Y:S02]  /*3240*/  FADD.FTZ R6, R141, R6 ;  /* 0x000000068d067221 */ /* 0x000fe40000010000 */
[----:B------:R-:W-:-:S02]  /*3250*/  FADD.FTZ R9, RZ, R9 ;  /* 0x00000009ff097221 */ /* 0x000fc40000010000 */
[CC--:B------:R-:W-:Y:S02]  /*3260*/  FMUL.FTZ R11, R145.reuse, R6.reuse ;  /* 0x00000006910b7220 */ /* 0x0c0fe40000410000 */
[-C--:B------:R-:W-:Y:S02]  /*3270*/  FMUL.FTZ R7, R145, R9.reuse ;  /* 0x0000000991077220 */ /* 0x080fe40000410000 */
[C---:B------:R-:W-:Y:S02]  /*3280*/  FFMA.FTZ R11, R146.reuse, R9, R11 ;  /* 0x00000009920b7223 */ /* 0x040fe4000001000b */
[----:B------:R-:W-:Y:S02]  /*3290*/  FFMA.FTZ R7, R146, R6, -R7 ;  /* 0x0000000692077223 */ /* 0x000fe40000010807 */
[----:B------:R-:W-:Y:S01]  /*32a0*/  FADD.FTZ R11, RZ, R11 ;  /* 0x0000000bff0b7221 */ /* 0x000fe20000010000 */
[----:B------:R-:W-:Y:S01]  /*32b0*/  FMUL.FTZ R0, R136, R140 ;  /* 0x0000008c88007220 */ /* 0x000fe20000410000 */
[----:B------:R-:W-:-:S02]  /*32c0*/  FADD.FTZ R6, R144, R7 ;  /* 0x0000000790067221 */ /* 0x000fc40000010000 */
[----:B------:R-:W-:Y:S01]  /*32d0*/  FMUL.FTZ R9, R149, R11 ;  /* 0x0000000b95097220 */ /* 0x000fe20000410000 */
[C---:B------:R-:W-:Y:S01]  /*32e0*/  FMUL.FTZ R7, R137.reuse, R140 ;  /* 0x0000008c89077220 */ /* 0x040fe20000410000 */
[-C--:B------:R-:W-:Y:S01]  /*32f0*/  FFMA.FTZ R0, R137, R139.reuse, R0 ;  /* 0x0000008b89007223 */ /* 0x080fe20000010000 */
        /* <DEDUP_REMOVED lines=9> */
[C---:B------:R-:W-:Y:S01]  /*3390*/  FMUL.FTZ R22, R152.reuse, R8 ;  /* 0x0000000898167220 */ /* 0x040fe20000410000 */
[----:B------:R-:W-:Y:S01]  /*33a0*/  FFMA.FTZ R9, R143, R0, R9 ;  /* 0x000000008f097223 */ /* 0x000fe20000010009 */
[----:B------:R-:W-:Y:S01]  /*33b0*/  FMUL.FTZ R11, R145, R6 ;  /* 0x00000006910b7220 */ /* 0x000fe20000410000 */
[-C--:B------:R-:W-:Y:S01]  /*33c0*/  FMUL.FTZ R23, R152, R10.reuse ;  /* 0x0000000a98177220 */ /* 0x080fe20000410000 */
[----:B------:R-:W-:Y:S01]  /*33d0*/  FFMA.FTZ R22, R151, R10, R22 ;  /* 0x0000000a97167223 */ /* 0x000fe20000010016 */
[-C--:B------:R-:W-:Y:S01]  /*33e0*/  FMUL.FTZ R7, R145, R9.reuse ;  /* 0x0000000991077220 */ /* 0x080fe20000410000 */
[C---:B------:R-:W-:Y:S01]  /*33f0*/  FFMA.FTZ R11, R146.reuse, R9, R11 ;  /* 0x00000009920b7223 */ /* 0x040fe2000001000b */
[----:B------:R-:W-:Y:S01]  /*3400*/  FFMA.FTZ R23, R151, R8, -R23 ;  /* 0x0000000897177223 */ /* 0x000fe20000010817 */
[----:B------:R-:W-:Y:S01]  /*3410*/  FADD.FTZ R22, RZ, R22 ;  /* 0x00000016ff167221 */ /* 0x000fe20000010000 */
[----:B------:R-:W-:Y:S01]  /*3420*/  FFMA.FTZ R7, R146, R6, -R7 ;  /* 0x0000000692077223 */ /* 0x000fe20000010807 */
[C---:B------:R-:W-:Y:S01]  /*3430*/  FMUL.FTZ R9, R149.reuse, R11 ;  /* 0x0000000b95097220 */ /* 0x040fe20000410000 */
[----:B------:R-:W-:Y:S01]  /*3440*/  FADD.FTZ R23, R148, R23 ;  /* 0x0000001794177221 */ /* 0x000fe20000010000 */
[-C--:B------:R-:W-:Y:S01]  /*3450*/  FMUL.FTZ R6, R154, R22.reuse ;  /* 0x000000169a067220 */ /* 0x080fe20000410000 */
[-C--:B------:R-:W-:Y:S01]  /*3460*/  FMUL.FTZ R0, R149, R7.reuse ;  /* 0x0000000795007220 */ /* 0x080fe20000410000 */
[----:B------:R-:W-:Y:S01]  /*3470*/  FFMA.FTZ R9, R150, R7, -R9 ;  /* 0x0000000796097223 */ /* 0x000fe20000010809 */
[-C--:B------:R-:W-:Y:S01]  /*3480*/  FMUL.FTZ R7, R154, R23.reuse ;  /* 0x000000179a077220 */ /* 0x080fe20000410000 */
[C---:B------:R-:W-:Y:S01]  /*3490*/  FFMA.FTZ R6, R155.reuse, R23, -R6 ;  /* 0x000000179b067223 */ /* 0x040fe20000010806 */
[----:B------:R-:W-:Y:S01]  /*34a0*/  FFMA.FTZ R0, R150, R11, R0 ;  /* 0x0000000b96007223 */ /* 0x000fe20000010000 */
[CC--:B------:R-:W-:Y:S01]  /*34b0*/  FMUL.FTZ R8, R152.reuse, R9.reuse ;  /* 0x0000000998087220 */ /* 0x0c0fe20000410000 */
[----:B------:R-:W-:Y:S01]  /*34c0*/  FFMA.FTZ R7, R155, R22, R7 ;  /* 0x000000169b077223 */ /* 0x000fe20000010007 */
[----:B------:R-:W-:Y:S01]  /*34d0*/  FADD.FTZ R10, R153, R6 ;  /* 0x00000006990a7221 */ /* 0x000fe20000010000 */
[-C--:B------:R-:W-:Y:S01]  /*34e0*/  FMUL.FTZ R6, R152, R0.reuse ;  /* 0x0000000098067220 */ /* 0x080fe20000410000 */
[----:B------:R-:W-:Y:S01]  /*34f0*/  FFMA.FTZ R8, R151, R0, R8 ;  /* 0x0000000097087223 */ /* 0x000fe20000010008 */
[----:B------:R-:W-:Y:S01]  /*3500*/  FADD.FTZ R7, RZ, R7 ;  /* 0x00000007ff077221 */ /* 0x000fe20000010000 */
[----:B------:R-:W-:Y:S01]  /*3510*/  FMUL.FTZ R11, R157, R10 ;  /* 0x0000000a9d0b7220 */ /* 0x000fe20000410000 */
[----:B------:R-:W-:Y:S01]  /*3520*/  FFMA.FTZ R6, R151, R9, -R6 ;  /* 0x0000000997067223 */ /* 0x000fe20000010806 */
[----:B------:R-:W-:Y:S01]  /*3530*/  FMUL.FTZ R0, R154, R8 ;  /* 0x000000089a007220 */ /* 0x000fe20000410000 */
[-C--:B------:R-:W-:Y:S01]  /*3540*/  FMUL.FTZ R9, R157, R7.reuse ;  /* 0x000000079d097220 */ /* 0x080fe20000410000 */
[----:B------:R-:W-:Y:S01]  /*3550*/  FFMA.FTZ R22, R158, R7, R11 ;  /* 0x000000079e167223 */ /* 0x000fe2000001000b */
[----:B------:R-:W-:Y:S01]  /*3560*/  FSEL R156, R101, RZ, !P6 ;  /* 0x000000ff659c7208 */ /* 0x000fe20007000000 */
[-C--:B------:R-:W-:Y:S01]  /*3570*/  FFMA.FTZ R0, R155, R6.reuse, -R0 ;  /* 0x000000069b007223 */ /* 0x080fe20000010800 */
[----:B------:R-:W-:Y:S01]  /*3580*/  FMUL.FTZ R7, R154, R6 ;  /* 0x000000069a077220 */ /* 0x000fe20000410000 */
[----:B------:R-:W-:Y:S01]  /*3590*/  FFMA.FTZ R11, R158, R10, -R9 ;  /* 0x0000000a9e0b7223 */ /* 0x000fe20000010809 */
[----:B------:R-:W-:Y:S01]  /*35a0*/  FADD.FTZ R22, RZ, R22 ;  /* 0x00000016ff167221 */ /* 0x000fe20000010000 */
[----:B------:R-:W-:Y:S01]  /*35b0*/  FMUL.FTZ R9, R157, R0 ;  /* 0x000000009d097220 */ /* 0x000fe20000410000 */
[----:B------:R-:W-:Y:S01]  /*35c0*/  FFMA.FTZ R7, R155, R8, R7 ;  /* 0x000000089b077223 */ /* 0x000fe20000010007 */
[----:B------:R-:W-:-:S02]  /*35d0*/  FADD.FTZ R159, R156, R11 ;  /* 0x0000000b9c9f7221 */ /* 0x000fc40000010000 */
[----:B------:R-:W0:Y:S01]  /*35e0*/  SHFL.UP PT, R10, R22, 0x1, RZ ;  /* 0x04200000160a7989 */ /* 0x000e2200000e00ff */
[----:B------:R-:W-:-:S03]  /*35f0*/  FFMA.FTZ R6, R158, R7, R9 ;  /* 0x000000079e067223 */ /* 0x000fc60000010009 */
[----:B------:R-:W1:Y:S01]  /*3600*/  SHFL.UP PT, R9, R159, 0x1, RZ ;  /* 0x042000009f097989 */ /* 0x000e6200000e00ff */
[----:B------:R-:W-:Y:S01]  /*3610*/  FMUL.FTZ R7, R157, R7 ;  /* 0x000000079d077220 */ /* 0x000fe20000410000 */
[----:B------:R-:W-:Y:S02]  /*3620*/  ISETP.GE.AND P6, PT, R73, 0x1, PT ;  /* 0x000000014900780c */ /* 0x000fe40003fc6270 */
[----:B------:R-:W2:Y:S01]  /*3630*/  SHFL.UP PT, R8, R6, 0x1, RZ ;  /* 0x0420000006087989 */ /* 0x000ea200000e00ff */
[----:B------:R-:W-:-:S05]  /*3640*/  FFMA.FTZ R23, R158, R0, -R7 ;  /* 0x000000009e177223 */ /* 0x000fca0000010807 */
[----:B------:R-:W3:Y:S01]  /*3650*/  SHFL.UP PT, R0, R23, 0x1, RZ ;  /* 0x0420000017007989 */ /* 0x000ee200000e00ff */
[-C--:B0-----:R-:W-:Y:S01]  /*3660*/  FMUL.FTZ R160, R6, R10.reuse ;  /* 0x0000000a06a07220 */ /* 0x081fe20000410000 */
[----:B------:R-:W-:-:S03]  /*3670*/  FMUL.FTZ R7, R23, R10 ;  /* 0x0000000a17077220 */ /* 0x000fc60000410000 */
[-C--:B-1----:R-:W-:Y:S01]  /*3680*/  FFMA.FTZ R160, R23, R9.reuse, -R160 ;  /* 0x0000000917a07223 */ /* 0x082fe200000108a0 */
[----:B------:R-:W-:-:S04]  /*3690*/  FFMA.FTZ R9, R6, R9, R7 ;  /* 0x0000000906097223 */ /* 0x000fc80000010007 */
[----:B------:R-:W-:Y:S01]  /*36a0*/  @P6 FADD.FTZ R22, R22, R9 ;  /* 0x0000000916166221 */ /* 0x000fe20000010000 */
[----:B------:R-:W-:-:S04]  /*36b0*/  @P6 FADD.FTZ R159, R159, R160 ;  /* 0x000000a09f9f6221 */ /* 0x000fc80000010000 */
[----:B------:R-:W0:Y:S01]  /*36c0*/  SHFL.UP PT, R9, R22, 0x2, RZ ;  /* 0x0440000016097989 */ /* 0x000e2200000e00ff */
[CC--:B--2---:R-:W-:Y:S01]  /*36d0*/  FMUL.FTZ R10, R6.reuse, R8.reuse ;  /* 0x00000008060a7220 */ /* 0x0c4fe20000410000 */
[C---:B------:R-:W-:Y:S02]  /*36e0*/  FMUL.FTZ R7, R23.reuse, R8 ;  /* 0x0000000817077220 */ /* 0x040fe40000410000 */
[----:B------:R-:W1:Y:S02]  /*36f0*/  SHFL.UP PT, R8, R159, 0x2, RZ ;  /* 0x044000009f087989 */ /* 0x000e6400000e00ff */
[-C--:B---3--:R-:W-:Y:S01]  /*3700*/  @P6 FFMA.FTZ R6, R6, R0.reuse, R7 ;  /* 0x0000000006066223 */ /* 0x088fe20000010007 */
[----:B------:R-:W-:-:S04]  /*3710*/  @P6 FFMA.FTZ R23, R23, R0, -R10 ;  /* 0x0000000017176223 */ /* 0x000fc8000001080a */
        /* <DEDUP_REMOVED lines=19> */
[----:B------:R-:W-:-:S04]  /*3850*/  FMUL.FTZ R9, R23, R9 ;  /* 0x0000000917097220 */ /* 0x000fc80000410000 */
[CC--:B-1----:R-:W-:Y:S01]  /*3860*/  FFMA.FTZ R9, R6.reuse, R8.reuse, R9 ;  /* 0x0000000806097223 */ /* 0x0c2fe20000010009 */
[----:B------:R-:W-:Y:S01]  /*3870*/  FFMA.FTZ R10, R23, R8, -R10 ;  /* 0x00000008170a7223 */ /* 0x000fe2000001080a */
[----:B--2---:R-:W-:-:S05]  /*3880*/  FMUL.FTZ R8, R6, R7 ;  /* 0x0000000706087220 */ /* 0x004fca0000410000 */
[----:B------:R-:W-:Y:S01]  /*3890*/  @P6 FADD.FTZ R22, R22, R9 ;  /* 0x0000000916166221 */ /* 0x000fe20000010000 */
[----:B------:R-:W-:Y:S01]  /*38a0*/  FMUL.FTZ R7, R23, R7 ;  /* 0x0000000717077220 */ /* 0x000fe20000410000 */
[----:B------:R-:W-:-:S03]  /*38b0*/  @P6 FADD.FTZ R159, R159, R10 ;  /* 0x0000000a9f9f6221 */ /* 0x000fc60000010000 */
        /* <DEDUP_REMOVED lines=9> */
[CC--:B-1----:R-:W-:Y:S01]  /*3950*/  FFMA.FTZ R10, R23.reuse, R8.reuse, -R10 ;  /* 0x00000008170a7223 */ /* 0x0c2fe2000001080a */
[C---:B------:R-:W-:Y:S01]  /*3960*/  FFMA.FTZ R9, R6.reuse, R8, R9 ;  /* 0x0000000806097223 */ /* 0x040fe20000010009 */
[-C--:B--2---:R-:W-:Y:S01]  /*3970*/  FMUL.FTZ R8, R6, R7.reuse ;  /* 0x0000000706087220 */ /* 0x084fe20000410000 */
[----:B------:R-:W-:-:S05]  /*3980*/  FMUL.FTZ R7, R23, R7 ;  /* 0x0000000717077220 */ /* 0x000fca0000410000 */
[----:B------:R-:W-:Y:S01]  /*3990*/  @P6 FADD.FTZ R22, R22, R9 ;  /* 0x0000000916166221 */ /* 0x000fe20000010000 */
[-C--:B---3--:R-:W-:Y:S01]  /*39a0*/  @P6 FFMA.FTZ R6, R6, R0.reuse, R7 ;  /* 0x0000000006066223 */ /* 0x088fe20000010007 */
[----:B------:R-:W-:Y:S01]  /*39b0*/  @P6 FADD.FTZ R159, R159, R10 ;  /* 0x0000000a9f9f6221 */ /* 0x000fe20000010000 */
[----:B------:R-:W-:Y:S02]  /*39c0*/  @P6 FFMA.FTZ R23, R23, R0, -R8 ;  /* 0x0000000017176223 */ /* 0x000fe40000010808 */
[----:B------:R-:W0:Y:S04]  /*39d0*/  SHFL.UP PT, R10, R22, 0x10, RZ ;  /* 0x06000000160a7989 */ /* 0x000e2800000e00ff */
[----:B------:R-:W1:Y:S04]  /*39e0*/  SHFL.UP PT, R0, R6, 0x10, RZ ;  /* 0x0600000006007989 */ /* 0x000e6800000e00ff */
[----:B------:R-:W2:Y:S04]  /*39f0*/  SHFL.UP PT, R8, R159, 0x10, RZ ;  /* 0x060000009f087989 */ /* 0x000ea800000e00ff */
[----:B------:R-:W3:Y:S01]  /*3a00*/  SHFL.UP PT, R9, R23, 0x10, RZ ;  /* 0x0600000017097989 */ /* 0x000ee200000e00ff */
[----:B------:R-:W-:-:S02]  /*3a10*/  ISETP.GE.AND P6, PT, R51, R89, PT ;  /* 0x000000593300720c */ /* 0x000fc40003fc6270 */
[----:B------:R-:W-:Y:S01]  /*3a20*/  MOV R7, RZ ;  /* 0x000000ff00077202 */ /* 0x000fe20000000f00 */
[-C--:B0-----:R-:W-:Y:S01]  /*3a30*/  FMUL.FTZ R160, R6, R10.reuse ;  /* 0x0000000a06a07220 */ /* 0x081fe20000410000 */
[----:B------:R-:W-:-:S09]  /*3a40*/  FMUL.FTZ R11, R23, R10 ;  /* 0x0000000a170b7220 */ /* 0x000fd20000410000 */
[----:B------:R-:W4:Y:S01]  /*3a50*/  @!P6 LDG.E R7, desc[UR20][R4.64+0x80] ;  /* 0x000080140407e981 */ /* 0x000f22000c1e1900 */
[CC--:B-1----:R-:W-:Y:S01]  /*3a60*/  FMUL.FTZ R10, R6.reuse, R0.reuse ;  /* 0x00000000060a7220 */ /* 0x0c2fe20000410000 */
[C---:B------:R-:W-:Y:S01]  /*3a70*/  FMUL.FTZ R0, R23.reuse, R0 ;  /* 0x0000000017007220 */ /* 0x040fe20000410000 */
[-C--:B--2---:R-:W-:Y:S01]  /*3a80*/  FFMA.FTZ R160, R23, R8.reuse, -R160 ;  /* 0x0000000817a07223 */ /* 0x084fe200000108a0 */
[C---:B------:R-:W-:Y:S01]  /*3a90*/  FFMA.FTZ R11, R6.reuse, R8, R11 ;  /* 0x00000008060b7223 */ /* 0x040fe2000001000b */
[----:B------:R-:W-:Y:S01]  /*3aa0*/  ISETP.GE.AND P6, PT, R73, 0x10, PT ;  /* 0x000000104900780c */ /* 0x000fe20003fc6270 */
[-C--:B---3--:R-:W-:Y:S01]  /*3ab0*/  FFMA.FTZ R8, R23, R9.reuse, -R10 ;  /* 0x0000000917087223 */ /* 0x088fe2000001080a */
[----:B------:R-:W-:-:S05]  /*3ac0*/  FFMA.FTZ R9, R6, R9, R0 ;  /* 0x0000000906097223 */ /* 0x000fca0000010000 */
[----:B------:R-:W-:Y:S02]  /*3ad0*/  FSEL R189, R6, R9, !P6 ;  /* 0x0000000906bd7208 */ /* 0x000fe40007000000 */
[----:B------:R-:W-:Y:S01]  /*3ae0*/  MOV R6, RZ ;  /* 0x000000ff00067202 */ /* 0x000fe20000000f00 */
[----:B------:R-:W-:-:S05]  /*3af0*/  FADD.FTZ R11, R22, R11 ;  /* 0x0000000b160b7221 */ /* 0x000fca0000010000 */
[----:B------:R-:W2:Y:S01]  /*3b00*/  @!P0 LDG.E R6, desc[UR20][R4.64] ;  /* 0x0000001404068981 */ /* 0x000ea2000c1e1900 */
[----:B------:R-:W-:Y:S02]  /*3b10*/  ISETP.NE.AND P0, PT, R169, RZ, PT ;  /* 0x000000ffa900720c */ /* 0x000fe40003f05270 */
[----:B------:R-:W-:Y:S02]  /*3b20*/  FSEL R188, R23, R8, !P6 ;  /* 0x0000000817bc7208 */ /* 0x000fe40007000000 */
[----:B------:R-:W-:Y:S02]  /*3b30*/  FSEL R191, R22, R11, !P6 ;  /* 0x0000000b16bf7208 */ /* 0x000fe40007000000 */
[----:B------:R-:W-:Y:S01]  /*3b40*/  CS2R R22, SRZ ;  /* 0x0000000000167805 */ /* 0x000fe2000001ff00 */
[----:B------:R-:W-:-:S06]  /*3b50*/  FADD.FTZ R10, R159, R160 ;  /* 0x000000a09f0a7221 */ /* 0x000fcc0000010000 */
[----:B------:R-:W3:Y:S01]  /*3b60*/  @!P0 LDG.E R22, desc[UR20][R4.64+0x100] ;  /* 0x0001001404168981 */ /* 0x000ee2000c1e1900 */
[----:B------:R-:W-:Y:S02]  /*3b70*/  ISETP.NE.AND P0, PT, R173, RZ, PT ;  /* 0x000000ffad00720c */ /* 0x000fe40003f05270 */
[----:B------:R-:W-:Y:S02]  /*3b80*/  CS2R R160, SRZ ;  /* 0x0000000000a07805 */ /* 0x000fe4000001ff00 */
[----:B------:R-:W-:Y:S02]  /*3b90*/  FSEL R190, R159, R10, !P6 ;  /* 0x0000000a9fbe7208 */ /* 0x000fe40007000000 */
[----:B------:R-:W-:Y:S02]  /*3ba0*/  CS2R R162, SRZ ;  /* 0x0000000000a27805 */ /* 0x000fe4000001ff00 */
[----:B------:R-:W-:Y:S02]  /*3bb0*/  MOV R159, RZ ;  /* 0x000000ff009f7202 */ /* 0x000fe40000000f00 */
[----:B------:R-:W-:-:S02]  /*3bc0*/  CS2R R164, SRZ ;  /* 0x0000000000a47805 */ /* 0x000fc4000001ff00 */
[----:B------:R-:W-:Y:S01]  /*3bd0*/  ISETP.NE.AND P6, PT, R184, RZ, PT ;  /* 0x000000ffb800720c */ /* 0x000fe20003fc5270 */
[----:B------:R-:W5:Y:S01]  /*3be0*/  @!P1 LDG.E R160, desc[UR20][R4.64+0x200] ;  /* 0x0002001404a09981 */ /* 0x000f62000c1e1900 */
[----:B------:R-:W-:-:S03]  /*3bf0*/  ISETP.NE.AND P1, PT, R174, RZ, PT ;  /* 0x000000ffae00720c */ /* 0x000fc60003f25270 */
        /* <DEDUP_REMOVED lines=9> */
[----:B------:R-:W-:Y:S02]  /*3c90*/  ISETP.NE.AND P5, PT, R187, RZ, PT ;  /* 0x000000ffbb00720c */ /* 0x000fe40003fa5270 */
[----:B------:R-:W-:Y:S02]  /*3ca0*/  CS2R R166, SRZ ;  /* 0x0000000000a67805 */ /* 0x000fe4000001ff00 */
[----:B------:R-:W-:Y:S02]  /*3cb0*/  CS2R R168, SRZ ;  /* 0x0000000000a87805 */ /* 0x000fe4000001ff00 */
[----:B------:R-:W-:Y:S01]  /*3cc0*/  MOV R170, RZ ;  /* 0x000000ff00aa7202 */ /* 0x000fe20000000f00 */
[----:B------:R-:W5:Y:S04]  /*3cd0*/  @!P6 LDG.E R163, desc[UR20][R4.64+0x480] ;  /* 0x0004801404a3e981 */ /* 0x000f68000c1e1900 */
[----:B------:R-:W5:Y:S04]  /*3ce0*/  @!P0 LDG.E R166, desc[UR20][R4.64+0x500] ;  /* 0x0005001404a68981 */ /* 0x000f68000c1e1900 */
[----:B------:R-:W5:Y:S04]  /*3cf0*/  @!P1 LDG.E R165, desc[UR20][R4.64+0x580] ;  /* 0x0005801404a59981 */ /* 0x000f68000c1e1900 */
[----:B------:R-:W5:Y:S04]  /*3d00*/  @!P2 LDG.E R168, desc[UR20][R4.64+0x600] ;  /* 0x0006001404a8a981 */ /* 0x000f68000c1e1900 */
[----:B------:R-:W5:Y:S04]  /*3d10*/  @!P3 LDG.E R167, desc[UR20][R4.64+0x680] ;  /* 0x0006801404a7b981 */ /* 0x000f68000c1e1900 */
[----:B------:R-:W5:Y:S04]  /*3d20*/  @!P4 LDG.E R170, desc[UR20][R4.64+0x700] ;  /* 0x0007001404aac981 */ /* 0x000f68000c1e1900 */
[----:B------:R0:W5:Y:S01]  /*3d30*/  @!P5 LDG.E R169, desc[UR20][R4.64+0x780] ;  /* 0x0007801404a9d981 */ /* 0x000162000c1e1900 */
[----:B------:R-:W1:Y:S01]  /*3d40*/  S2R R173, SR_CgaCtaId ;  /* 0x0000000000ad7919 */ /* 0x000e620000008800 */
[----:B------:R-:W-:-:S02]  /*3d50*/  ISETP.NE.AND P6, PT, R171, RZ, PT ;  /* 0x000000ffab00720c */ /* 0x000fc40003fc5270 */
[----:B------:R-:W-:Y:S02]  /*3d60*/  LEA R0, R103, R74, 0x4 ;  /* 0x0000004a67007211 */ /* 0x000fe400078e20ff */
[----:B0-----:R-:W-:Y:S02]  /*3d70*/  MOV R4, 0x3f800000 ;  /* 0x3f80000000047802 */ /* 0x001fe40000000f00 */
[----:B------:R-:W-:Y:S02]  /*3d80*/  MOV R5, RZ ;  /* 0x000000ff00057202 */ /* 0x000fe40000000f00 */
[----:B------:R-:W-:Y:S01]  /*3d90*/  MOV R172, 0x400 ;  /* 0x0000040000ac7802 */ /* 0x000fe20000000f00 */
[----:B--2---:R-:W-:Y:S04]  /*3da0*/  STS [R75], R6 ;  /* 0x000000064b007388 */ /* 0x004fe80000000800 */
[----:B----4-:R0:W-:Y:S04]  /*3db0*/  STS [R76+0x80], R7 ;  /* 0x000080074c007388 */ /* 0x0101e80000000800 */
        /* <DEDUP_REMOVED lines=15> */
[----:B------:R-:W2:Y:S01]  /*3eb0*/  LDG.E.64 R20, desc[UR20][R20.64] ;  /* 0x0000001414147981 */ /* 0x000ea2000c1e1b00 */
[----:B0-----:R-:W-:Y:S02]  /*3ec0*/  CS2R R6, SRZ ;  /* 0x0000000000067805 */ /* 0x001fe4000001ff00 */
[----:B-1----:R-:W-:Y:S01]  /*3ed0*/  LEA R74, R173, R172, 0x18 ;  /* 0x000000acad4a7211 */ /* 0x002fe200078ec0ff */
[----:B------:R-:W-:Y:S04]  /*3ee0*/  LDS R159, [R118] ;  /* 0x00000000769f7984 */ /* 0x000fe80000000800 */
[----:B------:R-:W0:Y:S01]  /*3ef0*/  @P6 LDS.128 R4, [R0+0x880] ;  /* 0x0008800000046984 */ /* 0x000e220000000c00 */
[----:B------:R-:W-:-:S03]  /*3f00*/  ISETP.NE.AND P6, PT, R73, 0x1f, PT ;  /* 0x0000001f4900780c */ /* 0x000fc60003fc5270 */
        /* <DEDUP_REMOVED lines=15> */
[----:B------:R-:W-:Y:S01]  /*4000*/  @!P6 STS.128 [R74+0x840], R8 ;  /* 0x000840084a00e388 */ /* 0x000fe20000000c00 */
[----:B------:R-:W-:Y:S01]  /*4010*/  BAR.SYNC.DEFER_BLOCKING 0x0 ;  /* 0x0000000000007b1d */ /* 0x000fe20000010000 */
[----:B------:R-:W-:-:S05]  /*4020*/  ISETP.NE.AND P6, PT, R73, RZ, PT ;  /* 0x000000ff4900720c */ /* 0x000fca0003fc5270 */
[----:B------:R-:W1:Y:S04]  /*4030*/  SHFL.UP PT, R192, R188, 0x1, RZ ;  /* 0x04200000bcc07989 */ /* 0x000e6800000e00ff */
[----:B------:R-:W3:Y:S04]  /*4040*/  SHFL.UP PT, R187, R189, 0x1, RZ ;  /* 0x04200000bdbb7989 */ /* 0x000ee800000e00ff */
[----:B------:R-:W4:Y:S04]  /*4050*/  SHFL.UP PT, R186, R190, 0x1, RZ ;  /* 0x04200000beba7989 */ /* 0x000f2800000e00ff */
[----:B------:R-:W5:Y:S04]  /*4060*/  SHFL.UP PT, R185, R191, 0x1, RZ ;  /* 0x04200000bfb97989 */ /* 0x000f6800000e00ff */
[----:B0-----:R-:W-:Y:S04]  /*4070*/  @!P6 STS.128 [R74+0x860], R4 ;  /* 0x000860044a00e388 */ /* 0x001fe80000000c00 */
[----:B------:R-:W-:Y:S01]  /*4080*/  LDS.128 R8, [R74+0x840] ;  /* 0x000840004a087984 */ /* 0x000fe20000000c00 */
[----:B-1----:R-:W-:-:S02]  /*4090*/  @!P6 MOV R192, R4 ;  /* 0x0000000400c0e202 */ /* 0x002fc40000000f00 */
[----:B---3--:R-:W-:Y:S02]  /*40a0*/  @!P6 MOV R187, R5 ;  /* 0x0000000500bbe202 */ /* 0x008fe40000000f00 */
[----:B----4-:R-:W-:Y:S02]  /*40b0*/  @!P6 MOV R186, R6 ;  /* 0x0000000600bae202 */ /* 0x010fe40000000f00 */
[----:B-----5:R-:W-:Y:S01]  /*40c0*/  @!P6 MOV R185, R7 ;  /* 0x0000000700b9e202 */ /* 0x020fe20000000f00 */
[----:B------:R-:W-:Y:S01]  /*40d0*/  BAR.SYNC.DEFER_BLOCKING 0x0 ;  /* 0x0000000000007b1d */ /* 0x000fe20000010000 */
[----:B------:R-:W-:-:S13]  /*40e0*/  ISETP.NE.AND P6, PT, R27, RZ, PT ;  /* 0x000000ff1b00720c */ /* 0x000fda0003fc5270 */
[----:B------:R-:W0:Y:S02]  /*40f0*/  @P6 LDS.64 R22, [R74+0x868] ;  /* 0x000868004a166984 */ /* 0x000e240000000a00 */
[-C--:B0-----:R-:W-:Y:S01]  /*4100*/  @P6 FMUL.FTZ R188, R22, R187.reuse ;  /* 0x000000bb16bc6220 */ /* 0x081fe20000410000 */
[----:B------:R-:W-:-:S03]  /*4110*/  @P6 FMUL.FTZ R189, R23, R187 ;  /* 0x000000bb17bd6220 */ /* 0x000fc60000410000 */
[-C--:B------:R-:W-:Y:S01]  /*4120*/  @P6 FFMA.FTZ R188, R23, R192.reuse, R188 ;  /* 0x000000c017bc6223 */ /* 0x080fe200000100bc */
[----:B------:R-:W-:-:S03]  /*4130*/  @P6 FFMA.FTZ R189, R22, R192, -R189 ;  /* 0x000000c016bd6223 */ /* 0x000fc600000108bd */
[----:B------:R-:W-:Y:S01]  /*4140*/  @P6 FADD.FTZ R185, R185, R188 ;  /* 0x000000bcb9b96221 */ /* 0x000fe20000010000 */
[----:B------:R-:W-:Y:S01]  /*4150*/  @P6 FADD.FTZ R186, R186, R189 ;  /* 0x000000bdbaba6221 */ /* 0x000fe20000010000 */
[----:B------:R-:W-:Y:S01]  /*4160*/  ISETP.NE.AND P6, PT, R27, RZ, PT ;  /* 0x000000ff1b00720c */ /* 0x000fe20003fc5270 */
[----:B------:R-:W-:Y:S01]  /*4170*/  BSSY.RECONVERGENT B0, `(.L_x_1981) ;  /* 0x0000056000007945 */ /* 0x000fe20003800200 */
[CC--:B--2---:R-:W-:Y:S01]  /*4180*/  FMUL.FTZ R22, R161.reuse, R21.reuse ;  /* 0x00000015a1167220 */ /* 0x0c4fe20000410000 */
[-C--:B------:R-:W-:Y:S01]  /*4190*/  FMUL.FTZ R188, R161, R20.reuse ;  /* 0x00000014a1bc7220 */ /* 0x080fe20000410000 */
[C---:B------:R-:W-:Y:S01]  /*41a0*/  FMUL.FTZ R161, R163.reuse, R21 ;  /* 0x00000015a3a17220 */ /* 0x040fe20000410000 */
[-C--:B------:R-:W-:Y:S01]  /*41b0*/  FMUL.FTZ R163, R163, R20.reuse ;  /* 0x00000014a3a37220 */ /* 0x080fe20000410000 */
[-C--:B------:R-:W-:Y:S02]  /*41c0*/  FFMA.FTZ R23, R159, R20.reuse, -R22 ;  /* 0x000000149f177223 */ /* 0x080fe40000010816 */
[C---:B------:R-:W-:Y:S01]  /*41d0*/  FFMA.FTZ R22, R162.reuse, R20, -R161 ;  /* 0x00000014a2167223 */ /* 0x040fe200000108a1 */
[----:B------:R-:W-:Y:S01]  /*41e0*/  FMUL.FTZ R161, R137, R185 ;  /* 0x000000b989a17220 */ /* 0x000fe20000410000 */
[-C--:B------:R-:W-:Y:S01]  /*41f0*/  FFMA.FTZ R188, R159, R21.reuse, R188 ;  /* 0x000000159fbc7223 */ /* 0x080fe200000100bc */
[-C--:B------:R-:W-:Y:S01]  /*4200*/  FFMA.FTZ R159, R162, R21.reuse, R163 ;  /* 0x00000015a29f7223 */ /* 0x080fe200000100a3 */
[-C--:B------:R-:W-:Y:S01]  /*4210*/  FMUL.FTZ R162, R137, R186.reuse ;  /* 0x000000ba89a27220 */ /* 0x080fe20000410000 */
[----:B------:R-:W-:Y:S01]  /*4220*/  FFMA.FTZ R186, R136, R186, -R161 ;  /* 0x000000ba88ba7223 */ /* 0x000fe200000108a1 */
[----:B------:R-:W-:-:S02]  /*4230*/  FMUL.FTZ R163, R165, R21 ;  /* 0x00000015a5a37220 */ /* 0x000fc40000410000 */
[----:B------:R-:W-:Y:S01]  /*4240*/  FFMA.FTZ R162, R136, R185, R162 ;  /* 0x000000b988a27223 */ /* 0x000fe200000100a2 */
[----:B------:R-:W-:Y:S01]  /*4250*/  FADD.FTZ R185, R135, R186 ;  /* 0x000000ba87b97221 */ /* 0x000fe20000010000 */
[-C--:B------:R-:W-:Y:S01]  /*4260*/  FFMA.FTZ R137, R164, R20.reuse, -R163 ;  /* 0x00000014a4897223 */ /* 0x080fe200000108a3 */
[C---:B------:R-:W-:Y:S01]  /*4270*/  FMUL.FTZ R163, R167.reuse, R21 ;  /* 0x00000015a7a37220 */ /* 0x040fe20000410000 */
[-C--:B------:R-:W-:Y:S01]  /*4280*/  FMUL.FTZ R136, R167, R20.reuse ;  /* 0x00000014a7887220 */ /* 0x080fe20000410000 */
[----:B------:R-:W-:Y:S01]  /*4290*/  FADD.FTZ R167, RZ, R162 ;  /* 0x000000a2ffa77221 */ /* 0x000fe20000010000 */
[C---:B------:R-:W-:Y:S01]  /*42a0*/  FMUL.FTZ R162, R140.reuse, R185 ;  /* 0x000000b98ca27220 */ /* 0x040fe20000410000 */
[-C--:B------:R-:W-:Y:S02]  /*42b0*/  FMUL.FTZ R190, R165, R20.reuse ;  /* 0x00000014a5be7220 */ /* 0x080fe40000410000 */
[-C--:B------:R-:W-:Y:S01]  /*42c0*/  FMUL.FTZ R140, R140, R167.reuse ;  /* 0x000000a78c8c7220 */ /* 0x080fe20000410000 */
[----:B------:R-:W-:Y:S01]  /*42d0*/  FFMA.FTZ R162, R139, R167, R162 ;  /* 0x000000a78ba27223 */ /* 0x000fe200000100a2 */
[-C--:B------:R-:W-:Y:S01]  /*42e0*/  FFMA.FTZ R161, R164, R21.reuse, R190 ;  /* 0x00000015a4a17223 */ /* 0x080fe200000100be */
[CC--:B------:R-:W-:Y:S01]  /*42f0*/  FFMA.FTZ R135, R166.reuse, R20.reuse, -R163 ;  /* 0x00000014a6877223 */ /* 0x0c0fe200000108a3 */
[C---:B------:R-:W-:Y:S01]  /*4300*/  FMUL.FTZ R165, R169.reuse, R21 ;  /* 0x00000015a9a57220 */ /* 0x040fe20000410000 */
[----:B------:R-:W-:Y:S01]  /*4310*/  FMUL.FTZ R164, R169, R20 ;  /* 0x00000014a9a47220 */ /* 0x000fe20000410000 */
[----:B------:R-:W-:Y:S01]  /*4320*/  FFMA.FTZ R163, R139, R185, -R140 ;  /* 0x000000b98ba37223 */ /* 0x000fe2000001088c */
[----:B------:R-:W-:Y:S01]  /*4330*/  FADD.FTZ R169, RZ, R162 ;  /* 0x000000a2ffa97221 */ /* 0x000fe20000010000 */
[----:B------:R-:W-:-:S02]  /*4340*/  FFMA.FTZ R136, R166, R21, R136 ;  /* 0x00000015a6887223 */ /* 0x000fc40000010088 */
[----:B------:R-:W-:Y:S01]  /*4350*/  FADD.FTZ R166, R138, R163 ;  /* 0x000000a38aa67221 */ /* 0x000fe20000010000 */
[----:B------:R-:W-:-:S03]  /*4360*/  FMUL.FTZ R140, R142, R169 ;  /* 0x000000a98e8c7220 */ /* 0x000fc60000410000 */
[-C--:B------:R-:W-:Y:S01]  /*4370*/  FMUL.FTZ R142, R142, R166.reuse ;  /* 0x000000a68e8e7220 */ /* 0x080fe20000410000 */
[C---:B------:R-:W-:Y:S01]  /*4380*/  FFMA.FTZ R140, R143.reuse, R166, -R140 ;  /* 0x000000a68f8c7223 */ /* 0x040fe2000001088c */
[C---:B------:R-:W-:Y:S01]  /*4390*/  FFMA.FTZ R139, R168.reuse, R20, -R165 ;  /* 0x00000014a88b7223 */ /* 0x040fe200000108a5 */
[----:B------:R-:W-:Y:S01]  /*43a0*/  FFMA.FTZ R164, R168, R21, R164 ;  /* 0x00000015a8a47223 */ /* 0x000fe200000100a4 */
[----:B------:R-:W-:Y:S01]  /*43b0*/  FFMA.FTZ R142, R143, R169, R142 ;  /* 0x000000a98f8e7223 */ /* 0x000fe2000001008e */
[----:B------:R-:W-:-:S03]  /*43c0*/  FADD.FTZ R168, R141, R140 ;  /* 0x0000008c8da87221 */ /* 0x000fc60000010000 */
[----:B------:R-:W-:Y:S01]  /*43d0*/  FADD.FTZ R142, RZ, R142 ;  /* 0x0000008eff8e7221 */ /* 0x000fe20000010000 */
[----:B------:R-:W-:-:S03]  /*43e0*/  FMUL.FTZ R141, R145, R168 ;  /* 0x000000a8918d7220 */ /* 0x000fc60000410000 */
[-C--:B------:R-:W-:Y:S01]  /*43f0*/  FMUL.FTZ R145, R145, R142.reuse ;  /* 0x0000008e91917220 */ /* 0x080fe20000410000 */
[----:B------:R-:W-:Y:S01]  /*4400*/  FFMA.FTZ R141, R146, R142, R141 ;  /* 0x0000008e928d7223 */ /* 0x000fe2000001008d */
[-C--:B------:R-:W-:Y:S01]  /*4410*/  FMUL.FTZ R165, R172, R21.reuse ;  /* 0x00000015aca57220 */ /* 0x080fe20000410000 */
[-C--:B------:R-:W-:Y:S01]  /*4420*/  FMUL.FTZ R162, R174, R21.reuse ;  /* 0x00000015aea27220 */ /* 0x080fe20000410000 */
[CC--:B------:R-:W-:Y:S01]  /*4430*/  FMUL.FTZ R143, R175.reuse, R21.reuse ;  /* 0x00000015af8f7220 */ /* 0x0c0fe20000410000 */
[-C--:B------:R-:W-:Y:S01]  /*4440*/  FMUL.FTZ R172, R172, R20.reuse ;  /* 0x00000014acac7220 */ /* 0x080fe20000410000 */
[-C--:B------:R-:W-:Y:S01]  /*4450*/  FMUL.FTZ R174, R174, R20.reuse ;  /* 0x00000014aeae7220 */ /* 0x080fe20000410000 */
[----:B------:R-:W-:Y:S01]  /*4460*/  FMUL.FTZ R175, R175, R20 ;  /* 0x00000014afaf7220 */ /* 0x000fe20000410000 */
[----:B------:R-:W-:Y:S01]  /*4470*/  FFMA.FTZ R145, R146, R168, -R145 ;  /* 0x000000a892917223 */ /* 0x000fe20000010891 */
[----:B------:R-:W-:Y:S01]  /*4480*/  FADD.FTZ R146, RZ, R141 ;  /* 0x0000008dff927221 */ /* 0x000fe20000010000 */
[-C--:B------:R-:W-:Y:S01]  /*4490*/  FFMA.FTZ R172, R170, R21.reuse, R172 ;  /* 0x00000015aaac7223 */ /* 0x080fe200000100ac */
[-C--:B------:R-:W-:Y:S01]  /*44a0*/  FFMA.FTZ R174, R173, R21.reuse, R174 ;  /* 0x00000015adae7223 */ /* 0x080fe200000100ae */
[----:B------:R-:W-:Y:S01]  /*44b0*/  FFMA.FTZ R175, R160, R21, R175 ;  /* 0x00000015a0af7223 */ /* 0x000fe200000100af */
[----:B------:R-:W-:Y:S01]  /*44c0*/  FADD.FTZ R145, R144, R145 ;  /* 0x0000009190917221 */ /* 0x000fe20000010000 */
[----:B------:R-:W-:Y:S01]  /*44d0*/  FMUL.FTZ R21, R149, R146 ;  /* 0x0000009295157220 */ /* 0x000fe20000410000 */
[----:B------:R-:W-:Y:S01]  /*44e0*/  FMUL.FTZ R141, R9, R7 ;  /* 0x00000007098d7220 */ /* 0x000fe20000410000 */
[-C--:B------:R-:W-:Y:S01]  /*44f0*/  FFMA.FTZ R138, R170, R20.reuse, -R165 ;  /* 0x00000014aa8a7223 */ /* 0x080fe200000108a5 */
[-C--:B------:R-:W-:Y:S01]  /*4500*/  FMUL.FTZ R149, R149, R145.reuse ;  /* 0x0000009195957220 */ /* 0x080fe20000410000 */
[----:B------:R-:W-:Y:S01]  /*4510*/  FFMA.FTZ R140, R150, R145, -R21 ;  /* 0x00000091968c7223 */ /* 0x000fe20000010815 */
[-C--:B------:R-:W-:Y:S01]  /*4520*/  FFMA.FTZ R162, R173, R20.reuse, -R162 ;  /* 0x00000014ada27223 */ /* 0x080fe200000108a2 */
[----:B------:R-:W-:Y:S01]  /*4530*/  FFMA.FTZ R143, R160, R20, -R143 ;  /* 0x00000014a08f7223 */ /* 0x000fe2000001088f */
[-C--:B------:R-:W-:Y:S01]  /*4540*/  FFMA.FTZ R141, R8, R6.reuse, -R141 ;  /* 0x00000006088d7223 */ /* 0x080fe2000001088d */
[C---:B------:R-:W-:Y:S01]  /*4550*/  FMUL.FTZ R20, R9.reuse, R6 ;  /* 0x0000000609147220 */ /* 0x040fe20000410000 */
[CC--:B------:R-:W-:Y:S01]  /*4560*/  FMUL.FTZ R21, R9.reuse, R5.reuse ;  /* 0x0000000509157220 */ /* 0x0c0fe20000410000 */
[----:B------:R-:W-:Y:S01]  /*4570*/  FMUL.FTZ R6, R9, R4 ;  /* 0x0000000409067220 */ /* 0x000fe20000410000 */
[----:B------:R-:W-:Y:S01]  /*4580*/  FFMA.FTZ R149, R150, R146, R149 ;  /* 0x0000009296957223 */ /* 0x000fe20000010095 */
[----:B------:R-:W-:Y:S01]  /*4590*/  FADD.FTZ R147, R147, R140 ;  /* 0x0000008c93937221 */ /* 0x000fe20000010000 */
[C---:B------:R-:W-:Y:S01]  /*45a0*/  FFMA.FTZ R4, R8.reuse, R4, -R21 ;  /* 0x0000000408047223 */ /* 0x040fe20000010815 */
[C---:B------:R-:W-:Y:S01]  /*45b0*/  FFMA.FTZ R5, R8.reuse, R5, R6 ;  /* 0x0000000508057223 */ /* 0x040fe20000010006 */
[----:B------:R-:W-:Y:S01]  /*45c0*/  FFMA.FTZ R20, R8, R7, R20 ;  /* 0x0000000708147223 */ /* 0x000fe20000010014 */
[----:B------:R-:W-:Y:S01]  /*45d0*/  FADD.FTZ R149, RZ, R149 ;  /* 0x00000095ff957221 */ /* 0x000fe20000010000 */
[----:B------:R-:W-:Y:S01]  /*45e0*/  FMUL.FTZ R8, R152, R147 ;  /* 0x0000009398087220 */ /* 0x000fe20000410000 */
[----:B------:R-:W-:Y:S01]  /*45f0*/  FADD.FTZ R6, R10, R141 ;  /* 0x0000008d0a067221 */ /* 0x000fe20000010000 */
[----:B------:R-:W-:Y:S01]  /*4600*/  FADD.FTZ R7, R11, R20 ;  /* 0x000000140b077221 */ /* 0x000fe20000010000 */
[----:B------:R-:W-:Y:S01]  /*4610*/  FMUL.FTZ R188, R167, R188 ;  /* 0x000000bca7bc7220 */ /* 0x000fe20000410000 */
[-C--:B------:R-:W-:Y:S01]  /*4620*/  FMUL.FTZ R152, R152, R149.reuse ;  /* 0x0000009598987220 */ /* 0x080fe20000410000 */
[----:B------:R-:W-:Y:S01]  /*4630*/  FFMA.FTZ R10, R151, R149, R8 ;  /* 0x00000095970a7223 */ /* 0x000fe20000010008 */
        /* <DEDUP_REMOVED lines=9> */
.L_x_1982:
[----:B------:R-:W-:Y:S05]  /*46d0*/  BSYNC.RECONVERGENT B0 ;  /* 0x0000000000007941 */ /* 0x000fea0003800200 */
.L_x_1981:
[----:B------:R-:W-:Y:S01]  /*46e0*/  FFMA.FTZ R151, R151, R147, -R152 ;  /* 0x0000009397977223 */ /* 0x000fe20000010898 */
[----:B0-----:R-:W-:Y:S01]  /*46f0*/  FADD.FTZ R7, RZ, R10 ;  /* 0x0000000aff077221 */ /* 0x001fe20000010000 */
[----:B------:R-:W-:Y:S01]  /*4700*/  FMUL.FTZ R4, R142, R161 ;  /* 0x000000a18e047220 */ /* 0x000fe20000410000 */
[----:B------:R-:W-:Y:S01]  /*4710*/  IADD3 R103, PT, PT, R103, 0x1, RZ ;  /* 0x0000000167677810 */ /* 0x000fe20007ffe0ff */
[----:B------:R-:W-:Y:S01]  /*4720*/  FADD.FTZ R148, R148, R151 ;  /* 0x0000009794947221 */ /* 0x000fe20000010000 */
[----:B------:R-:W-:Y:S01]  /*4730*/  FMUL.FTZ R0, R154, R7 ;  /* 0x000000079a007220 */ /* 0x000fe20000410000 */
[----:B------:R-:W-:Y:S01]  /*4740*/  FFMA.FTZ R137, R168, R137, -R4 ;  /* 0x00000089a8897223 */ /* 0x000fe20000010804 */
[----:B------:R-:W-:Y:S01]  /*4750*/  ISETP.GE.AND P6, PT, R103, UR5, PT ;  /* 0x0000000567007c0c */ /* 0x000fe2000bfc6270 */
[-C--:B------:R-:W-:Y:S01]  /*4760*/  FMUL.FTZ R154, R154, R148.reuse ;  /* 0x000000949a9a7220 */ /* 0x080fe20000410000 */
[----:B------:R-:W-:Y:S01]  /*4770*/  FFMA.FTZ R0, R155, R148, -R0 ;  /* 0x000000949b007223 */ /* 0x000fe20000010800 */
[----:B------:R-:W-:Y:S01]  /*4780*/  FMUL.FTZ R159, R169, R159 ;  /* 0x0000009fa99f7220 */ /* 0x000fe20000410000 */
[----:B------:R-:W-:Y:S01]  /*4790*/  FMUL.FTZ R136, R146, R136 ;  /* 0x0000008892887220 */ /* 0x000fe20000410000 */
[----:B------:R-:W-:Y:S01]  /*47a0*/  FFMA.FTZ R154, R155, R7, R154 ;  /* 0x000000079b9a7223 */ /* 0x000fe2000001009a */
[----:B------:R-:W-:Y:S01]  /*47b0*/  FADD.FTZ R4, R153, R0 ;  /* 0x0000000099047221 */ /* 0x000fe20000010000 */
[----:B------:R-:W-:Y:S01]  /*47c0*/  FMUL.FTZ R164, R149, R164 ;  /* 0x000000a495a47220 */ /* 0x000fe20000410000 */
[----:B------:R-:W-:Y:S01]  /*47d0*/  FFMA.FTZ R23, R185, R23, -R188 ;  /* 0x00000017b9177223 */ /* 0x000fe200000108bc */
[----:B------:R-:W-:Y:S01]  /*47e0*/  FADD.FTZ R154, RZ, R154 ;  /* 0x0000009aff9a7221 */ /* 0x000fe20000010000 */
[----:B------:R-:W-:Y:S01]  /*47f0*/  FMUL.FTZ R5, R157, R4 ;  /* 0x000000049d057220 */ /* 0x000fe20000410000 */
[----:B------:R-:W-:Y:S01]  /*4800*/  FFMA.FTZ R159, R166, R22, -R159 ;  /* 0x00000016a69f7223 */ /* 0x000fe2000001089f */
[----:B------:R-:W-:Y:S01]  /*4810*/  FFMA.FTZ R135, R145, R135, -R136 ;  /* 0x0000008791877223 */ /* 0x000fe20000010888 */
        /* <DEDUP_REMOVED lines=18> */
[----:B------:R-:W-:Y:S01]  /*4940*/  FFMA.FTZ R112, R7, 2, R112 ;  /* 0x4000000007707823 */ /* 0x000fe20000010070 */
[----:B------:R-:W-:Y:S01]  /*4950*/  FFMA.FTZ R114, R143, 2, R114 ;  /* 0x400000008f727823 */ /* 0x000fe20000010072 */
[----:B------:R-:W-:Y:S06]  /*4960*/  @!P6 BRA `(.L_x_1983) ;  /* 0xffffffe00000e947 */ /* 0x000fec000383ffff */
.L_x_1980:
[----:B------:R-:W-:Y:S01]  /*4970*/  BAR.SYNC.DEFER_BLOCKING 0x0 ;  /* 0x0000000000007b1d */ /* 0x000fe20000010000 */
[----:B------:R-:W-:Y:S02]  /*4980*/  ISETP.NE.AND P0, PT, R27, RZ, PT ;  /* 0x000000ff1b00720c */ /* 0x000fe40003f05270 */
[----:B------:R-:W-:Y:S02]  /*4990*/  MOV R73, RZ ;  /* 0x000000ff00497202 */ /* 0x000fe40000000f00 */
[----:B------:R-:W-:-:S03]  /*49a0*/  IADD3 R30, PT, PT, R30, 0x1, RZ ;  /* 0x000000011e1e7810 */ /* 0x000fc60007ffe0ff */
[----:B------:R-:W0:Y:S01]  /*49b0*/  LDC.64 R16, c[0x0][0x420] ;  /* 0x00010800ff107b82 */ /* 0x000e220000000a00 */
[----:B------:R-:W1:Y:S01]  /*49c0*/  LDCU.64 UR6, c[0x0][0x478] ;  /* 0x00008f00ff0677ac */ /* 0x000e620008000a00 */
[----:B------:R-:W2:Y:S06]  /*49d0*/  LDCU UR5, c[0x0][0x394] ;  /* 0x00007280ff0577ac */ /* 0x000eac0008000800 */
[----:B------:R-:W3:Y:S01]  /*49e0*/  LDC.64 R18, c[0x0][0x428] ;  /* 0x00010a00ff127b82 */ /* 0x000ee20000000a00 */
[----:B------:R-:W-:Y:S04]  /*49f0*/  STS [R83], R100 ;  /* 0x0000006453007388 */ /* 0x000fe80000000800 */
[----:B------:R-:W-:Y:S01]  /*4a00*/  STS [R83+0x4], R102 ;  /* 0x0000046653007388 */ /* 0x000fe20000000800 */
[----:B0-----:R-:W-:-:S03]  /*4a10*/  IMAD.WIDE.U32 R4, R16, UR18, R72 ;  /* 0x0000001210047c25 */ /* 0x001fc6000f8e0048 */
[----:B------:R-:W-:Y:S01]  /*4a20*/  STS [R83+0x8], R104 ;  /* 0x0000086853007388 */ /* 0x000fe20000000800 */
[----:B------:R-:W-:-:S03]  /*4a30*/  IMAD R5, R17, UR18, R5 ;  /* 0x0000001211057c24 */ /* 0x000fc6000f8e0205 */
[----:B------:R-:W-:Y:S01]  /*4a40*/  STS [R83+0xc], R106 ;  /* 0x00000c6a53007388 */ /* 0x000fe20000000800 */
[----:B---3--:R-:W-:-:S03]  /*4a50*/  IMAD.WIDE.U32 R4, R25, R18, R4 ;  /* 0x0000001219047225 */ /* 0x008fc600078e0004 */
[----:B------:R-:W-:Y:S01]  /*4a60*/  STS [R83+0x10], R108 ;  /* 0x0000106c53007388 */ /* 0x000fe20000000800 */
[----:B------:R-:W-:-:S03]  /*4a70*/  IMAD R6, R25, R19, R5 ;  /* 0x0000001319067224 */ /* 0x000fc600078e0205 */
        /* <DEDUP_REMOVED lines=15> */
[----:B------:R-:W-:Y:S02]  /*4b70*/  IADD3.X R6, PT, PT, RZ, R6, RZ, P0, !PT ;  /* 0x00000006ff067210 */ /* 0x000fe400007fe4ff */
[----:B-1----:R-:W-:-:S04]  /*4b80*/  LEA R4, P0, R5, UR6, 0x2 ;  /* 0x0000000605047c11 */ /* 0x002fc8000f8010ff */
[----:B------:R-:W-:Y:S01]  /*4b90*/  LEA.HI.X R5, R5, UR7, R6, 0x2, P0 ;  /* 0x0000000705057c11 */ /* 0x000fe200080f1406 */
[----:B------:R-:W0:Y:S02]  /*4ba0*/  LDS R0, [R74+0x420] ;  /* 0x000420004a007984 */ /* 0x000e240000000800 */
[-C--:B0-----:R-:W-:Y:S02]  /*4bb0*/  ISETP.GE.AND P4, PT, R50, R0.reuse, PT ;  /* 0x000000003200720c */ /* 0x081fe40003f86270 */
[-C--:B------:R-:W-:Y:S02]  /*4bc0*/  ISETP.GE.AND P5, PT, R52, R0.reuse, PT ;  /* 0x000000003400720c */ /* 0x080fe40003fa6270 */
[-C--:B------:R-:W-:Y:S02]  /*4bd0*/  ISETP.GE.AND P6, PT, R53, R0.reuse, PT ;  /* 0x000000003500720c */ /* 0x080fe40003fc6270 */
[-C--:B------:R-:W-:Y:S02]  /*4be0*/  ISETP.GE.AND P2, PT, R42, R0.reuse, PT ;  /* 0x000000002a00720c */ /* 0x080fe40003f46270 */
[----:B------:R-:W-:-:S02]  /*4bf0*/  ISETP.GE.AND P0, PT, R47, R0, PT ;  /* 0x000000002f00720c */ /* 0x000fc40003f06270 */
[-C--:B------:R-:W-:Y:S02]  /*4c00*/  ISETP.GE.AND P1, PT, R45, R0.reuse, PT ;  /* 0x000000002d00720c */ /* 0x080fe40003f26270 */
[-C--:B------:R-:W-:Y:S01]  /*4c10*/  ISETP.GE.AND P3, PT, R49, R0.reuse, PT ;  /* 0x000000003100720c */ /* 0x080fe20003f66270 */
[----:B------:R0:W-:Y:S04]  /*4c20*/  @!P4 STG.E desc[UR20][R4.64+0x280], R11 ;  /* 0x0002800b0400c986 */ /* 0x0001e8000c101914 */
[----:B------:R0:W-:Y:S04]  /*4c30*/  @!P5 STG.E desc[UR20][R4.64+0x300], R81 ;  /* 0x000300510400d986 */ /* 0x0001e8000c101914 */
[----:B------:R0:W-:Y:S04]  /*4c40*/  @!P6 STG.E desc[UR20][R4.64+0x380], R15 ;  /* 0x0003800f0400e986 */ /* 0x0001e8000c101914 */
[----:B------:R0:W-:Y:S01]  /*4c50*/  @!P2 STG.E desc[UR20][R4.64], R75 ;  /* 0x0000004b0400a986 */ /* 0x0001e2000c101914 */
[----:B------:R-:W-:-:S03]  /*4c60*/  ISETP.GE.AND P2, PT, R48, R0, PT ;  /* 0x000000003000720c */ /* 0x000fc60003f46270 */
[----:B------:R0:W-:Y:S01]  /*4c70*/  @!P0 STG.E desc[UR20][R4.64+0x100], R77 ;  /* 0x0001004d04008986 */ /* 0x0001e2000c101914 */
[----:B--2---:R-:W-:-:S03]  /*4c80*/  ISETP.GE.AND P0, PT, R30, UR5, PT ;  /* 0x000000051e007c0c */ /* 0x004fc6000bf06270 */
        /* <DEDUP_REMOVED lines=11> */
.L_x_1985:
        /* <DEDUP_REMOVED lines=12> */
.L_x_4994:


//--------------------- .text._Z25selective_scan_fwd_kernelI32Selective_Scan_fwd_kernel_traitsILi32ELi8ELi1ELb0ELb0ELb1ELb1EfN3c107complexIfEEEEv13SSMParamsBase --------------------------
	.section	.text._Z25selective_scan_fwd_kernelI32Selective_Scan_fwd_kernel_traitsILi32ELi8ELi1ELb0ELb0ELb1ELb1EfN3c107complexIfEEEEv13SSMParamsBase,"ax",@progbits
	.align	128
        .global         _Z25selective_scan_fwd_kernelI32Selective_Scan_fwd_kernel_traitsILi32ELi8ELi1ELb0ELb0ELb1ELb1EfN3c107complexIfEEEEv13SSMParamsBase
        .type           _Z25selective_scan_fwd_kernelI32Selective_Scan_fwd_kernel_traitsILi32ELi8ELi1ELb0ELb0ELb1ELb1EfN3c107complexIfEEEEv13SSMParamsBase,@function
        .size           _Z25selective_scan_fwd_kernelI32Selective_Scan_fwd_kernel_traitsILi32ELi8ELi1ELb0ELb0ELb1ELb1EfN3c107complexIfEEEEv13SSMParamsBase,(.L_x_4995 - _Z25selective_scan_fwd_kernelI32Selective_Scan_fwd_kernel_traitsILi32ELi8ELi1ELb0ELb0ELb1ELb1EfN3c107complexIfEEEEv13SSMParamsBase)
        .other          _Z25selective_scan_fwd_kernelI32Selective_Scan_fwd_kernel_traitsILi32ELi8ELi1ELb0ELb0ELb1ELb1EfN3c107complexIfEEEEv13SSMParamsBase,@"STO_CUDA_ENTRY STV_DEFAULT"
_Z25selective_scan_fwd_kernelI32Selective_Scan_fwd_kernel_traitsILi32ELi8ELi1ELb0ELb0ELb1ELb1EfN3c107complexIfEEEEv13SSMParamsBase:
.text._Z25selective_scan_fwd_kernelI32Selective_Scan_fwd_kernel_traitsILi32ELi8ELi1ELb0ELb0ELb1ELb1EfN3c107complexIfEEEEv13SSMParamsBase:
        /* <DEDUP_REMOVED lines=99> */
[----:B------:R-:W-:Y:S02]  /*0630*/  IADD3 R35, PT, PT, R32, 0x1, RZ ;  /* 0x0000000120237810 */ /* 0x000fe40007ffe0ff */
[----:B------:R-:W-:Y:S02]  /*0640*/  LOP3.LUT R42, R0, 0x1f, R27, 0xf8, !PT ;  /* 0x0000001f002a7812 */ /* 0x000fe400078ef81b */
[----:B------:R-:W-:Y:S02]  /*0650*/  IADD3 R36, PT, PT, R32, 0x2, RZ ;  /* 0x0000000220247810 */ /* 0x000fe40007ffe0ff */
[----:B------:R-:W-:-:S02]  /*0660*/  LOP3.LUT R45, R42, 0x20, RZ, 0xfc, !PT ;  /* 0x000000202a2d7812 */ /* 0x000fc400078efcff */
[----:B------:R-:W-:Y:S02]  /*0670*/  IADD3 R37, PT, PT, R32, 0x3, RZ ;  /* 0x0000000320257810 */ /* 0x000fe40007ffe0ff */
[----:B------:R-:W-:Y:S02]  /*0680*/  IADD3 R51, PT, PT, R0, R45, RZ ;  /* 0x0000002d00337210 */ /* 0x000fe40007ffe0ff */
[C---:B------:R-:W-:Y:S02]  /*0690*/  IADD3 R38, PT, PT, R32.reuse, 0x4, RZ ;  /* 0x0000000420267810 */ /* 0x040fe40007ffe0ff */
[C---:B------:R-:W-:Y:S02]  /*06a0*/  IADD3 R39, PT, PT, R32.reuse, 0x5, RZ ;  /* 0x0000000520277810 */ /* 0x040fe40007ffe0ff */
[C---:B------:R-:W-:Y:S02]  /*06b0*/  IADD3 R40, PT, PT, R32.reuse, 0x6, RZ ;  /* 0x0000000620287810 */ /* 0x040fe40007ffe0ff */
[----:B------:R-:W-:-:S02]  /*06c0*/  IADD3 R41, PT, PT, R32, 0x7, RZ ;  /* 0x0000000720297810 */ /* 0x000fc40007ffe0ff */
[----:B------:R-:W-:Y:S02]  /*06d0*/  LOP3.LUT R46, R46, 0x1f, R27, 0xf8, !PT ;  /* 0x0000001f2e2e7812 */ /* 0x000fe400078ef81b */
[C---:B------:R-:W-:Y:S02]  /*06e0*/  LOP3.LUT R47, R42.reuse, 0x40, RZ, 0xfc, !PT ;  /* 0x000000402a2f7812 */ /* 0x040fe400078efcff */
[C---:B------:R-:W-:Y:S02]  /*06f0*/  LOP3.LUT R48, R42.reuse, 0x60, RZ, 0xfc, !PT ;  /* 0x000000602a307812 */ /* 0x040fe400078efcff */
[C---:B------:R-:W-:Y:S02]  /*0700*/  LOP3.LUT R49, R42.reuse, 0x80, RZ, 0xfc, !PT ;  /* 0x000000802a317812 */ /* 0x040fe400078efcff */
[C---:B------:R-:W-:Y:S02]  /*0710*/  LOP3.LUT R50, R42.reuse, 0xa0, RZ, 0xfc, !PT ;  /* 0x000000a02a327812 */ /* 0x040fe400078efcff */
[----:B------:R-:W-:-:S02]  /*0720*/  LOP3.LUT R52, R42, 0xc0, RZ, 0xfc, !PT ;  /* 0x000000c02a347812 */ /* 0x000fc400078efcff */
[C---:B------:R-:W-:Y:S02]  /*0730*/  LOP3.LUT R53, R42.reuse, 0xe0, RZ, 0xfc, !PT ;  /* 0x000000e02a357812 */ /* 0x040fe400078efcff */
[----:B------:R-:W-:Y:S02]  /*0740*/  SHF.L.U32 R54, R42, 0x2, RZ ;  /* 0x000000022a367819 */ /* 0x000fe400000006ff */
        /* <DEDUP_REMOVED lines=13> */
[----:B--2---:R-:W-:-:S07]  /*0820*/  IADD3 R68, PT, PT, R51, 0x1c0, RZ ;  /* 0x000001c033447810 */ /* 0x004fce0007ffe0ff */
.L_x_2006:
[----:B0-----:R-:W0:Y:S01]  /*0830*/  LDC R5, c[0x0][0x388] ;  /* 0x0000e200ff057b82 */ /* 0x001e220000000800 */
[----:B------:R-:W-:Y:S01]  /*0840*/  SHF.L.U32 R78, R30, 0x8, RZ ;  /* 0x000000081e4e7819 */ /* 0x000fe200000006ff */
[----:B------:R-:W-:Y:S01]  /*0850*/  HFMA2 R4, -RZ, RZ, 0, 0 ;  /* 0x00000000ff047431 */ /* 0x000fe200000001ff */
[C---:B------:R-:W-:Y:S02]  /*0860*/  IADD3 R6, P0, PT, R54.reuse, R33, RZ ;  /* 0x0000002136067210 */ /* 0x040fe40007f1e0ff */
[----:B------:R-:W-:Y:S02]  /*0870*/  CS2R R8, SRZ ;  /* 0x0000000000087805 */ /* 0x000fe4000001ff00 */
[----:B------:R-:W-:Y:S02]  /*0880*/  IADD3 R84, P3, PT, R54, R34, RZ ;  /* 0x0000002236547210 */ /* 0x000fe40007f7e0ff */
[----:B------:R-:W-:Y:S02]  /*0890*/  CS2R R10, SRZ ;  /* 0x00000000000a7805 */ /* 0x000fe4000001ff00 */
[----:B------:R-:W-:-:S02]  /*08a0*/  MOV R0, RZ ;  /* 0x000000ff00007202 */ /* 0x000fc40000000f00 */
[----:B------:R-:W-:Y:S02]  /*08b0*/  IADD3.X R7, PT, PT, RZ, R43, RZ, P0, !PT ;  /* 0x0000002bff077210 */ /* 0x000fe400007fe4ff */
[----:B------:R-:W-:Y:S02]  /*08c0*/  IADD3.X R85, PT, PT, RZ, R44, RZ, P3, !PT ;  /* 0x0000002cff557210 */ /* 0x000fe40001ffe4ff */
[----:B------:R-:W-:Y:S02]  /*08d0*/  MOV R15, RZ ;  /* 0x000000ff000f7202 */ /* 0x000fe40000000f00 */
        /* <DEDUP_REMOVED lines=8> */
[-C--:B------:R-:W-:Y:S01]  /*0960*/  ISETP.GE.AND P5, PT, R52, R71.reuse, PT ;  /* 0x000000473400720c */ /* 0x080fe20003fa6270 */
[----:B------:R-:W-:Y:S01]  /*0970*/  HFMA2 R87, -RZ, RZ, 0, 0 ;  /* 0x00000000ff577431 */ /* 0x000fe200000001ff */
        /* <DEDUP_REMOVED lines=50> */
[----:B0-----:R-:W-:-:S03]  /*0ca0*/  MOV R4, RZ ;  /* 0x000000ff00047202 */ /* 0x001fc60000000f00 */
        /* <DEDUP_REMOVED lines=89> */
.L_x_1987:
[----:B------:R-:W-:Y:S05]  /*1240*/  BSYNC.RECONVERGENT B0 ;  /* 0x0000000000007941 */ /* 0x000fea0003800200 */
.L_x_1986:
        /* <DEDUP_REMOVED lines=34> */
.L_x_1989:
[----:B------:R-:W-:Y:S05]  /*1470*/  BSYNC.RECONVERGENT B0 ;  /* 0x0000000000007941 */ /* 0x000fea0003800200 */
.L_x_1988:
        /* <DEDUP_REMOVED lines=39> */
.L_x_1991:
[----:B------:R-:W-:Y:S05]  /*16f0*/  BSYNC.RECONVERGENT B0 ;  /* 0x0000000000007941 */ /* 0x000fea0003800200 */
.L_x_1990:
        /* <DEDUP_REMOVED lines=32> */
.L_x_1993:
[----:B------:R-:W-:Y:S05]  /*1900*/  BSYNC.RECONVERGENT B0 ;  /* 0x0000000000007941 */ /* 0x000fea0003800200 */
.L_x_1992:
        /* <DEDUP_REMOVED lines=32> */
.L_x_1995:
[----:B------:R-:W-:Y:S05]  /*1b10*/  BSYNC.RECONVERGENT B0 ;  /* 0x0000000000007941 */ /* 0x000fea0003800200 */
.L_x_1994:
        /* <DEDUP_REMOVED lines=32> */
.L_x_1997:
[----:B------:R-:W-:Y:S05]  /*1d20*/  BSYNC.RECONVERGENT B0 ;  /* 0x0000000000007941 */ /* 0x000fea0003800200 */
.L_x_1996:
        /* <DEDUP_REMOVED lines=32> */
.L_x_1999:
[----:B------:R-:W-:Y:S05]  /*1f30*/  BSYNC.RECONVERGENT B0 ;  /* 0x0000000000007941 */ /* 0x000fea0003800200 */
.L_x_1998:
        /* <DEDUP_REMOVED lines=32> */
.L_x_2001:
[----:B------:R-:W-:Y:S05]  /*2140*/  BSYNC.RECONVERGENT B0 ;  /* 0x0000000000007941 */ /* 0x000fea0003800200 */
.L_x_2000:
        /* <DEDUP_REMOVED lines=52> */
[----:B------:R-:W-:Y:S02]  /*2490*/  LEA.HI.SX32 R115, R21, R0, 0x1b ;  /* 0x0000000015737211 */ /* 0x000fe400078fdaff */
[----:B------:R-:W-:Y:S02]  /*24a0*/  IADD3 R7, PT, PT, R0, 0x9, RZ ;  /* 0x0000000900077810 */ /* 0x000fe40007ffe0ff */
[-C--:B------:R-:W-:Y:S01]  /*24b0*/  ISETP.GE.AND P2, PT, R57, R89.reuse, PT ;  /* 0x000000593900720c */ /* 0x080fe20003f46270 */
[----:B------:R-:W-:Y:S01]  /*24c0*/  IMAD R115, R115, 0x4, R72 ;  /* 0x0000000473737824 */ /* 0x000fe200078e0248 */
[----:B------:R-:W-:-:S02]  /*24d0*/  ISETP.GE.AND P1, PT, R58, R89, PT ;  /* 0x000000593a00720c */ /* 0x000fc40003f26270 */
[----:B------:R-:W-:Y:S02]  /*24e0*/  ISETP.GE.AND P0, PT, R59, R89, PT ;  /* 0x000000593b00720c */ /* 0x000fe40003f06270 */
[C---:B------:R-:W-:Y:S02]  /*24f0*/  IADD3 R5, PT, PT, R0.reuse, 0x8, RZ ;  /* 0x0000000800057810 */ /* 0x040fe40007ffe0ff */
[C---:B------:R-:W-:Y:S02]  /*2500*/  IADD3 R9, PT, PT, R0.reuse, 0xa, RZ ;  /* 0x0000000a00097810 */ /* 0x040fe40007ffe0ff */
[C---:B------:R-:W-:Y:S02]  /*2510*/  IADD3 R11, PT, PT, R0.reuse, 0xb, RZ ;  /* 0x0000000b000b7810 */ /* 0x040fe40007ffe0ff */
[C---:B------:R-:W-:Y:S02]  /*2520*/  IADD3 R21, PT, PT, R0.reuse, 0xc, RZ ;  /* 0x0000000c00157810 */ /* 0x040fe40007ffe0ff */
[----:B------:R-:W-:-:S02]  /*2530*/  IADD3 R119, PT, PT, R0, 0xd, RZ ;  /* 0x0000000d00777810 */ /* 0x000fc40007ffe0ff */
[C---:B------:R-:W-:Y:S02]  /*2540*/  IADD3 R121, PT, PT, R0.reuse, 0xe, RZ ;  /* 0x0000000e00797810 */ /* 0x040fe40007ffe0ff */
[----:B------:R-:W-:Y:S02]  /*2550*/  IADD3 R123, PT, PT, R0, 0xf, RZ ;  /* 0x0000000f007b7810 */ /* 0x000fe40007ffe0ff */
[C---:B------:R-:W-:Y:S02]  /*2560*/  IADD3 R4, PT, PT, R79.reuse, 0x100, RZ ;  /* 0x000001004f047810 */ /* 0x040fe40007ffe0ff */
[C---:B------:R-:W-:Y:S02]  /*2570*/  IADD3 R6, PT, PT, R79.reuse, 0x120, RZ ;  /* 0x000001204f067810 */ /* 0x040fe40007ffe0ff */
[C---:B------:R-:W-:Y:S02]  /*2580*/  IADD3 R8, PT, PT, R79.reuse, 0x140, RZ ;  /* 0x000001404f087810 */ /* 0x040fe40007ffe0ff */
[----:B------:R-:W-:-:S02]  /*2590*/  IADD3 R10, PT, PT, R79, 0x160, RZ ;  /* 0x000001604f0a7810 */ /* 0x000fc40007ffe0ff */
[C---:B------:R-:W-:Y:S02]  /*25a0*/  IADD3 R20, PT, PT, R79.reuse, 0x180, RZ ;  /* 0x000001804f147810 */ /* 0x040fe40007ffe0ff */
[C---:B------:R-:W-:Y:S02]  /*25b0*/  IADD3 R22, PT, PT, R79.reuse, 0x1a0, RZ ;  /* 0x000001a04f167810 */ /* 0x040fe40007ffe0ff */
[C---:B------:R-:W-:Y:S02]  /*25c0*/  IADD3 R116, PT, PT, R79.reuse, 0x1c0, RZ ;  /* 0x000001c04f747810 */ /* 0x040fe40007ffe0ff */
[----:B------:R-:W-:Y:S02]  /*25d0*/  IADD3 R118, PT, PT, R79, 0x1e0, RZ ;  /* 0x000001e04f767810 */ /* 0x000fe40007ffe0ff */
[----:B------:R-:W-:Y:S02]  /*25e0*/  LEA.HI.SX32 R129, R7, R0, 0x1b ;  /* 0x0000000007817211 */ /* 0x000fe400078fdaff */
[----:B------:R-:W-:-:S02]  /*25f0*/  P2R R176, PR, RZ, 0x4 ;  /* 0x00000004ffb07803 */ /* 0x000fc40000000000 */
[----:B------:R-:W-:Y:S02]  /*2600*/  P2R R180, PR, RZ, 0x2 ;  /* 0x00000002ffb47803 */ /* 0x000fe40000000000 */
[----:B------:R-:W-:Y:S02]  /*2610*/  P2R R181, PR, RZ, 0x1 ;  /* 0x00000001ffb57803 */ /* 0x000fe40000000000 */
[-C--:B------:R-:W-:Y:S02]  /*2620*/  LEA.HI.SX32 R127, R5, R0.reuse, 0x1b ;  /* 0x00000000057f7211 */ /* 0x080fe400078fdaff */
[-C--:B------:R-:W-:Y:S02]  /*2630*/  LEA.HI.SX32 R131, R9, R0.reuse, 0x1b ;  /* 0x0000000009837211 */ /* 0x080fe400078fdaff */
[-C--:B------:R-:W-:Y:S02]  /*2640*/  LEA.HI.SX32 R133, R11, R0.reuse, 0x1b ;  /* 0x000000000b857211 */ /* 0x080fe400078fdaff */
[----:B------:R-:W-:-:S02]  /*2650*/  LEA.HI.SX32 R135, R21, R0, 0x1b ;  /* 0x0000000015877211 */ /* 0x000fc400078fdaff */
[-C--:B------:R-:W-:Y:S02]  /*2660*/  LEA.HI.SX32 R137, R119, R0.reuse, 0x1b ;  /* 0x0000000077897211 */ /* 0x080fe400078fdaff */
[-C--:B------:R-:W-:Y:S02]  /*2670*/  LEA.HI.SX32 R139, R121, R0.reuse, 0x1b ;  /* 0x00000000798b7211 */ /* 0x080fe400078fdaff */
[----:B------:R-:W-:Y:S02]  /*2680*/  LEA.HI.SX32 R141, R123, R0, 0x1b ;  /* 0x000000007b8d7211 */ /* 0x000fe400078fdaff */
[-C--:B------:R-:W-:Y:S02]  /*2690*/  ISETP.GE.AND P0, PT, R60, R89.reuse, PT ;  /* 0x000000593c00720c */ /* 0x080fe40003f06270 */
[-C--:B------:R-:W-:Y:S02]  /*26a0*/  ISETP.GE.AND P1, PT, R61, R89.reuse, PT ;  /* 0x000000593d00720c */ /* 0x080fe40003f26270 */
[----:B------:R-:W-:-:S02]  /*26b0*/  ISETP.GE.AND P2, PT, R62, R89, PT ;  /* 0x000000593e00720c */ /* 0x000fc40003f46270 */
[-C--:B------:R-:W-:Y:S02]  /*26c0*/  LEA.HI.SX32 R23, R23, R0.reuse, 0x1b ;  /* 0x0000000017177211 */ /* 0x080fe400078fdaff */
[-C--:B------:R-:W-:Y:S02]  /*26d0*/  LEA.HI.SX32 R117, R117, R0.reuse, 0x1b ;  /* 0x0000000075757211 */ /* 0x080fe400078fdaff */
        /* <DEDUP_REMOVED lines=9> */
[----:B------:R-:W-:-:S02]  /*2770*/  LEA R128, R129, R72, 0x2 ;  /* 0x0000004881807211 */ /* 0x000fc400078e10ff */
[-C--:B------:R-:W-:Y:S02]  /*2780*/  LEA R129, R131, R72.reuse, 0x2 ;  /* 0x0000004883817211 */ /* 0x080fe400078e10ff */
[-C--:B------:R-:W-:Y:S02]  /*2790*/  LEA R130, R133, R72.reuse, 0x2 ;  /* 0x0000004885827211 */ /* 0x080fe400078e10ff */
[----:B------:R-:W-:Y:S02]  /*27a0*/  P2R R182, PR, RZ, 0x1 ;  /* 0x00000001ffb67803 */ /* 0x000fe40000000000 */
[----:B------:R-:W-:Y:S02]  /*27b0*/  P2R R183, PR, RZ, 0x2 ;  /* 0x00000002ffb77803 */ /* 0x000fe40000000000 */
[----:B------:R-:W-:Y:S02]  /*27c0*/  P2R R184, PR, RZ, 0x4 ;  /* 0x00000004ffb87803 */ /* 0x000fe40000000000 */
        /* <DEDUP_REMOVED lines=19> */
[----:B------:R-:W-:Y:S02]  /*2900*/  LEA R134, R141, R72, 0x2 ;  /* 0x000000488d867211 */ /* 0x000fe400078e10ff */
[-C--:B------:R-:W-:Y:S02]  /*2910*/  ISETP.GE.AND P0, PT, R63, R89.reuse, PT ;  /* 0x000000593f00720c */ /* 0x080fe40003f06270 */
[-C--:B------:R-:W-:Y:S02]  /*2920*/  ISETP.GE.AND P1, PT, R64, R89.reuse, PT ;  /* 0x000000594000720c */ /* 0x080fe40003f26270 */
[-C--:B------:R-:W-:Y:S02]  /*2930*/  ISETP.GE.AND P2, PT, R65, R89.reuse, PT ;  /* 0x000000594100720c */ /* 0x080fe40003f46270 */
[-C--:B------:R-:W-:Y:S02]  /*2940*/  ISETP.GE.AND P3, PT, R66, R89.reuse, PT ;  /* 0x000000594200720c */ /* 0x080fe40003f66270 */
[----:B------:R-:W-:-:S02]  /*2950*/  ISETP.GE.AND P4, PT, R67, R89, PT ;  /* 0x000000594300720c */ /* 0x000fc40003f86270 */
[----:B01234-:R-:W-:-:S13]  /*2960*/  ISETP.GE.AND P5, PT, R68, R89, PT ;  /* 0x000000594400720c */ /* 0x01ffda0003fa6270 */
.L_x_2005:
[----:B------:R-:W-:Y:S02]  /*2970*/  MOV R4, R46 ;  /* 0x0000002e00047202 */ /* 0x000fe40000000f00 */
[----:B------:R-:W-:Y:S02]  /*2980*/  MOV R5, RZ ;  /* 0x000000ff00057202 */ /* 0x000fe40000000f00 */
        /* <DEDUP_REMOVED lines=468> */
.L_x_2004:
[----:B------:R-:W-:Y:S05]  /*46d0*/  BSYNC.RECONVERGENT B0 ;  /* 0x0000000000007941 */ /* 0x000fea0003800200 */
.L_x_2003:
        /* <DEDUP_REMOVED lines=41> */
.L_x_2002:
[----:B------:R-:W-:Y:S01]  /*4970*/  BAR.SYNC.DEFER_BLOCKING 0x0 ;  /* 0x0000000000007b1d */ /* 0x000fe20000010000 */
[----:B------:R-:W-:Y:S02]  /*4980*/  ISETP.NE.AND P0, PT, R27, RZ, PT ;  /* 0x000000ff1b00720c */ /* 0x000fe40003f05270 */
[----:B------:R-:W-:-:S05]  /*4990*/  MOV R79, RZ ;  /* 0x000000ff004f7202 */ /* 0x000fca0000000f00 */
[----:B------:R-:W0:Y:S01]  /*49a0*/  LDC.64 R6, c[0x0][0x420] ;  /* 0x00010800ff067b82 */ /* 0x000e220000000a00 */
[----:B------:R-:W1:Y:S01]  /*49b0*/  LDCU.64 UR6, c[0x0][0x478] ;  /* 0x00008f00ff0677ac */ /* 0x000e620008000a00 */
[----:B------:R-:W2:Y:S06]  /*49c0*/  LDCU UR5, c[0x0][0x394] ;  /* 0x00007280ff0577ac */ /* 0x000eac0008000800 */
[----:B------:R-:W3:Y:S08]  /*49d0*/  LDC.64 R86, c[0x0][0x428] ;  /* 0x00010a00ff567b82 */ /* 0x000ef00000000a00 */
[----:B------:R-:W4:Y:S01]  /*49e0*/  LDC.64 R88, c[0x0][0x410] ;  /* 0x00010400ff587b82 */ /* 0x000f220000000a00 */
        /* <DEDUP_REMOVED lines=8> */
[----:B------:R-:W-:Y:S01]  /*4a70*/  IMAD R8, R25, R87, R5 ;  /* 0x0000005719087224 */ /* 0x000fe200078e0205 */
[----:B------:R-:W-:Y:S02]  /*4a80*/  IADD3 R7, P1, PT, R42, R4, RZ ;  /* 0x000000042a077210 */ /* 0x000fe40007f3e0ff */
[----:B------:R-:W-:Y:S01]  /*4a90*/  STS [R83+0x14], R110 ;  /* 0x0000146e53007388 */ /* 0x000fe20000000800 */
[----:B------:R-:W0:Y:S01]  /*4aa0*/  LDC.64 R86, c[0x0][0x418] ;  /* 0x00010600ff567b82 */ /* 0x000e220000000a00 */
[----:B----4-:R-:W-:Y:S01]  /*4ab0*/  IMAD.WIDE.U32 R4, R88, UR18, R78 ;  /* 0x0000001258047c25 */ /* 0x010fe2000f8e004e */
        /* <DEDUP_REMOVED lines=38> */
[C---:B-1----:R-:W-:Y:S01]  /*4d20*/  LEA R4, P4, R5.reuse, UR6, 0x2 ;  /* 0x0000000605047c11 */ /* 0x042fe2000f8810ff */
[----:B------:R-:W-:Y:S01]  /*4d30*/  @!P6 STG.E desc[UR20][R6.64+0x280], R21 ;  /* 0x000280150600e986 */ /* 0x000fe2000c101914 */
[-C--:B------:R-:W-:Y:S02]  /*4d40*/  ISETP.GE.AND P6, PT, R48, R71.reuse, PT ;  /* 0x000000473000720c */ /* 0x080fe40003fc6270 */
[----:B------:R-:W-:Y:S01]  /*4d50*/  LEA.HI.X R5, R5, UR7, R0, 0x2, P4 ;  /* 0x0000000705057c11 */ /* 0x000fe2000a0f1400 */
[----:B------:R-:W-:Y:S01]  /*4d60*/  @!P2 STG.E desc[UR20][R6.64+0x300], R23 ;  /* 0x000300170600a986 */ /* 0x000fe2000c101914 */
[-C--:B------:R-:W-:Y:S01]  /*4d70*/  ISETP.GE.AND P2, PT, R45, R71.reuse, PT ;  /* 0x000000472d00720c */ /* 0x080fe20003f46270 */
[----:B------:R-:W-:Y:S01]  /*4d80*/  HFMA2 R0, -RZ, RZ, 0, 0 ;  /* 0x00000000ff007431 */ /* 0x000fe200000001ff */
[-C--:B------:R-:W-:Y:S01]  /*4d90*/  ISETP.GE.AND P5, PT, R49, R71.reuse, PT ;  /* 0x000000473100720c */ /* 0x080fe20003fa6270 */
[----:B------:R0:W-:Y:S01]  /*4da0*/  @!P1 STG.E desc[UR20][R6.64+0x380], R85 ;  /* 0x0003805506009986 */ /* 0x0001e2000c101914 */
[----:B------:R-:W-:Y:S01]  /*4db0*/  BAR.SYNC.DEFER_BLOCKING 0x0 ;  /* 0x0000000000007b1d */ /* 0x000fe20000010000 */
[----:B------:R-:W-:-:S02]  /*4dc0*/  ISETP.GE.AND P1, PT, R47, R71, PT ;  /* 0x000000472f00720c */ /* 0x000fc40003f26270 */
[-C--:B------:R-:W-:Y:S02]  /*4dd0*/  ISETP.GE.AND P4, PT, R50, R71.reuse, PT ;  /* 0x000000473200720c */ /* 0x080fe40003f86270 */
[----:B---3--:R-:W-:Y:S02]  /*4de0*/  CS2R R10, SRZ ;  /* 0x00000000000a7805 */ /* 0x008fe4000001ff00 */
[----:B----4-:R-:W-:Y:S01]  /*4df0*/  MOV R15, RZ ;  /* 0x000000ff000f7202 */ /* 0x010fe20000000f00 */
[----:B------:R-:W1:Y:S01]  /*4e00*/  LDCU.64 UR6, c[0x0][0x490] ;  /* 0x00009200ff0677ac */ /* 0x000e620008000a00 */
[----:B0-----:R-:W-:Y:S01]  /*4e10*/  CS2R R6, SRZ ;  /* 0x0000000000067805 */ /* 0x001fe2000001ff00 */
[----:B------:R-:W3:Y:S01]  /*4e20*/  @!P3 LDG.E R0, desc[UR20][R4.64] ;  /* 0x000000140400b981 */ /* 0x000ee2000c1e1900 */
[----:B------:R-:W-:-:S03]  /*4e30*/  ISETP.GE.AND P3, PT, R52, R71, PT ;  /* 0x000000473400720c */ /* 0x000fc60003f66270 */
[----:B------:R-:W4:Y:S01]  /*4e40*/  @!P2 LDG.E R9, desc[UR20][R4.64+0x80] ;  /* 0x000080140409a981 */ /* 0x000f22000c1e1900 */
[----:B------:R-:W-:-:S03]  /*4e50*/  ISETP.GE.AND P2, PT, R53, R71, PT ;  /* 0x000000473500720c */ /* 0x000fc60003f46270 */
[----:B------:R-:W5:Y:S04]  /*4e60*/  @!P1 LDG.E R6, desc[UR20][R4.64+0x100] ;  /* 0x0001001404069981 */ /* 0x000f68000c1e1900 */
        /* <DEDUP_REMOVED lines=22> */
[----:B------:R-:W1:Y:S01]  /*4fd0*/  LDS R7, [R83+0x14] ;  /* 0x0000140053077984 */ /* 0x000e620000000800 */
[----:B0-----:R-:W-:Y:S01]  /*4fe0*/  FMUL.FTZ R16, R5, -1.4426950216293334961 ;  /* 0xbfb8aa3b05107820 */ /* 0x001fe20000410000 */
[----:B--2---:R-:W-:-:S05]  /*4ff0*/  FMUL.FTZ R10, R14, -1.4426950216293334961 ;  /* 0xbfb8aa3b0e0a7820 */ /* 0x004fca0000410000 */
[----:B------:R-:W0:Y:S01]  /*5000*/  MUFU.EX2 R16, R16 ;  /* 0x0000001000107308 */ /* 0x000e220000000800 */
[----:B---3--:R-:W-:Y:S01]  /*5010*/  FMUL.FTZ R11, R4, -1.4426950216293334961 ;  /* 0xbfb8aa3b040b7820 */ /* 0x008fe20000410000 */
[----:B----4-:R-:W-:-:S06]  /*5020*/  FMUL.FTZ R15, R0, -1.4426950216293334961 ;  /* 0xbfb8aa3b000f7820 */ /* 0x010fcc0000410000 */
[----:B------:R-:W2:Y:S01]  /*5030*/  MUFU.EX2 R10, R10 ;  /* 0x0000000a000a7308 */ /* 0x000ea20000000800 */
[----:B-----5:R-:W-:Y:S01]  /*5040*/  FMUL.FTZ R17, R6, -1.4426950216293334961 ;  /* 0xbfb8aa3b06117820 */ /* 0x020fe20000410000 */
[----:B-1----:R-:W-:-:S06]  /*5050*/  FMUL.FTZ R20, R8, -1.4426950216293334961 ;  /* 0xbfb8aa3b08147820 */ /* 0x002fcc0000410000 */
[----:B------:R-:W1:Y:S01]  /*5060*/  MUFU.EX2 R11, R11 ;  /* 0x0000000b000b7308 */ /* 0x000e620000000800 */
[----:B0-----:R-:W-:Y:S01]  /*5070*/  FADD.FTZ R16, R16, 1 ;  /* 0x3f80000010107421 */ /* 0x001fe20000010000 */
[----:B------:R-:W-:Y:S01]  /*5080*/  FMUL.FTZ R21, R9, -1.4426950216293334961 ;  /* 0xbfb8aa3b09157820 */ /* 0x000fe20000410000 */
[----:B------:R-:W-:-:S05]  /*5090*/  FMUL.FTZ R18, R7, -1.4426950216293334961 ;  /* 0xbfb8aa3b07127820 */ /* 0x000fca0000410000 */
[----:B------:R-:W0:Y:S01]  /*50a0*/  MUFU.EX2 R15, R15 ;  /* 0x0000000f000f7308 */ /* 0x000e220000000800 */
[----:B--2---:R-:W-:-:S07]  /*50b0*/  FADD.FTZ R10, R10, 1 ;  /* 0x3f8000000a0a7421 */ /* 0x004fce0000010000 */
[----:B------:R-:W2:Y:S01]  /*50c0*/  MUFU.EX2 R17, R17 ;  /* 0x0000001100117308 */ /* 0x000ea20000000800 */
[----:B-1----:R-:W-:-:S07]  /*50d0*/  FADD.FTZ R11, R11, 1 ;  /* 0x3f8000000b0b7421 */ /* 0x002fce0000010000 */
[----:B------:R2:W1:Y:S01]  /*50e0*/  MUFU.EX2 R19, R18 ;  /* 0x0000001200137308 */ /* 0x0004620000000800 */
        /* <DEDUP_REMOVED lines=9> */
[----:B------:R1:W2:Y:S08]  /*5180*/  MUFU.RCP R85, R11 ;  /* 0x0000000b00557308 */ /* 0x0002b00000001000 */
[----:B------:R2:W3:Y:S01]  /*5190*/  MUFU.RCP R87, R15 ;  /* 0x0000000f00577308 */ /* 0x0004e20000001000 */
[----:B-1----:R-:W-:Y:S01]  /*51a0*/  FMUL.FTZ R11, R14, R23 ;  /* 0x000000170e0b7220 */ /* 0x002fe20000410000 */
[----:B0-----:R-:W-:-:S03]  /*51b0*/  FMUL.FTZ R5, R5, R16 ;  /* 0x0000001005057220 */ /* 0x001fc60000410000 */
[----:B------:R-:W-:Y:S01]  /*51c0*/  FMUL.FTZ R100, R11, R100 ;  /* 0x000000640b647220 */ /* 0x000fe20000410000 */
[----:B------:R-:W-:Y:S01]  /*51d0*/  BAR.SYNC.DEFER_BLOCKING 0x0 ;  /* 0x0000000000007b1d */ /* 0x000fe20000010000 */
[----:B------:R-:W-:Y:S01]  /*51e0*/  FMUL.FTZ R106, R5, R106 ;  /* 0x0000006a056a7220 */ /* 0x000fe20000410000 */
[----:B--2---:R-:W-:-:S04]  /*51f0*/  FMUL.FTZ R15, R4, R85 ;  /* 0x00000055040f7220 */ /* 0x004fc80000410000 */
        /* <DEDUP_REMOVED lines=42> */
[----:B------:R-:W-:-:S04]  /*54a0*/  LEA R4, P0, R5, UR6, 0x2 ;  /* 0x0000000605047c11 */ /* 0x000fc8000f8010ff */
        /* <DEDUP_REMOVED lines=27> */
.L_x_2007:
        /* <DEDUP_REMOVED lines=10> */
.L_x_4995:


//--------------------- .text._Z25selective_scan_fwd_kernelI32Selective_Scan_fwd_kernel_traitsILi32ELi8ELi1ELb0ELb1ELb0ELb0EfN3c107complexIfEEEEv13SSMParamsBase --------------------------
	.section	.text._Z25selective_scan_fwd_kernelI32Selective_Scan_fwd_kernel_traitsILi32ELi8ELi1ELb0ELb1ELb0ELb0EfN3c107complexIfEEEEv13SSMParamsBase,"ax",@progbits
	.align	128
        .global         _Z25selective_scan_fwd_kernelI32Selective_Scan_fwd_kernel_traitsILi32ELi8ELi1ELb0ELb1ELb0ELb0EfN3c107complexIfEEEEv13SSMParamsBase
        .type           _Z25selective_scan_fwd_kernelI32Selective_Scan_fwd_kernel_traitsILi32ELi8ELi1ELb0ELb1ELb0ELb0EfN3c107complexIfEEEEv13SSMParamsBase,@function
        .size           _Z25selective_scan_fwd_kernelI32Selective_Scan_fwd_kernel_traitsILi32ELi8ELi1ELb0ELb1ELb0ELb0EfN3c107complexIfEEEEv13SSMParamsBase,(.L_x_4996 - _Z25selective_scan_fwd_kernelI32Selective_Scan_fwd_kernel_traitsILi32ELi8ELi1ELb0ELb1ELb0ELb0EfN3c107complexIfEEEEv13SSMParamsBase)
        .other          _Z25selective_scan_fwd_kernelI32Selective_Scan_fwd_kernel_traitsILi32ELi8ELi1ELb0ELb1ELb0ELb0EfN3c107complexIfEEEEv13SSMParamsBase,@"STO_CUDA_ENTRY STV_DEFAULT"
_Z25selective_scan_fwd_kernelI32Selective_Scan_fwd_kernel_traitsILi32ELi8ELi1ELb0ELb1ELb0ELb0EfN3c107complexIfEEEEv13SSMParamsBase:
.text._Z25selective_scan_fwd_kernelI32Selective_Scan_fwd_kernel_traitsILi32ELi8ELi1ELb0ELb1ELb0ELb0EfN3c107complexIfEEEEv13SSMParamsBase:
        /* <DEDUP_REMOVED lines=31> */
[----:B0-----:R-:W-:Y:S01]  /*01f0*/  HFMA2 R6, -RZ, RZ, 0, 0 ;  /* 0x00000000ff067431 */ /* 0x001fe200000001ff */
[----:B---3--:R-:W-:-:S05]  /*0200*/  IADD3 R9, PT, PT, RZ, -R7, RZ ;  /* 0x80000007ff097210 */ /* 0x008fca0007ffe0ff */
[----:B------:R-:W-:Y:S01]  /*0210*/  IMAD R3, R9, R10, RZ ;  /* 0x0000000a09037224 */ /* 0x000fe200078e02ff */
[----:B----4-:R-:W-:Y:S01]  /*0220*/  IABS R5, R25 ;  /* 0x0000001900057213 */ /* 0x010fe20000000000 */
[----:B------:R-:W0:Y:S02]  /*0230*/  LDC R9, c[0x0][0x394] ;  /* 0x0000e500ff097b82 */ /* 0x000e240000000800 */
[----:B------:R-:W-:-:S06]  /*0240*/  IMAD.HI.U32 R7, R7, R3, R6 ;  /* 0x0000000307077227 */ /* 0x000fcc00078e0006 */
[----:B------:R-:W-:-:S05]  /*0250*/  IMAD.HI.U32 R4, R7, R5, RZ ;  /* 0x0000000507047227 */ /* 0x000fca00078e00ff */
[----:B------:R-:W-:-:S05]  /*0260*/  IADD3 R2, PT, PT, -R4, RZ, RZ ;  /* 0x000000ff04027210 */ /* 0x000fca0007ffe1ff */
[----:B------:R-:W-:-:S05]  /*0270*/  IMAD R5, R10, R2, R5 ;  /* 0x000000020a057224 */ /* 0x000fca00078e0205 */
[----:B------:R-:W-:Y:S01]  /*0280*/  ISETP.GT.U32.AND P1, PT, R10, R5, PT ;  /* 0x000000050a00720c */ /* 0x000fe20003f24070 */
[----:B------:R-:W-:Y:S01]  /*0290*/  UIMAD.WIDE.U32 UR4, UR18, UR8, URZ ;  /* 0x00000008120472a5 */ /* 0x000fe2000f8e00ff */
[----:B0-----:R-:W-:-:S11]  /*02a0*/  ISETP.GE.AND P3, PT, R9, 0x1, PT ;  /* 0x000000010900780c */ /* 0x001fd60003f66270 */
[----:B------:R-:W-:-:S05]  /*02b0*/  @!P1 IMAD.IADD R5, R5, 0x1, -R10 ;  /* 0x0000000105059824 */ /* 0x000fca00078e0a0a */
[----:B------:R-:W-:Y:S02]  /*02c0*/  ISETP.GE.U32.AND P0, PT, R5, R10, PT ;  /* 0x0000000a0500720c */ /* 0x000fe40003f06070 */
[----:B------:R-:W0:Y:S01]  /*02d0*/  LDC.64 R10, c[0x0][0x460] ;  /* 0x00011800ff0a7b82 */ /* 0x000e220000000a00 */
[----:B------:R-:W-:Y:S01]  /*02e0*/  UIMAD UR6, UR18, UR9, UR5 ;  /* 0x00000009120672a4 */ /* 0x000fe2000f8e0205 */
[----:B------:R-:W-:Y:S02]  /*02f0*/  MOV R2, UR4 ;  /* 0x0000000400027c02 */ /* 0x000fe40008000f00 */
[----:B------:R-:W-:Y:S01]  /*0300*/  MOV R3, UR5 ;  /* 0x0000000500037c02 */ /* 0x000fe20008000f00 */
[----:B------:R-:W-:Y:S01]  /*0310*/  UIMAD.WIDE.U32 UR4, UR18, UR12, URZ ;  /* 0x0000000c120472a5 */ /* 0x000fe2000f8e00ff */
[----:B------:R-:W-:Y:S02]  /*0320*/  LOP3.LUT R6, R25, R12, RZ, 0x3c, !PT ;  /* 0x0000000c19067212 */ /* 0x000fe400078e3cff */
[----:B------:R-:W-:Y:S01]  /*0330*/  MOV R3, UR6 ;  /* 0x0000000600037c02 */ /* 0x000fe20008000f00 */
[----:B------:R-:W-:Y:S01]  /*0340*/  UIMAD UR9, UR18, UR13, UR5 ;  /* 0x0000000d120972a4 */ /* 0x000fe2000f8e0205 */
[----:B------:R-:W-:Y:S01]  /*0350*/  @!P1 IADD3 R4, PT, PT, R4, 0x1, RZ ;  /* 0x0000000104049810 */ /* 0x000fe20007ffe0ff */
[----:B------:R-:W-:Y:S01]  /*0360*/  UIMAD.WIDE.U32 UR6, UR18, UR16, URZ ;  /* 0x00000010120672a5 */ /* 0x000fe2000f8e00ff */
[----:B------:R-:W-:-:S02]  /*0370*/  ISETP.GE.AND P2, PT, R6, RZ, PT ;  /* 0x000000ff0600720c */ /* 0x000fc40003f46270 */
[----:B------:R-:W-:Y:S01]  /*0380*/  @P0 IADD3 R4, PT, PT, R4, 0x1, RZ ;  /* 0x0000000104040810 */ /* 0x000fe20007ffe0ff */
[----:B------:R-:W-:Y:S01]  /*0390*/  UIMAD UR8, UR18, UR17, UR7 ;  /* 0x00000011120872a4 */ /* 0x000fe2000f8e0207 */
[----:B------:R-:W-:Y:S02]  /*03a0*/  MOV R6, UR4 ;  /* 0x0000000400067c02 */ /* 0x000fe40008000f00 */
[----:B------:R-:W-:Y:S02]  /*03b0*/  MOV R7, UR5 ;  /* 0x0000000500077c02 */ /* 0x000fe40008000f00 */
[----:B------:R-:W-:Y:S02]  /*03c0*/  MOV R5, UR9 ;  /* 0x0000000900057c02 */ /* 0x000fe40008000f00 */
[----:B------:R-:W-:Y:S02]  /*03d0*/  ISETP.NE.AND P0, PT, R12, RZ, PT ;  /* 0x000000ff0c00720c */ /* 0x000fe40003f05270 */
[----:B------:R-:W-:Y:S01]  /*03e0*/  MOV R8, R4 ;  /* 0x0000000400087202 */ /* 0x000fe20000000f00 */
[----:B-12---:R-:W-:Y:S10]  /*03f0*/  @!P3 EXIT ;  /* 0x000000000000b94d */ /* 0x006ff40003800000 */
[----:B------:R-:W1:Y:S01]  /*0400*/  S2R R26, SR_TID.X ;  /* 0x00000000001a7919 */ /* 0x000e620000002100 */
[----:B------:R-:W-:Y:S01]  /*0410*/  MOV R4, R6 ;  /* 0x0000000600047202 */ /* 0x000fe20000000f00 */
[----:B------:R-:W2:Y:S01]  /*0420*/  LDCU UR9, c[0x0][0x38c] ;  /* 0x00007180ff0977ac */ /* 0x000ea20008000800 */
[----:B------:R-:W-:Y:S01]  /*0430*/  @!P2 IADD3 R8, PT, PT, -R8, RZ, RZ ;  /* 0x000000ff0808a210 */ /* 0x000fe20007ffe1ff */
[C---:B------:R-:W-:Y:S01]  /*0440*/  IMAD.WIDE.U32 R2, R25.reuse, UR10, R2 ;  /* 0x0000000a19027c25 */ /* 0x040fe2000f8e0002 */
[----:B------:R-:W-:Y:S01]  /*0450*/  @!P0 LOP3.LUT R8, RZ, R12, RZ, 0x33, !PT ;  /* 0x0000000cff088212 */ /* 0x000fe200078e33ff */
[----:B------:R-:W3:Y:S01]  /*0460*/  LDCU.64 UR4, c[0x0][0x3a0] ;  /* 0x00007400ff0477ac */ /* 0x000ee20008000a00 */
[----:B------:R-:W-:Y:S01]  /*0470*/  MOV R30, RZ ;  /* 0x000000ff001e7202 */ /* 0x000fe20000000f00 */
[C---:B------:R-:W-:Y:S01]  /*0480*/  IMAD.WIDE.U32 R4, R25.reuse, UR14, R4 ;  /* 0x0000000e19047c25 */ /* 0x040fe2000f8e0004 */
[----:B------:R-:W-:Y:S01]  /*0490*/  SHF.R.S32.HI R7, RZ, 0x1f, R8 ;  /* 0x0000001fff077819 */ /* 0x000fe20000011408 */
[----:B------:R-:W4:Y:S01]  /*04a0*/  LDCU.64 UR12, c[0x0][0x3d8] ;  /* 0x00007b00ff0c77ac */ /* 0x000f220008000a00 */
[----:B0-----:R-:W-:Y:S01]  /*04b0*/  LEA R32, P0, R2, R10, 0x2 ;  /* 0x0000000a02207211 */ /* 0x001fe200078010ff */
[C---:B------:R-:W-:Y:S01]  /*04c0*/  IMAD R43, R25.reuse, UR15, R5 ;  /* 0x0000000f192b7c24 */ /* 0x040fe2000f8e0205 */
[C---:B------:R-:W-:Y:S01]  /*04d0*/  LEA R33, P1, R4.reuse, R14, 0x2 ;  /* 0x0000000e04217211 */ /* 0x040fe200078210ff */
[----:B------:R-:W-:Y:S01]  /*04e0*/  IMAD R42, R25, UR11, R3 ;  /* 0x0000000b192a7c24 */ /* 0x000fe2000f8e0203 */
[----:B------:R-:W-:Y:S01]  /*04f0*/  UMOV UR7, UR8 ;  /* 0x0000000800077c82 */ /* 0x000fe20008000000 */
[-C--:B------:R-:W-:Y:S01]  /*0500*/  IMAD R3, R7, R16.reuse, RZ ;  /* 0x0000001007037224 */ /* 0x080fe200078e02ff */
[----:B------:R-:W-:Y:S01]  /*0510*/  LEA.HI.X R43, R4, R15, R43, 0x2, P1 ;  /* 0x0000000f042b7211 */ /* 0x000fe200008f142b */
[----:B------:R-:W-:Y:S01]  /*0520*/  IMAD R4, R20, UR18, R25 ;  /* 0x0000001214047c24 */ /* 0x000fe2000f8e0219 */
[----:B------:R-:W-:Y:S01]  /*0530*/  LEA.HI.X R42, R2, R11, R42, 0x2, P0 ;  /* 0x0000000b022a7211 */ /* 0x000fe200000f142a */
[----:B------:R-:W-:-:S04]  /*0540*/  IMAD.WIDE.U32 R6, R8, R16, UR6 ;  /* 0x0000000608067e25 */ /* 0x000fc8000f8e0010 */
[----:B------:R-:W-:Y:S01]  /*0550*/  IMAD R4, R4, R9, RZ ;  /* 0x0000000904047224 */ /* 0x000fe200078e02ff */
[----:B------:R-:W-:Y:S01]  /*0560*/  LEA R68, P0, R6, R18, 0x2 ;  /* 0x0000001206447211 */ /* 0x000fe200078010ff */
[----:B------:R-:W-:Y:S02]  /*0570*/  IMAD R3, R8, R17, R3 ;  /* 0x0000001108037224 */ /* 0x000fe400078e0203 */
[----:B--2---:R-:W-:Y:S02]  /*0580*/  IMAD R28, R4, UR9, RZ ;  /* 0x00000009041c7c24 */ /* 0x004fe4000f8e02ff */
[----:B------:R-:W-:Y:S01]  /*0590*/  IMAD.IADD R69, R7, 0x1, R3 ;  /* 0x0000000107457824 */ /* 0x000fe200078e0203 */
[C---:B-1----:R-:W-:Y:S01]  /*05a0*/  SHF.L.U32 R31, R26.reuse, 0x3, RZ ;  /* 0x000000031a1f7819 */ /* 0x042fe200000006ff */
[----:B---3--:R-:W-:Y:S01]  /*05b0*/  IMAD.WIDE.U32 R12, R25, UR4, RZ ;  /* 0x00000004190c7c25 */ /* 0x008fe2000f8e00ff */
[----:B------:R-:W-:Y:S01]  /*05c0*/  SHF.L.U32 R4, R26, 0x4, RZ ;  /* 0x000000041a047819 */ /* 0x000fe200000006ff */
[----:B------:R-:W0:Y:S01]  /*05d0*/  LDCU.U8 UR4, c[0x0][0x39e] ;  /* 0x000073c0ff0477ac */ /* 0x000e220008000000 */
[----:B------:R-:W-:Y:S01]  /*05e0*/  LOP3.LUT R50, R31, 0x1f00, RZ, 0xc0, !PT ;  /* 0x00001f001f327812 */ /* 0x000fe200078ec0ff */
[----:B----4-:R-:W-:Y:S01]  /*05f0*/  IMAD.WIDE.U32 R2, R25, UR12, RZ ;  /* 0x0000000c19027c25 */ /* 0x010fe2000f8e00ff */
[----:B------:R-:W-:-:S02]  /*0600*/  LOP3.LUT R5, R4, 0x3e00, RZ, 0xc0, !PT ;  /* 0x00003e0004057812 */ /* 0x000fc400078ec0ff */
[----:B------:R-:W-:Y:S01]  /*0610*/  LOP3.LUT R41, R50, 0x1f, R26, 0xf8, !PT ;  /* 0x0000001f32297812 */ /* 0x000fe200078ef81a */
[C---:B------:R-:W-:Y:S01]  /*0620*/  IMAD R27, R25.reuse, UR5, R13 ;  /* 0x00000005191b7c24 */ /* 0x040fe2000f8e020d */
[----:B------:R-:W-:Y:S01]  /*0630*/  LEA.HI.X R69, R6, R19, R69, 0x2, P0 ;  /* 0x0000001306457211 */ /* 0x000fe200000f1445 */
[----:B------:R-:W-:Y:S01]  /*0640*/  IMAD R29, R25, UR13, R3 ;  /* 0x0000000d191d7c24 */ /* 0x000fe2000f8e0203 */
[----:B------:R-:W-:Y:S01]  /*0650*/  LOP3.LUT R45, R41, 0x20, RZ, 0xfc, !PT ;  /* 0x00000020292d7812 */ /* 0x000fe200078efcff */
[C---:B------:R-:W-:Y:S01]  /*0660*/  VIADD R39, R31.reuse, 0x6 ;  /* 0x000000061f277836 */ /* 0x040fe20000000000 */
[C---:B------:R-:W-:Y:S02]  /*0670*/  IADD3 R34, PT, PT, R31.reuse, 0x1, RZ ;  /* 0x000000011f227810 */ /* 0x040fe40007ffe0ff */
[----:B------:R-:W-:Y:S02]  /*0680*/  IADD3 R50, PT, PT, R50, R45, RZ ;  /* 0x0000002d32327210 */ /* 0x000fe40007ffe0ff */
[----:B------:R-:W-:-:S02]  /*0690*/  IADD3 R35, PT, PT, R31, 0x2, RZ ;  /* 0x000000021f237810 */ /* 0x000fc40007ffe0ff */
[C---:B------:R-:W-:Y:S01]  /*06a0*/  IADD3 R36, PT, PT, R31.reuse, 0x3, RZ ;  /* 0x000000031f247810 */ /* 0x040fe20007ffe0ff */
[----:B------:R-:W-:Y:S01]  /*06b0*/  VIADD R59, R50, 0xc0 ;  /* 0x000000c0323b7836 */ /* 0x000fe20000000000 */
[C---:B------:R-:W-:Y:S02]  /*06c0*/  IADD3 R37, PT, PT, R31.reuse, 0x4, RZ ;  /* 0x000000041f257810 */ /* 0x040fe40007ffe0ff */
[C---:B------:R-:W-:Y:S02]  /*06d0*/  IADD3 R38, PT, PT, R31.reuse, 0x5, RZ ;  /* 0x000000051f267810 */ /* 0x040fe40007ffe0ff */
[----:B------:R-:W-:Y:S02]  /*06e0*/  IADD3 R40, PT, PT, R31, 0x7, RZ ;  /* 0x000000071f287810 */ /* 0x000fe40007ffe0ff */
[----:B------:R-:W-:Y:S02]  /*06f0*/  LOP3.LUT R44, R5, 0x1f, R26, 0xf8, !PT ;  /* 0x0000001f052c7812 */ /* 0x000fe400078ef81a */
[----:B------:R-:W-:-:S02]  /*0700*/  LOP3.LUT R46, R41, 0x40, RZ, 0xfc, !PT ;  /* 0x00000040292e7812 */ /* 0x000fc400078efcff */
[C---:B------:R-:W-:Y:S02]  /*0710*/  LOP3.LUT R47, R41.reuse, 0x60, RZ, 0xfc, !PT ;  /* 0x00000060292f7812 */ /* 0x040fe400078efcff */
[C---:B------:R-:W-:Y:S02]  /*0720*/  LOP3.LUT R48, R41.reuse, 0x80, RZ, 0xfc, !PT ;  /* 0x0000008029307812 */ /* 0x040fe400078efcff */
[C---:B------:R-:W-:Y:S02]  /*0730*/  LOP3.LUT R49, R41.reuse, 0xa0, RZ, 0xfc, !PT ;  /* 0x000000a029317812 */ /* 0x040fe400078efcff */
[C---:B------:R-:W-:Y:S02]  /*0740*/  LOP3.LUT R51, R41.reuse, 0xc0, RZ, 0xfc, !PT ;  /* 0x000000c029337812 */ /* 0x040fe400078efcff */
[C---:B------:R-:W-:Y:S02]  /*0750*/  LOP3.LUT R52, R41.reuse, 0xe0, RZ, 0xfc, !PT ;  /* 0x000000e029347812 */ /* 0x040fe400078efcff */
[----:B------:R-:W-:-:S02]  /*0760*/  SHF.L.U32 R53, R41, 0x2, RZ ;  /* 0x0000000229357819 */ /* 0x000fc400000006ff */
        /* <DEDUP_REMOVED lines=12> */
[----:B0-----:R-:W-:-:S07]  /*0830*/  IADD3 R67, PT, PT, R50, 0x1c0, RZ ;  /* 0x000001c032437810 */ /* 0x001fce0007ffe0ff */
.L_x_2028:
[----:B0-----:R-:W0:Y:S01]  /*0840*/  LDC R5, c[0x0][0x388] ;  /* 0x0000e200ff057b82 */ /* 0x001e220000000800 */
[----:B------:R-:W-:Y:S01]  /*0850*/  IMAD.SHL.U32 R70, R30, 0x100, RZ ;  /* 0x000001001e467824 */ /* 0x000fe200078e00ff */
[C---:B------:R-:W-:Y:S01]  /*0860*/  IADD3 R6, P0, PT, R53.reuse, R32, RZ ;  /* 0x0000002035067210 */ /* 0x040fe20007f1e0ff */
[----:B------:R-:W-:Y:S01]  /*0870*/  HFMA2 R4, -RZ, RZ, 0, 0 ;  /* 0x00000000ff047431 */ /* 0x000fe200000001ff */
[----:B------:R-:W-:Y:S02]  /*0880*/  IADD3 R84, P3, PT, R53, R33, RZ ;  /* 0x0000002135547210 */ /* 0x000fe40007f7e0ff */
[----:B------:R-:W-:Y:S02]  /*0890*/  CS2R R8, SRZ ;  /* 0x0000000000087805 */ /* 0x000fe4000001ff00 */
[----:B------:R-:W-:Y:S02]  /*08a0*/  IADD3.X R7, PT, PT, RZ, R42, RZ, P0, !PT ;  /* 0x0000002aff077210 */ /* 0x000fe400007fe4ff */
[----:B------:R-:W-:-:S02]  /*08b0*/  CS2R R10, SRZ ;  /* 0x00000000000a7805 */ /* 0x000fc4000001ff00 */
[----:B------:R-:W-:Y:S02]  /*08c0*/  IADD3.X R85, PT, PT, RZ, R43, RZ, P3, !PT ;  /* 0x0000002bff557210 */ /* 0x000fe40001ffe4ff */
[----:B------:R-:W-:Y:S02]  /*08d0*/  CS2R R14, SRZ ;  /* 0x00000000000e7805 */ /* 0x000fe4000001ff00 */
        /* <DEDUP_REMOVED lines=23> */
[----:B------:R-:W-:Y:S01]  /*0a50*/  ISETP.GE.AND P0, PT, R41, R72, PT ;  /* 0x000000482900720c */ /* 0x000fe20003f06270 */
[----:B------:R-:W-:Y:S01]  /*0a60*/  HFMA2 R83, -RZ, RZ, 0, 0 ;  /* 0x00000000ff537431 */ /* 0x000fe200000001ff */
[----:B0-----:R-:W-:-:S02]  /*0a70*/  LEA R73, R16, R73, 0x18 ;  /* 0x0000004910497211 */ /* 0x001fc400078ec0ff */
[C---:B-1----:R-:W-:Y:S02]  /*0a80*/  IADD3 R16, PT, PT, R71.reuse, 0x20, RZ ;  /* 0x0000002047107810 */ /* 0x042fe40007ffe0ff */
[C---:B------:R-:W-:Y:S02]  /*0a90*/  IADD3 R18, PT, PT, R71.reuse, 0x40, RZ ;  /* 0x0000004047127810 */ /* 0x040fe40007ffe0ff */
[CC--:B------:R-:W-:Y:S02]  /*0aa0*/  LEA.HI.SX32 R74, R71.reuse, R71.reuse, 0x1b ;  /* 0x00000047474a7211 */ /* 0x0c0fe400078fdaff */
[----:B------:R-:W-:Y:S02]  /*0ab0*/  IADD3 R20, PT, PT, R71, 0x60, RZ ;  /* 0x0000006047147810 */ /* 0x000fe40007ffe0ff */
[-C--:B------:R-:W-:Y:S01]  /*0ac0*/  LEA.HI.SX32 R16, R16, R71.reuse, 0x1b ;  /* 0x0000004710107211 */ /* 0x080fe200078fdaff */
[----:B------:R-:W-:Y:S01]  /*0ad0*/  IMAD R74, R74, 0x4, R73 ;  /* 0x000000044a4a7824 */ /* 0x000fe200078e0249 */
[----:B------:R-:W-:-:S02]  /*0ae0*/  LEA.HI.SX32 R18, R18, R71, 0x1b ;  /* 0x0000004712127211 */ /* 0x000fc400078fdaff */
[----:B------:R-:W-:Y:S02]  /*0af0*/  LEA.HI.SX32 R20, R20, R71, 0x1b ;  /* 0x0000004714147211 */ /* 0x000fe400078fdaff */
[-C--:B------:R-:W-:Y:S02]  /*0b00*/  LEA R75, R16, R73.reuse, 0x2 ;  /* 0x00000049104b7211 */ /* 0x080fe400078e10ff */
[C---:B------:R-:W-:Y:S02]  /*0b10*/  IADD3 R6, PT, PT, R71.reuse, 0x80, RZ ;  /* 0x0000008047067810 */ /* 0x040fe40007ffe0ff */
[----:B------:R-:W-:Y:S02]  /*0b20*/  IADD3 R16, PT, PT, R71, 0xa0, RZ ;  /* 0x000000a047107810 */ /* 0x000fe40007ffe0ff */
[-C--:B------:R-:W-:Y:S02]  /*0b30*/  LEA R76, R18, R73.reuse, 0x2 ;  /* 0x00000049124c7211 */ /* 0x080fe400078e10ff */
[----:B------:R-:W-:-:S02]  /*0b40*/  LEA R77, R20, R73, 0x2 ;  /* 0x00000049144d7211 */ /* 0x000fc400078e10ff */
[C---:B------:R-:W-:Y:S02]  /*0b50*/  IADD3 R18, PT, PT, R71.reuse, 0xc0, RZ ;  /* 0x000000c047127810 */ /* 0x040fe40007ffe0ff */
[----:B------:R-:W-:Y:S02]  /*0b60*/  IADD3 R20, PT, PT, R71, 0xe0, RZ ;  /* 0x000000e047147810 */ /* 0x000fe40007ffe0ff */
[-C--:B------:R-:W-:Y:S02]  /*0b70*/  LEA.HI.SX32 R6, R6, R71.reuse, 0x1b ;  /* 0x0000004706067211 */ /* 0x080fe400078fdaff */
[-C--:B------:R-:W-:Y:S02]  /*0b80*/  LEA.HI.SX32 R16, R16, R71.reuse, 0x1b ;  /* 0x0000004710107211 */ /* 0x080fe400078fdaff */
[-C--:B------:R-:W-:Y:S02]  /*0b90*/  LEA.HI.SX32 R18, R18, R71.reuse, 0x1b ;  /* 0x0000004712127211 */ /* 0x080fe400078fdaff */
[----:B------:R-:W-:Y:S01]  /*0ba0*/  LEA.HI.SX32 R20, R20, R71, 0x1b ;  /* 0x0000004714147211 */ /* 0x000fe200078fdaff */
[----:B------:R-:W-:Y:S01]  /*0bb0*/  IMAD R79, R16, 0x4, R73 ;  /* 0x00000004104f7824 */ /* 0x000fe200078e0249 */
[----:B------:R-:W-:-:S02]  /*0bc0*/  LEA R78, R6, R73, 0x2 ;  /* 0x00000049064e7211 */ /* 0x000fc400078e10ff */
[-C--:B------:R-:W-:Y:S02]  /*0bd0*/  LEA R80, R18, R73.reuse, 0x2 ;  /* 0x0000004912507211 */ /* 0x080fe400078e10ff */
[----:B------:R-:W-:Y:S01]  /*0be0*/  LEA R81, R20, R73, 0x2 ;  /* 0x0000004914517211 */ /* 0x000fe200078e10ff */
[----:B------:R-:W-:Y:S01]  /*0bf0*/  HFMA2 R87, -RZ, RZ, 0, 0 ;  /* 0x00000000ff577431 */ /* 0x000fe200000001ff */
[----:B------:R-:W-:Y:S01]  /*0c00*/  MOV R6, RZ ;  /* 0x000000ff00067202 */ /* 0x000fe20000000f00 */
[----:B------:R-:W-:Y:S01]  /*0c10*/  IMAD.MOV.U32 R89, RZ, RZ, RZ ;  /* 0x000000ffff597224 */ /* 0x000fe200078e00ff */
[----:B------:R-:W-:Y:S01]  /*0c20*/  MOV R91, RZ ;  /* 0x000000ff005b7202 */ /* 0x000fe20000000f00 */
[----:B--2---:R-:W-:Y:S04]  /*0c30*/  STS [R74], R9 ;  /* 0x000000094a007388 */ /* 0x004fe80000000800 */
[----:B---3--:R0:W-:Y:S02]  /*0c40*/  STS [R75+0x80], R4 ;  /* 0x000080044b007388 */ /* 0x0081e40000000800 */
[----:B0-----:R-:W-:-:S02]  /*0c50*/  SHF.L.U32 R4, R71, 0x3, RZ ;  /* 0x0000000347047819 */ /* 0x001fc400000006ff */
[----:B----4-:R-:W-:Y:S02]  /*0c60*/  STS [R76+0x100], R11 ;  /* 0x0001000b4c007388 */ /* 0x010fe40000000800 */
[----:B------:R-:W-:Y:S02]  /*0c70*/  LEA.HI.SX32 R82, R4, R4, 0x1b ;  /* 0x0000000404527211 */ /* 0x000fe400078fdaff */
[----:B------:R-:W-:Y:S02]  /*0c80*/  STS [R77+0x180], R8 ;  /* 0x000180084d007388 */ /* 0x000fe40000000800 */
[----:B------:R-:W-:Y:S02]  /*0c90*/  LEA R82, R82, R73, 0x2 ;  /* 0x0000004952527211 */ /* 0x000fe400078e10ff */
[----:B------:R-:W-:Y:S04]  /*0ca0*/  STS [R78+0x200], R15 ;  /* 0x0002000f4e007388 */ /* 0x000fe80000000800 */
[----:B------:R0:W-:Y:S04]  /*0cb0*/  STS [R79+0x280], R10 ;  /* 0x0002800a4f007388 */ /* 0x0001e80000000800 */
        /* <DEDUP_REMOVED lines=13> */
[----:B------:R-:W-:Y:S01]  /*0d90*/  MOV R8, RZ ;  /* 0x000000ff00087202 */ /* 0x000fe20000000f00 */
[----:B-1----:R-:W-:-:S03]  /*0da0*/  HFMA2 R14, -RZ, RZ, 0, 0 ;  /* 0x00000000ff0e7431 */ /* 0x002fc600000001ff */
        /* <DEDUP_REMOVED lines=73> */
.L_x_2009:
[----:B------:R-:W-:Y:S05]  /*1240*/  BSYNC.RECONVERGENT B0 ;  /* 0x0000000000007941 */ /* 0x000fea0003800200 */
.L_x_2008:
        /* <DEDUP_REMOVED lines=34> */
.L_x_2011:
[----:B------:R-:W-:Y:S05]  /*1470*/  BSYNC.RECONVERGENT B0 ;  /* 0x0000000000007941 */ /* 0x000fea0003800200 */
.L_x_2010:
        /* <DEDUP_REMOVED lines=39> */
.L_x_2013:
[----:B------:R-:W-:Y:S05]  /*16f0*/  BSYNC.RECONVERGENT B0 ;  /* 0x0000000000007941 */ /* 0x000fea0003800200 */
.L_x_2012:
        /* <DEDUP_REMOVED lines=32> */
.L_x_2015:
[----:B------:R-:W-:Y:S05]  /*1900*/  BSYNC.RECONVERGENT B0 ;  /* 0x0000000000007941 */ /* 0x000fea0003800200 */
.L_x_2014:
        /* <DEDUP_REMOVED lines=32> */
.L_x_2017:
[----:B------:R-:W-:Y:S05]  /*1b10*/  BSYNC.RECONVERGENT B0 ;  /* 0x0000000000007941 */ /* 0x000fea0003800200 */
.L_x_2016:
        /* <DEDUP_REMOVED lines=32> */
.L_x_2019:
[----:B------:R-:W-:Y:S05]  /*1d20*/  BSYNC.RECONVERGENT B0 ;  /* 0x0000000000007941 */ /* 0x000fea0003800200 */
.L_x_2018:
        /* <DEDUP_REMOVED lines=32> */
.L_x_2021:
[----:B------:R-:W-:Y:S05]  /*1f30*/  BSYNC.RECONVERGENT B0 ;  /* 0x0000000000007941 */ /* 0x000fea0003800200 */
.L_x_2020:
        /* <DEDUP_REMOVED lines=32> */
.L_x_2023:
[----:B------:R-:W-:Y:S05]  /*2140*/  BSYNC.RECONVERGENT B0 ;  /* 0x0000000000007941 */ /* 0x000fea0003800200 */
.L_x_2022:
        /* <DEDUP_REMOVED lines=27> */
[----:B------:R-:W-:Y:S01]  /*2300*/  VIADD R8, R71, 0x120 ;  /* 0x0000012047087836 */ /* 0x000fe20000000000 */
[C-C-:B------:R-:W-:Y:S01]  /*2310*/  IADD3 R7, PT, PT, R4.reuse, 0x2, R4.reuse ;  /* 0x0000000204077810 */ /* 0x140fe20007ffe004 */
[----:B------:R-:W-:Y:S01]  /*2320*/  HFMA2 R108, -RZ, RZ, 0, 0 ;  /* 0x00000000ff6c7431 */ /* 0x000fe200000001ff */
[C-C-:B------:R-:W-:Y:S01]  /*2330*/  IADD3 R9, PT, PT, R4.reuse, 0x3, R4.reuse ;  /* 0x0000000304097810 */ /* 0x140fe20007ffe004 */
[----:B------:R-:W2:Y:S01]  /*2340*/  LDCU UR5, c[0x0][0x38c] ;  /* 0x00007180ff0577ac */ /* 0x000ea20008000800 */
[C-C-:B------:R-:W-:Y:S01]  /*2350*/  IADD3 R11, PT, PT, R4.reuse, 0x4, R4.reuse ;  /* 0x00000004040b7810 */ /* 0x140fe20007ffe004 */
[----:B------:R-:W3:Y:S01]  /*2360*/  LDC.64 R16, c[0x0][0x450] ;  /* 0x00011400ff107b82 */ /* 0x000ee20000000a00 */
[C-C-:B------:R-:W-:Y:S01]  /*2370*/  IADD3 R21, PT, PT, R4.reuse, 0x5, R4.reuse ;  /* 0x0000000504157810 */ /* 0x140fe20007ffe004 */
[----:B------:R-:W4:Y:S01]  /*2380*/  LDCU.64 UR6, c[0x0][0x3a8] ;  /* 0x00007500ff0677ac */ /* 0x000f220008000a00 */
[----:B------:R-:W-:-:S02]  /*2390*/  IADD3 R23, PT, PT, R4, 0x6, R4 ;  /* 0x0000000604177810 */ /* 0x000fc40007ffe004 */
[----:B------:R-:W-:Y:S01]  /*23a0*/  IADD3 R111, PT, PT, R4, 0x7, R4 ;  /* 0x00000007046f7810 */ /* 0x000fe20007ffe004 */
[----:B------:R-:W0:Y:S01]  /*23b0*/  LDCU.64 UR8, c[0x0][0x3c0] ;  /* 0x00007800ff0877ac */ /* 0x000e220008000a00 */
[----:B------:R-:W-:Y:S01]  /*23c0*/  P2R R166, PR, RZ, 0x1 ;  /* 0x00000001ffa67803 */ /* 0x000fe20000000000 */
[----:B------:R-:W0:Y:S01]  /*23d0*/  LDC.64 R18, c[0x0][0x480] ;  /* 0x00012000ff127b82 */ /* 0x000e220000000a00 */
[----:B------:R-:W-:Y:S01]  /*23e0*/  SHF.L.U32 R4, R71, 0x4, RZ ;  /* 0x0000000447047819 */ /* 0x000fe200000006ff */
[----:B------:R-:W0:Y:S01]  /*23f0*/  LDCU.64 UR10, c[0x0][0x3e0] ;  /* 0x00007c00ff0a77ac */ /* 0x000e220008000a00 */
[-C--:B------:R-:W-:Y:S02]  /*2400*/  ISETP.GE.AND P2, PT, R44, R101.reuse, PT ;  /* 0x000000652c00720c */ /* 0x080fe40003f46270 */
[-C--:B------:R-:W-:Y:S02]  /*2410*/  ISETP.GE.AND P1, PT, R54, R101.reuse, PT ;  /* 0x000000653600720c */ /* 0x080fe40003f26270 */
[----:B------:R-:W-:-:S02]  /*2420*/  ISETP.GE.AND P0, PT, R55, R101, PT ;  /* 0x000000653700720c */ /* 0x000fc40003f06270 */
[-C--:B------:R-:W-:Y:S01]  /*2430*/  LEA.HI.SX32 R122, R9, R4.reuse, 0x1b ;  /* 0x00000004097a7211 */ /* 0x080fe200078fdaff */
[----:B------:R-:W-:Y:S01]  /*2440*/  VIADD R9, R4, 0xa ;  /* 0x0000000a04097836 */ /* 0x000fe20000000000 */
[----:B------:R-:W-:Y:S02]  /*2450*/  P2R R170, PR, RZ, 0x4 ;  /* 0x00000004ffaa7803 */ /* 0x000fe40000000000 */
[----:B------:R-:W-:Y:S02]  /*2460*/  P2R R169, PR, RZ, 0x2 ;  /* 0x00000002ffa97803 */ /* 0x000fe40000000000 */
[----:B------:R-:W-:Y:S02]  /*2470*/  P2R R168, PR, RZ, 0x1 ;  /* 0x00000001ffa87803 */ /* 0x000fe40000000000 */
        /* <DEDUP_REMOVED lines=17> */
[----:B------:R-:W-:Y:S02]  /*2590*/  IADD3 R113, PT, PT, R4, 0xf, RZ ;  /* 0x0000000f04717810 */ /* 0x000fe40007ffe0ff */
[C---:B------:R-:W-:Y:S02]  /*25a0*/  IADD3 R6, PT, PT, R71.reuse, 0x100, RZ ;  /* 0x0000010047067810 */ /* 0x040fe40007ffe0ff */
[----:B------:R-:W-:-:S02]  /*25b0*/  IADD3 R10, PT, PT, R71, 0x140, RZ ;  /* 0x00000140470a7810 */ /* 0x000fc40007ffe0ff */
[C---:B------:R-:W-:Y:S02]  /*25c0*/  IADD3 R20, PT, PT, R71.reuse, 0x160, RZ ;  /* 0x0000016047147810 */ /* 0x040fe40007ffe0ff */
[C---:B------:R-:W-:Y:S02]  /*25d0*/  IADD3 R22, PT, PT, R71.reuse, 0x180, RZ ;  /* 0x0000018047167810 */ /* 0x040fe40007ffe0ff */
[----:B------:R-:W-:Y:S02]  /*25e0*/  IADD3 R110, PT, PT, R71, 0x1a0, RZ ;  /* 0x000001a0476e7810 */ /* 0x000fe40007ffe0ff */
[----:B------:R-:W-:Y:S02]  /*25f0*/  P2R R167, PR, RZ, 0x4 ;  /* 0x00000004ffa77803 */ /* 0x000fe40000000000 */
[----:B------:R-:W-:Y:S02]  /*2600*/  P2R R171, PR, RZ, 0x2 ;  /* 0x00000002ffab7803 */ /* 0x000fe40000000000 */
[----:B------:R-:W-:-:S02]  /*2610*/  P2R R172, PR, RZ, 0x1 ;  /* 0x00000001ffac7803 */ /* 0x000fc40000000000 */
        /* <DEDUP_REMOVED lines=9> */
[-C--:B------:R-:W-:Y:S02]  /*26b0*/  LEA.HI.SX32 R124, R112, R71.reuse, 0x1b ;  /* 0x00000047707c7211 */ /* 0x080fe400078fdaff */
[----:B------:R-:W-:Y:S01]  /*26c0*/  LEA.HI.SX32 R126, R114, R71, 0x1b ;  /* 0x00000047727e7211 */ /* 0x000fe200078fdaff */
[--C-:B------:R-:W-:Y:S01]  /*26d0*/  IMAD R114, R130, 0x4, R73.reuse ;  /* 0x0000000482727824 */ /* 0x100fe200078e0249 */
[-C--:B------:R-:W-:Y:S01]  /*26e0*/  ISETP.GE.AND P0, PT, R59, R101.reuse, PT ;  /* 0x000000653b00720c */ /* 0x080fe20003f06270 */
[----:B------:R-:W-:Y:S01]  /*26f0*/  IMAD R124, R124, 0x4, R73 ;  /* 0x000000047c7c7824 */ /* 0x000fe200078e0249 */
[----:B------:R-:W-:-:S02]  /*2700*/  ISETP.GE.AND P1, PT, R60, R101, PT ;  /* 0x000000653c00720c */ /* 0x000fc40003f26270 */
[----:B------:R-:W-:Y:S02]  /*2710*/  ISETP.GE.AND P2, PT, R61, R101, PT ;  /* 0x000000653d00720c */ /* 0x000fe40003f46270 */
[-C--:B------:R-:W-:Y:S02]  /*2720*/  LEA.HI.SX32 R6, R6, R71.reuse, 0x1b ;  /* 0x0000004706067211 */ /* 0x080fe400078fdaff */
[-C--:B------:R-:W-:Y:S02]  /*2730*/  LEA.HI.SX32 R8, R8, R71.reuse, 0x1b ;  /* 0x0000004708087211 */ /* 0x080fe400078fdaff */
[-C--:B------:R-:W-:Y:S02]  /*2740*/  LEA.HI.SX32 R10, R10, R71.reuse, 0x1b ;  /* 0x000000470a0a7211 */ /* 0x080fe400078fdaff */
[-C--:B------:R-:W-:Y:S02]  /*2750*/  LEA.HI.SX32 R20, R20, R71.reuse, 0x1b ;  /* 0x0000004714147211 */ /* 0x080fe400078fdaff */
[----:B------:R-:W-:-:S02]  /*2760*/  LEA.HI.SX32 R22, R22, R71, 0x1b ;  /* 0x0000004716167211 */ /* 0x000fc400078fdaff */
[----:B------:R-:W-:Y:S02]  /*2770*/  LEA.HI.SX32 R4, R110, R71, 0x1b ;  /* 0x000000476e047211 */ /* 0x000fe400078fdaff */
[-C--:B------:R-:W-:Y:S02]  /*2780*/  LEA R110, R116, R73.reuse, 0x2 ;  /* 0x00000049746e7211 */ /* 0x080fe400078e10ff */
[-C--:B------:R-:W-:Y:S02]  /*2790*/  LEA R111, R120, R73.reuse, 0x2 ;  /* 0x00000049786f7211 */ /* 0x080fe400078e10ff */
[-C--:B------:R-:W-:Y:S02]  /*27a0*/  LEA R112, R122, R73.reuse, 0x2 ;  /* 0x000000497a707211 */ /* 0x080fe400078e10ff */
[-C--:B------:R-:W-:Y:S02]  /*27b0*/  LEA R113, R128, R73.reuse, 0x2 ;  /* 0x0000004980717211 */ /* 0x080fe400078e10ff */
        /* <DEDUP_REMOVED lines=27> */
.L_x_2027:
[----:B------:R-:W-:Y:S01]  /*2970*/  MOV R5, RZ ;  /* 0x000000ff00057202 */ /* 0x000fe20000000f00 */
[----:B------:R-:W-:Y:S01]  /*2980*/  IMAD.MOV.U32 R4, RZ, RZ, R44 ;  /* 0x000000ffff047224 */ /* 0x000fe200078e002c */
[----:B------:R-:W-:Y:S02]  /*2990*/  P2R R145, PR, RZ, 0x1 ;  /* 0x00000001ff917803 */ /* 0x000fe40000000000 */
[----:B------:R-:W-:Y:S01]  /*29a0*/  ISETP.NE.AND P0, PT, R168, RZ, PT ;  /* 0x000000ffa800720c */ /* 0x000fe20003f05270 */
[C---:B------:R-:W-:Y:S01]  /*29b0*/  IMAD.WIDE.U32 R4, R108.reuse, UR8, R4 ;  /* 0x000000086c047c25 */ /* 0x040fe2000f8e0004 */
[----:B------:R-:W-:Y:S02]  /*29c0*/  P2R R146, PR, RZ, 0x2 ;  /* 0x00000002ff927803 */ /* 0x000fe40000000000 */
[----:B------:R-:W-:Y:S01]  /*29d0*/  P2R R144, PR, RZ, 0x1 ;  /* 0x00000001ff907803 */ /* 0x000fe20000000000 */
[----:B------:R-:W-:Y:S01]  /*29e0*/  IMAD R5, R108, UR9, R5 ;  /* 0x000000096c057c24 */ /* 0x000fe2000f8e0205 */
[----:B------:R-:W-:-:S02]  /*29f0*/  LEA R6, P6, R4, R68, 0x2 ;  /* 0x0000004404067211 */ /* 0x000fc400078c10ff */
[----:B------:R-:W-:Y:S02]  /*2a00*/  ISETP.NE.AND P0, PT, R169, RZ, PT ;  /* 0x000000ffa900720c */ /* 0x000fe40003f05270 */
[----:B------:R-:W-:Y:S02]  /*2a10*/  LEA.HI.X R7, R4, R69, R5, 0x2, P6 ;  /* 0x0000004504077211 */ /* 0x000fe400030f1405 */
[----:B------:R-:W-:Y:S02]  /*2a20*/  MOV R4, R12 ;  /* 0x0000000c00047202 */ /* 0x000fe40000000f00 */
[----:B------:R-:W-:Y:S02]  /*2a30*/  MOV R5, R27 ;  /* 0x0000001b00057202 */ /* 0x000fe40000000f00 */
[----:B------:R-:W-:Y:S02]  /*2a40*/  P2R R142, PR, RZ, 0x1 ;  /* 0x00000001ff8e7803 */ /* 0x000fe40000000000 */
[----:B------:R-:W-:Y:S01]  /*2a50*/  ISETP.NE.AND P0, PT, R170, RZ, PT ;  /* 0x000000ffaa00720c */ /* 0x000fe20003f05270 */
[----:B------:R-:W-:Y:S01]  /*2a60*/  IMAD.WIDE.U32 R8, R108, UR6, R4 ;  /* 0x000000066c087c25 */ /* 0x000fe2000f8e0004 */
[----:B------:R-:W-:-:S02]  /*2a70*/  CS2R R10, SRZ ;  /* 0x00000000000a7805 */ /* 0x000fc4000001ff00 */
[----:B------:R-:W-:Y:S01]  /*2a80*/  ISETP.NE.AND P1, PT, R167, RZ, PT ;  /* 0x000000ffa700720c */ /* 0x000fe20003f25270 */
[----:B------:R-:W-:Y:S01]  /*2a90*/  IMAD R5, R108, UR7, R9 ;  /* 0x000000076c057c24 */ /* 0x000fe2000f8e0209 */
[C---:B------:R-:W-:Y:S02]  /*2aa0*/  LEA R4, P6, R8.reuse, R14, 0x3 ;  /* 0x0000000e08047211 */ /* 0x040fe400078c18ff */
[----:B------:R-:W-:Y:S02]  /*2ab0*/  MOV R9, R29 ;  /* 0x0000001d00097202 */ /* 0x000fe40000000f00 */
[----:B------:R-:W-:Y:S02]  /*2ac0*/  LEA.HI.X R5, R8, R15, R5, 0x3, P6 ;  /* 0x0000000f08057211 */ /* 0x000fe400030f1c05 */
[----:B------:R-:W-:Y:S02]  /*2ad0*/  MOV R8, R2 ;  /* 0x0000000200087202 */ /* 0x000fe40000000f00 */
[----:B------:R-:W-:-:S02]  /*2ae0*/  P2R R147, PR, RZ, 0x4 ;  /* 0x00000004ff937803 */ /* 0x000fc40000000000 */
[----:B------:R-:W-:Y:S01]  /*2af0*/  ISETP.NE.AND P2, PT, R171, RZ, PT ;  /* 0x000000ffab00720c */ /* 0x000fe20003f45270 */
[C---:B------:R-:W-:Y:S01]  /*2b00*/  IMAD.WIDE.U32 R8, R108.reuse, UR10, R8 ;  /* 0x0000000a6c087c25 */ /* 0x040fe2000f8e0008 */
[----:B------:R-:W-:Y:S02]  /*2b10*/  P2R R148, PR, RZ, 0x8 ;  /* 0x00000008ff947803 */ /* 0x000fe40000000000 */
[----:B------:R-:W-:Y:S01]  /*2b20*/  P2R R149, PR, RZ, 0x10 ;  /* 0x00000010ff957803 */ /* 0x000fe20000000000 */
[----:B------:R-:W-:Y:S01]  /*2b30*/  IMAD R9, R108, UR11, R9 ;  /* 0x0000000b6c097c24 */ /* 0x000fe2000f8e0209 */
[----:B------:R-:W-:Y:S02]  /*2b40*/  LEA R20, P6, R8, R16, 0x3 ;  /* 0x0000001008147211 */ /* 0x000fe400078c18ff */
[----:B------:R-:W-:Y:S02]  /*2b50*/  P2R R150, PR, RZ, 0x20 ;  /* 0x00000020ff967803 */ /* 0x000fe40000000000 */
[----:B------:R-:W-:-:S02]  /*2b60*/  CS2R R22, SRZ ;  /* 0x0000000000167805 */ /* 0x000fc4000001ff00 */
[----:B------:R-:W-:Y:S02]  /*2b70*/  LEA.HI.X R21, R8, R17, R9, 0x3, P6 ;  /* 0x0000001108157211 */ /* 0x000fe400030f1c09 */
[----:B------:R-:W-:Y:S02]  /*2b80*/  CS2R R8, SRZ ;  /* 0x0000000000087805 */ /* 0x000fe4000001ff00 */
[----:B------:R-:W-:Y:S02]  /*2b90*/  ISETP.GE.AND P6, PT, R50, R101, PT ;  /* 0x000000653200720c */ /* 0x000fe40003fc6270 */
[----:B------:R-:W-:Y:S02]  /*2ba0*/  CS2R R134, SRZ ;  /* 0x0000000000867805 */ /* 0x000fe4000001ff00 */
[----:B------:R-:W-:Y:S02]  /*2bb0*/  ISETP.NE.AND P3, PT, R172, RZ, PT ;  /* 0x000000ffac00720c */ /* 0x000fe40003f65270 */
[----:B------:R-:W-:-:S02]  /*2bc0*/  CS2R R136, SRZ ;  /* 0x0000000000887805 */ /* 0x000fc4000001ff00 */
[----:B------:R-:W-:Y:S01]  /*2bd0*/  ISETP.NE.AND P4, PT, R173, RZ, PT ;  /* 0x000000ffad00720c */ /* 0x000fe20003f85270 */
[----:B------:R-:W2:Y:S01]  /*2be0*/  @!P0 LDG.E R9, desc[UR20][R6.64] ;  /* 0x0000001406098981 */ /* 0x000ea2000c1e1900 */
[----:B------:R-:W-:Y:S02]  /*2bf0*/  ISETP.NE.AND P0, PT, R142, RZ, PT ;  /* 0x000000ff8e00720c */ /* 0x000fe40003f05270 */
[----:B------:R-:W-:Y:S01]  /*2c00*/  ISETP.NE.AND P5, PT, R174, RZ, PT ;  /* 0x000000ffae00720c */ /* 0x000fe20003fa5270 */
[----:B------:R-:W3:Y:S04]  /*2c10*/  @!P1 LDG.E R23, desc[UR20][R6.64+0x200] ;  /* 0x0002001406179981 */ /* 0x000ee8000c1e1900 */
[----:B------:R-:W4:Y:S01]  /*2c20*/  @!P6 LDG.E R8, desc[UR20][R6.64+0x80] ;  /* 0x000080140608e981 */ /* 0x000f22000c1e1900 */
[----:B------:R-:W-:-:S02]  /*2c30*/  ISETP.NE.AND P6, PT, R175, RZ, PT ;  /* 0x000000ffaf00720c */ /* 0x000fc40003fc5270 */
[----:B------:R-:W-:Y:S02]  /*2c40*/  CS2R R138, SRZ ;  /* 0x00000000008a7805 */ /* 0x000fe4000001ff00 */
[----:B------:R-:W-:Y:S01]  /*2c50*/  CS2R R140, SRZ ;  /* 0x00000000008c7805 */ /* 0x000fe2000001ff00 */
[----:B------:R-:W5:Y:S04]  /*2c60*/  @!P2 LDG.E R22, desc[UR20][R6.64+0x280] ;  /* 0x000280140616a981 */ /* 0x000f68000c1e1900 */
[----:B------:R-:W3:Y:S01]  /*2c70*/  @!P0 LDG.E R11, desc[UR20][R6.64+0x100] ;  /* 0x00010014060b8981 */ /* 0x000ee2000c1e1900 */
[----:B------:R-:W-:Y:S02]  /*2c80*/  ISETP.NE.AND P0, PT, R144, RZ, PT ;  /* 0x000000ff9000720c */ /* 0x000fe40003f05270 */
[----:B------:R-:W-:Y:S01]  /*2c90*/  ISETP.NE.AND P1, PT, R146, RZ, PT ;  /* 0x000000ff9200720c */ /* 0x000fe20003f25270 */
[----:B------:R-:W5:Y:S01]  /*2ca0*/  @!P3 LDG.E R135, desc[UR20][R6.64+0x300] ;  /* 0x000300140687b981 */ /* 0x000f62000c1e1900 */
[----:B------:R-:W-:-:S02]  /*2cb0*/  ISETP.NE.AND P2, PT, R147, RZ, PT ;  /* 0x000000ff9300720c */ /* 0x000fc40003f45270 */
[----:B------:R-:W-:Y:S01]  /*2cc0*/  ISETP.NE.AND P3, PT, R148, RZ, PT ;  /* 0x000000ff9400720c */ /* 0x000fe20003f65270 */
[----:B------:R-:W5:Y:S01]  /*2cd0*/  @!P4 LDG.E R134, desc[UR20][R6.64+0x380] ;  /* 0x000380140686c981 */ /* 0x000f62000c1e1900 */
[----:B------:R-:W-:-:S03]  /*2ce0*/  ISETP.NE.AND P4, PT, R149, RZ, PT ;  /* 0x000000ff9500720c */ /* 0x000fc60003f85270 */
[----:B------:R-:W5:Y:S04]  /*2cf0*/  @!P5 LDG.E R137, desc[UR20][R6.64+0x400] ;  /* 0x000400140689d981 */ /* 0x000f68000c1e1900 */
[----:B------:R-:W5:Y:S01]  /*2d00*/  @!P0 LDG.E R10, desc[UR20][R6.64+0x180] ;  /* 0x00018014060a8981 */ /* 0x000f62000c1e1900 */
[----:B------:R-:W-:Y:S02]  /*2d10*/  ISETP.NE.AND P0, PT, R145, RZ, PT ;  /* 0x000000ff9100720c */ /* 0x000fe40003f05270 */
[----:B------:R-:W-:Y:S01]  /*2d20*/  ISETP.NE.AND P5, PT, R150, RZ, PT ;  /* 0x000000ff9600720c */ /* 0x000fe20003fa5270 */
[----:B------:R-:W5:Y:S01]  /*2d30*/  LDG.E.64 R4, desc[UR20][R4.64] ;  /* 0x0000001404047981 */ /* 0x000f62000c1e1b00 */
[----:B------:R-:W-:-:S03]  /*2d40*/  CS2R R142, SRZ ;  /* 0x00000000008e7805 */ /* 0x000fc6000001ff00 */
[----:B------:R-:W5:Y:S04]  /*2d50*/  @!P6 LDG.E R136, desc[UR20][R6.64+0x480] ;  /* 0x000480140688e981 */ /* 0x000f68000c1e1900 */
[----:B------:R-:W5:Y:S04]  /*2d60*/  @!P1 LDG.E R138, desc[UR20][R6.64+0x580] ;  /* 0x00058014068a9981 */ /* 0x000f68000c1e1900 */
[----:B------:R-:W5:Y:S04]  /*2d70*/  @!P0 LDG.E R139, desc[UR20][R6.64+0x500] ;  /* 0x00050014068b8981 */ /* 0x000f68000c1e1900 */
[----:B------:R-:W5:Y:S04]  /*2d80*/  @!P2 LDG.E R141, desc[UR20][R6.64+0x600] ;  /* 0x00060014068da981 */ /* 0x000f68000c1e1900 */
[----:B------:R-:W5:Y:S04]  /*2d90*/  @!P3 LDG.E R140, desc[UR20][R6.64+0x680] ;  /* 0x00068014068cb981 */ /* 0x000f68000c1e1900 */
[----:B------:R-:W5:Y:S04]  /*2da0*/  @!P4 LDG.E R143, desc[UR20][R6.64+0x700] ;  /* 0x00070014068fc981 */ /* 0x000f68000c1e1900 */
[----:B------:R0:W5:Y:S01]  /*2db0*/  @!P5 LDG.E R142, desc[UR20][R6.64+0x780] ;  /* 0x00078014068ed981 */ /* 0x000162000c1e1900 */
[----:B------:R-:W-:-:S03]  /*2dc0*/  ISETP.GE.U32.AND P6, PT, R31, R72, PT ;  /* 0x000000481f00720c */ /* 0x000fc60003fc6070 */
[----:B--2---:R1:W-:Y:S04]  /*2dd0*/  STS [R74], R9 ;  /* 0x000000094a007388 */ /* 0x0043e80000000800 */
[----:B----4-:R-:W-:Y:S04]  /*2de0*/  STS [R75+0x80], R8 ;  /* 0x000080084b007388 */ /* 0x010fe80000000800 */
[----:B---3--:R-:W-:Y:S04]  /*2df0*/  STS [R76+0x100], R11 ;  /* 0x0001000b4c007388 */ /* 0x008fe80000000800 */
[----:B-----5:R2:W-:Y:S04]  /*2e00*/  STS [R77+0x180], R10 ;  /* 0x0001800a4d007388 */ /* 0x0205e80000000800 */
[----:B------:R-:W-:Y:S01]  /*2e10*/  STS [R78+0x200], R23 ;  /* 0x000200174e007388 */ /* 0x000fe20000000800 */
[----:B0-----:R-:W-:Y:S01]  /*2e20*/  FMUL.FTZ R7, R4, 1.4426950216293334961 ;  /* 0x3fb8aa3b04077820 */ /* 0x001fe20000410000 */
[----:B-1----:R-:W-:-:S02]  /*2e30*/  FMUL.FTZ R9, R5, R92 ;  /* 0x0000005c05097220 */ /* 0x002fc40000410000 */
[----:B------:R-:W-:Y:S01]  /*2e40*/  STS [R79+0x280], R22 ;  /* 0x000280164f007388 */ /* 0x000fe20000000800 */
[----:B------:R-:W-:-:S03]  /*2e50*/  FMUL.FTZ R4, R7, R92 ;  /* 0x0000005c07047220 */ /* 0x000fc60000410000 */
[----:B------:R-:W-:Y:S04]  /*2e60*/  STS [R80+0x300], R135 ;  /* 0x0003008750007388 */ /* 0x000fe80000000800 */
[----:B------:R0:W-:Y:S01]  /*2e70*/  STS [R81+0x380], R134 ;  /* 0x0003808651007388 */ /* 0x0001e20000000800 */
[----:B--2---:R-:W-:-:S03]  /*2e80*/  FMUL.RZ R10, R9, 0.15915493667125701904 ;  /* 0x3e22f983090a7820 */ /* 0x004fc6000040c000 */
[----:B------:R-:W-:Y:S04]  /*2e90*/  STS [R118+0x400], R137 ;  /* 0x0004008976007388 */ /* 0x000fe80000000800 */
[----:B------:R-:W-:Y:S04]  /*2ea0*/  STS [R119+0x480], R136 ;  /* 0x0004808877007388 */ /* 0x000fe80000000800 */
[----:B------:R-:W-:Y:S04]  /*2eb0*/  STS [R120+0x500], R139 ;  /* 0x0005008b78007388 */ /* 0x000fe80000000800 */
[----:B------:R-:W-:Y:S01]  /*2ec0*/  STS [R121+0x580], R138 ;  /* 0x0005808a79007388 */ /* 0x000fe20000000800 */
[----:B------:R-:W-:Y:S03]  /*2ed0*/  MUFU.EX2 R4, R4 ;  /* 0x0000000400047308 */ /* 0x000fe60000000800 */
[----:B------:R-:W-:Y:S04]  /*2ee0*/  STS [R122+0x600], R141 ;  /* 0x0006008d7a007388 */ /* 0x000fe80000000800 */
[----:B------:R-:W-:Y:S01]  /*2ef0*/  STS [R123+0x680], R140 ;  /* 0x0006808c7b007388 */ /* 0x000fe20000000800 */
[----:B------:R-:W1:Y:S03]  /*2f00*/  MUFU.SIN R9, R10 ;  /* 0x0000000a00097308 */ /* 0x000e660000000400 */
[----:B------:R-:W-:Y:S04]  /*2f10*/  STS [R124+0x700], R143 ;  /* 0x0007008f7c007388 */ /* 0x000fe80000000800 */
[----:B------:R-:W-:Y:S01]  /*2f20*/  STS [R125+0x780], R142 ;  /* 0x0007808e7d007388 */ /* 0x000fe20000000800 */
[----:B------:R-:W-:-:S03]  /*2f30*/  NOP ;  /* 0x0000000000007918 */ /* 0x000fc60000000000 */
[----:B------:R-:W2:Y:S04]  /*2f40*/  LDS R6, [R117] ;  /* 0x0000000075067984 */ /* 0x000ea80000000800 */
[----:B------:R-:W3:Y:S01]  /*2f50*/  LDS R8, [R110+0x4] ;  /* 0x000004006e087984 */ /* 0x000ee20000000800 */
[----:B-1----:R-:W-:Y:S01]  /*2f60*/  FMUL.FTZ R9, R4, R9 ;  /* 0x0000000904097220 */ /* 0x002fe20000410000 */
[----:B------:R-:W1:Y:S02]  /*2f70*/  MUFU.COS R11, R10 ;  /* 0x0000000a000b7308 */ /* 0x000e640000000000 */
[----:B------:R-:W4:Y:S02]  /*2f80*/  LDG.E.64 R20, desc[UR20][R20.64] ;  /* 0x0000001414147981 */ /* 0x000f24000c1e1b00 */
[----:B0-----:R-:W-:-:S02]  /*2f90*/  FSEL R134, R9, RZ, !P6 ;  /* 0x000000ff09867208 */ /* 0x001fc40007000000 */
[----:B------:R-:W0:Y:S01]  /*2fa0*/  LDS R9, [R111+0x8] ;  /* 0x000008006f097984 */ /* 0x000e220000000800 */
[----:B-1----:R-:W-:Y:S01]  /*2fb0*/  FMUL.FTZ R11, R4, R11 ;  /* 0x0000000b040b7220 */ /* 0x002fe20000410000 */
[----:B------:R-:W-:-:S04]  /*2fc0*/  FMUL.FTZ R4, R7, R94 ;  /* 0x0000005e07047220 */ /* 0x000fc80000410000 */
[----:B------:R-:W-:Y:S02]  /*2fd0*/  FSEL R135, R11, 1, !P6 ;  /* 0x3f8000000b877808 */ /* 0x000fe40007000000 */
[----:B------:R-:W1:Y:S01]  /*2fe0*/  LDS R11, [R112+0xc] ;  /* 0x00000c00700b7984 */ /* 0x000e620000000800 */
[C---:B--2---:R-:W-:Y:S01]  /*2ff0*/  FMUL.FTZ R6, R107.reuse, R6 ;  /* 0x000000066b067220 */ /* 0x044fe20000410000 */
[----:B---3--:R-:W-:-:S04]  /*3000*/  FMUL.FTZ R8, R107, R8 ;  /* 0x000000086b087220 */ /* 0x008fc80000410000 */
[----:B------:R-:W-:Y:S01]  /*3010*/  FSEL R137, R6, RZ, !P6 ;  /* 0x000000ff06897208 */ /* 0x000fe20007000000 */
[----:B------:R-:W-:Y:S01]  /*3020*/  FMUL.FTZ R6, R5, R94 ;  /* 0x0000005e05067220 */ /* 0x000fe20000410000 */
[----:B------:R-:W-:-:S03]  /*3030*/  FSEL R136, R8, RZ, !P6 ;  /* 0x000000ff08887208 */ /* 0x000fc60007000000 */
[----:B------:R-:W-:Y:S01]  /*3040*/  FMUL.RZ R8, R6, 0.15915493667125701904 ;  /* 0x3e22f98306087820 */ /* 0x000fe2000040c000 */
[----:B------:R-:W-:Y:S01]  /*3050*/  MUFU.EX2 R4, R4 ;  /* 0x0000000400047308 */ /* 0x000fe20000000800 */
[----:B0-----:R-:W-:Y:S01]  /*3060*/  FMUL.FTZ R9, R106, R9 ;  /* 0x000000096a097220 */ /* 0x001fe20000410000 */
[----:B------:R-:W-:Y:S01]  /*3070*/  ISETP.GE.U32.AND P6, PT, R34, R72, PT ;  /* 0x000000482200720c */ /* 0x000fe20003fc6070 */
[----:B------:R-:W0:Y:S05]  /*3080*/  LDS R6, [R114+0x14] ;  /* 0x0000140072067984 */ /* 0x000e2a0000000800 */
[----:B------:R-:W2:Y:S08]  /*3090*/  MUFU.COS R139, R8 ;  /* 0x00000008008b7308 */ /* 0x000eb00000000000 */
[----:B------:R3:W5:Y:S01]  /*30a0*/  MUFU.SIN R23, R8 ;  /* 0x0000000800177308 */ /* 0x0007620000000400 */
[----:B------:R-:W-:Y:S01]  /*30b0*/  FSEL R141, R9, RZ, !P6 ;  /* 0x000000ff098d7208 */ /* 0x000fe20007000000 */
[----:B------:R-:W-:-:S04]  /*30c0*/  FMUL.FTZ R9, R5, R96 ;  /* 0x0000006005097220 */ /* 0x000fc80000410000 */
[----:B------:R-:W-:Y:S01]  /*30d0*/  FMUL.RZ R10, R9, 0.15915493667125701904 ;  /* 0x3e22f983090a7820 */ /* 0x000fe2000040c000 */
[----:B---3--:R-:W-:Y:S01]  /*30e0*/  FMUL.FTZ R8, R7, R96 ;  /* 0x0000006007087220 */ /* 0x008fe20000410000 */
[C---:B--2---:R-:W-:Y:S02]  /*30f0*/  FMUL.FTZ R139, R4.reuse, R139 ;  /* 0x0000008b048b7220 */ /* 0x044fe40000410000 */
[----:B------:R-:W-:Y:S01]  /*3100*/  MUFU.SIN R9, R10 ;  /* 0x0000000a00097308 */ /* 0x000fe20000000400 */
[----:B-----5:R-:W-:Y:S02]  /*3110*/  FMUL.FTZ R23, R4, R23 ;  /* 0x0000001704177220 */ /* 0x020fe40000410000 */
[----:B------:R-:W2:Y:S05]  /*3120*/  LDS R4, [R113+0x10] ;  /* 0x0000100071047984 */ /* 0x000eaa0000000800 */
[----:B------:R-:W3:Y:S01]  /*3130*/  MUFU.EX2 R8, R8 ;  /* 0x0000000800087308 */ /* 0x000ee20000000800 */
[----:B-1----:R-:W-:Y:S01]  /*3140*/  FMUL.FTZ R11, R106, R11 ;  /* 0x0000000b6a0b7220 */ /* 0x002fe20000410000 */
[----:B------:R-:W-:-:S02]  /*3150*/  FSEL R138, R23, RZ, !P6 ;  /* 0x000000ff178a7208 */ /* 0x000fc40007000000 */
[----:B------:R-:W-:Y:S02]  /*3160*/  FSEL R139, R139, 1, !P6 ;  /* 0x3f8000008b8b7808 */ /* 0x000fe40007000000 */
[----:B------:R-:W-:Y:S02]  /*3170*/  FSEL R140, R11, RZ, !P6 ;  /* 0x000000ff0b8c7208 */ /* 0x000fe40007000000 */
[----:B------:R-:W1:Y:S01]  /*3180*/  MUFU.COS R11, R10 ;  /* 0x0000000a000b7308 */ /* 0x000e620000000000 */
[----:B------:R-:W-:Y:S01]  /*3190*/  ISETP.GE.U32.AND P6, PT, R35, R72, PT ;  /* 0x000000482300720c */ /* 0x000fe20003fc6070 */
[----:B---3--:R-:W-:-:S05]  /*31a0*/  FMUL.FTZ R9, R8, R9 ;  /* 0x0000000908097220 */ /* 0x008fca0000410000 */
[----:B------:R-:W-:Y:S02]  /*31b0*/  FSEL R142, R9, RZ, !P6 ;  /* 0x000000ff098e7208 */ /* 0x000fe40007000000 */
[----:B------:R-:W3:Y:S01]  /*31c0*/  LDS R9, [R115+0x18] ;  /* 0x0000180073097984 */ /* 0x000ee20000000800 */
[----:B-1----:R-:W-:Y:S01]  /*31d0*/  FMUL.FTZ R11, R8, R11 ;  /* 0x0000000b080b7220 */ /* 0x002fe20000410000 */
[----:B0-----:R-:W-:-:S04]  /*31e0*/  FMUL.FTZ R6, R105, R6 ;  /* 0x0000000669067220 */ /* 0x001fc80000410000 */
[----:B------:R-:W-:Y:S02]  /*31f0*/  FSEL R143, R11, 1, !P6 ;  /* 0x3f8000000b8f7808 */ /* 0x000fe40007000000 */
[----:B------:R-:W-:Y:S01]  /*3200*/  FSEL R144, R6, RZ, !P6 ;  /* 0x000000ff06907208 */ /* 0x000fe20007000000 */
[----:B------:R-:W0:Y:S01]  /*3210*/  LDS R11, [R116+0x1c] ;  /* 0x00001c00740b7984 */ /* 0x000e220000000800 */
[----:B------:R-:W-:Y:S01]  /*3220*/  FMUL.FTZ R6, R5, R84 ;  /* 0x0000005405067220 */ /* 0x000fe20000410000 */
[----:B--2---:R-:W-:-:S03]  /*3230*/  FMUL.FTZ R4, R105, R4 ;  /* 0x0000000469047220 */ /* 0x004fc60000410000 */
[----:B------:R-:W-:Y:S02]  /*3240*/  FMUL.RZ R8, R6, 0.15915493667125701904 ;  /* 0x3e22f98306087820 */ /* 0x000fe4000040c000 */
[----:B------:R-:W1:Y:S01]  /*3250*/  LDS R6, [R127+0x24] ;  /* 0x000024007f067984 */ /* 0x000e620000000800 */
[----:B------:R-:W-:Y:S01]  /*3260*/  FSEL R145, R4, RZ, !P6 ;  /* 0x000000ff04917208 */ /* 0x000fe20007000000 */
[----:B------:R-:W-:Y:S01]  /*3270*/  FMUL.FTZ R4, R7, R84 ;  /* 0x0000005407047220 */ /* 0x000fe20000410000 */
[----:B------:R-:W-:Y:S08]  /*3280*/  MUFU.COS R147, R8 ;  /* 0x0000000800937308 */ /* 0x000ff00000000000 */
[----:B------:R-:W2:Y:S08]  /*3290*/  MUFU.EX2 R4, R4 ;  /* 0x0000000400047308 */ /* 0x000eb00000000800 */
[----:B------:R5:W0:Y:S01]  /*32a0*/  MUFU.SIN R23, R8 ;  /* 0x0000000800177308 */ /* 0x000a220000000400 */
[----:B------:R-:W-:Y:S01]  /*32b0*/  ISETP.GE.U32.AND P6, PT, R36, R72, PT ;  /* 0x000000482400720c */ /* 0x000fe20003fc6070 */
[----:B---3--:R-:W-:-:S05]  /*32c0*/  FMUL.FTZ R9, R104, R9 ;  /* 0x0000000968097220 */ /* 0x008fca0000410000 */
[----:B------:R-:W-:Y:S01]  /*32d0*/  FSEL R149, R9, RZ, !P6 ;  /* 0x000000ff09957208 */ /* 0x000fe20007000000 */
[C---:B--2---:R-:W-:Y:S01]  /*32e0*/  FMUL.FTZ R147, R4.reuse, R147 ;  /* 0x0000009304937220 */ /* 0x044fe20000410000 */
[-C--:B------:R-:W-:Y:S01]  /*32f0*/  FMUL.FTZ R9, R5, R86.reuse ;  /* 0x0000005605097220 */ /* 0x080fe20000410000 */
[----:B-----5:R-:W-:Y:S01]  /*3300*/  FMUL.FTZ R8, R7, R86 ;  /* 0x0000005607087220 */ /* 0x020fe20000410000 */
[----:B0-----:R-:W-:Y:S02]  /*3310*/  FMUL.FTZ R23, R4, R23 ;  /* 0x0000001704177220 */ /* 0x001fe40000410000 */
[----:B------:R-:W0:Y:S01]  /*3320*/  LDS R4, [R126+0x20] ;  /* 0x000020007e047984 */ /* 0x000e220000000800 */
[----:B------:R-:W-:Y:S02]  /*3330*/  FMUL.RZ R10, R9, 0.15915493667125701904 ;  /* 0x3e22f983090a7820 */ /* 0x000fe4000040c000 */
[----:B------:R-:W-:Y:S01]  /*3340*/  MUFU.EX2 R8, R8 ;  /* 0x0000000800087308 */ /* 0x000fe20000000800 */
[----:B------:R-:W-:-:S07]  /*3350*/  FMUL.FTZ R11, R104, R11 ;  /* 0x0000000b680b7220 */ /* 0x000fce0000410000 */
[----:B------:R-:W2:Y:S01]  /*3360*/  MUFU.SIN R9, R10 ;  /* 0x0000000a00097308 */ /* 0x000ea20000000400 */
[----:B------:R-:W-:-:S07]  /*3370*/  FSEL R148, R11, RZ, !P6 ;  /* 0x000000ff0b947208 */ /* 0x000fce0007000000 */
[----:B------:R-:W3:Y:S01]  /*3380*/  MUFU.COS R11, R10 ;  /* 0x0000000a000b7308 */ /* 0x000ee20000000000 */
[----:B------:R-:W-:Y:S02]  /*3390*/  FSEL R146, R23, RZ, !P6 ;  /* 0x000000ff17927208 */ /* 0x000fe40007000000 */
[----:B------:R-:W-:Y:S02]  /*33a0*/  FSEL R147, R147, 1, !P6 ;  /* 0x3f80000093937808 */ /* 0x000fe40007000000 */
[----:B------:R-:W-:Y:S01]  /*33b0*/  ISETP.GE.U32.AND P6, PT, R37, R72, PT ;  /* 0x000000482500720c */ /* 0x000fe20003fc6070 */
[----:B--2---:R-:W-:-:S05]  /*33c0*/  FMUL.FTZ R9, R8, R9 ;  /* 0x0000000908097220 */ /* 0x004fca0000410000 */
[----:B------:R-:W-:Y:S02]  /*33d0*/  FSEL R150, R9, RZ, !P6 ;  /* 0x000000ff09967208 */ /* 0x000fe40007000000 */
[----:B------:R-:W2:Y:S01]  /*33e0*/  LDS R9, [R128+0x28] ;  /* 0x0000280080097984 */ /* 0x000ea20000000800 */
[----:B---3--:R-:W-:Y:S01]  /*33f0*/  FMUL.FTZ R11, R8, R11 ;  /* 0x0000000b080b7220 */ /* 0x008fe20000410000 */
[C---:B-1----:R-:W-:Y:S01]  /*3400*/  FMUL.FTZ R6, R103.reuse, R6 ;  /* 0x0000000667067220 */ /* 0x042fe20000410000 */
[----:B0-----:R-:W-:-:S03]  /*3410*/  FMUL.FTZ R4, R103, R4 ;  /* 0x0000000467047220 */ /* 0x001fc60000410000 */
[----:B------:R-:W-:Y:S02]  /*3420*/  FSEL R151, R11, 1, !P6 ;  /* 0x3f8000000b977808 */ /* 0x000fe40007000000 */
[----:B------:R-:W-:Y:S01]  /*3430*/  FSEL R152, R6, RZ, !P6 ;  /* 0x000000ff06987208 */ /* 0x000fe20007000000 */
[----:B------:R-:W0:Y:S01]  /*3440*/  LDS R11, [R129+0x2c] ;  /* 0x00002c00810b7984 */ /* 0x000e220000000800 */
[-C--:B------:R-:W-:Y:S01]  /*3450*/  FMUL.FTZ R6, R5, R88.reuse ;  /* 0x0000005805067220 */ /* 0x080fe20000410000 */
[----:B------:R-:W-:Y:S01]  /*3460*/  FSEL R153, R4, RZ, !P6 ;  /* 0x000000ff04997208 */ /* 0x000fe20007000000 */
[----:B------:R-:W-:Y:S02]  /*3470*/  FMUL.FTZ R4, R7, R88 ;  /* 0x0000005807047220 */ /* 0x000fe40000410000 */
[----:B------:R-:W-:-:S04]  /*3480*/  FMUL.RZ R6, R6, 0.15915493667125701904 ;  /* 0x3e22f98306067820 */ /* 0x000fc8000040c000 */
[----:B------:R-:W-:Y:S08]  /*3490*/  MUFU.EX2 R4, R4 ;  /* 0x0000000400047308 */ /* 0x000ff00000000800 */
[----:B------:R-:W1:Y:S08]  /*34a0*/  MUFU.COS R155, R6 ;  /* 0x00000006009b7308 */ /* 0x000e700000000000 */
[----:B------:R3:W5:Y:S01]  /*34b0*/  MUFU.SIN R23, R6 ;  /* 0x0000000600177308 */ /* 0x0007620000000400 */
[----:B------:R-:W-:Y:S01]  /*34c0*/  ISETP.GE.U32.AND P6, PT, R38, R72, PT ;  /* 0x000000482600720c */ /* 0x000fe20003fc6070 */
[----:B---3--:R-:W-:Y:S01]  /*34d0*/  FMUL.FTZ R6, R5, R90 ;  /* 0x0000005a05067220 */ /* 0x008fe20000410000 */
[----:B-1----:R-:W-:Y:S01]  /*34e0*/  FMUL.FTZ R155, R4, R155 ;  /* 0x0000009b049b7220 */ /* 0x002fe20000410000 */
[----:B--2---:R-:W-:-:S02]  /*34f0*/  FMUL.FTZ R9, R102, R9 ;  /* 0x0000000966097220 */ /* 0x004fc40000410000 */
[----:B------:R-:W-:Y:S01]  /*3500*/  FMUL.RZ R8, R6, 0.15915493667125701904 ;  /* 0x3e22f98306087820 */ /* 0x000fe2000040c000 */
[----:B-----5:R-:W-:Y:S01]  /*3510*/  FMUL.FTZ R23, R4, R23 ;  /* 0x0000001704177220 */ /* 0x020fe20000410000 */
[----:B------:R-:W-:Y:S02]  /*3520*/  FMUL.FTZ R4, R7, R90 ;  /* 0x0000005a07047220 */ /* 0x000fe40000410000 */
[----:B------:R-:W-:Y:S01]  /*3530*/  MUFU.COS R159, R8 ;  /* 0x00000008009f7308 */ /* 0x000fe20000000000 */
[----:B------:R-:W-:Y:S01]  /*3540*/  FSEL R156, R155, 1, !P6 ;  /* 0x3f8000009b9c7808 */ /* 0x000fe20007000000 */
[----:B0-----:R-:W-:Y:S01]  /*3550*/  FMUL.FTZ R11, R102, R11 ;  /* 0x0000000b660b7220 */ /* 0x001fe20000410000 */
[----:B------:R-:W-:Y:S01]  /*3560*/  FSEL R157, R23, RZ, !P6 ;  /* 0x000000ff179d7208 */ /* 0x000fe20007000000 */
[----:B------:R-:W-:Y:S01]  /*3570*/  LDS R6, [R133+0x3c] ;  /* 0x00003c0085067984 */ /* 0x000fe20000000800 */
[----:B------:R-:W-:-:S03]  /*3580*/  FSEL R155, R9, RZ, !P6 ;  /* 0x000000ff099b7208 */ /* 0x000fc60007000000 */
[----:B------:R-:W0:Y:S01]  /*3590*/  MUFU.EX2 R4, R4 ;  /* 0x0000000400047308 */ /* 0x000e220000000800 */
[----:B------:R-:W1:Y:S07]  /*35a0*/  LDS R9, [R130+0x30] ;  /* 0x0000300082097984 */ /* 0x000e6e0000000800 */
[----:B------:R-:W2:Y:S01]  /*35b0*/  MUFU.SIN R23, R8 ;  /* 0x0000000800177308 */ /* 0x000ea20000000400 */
[----:B------:R-:W-:Y:S02]  /*35c0*/  FSEL R154, R11, RZ, !P6 ;  /* 0x000000ff0b9a7208 */ /* 0x000fe40007000000 */
[----:B------:R-:W3:Y:S01]  /*35d0*/  LDS R11, [R131+0x34] ;  /* 0x00003400830b7984 */ /* 0x000ee20000000800 */
[C---:B0-----:R-:W-:Y:S01]  /*35e0*/  FMUL.FTZ R159, R4.reuse, R159 ;  /* 0x0000009f049f7220 */ /* 0x041fe20000410000 */
[----:B--2---:R-:W-:-:S02]  /*35f0*/  FMUL.FTZ R23, R4, R23 ;  /* 0x0000001704177220 */ /* 0x004fc40000410000 */
[----:B------:R-:W0:Y:S01]  /*3600*/  LDS R4, [R132+0x38] ;  /* 0x0000380084047984 */ /* 0x000e220000000800 */
[----:B------:R-:W-:Y:S01]  /*3610*/  ISETP.GE.U32.AND P6, PT, R39, R72, PT ;  /* 0x000000482700720c */ /* 0x000fe20003fc6070 */
[-C--:B------:R-:W-:Y:S01]  /*3620*/  FMUL.FTZ R5, R5, R98.reuse ;  /* 0x0000006205057220 */ /* 0x080fe20000410000 */
[----:B------:R-:W-:Y:S01]  /*3630*/  FMUL.FTZ R7, R7, R98 ;  /* 0x0000006207077220 */ /* 0x000fe20000410000 */
[----:B-1----:R-:W-:-:S05]  /*3640*/  FMUL.FTZ R9, R100, R9 ;  /* 0x0000000964097220 */ /* 0x002fca0000410000 */
[----:B------:R-:W-:Y:S01]  /*3650*/  FSEL R161, R9, RZ, !P6 ;  /* 0x000000ff09a17208 */ /* 0x000fe20007000000 */
[----:B------:R-:W-:Y:S01]  /*3660*/  FMUL.RZ R9, R5, 0.15915493667125701904 ;  /* 0x3e22f98305097820 */ /* 0x000fe2000040c000 */
[----:B------:R-:W-:Y:S01]  /*3670*/  MUFU.EX2 R7, R7 ;  /* 0x0000000700077308 */ /* 0x000fe20000000800 */
[----:B---3--:R-:W-:-:S07]  /*3680*/  FMUL.FTZ R11, R100, R11 ;  /* 0x0000000b640b7220 */ /* 0x008fce0000410000 */
[----:B------:R-:W1:Y:S01]  /*3690*/  MUFU.SIN R8, R9 ;  /* 0x0000000900087308 */ /* 0x000e620000000400 */
[----:B------:R-:W-:Y:S02]  /*36a0*/  FSEL R158, R23, RZ, !P6 ;  /* 0x000000ff179e7208 */ /* 0x000fe40007000000 */
[----:B------:R-:W-:Y:S02]  /*36b0*/  FSEL R159, R159, 1, !P6 ;  /* 0x3f8000009f9f7808 */ /* 0x000fe40007000000 */
[----:B------:R-:W-:Y:S02]  /*36c0*/  FSEL R160, R11, RZ, !P6 ;  /* 0x000000ff0ba07208 */ /* 0x000fe40007000000 */
[----:B------:R-:W-:Y:S01]  /*36d0*/  ISETP.GE.U32.AND P6, PT, R40, R72, PT ;  /* 0x000000482800720c */ /* 0x000fe20003fc6070 */
[----:B------:R-:W-:Y:S01]  /*36e0*/  FMUL.FTZ R5, R137, R138 ;  /* 0x0000008a89057220 */ /* 0x000fe20000410000 */
[----:B0-----:R-:W-:-:S03]  /*36f0*/  FMUL.FTZ R4, R99, R4 ;  /* 0x0000000463047220 */ /* 0x001fc60000410000 */
[-C--:B------:R-:W-:Y:S02]  /*3700*/  FFMA.FTZ R5, R136, R139.reuse, R5 ;  /* 0x0000008b88057223 */ /* 0x080fe40000010005 */
[----:B------:R-:W-:Y:S01]  /*3710*/  FSEL R165, R4, RZ, !P6 ;  /* 0x000000ff04a57208 */ /* 0x000fe20007000000 */
[----:B------:R-:W-:Y:S01]  /*3720*/  FMUL.FTZ R4, R136, R138 ;  /* 0x0000008a88047220 */ /* 0x000fe20000410000 */
[----:B------:R-:W-:Y:S01]  /*3730*/  FMUL.FTZ R6, R99, R6 ;  /* 0x0000000663067220 */ /* 0x000fe20000410000 */
[----:B------:R-:W-:Y:S02]  /*3740*/  FADD.FTZ R5, R140, R5 ;  /* 0x000000058c057221 */ /* 0x000fe40000010000 */
[----:B------:R-:W-:Y:S01]  /*3750*/  FFMA.FTZ R4, R137, R139, -R4 ;  /* 0x0000008b89047223 */ /* 0x000fe20000010804 */
[----:B------:R-:W0:Y:S01]  /*3760*/  MUFU.COS R10, R9 ;  /* 0x00000009000a7308 */ /* 0x000e220000000000 */
[----:B-1----:R-:W-:Y:S01]  /*3770*/  FMUL.FTZ R8, R7, R8 ;  /* 0x0000000807087220 */ /* 0x002fe20000410000 */
[----:B------:R-:W-:Y:S01]  /*3780*/  FSEL R164, R6, RZ, !P6 ;  /* 0x000000ff06a47208 */ /* 0x000fe20007000000 */
[----:B------:R-:W-:Y:S01]  /*3790*/  FADD.FTZ R4, R141, R4 ;  /* 0x000000048d047221 */ /* 0x000fe20000010000 */
[----:B------:R-:W-:-:S02]  /*37a0*/  FMUL.FTZ R6, R142, R5 ;  /* 0x000000058e067220 */ /* 0x000fc40000410000 */
[----:B------:R-:W-:Y:S01]  /*37b0*/  FSEL R162, R8, RZ, !P6 ;  /* 0x000000ff08a27208 */ /* 0x000fe20007000000 */
[-C--:B------:R-:W-:Y:S01]  /*37c0*/  FMUL.FTZ R8, R142, R4.reuse ;  /* 0x000000048e087220 */ /* 0x080fe20000410000 */
[----:B------:R-:W-:-:S03]  /*37d0*/  FFMA.FTZ R6, R143, R4, -R6 ;  /* 0x000000048f067223 */ /* 0x000fc60000010806 */
[----:B------:R-:W-:Y:S01]  /*37e0*/  FFMA.FTZ R5, R143, R5, R8 ;  /* 0x000000058f057223 */ /* 0x000fe20000010008 */
[----:B------:R-:W-:-:S03]  /*37f0*/  FADD.FTZ R6, R145, R6 ;  /* 0x0000000691067221 */ /* 0x000fc60000010000 */
[----:B------:R-:W-:Y:S01]  /*3800*/  FADD.FTZ R5, R144, R5 ;  /* 0x0000000590057221 */ /* 0x000fe20000010000 */
[C---:B------:R-:W-:Y:S01]  /*3810*/  FMUL.FTZ R4, R146.reuse, R6 ;  /* 0x0000000692047220 */ /* 0x040fe20000410000 */
[----:B0-----:R-:W-:Y:S02]  /*3820*/  FMUL.FTZ R10, R7, R10 ;  /* 0x0000000a070a7220 */ /* 0x001fe40000410000 */
[-C--:B------:R-:W-:Y:S01]  /*3830*/  FMUL.FTZ R7, R146, R5.reuse ;  /* 0x0000000592077220 */ /* 0x080fe20000410000 */
[----:B------:R-:W-:-:S03]  /*3840*/  FFMA.FTZ R5, R147, R5, R4 ;  /* 0x0000000593057223 */ /* 0x000fc60000010004 */
[----:B------:R-:W-:Y:S01]  /*3850*/  FFMA.FTZ R6, R147, R6, -R7 ;  /* 0x0000000693067223 */ /* 0x000fe20000010807 */
[----:B------:R-:W-:Y:S01]  /*3860*/  FADD.FTZ R7, R148, R5 ;  /* 0x0000000594077221 */ /* 0x000fe20000010000 */
[-C--:B------:R-:W-:Y:S02]  /*3870*/  FMUL.FTZ R5, R135, R138.reuse ;  /* 0x0000008a87057220 */ /* 0x080fe40000410000 */
[----:B------:R-:W-:Y:S01]  /*3880*/  FADD.FTZ R6, R149, R6 ;  /* 0x0000000695067221 */ /* 0x000fe20000010000 */
[----:B------:R-:W-:Y:S01]  /*3890*/  FMUL.FTZ R8, R150, R7 ;  /* 0x0000000796087220 */ /* 0x000fe20000410000 */
[----:B------:R-:W-:Y:S01]  /*38a0*/  FSEL R163, R10, 1, !P6 ;  /* 0x3f8000000aa37808 */ /* 0x000fe20007000000 */
[C---:B------:R-:W-:Y:S01]  /*38b0*/  FMUL.FTZ R4, R134.reuse, R138 ;  /* 0x0000008a86047220 */ /* 0x040fe20000410000 */
[-C--:B------:R-:W-:Y:S01]  /*38c0*/  FFMA.FTZ R5, R134, R139.reuse, R5 ;  /* 0x0000008b86057223 */ /* 0x080fe20000010005 */
[-C--:B------:R-:W-:Y:S01]  /*38d0*/  FMUL.FTZ R10, R150, R6.reuse ;  /* 0x00000006960a7220 */ /* 0x080fe20000410000 */
[----:B------:R-:W-:Y:S01]  /*38e0*/  FFMA.FTZ R8, R151, R6, -R8 ;  /* 0x0000000697087223 */ /* 0x000fe20000010808 */
[----:B------:R-:W-:Y:S01]  /*38f0*/  FFMA.FTZ R4, R135, R139, -R4 ;  /* 0x0000008b87047223 */ /* 0x000fe20000010804 */
[C---:B------:R-:W-:Y:S01]  /*3900*/  FMUL.FTZ R6, R142.reuse, R5 ;  /* 0x000000058e067220 */ /* 0x040fe20000410000 */
[----:B------:R-:W-:Y:S01]  /*3910*/  FFMA.FTZ R7, R151, R7, R10 ;  /* 0x0000000797077223 */ /* 0x000fe2000001000a */
[----:B------:R-:W-:Y:S01]  /*3920*/  FADD.FTZ R9, R153, R8 ;  /* 0x0000000899097221 */ /* 0x000fe20000010000 */
[-C--:B------:R-:W-:Y:S01]  /*3930*/  FMUL.FTZ R8, R142, R4.reuse ;  /* 0x000000048e087220 */ /* 0x080fe20000410000 */
[----:B------:R-:W-:Y:S01]  /*3940*/  FFMA.FTZ R6, R143, R4, -R6 ;  /* 0x000000048f067223 */ /* 0x000fe20000010806 */
[----:B------:R-:W-:Y:S01]  /*3950*/  FADD.FTZ R7, R152, R7 ;  /* 0x0000000798077221 */ /* 0x000fe20000010000 */
[----:B------:R-:W-:Y:S01]  /*3960*/  FMUL.FTZ R11, R157, R9 ;  /* 0x000000099d0b7220 */ /* 0x000fe20000410000 */
[----:B------:R-:W-:Y:S01]  /*3970*/  FFMA.FTZ R8, R143, R5, R8 ;  /* 0x000000058f087223 */ /* 0x000fe20000010008 */
[----:B------:R-:W-:Y:S01]  /*3980*/  FMUL.FTZ R4, R146, R6 ;  /* 0x0000000692047220 */ /* 0x000fe20000410000 */
[-C--:B------:R-:W-:Y:S01]  /*3990*/  FMUL.FTZ R10, R157, R7.reuse ;  /* 0x000000079d0a7220 */ /* 0x080fe20000410000 */
[----:B------:R-:W-:Y:S01]  /*39a0*/  FFMA.FTZ R11, R156, R7, R11 ;  /* 0x000000079c0b7223 */ /* 0x000fe2000001000b */
[-C--:B------:R-:W-:Y:S01]  /*39b0*/  FMUL.FTZ R5, R146, R8.reuse ;  /* 0x0000000892057220 */ /* 0x080fe20000410000 */
[C---:B------:R-:W-:Y:S01]  /*39c0*/  FFMA.FTZ R4, R147.reuse, R8, R4 ;  /* 0x0000000893047223 */ /* 0x040fe20000010004 */
[----:B------:R-:W-:Y:S01]  /*39d0*/  FFMA.FTZ R10, R156, R9, -R10 ;  /* 0x000000099c0a7223 */ /* 0x000fe2000001080a */
[----:B------:R-:W-:Y:S01]  /*39e0*/  FADD.FTZ R11, R154, R11 ;  /* 0x0000000b9a0b7221 */ /* 0x000fe20000010000 */
[----:B------:R-:W-:Y:S01]  /*39f0*/  FFMA.FTZ R5, R147, R6, -R5 ;  /* 0x0000000693057223 */ /* 0x000fe20000010805 */
[----:B------:R-:W-:Y:S01]  /*3a00*/  FMUL.FTZ R6, R150, R4 ;  /* 0x0000000496067220 */ /* 0x000fe20000410000 */
[----:B------:R-:W-:Y:S01]  /*3a10*/  FADD.FTZ R10, R155, R10 ;  /* 0x0000000a9b0a7221 */ /* 0x000fe20000010000 */
[----:B------:R-:W-:Y:S01]  /*3a20*/  FMUL.FTZ R8, R158, R11 ;  /* 0x0000000b9e087220 */ /* 0x000fe20000410000 */
[-C--:B------:R-:W-:Y:S01]  /*3a30*/  FMUL.FTZ R7, R150, R5.reuse ;  /* 0x0000000596077220 */ /* 0x080fe20000410000 */
[----:B------:R-:W-:Y:S01]  /*3a40*/  FFMA.FTZ R6, R151, R5, -R6 ;  /* 0x0000000597067223 */ /* 0x000fe20000010806 */
[-C--:B------:R-:W-:Y:S01]  /*3a50*/  FMUL.FTZ R22, R158, R10.reuse ;  /* 0x0000000a9e167220 */ /* 0x080fe20000410000 */
[----:B------:R-:W-:Y:S01]  /*3a60*/  FFMA.FTZ R8, R159, R10, -R8 ;  /* 0x0000000a9f087223 */ /* 0x000fe20000010808 */
[----:B------:R-:W-:Y:S01]  /*3a70*/  FFMA.FTZ R7, R151, R4, R7 ;  /* 0x0000000497077223 */ /* 0x000fe20000010007 */
[----:B------:R-:W-:Y:S01]  /*3a80*/  FMUL.FTZ R9, R157, R6 ;  /* 0x000000069d097220 */ /* 0x000fe20000410000 */
        /* <DEDUP_REMOVED lines=13> */
[----:B------:R-:W-:Y:S01]  /*3b60*/  FADD.FTZ R176, R164, R11 ;  /* 0x0000000ba4b07221 */ /* 0x000fe20000010000 */
[----:B------:R-:W-:Y:S01]  /*3b70*/  FFMA.FTZ R6, R159, R9, R6 ;  /* 0x000000099f067223 */ /* 0x000fe20000010006 */
[----:B------:R-:W-:Y:S01]  /*3b80*/  FMUL.FTZ R8, R162, R4 ;  /* 0x00000004a2087220 */ /* 0x000fe20000410000 */
[----:B------:R-:W-:-:S02]  /*3b90*/  FADD.FTZ R7, R165, R10 ;  /* 0x0000000aa5077221 */ /* 0x000fc40000010000 */
[----:B------:R-:W0:Y:S01]  /*3ba0*/  SHFL.UP PT, R10, R176, 0x1, RZ ;  /* 0x04200000b00a7989 */ /* 0x000e2200000e00ff */
[CC--:B------:R-:W-:Y:S01]  /*3bb0*/  FFMA.FTZ R22, R163.reuse, R6.reuse, R8 ;  /* 0x00000006a3167223 */ /* 0x0c0fe20000010008 */
[----:B------:R-:W-:Y:S02]  /*3bc0*/  FMUL.FTZ R6, R162, R6 ;  /* 0x00000006a2067220 */ /* 0x000fe40000410000 */
[----:B------:R-:W1:Y:S02]  /*3bd0*/  SHFL.UP PT, R9, R7, 0x1, RZ ;  /* 0x0420000007097989 */ /* 0x000e6400000e00ff */
[----:B------:R-:W-:Y:S02]  /*3be0*/  FFMA.FTZ R5, R163, R4, -R6 ;  /* 0x00000004a3057223 */ /* 0x000fe40000010806 */
        /* <DEDUP_REMOVED lines=17> */
[----:B------:R-:W-:Y:S01]  /*3d00*/  ISETP.GE.AND P6, PT, R71, 0x2, PT ;  /* 0x000000024700780c */ /* 0x000fe20003fc6270 */
[-C--:B0-----:R-:W-:Y:S01]  /*3d10*/  FMUL.FTZ R10, R22, R9.reuse ;  /* 0x00000009160a7220 */ /* 0x081fe20000410000 */
[----:B------:R-:W-:-:S04]  /*3d20*/  FMUL.FTZ R9, R5, R9 ;  /* 0x0000000905097220 */ /* 0x000fc80000410000 */
[-C--:B-1----:R-:W-:Y:S01]  /*3d30*/  FFMA.FTZ R11, R22, R8.reuse, R9 ;  /* 0x00000008160b7223 */ /* 0x082fe20000010009 */
[C---:B------:R-:W-:Y:S01]  /*3d40*/  FFMA.FTZ R10, R5.reuse, R8, -R10 ;  /* 0x00000008050a7223 */ /* 0x040fe2000001080a */
[----:B--2---:R-:W-:-:S05]  /*3d50*/  FMUL.FTZ R9, R5, R6 ;  /* 0x0000000605097220 */ /* 0x004fca0000410000 */
        /* <DEDUP_REMOVED lines=27> */
[CC--:B-1----:R-:W-:Y:S01]  /*3f10*/  FFMA.FTZ R11, R22.reuse, R8.reuse, R9 ;  /* 0x00000008160b7223 */ /* 0x0c2fe20000010009 */
[C---:B------:R-:W-:Y:S01]  /*3f20*/  FFMA.FTZ R10, R5.reuse, R8, -R10 ;  /* 0x00000008050a7223 */ /* 0x040fe2000001080a */
[-C--:B--2---:R-:W-:Y:S01]  /*3f30*/  FMUL.FTZ R8, R22, R6.reuse ;  /* 0x0000000616087220 */ /* 0x084fe20000410000 */
[----:B------:R-:W-:-:S04]  /*3f40*/  FMUL.FTZ R9, R5, R6 ;  /* 0x0000000605097220 */ /* 0x000fc80000410000 */
[----:B------:R-:W-:Y:S01]  /*3f50*/  @P6 FADD.FTZ R176, R176, R11 ;  /* 0x0000000bb0b06221 */ /* 0x000fe20000010000 */
[----:B------:R-:W-:Y:S01]  /*3f60*/  @P6 FADD.FTZ R7, R7, R10 ;  /* 0x0000000a07076221 */ /* 0x000fe20000010000 */
[-C--:B---3--:R-:W-:Y:S01]  /*3f70*/  @P6 FFMA.FTZ R5, R5, R4.reuse, -R8 ;  /* 0x0000000405056223 */ /* 0x088fe20000010808 */
[----:B------:R-:W-:Y:S02]  /*3f80*/  @P6 FFMA.FTZ R22, R22, R4, R9 ;  /* 0x0000000416166223 */ /* 0x000fe40000010009 */
[----:B------:R-:W0:Y:S04]  /*3f90*/  SHFL.UP PT, R8, R176, 0x10, RZ ;  /* 0x06000000b0087989 */ /* 0x000e2800000e00ff */
[----:B------:R-:W1:Y:S04]  /*3fa0*/  SHFL.UP PT, R4, R22, 0x10, RZ ;  /* 0x0600000016047989 */ /* 0x000e6800000e00ff */
[----:B------:R-:W2:Y:S04]  /*3fb0*/  SHFL.UP PT, R6, R7, 0x10, RZ ;  /* 0x0600000007067989 */ /* 0x000ea800000e00ff */
[----:B------:R-:W3:Y:S01]  /*3fc0*/  SHFL.UP PT, R9, R5, 0x10, RZ ;  /* 0x0600000005097989 */ /* 0x000ee200000e00ff */
[----:B------:R-:W5:Y:S01]  /*3fd0*/  S2R R178, SR_CgaCtaId ;  /* 0x0000000000b27919 */ /* 0x000f620000008800 */
[CC--:B0-----:R-:W-:Y:S01]  /*3fe0*/  FMUL.FTZ R10, R22.reuse, R8.reuse ;  /* 0x00000008160a7220 */ /* 0x0c1fe20000410000 */
[C---:B------:R-:W-:Y:S01]  /*3ff0*/  FMUL.FTZ R11, R5.reuse, R8 ;  /* 0x00000008050b7220 */ /* 0x040fe20000410000 */
[CC--:B-1----:R-:W-:Y:S01]  /*4000*/  FMUL.FTZ R8, R22.reuse, R4.reuse ;  /* 0x0000000416087220 */ /* 0x0c2fe20000410000 */
[C---:B------:R-:W-:Y:S01]  /*4010*/  FMUL.FTZ R4, R5.reuse, R4 ;  /* 0x0000000405047220 */ /* 0x040fe20000410000 */
[-C--:B--2---:R-:W-:Y:S01]  /*4020*/  FFMA.FTZ R10, R5, R6.reuse, -R10 ;  /* 0x00000006050a7223 */ /* 0x084fe2000001080a */
[C---:B------:R-:W-:Y:S01]  /*4030*/  FFMA.FTZ R11, R22.reuse, R6, R11 ;  /* 0x00000006160b7223 */ /* 0x040fe2000001000b */
[----:B------:R-:W-:Y:S01]  /*4040*/  ISETP.GE.AND P6, PT, R71, 0x10, PT ;  /* 0x000000104700780c */ /* 0x000fe20003fc6270 */
[-C--:B---3--:R-:W-:Y:S01]  /*4050*/  FFMA.FTZ R8, R5, R9.reuse, -R8 ;  /* 0x0000000905087223 */ /* 0x088fe20000010808 */
[----:B------:R-:W-:Y:S01]  /*4060*/  FFMA.FTZ R9, R22, R9, R4 ;  /* 0x0000000916097223 */ /* 0x000fe20000010004 */
[----:B------:R-:W-:Y:S01]  /*4070*/  FADD.FTZ R10, R7, R10 ;  /* 0x0000000a070a7221 */ /* 0x000fe20000010000 */
[----:B------:R-:W-:-:S02]  /*4080*/  FADD.FTZ R11, R176, R11 ;  /* 0x0000000bb00b7221 */ /* 0x000fc40000010000 */
[----:B------:R-:W-:Y:S02]  /*4090*/  FSEL R23, R5, R8, !P6 ;  /* 0x0000000805177208 */ /* 0x000fe40007000000 */
[----:B------:R-:W-:Y:S02]  /*40a0*/  FSEL R22, R22, R9, !P6 ;  /* 0x0000000916167208 */ /* 0x000fe40007000000 */
[----:B------:R-:W-:Y:S02]  /*40b0*/  FSEL R177, R7, R10, !P6 ;  /* 0x0000000a07b17208 */ /* 0x000fe40007000000 */
[----:B------:R-:W-:Y:S02]  /*40c0*/  FSEL R176, R176, R11, !P6 ;  /* 0x0000000bb0b07208 */ /* 0x000fe40007000000 */
[----:B------:R-:W-:Y:S02]  /*40d0*/  ISETP.NE.AND P6, PT, R166, RZ, PT ;  /* 0x000000ffa600720c */ /* 0x000fe40003fc5270 */
[----:B------:R-:W-:-:S02]  /*40e0*/  CS2R R6, SRZ ;  /* 0x0000000000067805 */ /* 0x000fc4000001ff00 */
[----:B------:R-:W-:Y:S02]  /*40f0*/  MOV R4, 0x3f800000 ;  /* 0x3f80000000047802 */ /* 0x000fe40000000f00 */
[----:B------:R-:W-:Y:S02]  /*4100*/  MOV R5, RZ ;  /* 0x000000ff00057202 */ /* 0x000fe40000000f00 */
[----:B------:R-:W-:-:S05]  /*4110*/  LEA R182, R108, R73, 0x4 ;  /* 0x000000496cb67211 */ /* 0x000fca00078e20ff */
[----:B------:R-:W0:Y:S01]  /*4120*/  @P6 LDS.128 R4, [R182+0x880] ;  /* 0x00088000b6046984 */ /* 0x000e220000000c00 */
[----:B------:R-:W-:Y:S02]  /*4130*/  ISETP.NE.AND P6, PT, R71, 0x1f, PT ;  /* 0x0000001f4700780c */ /* 0x000fe40003fc5270 */
[----:B------:R-:W-:-:S04]  /*4140*/  MOV R73, 0x400 ;  /* 0x0000040000497802 */ /* 0x000fc80000000f00 */
[----:B-----5:R-:W-:-:S07]  /*4150*/  LEA R73, R178, R73, 0x18 ;  /* 0x00000049b2497211 */ /* 0x020fce00078ec0ff */
[----:B------:R-:W-:Y:S01]  /*4160*/  @!P6 STS.128 [R73+0x840], R8 ;  /* 0x000840084900e388 */ /* 0x000fe20000000c00 */
[----:B------:R-:W-:Y:S01]  /*4170*/  BAR.SYNC.DEFER_BLOCKING 0x0 ;  /* 0x0000000000007b1d */ /* 0x000fe20000010000 */
[----:B------:R-:W-:-:S05]  /*4180*/  ISETP.NE.AND P6, PT, R71, RZ, PT ;  /* 0x000000ff4700720c */ /* 0x000fca0003fc5270 */
[----:B------:R-:W1:Y:S04]  /*4190*/  SHFL.UP PT, R181, R23, 0x1, RZ ;  /* 0x0420000017b57989 */ /* 0x000e6800000e00ff */
[----:B------:R-:W2:Y:S04]  /*41a0*/  SHFL.UP PT, R180, R22, 0x1, RZ ;  /* 0x0420000016b47989 */ /* 0x000ea800000e00ff */
[----:B------:R-:W3:Y:S04]  /*41b0*/  SHFL.UP PT, R179, R177, 0x1, RZ ;  /* 0x04200000b1b37989 */ /* 0x000ee800000e00ff */
[----:B------:R-:W5:Y:S04]  /*41c0*/  SHFL.UP PT, R178, R176, 0x1, RZ ;  /* 0x04200000b0b27989 */ /* 0x000f6800000e00ff */
[----:B0-----:R-:W-:Y:S04]  /*41d0*/  @!P6 STS.128 [R73+0x860], R4 ;  /* 0x000860044900e388 */ /* 0x001fe80000000c00 */
[----:B------:R-:W-:Y:S01]  /*41e0*/  LDS.128 R8, [R73+0x840] ;  /* 0x0008400049087984 */ /* 0x000fe20000000c00 */
[----:B-1----:R-:W-:Y:S01]  /*41f0*/  @!P6 MOV R181, R4 ;  /* 0x0000000400b5e202 */ /* 0x002fe20000000f00 */
[----:B--2---:R-:W-:Y:S01]  /*4200*/  @!P6 IMAD.MOV.U32 R180, RZ, RZ, R5 ;  /* 0x000000ffffb4e224 */ /* 0x004fe200078e0005 */
[----:B---3--:R-:W-:-:S02]  /*4210*/  @!P6 MOV R179, R6 ;  /* 0x0000000600b3e202 */ /* 0x008fc40000000f00 */
        /* <DEDUP_REMOVED lines=35> */
[-C--:B------:R-:W-:Y:S01]  /*4450*/  FMUL.FTZ R150, R150, R149.reuse ;  /* 0x0000009596967220 */ /* 0x080fe20000410000 */
[----:B------:R-:W-:Y:S02]  /*4460*/  ISETP.NE.AND P6, PT, R26, RZ, PT ;  /* 0x000000ff1a00720c */ /* 0x000fe40003fc5270 */
[C---:B------:R-:W-:Y:S01]  /*4470*/  FFMA.FTZ R134, R151.reuse, R149, -R22 ;  /* 0x0000009597867223 */ /* 0x040fe20000010816 */
[----:B------:R-:W-:Y:S01]  /*4480*/  FFMA.FTZ R151, R151, R147, R150 ;  /* 0x0000009397977223 */ /* 0x000fe20000010096 */
[C---:B------:R-:W-:Y:S01]  /*4490*/  FMUL.FTZ R23, R9.reuse, R7 ;  /* 0x0000000709177220 */ /* 0x040fe20000410000 */
[-C--:B------:R-:W-:Y:S01]  /*44a0*/  FMUL.FTZ R22, R9, R6.reuse ;  /* 0x0000000609167220 */ /* 0x080fe20000410000 */
[----:B------:R-:W-:Y:S01]  /*44b0*/  FADD.FTZ R134, R153, R134 ;  /* 0x0000008699867221 */ /* 0x000fe20000010000 */
[----:B------:R-:W-:Y:S01]  /*44c0*/  FADD.FTZ R152, R152, R151 ;  /* 0x0000009798987221 */ /* 0x000fe20000010000 */
[C---:B------:R-:W-:Y:S01]  /*44d0*/  FFMA.FTZ R135, R8.reuse, R6, -R23 ;  /* 0x0000000608877223 */ /* 0x040fe20000010817 */
[C---:B------:R-:W-:Y:S01]  /*44e0*/  FMUL.FTZ R23, R9.reuse, R5 ;  /* 0x0000000509177220 */ /* 0x040fe20000410000 */
[----:B------:R-:W-:Y:S01]  /*44f0*/  FMUL.FTZ R6, R9, R4 ;  /* 0x0000000409067220 */ /* 0x000fe20000410000 */
[C---:B------:R-:W-:Y:S01]  /*4500*/  FFMA.FTZ R22, R8.reuse, R7, R22 ;  /* 0x0000000708167223 */ /* 0x040fe20000010016 */
[C---:B------:R-:W-:Y:S01]  /*4510*/  FMUL.FTZ R9, R157.reuse, R152 ;  /* 0x000000989d097220 */ /* 0x040fe20000410000 */
[----:B------:R-:W-:Y:S01]  /*4520*/  FMUL.FTZ R157, R157, R134 ;  /* 0x000000869d9d7220 */ /* 0x000fe20000410000 */
[----:B------:R-:W-:Y:S01]  /*4530*/  BSSY.RECONVERGENT B0, `(.L_x_2025) ;  /* 0x0000011000007945 */ /* 0x000fe20003800200 */
[----:B------:R-:W-:Y:S01]  /*4540*/  FFMA.FTZ R5, R8, R5, R6 ;  /* 0x0000000508057223 */ /* 0x000fe20000010006 */
[----:B------:R-:W-:Y:S01]  /*4550*/  FADD.FTZ R6, R10, R135 ;  /* 0x000000870a067221 */ /* 0x000fe20000010000 */
[----:B------:R-:W-:Y:S01]  /*4560*/  FADD.FTZ R7, R11, R22 ;  /* 0x000000160b077221 */ /* 0x000fe20000010000 */
[----:B------:R-:W-:Y:S01]  /*4570*/  FFMA.FTZ R4, R8, R4, -R23 ;  /* 0x0000000408047223 */ /* 0x000fe20000010817 */
[C---:B------:R-:W-:Y:S01]  /*4580*/  FFMA.FTZ R10, R156.reuse, R134, -R9 ;  /* 0x000000869c0a7223 */ /* 0x040fe20000010809 */
[----:B------:R-:W-:Y:S01]  /*4590*/  FFMA.FTZ R157, R156, R152, R157 ;  /* 0x000000989c9d7223 */ /* 0x000fe2000001009d */
[----:B----4-:R-:W-:Y:S01]  /*45a0*/  FMUL.FTZ R11, R21, R136 ;  /* 0x00000088150b7220 */ /* 0x010fe20000410000 */
        /* <DEDUP_REMOVED lines=9> */
.L_x_2026:
[----:B------:R-:W-:Y:S05]  /*4640*/  BSYNC.RECONVERGENT B0 ;  /* 0x0000000000007941 */ /* 0x000fea0003800200 */
.L_x_2025:
[----:B0-----:R-:W-:Y:S01]  /*4650*/  FFMA.FTZ R4, R20, R137, -R11 ;  /* 0x0000008914047223 */ /* 0x001fe2000001080b */
[----:B------:R-:W-:Y:S01]  /*4660*/  FADD.FTZ R157, R154, R157 ;  /* 0x0000009d9a9d7221 */ /* 0x000fe20000010000 */
[----:B------:R-:W-:Y:S01]  /*4670*/  FADD.FTZ R155, R155, R10 ;  /* 0x0000000a9b9b7221 */ /* 0x000fe20000010000 */
[C---:B------:R-:W-:Y:S01]  /*4680*/  FMUL.FTZ R5, R21.reuse, R139 ;  /* 0x0000008b15057220 */ /* 0x040fe20000410000 */
[----:B------:R-:W-:Y:S01]  /*4690*/  FFMA.FTZ R83, R4, 2, R83 ;  /* 0x4000000004537823 */ /* 0x000fe20000010053 */
[C---:B------:R-:W-:Y:S01]  /*46a0*/  FMUL.FTZ R4, R158.reuse, R157 ;  /* 0x0000009d9e047220 */ /* 0x040fe20000410000 */
[----:B------:R-:W-:Y:S01]  /*46b0*/  FMUL.FTZ R158, R158, R155 ;  /* 0x0000009b9e9e7220 */ /* 0x000fe20000410000 */
[----:B------:R-:W-:Y:S01]  /*46c0*/  FFMA.FTZ R6, R20, R141, -R5 ;  /* 0x0000008d14067223 */ /* 0x000fe20000010805 */
[----:B------:R-:W-:Y:S01]  /*46d0*/  FMUL.FTZ R5, R21, R143 ;  /* 0x0000008f15057220 */ /* 0x000fe20000410000 */
[C---:B------:R-:W-:Y:S01]  /*46e0*/  FFMA.FTZ R4, R159.reuse, R155, -R4 ;  /* 0x0000009b9f047223 */ /* 0x040fe20000010804 */
[----:B------:R-:W-:Y:S01]  /*46f0*/  FFMA.FTZ R159, R159, R157, R158 ;  /* 0x0000009d9f9f7223 */ /* 0x000fe2000001009e */
[----:B------:R-:W-:Y:S01]  /*4700*/  FFMA.FTZ R85, R6, 2, R85 ;  /* 0x4000000006557823 */ /* 0x000fe20000010055 */
[----:B------:R-:W-:Y:S01]  /*4710*/  FFMA.FTZ R6, R20, R145, -R5 ;  /* 0x0000009114067223 */ /* 0x000fe20000010805 */
[----:B------:R-:W-:Y:S01]  /*4720*/  FADD.FTZ R161, R161, R4 ;  /* 0x00000004a1a17221 */ /* 0x000fe20000010000 */
[----:B------:R-:W-:Y:S01]  /*4730*/  FMUL.FTZ R5, R21, R147 ;  /* 0x0000009315057220 */ /* 0x000fe20000410000 */
[----:B------:R-:W-:Y:S01]  /*4740*/  FADD.FTZ R159, R160, R159 ;  /* 0x0000009fa09f7221 */ /* 0x000fe20000010000 */
[----:B------:R-:W-:Y:S01]  /*4750*/  IADD3 R108, PT, PT, R108, 0x1, RZ ;  /* 0x000000016c6c7810 */ /* 0x000fe20007ffe0ff */
[----:B------:R-:W-:Y:S01]  /*4760*/  FMUL.FTZ R4, R162, R161 ;  /* 0x000000a1a2047220 */ /* 0x000fe20000410000 */
[----:B------:R-:W-:Y:S01]  /*4770*/  FFMA.FTZ R87, R6, 2, R87 ;  /* 0x4000000006577823 */ /* 0x000fe20000010057 */
[----:B------:R-:W-:Y:S01]  /*4780*/  FFMA.FTZ R6, R20, R149, -R5 ;  /* 0x0000009514067223 */ /* 0x000fe20000010805 */
[-C--:B------:R-:W-:Y:S01]  /*4790*/  FMUL.FTZ R162, R162, R159.reuse ;  /* 0x0000009fa2a27220 */ /* 0x080fe20000410000 */
[----:B------:R-:W-:Y:S01]  /*47a0*/  FFMA.FTZ R5, R163, R159, R4 ;  /* 0x0000009fa3057223 */ /* 0x000fe20000010004 */
[----:B------:R-:W-:Y:S01]  /*47b0*/  ISETP.GE.AND P6, PT, R108, UR5, PT ;  /* 0x000000056c007c0c */ /* 0x000fe2000bfc6270 */
[----:B------:R-:W-:Y:S01]  /*47c0*/  FMUL.FTZ R7, R21, R152 ;  /* 0x0000009815077220 */ /* 0x000fe20000410000 */
[----:B------:R-:W-:Y:S01]  /*47d0*/  FFMA.FTZ R162, R163, R161, -R162 ;  /* 0x000000a1a3a27223 */ /* 0x000fe200000108a2 */
[----:B------:R-:W-:Y:S01]  /*47e0*/  FADD.FTZ R164, R164, R5 ;  /* 0x00000005a4a47221 */ /* 0x000fe20000010000 */
[C---:B------:R-:W-:Y:S01]  /*47f0*/  FMUL.FTZ R5, R21.reuse, R157 ;  /* 0x0000009d15057220 */ /* 0x040fe20000410000 */
[----:B------:R-:W-:Y:S01]  /*4800*/  FFMA.FTZ R4, R20, R134, -R7 ;  /* 0x0000008614047223 */ /* 0x000fe20000010807 */
[----:B------:R-:W-:Y:S01]  /*4810*/  FMUL.FTZ R7, R21, R159 ;  /* 0x0000009f15077220 */ /* 0x000fe20000410000 */
[----:B------:R-:W-:Y:S01]  /*4820*/  FADD.FTZ R162, R165, R162 ;  /* 0x000000a2a5a27221 */ /* 0x000fe20000010000 */
[----:B------:R-:W-:Y:S01]  /*4830*/  FMUL.FTZ R21, R21, R164 ;  /* 0x000000a415157220 */ /* 0x000fe20000410000 */
[----:B------:R-:W-:Y:S01]  /*4840*/  FFMA.FTZ R89, R6, 2, R89 ;  /* 0x4000000006597823 */ /* 0x000fe20000010059 */
[----:B------:R-:W-:Y:S01]  /*4850*/  FFMA.FTZ R91, R4, 2, R91 ;  /* 0x40000000045b7823 */ /* 0x000fe2000001005b */
[C---:B------:R-:W-:Y:S01]  /*4860*/  FFMA.FTZ R4, R20.reuse, R155, -R5 ;  /* 0x0000009b14047223 */ /* 0x040fe20000010805 */
[C---:B------:R-:W-:Y:S01]  /*4870*/  FFMA.FTZ R6, R20.reuse, R161, -R7 ;  /* 0x000000a114067223 */ /* 0x040fe20000010807 */
[----:B------:R-:W-:-:S02]  /*4880*/  FFMA.FTZ R20, R20, R162, -R21 ;  /* 0x000000a214147223 */ /* 0x000fc40000010815 */
[----:B------:R-:W-:Y:S01]  /*4890*/  FFMA.FTZ R93, R4, 2, R93 ;  /* 0x40000000045d7823 */ /* 0x000fe2000001005d */
[----:B------:R-:W-:Y:S01]  /*48a0*/  FFMA.FTZ R95, R6, 2, R95 ;  /* 0x40000000065f7823 */ /* 0x000fe2000001005f */
[----:B------:R-:W-:Y:S01]  /*48b0*/  FFMA.FTZ R97, R20, 2, R97 ;  /* 0x4000000014617823 */ /* 0x000fe20000010061 */
[----:B------:R-:W-:Y:S06]  /*48c0*/  @!P6 BRA `(.L_x_2027) ;  /* 0xffffffe00028e947 */ /* 0x000fec000383ffff */
.L_x_2024:
        /* <DEDUP_REMOVED lines=61> */
.L_x_2029:
        /* <DEDUP_REMOVED lines=14> */
.L_x_4996:


//--------------------- .text._Z25selective_scan_fwd_kernelI32Selective_Scan_fwd_kernel_traitsILi32ELi8ELi1ELb0ELb1ELb0ELb1EfN3c107complexIfEEEEv13SSMParamsBase --------------------------
	.section	.text._Z25selective_scan_fwd_kernelI32Selective_Scan_fwd_kernel_traitsILi32ELi8ELi1ELb0ELb1ELb0ELb1EfN3c107complexIfEEEEv13SSMParamsBase,"ax",@progbits
	.align	128
        .global         _Z25selective_scan_fwd_kernelI32Selective_Scan_fwd_kernel_traitsILi32ELi8ELi1ELb0ELb1ELb0ELb1EfN3c107complexIfEEEEv13SSMParamsBase
        .type           _Z25selective_scan_fwd_kernelI32Selective_Scan_fwd_kernel_traitsILi32ELi8ELi1ELb0ELb1ELb0ELb1EfN3c107complexIfEEEEv13SSMParamsBase,@function
        .size           _Z25selective_scan_fwd_kernelI32Selective_Scan_fwd_kernel_traitsILi32ELi8ELi1ELb0ELb1ELb0ELb1EfN3c107complexIfEEEEv13SSMParamsBase,(.L_x_4997 - _Z25selective_scan_fwd_kernelI32Selective_Scan_fwd_kernel_traitsILi32ELi8ELi1ELb0ELb1ELb0ELb1EfN3c107complexIfEEEEv13SSMParamsBase)
        .other          _Z25selective_scan_fwd_kernelI32Selective_Scan_fwd_kernel_traitsILi32ELi8ELi1ELb0ELb1ELb0ELb1EfN3c107complexIfEEEEv13SSMParamsBase,@"STO_CUDA_ENTRY STV_DEFAULT"
_Z25selective_scan_fwd_kernelI32Selective_Scan_fwd_kernel_traitsILi32ELi8ELi1ELb0ELb1ELb0ELb1EfN3c107complexIfEEEEv13SSMParamsBase:
.text._Z25selective_scan_fwd_kernelI32Selective_Scan_fwd_kernel_traitsILi32ELi8ELi1ELb0ELb1ELb0ELb1EfN3c107complexIfEEEEv13SSMParamsBase:
        /* <DEDUP_REMOVED lines=43> */
[----:B------:R-:W-:-:S04]  /*02b0*/  @!P1 IADD3 R5, PT, PT, R5, -R10, RZ ;  /* 0x8000000a05059210 */ /* 0x000fc80007ffe0ff */
        /* <DEDUP_REMOVED lines=11> */
[----:B------:R-:W-:Y:S01]  /*0370*/  ISETP.GE.AND P2, PT, R6, RZ, PT ;  /* 0x000000ff0600720c */ /* 0x000fe20003f46270 */
[----:B------:R-:W-:Y:S01]  /*0380*/  IMAD.U32 R6, RZ, RZ, UR4 ;  /* 0x00000004ff067e24 */ /* 0x000fe2000f8e00ff */
[----:B------:R-:W-:Y:S01]  /*0390*/  @P0 IADD3 R4, PT, PT, R4, 0x1, RZ ;  /* 0x0000000104040810 */ /* 0x000fe20007ffe0ff */
[----:B------:R-:W-:Y:S01]  /*03a0*/  UIMAD UR8, UR18, UR17, UR7 ;  /* 0x00000011120872a4 */ /* 0x000fe2000f8e0207 */
[----:B------:R-:W-:-:S02]  /*03b0*/  MOV R7, UR5 ;  /* 0x0000000500077c02 */ /* 0x000fc40008000f00 */
        /* <DEDUP_REMOVED lines=29> */
[----:B---3--:R-:W-:Y:S01]  /*0590*/  IMAD.WIDE.U32 R12, R25, UR4, RZ ;  /* 0x00000004190c7c25 */ /* 0x008fe2000f8e00ff */
[----:B------:R-:W-:Y:S01]  /*05a0*/  IADD3 R69, PT, PT, R7, R3, RZ ;  /* 0x0000000307457210 */ /* 0x000fe20007ffe0ff */
[----:B------:R-:W0:Y:S01]  /*05b0*/  LDCU.U8 UR4, c[0x0][0x39e] ;  /* 0x000073c0ff0477ac */ /* 0x000e220008000000 */
[C---:B-1----:R-:W-:Y:S01]  /*05c0*/  SHF.L.U32 R31, R26.reuse, 0x3, RZ ;  /* 0x000000031a1f7819 */ /* 0x042fe200000006ff */
[----:B----4-:R-:W-:Y:S01]  /*05d0*/  IMAD.WIDE.U32 R2, R25, UR12, RZ ;  /* 0x0000000c19027c25 */ /* 0x010fe2000f8e00ff */
[----:B------:R-:W-:-:S02]  /*05e0*/  SHF.L.U32 R4, R26, 0x4, RZ ;  /* 0x000000041a047819 */ /* 0x000fc400000006ff */
[----:B------:R-:W-:Y:S01]  /*05f0*/  LOP3.LUT R50, R31, 0x1f00, RZ, 0xc0, !PT ;  /* 0x00001f001f327812 */ /* 0x000fe200078ec0ff */
[C---:B------:R-:W-:Y:S01]  /*0600*/  IMAD R27, R25.reuse, UR5, R13 ;  /* 0x00000005191b7c24 */ /* 0x040fe2000f8e020d */
[----:B------:R-:W-:Y:S01]  /*0610*/  LOP3.LUT R5, R4, 0x3e00, RZ, 0xc0, !PT ;  /* 0x00003e0004057812 */ /* 0x000fe200078ec0ff */
[----:B------:R-:W-:Y:S01]  /*0620*/  IMAD R29, R25, UR13, R3 ;  /* 0x0000000d191d7c24 */ /* 0x000fe2000f8e0203 */
[----:B------:R-:W-:Y:S01]  /*0630*/  LOP3.LUT R41, R50, 0x1f, R26, 0xf8, !PT ;  /* 0x0000001f32297812 */ /* 0x000fe200078ef81a */
[----:B------:R-:W-:Y:S01]  /*0640*/  VIADD R36, R31, 0x3 ;  /* 0x000000031f247836 */ /* 0x000fe20000000000 */
[----:B------:R-:W-:Y:S02]  /*0650*/  LEA.HI.X R69, R6, R19, R69, 0x2, P0 ;  /* 0x0000001306457211 */ /* 0x000fe400000f1445 */
[----:B------:R-:W-:Y:S02]  /*0660*/  LOP3.LUT R45, R41, 0x20, RZ, 0xfc, !PT ;  /* 0x00000020292d7812 */ /* 0x000fe400078efcff */
[----:B------:R-:W-:-:S02]  /*0670*/  IADD3 R34, PT, PT, R31, 0x1, RZ ;  /* 0x000000011f227810 */ /* 0x000fc40007ffe0ff */
[----:B------:R-:W-:Y:S02]  /*0680*/  IADD3 R50, PT, PT, R50, R45, RZ ;  /* 0x0000002d32327210 */ /* 0x000fe40007ffe0ff */
[C---:B------:R-:W-:Y:S02]  /*0690*/  IADD3 R35, PT, PT, R31.reuse, 0x2, RZ ;  /* 0x000000021f237810 */ /* 0x040fe40007ffe0ff */
[C---:B------:R-:W-:Y:S01]  /*06a0*/  IADD3 R37, PT, PT, R31.reuse, 0x4, RZ ;  /* 0x000000041f257810 */ /* 0x040fe20007ffe0ff */
[----:B------:R-:W-:Y:S01]  /*06b0*/  VIADD R59, R50, 0xc0 ;  /* 0x000000c0323b7836 */ /* 0x000fe20000000000 */
        /* <DEDUP_REMOVED lines=23> */
[----:B0-----:R-:W-:-:S07]  /*0830*/  IADD3 R67, PT, PT, R50, 0x1c0, RZ ;  /* 0x000001c032437810 */ /* 0x001fce0007ffe0ff */
.L_x_2050:
[----:B0-----:R-:W0:Y:S01]  /*0840*/  LDC R5, c[0x0][0x388] ;  /* 0x0000e200ff057b82 */ /* 0x001e220000000800 */
[----:B------:R-:W-:Y:S01]  /*0850*/  SHF.L.U32 R76, R30, 0x8, RZ ;  /* 0x000000081e4c7819 */ /* 0x000fe200000006ff */
[----:B------:R-:W-:Y:S01]  /*0860*/  HFMA2 R4, -RZ, RZ, 0, 0 ;  /* 0x00000000ff047431 */ /* 0x000fe200000001ff */
[C---:B------:R-:W-:Y:S02]  /*0870*/  IADD3 R6, P0, PT, R53.reuse, R32, RZ ;  /* 0x0000002035067210 */ /* 0x040fe40007f1e0ff */
[----:B------:R-:W-:Y:S02]  /*0880*/  CS2R R8, SRZ ;  /* 0x0000000000087805 */ /* 0x000fe4000001ff00 */
[----:B------:R-:W-:Y:S02]  /*0890*/  IADD3 R84, P3, PT, R53, R33, RZ ;  /* 0x0000002135547210 */ /* 0x000fe40007f7e0ff */
[----:B------:R-:W-:Y:S01]  /*08a0*/  CS2R R10, SRZ ;  /* 0x00000000000a7805 */ /* 0x000fe2000001ff00 */
[----:B------:R-:W-:-:S02]  /*08b0*/  HFMA2 R19, -RZ, RZ, 0, 0 ;  /* 0x00000000ff137431 */ /* 0x000fc400000001ff */
[----:B------:R-:W-:Y:S01]  /*08c0*/  IMAD.X R7, RZ, RZ, R42, P0 ;  /* 0x000000ffff077224 */ /* 0x000fe200000e062a */
        /* <DEDUP_REMOVED lines=16> */
[----:B------:R-:W1:Y:S01]  /*09d0*/  S2R R18, SR_CgaCtaId ;  /* 0x0000000000127919 */ /* 0x000e620000008800 */
        /* <DEDUP_REMOVED lines=10> */
[----:B0-----:R-:W-:-:S02]  /*0a80*/  IADD3 R15, PT, PT, R78, 0x20, RZ ;  /* 0x000000204e0f7810 */ /* 0x001fc40007ffe0ff */
[-C--:B------:R-:W-:Y:S02]  /*0a90*/  LEA.HI.SX32 R72, R78, R78.reuse, 0x1b ;  /* 0x0000004e4e487211 */ /* 0x080fe400078fdaff */
[----:B-1----:R-:W-:Y:S02]  /*0aa0*/  LEA R71, R18, R71, 0x18 ;  /* 0x0000004712477211 */ /* 0x002fe400078ec0ff */
[C---:B------:R-:W-:Y:S01]  /*0ab0*/  IADD3 R21, PT, PT, R78.reuse, 0x60, RZ ;  /* 0x000000604e157810 */ /* 0x040fe20007ffe0ff */
[C---:B------:R-:W-:Y:S01]  /*0ac0*/  VIADD R7, R78.reuse, 0x80 ;  /* 0x000000804e077836 */ /* 0x040fe20000000000 */
[----:B------:R-:W-:Y:S02]  /*0ad0*/  LEA.HI.SX32 R18, R15, R78, 0x1b ;  /* 0x0000004e0f127211 */ /* 0x000fe400078fdaff */
[----:B------:R-:W-:Y:S02]  /*0ae0*/  IADD3 R17, PT, PT, R78, 0x40, RZ ;  /* 0x000000404e117810 */ /* 0x000fe40007ffe0ff */
[----:B------:R-:W-:-:S02]  /*0af0*/  LEA R72, R72, R71, 0x2 ;  /* 0x0000004748487211 */ /* 0x000fc400078e10ff */
[-C--:B------:R-:W-:Y:S02]  /*0b00*/  LEA.HI.SX32 R6, R21, R78.reuse, 0x1b ;  /* 0x0000004e15067211 */ /* 0x080fe400078fdaff */
[-C--:B------:R-:W-:Y:S02]  /*0b10*/  LEA R73, R18, R71.reuse, 0x2 ;  /* 0x0000004712497211 */ /* 0x080fe400078e10ff */
[----:B------:R-:W-:Y:S02]  /*0b20*/  LEA.HI.SX32 R74, R17, R78, 0x1b ;  /* 0x0000004e114a7211 */ /* 0x000fe400078fdaff */
[C---:B------:R-:W-:Y:S02]  /*0b30*/  IADD3 R15, PT, PT, R78.reuse, 0xa0, RZ ;  /* 0x000000a04e0f7810 */ /* 0x040fe40007ffe0ff */
[----:B------:R-:W-:Y:S02]  /*0b40*/  IADD3 R17, PT, PT, R78, 0xc0, RZ ;  /* 0x000000c04e117810 */ /* 0x000fe40007ffe0ff */
[----:B------:R-:W-:-:S02]  /*0b50*/  LEA R75, R6, R71, 0x2 ;  /* 0x00000047064b7211 */ /* 0x000fc400078e10ff */
[----:B------:R-:W-:Y:S02]  /*0b60*/  IADD3 R21, PT, PT, R78, 0xe0, RZ ;  /* 0x000000e04e157810 */ /* 0x000fe40007ffe0ff */
[-C--:B------:R-:W-:Y:S02]  /*0b70*/  LEA.HI.SX32 R6, R7, R78.reuse, 0x1b ;  /* 0x0000004e07067211 */ /* 0x080fe400078fdaff */
[-C--:B------:R-:W-:Y:S02]  /*0b80*/  LEA.HI.SX32 R18, R15, R78.reuse, 0x1b ;  /* 0x0000004e0f127211 */ /* 0x080fe400078fdaff */
[----:B------:R-:W-:Y:S02]  /*0b90*/  LEA R74, R74, R71, 0x2 ;  /* 0x000000474a4a7211 */ /* 0x000fe400078e10ff */
[-C--:B------:R-:W-:Y:S02]  /*0ba0*/  LEA.HI.SX32 R80, R17, R78.reuse, 0x1b ;  /* 0x0000004e11507211 */ /* 0x080fe400078fdaff */
[----:B------:R-:W-:-:S02]  /*0bb0*/  LEA.HI.SX32 R20, R21, R78, 0x1b ;  /* 0x0000004e15147211 */ /* 0x000fc400078fdaff */
[-C--:B------:R-:W-:Y:S02]  /*0bc0*/  LEA R77, R6, R71.reuse, 0x2 ;  /* 0x00000047064d7211 */ /* 0x080fe400078e10ff */
[-C--:B------:R-:W-:Y:S02]  /*0bd0*/  LEA R79, R18, R71.reuse, 0x2 ;  /* 0x00000047124f7211 */ /* 0x080fe400078e10ff */
[-C--:B------:R-:W-:Y:S02]  /*0be0*/  LEA R80, R80, R71.reuse, 0x2 ;  /* 0x0000004750507211 */ /* 0x080fe400078e10ff */
[----:B------:R-:W-:Y:S01]  /*0bf0*/  LEA R81, R20, R71, 0x2 ;  /* 0x0000004714517211 */ /* 0x000fe200078e10ff */
[----:B------:R-:W-:Y:S01]  /*0c00*/  IMAD.MOV.U32 R87, RZ, RZ, RZ ;  /* 0x000000ffff577224 */ /* 0x000fe200078e00ff */
[----:B------:R-:W-:Y:S02]  /*0c10*/  MOV R6, RZ ;  /* 0x000000ff00067202 */ /* 0x000fe40000000f00 */
[----:B------:R-:W-:Y:S01]  /*0c20*/  MOV R89, RZ ;  /* 0x000000ff00597202 */ /* 0x000fe20000000f00 */
[----:B--2---:R-:W-:Y:S04]  /*0c30*/  STS [R72], R9 ;  /* 0x0000000948007388 */ /* 0x004fe80000000800 */
[----:B---3--:R0:W-:Y:S02]  /*0c40*/  STS [R73+0x80], R4 ;  /* 0x0000800449007388 */ /* 0x0081e40000000800 */
[----:B0-----:R-:W-:-:S02]  /*0c50*/  SHF.L.U32 R4, R78, 0x3, RZ ;  /* 0x000000034e047819 */ /* 0x001fc400000006ff */
[----:B----4-:R-:W-:Y:S02]  /*0c60*/  STS [R74+0x100], R11 ;  /* 0x0001000b4a007388 */ /* 0x010fe40000000800 */
[----:B------:R-:W-:Y:S02]  /*0c70*/  LEA.HI.SX32 R82, R4, R4, 0x1b ;  /* 0x0000000404527211 */ /* 0x000fe400078fdaff */
[----:B------:R0:W-:Y:S02]  /*0c80*/  STS [R75+0x180], R8 ;  /* 0x000180084b007388 */ /* 0x0001e40000000800 */
        /* <DEDUP_REMOVED lines=15> */
[----:B0-----:R-:W-:-:S02]  /*0d80*/  HFMA2 R8, -RZ, RZ, 0, 0 ;  /* 0x00000000ff087431 */ /* 0x001fc400000001ff */
[----:B-1----:R-:W-:Y:S01]  /*0d90*/  HFMA2 R14, -RZ, RZ, 0, 0 ;  /* 0x00000000ff0e7431 */ /* 0x002fe200000001ff */
[----:B------:R-:W-:Y:S01]  /*0da0*/  MOV R10, RZ ;  /* 0x000000ff000a7202 */ /* 0x000fe20000000f00 */
[----:B--2---:R-:W-:Y:S01]  /*0db0*/  HFMA2 R16, -RZ, RZ, 0, 0 ;  /* 0x00000000ff107431 */ /* 0x004fe200000001ff */
        /* <DEDUP_REMOVED lines=73> */
.L_x_2031:
[----:B------:R-:W-:Y:S05]  /*1250*/  BSYNC.RECONVERGENT B0 ;  /* 0x0000000000007941 */ /* 0x000fea0003800200 */
.L_x_2030:
        /* <DEDUP_REMOVED lines=34> */
.L_x_2033:
[----:B------:R-:W-:Y:S05]  /*1480*/  BSYNC.RECONVERGENT B0 ;  /* 0x0000000000007941 */ /* 0x000fea0003800200 */
.L_x_2032:
        /* <DEDUP_REMOVED lines=39> */
.L_x_2035:
[----:B------:R-:W-:Y:S05]  /*1700*/  BSYNC.RECONVERGENT B0 ;  /* 0x0000000000007941 */ /* 0x000fea0003800200 */
.L_x_2034:
        /* <DEDUP_REMOVED lines=32> */
.L_x_2037:
[----:B------:R-:W-:Y:S05]  /*1910*/  BSYNC.RECONVERGENT B0 ;  /* 0x0000000000007941 */ /* 0x000fea0003800200 */
.L_x_2036:
        /* <DEDUP_REMOVED lines=32> */
.L_x_2039:
[----:B------:R-:W-:Y:S05]  /*1b20*/  BSYNC.RECONVERGENT B0 ;  /* 0x0000000000007941 */ /* 0x000fea0003800200 */
.L_x_2038:
        /* <DEDUP_REMOVED lines=32> */
.L_x_2041:
[----:B------:R-:W-:Y:S05]  /*1d30*/  BSYNC.RECONVERGENT B0 ;  /* 0x0000000000007941 */ /* 0x000fea0003800200 */
.L_x_2040:
        /* <DEDUP_REMOVED lines=32> */
.L_x_2043:
[----:B------:R-:W-:Y:S05]  /*1f40*/  BSYNC.RECONVERGENT B0 ;  /* 0x0000000000007941 */ /* 0x000fea0003800200 */
.L_x_2042:
        /* <DEDUP_REMOVED lines=32> */
.L_x_2045:
[----:B------:R-:W-:Y:S05]  /*2150*/  BSYNC.RECONVERGENT B0 ;  /* 0x0000000000007941 */ /* 0x000fea0003800200 */
.L_x_2044:
        /* <DEDUP_REMOVED lines=22> */
[C-C-:B------:R-:W-:Y:S01]  /*22c0*/  IADD3 R115, PT, PT, R4.reuse, 0x1, R4.reuse ;  /* 0x0000000104737810 */ /* 0x140fe20007ffe004 */
[----:B------:R-:W-:Y:S01]  /*22d0*/  FMUL.FTZ R99, R23, R98 ;  /* 0x0000006217637220 */ /* 0x000fe20000410000 */
[C-C-:B------:R-:W-:Y:S01]  /*22e0*/  IADD3 R117, PT, PT, R4.reuse, 0x2, R4.reuse ;  /* 0x0000000204757810 */ /* 0x140fe20007ffe004 */
[----:B------:R-:W1:Y:S01]  /*22f0*/  LDC.64 R14, c[0x0][0x440] ;  /* 0x00011000ff0e7b82 */ /* 0x000e620000000a00 */
[C-C-:B------:R-:W-:Y:S01]  /*2300*/  IADD3 R119, PT, PT, R4.reuse, 0x3, R4.reuse ;  /* 0x0000000304777810 */ /* 0x140fe20007ffe004 */
[----:B------:R-:W-:Y:S01]  /*2310*/  FMUL.FTZ R106, R9, R94 ;  /* 0x0000005e096a7220 */ /* 0x000fe20000410000 */
[C-C-:B------:R-:W-:Y:S01]  /*2320*/  IADD3 R121, PT, PT, R4.reuse, 0x4, R4.reuse ;  /* 0x0000000404797810 */ /* 0x140fe20007ffe004 */
[----:B------:R-:W-:Y:S01]  /*2330*/  FMUL.FTZ R107, R7, R92 ;  /* 0x0000005c076b7220 */ /* 0x000fe20000410000 */
[--C-:B------:R-:W-:Y:S01]  /*2340*/  IADD3 R123, PT, PT, R4, 0x5, R4.reuse ;  /* 0x00000005047b7810 */ /* 0x100fe20007ffe004 */
[----:B------:R-:W-:Y:S01]  /*2350*/  VIADD R11, R78, 0x160 ;  /* 0x000001604e0b7836 */ /* 0x000fe20000000000 */
[C-C-:B------:R-:W-:Y:S01]  /*2360*/  IADD3 R125, PT, PT, R4.reuse, 0x6, R4.reuse ;  /* 0x00000006047d7810 */ /* 0x140fe20007ffe004 */
[----:B------:R-:W2:Y:S01]  /*2370*/  LDC.64 R16, c[0x0][0x450] ;  /* 0x00011400ff107b82 */ /* 0x000ea20000000a00 */
[----:B------:R-:W-:Y:S01]  /*2380*/  IADD3 R127, PT, PT, R4, 0x7, R4 ;  /* 0x00000007047f7810 */ /* 0x000fe20007ffe004 */
[----:B------:R-:W-:Y:S01]  /*2390*/  HFMA2 R108, -RZ, RZ, 0, 0 ;  /* 0x00000000ff6c7431 */ /* 0x000fe200000001ff */
[----:B------:R-:W-:Y:S01]  /*23a0*/  P2R R166, PR, RZ, 0x1 ;  /* 0x00000001ffa67803 */ /* 0x000fe20000000000 */
[----:B------:R-:W3:Y:S01]  /*23b0*/  LDCU UR5, c[0x0][0x38c] ;  /* 0x00007180ff0577ac */ /* 0x000ee20008000800 */
[----:B------:R-:W-:-:S02]  /*23c0*/  SHF.L.U32 R4, R78, 0x4, RZ ;  /* 0x000000044e047819 */ /* 0x000fc400000006ff */
[-C--:B------:R-:W-:Y:S01]  /*23d0*/  ISETP.GE.AND P2, PT, R44, R101.reuse, PT ;  /* 0x000000652c00720c */ /* 0x080fe20003f46270 */
[----:B------:R-:W4:Y:S01]  /*23e0*/  LDC.64 R18, c[0x0][0x480] ;  /* 0x00012000ff127b82 */ /* 0x000f220000000a00 */
[-C--:B------:R-:W-:Y:S01]  /*23f0*/  ISETP.GE.AND P1, PT, R54, R101.reuse, PT ;  /* 0x000000653600720c */ /* 0x080fe20003f26270 */
[----:B------:R-:W-:Y:S01]  /*2400*/  VIADD R129, R4, 0xf ;  /* 0x0000000f04817836 */ /* 0x000fe20000000000 */
[----:B------:R-:W-:Y:S01]  /*2410*/  ISETP.GE.AND P0, PT, R55, R101, PT ;  /* 0x000000653700720c */ /* 0x000fe20003f06270 */
[----:B------:R-:W0:Y:S01]  /*2420*/  LDCU.64 UR6, c[0x0][0x3a8] ;  /* 0x00007500ff0677ac */ /* 0x000e220008000a00 */
[----:B------:R-:W-:Y:S02]  /*2430*/  P2R R170, PR, RZ, 0x4 ;  /* 0x00000004ffaa7803 */ /* 0x000fe40000000000 */
[----:B------:R-:W-:Y:S01]  /*2440*/  P2R R169, PR, RZ, 0x2 ;  /* 0x00000002ffa97803 */ /* 0x000fe20000000000 */
[----:B------:R-:W0:Y:S01]  /*2450*/  LDCU.64 UR8, c[0x0][0x3c0] ;  /* 0x00007800ff0877ac */ /* 0x000e220008000a00 */
[----:B------:R-:W-:-:S02]  /*2460*/  P2R R168, PR, RZ, 0x1 ;  /* 0x00000001ffa87803 */ /* 0x000fc40000000000 */
        /* <DEDUP_REMOVED lines=8> */
[-C--:B------:R-:W-:Y:S02]  /*24f0*/  ISETP.GE.AND P2, PT, R56, R101.reuse, PT ;  /* 0x000000653800720c */ /* 0x080fe40003f46270 */
[-C--:B------:R-:W-:Y:S02]  /*2500*/  ISETP.GE.AND P1, PT, R57, R101.reuse, PT ;  /* 0x000000653900720c */ /* 0x080fe40003f26270 */
[----:B------:R-:W-:Y:S02]  /*2510*/  ISETP.GE.AND P0, PT, R58, R101, PT ;  /* 0x000000653a00720c */ /* 0x000fe40003f06270 */
[----:B------:R-:W-:Y:S02]  /*2520*/  IADD3 R21, PT, PT, R78, 0x180, RZ ;  /* 0x000001804e157810 */ /* 0x000fe40007ffe0ff */
        /* <DEDUP_REMOVED lines=26> */
[-C--:B------:R-:W-:Y:S02]  /*26d0*/  ISETP.GE.AND P0, PT, R59, R101.reuse, PT ;  /* 0x000000653b00720c */ /* 0x080fe40003f06270 */
[-C--:B------:R-:W-:Y:S01]  /*26e0*/  ISETP.GE.AND P1, PT, R60, R101.reuse, PT ;  /* 0x000000653c00720c */ /* 0x080fe20003f26270 */
[----:B------:R-:W-:Y:S01]  /*26f0*/  IMAD R122, R122, 0x4, R71 ;  /* 0x000000047a7a7824 */ /* 0x000fe200078e0247 */
[----:B------:R-:W-:Y:S02]  /*2700*/  ISETP.GE.AND P2, PT, R61, R101, PT ;  /* 0x000000653d00720c */ /* 0x000fe40003f46270 */
        /* <DEDUP_REMOVED lines=10> */
[-C--:B------:R-:W-:Y:S02]  /*27b0*/  LEA R116, R128, R71.reuse, 0x2 ;  /* 0x0000004780747211 */ /* 0x080fe400078e10ff */
[-C--:B------:R-:W-:Y:S02]  /*27c0*/  LEA R126, R130, R71.reuse, 0x2 ;  /* 0x00000047827e7211 */ /* 0x080fe400078e10ff */
[----:B------:R-:W-:Y:S02]  /*27d0*/  LEA R127, R132, R71, 0x2 ;  /* 0x00000047847f7211 */ /* 0x000fe400078e10ff */
[----:B------:R-:W-:-:S02]  /*27e0*/  P2R R173, PR, RZ, 0x1 ;  /* 0x00000001ffad7803 */ /* 0x000fc40000000000 */
[----:B------:R-:W-:Y:S02]  /*27f0*/  P2R R174, PR, RZ, 0x2 ;  /* 0x00000002ffae7803 */ /* 0x000fe40000000000 */
[----:B------:R-:W-:Y:S02]  /*2800*/  P2R R175, PR, RZ, 0x4 ;  /* 0x00000004ffaf7803 */ /* 0x000fe40000000000 */
        /* <DEDUP_REMOVED lines=23> */
.L_x_2049:
        /* <DEDUP_REMOVED lines=47> */
[----:B------:R-:W5:Y:S01]  /*2c70*/  @!P2 LDG.E R134, desc[UR20][R6.64+0x280] ;  /* 0x000280140686a981 */ /* 0x000f62000c1e1900 */
[----:B------:R-:W-:-:S03]  /*2c80*/  MOV R142, RZ ;  /* 0x000000ff008e7202 */ /* 0x000fc60000000f00 */
[----:B------:R-:W3:Y:S01]  /*2c90*/  @!P0 LDG.E R11, desc[UR20][R6.64+0x100] ;  /* 0x00010014060b8981 */ /* 0x000ee2000c1e1900 */
[----:B------:R-:W-:Y:S02]  /*2ca0*/  ISETP.NE.AND P0, PT, R145, RZ, PT ;  /* 0x000000ff9100720c */ /* 0x000fe40003f05270 */
[----:B------:R-:W-:Y:S01]  /*2cb0*/  ISETP.NE.AND P1, PT, R147, RZ, PT ;  /* 0x000000ff9300720c */ /* 0x000fe20003f25270 */
[----:B------:R-:W5:Y:S01]  /*2cc0*/  @!P3 LDG.E R23, desc[UR20][R6.64+0x300] ;  /* 0x000300140617b981 */ /* 0x000f62000c1e1900 */
[----:B------:R-:W-:Y:S02]  /*2cd0*/  ISETP.NE.AND P2, PT, R148, RZ, PT ;  /* 0x000000ff9400720c */ /* 0x000fe40003f45270 */
        /* <DEDUP_REMOVED lines=8> */
[----:B------:R-:W-:-:S03]  /*2d60*/  MOV R144, RZ ;  /* 0x000000ff00907202 */ /* 0x000fc60000000f00 */
        /* <DEDUP_REMOVED lines=15> */
[----:B------:R0:W-:Y:S01]  /*2e60*/  STS [R79+0x280], R134 ;  /* 0x000280864f007388 */ /* 0x0001e20000000800 */
[----:B------:R-:W-:-:S03]  /*2e70*/  FMUL.FTZ R4, R7, R92 ;  /* 0x0000005c07047220 */ /* 0x000fc60000410000 */
[----:B------:R-:W-:Y:S04]  /*2e80*/  STS [R80+0x300], R23 ;  /* 0x0003001750007388 */ /* 0x000fe80000000800 */
[----:B------:R-:W-:Y:S01]  /*2e90*/  STS [R81+0x380], R136 ;  /* 0x0003808851007388 */ /* 0x000fe20000000800 */
[----:B--2---:R-:W-:-:S03]  /*2ea0*/  FMUL.RZ R10, R9, 0.15915493667125701904 ;  /* 0x3e22f983090a7820 */ /* 0x004fc6000040c000 */
[----:B------:R1:W-:Y:S04]  /*2eb0*/  STS [R118+0x400], R135 ;  /* 0x0004008776007388 */ /* 0x0003e80000000800 */
[----:B------:R-:W-:Y:S04]  /*2ec0*/  STS [R119+0x480], R138 ;  /* 0x0004808a77007388 */ /* 0x000fe80000000800 */
[----:B------:R-:W-:Y:S04]  /*2ed0*/  STS [R120+0x500], R137 ;  /* 0x0005008978007388 */ /* 0x000fe80000000800 */
[----:B------:R-:W-:Y:S01]  /*2ee0*/  STS [R121+0x580], R140 ;  /* 0x0005808c79007388 */ /* 0x000fe20000000800 */
[----:B------:R-:W-:Y:S03]  /*2ef0*/  MUFU.EX2 R4, R4 ;  /* 0x0000000400047308 */ /* 0x000fe60000000800 */
[----:B------:R-:W-:Y:S04]  /*2f00*/  STS [R122+0x600], R139 ;  /* 0x0006008b7a007388 */ /* 0x000fe80000000800 */
[----:B------:R-:W-:Y:S01]  /*2f10*/  STS [R123+0x680], R142 ;  /* 0x0006808e7b007388 */ /* 0x000fe20000000800 */
[----:B------:R-:W2:Y:S03]  /*2f20*/  MUFU.SIN R9, R10 ;  /* 0x0000000a00097308 */ /* 0x000ea60000000400 */
[----:B------:R-:W-:Y:S04]  /*2f30*/  STS [R124+0x700], R141 ;  /* 0x0007008d7c007388 */ /* 0x000fe80000000800 */
[----:B------:R-:W-:Y:S01]  /*2f40*/  STS [R125+0x780], R144 ;  /* 0x000780907d007388 */ /* 0x000fe20000000800 */
[----:B------:R-:W-:-:S03]  /*2f50*/  NOP ;  /* 0x0000000000007918 */ /* 0x000fc60000000000 */
[----:B------:R-:W3:Y:S04]  /*2f60*/  LDS R6, [R117] ;  /* 0x0000000075067984 */ /* 0x000ee80000000800 */
[----:B------:R-:W4:Y:S01]  /*2f70*/  LDS R8, [R110+0x4] ;  /* 0x000004006e087984 */ /* 0x000f220000000800 */
[----:B--2---:R-:W-:Y:S01]  /*2f80*/  FMUL.FTZ R9, R4, R9 ;  /* 0x0000000904097220 */ /* 0x004fe20000410000 */
[----:B------:R-:W2:Y:S02]  /*2f90*/  MUFU.COS R11, R10 ;  /* 0x0000000a000b7308 */ /* 0x000ea40000000000 */
[----:B------:R-:W5:Y:S02]  /*2fa0*/  LDG.E.64 R20, desc[UR20][R20.64] ;  /* 0x0000001414147981 */ /* 0x000f64000c1e1b00 */
[----:B0-----:R-:W-:-:S02]  /*2fb0*/  FSEL R134, R9, RZ, !P6 ;  /* 0x000000ff09867208 */ /* 0x001fc40007000000 */
[----:B------:R-:W0:Y:S01]  /*2fc0*/  LDS R9, [R111+0x8] ;  /* 0x000008006f097984 */ /* 0x000e220000000800 */
[----:B--2---:R-:W-:Y:S01]  /*2fd0*/  FMUL.FTZ R11, R4, R11 ;  /* 0x0000000b040b7220 */ /* 0x004fe20000410000 */
[----:B------:R-:W-:-:S04]  /*2fe0*/  FMUL.FTZ R4, R7, R94 ;  /* 0x0000005e07047220 */ /* 0x000fc80000410000 */
[----:B-1----:R-:W-:Y:S02]  /*2ff0*/  FSEL R135, R11, 1, !P6 ;  /* 0x3f8000000b877808 */ /* 0x002fe40007000000 */
[----:B------:R-:W1:Y:S01]  /*3000*/  LDS R11, [R112+0xc] ;  /* 0x00000c00700b7984 */ /* 0x000e620000000800 */
[C---:B---3--:R-:W-:Y:S01]  /*3010*/  FMUL.FTZ R6, R107.reuse, R6 ;  /* 0x000000066b067220 */ /* 0x048fe20000410000 */
[----:B----4-:R-:W-:-:S04]  /*3020*/  FMUL.FTZ R8, R107, R8 ;  /* 0x000000086b087220 */ /* 0x010fc80000410000 */
        /* <DEDUP_REMOVED lines=9> */
[----:B------:R3:W4:Y:S01]  /*30c0*/  MUFU.SIN R23, R8 ;  /* 0x0000000800177308 */ /* 0x0007220000000400 */
[----:B------:R-:W-:Y:S01]  /*30d0*/  FSEL R141, R9, RZ, !P6 ;  /* 0x000000ff098d7208 */ /* 0x000fe20007000000 */
[----:B------:R-:W-:-:S04]  /*30e0*/  FMUL.FTZ R9, R5, R96 ;  /* 0x0000006005097220 */ /* 0x000fc80000410000 */
[----:B------:R-:W-:Y:S01]  /*30f0*/  FMUL.RZ R10, R9, 0.15915493667125701904 ;  /* 0x3e22f983090a7820 */ /* 0x000fe2000040c000 */
[----:B---3--:R-:W-:Y:S01]  /*3100*/  FMUL.FTZ R8, R7, R96 ;  /* 0x0000006007087220 */ /* 0x008fe20000410000 */
[C---:B--2---:R-:W-:Y:S02]  /*3110*/  FMUL.FTZ R139, R4.reuse, R139 ;  /* 0x0000008b048b7220 */ /* 0x044fe40000410000 */
[----:B------:R-:W-:Y:S01]  /*3120*/  MUFU.SIN R9, R10 ;  /* 0x0000000a00097308 */ /* 0x000fe20000000400 */
[----:B----4-:R-:W-:Y:S02]  /*3130*/  FMUL.FTZ R23, R4, R23 ;  /* 0x0000001704177220 */ /* 0x010fe40000410000 */
        /* <DEDUP_REMOVED lines=30> */
[----:B----4-:R-:W-:Y:S01]  /*3320*/  FMUL.FTZ R8, R7, R86 ;  /* 0x0000005607087220 */ /* 0x010fe20000410000 */
        /* <DEDUP_REMOVED lines=26> */
[----:B------:R3:W4:Y:S01]  /*34d0*/  MUFU.SIN R23, R6 ;  /* 0x0000000600177308 */ /* 0x0007220000000400 */
[----:B------:R-:W-:Y:S01]  /*34e0*/  ISETP.GE.U32.AND P6, PT, R38, R70, PT ;  /* 0x000000462600720c */ /* 0x000fe20003fc6070 */
[----:B---3--:R-:W-:Y:S01]  /*34f0*/  FMUL.FTZ R6, R5, R90 ;  /* 0x0000005a05067220 */ /* 0x008fe20000410000 */
[----:B-1----:R-:W-:Y:S01]  /*3500*/  FMUL.FTZ R155, R4, R155 ;  /* 0x0000009b049b7220 */ /* 0x002fe20000410000 */
[----:B--2---:R-:W-:-:S02]  /*3510*/  FMUL.FTZ R9, R102, R9 ;  /* 0x0000000966097220 */ /* 0x004fc40000410000 */
[----:B------:R-:W-:Y:S01]  /*3520*/  FMUL.RZ R8, R6, 0.15915493667125701904 ;  /* 0x3e22f98306087820 */ /* 0x000fe2000040c000 */
[----:B----4-:R-:W-:Y:S01]  /*3530*/  FMUL.FTZ R23, R4, R23 ;  /* 0x0000001704177220 */ /* 0x010fe20000410000 */
        /* <DEDUP_REMOVED lines=171> */
[----:B------:R-:W4:Y:S01]  /*3ff0*/  S2R R178, SR_CgaCtaId ;  /* 0x0000000000b27919 */ /* 0x000f220000008800 */
[CC--:B0-----:R-:W-:Y:S01]  /*4000*/  FMUL.FTZ R10, R22.reuse, R8.reuse ;  /* 0x00000008160a7220 */ /* 0x0c1fe20000410000 */
[C---:B------:R-:W-:Y:S01]  /*4010*/  FMUL.FTZ R11, R5.reuse, R8 ;  /* 0x00000008050b7220 */ /* 0x040fe20000410000 */
[CC--:B-1----:R-:W-:Y:S01]  /*4020*/  FMUL.FTZ R8, R22.reuse, R4.reuse ;  /* 0x0000000416087220 */ /* 0x0c2fe20000410000 */
[C---:B------:R-:W-:Y:S01]  /*4030*/  FMUL.FTZ R4, R5.reuse, R4 ;  /* 0x0000000405047220 */ /* 0x040fe20000410000 */
[CC--:B--2---:R-:W-:Y:S01]  /*4040*/  FFMA.FTZ R10, R5.reuse, R6.reuse, -R10 ;  /* 0x00000006050a7223 */ /* 0x0c4fe2000001080a */
[----:B------:R-:W-:Y:S01]  /*4050*/  FFMA.FTZ R11, R22, R6, R11 ;  /* 0x00000006160b7223 */ /* 0x000fe2000001000b */
        /* <DEDUP_REMOVED lines=17> */
[----:B----4-:R-:W-:-:S07]  /*4170*/  LEA R71, R178, R71, 0x18 ;  /* 0x00000047b2477211 */ /* 0x010fce00078ec0ff */
[----:B------:R-:W-:Y:S01]  /*4180*/  @!P6 STS.128 [R71+0x840], R8 ;  /* 0x000840084700e388 */ /* 0x000fe20000000c00 */
[----:B------:R-:W-:Y:S01]  /*4190*/  BAR.SYNC.DEFER_BLOCKING 0x0 ;  /* 0x0000000000007b1d */ /* 0x000fe20000010000 */
[----:B------:R-:W-:-:S05]  /*41a0*/  ISETP.NE.AND P6, PT, R78, RZ, PT ;  /* 0x000000ff4e00720c */ /* 0x000fca0003fc5270 */
[----:B------:R-:W1:Y:S04]  /*41b0*/  SHFL.UP PT, R181, R23, 0x1, RZ ;  /* 0x0420000017b57989 */ /* 0x000e6800000e00ff */
[----:B------:R-:W2:Y:S04]  /*41c0*/  SHFL.UP PT, R180, R22, 0x1, RZ ;  /* 0x0420000016b47989 */ /* 0x000ea800000e00ff */
[----:B------:R-:W3:Y:S04]  /*41d0*/  SHFL.UP PT, R179, R177, 0x1, RZ ;  /* 0x04200000b1b37989 */ /* 0x000ee800000e00ff */
[----:B------:R-:W4:Y:S04]  /*41e0*/  SHFL.UP PT, R178, R176, 0x1, RZ ;  /* 0x04200000b0b27989 */ /* 0x000f2800000e00ff */
[----:B0-----:R-:W-:Y:S04]  /*41f0*/  @!P6 STS.128 [R71+0x860], R4 ;  /* 0x000860044700e388 */ /* 0x001fe80000000c00 */
[----:B------:R-:W-:Y:S01]  /*4200*/  LDS.128 R8, [R71+0x840] ;  /* 0x0008400047087984 */ /* 0x000fe20000000c00 */
[----:B-1----:R-:W-:-:S02]  /*4210*/  @!P6 MOV R181, R4 ;  /* 0x0000000400b5e202 */ /* 0x002fc40000000f00 */
[----:B--2---:R-:W-:Y:S02]  /*4220*/  @!P6 MOV R180, R5 ;  /* 0x0000000500b4e202 */ /* 0x004fe40000000f00 */
[----:B---3--:R-:W-:Y:S01]  /*4230*/  @!P6 MOV R179, R6 ;  /* 0x0000000600b3e202 */ /* 0x008fe20000000f00 */
[----:B----4-:R-:W-:Y:S01]  /*4240*/  @!P6 IMAD.MOV.U32 R178, RZ, RZ, R7 ;  /* 0x000000ffffb2e224 */ /* 0x010fe200078e0007 */
        /* <DEDUP_REMOVED lines=55> */
[----:B-----5:R-:W-:Y:S01]  /*45c0*/  FMUL.FTZ R11, R21, R136 ;  /* 0x00000088150b7220 */ /* 0x020fe20000410000 */
        /* <DEDUP_REMOVED lines=9> */
.L_x_2048:
[----:B------:R-:W-:Y:S05]  /*4660*/  BSYNC.RECONVERGENT B0 ;  /* 0x0000000000007941 */ /* 0x000fea0003800200 */
.L_x_2047:
        /* <DEDUP_REMOVED lines=40> */
.L_x_2046:
        /* <DEDUP_REMOVED lines=8> */
[----:B------:R-:W-:Y:S01]  /*4970*/  HFMA2 R18, -RZ, RZ, 0, 0 ;  /* 0x00000000ff127431 */ /* 0x000fe200000001ff */
[----:B------:R-:W-:Y:S01]  /*4980*/  STS [R82], R83 ;  /* 0x0000005352007388 */ /* 0x000fe20000000800 */
[----:B------:R-:W-:Y:S01]  /*4990*/  MOV R16, RZ ;  /* 0x000000ff00107202 */ /* 0x000fe20000000f00 */
[----:B------:R-:W4:Y:S02]  /*49a0*/  LDCU UR5, c[0x0][0x394] ;  /* 0x00007280ff0577ac */ /* 0x000f240008000800 */
        /* <DEDUP_REMOVED lines=54> */
[----:B------:R-:W-:Y:S02]  /*4d10*/  ISETP.GE.AND P2, PT, R45, R70, PT ;  /* 0x000000462d00720c */ /* 0x000fe40003f46270 */
[----:B0-----:R-:W-:-:S02]  /*4d20*/  CS2R R10, SRZ ;  /* 0x00000000000a7805 */ /* 0x001fc4000001ff00 */
[-C--:B------:R-:W-:Y:S01]  /*4d30*/  ISETP.GE.AND P5, PT, R48, R70.reuse, PT ;  /* 0x000000463000720c */ /* 0x080fe20003fa6270 */
[----:B------:R0:W-:Y:S01]  /*4d40*/  @!P1 STG.E desc[UR20][R8.64+0x380], R101 ;  /* 0x0003806508009986 */ /* 0x0001e2000c101914 */
[----:B------:R-:W-:Y:S01]  /*4d50*/  BAR.SYNC.DEFER_BLOCKING 0x0 ;  /* 0x0000000000007b1d */ /* 0x000fe20000010000 */
[-C--:B------:R-:W-:Y:S02]  /*4d60*/  ISETP.GE.AND P1, PT, R46, R70.reuse, PT ;  /* 0x000000462e00720c */ /* 0x080fe40003f26270 */
[-C--:B------:R-:W-:Y:S02]  /*4d70*/  ISETP.GE.AND P4, PT, R49, R70.reuse, PT ;  /* 0x000000463100720c */ /* 0x080fe40003f86270 */
[----:B--2---:R-:W-:Y:S01]  /*4d80*/  CS2R R14, SRZ ;  /* 0x00000000000e7805 */ /* 0x004fe2000001ff00 */
[----:B------:R-:W1:Y:S01]  /*4d90*/  LDCU.64 UR6, c[0x0][0x490] ;  /* 0x00009200ff0677ac */ /* 0x000e620008000a00 */
[----:B0-----:R-:W-:Y:S01]  /*4da0*/  CS2R R8, SRZ ;  /* 0x0000000000087805 */ /* 0x001fe2000001ff00 */
[----:B------:R-:W2:Y:S01]  /*4db0*/  @!P3 LDG.E R11, desc[UR20][R6.64] ;  /* 0x00000014060bb981 */ /* 0x000ea2000c1e1900 */
[----:B------:R-:W-:-:S03]  /*4dc0*/  ISETP.GE.AND P3, PT, R51, R70, PT ;  /* 0x000000463300720c */ /* 0x000fc60003f66270 */
[----:B------:R-:W3:Y:S01]  /*4dd0*/  @!P2 LDG.E R10, desc[UR20][R6.64+0x80] ;  /* 0x00008014060aa981 */ /* 0x000ee2000c1e1900 */
[----:B------:R-:W-:-:S03]  /*4de0*/  ISETP.GE.AND P2, PT, R52, R70, PT ;  /* 0x000000463400720c */ /* 0x000fc60003f46270 */
[----:B------:R-:W5:Y:S04]  /*4df0*/  @!P1 LDG.E R9, desc[UR20][R6.64+0x100] ;  /* 0x0001001406099981 */ /* 0x000f68000c1e1900 */
[----:B------:R-:W4:Y:S04]  /*4e00*/  @!P6 LDG.E R8, desc[UR20][R6.64+0x180] ;  /* 0x000180140608e981 */ /* 0x000f28000c1e1900 */
[----:B------:R-:W4:Y:S04]  /*4e10*/  @!P5 LDG.E R14, desc[UR20][R6.64+0x200] ;  /* 0x00020014060ed981 */ /* 0x000f28000c1e1900 */
[----:B------:R-:W4:Y:S04]  /*4e20*/  @!P4 LDG.E R16, desc[UR20][R6.64+0x280] ;  /* 0x000280140610c981 */ /* 0x000f28000c1e1900 */
[----:B------:R-:W4:Y:S04]  /*4e30*/  @!P3 LDG.E R15, desc[UR20][R6.64+0x300] ;  /* 0x00030014060fb981 */ /* 0x000f28000c1e1900 */
[----:B------:R-:W4:Y:S01]  /*4e40*/  @!P2 LDG.E R18, desc[UR20][R6.64+0x380] ;  /* 0x000380140612a981 */ /* 0x000f22000c1e1900 */
[----:B------:R-:W-:-:S03]  /*4e50*/  IADD3 R30, PT, PT, R30, 0x1, RZ ;  /* 0x000000011e1e7810 */ /* 0x000fc60007ffe0ff */
[----:B--2---:R-:W-:Y:S04]  /*4e60*/  STS [R72], R11 ;  /* 0x0000000b48007388 */ /* 0x004fe80000000800 */
[----:B---3--:R-:W-:Y:S04]  /*4e70*/  STS [R73+0x80], R10 ;  /* 0x0000800a49007388 */ /* 0x008fe80000000800 */
[----:B-----5:R-:W-:Y:S04]  /*4e80*/  STS [R74+0x100], R9 ;  /* 0x000100094a007388 */ /* 0x020fe80000000800 */
[----:B----4-:R-:W-:Y:S04]  /*4e90*/  STS [R75+0x180], R8 ;  /* 0x000180084b007388 */ /* 0x010fe80000000800 */
[----:B------:R-:W-:Y:S04]  /*4ea0*/  STS [R77+0x200], R14 ;  /* 0x0002000e4d007388 */ /* 0x000fe80000000800 */
[----:B------:R-:W-:Y:S04]  /*4eb0*/  STS [R79+0x280], R16 ;  /* 0x000280104f007388 */ /* 0x000fe80000000800 */
[----:B------:R-:W-:Y:S04]  /*4ec0*/  STS [R80+0x300], R15 ;  /* 0x0003000f50007388 */ /* 0x000fe80000000800 */
[----:B------:R-:W-:Y:S01]  /*4ed0*/  STS [R81+0x380], R18 ;  /* 0x0003801251007388 */ /* 0x000fe20000000800 */
[----:B------:R-:W-:-:S03]  /*4ee0*/  NOP ;  /* 0x0000000000007918 */ /* 0x000fc60000000000 */
[----:B------:R-:W0:Y:S04]  /*4ef0*/  LDS R10, [R82+0xc] ;  /* 0x00000c00520a7984 */ /* 0x000e280000000800 */
[----:B------:R-:W2:Y:S04]  /*4f00*/  LDS R6, [R82+0x4] ;  /* 0x0000040052067984 */ /* 0x000ea80000000800 */
[----:B------:R-:W3:Y:S04]  /*4f10*/  LDS R7, [R82+0x8] ;  /* 0x0000080052077984 */ /* 0x000ee80000000800 */
[----:B------:R-:W4:Y:S04]  /*4f20*/  LDS R9, [R82+0x10] ;  /* 0x0000100052097984 */ /* 0x000f280000000800 */
[----:B------:R-:W5:Y:S04]  /*4f30*/  LDS R8, [R82+0x14] ;  /* 0x0000140052087984 */ /* 0x000f680000000800 */
[----:B------:R-:W1:Y:S04]  /*4f40*/  LDS R11, [R82+0x18] ;  /* 0x00001800520b7984 */ /* 0x000e680000000800 */
[----:B------:R-:W1:Y:S04]  /*4f50*/  LDS R14, [R82+0x1c] ;  /* 0x00001c00520e7984 */ /* 0x000e680000000800 */
[----:B------:R-:W1:Y:S01]  /*4f60*/  LDS R17, [R82] ;  /* 0x0000000052117984 */ /* 0x000e620000000800 */
        /* <DEDUP_REMOVED lines=35> */
[----:B------:R-:W-:Y:S02]  /*51a0*/  FMUL.FTZ R83, R16, R83 ;  /* 0x0000005310537220 */ /* 0x000fe40000410000 */
[----:B------:R-:W2:Y:S05]  /*51b0*/  LDC.64 R16, c[0x0][0x438] ;  /* 0x00010e00ff107b82 */ /* 0x000eaa0000000a00 */
[----:B------:R-:W3:Y:S01]  /*51c0*/  MUFU.RCP R21, R21 ;  /* 0x0000001500157308 */ /* 0x000ee20000001000 */
        /* <DEDUP_REMOVED lines=10> */
[----:B---3--:R-:W-:Y:S01]  /*5270*/  FMUL.FTZ R8, R8, R21 ;  /* 0x0000001508087220 */ /* 0x008fe20000410000 */
[----:B------:R-:W-:Y:S03]  /*5280*/  STS [R82+0x10], R91 ;  /* 0x0000105b52007388 */ /* 0x000fe60000000800 */
[----:B------:R-:W-:Y:S01]  /*5290*/  FMUL.FTZ R93, R8, R93 ;  /* 0x0000005d085d7220 */ /* 0x000fe20000410000 */
[----:B0-----:R-:W-:-:S04]  /*52a0*/  FMUL.FTZ R10, R11, R22 ;  /* 0x000000160b0a7220 */ /* 0x001fc80000410000 */
[----:B------:R-:W-:Y:S01]  /*52b0*/  STS [R82+0x14], R93 ;  /* 0x0000145d52007388 */ /* 0x000fe20000000800 */
[----:B------:R-:W-:Y:S01]  /*52c0*/  FMUL.FTZ R95, R10, R95 ;  /* 0x0000005f0a5f7220 */ /* 0x000fe20000410000 */
[----:B-1----:R-:W-:-:S04]  /*52d0*/  FMUL.FTZ R14, R14, R23 ;  /* 0x000000170e0e7220 */ /* 0x002fc80000410000 */
[----:B------:R-:W-:Y:S01]  /*52e0*/  STS [R82+0x18], R95 ;  /* 0x0000185f52007388 */ /* 0x000fe20000000800 */
[----:B------:R-:W-:Y:S02]  /*52f0*/  FMUL.FTZ R97, R14, R97 ;  /* 0x000000610e617220 */ /* 0x000fe40000410000 */
[----:B------:R-:W0:Y:S03]  /*5300*/  LDC.64 R14, c[0x0][0x430] ;  /* 0x00010c00ff0e7b82 */ /* 0x000e260000000a00 */
[----:B------:R-:W-:Y:S01]  /*5310*/  STS [R82+0x1c], R97 ;  /* 0x00001c6152007388 */ /* 0x000fe20000000800 */
[----:B------:R-:W-:-:S03]  /*5320*/  NOP ;  /* 0x0000000000007918 */ /* 0x000fc60000000000 */
[----:B------:R-:W-:Y:S04]  /*5330*/  LDS R7, [R72] ;  /* 0x0000000048077984 */ /* 0x000fe80000000800 */
[----:B------:R-:W-:Y:S04]  /*5340*/  LDS R73, [R73+0x80] ;  /* 0x0000800049497984 */ /* 0x000fe80000000800 */
[----:B------:R-:W-:Y:S04]  /*5350*/  LDS R9, [R74+0x100] ;  /* 0x000100004a097984 */ /* 0x000fe80000000800 */
[----:B------:R-:W-:Y:S01]  /*5360*/  LDS R75, [R75+0x180] ;  /* 0x000180004b4b7984 */ /* 0x000fe20000000800 */
[----:B0-----:R-:W-:-:S03]  /*5370*/  IMAD.WIDE.U32 R4, R14, UR18, R4 ;  /* 0x000000120e047c25 */ /* 0x001fc6000f8e0004 */
[----:B------:R-:W-:Y:S01]  /*5380*/  LDS R77, [R77+0x200] ;  /* 0x000200004d4d7984 */ /* 0x000fe20000000800 */
[----:B------:R-:W-:-:S03]  /*5390*/  IMAD R5, R15, UR18, R5 ;  /* 0x000000120f057c24 */ /* 0x000fc6000f8e0205 */
[----:B------:R-:W-:Y:S01]  /*53a0*/  LDS R79, [R79+0x280] ;  /* 0x000280004f4f7984 */ /* 0x000fe20000000800 */
[----:B--2---:R-:W-:-:S03]  /*53b0*/  IMAD.WIDE.U32 R4, R25, R16, R4 ;  /* 0x0000001019047225 */ /* 0x004fc600078e0004 */
[----:B------:R-:W-:Y:S01]  /*53c0*/  LDS R11, [R80+0x300] ;  /* 0x00030000500b7984 */ /* 0x000fe20000000800 */
[----:B------:R-:W-:-:S03]  /*53d0*/  IMAD R8, R25, R17, R5 ;  /* 0x0000001119087224 */ /* 0x000fc600078e0205 */
        /* <DEDUP_REMOVED lines=33> */
.L_x_2051:
        /* <DEDUP_REMOVED lines=9> */
.L_x_4997:


//--------------------- .text._Z25selective_scan_fwd_kernelI32Selective_Scan_fwd_kernel_traitsILi32ELi8ELi1ELb0ELb1ELb1ELb0EfN3c107complexIfEEEEv13SSMParamsBase --------------------------
	.section	.text._Z25selective_scan_fwd_kernelI32Selective_Scan_fwd_kernel_traitsILi32ELi8ELi1ELb0ELb1ELb1ELb0EfN3c107complexIfEEEEv13SSMParamsBase,"ax",@progbits
	.align	128
        .global         _Z25selective_scan_fwd_kernelI32Selective_Scan_fwd_kernel_traitsILi32ELi8ELi1ELb0ELb1ELb1ELb0EfN3c107complexIfEEEEv13SSMParamsBase
        .type           _Z25selective_scan_fwd_kernelI32Selective_Scan_fwd_kernel_traitsILi32ELi8ELi1ELb0ELb1ELb1ELb0EfN3c107complexIfEEEEv13SSMParamsBase,@function
        .size           _Z25selective_scan_fwd_kernelI32Selective_Scan_fwd_kernel_traitsILi32ELi8ELi1ELb0ELb1ELb1ELb0EfN3c107complexIfEEEEv13SSMParamsBase,(.L_x_4998 - _Z25selective_scan_fwd_kernelI32Selective_Scan_fwd_kernel_traitsILi32ELi8ELi1ELb0ELb1ELb1ELb0EfN3c107complexIfEEEEv13SSMParamsBase)
        .other          _Z25selective_scan_fwd_kernelI32Selective_Scan_fwd_kernel_traitsILi32ELi8ELi1ELb0ELb1ELb1ELb0EfN3c107complexIfEEEEv13SSMParamsBase,@"STO_CUDA_ENTRY STV_DEFAULT"
_Z25selective_scan_fwd_kernelI32Selective_Scan_fwd_kernel_traitsILi32ELi8ELi1ELb0ELb1ELb1ELb0EfN3c107complexIfEEEEv13SSMParamsBase:
.text._Z25selective_scan_fwd_kernelI32Selective_Scan_fwd_kernel_traitsILi32ELi8ELi1ELb0ELb1ELb1ELb0EfN3c107complexIfEEEEv13SSMParamsBase:
        /* <DEDUP_REMOVED lines=22> */
[----:B------:R-:W1:Y:S02]  /*0160*/  LDC R20, c[0x0][0x384] ;  /* 0x0000e100ff147b82 */ /* 0x000e640000000800 */
        /* <DEDUP_REMOVED lines=13> */
[----:B------:R-:W-:Y:S01]  /*0240*/  IABS R2, R23 ;  /* 0x0000001700027213 */ /* 0x000fe20000000000 */
[----:B------:R-:W3:Y:S02]  /*0250*/  LDC.64 R16, c[0x0][0x3e8] ;  /* 0x0000fa00ff107b82 */ /* 0x000ee40000000a00 */
[----:B------:R-:W-:-:S06]  /*0260*/  IMAD.HI.U32 R7, R7, R3, R6 ;  /* 0x0000000307077227 */ /* 0x000fcc00078e0006 */
[----:B------:R-:W-:Y:S01]  /*0270*/  IMAD.HI.U32 R7, R7, R2, RZ ;  /* 0x0000000207077227 */ /* 0x000fe200078e00ff */
[----:B------:R-:W0:Y:S04]  /*0280*/  LDC.64 R18, c[0x0][0x450] ;  /* 0x00011400ff127b82 */ /* 0x000e280000000a00 */
[----:B------:R-:W-:-:S05]  /*0290*/  IADD3 R6, PT, PT, -R7, RZ, RZ ;  /* 0x000000ff07067210 */ /* 0x000fca0007ffe1ff */
[----:B------:R-:W-:-:S05]  /*02a0*/  IMAD R6, R9, R6, R2 ;  /* 0x0000000609067224 */ /* 0x000fca00078e0202 */
[----:B------:R-:W-:Y:S01]  /*02b0*/  ISETP.GT.U32.AND P1, PT, R9, R6, PT ;  /* 0x000000060900720c */ /* 0x000fe20003f24070 */
[----:B------:R-:W-:Y:S02]  /*02c0*/  UIMAD.WIDE.U32 UR6, UR18, UR12, URZ ;  /* 0x0000000c120672a5 */ /* 0x000fe4000f8e00ff */
[----:B------:R-:W-:Y:S02]  /*02d0*/  UIMAD.WIDE.U32 UR4, UR18, UR8, URZ ;  /* 0x00000008120472a5 */ /* 0x000fe4000f8e00ff */
[----:B------:R-:W-:Y:S01]  /*02e0*/  UIMAD UR8, UR18, UR13, UR7 ;  /* 0x0000000d120872a4 */ /* 0x000fe2000f8e0207 */
[----:B------:R-:W2:Y:S07]  /*02f0*/  LDCU.64 UR12, c[0x0][0x3d0] ;  /* 0x00007a00ff0c77ac */ /* 0x000eae0008000a00 */
[----:B------:R-:W-:Y:S01]  /*0300*/  @!P1 IADD3 R6, PT, PT, R6, -R9, RZ ;  /* 0x8000000906069210 */ /* 0x000fe20007ffe0ff */
[----:B------:R-:W-:Y:S01]  /*0310*/  UIMAD UR9, UR18, UR9, UR5 ;  /* 0x00000009120972a4 */ /* 0x000fe2000f8e0205 */
[----:B----4-:R-:W-:-:S02]  /*0320*/  ISETP.GE.AND P3, PT, R11, 0x1, PT ;  /* 0x000000010b00780c */ /* 0x010fc40003f66270 */
[----:B------:R-:W-:Y:S02]  /*0330*/  ISETP.GE.U32.AND P0, PT, R6, R9, PT ;  /* 0x000000090600720c */ /* 0x000fe40003f06070 */
[----:B------:R-:W-:Y:S02]  /*0340*/  MOV R3, UR5 ;  /* 0x0000000500037c02 */ /* 0x000fe40008000f00 */
[----:B------:R-:W-:Y:S02]  /*0350*/  MOV R2, UR4 ;  /* 0x0000000400027c02 */ /* 0x000fe40008000f00 */
[----:B------:R-:W-:Y:S01]  /*0360*/  MOV R3, UR9 ;  /* 0x0000000900037c02 */ /* 0x000fe20008000f00 */
[----:B------:R-:W-:Y:S01]  /*0370*/  UIMAD.WIDE.U32 UR4, UR18, UR16, URZ ;  /* 0x00000010120472a5 */ /* 0x000fe2000f8e00ff */
[----:B------:R-:W-:Y:S02]  /*0380*/  MOV R4, UR6 ;  /* 0x0000000600047c02 */ /* 0x000fe40008000f00 */
[----:B------:R-:W-:Y:S01]  /*0390*/  MOV R5, UR7 ;  /* 0x0000000700057c02 */ /* 0x000fe20008000f00 */
[----:B------:R-:W-:Y:S01]  /*03a0*/  IMAD.U32 R5, RZ, RZ, UR8 ;  /* 0x00000008ff057e24 */ /* 0x000fe2000f8e00ff */
[----:B------:R-:W-:Y:S01]  /*03b0*/  @!P1 IADD3 R7, PT, PT, R7, 0x1, RZ ;  /* 0x0000000107079810 */ /* 0x000fe20007ffe0ff */
[C---:B------:R-:W-:Y:S01]  /*03c0*/  IMAD.WIDE.U32 R2, R23.reuse, UR10, R2 ;  /* 0x0000000a17027c25 */ /* 0x040fe2000f8e0002 */
[----:B------:R-:W-:Y:S01]  /*03d0*/  LOP3.LUT R8, R23, R10, RZ, 0x3c, !PT ;  /* 0x0000000a17087212 */ /* 0x000fe200078e3cff */
[----:B------:R-:W-:Y:S01]  /*03e0*/  UIMAD UR8, UR18, UR17, UR5 ;  /* 0x00000011120872a4 */ /* 0x000fe2000f8e0205 */
[----:B------:R-:W-:Y:S01]  /*03f0*/  @P0 IADD3 R7, PT, PT, R7, 0x1, RZ ;  /* 0x0000000107070810 */ /* 0x000fe20007ffe0ff */
[C---:B------:R-:W-:Y:S01]  /*0400*/  IMAD R39, R23.reuse, UR11, R3 ;  /* 0x0000000b17277c24 */ /* 0x040fe2000f8e0203 */
[----:B--2---:R-:W-:Y:S01]  /*0410*/  UIMAD.WIDE.U32 UR6, UR18, UR12, URZ ;  /* 0x0000000c120672a5 */ /* 0x004fe2000f8e00ff */
[----:B------:R-:W-:Y:S01]  /*0420*/  IMAD.WIDE.U32 R4, R23, UR14, R4 ;  /* 0x0000000e17047c25 */ /* 0x000fe2000f8e0004 */
[----:B------:R-:W-:-:S02]  /*0430*/  ISETP.GE.AND P2, PT, R8, RZ, PT ;  /* 0x000000ff0800720c */ /* 0x000fc40003f46270 */
[----:B------:R-:W-:Y:S02]  /*0440*/  ISETP.NE.AND P0, PT, R10, RZ, PT ;  /* 0x000000ff0a00720c */ /* 0x000fe40003f05270 */
[----:B------:R-:W-:Y:S01]  /*0450*/  MOV R8, R7 ;  /* 0x0000000700087202 */ /* 0x000fe20000000f00 */
[----:B01-3--:R-:W-:Y:S10]  /*0460*/  @!P3 EXIT ;  /* 0x000000000000b94d */ /* 0x00bff40003800000 */
[----:B------:R-:W0:Y:S01]  /*0470*/  S2R R24, SR_TID.X ;  /* 0x0000000000187919 */ /* 0x000e220000002100 */
[----:B------:R-:W-:Y:S01]  /*0480*/  @!P2 IADD3 R8, PT, PT, -R8, RZ, RZ ;  /* 0x000000ff0808a210 */ /* 0x000fe20007ffe1ff */
[----:B------:R-:W-:Y:S01]  /*0490*/  IMAD R40, R23, UR15, R5 ;  /* 0x0000000f17287c24 */ /* 0x000fe2000f8e0205 */
[----:B------:R-:W-:Y:S01]  /*04a0*/  @!P0 LOP3.LUT R8, RZ, R10, RZ, 0x33, !PT ;  /* 0x0000000aff088212 */ /* 0x000fe200078e33ff */
[----:B------:R-:W1:Y:S01]  /*04b0*/  LDCU.64 UR10, c[0x0][0x3a0] ;  /* 0x00007400ff0a77ac */ /* 0x000e620008000a00 */
[----:B------:R-:W-:Y:S02]  /*04c0*/  LEA R29, P1, R2, R12, 0x2 ;  /* 0x0000000c021d7211 */ /* 0x000fe400078210ff */
[----:B------:R-:W-:Y:S01]  /*04d0*/  SHF.R.S32.HI R3, RZ, 0x1f, R8 ;  /* 0x0000001fff037819 */ /* 0x000fe20000011408 */
[----:B------:R-:W-:Y:S01]  /*04e0*/  UMOV UR5, UR8 ;  /* 0x0000000800057c82 */ /* 0x000fe20008000000 */
[----:B------:R-:W-:Y:S01]  /*04f0*/  LEA R30, P0, R4, R30, 0x2 ;  /* 0x0000001e041e7211 */ /* 0x000fe200078010ff */
[----:B------:R-:W2:Y:S01]  /*0500*/  LDCU UR9, c[0x0][0x38c] ;  /* 0x00007180ff0977ac */ /* 0x000ea20008000800 */
[----:B------:R-:W-:Y:S01]  /*0510*/  LEA.HI.X R39, R2, R13, R39, 0x2, P1 ;  /* 0x0000000d02277211 */ /* 0x000fe200008f1427 */
[CC--:B------:R-:W-:Y:S01]  /*0520*/  IMAD R2, R3.reuse, R66.reuse, RZ ;  /* 0x0000004203027224 */ /* 0x0c0fe200078e02ff */
[----:B------:R-:W-:Y:S01]  /*0530*/  LEA.HI.X R40, R4, R31, R40, 0x2, P0 ;  /* 0x0000001f04287211 */ /* 0x000fe200000f1428 */
[C---:B------:R-:W-:Y:S01]  /*0540*/  IMAD.WIDE.U32 R4, R8.reuse, R66, UR4 ;  /* 0x0000000408047e25 */ /* 0x040fe2000f8e0042 */
[----:B------:R-:W-:Y:S01]  /*0550*/  UIMAD UR7, UR18, UR13, UR7 ;  /* 0x0000000d120772a4 */ /* 0x000fe2000f8e0207 */
[----:B------:R-:W-:Y:S01]  /*0560*/  MOV R27, RZ ;  /* 0x000000ff001b7202 */ /* 0x000fe20000000f00 */
[----:B------:R-:W3:Y:S01]  /*0570*/  LDCU.U8 UR4, c[0x0][0x39e] ;  /* 0x000073c0ff0477ac */ /* 0x000ee20008000000 */
[----:B------:R-:W-:Y:S01]  /*0580*/  IMAD R67, R8, R67, R2 ;  /* 0x0000004308437224 */ /* 0x000fe200078e0202 */
[----:B------:R-:W-:Y:S01]  /*0590*/  LEA R65, P0, R4, R14, 0x2 ;  /* 0x0000000e04417211 */ /* 0x000fe200078010ff */
[----:B------:R-:W-:-:S02]  /*05a0*/  IMAD R3, R3, R16, RZ ;  /* 0x0000001003037224 */ /* 0x000fc400078e02ff */
[----:B------:R-:W-:Y:S01]  /*05b0*/  IMAD.WIDE.U32 R6, R8, R16, UR6 ;  /* 0x0000000608067e25 */ /* 0x000fe2000f8e0010 */
[----:B------:R-:W-:-:S03]  /*05c0*/  IADD3 R67, PT, PT, R5, R67, RZ ;  /* 0x0000004305437210 */ /* 0x000fc60007ffe0ff */
[----:B------:R-:W-:Y:S01]  /*05d0*/  IMAD R3, R8, R17, R3 ;  /* 0x0000001108037224 */ /* 0x000fe200078e0203 */
[----:B------:R-:W-:Y:S01]  /*05e0*/  LEA.HI.X R67, R4, R15, R67, 0x2, P0 ;  /* 0x0000000f04437211 */ /* 0x000fe200000f1443 */
[----:B------:R-:W-:Y:S01]  /*05f0*/  IMAD R8, R20, UR18, R23 ;  /* 0x0000001214087c24 */ /* 0x000fe2000f8e0217 */
[----:B------:R-:W-:Y:S02]  /*0600*/  LEA R66, P1, R6, R18, 0x2 ;  /* 0x0000001206427211 */ /* 0x000fe400078210ff */
[----:B------:R-:W-:Y:S01]  /*0610*/  IADD3 R68, PT, PT, R7, R3, RZ ;  /* 0x0000000307447210 */ /* 0x000fe20007ffe0ff */
[C---:B-1----:R-:W-:Y:S01]  /*0620*/  IMAD.WIDE.U32 R2, R23.reuse, UR10, RZ ;  /* 0x0000000a17027c25 */ /* 0x042fe2000f8e00ff */
[C---:B0-----:R-:W-:Y:S02]  /*0630*/  SHF.L.U32 R28, R24.reuse, 0x3, RZ ;  /* 0x00000003181c7819 */ /* 0x041fe400000006ff */
[----:B------:R-:W-:Y:S01]  /*0640*/  SHF.L.U32 R4, R24, 0x4, RZ ;  /* 0x0000000418047819 */ /* 0x000fe200000006ff */
[----:B------:R-:W-:Y:S01]  /*0650*/  IMAD R8, R8, R11, RZ ;  /* 0x0000000b08087224 */ /* 0x000fe200078e02ff */
[----:B------:R-:W-:Y:S01]  /*0660*/  LOP3.LUT R47, R28, 0x1f00, RZ, 0xc0, !PT ;  /* 0x00001f001c2f7812 */ /* 0x000fe200078ec0ff */
[----:B------:R-:W-:Y:S01]  /*0670*/  IMAD R25, R23, UR11, R3 ;  /* 0x0000000b17197c24 */ /* 0x000fe2000f8e0203 */
[----:B------:R-:W-:Y:S01]  /*0680*/  LOP3.LUT R5, R4, 0x3e00, RZ, 0xc0, !PT ;  /* 0x00003e0004057812 */ /* 0x000fe200078ec0ff */
[----:B--2---:R-:W-:Y:S01]  /*0690*/  IMAD R26, R8, UR9, RZ ;  /* 0x00000009081a7c24 */ /* 0x004fe2000f8e02ff */
[----:B------:R-:W-:Y:S01]  /*06a0*/  LOP3.LUT R38, R47, 0x1f, R24, 0xf8, !PT ;  /* 0x0000001f2f267812 */ /* 0x000fe200078ef818 */
[----:B------:R-:W-:Y:S01]  /*06b0*/  VIADD R31, R28, 0x1 ;  /* 0x000000011c1f7836 */ /* 0x000fe20000000000 */
[----:B------:R-:W-:-:S02]  /*06c0*/  LEA.HI.X R68, R6, R19, R68, 0x2, P1 ;  /* 0x0000001306447211 */ /* 0x000fc400008f1444 */
[----:B------:R-:W-:Y:S02]  /*06d0*/  LOP3.LUT R41, R38, 0x20, RZ, 0xfc, !PT ;  /* 0x0000002026297812 */ /* 0x000fe400078efcff */
[C---:B------:R-:W-:Y:S02]  /*06e0*/  IADD3 R32, PT, PT, R28.reuse, 0x2, RZ ;  /* 0x000000021c207810 */ /* 0x040fe40007ffe0ff */
[----:B------:R-:W-:Y:S02]  /*06f0*/  IADD3 R47, PT, PT, R47, R41, RZ ;  /* 0x000000292f2f7210 */ /* 0x000fe40007ffe0ff */
[C---:B------:R-:W-:Y:S02]  /*0700*/  IADD3 R33, PT, PT, R28.reuse, 0x3, RZ ;  /* 0x000000031c217810 */ /* 0x040fe40007ffe0ff */
[C---:B------:R-:W-:Y:S01]  /*0710*/  IADD3 R34, PT, PT, R28.reuse, 0x4, RZ ;  /* 0x000000041c227810 */ /* 0x040fe20007ffe0ff */
[C---:B------:R-:W-:Y:S01]  /*0720*/  VIADD R53, R47.reuse, 0x60 ;  /* 0x000000602f357836 */ /* 0x040fe20000000000 */
[C---:B------:R-:W-:Y:S01]  /*0730*/  IADD3 R35, PT, PT, R28.reuse, 0x5, RZ ;  /* 0x000000051c237810 */ /* 0x040fe20007ffe0ff */
[----:B------:R-:W-:Y:S01]  /*0740*/  VIADD R64, R47, 0x1c0 ;  /* 0x000001c02f407836 */ /* 0x000fe20000000000 */
[----:B------:R-:W-:-:S02]  /*0750*/  IADD3 R36, PT, PT, R28, 0x6, RZ ;  /* 0x000000061c247810 */ /* 0x000fc40007ffe0ff */
[----:B------:R-:W-:Y:S02]  /*0760*/  IADD3 R37, PT, PT, R28, 0x7, RZ ;  /* 0x000000071c257810 */ /* 0x000fe40007ffe0ff */
[----:B------:R-:W-:Y:S02]  /*0770*/  LOP3.LUT R42, R5, 0x1f, R24, 0xf8, !PT ;  /* 0x0000001f052a7812 */ /* 0x000fe400078ef818 */
[C---:B------:R-:W-:Y:S02]  /*0780*/  LOP3.LUT R43, R38.reuse, 0x40, RZ, 0xfc, !PT ;  /* 0x00000040262b7812 */ /* 0x040fe400078efcff */
[C---:B------:R-:W-:Y:S02]  /*0790*/  LOP3.LUT R44, R38.reuse, 0x60, RZ, 0xfc, !PT ;  /* 0x00000060262c7812 */ /* 0x040fe400078efcff */
[C---:B------:R-:W-:Y:S02]  /*07a0*/  LOP3.LUT R45, R38.reuse, 0x80, RZ, 0xfc, !PT ;  /* 0x00000080262d7812 */ /* 0x040fe400078efcff */
[----:B------:R-:W-:-:S02]  /*07b0*/  LOP3.LUT R46, R38, 0xa0, RZ, 0xfc, !PT ;  /* 0x000000a0262e7812 */ /* 0x000fc400078efcff */
[C---:B------:R-:W-:Y:S02]  /*07c0*/  LOP3.LUT R48, R38.reuse, 0xc0, RZ, 0xfc, !PT ;  /* 0x000000c026307812 */ /* 0x040fe400078efcff */
[C---:B------:R-:W-:Y:S02]  /*07d0*/  LOP3.LUT R49, R38.reuse, 0xe0, RZ, 0xfc, !PT ;  /* 0x000000e026317812 */ /* 0x040fe400078efcff */
[----:B------:R-:W-:Y:S02]  /*07e0*/  SHF.L.U32 R50, R38, 0x2, RZ ;  /* 0x0000000226327819 */ /* 0x000fe400000006ff */
        /* <DEDUP_REMOVED lines=11> */
[----:B---3--:R-:W-:-:S07]  /*08a0*/  IADD3 R63, PT, PT, R47, 0x1a0, RZ ;  /* 0x000001a02f3f7810 */ /* 0x008fce0007ffe0ff */
.L_x_2072:
[----:B0-----:R-:W0:Y:S01]  /*08b0*/  LDC R5, c[0x0][0x388] ;  /* 0x0000e200ff057b82 */ /* 0x001e220000000800 */
[----:B------:R-:W-:Y:S01]  /*08c0*/  SHF.L.U32 R70, R27, 0x8, RZ ;  /* 0x000000081b467819 */ /* 0x000fe200000006ff */
[----:B------:R-:W-:Y:S01]  /*08d0*/  HFMA2 R4, -RZ, RZ, 0, 0 ;  /* 0x00000000ff047431 */ /* 0x000fe200000001ff */
[C---:B------:R-:W-:Y:S02]  /*08e0*/  IADD3 R6, P0, PT, R50.reuse, R29, RZ ;  /* 0x0000001d32067210 */ /* 0x040fe40007f1e0ff */
[----:B------:R-:W-:Y:S02]  /*08f0*/  CS2R R8, SRZ ;  /* 0x0000000000087805 */ /* 0x000fe4000001ff00 */
[----:B------:R-:W-:Y:S01]  /*0900*/  IADD3 R82, P3, PT, R50, R30, RZ ;  /* 0x0000001e32527210 */ /* 0x000fe20007f7e0ff */
[----:B------:R-:W-:Y:S01]  /*0910*/  HFMA2 R12, -RZ, RZ, 0, 0 ;  /* 0x00000000ff0c7431 */ /* 0x000fe200000001ff */
[----:B------:R-:W-:Y:S02]  /*0920*/  IADD3.X R7, PT, PT, RZ, R39, RZ, P0, !PT ;  /* 0x00000027ff077210 */ /* 0x000fe400007fe4ff */
[----:B------:R-:W-:-:S02]  /*0930*/  CS2R R10, SRZ ;  /* 0x00000000000a7805 */ /* 0x000fc4000001ff00 */
        /* <DEDUP_REMOVED lines=27> */
[CC--:B-1----:R-:W-:Y:S01]  /*0af0*/  LEA.HI.SX32 R73, R71.reuse, R71.reuse, 0x1b ;  /* 0x0000004747497211 */ /* 0x0c2fe200078fdaff */
[C---:B------:R-:W-:Y:S01]  /*0b00*/  VIADD R18, R71.reuse, 0x60 ;  /* 0x0000006047127836 */ /* 0x040fe20000000000 */
[C---:B------:R-:W-:Y:S02]  /*0b10*/  IADD3 R14, PT, PT, R71.reuse, 0x20, RZ ;  /* 0x00000020470e7810 */ /* 0x040fe40007ffe0ff */
[----:B------:R-:W-:Y:S02]  /*0b20*/  IADD3 R16, PT, PT, R71, 0x40, RZ ;  /* 0x0000004047107810 */ /* 0x000fe40007ffe0ff */
[----:B------:R-:W-:Y:S02]  /*0b30*/  LEA R73, R73, R72, 0x2 ;  /* 0x0000004849497211 */ /* 0x000fe400078e10ff */
[----:B------:R-:W-:-:S02]  /*0b40*/  LEA.HI.SX32 R13, R14, R71, 0x1b ;  /* 0x000000470e0d7211 */ /* 0x000fc400078fdaff */
[-C--:B------:R-:W-:Y:S02]  /*0b50*/  LEA.HI.SX32 R7, R18, R71.reuse, 0x1b ;  /* 0x0000004712077211 */ /* 0x080fe400078fdaff */
[C---:B------:R-:W-:Y:S02]  /*0b60*/  IADD3 R6, PT, PT, R71.reuse, 0x80, RZ ;  /* 0x0000008047067810 */ /* 0x040fe40007ffe0ff */
[----:B------:R-:W-:Y:S02]  /*0b70*/  LEA.HI.SX32 R75, R16, R71, 0x1b ;  /* 0x00000047104b7211 */ /* 0x000fe400078fdaff */
[C---:B------:R-:W-:Y:S02]  /*0b80*/  IADD3 R14, PT, PT, R71.reuse, 0xa0, RZ ;  /* 0x000000a0470e7810 */ /* 0x040fe40007ffe0ff */
[C---:B------:R-:W-:Y:S02]  /*0b90*/  IADD3 R16, PT, PT, R71.reuse, 0xc0, RZ ;  /* 0x000000c047107810 */ /* 0x040fe40007ffe0ff */
[----:B------:R-:W-:-:S02]  /*0ba0*/  IADD3 R18, PT, PT, R71, 0xe0, RZ ;  /* 0x000000e047127810 */ /* 0x000fc40007ffe0ff */
[-C--:B------:R-:W-:Y:S02]  /*0bb0*/  LEA R76, R7, R72.reuse, 0x2 ;  /* 0x00000048074c7211 */ /* 0x080fe400078e10ff */
[-C--:B------:R-:W-:Y:S01]  /*0bc0*/  LEA.HI.SX32 R77, R6, R71.reuse, 0x1b ;  /* 0x00000047064d7211 */ /* 0x080fe200078fdaff */
[----:B------:R-:W-:Y:S01]  /*0bd0*/  HFMA2 R6, -RZ, RZ, 0, 0 ;  /* 0x00000000ff067431 */ /* 0x000fe200000001ff */
[-C--:B------:R-:W-:Y:S02]  /*0be0*/  LEA R74, R13, R72.reuse, 0x2 ;  /* 0x000000480d4a7211 */ /* 0x080fe400078e10ff */
[-C--:B------:R-:W-:Y:S02]  /*0bf0*/  LEA.HI.SX32 R7, R14, R71.reuse, 0x1b ;  /* 0x000000470e077211 */ /* 0x080fe400078fdaff */
[----:B------:R-:W-:Y:S02]  /*0c00*/  LEA R75, R75, R72, 0x2 ;  /* 0x000000484b4b7211 */ /* 0x000fe400078e10ff */
[----:B------:R-:W-:-:S02]  /*0c10*/  LEA.HI.SX32 R79, R16, R71, 0x1b ;  /* 0x00000047104f7211 */ /* 0x000fc400078fdaff */
[----:B------:R-:W-:Y:S02]  /*0c20*/  LEA.HI.SX32 R13, R18, R71, 0x1b ;  /* 0x00000047120d7211 */ /* 0x000fe400078fdaff */
[-C--:B------:R-:W-:Y:S02]  /*0c30*/  LEA R77, R77, R72.reuse, 0x2 ;  /* 0x000000484d4d7211 */ /* 0x080fe400078e10ff */
[-C--:B------:R-:W-:Y:S02]  /*0c40*/  LEA R78, R7, R72.reuse, 0x2 ;  /* 0x00000048074e7211 */ /* 0x080fe400078e10ff */
[-C--:B------:R-:W-:Y:S02]  /*0c50*/  LEA R79, R79, R72.reuse, 0x2 ;  /* 0x000000484f4f7211 */ /* 0x080fe400078e10ff */
[----:B------:R-:W-:Y:S02]  /*0c60*/  LEA R80, R13, R72, 0x2 ;  /* 0x000000480d507211 */ /* 0x000fe400078e10ff */
[----:B------:R-:W-:-:S02]  /*0c70*/  MOV R85, RZ ;  /* 0x000000ff00557202 */ /* 0x000fc40000000f00 */
[----:B------:R-:W-:Y:S02]  /*0c80*/  MOV R87, RZ ;  /* 0x000000ff00577202 */ /* 0x000fe40000000f00 */
[----:B------:R-:W-:Y:S02]  /*0c90*/  MOV R89, RZ ;  /* 0x000000ff00597202 */ /* 0x000fe40000000f00 */
[----:B------:R-:W-:Y:S01]  /*0ca0*/  MOV R91, RZ ;  /* 0x000000ff005b7202 */ /* 0x000fe20000000f00 */
[----:B--2---:R0:W-:Y:S04]  /*0cb0*/  STS [R73], R4 ;  /* 0x0000000449007388 */ /* 0x0041e80000000800 */
[----:B---3--:R-:W-:Y:S01]  /*0cc0*/  STS [R74+0x80], R9 ;  /* 0x000080094a007388 */ /* 0x008fe20000000800 */
[----:B0-----:R-:W-:-:S05]  /*0cd0*/  IMAD.SHL.U32 R4, R71, 0x8, RZ ;  /* 0x0000000847047824 */ /* 0x001fca00078e00ff */
[----:B------:R-:W-:Y:S01]  /*0ce0*/  LEA.HI.SX32 R81, R4, R4, 0x1b ;  /* 0x0000000404517211 */ /* 0x000fe200078fdaff */
[----:B----4-:R0:W-:Y:S03]  /*0cf0*/  STS [R75+0x100], R8 ;  /* 0x000100084b007388 */ /* 0x0101e60000000800 */
[----:B------:R-:W-:Y:S01]  /*0d00*/  LEA R81, R81, R72, 0x2 ;  /* 0x0000004851517211 */ /* 0x000fe200078e10ff */
[----:B------:R-:W-:Y:S04]  /*0d10*/  STS [R76+0x180], R11 ;  /* 0x0001800b4c007388 */ /* 0x000fe80000000800 */
[----:B------:R1:W-:Y:S04]  /*0d20*/  STS [R77+0x200], R10 ;  /* 0x0002000a4d007388 */ /* 0x0003e80000000800 */
[----:B------:R-:W-:Y:S04]  /*0d30*/  STS [R78+0x280], R15 ;  /* 0x0002800f4e007388 */ /* 0x000fe80000000800 */
        /* <DEDUP_REMOVED lines=13> */
[----:B-1----:R-:W-:Y:S02]  /*0e10*/  HFMA2 R10, -RZ, RZ, 0, 0 ;  /* 0x00000000ff0a7431 */ /* 0x002fe400000001ff */
        /* <DEDUP_REMOVED lines=45> */
[----:B------:R-:W-:Y:S01]  /*10f0*/  IMAD.MOV.U32 R83, RZ, RZ, 0x3e800000 ;  /* 0x3e800000ff537424 */ /* 0x000fe200078e00ff */
        /* <DEDUP_REMOVED lines=28> */
.L_x_2053:
[----:B------:R-:W-:Y:S05]  /*12c0*/  BSYNC.RECONVERGENT B0 ;  /* 0x0000000000007941 */ /* 0x000fea0003800200 */
.L_x_2052:
        /* <DEDUP_REMOVED lines=34> */
.L_x_2055:
[----:B------:R-:W-:Y:S05]  /*14f0*/  BSYNC.RECONVERGENT B0 ;  /* 0x0000000000007941 */ /* 0x000fea0003800200 */
.L_x_2054:
        /* <DEDUP_REMOVED lines=39> */
.L_x_2057:
[----:B------:R-:W-:Y:S05]  /*1770*/  BSYNC.RECONVERGENT B0 ;  /* 0x0000000000007941 */ /* 0x000fea0003800200 */
.L_x_2056:
        /* <DEDUP_REMOVED lines=32> */
.L_x_2059:
[----:B------:R-:W-:Y:S05]  /*1980*/  BSYNC.RECONVERGENT B0 ;  /* 0x0000000000007941 */ /* 0x000fea0003800200 */
.L_x_2058:
        /* <DEDUP_REMOVED lines=32> */
.L_x_2061:
[----:B------:R-:W-:Y:S05]  /*1b90*/  BSYNC.RECONVERGENT B0 ;  /* 0x0000000000007941 */ /* 0x000fea0003800200 */
.L_x_2060:
        /* <DEDUP_REMOVED lines=32> */
.L_x_2063:
[----:B------:R-:W-:Y:S05]  /*1da0*/  BSYNC.RECONVERGENT B0 ;  /* 0x0000000000007941 */ /* 0x000fea0003800200 */
.L_x_2062:
        /* <DEDUP_REMOVED lines=32> */
.L_x_2065:
[----:B------:R-:W-:Y:S05]  /*1fb0*/  BSYNC.RECONVERGENT B0 ;  /* 0x0000000000007941 */ /* 0x000fea0003800200 */
.L_x_2064:
        /* <DEDUP_REMOVED lines=32> */
.L_x_2067:
[----:B------:R-:W-:Y:S05]  /*21c0*/  BSYNC.RECONVERGENT B0 ;  /* 0x0000000000007941 */ /* 0x000fea0003800200 */
.L_x_2066:
        /* <DEDUP_REMOVED lines=12> */
[----:B------:R-:W-:Y:S01]  /*2290*/  SHF.L.U32 R6, R27, 0x9, RZ ;  /* 0x000000091b067819 */ /* 0x000fe200000006ff */
[----:B------:R-:W-:Y:S01]  /*22a0*/  FMUL.FTZ R85, R19, R92 ;  /* 0x0000005c13557220 */ /* 0x000fe20000410000 */
[----:B------:R-:W-:Y:S01]  /*22b0*/  FMUL.FTZ R89, R17, R90 ;  /* 0x0000005a11597220 */ /* 0x000fe20000410000 */
[----:B------:R-:W0:Y:S01]  /*22c0*/  LDC R114, c[0x0][0x38c] ;  /* 0x0000e300ff727b82 */ /* 0x000e220000000800 */
[----:B------:R-:W-:Y:S01]  /*22d0*/  FMUL.FTZ R83, R21, R96 ;  /* 0x0000006015537220 */ /* 0x000fe20000410000 */
[----:B------:R-:W-:Y:S01]  /*22e0*/  LEA R87, R5, -R6, 0x1 ;  /* 0x8000000605577211 */ /* 0x000fe200078e08ff */
[----:B------:R-:W-:Y:S01]  /*22f0*/  FMUL.FTZ R91, R15, R88 ;  /* 0x000000580f5b7220 */ /* 0x000fe20000410000 */
        /* <DEDUP_REMOVED lines=18> */
[----:B------:R-:W-:Y:S02]  /*2420*/  SHF.L.U32 R4, R71, 0x4, RZ ;  /* 0x0000000447047819 */ /* 0x000fe400000006ff */
[----:B------:R-:W-:Y:S01]  /*2430*/  ISETP.NE.AND P0, PT, R27, RZ, PT ;  /* 0x000000ff1b00720c */ /* 0x000fe20003f05270 */
[----:B------:R-:W0:Y:S01]  /*2440*/  LDCU.64 UR10, c[0x0][0x3e0] ;  /* 0x00007c00ff0a77ac */ /* 0x000e220008000a00 */
[-C--:B------:R-:W-:Y:S02]  /*2450*/  LEA.HI.SX32 R105, R7, R4.reuse, 0x1b ;  /* 0x0000000407697211 */ /* 0x080fe400078fdaff */
[-C--:B------:R-:W-:Y:S02]  /*2460*/  LEA.HI.SX32 R107, R9, R4.reuse, 0x1b ;  /* 0x00000004096b7211 */ /* 0x080fe400078fdaff */
[-C--:B------:R-:W-:Y:S01]  /*2470*/  LEA.HI.SX32 R103, R5, R4.reuse, 0x1b ;  /* 0x0000000405677211 */ /* 0x080fe200078fdaff */
[----:B------:R-:W-:Y:S01]  /*2480*/  IMAD R105, R105, 0x4, R72 ;  /* 0x0000000469697824 */ /* 0x000fe200078e0248 */
[----:B------:R-:W-:-:S02]  /*2490*/  LEA.HI.SX32 R109, R11, R4, 0x1b ;  /* 0x000000040b6d7211 */ /* 0x000fc400078fdaff */
[----:B------:R-:W-:Y:S02]  /*24a0*/  LEA.HI.SX32 R111, R13, R4, 0x1b ;  /* 0x000000040d6f7211 */ /* 0x000fe400078fdaff */
[C---:B------:R-:W-:Y:S02]  /*24b0*/  IADD3 R7, PT, PT, R4.reuse, 0x9, RZ ;  /* 0x0000000904077810 */ /* 0x040fe40007ffe0ff */
[----:B------:R-:W-:Y:S02]  /*24c0*/  IADD3 R9, PT, PT, R4, 0xa, RZ ;  /* 0x0000000a04097810 */ /* 0x000fe40007ffe0ff */
[----:B------:R-:W-:Y:S02]  /*24d0*/  IADD3 R20, PT, PT, R71, 0x1a0, RZ ;  /* 0x000001a047147810 */ /* 0x000fe40007ffe0ff */
[----:B------:R-:W-:Y:S02]  /*24e0*/  ISETP.EQ.AND P0, PT, R24, RZ, P0 ;  /* 0x000000ff1800720c */ /* 0x000fe40000702270 */
        /* <DEDUP_REMOVED lines=9> */
[----:B------:R-:W-:Y:S02]  /*2580*/  IADD3 R118, PT, PT, R71, 0x1e0, RZ ;  /* 0x000001e047767810 */ /* 0x000fe40007ffe0ff */
[C---:B------:R-:W-:Y:S02]  /*2590*/  IADD3 R113, PT, PT, R4.reuse, 0xd, RZ ;  /* 0x0000000d04717810 */ /* 0x040fe40007ffe0ff */
[----:B------:R-:W-:Y:S02]  /*25a0*/  IADD3 R115, PT, PT, R4, 0xe, RZ ;  /* 0x0000000e04737810 */ /* 0x000fe40007ffe0ff */
[----:B------:R-:W-:-:S02]  /*25b0*/  LEA.HI.SX32 R127, R7, R4, 0x1b ;  /* 0x00000004077f7211 */ /* 0x000fc400078fdaff */
[-C--:B------:R-:W-:Y:S02]  /*25c0*/  LEA.HI.SX32 R129, R9, R4.reuse, 0x1b ;  /* 0x0000000409817211 */ /* 0x080fe400078fdaff */
[----:B------:R-:W-:Y:S02]  /*25d0*/  P2R R183, PR, RZ, 0x1 ;  /* 0x00000001ffb77803 */ /* 0x000fe40000000000 */
[-C--:B------:R-:W-:Y:S02]  /*25e0*/  LEA.HI.SX32 R125, R5, R4.reuse, 0x1b ;  /* 0x00000004057d7211 */ /* 0x080fe400078fdaff */
[-C--:B------:R-:W-:Y:S02]  /*25f0*/  LEA.HI.SX32 R131, R11, R4.reuse, 0x1b ;  /* 0x000000040b837211 */ /* 0x080fe400078fdaff */
[-C--:B------:R-:W-:Y:S02]  /*2600*/  LEA.HI.SX32 R133, R13, R4.reuse, 0x1b ;  /* 0x000000040d857211 */ /* 0x080fe400078fdaff */
[----:B------:R-:W-:-:S02]  /*2610*/  LEA.HI.SX32 R139, R117, R4, 0x1b ;  /* 0x00000004758b7211 */ /* 0x000fc400078fdaff */
[----:B------:R-:W-:Y:S02]  /*2620*/  LEA.HI.SX32 R9, R20, R71, 0x1b ;  /* 0x0000004714097211 */ /* 0x000fe400078fdaff */
[-C--:B------:R-:W-:Y:S02]  /*2630*/  LEA.HI.SX32 R15, R15, R4.reuse, 0x1b ;  /* 0x000000040f0f7211 */ /* 0x080fe400078fdaff */
[-C--:B------:R-:W-:Y:S01]  /*2640*/  LEA.HI.SX32 R21, R21, R4.reuse, 0x1b ;  /* 0x0000000415157211 */ /* 0x080fe200078fdaff */
[----:B------:R-:W-:Y:S01]  /*2650*/  IMAD R122, R9, 0x4, R72 ;  /* 0x00000004097a7824 */ /* 0x000fe200078e0248 */
        /* <DEDUP_REMOVED lines=9> */
[----:B------:R-:W-:Y:S02]  /*26f0*/  LEA.HI.SX32 R11, R118, R71, 0x1b ;  /* 0x00000047760b7211 */ /* 0x000fe400078fdaff */
[----:B------:R-:W-:Y:S02]  /*2700*/  ISETP.GE.AND P0, PT, R42, R87, PT ;  /* 0x000000572a00720c */ /* 0x000fe40003f06270 */
[-C--:B------:R-:W-:Y:S02]  /*2710*/  LEA R126, R127, R72.reuse, 0x2 ;  /* 0x000000487f7e7211 */ /* 0x080fe400078e10ff */
[-C--:B------:R-:W-:Y:S02]  /*2720*/  LEA R127, R129, R72.reuse, 0x2 ;  /* 0x00000048817f7211 */ /* 0x080fe400078e10ff */
[-C--:B------:R-:W-:Y:S02]  /*2730*/  LEA R128, R131, R72.reuse, 0x2 ;  /* 0x0000004883807211 */ /* 0x080fe400078e10ff */
[----:B------:R-:W-:-:S02]  /*2740*/  LEA R103, R103, R72, 0x2 ;  /* 0x0000004867677211 */ /* 0x000fc400078e10ff */
[----:B------:R-:W-:Y:S02]  /*2750*/  P2R R184, PR, RZ, 0x1 ;  /* 0x00000001ffb87803 */ /* 0x000fe40000000000 */
        /* <DEDUP_REMOVED lines=17> */
[----:B01234-:R-:W-:-:S07]  /*2870*/  LEA R132, R139, R72, 0x2 ;  /* 0x000000488b847211 */ /* 0x01ffce00078e10ff */
.L_x_2071:
[----:B------:R-:W-:Y:S01]  /*2880*/  MOV R6, R42 ;  /* 0x0000002a00067202 */ /* 0x000fe20000000f00 */
[----:B------:R-:W-:Y:S01]  /*2890*/  IMAD.MOV.U32 R7, RZ, RZ, RZ ;  /* 0x000000ffff077224 */ /* 0x000fe200078e00ff */
[----:B------:R-:W-:Y:S02]  /*28a0*/  MOV R4, R2 ;  /* 0x0000000200047202 */ /* 0x000fe40000000f00 */
[----:B------:R-:W-:Y:S02]  /*28b0*/  CS2R R20, SRZ ;  /* 0x0000000000147805 */ /* 0x000fe4000001ff00 */
[----:B------:R-:W-:Y:S01]  /*28c0*/  MOV R5, R25 ;  /* 0x0000001900057202 */ /* 0x000fe20000000f00 */
[----:B------:R-:W-:Y:S01]  /*28d0*/  IMAD.WIDE.U32 R10, R101, UR8, R6 ;  /* 0x00000008650a7c25 */ /* 0x000fe2000f8e0006 */
[----:B------:R-:W-:Y:S02]  /*28e0*/  ISETP.GE.AND P3, PT, R54, R87, PT ;  /* 0x000000573600720c */ /* 0x000fe40003f66270 */
[----:B------:R-:W-:-:S02]  /*28f0*/  CS2R R136, SRZ ;  /* 0x0000000000887805 */ /* 0x000fc4000001ff00 */
[----:B------:R-:W-:Y:S01]  /*2900*/  ISETP.GE.AND P4, PT, R53, R87, PT ;  /* 0x000000573500720c */ /* 0x000fe20003f86270 */
[C---:B------:R-:W-:Y:S01]  /*2910*/  IMAD.WIDE.U32 R14, R101.reuse, UR6, R4 ;  /* 0x00000006650e7c25 */ /* 0x040fe2000f8e0004 */
[----:B------:R-:W-:Y:S02]  /*2920*/  LEA R8, P1, R10, R65, 0x2 ;  /* 0x000000410a087211 */ /* 0x000fe400078210ff */
[----:B------:R-:W-:Y:S02]  /*2930*/  CS2R R138, SRZ ;  /* 0x00000000008a7805 */ /* 0x000fe4000001ff00 */
[----:B------:R-:W-:Y:S01]  /*2940*/  ISETP.GE.AND P5, PT, R52, R87, PT ;  /* 0x000000573400720c */ /* 0x000fe20003fa6270 */
[----:B------:R-:W-:Y:S01]  /*2950*/  IMAD.WIDE.U32 R12, R101, UR10, R6 ;  /* 0x0000000a650c7c25 */ /* 0x000fe2000f8e0006 */
[----:B------:R-:W-:Y:S02]  /*2960*/  LEA R6, P0, R14, R18, 0x3 ;  /* 0x000000120e067211 */ /* 0x000fe400078018ff */
[----:B------:R-:W-:-:S02]  /*2970*/  CS2R R134, SRZ ;  /* 0x0000000000867805 */ /* 0x000fc4000001ff00 */
[----:B------:R-:W-:Y:S01]  /*2980*/  ISETP.GE.AND P6, PT, R51, R87, PT ;  /* 0x000000573300720c */ /* 0x000fe20003fc6270 */
[C---:B------:R-:W-:Y:S01]  /*2990*/  IMAD R7, R101.reuse, UR9, R11 ;  /* 0x0000000965077c24 */ /* 0x040fe2000f8e020b */
[----:B------:R-:W-:Y:S01]  /*29a0*/  LEA R4, P2, R12, R66, 0x2 ;  /* 0x000000420c047211 */ /* 0x000fe200078410ff */
[C---:B------:R-:W-:Y:S01]  /*29b0*/  IMAD R11, R101.reuse, UR7, R15 ;  /* 0x00000007650b7c24 */ /* 0x040fe2000f8e020f */
[----:B------:R-:W-:Y:S01]  /*29c0*/  MOV R133, RZ ;  /* 0x000000ff00857202 */ /* 0x000fe20000000f00 */
[----:B------:R-:W-:Y:S01]  /*29d0*/  IMAD R5, R101, UR11, R13 ;  /* 0x0000000b65057c24 */ /* 0x000fe2000f8e020d */
[----:B------:R-:W-:Y:S02]  /*29e0*/  LEA.HI.X R9, R10, R67, R7, 0x2, P1 ;  /* 0x000000430a097211 */ /* 0x000fe400008f1407 */
[----:B------:R-:W-:Y:S02]  /*29f0*/  LEA.HI.X R7, R14, R19, R11, 0x3, P0 ;  /* 0x000000130e077211 */ /* 0x000fe400000f1c0b */
[----:B------:R-:W-:-:S02]  /*2a00*/  CS2R R10, SRZ ;  /* 0x00000000000a7805 */ /* 0x000fc4000001ff00 */
[-C--:B------:R-:W-:Y:S02]  /*2a10*/  ISETP.GE.AND P0, PT, R55, R87.reuse, PT ;  /* 0x000000573700720c */ /* 0x080fe40003f06270 */
[----:B------:R-:W-:Y:S02]  /*2a20*/  CS2R R14, SRZ ;  /* 0x00000000000e7805 */ /* 0x000fe4000001ff00 */
[----:B------:R-:W-:Y:S02]  /*2a30*/  LEA.HI.X R5, R12, R68, R5, 0x2, P2 ;  /* 0x000000440c057211 */ /* 0x000fe400010f1405 */
[----:B------:R-:W-:Y:S02]  /*2a40*/  CS2R R12, SRZ ;  /* 0x00000000000c7805 */ /* 0x000fe4000001ff00 */
[----:B------:R-:W-:Y:S01]  /*2a50*/  ISETP.GE.AND P1, PT, R47, R87, PT ;  /* 0x000000572f00720c */ /* 0x000fe20003f26270 */
[----:B------:R-:W2:Y:S01]  /*2a60*/  LDG.E.64 R6, desc[UR20][R6.64] ;  /* 0x0000001406067981 */ /* 0x000ea2000c1e1b00 */
[----:B------:R-:W-:-:S02]  /*2a70*/  ISETP.NE.AND P2, PT, R184, RZ, PT ;  /* 0x000000ffb800720c */ /* 0x000fc40003f45270 */
[----:B------:R-:W-:Y:S01]  /*2a80*/  MOV R140, RZ ;  /* 0x000000ff008c7202 */ /* 0x000fe20000000f00 */
[----:B------:R-:W3:Y:S01]  /*2a90*/  @!P3 LDG.E R15, desc[UR20][R8.64+0x280] ;  /* 0x00028014080fb981 */ /* 0x000ee2000c1e1900 */
[----:B------:R-:W-:-:S03]  /*2aa0*/  MOV R142, RZ ;  /* 0x000000ff008e7202 */ /* 0x000fc60000000f00 */
[----:B------:R-:W4:Y:S01]  /*2ab0*/  @!P0 LDG.E R20, desc[UR20][R8.64+0x300] ;  /* 0x0003001408148981 */ /* 0x000f22000c1e1900 */
[----:B------:R-:W-:-:S03]  /*2ac0*/  ISETP.GE.AND P0, PT, R56, R87, PT ;  /* 0x000000573800720c */ /* 0x000fc60003f06270 */
[----:B------:R-:W5:Y:S04]  /*2ad0*/  @!P1 LDG.E R11, desc[UR20][R8.64+0x80] ;  /* 0x00008014080b9981 */ /* 0x000f68000c1e1900 */
[----:B------:R-:W2:Y:S04]  /*2ae0*/  @!P2 LDG.E R10, desc[UR20][R8.64] ;  /* 0x00000014080aa981 */ /* 0x000ea8000c1e1900 */
[----:B------:R-:W3:Y:S04]  /*2af0*/  @!P4 LDG.E R14, desc[UR20][R8.64+0x200] ;  /* 0x00020014080ec981 */ /* 0x000ee8000c1e1900 */
[----:B------:R-:W4:Y:S01]  /*2b00*/  @!P0 LDG.E R21, desc[UR20][R8.64+0x380] ;  /* 0x0003801408158981 */ /* 0x000f22000c1e1900 */
[----:B------:R-:W-:-:S02]  /*2b10*/  ISETP.GE.AND P0, PT, R57, R87, PT ;  /* 0x000000573900720c */ /* 0x000fc40003f06270 */
[-C--:B------:R-:W-:Y:S01]  /*2b20*/  ISETP.GE.AND P1, PT, R59, R87.reuse, PT ;  /* 0x000000573b00720c */ /* 0x080fe20003f26270 */
[----:B------:R-:W3:Y:S01]  /*2b30*/  @!P5 LDG.E R13, desc[UR20][R8.64+0x180] ;  /* 0x00018014080dd981 */ /* 0x000ee2000c1e1900 */
[-C--:B------:R-:W-:Y:S02]  /*2b40*/  ISETP.GE.AND P2, PT, R60, R87.reuse, PT ;  /* 0x000000573c00720c */ /* 0x080fe40003f46270 */
[-C--:B------:R-:W-:Y:S01]  /*2b50*/  ISETP.GE.AND P3, PT, R61, R87.reuse, PT ;  /* 0x000000573d00720c */ /* 0x080fe20003f66270 */
[----:B------:R-:W4:Y:S01]  /*2b60*/  @!P6 LDG.E R12, desc[UR20][R8.64+0x100] ;  /* 0x00010014080ce981 */ /* 0x000f22000c1e1900 */
[----:B------:R-:W-:-:S05]  /*2b70*/  ISETP.GE.AND P4, PT, R62, R87, PT ;  /* 0x000000573e00720c */ /* 0x000fca0003f86270 */
        /* <DEDUP_REMOVED lines=12> */
[-C--:B------:R-:W-:Y:S02]  /*2c40*/  ISETP.GE.AND P0, PT, R42, R87.reuse, PT ;  /* 0x000000572a00720c */ /* 0x080fe40003f06270 */
[----:B------:R-:W-:Y:S02]  /*2c50*/  P2R R141, PR, RZ, 0x2 ;  /* 0x00000002ff8d7803 */ /* 0x000fe40000000000 */
[----:B------:R-:W-:Y:S02]  /*2c60*/  ISETP.GE.AND P1, PT, R47, R87, PT ;  /* 0x000000572f00720c */ /* 0x000fe40003f26270 */
[----:B0-----:R-:W-:Y:S01]  /*2c70*/  CS2R R8, SRZ ;  /* 0x0000000000087805 */ /* 0x001fe2000001ff00 */
[----:B--2---:R-:W-:Y:S04]  /*2c80*/  STS [R73], R10 ;  /* 0x0000000a49007388 */ /* 0x004fe80000000800 */
[----:B-----5:R-:W-:Y:S04]  /*2c90*/  STS [R74+0x80], R11 ;  /* 0x0000800b4a007388 */ /* 0x020fe80000000800 */
[----:B----4-:R-:W-:Y:S04]  /*2ca0*/  STS [R75+0x100], R12 ;  /* 0x0001000c4b007388 */ /* 0x010fe80000000800 */
[----:B---3--:R-:W-:Y:S04]  /*2cb0*/  STS [R76+0x180], R13 ;  /* 0x0001800d4c007388 */ /* 0x008fe80000000800 */
[----:B------:R-:W-:Y:S04]  /*2cc0*/  STS [R77+0x200], R14 ;  /* 0x0002000e4d007388 */ /* 0x000fe80000000800 */
[----:B------:R-:W-:Y:S04]  /*2cd0*/  STS [R78+0x280], R15 ;  /* 0x0002800f4e007388 */ /* 0x000fe80000000800 */
[----:B------:R-:W-:Y:S04]  /*2ce0*/  STS [R79+0x300], R20 ;  /* 0x000300144f007388 */ /* 0x000fe80000000800 */
[----:B------:R0:W-:Y:S04]  /*2cf0*/  STS [R80+0x380], R21 ;  /* 0x0003801550007388 */ /* 0x0001e80000000800 */
[----:B------:R-:W-:Y:S04]  /*2d00*/  STS [R117+0x400], R136 ;  /* 0x0004008875007388 */ /* 0x000fe80000000800 */
[----:B------:R1:W-:Y:S04]  /*2d10*/  STS [R118+0x480], R133 ;  /* 0x0004808576007388 */ /* 0x0003e80000000800 */
[----:B------:R-:W-:Y:S04]  /*2d20*/  STS [R119+0x500], R138 ;  /* 0x0005008a77007388 */ /* 0x000fe80000000800 */
[----:B------:R-:W-:Y:S04]  /*2d30*/  STS [R120+0x580], R135 ;  /* 0x0005808778007388 */ /* 0x000fe80000000800 */
[----:B------:R-:W-:Y:S04]  /*2d40*/  STS [R121+0x600], R140 ;  /* 0x0006008c79007388 */ /* 0x000fe80000000800 */
[----:B------:R2:W-:Y:S04]  /*2d50*/  STS [R122+0x680], R137 ;  /* 0x000680897a007388 */ /* 0x0005e80000000800 */
[----:B------:R-:W-:Y:S04]  /*2d60*/  STS [R123+0x700], R142 ;  /* 0x0007008e7b007388 */ /* 0x000fe80000000800 */
[----:B------:R3:W-:Y:S01]  /*2d70*/  STS [R124+0x780], R139 ;  /* 0x0007808b7c007388 */ /* 0x0007e20000000800 */
[----:B------:R-:W-:-:S03]  /*2d80*/  NOP ;  /* 0x0000000000007918 */ /* 0x000fc60000000000 */
[----:B------:R-:W4:Y:S01]  /*2d90*/  @!P0 LDG.E R134, desc[UR20][R4.64] ;  /* 0x0000001404868981 */ /* 0x000f22000c1e1900 */
[-C--:B------:R-:W-:Y:S02]  /*2da0*/  ISETP.GE.AND P0, PT, R51, R87.reuse, PT ;  /* 0x000000573300720c */ /* 0x080fe40003f06270 */
[----:B0-----:R-:W-:Y:S02]  /*2db0*/  CS2R R20, SRZ ;  /* 0x0000000000147805 */ /* 0x001fe4000001ff00 */
[----:B------:R-:W-:Y:S02]  /*2dc0*/  CS2R R14, SRZ ;  /* 0x00000000000e7805 */ /* 0x000fe4000001ff00 */
[----:B------:R-:W-:Y:S02]  /*2dd0*/  CS2R R12, SRZ ;  /* 0x00000000000c7805 */ /* 0x000fe4000001ff00 */
[----:B------:R-:W-:Y:S01]  /*2de0*/  CS2R R10, SRZ ;  /* 0x00000000000a7805 */ /* 0x000fe2000001ff00 */
[C---:B-1----:R-:W-:Y:S01]  /*2df0*/  FMUL.FTZ R133, R7.reuse, R94 ;  /* 0x0000005e07857220 */ /* 0x042fe20000410000 */
[C---:B------:R-:W-:Y:S01]  /*2e00*/  FMUL.FTZ R136, R7.reuse, R82 ;  /* 0x0000005207887220 */ /* 0x040fe20000410000 */
[----:B--2---:R-:W-:Y:S01]  /*2e10*/  FMUL.FTZ R137, R7, R84 ;  /* 0x0000005407897220 */ /* 0x004fe20000410000 */
[----:B------:R-:W2:Y:S01]  /*2e20*/  @!P1 LDG.E R15, desc[UR20][R4.64+0x80] ;  /* 0x00008014040f9981 */ /* 0x000ea2000c1e1900 */
[----:B------:R-:W-:-:S03]  /*2e30*/  ISETP.GE.AND P1, PT, R52, R87, PT ;  /* 0x000000573400720c */ /* 0x000fc60003f26270 */
[----:B------:R-:W-:Y:S04]  /*2e40*/  LDS R144, [R107+0xc] ;  /* 0x00000c006b907984 */ /* 0x000fe80000000800 */
[----:B------:R-:W5:Y:S01]  /*2e50*/  @!P0 LDG.E R20, desc[UR20][R4.64+0x100] ;  /* 0x0001001404148981 */ /* 0x000f62000c1e1900 */
[----:B------:R-:W-:-:S05]  /*2e60*/  ISETP.GE.AND P0, PT, R53, R87, PT ;  /* 0x000000573500720c */ /* 0x000fca0003f06270 */
[----:B------:R-:W5:Y:S01]  /*2e70*/  @!P1 LDG.E R9, desc[UR20][R4.64+0x180] ;  /* 0x0001801404099981 */ /* 0x000f62000c1e1900 */
[----:B------:R-:W-:-:S07]  /*2e80*/  ISETP.GE.AND P1, PT, R54, R87, PT ;  /* 0x000000573600720c */ /* 0x000fce0003f26270 */
[----:B------:R-:W5:Y:S01]  /*2e90*/  @!P0 LDG.E R12, desc[UR20][R4.64+0x200] ;  /* 0x00020014040c8981 */ /* 0x000f62000c1e1900 */
[----:B------:R-:W-:Y:S01]  /*2ea0*/  ISETP.GE.AND P0, PT, R55, R87, PT ;  /* 0x000000573700720c */ /* 0x000fe20003f06270 */
[----:B------:R-:W-:Y:S01]  /*2eb0*/  FMUL.RZ R138, R133, 0.15915493667125701904 ;  /* 0x3e22f983858a7820 */ /* 0x000fe2000040c000 */
[----:B------:R-:W-:-:S03]  /*2ec0*/  FMUL.FTZ R133, R6, 1.4426950216293334961 ;  /* 0x3fb8aa3b06857820 */ /* 0x000fc60000410000 */
[----:B------:R-:W5:Y:S01]  /*2ed0*/  @!P1 LDG.E R11, desc[UR20][R4.64+0x280] ;  /* 0x00028014040b9981 */ /* 0x000f62000c1e1900 */
[----:B------:R-:W-:-:S07]  /*2ee0*/  ISETP.GE.AND P1, PT, R56, R87, PT ;  /* 0x000000573800720c */ /* 0x000fce0003f26270 */
[----:B------:R-:W5:Y:S01]  /*2ef0*/  @!P0 LDG.E R8, desc[UR20][R4.64+0x300] ;  /* 0x0003001404088981 */ /* 0x000f62000c1e1900 */
[----:B------:R-:W-:Y:S01]  /*2f00*/  ISETP.GE.AND P0, PT, R57, R87, PT ;  /* 0x000000573900720c */ /* 0x000fe20003f06270 */
[C---:B------:R-:W-:Y:S01]  /*2f10*/  FMUL.FTZ R6, R133.reuse, R94 ;  /* 0x0000005e85067220 */ /* 0x040fe20000410000 */
[----:B---3--:R-:W-:Y:S01]  /*2f20*/  FMUL.RZ R139, R136, 0.15915493667125701904 ;  /* 0x3e22f983888b7820 */ /* 0x008fe2000040c000 */
[----:B------:R-:W-:Y:S02]  /*2f30*/  FMUL.FTZ R136, R133, R82 ;  /* 0x0000005285887220 */ /* 0x000fe40000410000 */
[----:B------:R0:W-:Y:S01]  /*2f40*/  MUFU.EX2 R135, R6 ;  /* 0x0000000600877308 */ /* 0x0001e20000000800 */
[----:B------:R-:W3:Y:S01]  /*2f50*/  @!P1 LDG.E R13, desc[UR20][R4.64+0x380] ;  /* 0x00038014040d9981 */ /* 0x000ee2000c1e1900 */
[----:B------:R-:W-:-:S06]  /*2f60*/  ISETP.NE.AND P1, PT, R141, RZ, PT ;  /* 0x000000ff8d00720c */ /* 0x000fcc0003f25270 */
[----:B------:R-:W3:Y:S01]  /*2f70*/  @!P0 LDG.E R10, desc[UR20][R4.64+0x400] ;  /* 0x00040014040a8981 */ /* 0x000ee2000c1e1900 */
[----:B------:R-:W-:Y:S01]  /*2f80*/  ISETP.NE.AND P0, PT, R143, RZ, PT ;  /* 0x000000ff8f00720c */ /* 0x000fe20003f05270 */
[----:B0-----:R-:W-:Y:S01]  /*2f90*/  FMUL.FTZ R6, R7, R86 ;  /* 0x0000005607067220 */ /* 0x001fe20000410000 */
[----:B------:R0:W-:Y:S03]  /*2fa0*/  MUFU.EX2 R143, R136 ;  /* 0x00000088008f7308 */ /* 0x0001e60000000800 */
[----:B------:R-:W-:Y:S01]  /*2fb0*/  FMUL.RZ R141, R6, 0.15915493667125701904 ;  /* 0x3e22f983068d7820 */ /* 0x000fe2000040c000 */
[----:B------:R-:W-:Y:S01]  /*2fc0*/  FMUL.RZ R140, R137, 0.15915493667125701904 ;  /* 0x3e22f983898c7820 */ /* 0x000fe2000040c000 */
[----:B------:R-:W3:Y:S01]  /*2fd0*/  @!P1 LDG.E R14, desc[UR20][R4.64+0x500] ;  /* 0x00050014040e9981 */ /* 0x000ee2000c1e1900 */
[----:B0-----:R-:W-:Y:S02]  /*2fe0*/  FMUL.FTZ R136, R7, R88 ;  /* 0x0000005807887220 */ /* 0x001fe40000410000 */
[----:B------:R-:W0:Y:S01]  /*2ff0*/  MUFU.SIN R150, R139 ;  /* 0x0000008b00967308 */ /* 0x000e220000000400 */
[C---:B------:R-:W-:Y:S01]  /*3000*/  FMUL.FTZ R137, R133.reuse, R84 ;  /* 0x0000005485897220 */ /* 0x040fe20000410000 */
[----:B------:R-:W-:Y:S01]  /*3010*/  FMUL.FTZ R6, R133, R86 ;  /* 0x0000005685067220 */ /* 0x000fe20000410000 */
[----:B------:R-:W3:Y:S05]  /*3020*/  @!P0 LDG.E R21, desc[UR20][R4.64+0x480] ;  /* 0x0004801404158981 */ /* 0x000eea000c1e1900 */
[----:B------:R1:W-:Y:S02]  /*3030*/  MUFU.COS R152, R139 ;  /* 0x0000008b00987308 */ /* 0x0003e40000000000 */
[----:B-1----:R-:W-:Y:S01]  /*3040*/  FMUL.RZ R139, R136, 0.15915493667125701904 ;  /* 0x3e22f983888b7820 */ /* 0x002fe2000040c000 */
[----:B------:R-:W-:-:S05]  /*3050*/  FMUL.FTZ R136, R7, R90 ;  /* 0x0000005a07887220 */ /* 0x000fca0000410000 */
[----:B------:R-:W-:Y:S01]  /*3060*/  MUFU.SIN R158, R141 ;  /* 0x0000008d009e7308 */ /* 0x000fe20000000400 */
[----:B------:R-:W-:Y:S02]  /*3070*/  FMUL.RZ R142, R136, 0.15915493667125701904 ;  /* 0x3e22f983888e7820 */ /* 0x000fe4000040c000 */
[----:B------:R-:W1:Y:S05]  /*3080*/  LDS R136, [R116] ;  /* 0x0000000074887984 */ /* 0x000e6a0000000800 */
[----:B------:R0:W-:Y:S02]  /*3090*/  MUFU.COS R160, R141 ;  /* 0x0000008d00a07308 */ /* 0x0001e40000000000 */
[----:B0-----:R-:W-:-:S06]  /*30a0*/  FMUL.FTZ R141, R133, R90 ;  /* 0x0000005a858d7220 */ /* 0x001fcc0000410000 */
[----:B------:R-:W-:Y:S08]  /*30b0*/  MUFU.SIN R146, R138 ;  /* 0x0000008a00927308 */ /* 0x000ff00000000400 */
[----:B------:R0:W-:Y:S08]  /*30c0*/  MUFU.COS R148, R138 ;  /* 0x0000008a00947308 */ /* 0x0001f00000000000 */
[----:B------:R1:W-:Y:S01]  /*30d0*/  MUFU.EX2 R145, R137 ;  /* 0x0000008900917308 */ /* 0x0003e20000000800 */
[----:B0-----:R-:W-:-:S07]  /*30e0*/  FMUL.FTZ R138, R133, R88 ;  /* 0x00000058858a7220 */ /* 0x001fce0000410000 */
[----:B------:R-:W0:Y:S01]  /*30f0*/  MUFU.SIN R154, R140 ;  /* 0x0000008c009a7308 */ /* 0x000e220000000400 */
[----:B-1----:R-:W-:-:S06]  /*3100*/  MOV R137, RZ ;  /* 0x000000ff00897202 */ /* 0x002fcc0000000f00 */
[----:B------:R-:W3:Y:S01]  /*3110*/  @!P2 LDG.E R137, desc[UR20][R4.64+0x580] ;  /* 0x000580140489a981 */ /* 0x000ee2000c1e1900 */
[----:B------:R-:W1:Y:S08]  /*3120*/  MUFU.COS R156, R140 ;  /* 0x0000008c009c7308 */ /* 0x000e700000000000 */
[----:B------:R0:W-:Y:S08]  /*3130*/  MUFU.EX2 R157, R141 ;  /* 0x0000008d009d7308 */ /* 0x0001f00000000800 */
[----:B------:R-:W-:Y:S01]  /*3140*/  MUFU.SIN R162, R139 ;  /* 0x0000008b00a27308 */ /* 0x000fe20000000400 */
[----:B0-----:R-:W-:-:S06]  /*3150*/  CS2R R140, SRZ ;  /* 0x00000000008c7805 */ /* 0x001fcc000001ff00 */
[----:B------:R-:W3:Y:S01]  /*3160*/  @!P3 LDG.E R140, desc[UR20][R4.64+0x600] ;  /* 0x00060014048cb981 */ /* 0x000ee2000c1e1900 */
[----:B------:R0:W-:Y:S01]  /*3170*/  MUFU.COS R164, R139 ;  /* 0x0000008b00a47308 */ /* 0x0001e20000000000 */
[C---:B------:R-:W-:Y:S01]  /*3180*/  FMUL.FTZ R149, R133.reuse, R92 ;  /* 0x0000005c85957220 */ /* 0x040fe20000410000 */
[----:B------:R-:W-:Y:S01]  /*3190*/  FMUL.FTZ R153, R133, R96 ;  /* 0x0000006085997220 */ /* 0x000fe20000410000 */
[----:B------:R-:W3:Y:S05]  /*31a0*/  @!P6 LDG.E R141, desc[UR20][R4.64+0x780] ;  /* 0x00078014048de981 */ /* 0x000eea000c1e1900 */
[----:B------:R1:W1:Y:S01]  /*31b0*/  MUFU.EX2 R147, R6 ;  /* 0x0000000600937308 */ /* 0x0002620000000800 */
[----:B0-----:R-:W-:-:S06]  /*31c0*/  MOV R139, RZ ;  /* 0x000000ff008b7202 */ /* 0x001fcc0000000f00 */
[----:B------:R-:W3:Y:S01]  /*31d0*/  @!P4 LDG.E R139, desc[UR20][R4.64+0x680] ;  /* 0x00068014048bc981 */ /* 0x000ee2000c1e1900 */
[----:B------:R-:W-:Y:S01]  /*31e0*/  MUFU.SIN R166, R142 ;  /* 0x0000008e00a67308 */ /* 0x000fe20000000400 */
[----:B-1----:R-:W-:-:S06]  /*31f0*/  MOV R6, RZ ;  /* 0x000000ff00067202 */ /* 0x002fcc0000000f00 */
[----:B------:R0:W3:Y:S01]  /*3200*/  @!P5 LDG.E R6, desc[UR20][R4.64+0x700] ;  /* 0x000700140406d981 */ /* 0x0000e2000c1e1900 */
[----:B------:R1:W-:Y:S08]  /*3210*/  MUFU.COS R168, R142 ;  /* 0x0000008e00a87308 */ /* 0x0003f00000000000 */
[----:B------:R0:W0:Y:S01]  /*3220*/  MUFU.EX2 R151, R138 ;  /* 0x0000008a00977308 */ /* 0x0000220000000800 */
[----:B-1----:R-:W1:Y:S01]  /*3230*/  LDS R142, [R105+0x8] ;  /* 0x00000800698e7984 */ /* 0x002e620000000800 */
[----:B------:R-:W-:-:S03]  /*3240*/  FMUL.FTZ R133, R7, R92 ;  /* 0x0000005c07857220 */ /* 0x000fc60000410000 */
[----:B0-----:R-:W-:Y:S04]  /*3250*/  LDS R4, [R109+0x10] ;  /* 0x000010006d047984 */ /* 0x001fe80000000800 */
[----:B------:R-:W0:Y:S01]  /*3260*/  LDS R138, [R103+0x4] ;  /* 0x00000400678a7984 */ /* 0x000e220000000800 */
[----:B------:R-:W-:Y:S01]  /*3270*/  FMUL.RZ R163, R133, 0.15915493667125701904 ;  /* 0x3e22f98385a37820 */ /* 0x000fe2000040c000 */
[----:B------:R-:W-:Y:S02]  /*3280*/  FMUL.FTZ R133, R143, R150 ;  /* 0x000000968f857220 */ /* 0x000fe40000410000 */
[----:B------:R-:W4:Y:S01]  /*3290*/  LDS R150, [R111+0x14] ;  /* 0x000014006f967984 */ /* 0x000f220000000800 */
[----:B------:R-:W-:Y:S01]  /*32a0*/  FMUL.FTZ R154, R145, R154 ;  /* 0x0000009a919a7220 */ /* 0x000fe20000410000 */
[-C--:B------:R-:W-:Y:S01]  /*32b0*/  ISETP.GE.U32.AND P2, PT, R32, R69.reuse, PT ;  /* 0x000000452000720c */ /* 0x080fe20003f46070 */
[----:B------:R-:W-:Y:S01]  /*32c0*/  FMUL.FTZ R136, R99, R136 ;  /* 0x0000008863887220 */ /* 0x000fe20000410000 */
[C---:B------:R-:W-:Y:S01]  /*32d0*/  FMUL.FTZ R148, R135.reuse, R148 ;  /* 0x0000009487947220 */ /* 0x040fe20000410000 */
[----:B------:R-:W-:Y:S01]  /*32e0*/  FMUL.FTZ R146, R135, R146 ;  /* 0x0000009287927220 */ /* 0x000fe20000410000 */
[-C--:B------:R-:W-:Y:S01]  /*32f0*/  ISETP.GE.U32.AND P0, PT, R28, R69.reuse, PT ;  /* 0x000000451c00720c */ /* 0x080fe20003f06070 */
[----:B------:R-:W-:Y:S01]  /*3300*/  FMUL.FTZ R135, R143, R152 ;  /* 0x000000988f877220 */ /* 0x000fe20000410000 */
[----:B------:R-:W-:Y:S01]  /*3310*/  ISETP.GE.U32.AND P1, PT, R31, R69, PT ;  /* 0x000000451f00720c */ /* 0x000fe20003f26070 */
[----:B------:R1:W-:Y:S01]  /*3320*/  MUFU.EX2 R159, R149 ;  /* 0x00000095009f7308 */ /* 0x0003e20000000800 */
[----:B------:R-:W-:Y:S01]  /*3330*/  FSEL R136, R136, RZ, !P0 ;  /* 0x000000ff88887208 */ /* 0x000fe20004000000 */
[----:B------:R-:W-:Y:S01]  /*3340*/  LDS R152, [R113+0x18] ;  /* 0x0000180071987984 */ /* 0x000fe20000000800 */
[----:B------:R-:W-:Y:S01]  /*3350*/  FSEL R133, R133, RZ, !P1 ;  /* 0x000000ff85857208 */ /* 0x000fe20004800000 */
[----:B------:R-:W-:Y:S01]  /*3360*/  FMUL.FTZ R144, R97, R144 ;  /* 0x0000009061907220 */ /* 0x000fe20000410000 */
[----:B------:R-:W-:Y:S01]  /*3370*/  FMUL.FTZ R156, R145, R156 ;  /* 0x0000009c919c7220 */ /* 0x000fe20000410000 */
[C---:B-1----:R-:W-:Y:S01]  /*3380*/  FMUL.FTZ R149, R147.reuse, R160 ;  /* 0x000000a093957220 */ /* 0x042fe20000410000 */
[----:B------:R-:W-:-:S02]  /*3390*/  FMUL.FTZ R147, R147, R158 ;  /* 0x0000009e93937220 */ /* 0x000fc40000410000 */
[----:B------:R-:W1:Y:S01]  /*33a0*/  MUFU.COS R158, R163 ;  /* 0x000000a3009e7308 */ /* 0x000e620000000000 */
[----:B------:R-:W-:Y:S01]  /*33b0*/  FSEL R135, R135, 1, !P1 ;  /* 0x3f80000087877808 */ /* 0x000fe20004800000 */
[----:B------:R-:W-:Y:S01]  /*33c0*/  FMUL.FTZ R143, R97, R142 ;  /* 0x0000008e618f7220 */ /* 0x000fe20000410000 */
[----:B------:R-:W-:Y:S02]  /*33d0*/  FSEL R142, R154, RZ, !P2 ;  /* 0x000000ff9a8e7208 */ /* 0x000fe40005000000 */
[----:B------:R-:W2:Y:S01]  /*33e0*/  LDS R154, [R115+0x1c] ;  /* 0x00001c00739a7984 */ /* 0x000ea20000000800 */
[----:B0-----:R-:W-:Y:S01]  /*33f0*/  FMUL.FTZ R138, R99, R138 ;  /* 0x0000008a638a7220 */ /* 0x001fe20000410000 */
[----:B------:R-:W-:-:S04]  /*3400*/  FMUL.FTZ R145, R136, R133 ;  /* 0x0000008588917220 */ /* 0x000fc80000410000 */
[----:B------:R-:W-:Y:S01]  /*3410*/  FSEL R138, R138, RZ, !P0 ;  /* 0x000000ff8a8a7208 */ /* 0x000fe20004000000 */
[----:B------:R-:W-:Y:S01]  /*3420*/  FMUL.FTZ R7, R7, R96 ;  /* 0x0000006007077220 */ /* 0x000fe20000410000 */
[----:B------:R-:W-:Y:S01]  /*3430*/  FSEL R144, R144, RZ, !P1 ;  /* 0x000000ff90907208 */ /* 0x000fe20004800000 */
[----:B------:R0:W-:Y:S02]  /*3440*/  MUFU.EX2 R161, R153 ;  /* 0x0000009900a17308 */ /* 0x0001e40000000800 */
[C---:B------:R-:W-:Y:S01]  /*3450*/  FMUL.FTZ R5, R138.reuse, R133 ;  /* 0x000000858a057220 */ /* 0x040fe20000410000 */
[-C--:B------:R-:W-:Y:S01]  /*3460*/  FFMA.FTZ R145, R138, R135.reuse, R145 ;  /* 0x000000878a917223 */ /* 0x080fe20000010091 */
[----:B------:R-:W-:Y:S01]  /*3470*/  FMUL.FTZ R155, R151, R164 ;  /* 0x000000a4979b7220 */ /* 0x000fe20000410000 */
[----:B------:R-:W-:Y:S01]  /*3480*/  FSEL R143, R143, RZ, !P1 ;  /* 0x000000ff8f8f7208 */ /* 0x000fe20004800000 */
[----:B------:R-:W-:Y:S02]  /*3490*/  FMUL.RZ R169, R7, 0.15915493667125701904 ;  /* 0x3e22f98307a97820 */ /* 0x000fe4000040c000 */
[----:B------:R1:W4:Y:S01]  /*34a0*/  MUFU.SIN R170, R163 ;  /* 0x000000a300aa7308 */ /* 0x0003220000000400 */
[----:B0-----:R-:W-:Y:S01]  /*34b0*/  FMUL.FTZ R153, R151, R162 ;  /* 0x000000a297997220 */ /* 0x001fe20000410000 */
[----:B------:R-:W-:Y:S01]  /*34c0*/  FFMA.FTZ R162, R136, R135, -R5 ;  /* 0x0000008788a27223 */ /* 0x000fe20000010805 */
[----:B------:R-:W-:Y:S01]  /*34d0*/  FADD.FTZ R151, R144, R145 ;  /* 0x0000009190977221 */ /* 0x000fe20000010000 */
[----:B------:R-:W-:-:S02]  /*34e0*/  FSEL R145, R156, 1, !P2 ;  /* 0x3f8000009c917808 */ /* 0x000fc40005000000 */
[----:B------:R-:W-:Y:S01]  /*34f0*/  FADD.FTZ R5, R143, R162 ;  /* 0x000000a28f057221 */ /* 0x000fe20000010000 */
[C---:B------:R-:W-:Y:S01]  /*3500*/  FMUL.FTZ R156, R142.reuse, R151 ;  /* 0x000000978e9c7220 */ /* 0x040fe20000410000 */
[----:B------:R-:W0:Y:S01]  /*3510*/  MUFU.COS R160, R169 ;  /* 0x000000a900a07308 */ /* 0x000e220000000000 */
[----:B-1----:R-:W-:Y:S01]  /*3520*/  FMUL.FTZ R163, R159, R158 ;  /* 0x0000009e9fa37220 */ /* 0x002fe20000410000 */
[----:B------:R-:W-:Y:S01]  /*3530*/  FMUL.FTZ R7, R157, R168 ;  /* 0x000000a89d077220 */ /* 0x000fe20000410000 */
[----:B------:R-:W1:Y:S01]  /*3540*/  LDS R158, [R126+0x24] ;  /* 0x000024007e9e7984 */ /* 0x000e620000000800 */
[-C--:B------:R-:W-:Y:S01]  /*3550*/  FMUL.FTZ R164, R142, R5.reuse ;  /* 0x000000058ea47220 */ /* 0x080fe20000410000 */
[----:B------:R-:W-:Y:S01]  /*3560*/  FSEL R148, R148, 1, !P0 ;  /* 0x3f80000094947808 */ /* 0x000fe20004000000 */
[C---:B------:R-:W-:Y:S02]  /*3570*/  FFMA.FTZ R168, R145.reuse, R5, -R156 ;  /* 0x0000000591a87223 */ /* 0x040fe4000001089c */
[----:B------:R-:W1:Y:S01]  /*3580*/  LDS R156, [R125+0x20] ;  /* 0x000020007d9c7984 */ /* 0x000e620000000800 */
[----:B------:R-:W-:Y:S01]  /*3590*/  FFMA.FTZ R165, R145, R151, R164 ;  /* 0x0000009791a57223 */ /* 0x000fe200000100a4 */
[----:B------:R-:W-:Y:S01]  /*35a0*/  FSEL R146, R146, RZ, !P0 ;  /* 0x000000ff92927208 */ /* 0x000fe20004000000 */
[----:B------:R-:W-:Y:S01]  /*35b0*/  FMUL.FTZ R151, R148, R133 ;  /* 0x0000008594977220 */ /* 0x000fe20000410000 */
[C---:B------:R-:W-:Y:S01]  /*35c0*/  FMUL.FTZ R4, R95.reuse, R4 ;  /* 0x000000045f047220 */ /* 0x040fe20000410000 */
[----:B----4-:R-:W-:Y:S01]  /*35d0*/  FMUL.FTZ R150, R95, R150 ;  /* 0x000000965f967220 */ /* 0x010fe20000410000 */
[----:B------:R-:W-:Y:S01]  /*35e0*/  FMUL.FTZ R162, R159, R170 ;  /* 0x000000aa9fa27220 */ /* 0x000fe20000410000 */
[----:B------:R-:W4:Y:S01]  /*35f0*/  MUFU.SIN R164, R169 ;  /* 0x000000a900a47308 */ /* 0x000f220000000400 */
[C---:B------:R-:W-:Y:S01]  /*3600*/  FFMA.FTZ R159, R146.reuse, R135, R151 ;  /* 0x00000087929f7223 */ /* 0x040fe20000010097 */
[----:B------:R-:W-:Y:S01]  /*3610*/  FMUL.FTZ R5, R146, R133 ;  /* 0x0000008592057220 */ /* 0x000fe20000410000 */
[----:B------:R-:W-:-:S02]  /*3620*/  FSEL R151, R4, RZ, !P2 ;  /* 0x000000ff04977208 */ /* 0x000fc40005000000 */
[----:B------:R-:W-:Y:S01]  /*3630*/  ISETP.GE.U32.AND P1, PT, R33, R69, PT ;  /* 0x000000452100720c */ /* 0x000fe20003f26070 */
[----:B------:R-:W5:Y:S01]  /*3640*/  LDS R4, [R127+0x28] ;  /* 0x000028007f047984 */ /* 0x000f620000000800 */
[----:B------:R-:W-:Y:S01]  /*3650*/  FSEL R150, R150, RZ, !P2 ;  /* 0x000000ff96967208 */ /* 0x000fe20005000000 */
[----:B------:R-:W-:Y:S01]  /*3660*/  FMUL.FTZ R157, R157, R166 ;  /* 0x000000a69d9d7220 */ /* 0x000fe20000410000 */
[----:B0-----:R-:W-:Y:S01]  /*3670*/  FMUL.FTZ R167, R161, R160 ;  /* 0x000000a0a1a77220 */ /* 0x001fe20000410000 */
[----:B------:R-:W-:Y:S01]  /*3680*/  FFMA.FTZ R5, R148, R135, -R5 ;  /* 0x0000008794057223 */ /* 0x000fe20000010805 */
[----:B------:R-:W-:Y:S01]  /*3690*/  FMUL.FTZ R166, R142, R159 ;  /* 0x0000009f8ea67220 */ /* 0x000fe20000410000 */
[----:B------:R-:W0:Y:S01]  /*36a0*/  LDS R160, [R128+0x2c] ;  /* 0x00002c0080a07984 */ /* 0x000e220000000800 */
[----:B------:R-:W-:Y:S01]  /*36b0*/  FSEL R147, R147, RZ, !P1 ;  /* 0x000000ff93937208 */ /* 0x000fe20004800000 */
[----:B------:R-:W-:Y:S01]  /*36c0*/  FADD.FTZ R174, R150, R165 ;  /* 0x000000a596ae7221 */ /* 0x000fe20000010000 */
[----:B------:R-:W-:Y:S01]  /*36d0*/  FADD.FTZ R172, R151, R168 ;  /* 0x000000a897ac7221 */ /* 0x000fe20000010000 */
[-C--:B------:R-:W-:Y:S01]  /*36e0*/  FMUL.FTZ R170, R142, R5.reuse ;  /* 0x000000058eaa7220 */ /* 0x080fe20000410000 */
[----:B------:R-:W-:Y:S01]  /*36f0*/  FFMA.FTZ R168, R145, R5, -R166 ;  /* 0x0000000591a87223 */ /* 0x000fe200000108a6 */
[----:B------:R-:W-:Y:S01]  /*3700*/  FSEL R149, R149, 1, !P1 ;  /* 0x3f80000095957808 */ /* 0x000fe20004800000 */
[----:B--2---:R-:W-:Y:S01]  /*3710*/  FMUL.FTZ R5, R93, R154 ;  /* 0x0000009a5d057220 */ /* 0x004fe20000410000 */
[----:B------:R-:W-:Y:S01]  /*3720*/  FMUL.FTZ R176, R147, R174 ;  /* 0x000000ae93b07220 */ /* 0x000fe20000410000 */
[----:B------:R-:W-:Y:S01]  /*3730*/  FMUL.FTZ R154, R93, R152 ;  /* 0x000000985d9a7220 */ /* 0x000fe20000410000 */
[----:B------:R-:W-:Y:S01]  /*3740*/  FFMA.FTZ R170, R145, R159, R170 ;  /* 0x0000009f91aa7223 */ /* 0x000fe200000100aa */
[----:B------:R-:W2:Y:S01]  /*3750*/  LDS R166, [R130+0x34] ;  /* 0x0000340082a67984 */ /* 0x000ea20000000800 */
[-C--:B------:R-:W-:Y:S01]  /*3760*/  FFMA.FTZ R159, R149, R172.reuse, -R176 ;  /* 0x000000ac959f7223 */ /* 0x080fe200000108b0 */
[----:B------:R-:W-:Y:S01]  /*3770*/  FMUL.FTZ R172, R147, R172 ;  /* 0x000000ac93ac7220 */ /* 0x000fe20000410000 */
[----:B------:R-:W-:Y:S01]  /*3780*/  ISETP.GE.U32.AND P0, PT, R34, R69, PT ;  /* 0x000000452200720c */ /* 0x000fe20003f06070 */
[----:B----4-:R-:W-:Y:S01]  /*3790*/  FMUL.FTZ R165, R161, R164 ;  /* 0x000000a4a1a57220 */ /* 0x010fe20000410000 */
[----:B------:R-:W-:Y:S01]  /*37a0*/  FSEL R154, R154, RZ, !P1 ;  /* 0x000000ff9a9a7208 */ /* 0x000fe20004800000 */
[----:B------:R-:W4:Y:S01]  /*37b0*/  LDS R164, [R129+0x30] ;  /* 0x0000300081a47984 */ /* 0x000f220000000800 */
[----:B------:R-:W-:Y:S01]  /*37c0*/  FSEL R152, R5, RZ, !P1 ;  /* 0x000000ff05987208 */ /* 0x000fe20004800000 */
[----:B------:R-:W-:Y:S01]  /*37d0*/  FFMA.FTZ R161, R149, R174, R172 ;  /* 0x000000ae95a17223 */ /* 0x000fe200000100ac */
[----:B------:R-:W-:Y:S01]  /*37e0*/  FSEL R153, R153, RZ, !P0 ;  /* 0x000000ff99997208 */ /* 0x000fe20004000000 */
[----:B------:R-:W-:Y:S01]  /*37f0*/  FADD.FTZ R176, R154, R159 ;  /* 0x0000009f9ab07221 */ /* 0x000fe20000010000 */
[----:B------:R-:W-:Y:S01]  /*3800*/  FSEL R155, R155, 1, !P0 ;  /* 0x3f8000009b9b7808 */ /* 0x000fe20004000000 */
[----:B------:R-:W-:Y:S01]  /*3810*/  FADD.FTZ R178, R152, R161 ;  /* 0x000000a198b27221 */ /* 0x000fe20000010000 */
[----:B------:R-:W-:Y:S01]  /*3820*/  FMUL.FTZ R5, R147, R168 ;  /* 0x000000a893057220 */ /* 0x000fe20000410000 */
[----:B------:R-:W-:-:S02]  /*3830*/  FMUL.FTZ R159, R153, R176 ;  /* 0x000000b0999f7220 */ /* 0x000fc40000410000 */
[----:B------:R-:W-:Y:S01]  /*3840*/  FMUL.FTZ R180, R153, R178 ;  /* 0x000000b299b47220 */ /* 0x000fe20000410000 */
[----:B------:R-:W-:Y:S01]  /*3850*/  FMUL.FTZ R172, R147, R170 ;  /* 0x000000aa93ac7220 */ /* 0x000fe20000410000 */
[----:B------:R-:W-:Y:S01]  /*3860*/  FFMA.FTZ R178, R155, R178, R159 ;  /* 0x000000b29bb27223 */ /* 0x000fe2000001009f */
[----:B------:R-:W-:Y:S01]  /*3870*/  FFMA.FTZ R174, R149, R170, R5 ;  /* 0x000000aa95ae7223 */ /* 0x000fe20000010005 */
[C---:B-1----:R-:W-:Y:S01]  /*3880*/  FMUL.FTZ R159, R91.reuse, R158 ;  /* 0x0000009e5b9f7220 */ /* 0x042fe20000410000 */
[----:B------:R-:W1:Y:S01]  /*3890*/  LDS R170, [R132+0x3c] ;  /* 0x00003c0084aa7984 */ /* 0x000e620000000800 */
[----:B------:R-:W-:Y:S01]  /*38a0*/  FMUL.FTZ R156, R91, R156 ;  /* 0x0000009c5b9c7220 */ /* 0x000fe20000410000 */
[----:B------:R-:W-:Y:S01]  /*38b0*/  FFMA.FTZ R172, R149, R168, -R172 ;  /* 0x000000a895ac7223 */ /* 0x000fe200000108ac */
[----:B------:R-:W-:Y:S01]  /*38c0*/  ISETP.GE.U32.AND P1, PT, R35, R69, PT ;  /* 0x000000452300720c */ /* 0x000fe20003f26070 */
[----:B------:R-:W1:Y:S01]  /*38d0*/  LDS R168, [R131+0x38] ;  /* 0x0000380083a87984 */ /* 0x000e620000000800 */
[----:B------:R-:W-:Y:S01]  /*38e0*/  FSEL R159, R159, RZ, !P0 ;  /* 0x000000ff9f9f7208 */ /* 0x000fe20004000000 */
[----:B------:R-:W-:Y:S01]  /*38f0*/  FFMA.FTZ R5, R155, R176, -R180 ;  /* 0x000000b09b057223 */ /* 0x000fe200000108b4 */
[----:B------:R-:W-:-:S02]  /*3900*/  FSEL R158, R156, RZ, !P0 ;  /* 0x000000ff9c9e7208 */ /* 0x000fc40004000000 */
[----:B------:R-:W-:Y:S01]  /*3910*/  FSEL R156, R157, RZ, !P1 ;  /* 0x000000ff9d9c7208 */ /* 0x000fe20004800000 */
[----:B------:R-:W-:Y:S01]  /*3920*/  FADD.FTZ R178, R159, R178 ;  /* 0x000000b29fb27221 */ /* 0x000fe20000010000 */
[----:B-----5:R-:W-:Y:S01]  /*3930*/  FMUL.FTZ R4, R89, R4 ;  /* 0x0000000459047220 */ /* 0x020fe20000410000 */
[----:B------:R-:W-:Y:S01]  /*3940*/  FSEL R157, R7, 1, !P1 ;  /* 0x3f800000079d7808 */ /* 0x000fe20004800000 */
[----:B------:R-:W-:Y:S01]  /*3950*/  FADD.FTZ R5, R158, R5 ;  /* 0x000000059e057221 */ /* 0x000fe20000010000 */
[----:B------:R-:W-:Y:S01]  /*3960*/  FMUL.FTZ R176, R156, R178 ;  /* 0x000000b29cb07220 */ /* 0x000fe20000410000 */
[----:B0-----:R-:W-:Y:S01]  /*3970*/  FMUL.FTZ R160, R89, R160 ;  /* 0x000000a059a07220 */ /* 0x001fe20000410000 */
[----:B------:R-:W-:Y:S01]  /*3980*/  ISETP.GE.U32.AND P0, PT, R36, R69, PT ;  /* 0x000000452400720c */ /* 0x000fe20003f06070 */
[-C--:B------:R-:W-:Y:S01]  /*3990*/  FMUL.FTZ R180, R156, R5.reuse ;  /* 0x000000059cb47220 */ /* 0x080fe20000410000 */
[----:B------:R-:W-:Y:S01]  /*39a0*/  FSEL R161, R4, RZ, !P1 ;  /* 0x000000ff04a17208 */ /* 0x000fe20004800000 */
[C---:B------:R-:W-:Y:S01]  /*39b0*/  FFMA.FTZ R176, R157.reuse, R5, -R176 ;  /* 0x000000059db07223 */ /* 0x040fe200000108b0 */
[----:B------:R-:W-:Y:S01]  /*39c0*/  FSEL R160, R160, RZ, !P1 ;  /* 0x000000ffa0a07208 */ /* 0x000fe20004800000 */
[----:B------:R-:W-:Y:S01]  /*39d0*/  FFMA.FTZ R7, R157, R178, R180 ;  /* 0x000000b29d077223 */ /* 0x000fe200000100b4 */
[----:B------:R-:W-:Y:S01]  /*39e0*/  FSEL R162, R162, RZ, !P0 ;  /* 0x000000ffa2a27208 */ /* 0x000fe20004000000 */
[----:B------:R-:W-:Y:S01]  /*39f0*/  FADD.FTZ R176, R161, R176 ;  /* 0x000000b0a1b07221 */ /* 0x000fe20000010000 */
[----:B--2---:R-:W-:Y:S01]  /*3a00*/  FMUL.FTZ R4, R85, R166 ;  /* 0x000000a655047220 */ /* 0x004fe20000410000 */
[----:B------:R-:W-:Y:S01]  /*3a10*/  FADD.FTZ R7, R160, R7 ;  /* 0x00000007a0077221 */ /* 0x000fe20000010000 */
[----:B------:R-:W-:Y:S01]  /*3a20*/  FSEL R163, R163, 1, !P0 ;  /* 0x3f800000a3a37808 */ /* 0x000fe20004000000 */
[C---:B------:R-:W-:Y:S01]  /*3a30*/  FMUL.FTZ R180, R162.reuse, R176 ;  /* 0x000000b0a2b47220 */ /* 0x040fe20000410000 */
[----:B----4-:R-:W-:Y:S01]  /*3a40*/  FMUL.FTZ R166, R85, R164 ;  /* 0x000000a455a67220 */ /* 0x010fe20000410000 */
[----:B------:R-:W-:Y:S01]  /*3a50*/  FMUL.FTZ R178, R162, R7 ;  /* 0x00000007a2b27220 */ /* 0x000fe20000410000 */
[----:B------:R-:W-:Y:S01]  /*3a60*/  ISETP.GE.U32.AND P1, PT, R37, R69, PT ;  /* 0x000000452500720c */ /* 0x000fe20003f26070 */
[C---:B------:R-:W-:Y:S01]  /*3a70*/  FFMA.FTZ R7, R163.reuse, R7, R180 ;  /* 0x00000007a3077223 */ /* 0x040fe200000100b4 */
[----:B------:R-:W-:Y:S01]  /*3a80*/  FSEL R164, R4, RZ, !P0 ;  /* 0x000000ff04a47208 */ /* 0x000fe20004000000 */
[----:B------:R-:W-:Y:S01]  /*3a90*/  FFMA.FTZ R169, R163, R176, -R178 ;  /* 0x000000b0a3a97223 */ /* 0x000fe200000108b2 */
[----:B------:R-:W-:-:S02]  /*3aa0*/  FSEL R165, R165, RZ, !P1 ;  /* 0x000000ffa5a57208 */ /* 0x000fc40004800000 */
[----:B------:R-:W-:Y:S01]  /*3ab0*/  FSEL R166, R166, RZ, !P0 ;  /* 0x000000ffa6a67208 */ /* 0x000fe20004000000 */
[----:B------:R-:W-:Y:S01]  /*3ac0*/  FADD.FTZ R178, R164, R7 ;  /* 0x00000007a4b27221 */ /* 0x000fe20000010000 */
[----:B------:R-:W-:Y:S01]  /*3ad0*/  FSEL R167, R167, 1, !P1 ;  /* 0x3f800000a7a77808 */ /* 0x000fe20004800000 */
[----:B------:R-:W-:Y:S02]  /*3ae0*/  FMUL.FTZ R4, R153, R174 ;  /* 0x000000ae99047220 */ /* 0x000fe40000410000 */
[----:B------:R-:W-:Y:S01]  /*3af0*/  FADD.FTZ R176, R166, R169 ;  /* 0x000000a9a6b07221 */ /* 0x000fe20000010000 */
[----:B------:R-:W-:Y:S01]  /*3b00*/  FMUL.FTZ R180, R165, R178 ;  /* 0x000000b2a5b47220 */ /* 0x000fe20000410000 */
[----:B-1----:R-:W-:Y:S01]  /*3b10*/  FMUL.FTZ R170, R83, R170 ;  /* 0x000000aa53aa7220 */ /* 0x002fe20000410000 */
[-C--:B------:R-:W-:Y:S01]  /*3b20*/  FMUL.FTZ R5, R153, R172.reuse ;  /* 0x000000ac99057220 */ /* 0x080fe20000410000 */
[----:B------:R-:W-:Y:S01]  /*3b30*/  FFMA.FTZ R4, R155, R172, -R4 ;  /* 0x000000ac9b047223 */ /* 0x000fe20000010804 */
[-C--:B------:R-:W-:Y:S01]  /*3b40*/  FFMA.FTZ R180, R167, R176.reuse, -R180 ;  /* 0x000000b0a7b47223 */ /* 0x080fe200000108b4 */
[----:B------:R-:W-:Y:S01]  /*3b50*/  FMUL.FTZ R176, R165, R176 ;  /* 0x000000b0a5b07220 */ /* 0x000fe20000410000 */
[----:B------:R-:W-:Y:S01]  /*3b60*/  FMUL.FTZ R169, R83, R168 ;  /* 0x000000a853a97220 */ /* 0x000fe20000410000 */
[----:B------:R-:W-:Y:S01]  /*3b70*/  FFMA.FTZ R5, R155, R174, R5 ;  /* 0x000000ae9b057223 */ /* 0x000fe20000010005 */
[----:B------:R-:W-:Y:S01]  /*3b80*/  FMUL.FTZ R172, R156, R4 ;  /* 0x000000049cac7220 */ /* 0x000fe20000410000 */
[----:B------:R-:W-:Y:S01]  /*3b90*/  FSEL R168, R170, RZ, !P1 ;  /* 0x000000ffaaa87208 */ /* 0x000fe20004800000 */
[----:B------:R-:W-:Y:S01]  /*3ba0*/  FFMA.FTZ R171, R167, R178, R176 ;  /* 0x000000b2a7ab7223 */ /* 0x000fe200000100b0 */
[----:B------:R-:W-:Y:S01]  /*3bb0*/  FSEL R169, R169, RZ, !P1 ;  /* 0x000000ffa9a97208 */ /* 0x000fe20004800000 */
[-C--:B------:R-:W-:Y:S01]  /*3bc0*/  FFMA.FTZ R7, R157, R5.reuse, R172 ;  /* 0x000000059d077223 */ /* 0x080fe200000100ac */
[----:B------:R-:W-:Y:S01]  /*3bd0*/  FMUL.FTZ R172, R156, R5 ;  /* 0x000000059cac7220 */ /* 0x000fe20000410000 */
[----:B------:R-:W-:-:S02]  /*3be0*/  FADD.FTZ R170, R168, R171 ;  /* 0x000000aba8aa7221 */ /* 0x000fc40000010000 */
[----:B------:R-:W-:Y:S01]  /*3bf0*/  FADD.FTZ R171, R169, R180 ;  /* 0x000000b4a9ab7221 */ /* 0x000fe20000010000 */
[----:B------:R-:W-:Y:S01]  /*3c00*/  FFMA.FTZ R172, R157, R4, -R172 ;  /* 0x000000049dac7223 */ /* 0x000fe200000108ac */
[C---:B------:R-:W-:Y:S01]  /*3c10*/  FMUL.FTZ R4, R162.reuse, R7 ;  /* 0x00000007a2047220 */ /* 0x040fe20000410000 */
[----:B------:R-:W0:Y:S03]  /*3c20*/  SHFL.UP PT, R176, R170, 0x1, RZ ;  /* 0x04200000aab07989 */ /* 0x000e2600000e00ff */
[-C--:B------:R-:W-:Y:S01]  /*3c30*/  FFMA.FTZ R4, R163, R172.reuse, -R4 ;  /* 0x000000aca3047223 */ /* 0x080fe20000010804 */
[----:B------:R-:W1:Y:S01]  /*3c40*/  SHFL.UP PT, R175, R171, 0x1, RZ ;  /* 0x04200000abaf7989 */ /* 0x000e6200000e00ff */
[----:B------:R-:W-:-:S04]  /*3c50*/  FMUL.FTZ R172, R162, R172 ;  /* 0x000000aca2ac7220 */ /* 0x000fc80000410000 */
[----:B------:R-:W-:Y:S01]  /*3c60*/  FFMA.FTZ R174, R163, R7, R172 ;  /* 0x00000007a3ae7223 */ /* 0x000fe200000100ac */
[----:B------:R-:W-:-:S03]  /*3c70*/  FMUL.FTZ R172, R165, R4 ;  /* 0x00000004a5ac7220 */ /* 0x000fc60000410000 */
[-C--:B------:R-:W-:Y:S01]  /*3c80*/  FMUL.FTZ R173, R165, R174.reuse ;  /* 0x000000aea5ad7220 */ /* 0x080fe20000410000 */
[----:B------:R-:W-:Y:S01]  /*3c90*/  FFMA.FTZ R172, R167, R174, R172 ;  /* 0x000000aea7ac7223 */ /* 0x000fe200000100ac */
[----:B------:R-:W-:Y:S02]  /*3ca0*/  ISETP.GE.AND P0, PT, R71, 0x1, PT ;  /* 0x000000014700780c */ /* 0x000fe40003f06270 */
        /* <DEDUP_REMOVED lines=13> */
[-C--:B----4-:R-:W-:Y:S01]  /*3d80*/  @P0 FFMA.FTZ R172, R172, R4.reuse, R7 ;  /* 0x00000004acac0223 */ /* 0x090fe20000010007 */
[----:B------:R-:W-:-:S04]  /*3d90*/  @P0 FFMA.FTZ R173, R173, R4, -R174 ;  /* 0x00000004adad0223 */ /* 0x000fc800000108ae */
        /* <DEDUP_REMOVED lines=13> */
[-C--:B----4-:R-:W-:Y:S01]  /*3e70*/  @P0 FFMA.FTZ R172, R172, R4.reuse, R7 ;  /* 0x00000004acac0223 */ /* 0x090fe20000010007 */
[----:B------:R-:W-:-:S04]  /*3e80*/  @P0 FFMA.FTZ R173, R173, R4, -R174 ;  /* 0x00000004adad0223 */ /* 0x000fc800000108ae */
        /* <DEDUP_REMOVED lines=12> */
[----:B----4-:R-:W-:-:S03]  /*3f50*/  @P0 FFMA.FTZ R172, R172, R4, R7 ;  /* 0x00000004acac0223 */ /* 0x010fc60000010007 */
[----:B------:R-:W1:Y:S01]  /*3f60*/  SHFL.UP PT, R7, R171, 0x8, RZ ;  /* 0x05000000ab077989 */ /* 0x000e6200000e00ff */
[----:B------:R-:W-:-:S03]  /*3f70*/  @P0 FFMA.FTZ R173, R173, R4, -R174 ;  /* 0x00000004adad0223 */ /* 0x000fc600000108ae */
[----:B------:R-:W2:Y:S04]  /*3f80*/  SHFL.UP PT, R5, R172, 0x8, RZ ;  /* 0x05000000ac057989 */ /* 0x000ea800000e00ff */
[----:B------:R-:W4:Y:S01]  /*3f90*/  SHFL.UP PT, R4, R173, 0x8, RZ ;  /* 0x05000000ad047989 */ /* 0x000f2200000e00ff */
[----:B------:R-:W-:-:S03]  /*3fa0*/  ISETP.GE.AND P0, PT, R71, 0x8, PT ;  /* 0x000000084700780c */ /* 0x000fc60003f06270 */
[----:B------:R-:W-:Y:S04]  /*3fb0*/  STS [R73+0x840], R134 ;  /* 0x0008408649007388 */ /* 0x000fe80000000800 */
[----:B------:R-:W-:Y:S04]  /*3fc0*/  STS [R74+0x8c0], R15 ;  /* 0x0008c00f4a007388 */ /* 0x000fe80000000800 */
[----:B------:R-:W-:Y:S04]  /*3fd0*/  STS [R75+0x940], R20 ;  /* 0x000940144b007388 */ /* 0x000fe80000000800 */
[----:B------:R0:W-:Y:S04]  /*3fe0*/  STS [R76+0x9c0], R9 ;  /* 0x0009c0094c007388 */ /* 0x0001e80000000800 */
[----:B------:R5:W-:Y:S01]  /*3ff0*/  STS [R77+0xa40], R12 ;  /* 0x000a400c4d007388 */ /* 0x000be20000000800 */
[----:B0-----:R-:W-:-:S03]  /*4000*/  FMUL.FTZ R9, R173, R175 ;  /* 0x000000afad097220 */ /* 0x001fc60000410000 */
[----:B------:R-:W-:Y:S01]  /*4010*/  STS [R78+0xac0], R11 ;  /* 0x000ac00b4e007388 */ /* 0x000fe20000000800 */
[----:B-----5:R-:W-:-:S03]  /*4020*/  FMUL.FTZ R12, R172, R175 ;  /* 0x000000afac0c7220 */ /* 0x020fc60000410000 */
[----:B------:R0:W-:Y:S01]  /*4030*/  STS [R79+0xb40], R8 ;  /* 0x000b40084f007388 */ /* 0x0001e20000000800 */
[-C--:B-1----:R-:W-:Y:S01]  /*4040*/  FFMA.FTZ R9, R172, R7.reuse, R9 ;  /* 0x00000007ac097223 */ /* 0x082fe20000010009 */
[C---:B------:R-:W-:Y:S02]  /*4050*/  FFMA.FTZ R12, R173.reuse, R7, -R12 ;  /* 0x00000007ad0c7223 */ /* 0x040fe4000001080c */
[----:B---3--:R-:W-:Y:S01]  /*4060*/  STS [R80+0xbc0], R13 ;  /* 0x000bc00d50007388 */ /* 0x008fe20000000800 */
[-C--:B--2---:R-:W-:Y:S01]  /*4070*/  FMUL.FTZ R7, R173, R5.reuse ;  /* 0x00000005ad077220 */ /* 0x084fe20000410000 */
[----:B------:R-:W-:Y:S02]  /*4080*/  @P0 FADD.FTZ R170, R170, R9 ;  /* 0x00000009aaaa0221 */ /* 0x000fe40000010000 */
[----:B------:R1:W-:Y:S04]  /*4090*/  STS [R117+0xc40], R10 ;  /* 0x000c400a75007388 */ /* 0x0003e80000000800 */
[----:B------:R-:W-:Y:S01]  /*40a0*/  STS [R118+0xcc0], R21 ;  /* 0x000cc01576007388 */ /* 0x000fe20000000800 */
[----:B0-----:R-:W-:-:S03]  /*40b0*/  FMUL.FTZ R8, R172, R5 ;  /* 0x00000005ac087220 */ /* 0x001fc60000410000 */
[----:B------:R-:W-:Y:S01]  /*40c0*/  STS [R119+0xd40], R14 ;  /* 0x000d400e77007388 */ /* 0x000fe20000000800 */
[----:B----4-:R-:W-:-:S03]  /*40d0*/  @P0 FFMA.FTZ R172, R172, R4, R7 ;  /* 0x00000004acac0223 */ /* 0x010fc60000010007 */
[----:B------:R-:W-:Y:S01]  /*40e0*/  STS [R120+0xdc0], R137 ;  /* 0x000dc08978007388 */ /* 0x000fe20000000800 */
[----:B------:R-:W-:-:S03]  /*40f0*/  @P0 FADD.FTZ R171, R171, R12 ;  /* 0x0000000cabab0221 */ /* 0x000fc60000010000 */
[----:B------:R-:W-:Y:S04]  /*4100*/  STS [R121+0xe40], R140 ;  /* 0x000e408c79007388 */ /* 0x000fe80000000800 */
[----:B------:R-:W-:Y:S01]  /*4110*/  STS [R122+0xec0], R139 ;  /* 0x000ec08b7a007388 */ /* 0x000fe20000000800 */
[----:B------:R-:W-:-:S03]  /*4120*/  @P0 FFMA.FTZ R173, R173, R4, -R8 ;  /* 0x00000004adad0223 */ /* 0x000fc60000010808 */
[----:B------:R-:W-:Y:S01]  /*4130*/  STS [R123+0xf40], R6 ;  /* 0x000f40067b007388 */ /* 0x000fe20000000800 */
[----:B------:R-:W0:Y:S03]  /*4140*/  S2R R15, SR_CgaCtaId ;  /* 0x00000000000f7919 */ /* 0x000e260000008800 */
[----:B------:R-:W2:Y:S04]  /*4150*/  SHFL.UP PT, R6, R170, 0x10, RZ ;  /* 0x06000000aa067989 */ /* 0x000ea800000e00ff */
[----:B------:R-:W3:Y:S04]  /*4160*/  SHFL.UP PT, R4, R172, 0x10, RZ ;  /* 0x06000000ac047989 */ /* 0x000ee800000e00ff */
[----:B------:R-:W4:Y:S01]  /*4170*/  SHFL.UP PT, R5, R171, 0x10, RZ ;  /* 0x06000000ab057989 */ /* 0x000f2200000e00ff */
[----:B------:R-:W-:-:S03]  /*4180*/  ISETP.NE.AND P3, PT, R183, RZ, PT ;  /* 0x000000ffb700720c */ /* 0x000fc60003f65270 */
[----:B------:R-:W5:Y:S01]  /*4190*/  SHFL.UP PT, R13, R173, 0x10, RZ ;  /* 0x06000000ad0d7989 */ /* 0x000f6200000e00ff */
[----:B------:R-:W-:Y:S02]  /*41a0*/  MOV R8, 0x3f800000 ;  /* 0x3f80000000087802 */ /* 0x000fe40000000f00 */
[----:B-1----:R-:W-:Y:S02]  /*41b0*/  CS2R R10, SRZ ;  /* 0x00000000000a7805 */ /* 0x002fe4000001ff00 */
[----:B------:R-:W-:Y:S02]  /*41c0*/  MOV R9, RZ ;  /* 0x000000ff00097202 */ /* 0x000fe40000000f00 */
[----:B------:R-:W-:Y:S01]  /*41d0*/  LEA R180, R101, R72, 0x4 ;  /* 0x0000004865b47211 */ /* 0x000fe200078e20ff */
[----:B------:R-:W-:Y:S01]  /*41e0*/  STS [R124+0xfc0], R141 ;  /* 0x000fc08d7c007388 */ /* 0x000fe20000000800 */
[----:B------:R-:W-:-:S03]  /*41f0*/  NOP ;  /* 0x0000000000007918 */ /* 0x000fc60000000000 */
[----:B------:R-:W1:Y:S01]  /*4200*/  @P3 LDS.128 R8, [R180+0x10c0] ;  /* 0x0010c000b4083984 */ /* 0x000e620000000c00 */
[CC--:B--2---:R-:W-:Y:S01]  /*4210*/  FMUL.FTZ R14, R172.reuse, R6.reuse ;  /* 0x00000006ac0e7220 */ /* 0x0c4fe20000410000 */
[----:B------:R-:W-:Y:S01]  /*4220*/  FMUL.FTZ R7, R173, R6 ;  /* 0x00000006ad077220 */ /* 0x000fe20000410000 */
[----:B------:R-:W-:Y:S01]  /*4230*/  ISETP.NE.AND P0, PT, R71, 0x1f, PT ;  /* 0x0000001f4700780c */ /* 0x000fe20003f05270 */
[CC--:B---3--:R-:W-:Y:S01]  /*4240*/  FMUL.FTZ R12, R172.reuse, R4.reuse ;  /* 0x00000004ac0c7220 */ /* 0x0c8fe20000410000 */
[----:B------:R-:W-:Y:S01]  /*4250*/  MOV R72, 0x400 ;  /* 0x0000040000487802 */ /* 0x000fe20000000f00 */
[C---:B------:R-:W-:Y:S01]  /*4260*/  FMUL.FTZ R4, R173.reuse, R4 ;  /* 0x00000004ad047220 */ /* 0x040fe20000410000 */
[-C--:B----4-:R-:W-:Y:S01]  /*4270*/  FFMA.FTZ R14, R173, R5.reuse, -R14 ;  /* 0x00000005ad0e7223 */ /* 0x090fe2000001080e */
[C---:B------:R-:W-:Y:S01]  /*4280*/  FFMA.FTZ R7, R172.reuse, R5, R7 ;  /* 0x00000005ac077223 */ /* 0x040fe20000010007 */
[----:B0-----:R-:W-:Y:S01]  /*4290*/  LEA R72, R15, R72, 0x18 ;  /* 0x000000480f487211 */ /* 0x001fe200078ec0ff */
[----:B------:R-:W-:Y:S01]  /*42a0*/  LDS R185, [R116+0x840] ;  /* 0x0008400074b97984 */ /* 0x000fe20000000800 */
[-C--:B-----5:R-:W-:Y:S01]  /*42b0*/  FFMA.FTZ R12, R173, R13.reuse, -R12 ;  /* 0x0000000dad0c7223 */ /* 0x0a0fe2000001080c */
[----:B------:R-:W-:Y:S01]  /*42c0*/  FFMA.FTZ R13, R172, R13, R4 ;  /* 0x0000000dac0d7223 */ /* 0x000fe20000010004 */
[----:B------:R-:W-:Y:S01]  /*42d0*/  FADD.FTZ R14, R171, R14 ;  /* 0x0000000eab0e7221 */ /* 0x000fe20000010000 */
        /* <DEDUP_REMOVED lines=70> */
[CC--:B------:R-:W-:Y:S01]  /*4740*/  FFMA.FTZ R15, R4.reuse, R10.reuse, -R13 ;  /* 0x0000000a040f7223 */ /* 0x0c0fe2000001080d */
[C---:B------:R-:W-:Y:S01]  /*4750*/  FMUL.FTZ R12, R5.reuse, R10 ;  /* 0x0000000a050c7220 */ /* 0x040fe20000410000 */
[C---:B------:R-:W-:Y:S01]  /*4760*/  FMUL.FTZ R13, R5.reuse, R9 ;  /* 0x00000009050d7220 */ /* 0x040fe20000410000 */
[----:B------:R-:W-:Y:S01]  /*4770*/  FMUL.FTZ R10, R5, R8 ;  /* 0x00000008050a7220 */ /* 0x000fe20000410000 */
[-C--:B------:R-:W-:Y:S01]  /*4780*/  FMUL.FTZ R20, R153, R154.reuse ;  /* 0x0000009a99147220 */ /* 0x080fe20000410000 */
[C---:B------:R-:W-:Y:S01]  /*4790*/  FFMA.FTZ R5, R155.reuse, R154, -R14 ;  /* 0x0000009a9b057223 */ /* 0x040fe2000001080e */
[C---:B------:R-:W-:Y:S01]  /*47a0*/  FFMA.FTZ R8, R4.reuse, R8, -R13 ;  /* 0x0000000804087223 */ /* 0x040fe2000001080d */
[----:B------:R-:W-:Y:S01]  /*47b0*/  FFMA.FTZ R12, R4, R11, R12 ;  /* 0x0000000b040c7223 */ /* 0x000fe2000001000c */
[----:B------:R-:W-:Y:S01]  /*47c0*/  FFMA.FTZ R20, R155, R135, R20 ;  /* 0x000000879b147223 */ /* 0x000fe20000010014 */
[----:B------:R-:W-:Y:S01]  /*47d0*/  FADD.FTZ R13, R158, R5 ;  /* 0x000000059e0d7221 */ /* 0x000fe20000010000 */
[----:B------:R-:W-:Y:S01]  /*47e0*/  BSSY.RECONVERGENT B0, `(.L_x_2069) ;  /* 0x0000010000007945 */ /* 0x000fe20003800200 */
[----:B------:R-:W-:Y:S01]  /*47f0*/  FFMA.FTZ R9, R4, R9, R10 ;  /* 0x0000000904097223 */ /* 0x000fe2000001000a */
[----:B------:R-:W-:Y:S01]  /*4800*/  FADD.FTZ R10, R6, R15 ;  /* 0x0000000f060a7221 */ /* 0x000fe20000010000 */
[----:B------:R-:W-:Y:S01]  /*4810*/  FMUL.FTZ R186, R186, R138 ;  /* 0x0000008ababa7220 */ /* 0x000fe20000410000 */
[----:B------:R-:W-:Y:S01]  /*4820*/  FADD.FTZ R159, R159, R20 ;  /* 0x000000149f9f7221 */ /* 0x000fe20000010000 */
[----:B------:R-:W-:Y:S01]  /*4830*/  FMUL.FTZ R6, R156, R13 ;  /* 0x0000000d9c067220 */ /* 0x000fe20000410000 */
        /* <DEDUP_REMOVED lines=10> */
.L_x_2070:
[----:B------:R-:W-:Y:S05]  /*48e0*/  BSYNC.RECONVERGENT B0 ;  /* 0x0000000000007941 */ /* 0x000fea0003800200 */
.L_x_2069:
[-C--:B------:R-:W-:Y:S01]  /*48f0*/  FMUL.FTZ R156, R156, R159.reuse ;  /* 0x0000009f9c9c7220 */ /* 0x080fe20000410000 */
[----:B0-----:R-:W-:Y:S01]  /*4900*/  FFMA.FTZ R5, R157, R159, R6 ;  /* 0x0000009f9d057223 */ /* 0x001fe20000010006 */
[----:B------:R-:W-:Y:S01]  /*4910*/  FMUL.FTZ R6, R181, R150 ;  /* 0x00000096b5067220 */ /* 0x000fe20000410000 */
[----:B------:R-:W-:Y:S01]  /*4920*/  IADD3 R101, PT, PT, R101, 0x1, RZ ;  /* 0x0000000165657810 */ /* 0x000fe20007ffe0ff */
[----:B------:R-:W-:Y:S01]  /*4930*/  FFMA.FTZ R156, R157, R13, -R156 ;  /* 0x0000000d9d9c7223 */ /* 0x000fe2000001089c */
[----:B------:R-:W-:Y:S01]  /*4940*/  FADD.FTZ R7, R160, R5 ;  /* 0x00000005a0077221 */ /* 0x000fe20000010000 */
[----:B------:R-:W-:Y:S01]  /*4950*/  FFMA.FTZ R179, R179, R151, -R6 ;  /* 0x00000097b3b37223 */ /* 0x000fe20000010806 */
[----:B------:R-:W-:Y:S01]  /*4960*/  ISETP.GE.AND P0, PT, R101, UR5, PT ;  /* 0x0000000565007c0c */ /* 0x000fe2000bf06270 */
[----:B------:R-:W-:Y:S01]  /*4970*/  FADD.FTZ R161, R161, R156 ;  /* 0x0000009ca1a17221 */ /* 0x000fe20000010000 */
[----:B------:R-:W-:Y:S01]  /*4980*/  FMUL.FTZ R4, R162, R7 ;  /* 0x00000007a2047220 */ /* 0x000fe20000410000 */
[----:B------:R-:W-:Y:S01]  /*4990*/  FMUL.FTZ R187, R187, R133 ;  /* 0x00000085bbbb7220 */ /* 0x000fe20000410000 */
[----:B------:R-:W-:Y:S01]  /*49a0*/  FMUL.FTZ R178, R178, R135 ;  /* 0x00000087b2b27220 */ /* 0x000fe20000410000 */
[-C--:B------:R-:W-:Y:S01]  /*49b0*/  FMUL.FTZ R162, R162, R161.reuse ;  /* 0x000000a1a2a27220 */ /* 0x080fe20000410000 */
[----:B------:R-:W-:Y:S01]  /*49c0*/  FFMA.FTZ R5, R163, R161, -R4 ;  /* 0x000000a1a3057223 */ /* 0x000fe20000010804 */
[----:B------:R-:W-:Y:S01]  /*49d0*/  FMUL.FTZ R176, R176, R159 ;  /* 0x0000009fb0b07220 */ /* 0x000fe20000410000 */
[-C--:B------:R-:W-:Y:S01]  /*49e0*/  FMUL.FTZ R137, R137, R7.reuse ;  /* 0x0000000789897220 */ /* 0x080fe20000410000 */
        /* <DEDUP_REMOVED lines=27> */
.L_x_2068:
        /* <DEDUP_REMOVED lines=63> */
.L_x_2073:
        /* <DEDUP_REMOVED lines=15> */
.L_x_4998:


//--------------------- .text._Z25selective_scan_fwd_kernelI32Selective_Scan_fwd_kernel_traitsILi32ELi8ELi1ELb0ELb1ELb1ELb1EfN3c107complexIfEEEEv13SSMParamsBase --------------------------
	.section	.text._Z25selective_scan_fwd_kernelI32Selective_Scan_fwd_kernel_traitsILi32ELi8ELi1ELb0ELb1ELb1ELb1EfN3c107complexIfEEEEv13SSMParamsBase,"ax",@progbits
	.align	128
        .global         _Z25selective_scan_fwd_kernelI32Selective_Scan_fwd_kernel_traitsILi32ELi8ELi1ELb0ELb1ELb1ELb1EfN3c107complexIfEEEEv13SSMParamsBase
        .type           _Z25selective_scan_fwd_kernelI32Selective_Scan_fwd_kernel_traitsILi32ELi8ELi1ELb0ELb1ELb1ELb1EfN3c107complexIfEEEEv13SSMParamsBase,@function
        .size           _Z25selective_scan_fwd_kernelI32Selective_Scan_fwd_kernel_traitsILi32ELi8ELi1ELb0ELb1ELb1ELb1EfN3c107complexIfEEEEv13SSMParamsBase,(.L_x_4999 - _Z25selective_scan_fwd_kernelI32Selective_Scan_fwd_kernel_traitsILi32ELi8ELi1ELb0ELb1ELb1ELb1EfN3c107complexIfEEEEv13SSMParamsBase)
        .other          _Z25selective_scan_fwd_kernelI32Selective_Scan_fwd_kernel_traitsILi32ELi8ELi1ELb0ELb1ELb1ELb1EfN3c107complexIfEEEEv13SSMParamsBase,@"STO_CUDA_ENTRY STV_DEFAULT"
_Z25selective_scan_fwd_kernelI32Selective_Scan_fwd_kernel_traitsILi32ELi8ELi1ELb0ELb1ELb1ELb1EfN3c107complexIfEEEEv13SSMParamsBase:
.text._Z25selective_scan_fwd_kernelI32Selective_Scan_fwd_kernel_traitsILi32ELi8ELi1ELb0ELb1ELb1ELb1EfN3c107complexIfEEEEv13SSMParamsBase:
        /* <DEDUP_REMOVED lines=54> */
[----:B------:R-:W-:Y:S02]  /*0360*/  MOV R3, UR9 ;  /* 0x0000000900037c02 */ /* 0x000fe40008000f00 */
[----:B------:R-:W-:Y:S01]  /*0370*/  MOV R5, UR7 ;  /* 0x0000000700057c02 */ /* 0x000fe20008000f00 */
[----:B------:R-:W-:Y:S01]  /*0380*/  UIMAD.WIDE.U32 UR4, UR18, UR16, URZ ;  /* 0x00000010120472a5 */ /* 0x000fe2000f8e00ff */
[----:B------:R-:W-:Y:S01]  /*0390*/  MOV R4, UR6 ;  /* 0x0000000600047c02 */ /* 0x000fe20008000f00 */
[----:B------:R-:W-:Y:S01]  /*03a0*/  IMAD.WIDE.U32 R2, R23, UR10, R2 ;  /* 0x0000000a17027c25 */ /* 0x000fe2000f8e0002 */
[----:B------:R-:W-:-:S02]  /*03b0*/  MOV R5, UR8 ;  /* 0x0000000800057c02 */ /* 0x000fc40008000f00 */
[----:B------:R-:W-:Y:S02]  /*03c0*/  @!P1 IADD3 R7, PT, PT, R7, 0x1, RZ ;  /* 0x0000000107079810 */ /* 0x000fe40007ffe0ff */
[C---:B------:R-:W-:Y:S01]  /*03d0*/  LOP3.LUT R8, R23.reuse, R10, RZ, 0x3c, !PT ;  /* 0x0000000a17087212 */ /* 0x040fe200078e3cff */
[----:B------:R-:W-:Y:S01]  /*03e0*/  IMAD R39, R23, UR11, R3 ;  /* 0x0000000b17277c24 */ /* 0x000fe2000f8e0203 */
[----:B------:R-:W-:Y:S01]  /*03f0*/  @P0 IADD3 R7, PT, PT, R7, 0x1, RZ ;  /* 0x0000000107070810 */ /* 0x000fe20007ffe0ff */
[----:B------:R-:W-:Y:S01]  /*0400*/  UIMAD UR8, UR18, UR17, UR5 ;  /* 0x00000011120872a4 */ /* 0x000fe2000f8e0205 */
[----:B------:R-:W-:Y:S01]  /*0410*/  IMAD.WIDE.U32 R4, R23, UR14, R4 ;  /* 0x0000000e17047c25 */ /* 0x000fe2000f8e0004 */
[----:B--2---:R-:W-:Y:S01]  /*0420*/  UIMAD.WIDE.U32 UR6, UR18, UR12, URZ ;  /* 0x0000000c120672a5 */ /* 0x004fe2000f8e00ff */
[----:B------:R-:W-:Y:S02]  /*0430*/  ISETP.GE.AND P2, PT, R8, RZ, PT ;  /* 0x000000ff0800720c */ /* 0x000fe40003f46270 */
[----:B------:R-:W-:-:S02]  /*0440*/  ISETP.NE.AND P0, PT, R10, RZ, PT ;  /* 0x000000ff0a00720c */ /* 0x000fc40003f05270 */
[----:B------:R-:W-:Y:S01]  /*0450*/  MOV R8, R7 ;  /* 0x0000000700087202 */ /* 0x000fe20000000f00 */
[----:B01-3--:R-:W-:Y:S10]  /*0460*/  @!P3 EXIT ;  /* 0x000000000000b94d */ /* 0x00bff40003800000 */
[----:B------:R-:W0:Y:S01]  /*0470*/  S2R R24, SR_TID.X ;  /* 0x0000000000187919 */ /* 0x000e220000002100 */
[----:B------:R-:W-:Y:S01]  /*0480*/  @!P2 IADD3 R8, PT, PT, -R8, RZ, RZ ;  /* 0x000000ff0808a210 */ /* 0x000fe20007ffe1ff */
[----:B------:R-:W-:Y:S01]  /*0490*/  IMAD R40, R23, UR15, R5 ;  /* 0x0000000f17287c24 */ /* 0x000fe2000f8e0205 */
[----:B------:R-:W-:Y:S01]  /*04a0*/  @!P0 LOP3.LUT R8, RZ, R10, RZ, 0x33, !PT ;  /* 0x0000000aff088212 */ /* 0x000fe200078e33ff */
[----:B------:R-:W1:Y:S01]  /*04b0*/  LDCU.64 UR10, c[0x0][0x3a0] ;  /* 0x00007400ff0a77ac */ /* 0x000e620008000a00 */
[----:B------:R-:W-:Y:S01]  /*04c0*/  LEA R29, P1, R2, R12, 0x2 ;  /* 0x0000000c021d7211 */ /* 0x000fe200078210ff */
[----:B------:R-:W-:Y:S01]  /*04d0*/  IMAD.MOV.U32 R27, RZ, RZ, RZ ;  /* 0x000000ffff1b7224 */ /* 0x000fe200078e00ff */
        /* <DEDUP_REMOVED lines=9> */
[----:B------:R-:W3:Y:S02]  /*0570*/  LDCU.U8 UR4, c[0x0][0x39e] ;  /* 0x000073c0ff0477ac */ /* 0x000ee40008000000 */
        /* <DEDUP_REMOVED lines=18> */
[----:B------:R-:W-:-:S02]  /*06a0*/  LOP3.LUT R38, R47, 0x1f, R24, 0xf8, !PT ;  /* 0x0000001f2f267812 */ /* 0x000fc400078ef818 */
[----:B------:R-:W-:Y:S02]  /*06b0*/  LEA.HI.X R68, R6, R19, R68, 0x2, P1 ;  /* 0x0000001306447211 */ /* 0x000fe400008f1444 */
[----:B------:R-:W-:Y:S02]  /*06c0*/  LOP3.LUT R41, R38, 0x20, RZ, 0xfc, !PT ;  /* 0x0000002026297812 */ /* 0x000fe400078efcff */
[C---:B------:R-:W-:Y:S02]  /*06d0*/  IADD3 R31, PT, PT, R28.reuse, 0x1, RZ ;  /* 0x000000011c1f7810 */ /* 0x040fe40007ffe0ff */
[----:B------:R-:W-:Y:S02]  /*06e0*/  IADD3 R47, PT, PT, R47, R41, RZ ;  /* 0x000000292f2f7210 */ /* 0x000fe40007ffe0ff */
[C---:B------:R-:W-:Y:S02]  /*06f0*/  IADD3 R32, PT, PT, R28.reuse, 0x2, RZ ;  /* 0x000000021c207810 */ /* 0x040fe40007ffe0ff */
[C---:B------:R-:W-:Y:S01]  /*0700*/  IADD3 R33, PT, PT, R28.reuse, 0x3, RZ ;  /* 0x000000031c217810 */ /* 0x040fe20007ffe0ff */
[----:B------:R-:W-:Y:S01]  /*0710*/  VIADD R57, R47, 0xe0 ;  /* 0x000000e02f397836 */ /* 0x000fe20000000000 */
[----:B------:R-:W-:-:S02]  /*0720*/  IADD3 R34, PT, PT, R28, 0x4, RZ ;  /* 0x000000041c227810 */ /* 0x000fc40007ffe0ff */
[C---:B------:R-:W-:Y:S02]  /*0730*/  IADD3 R35, PT, PT, R28.reuse, 0x5, RZ ;  /* 0x000000051c237810 */ /* 0x040fe40007ffe0ff */
[C---:B------:R-:W-:Y:S02]  /*0740*/  IADD3 R36, PT, PT, R28.reuse, 0x6, RZ ;  /* 0x000000061c247810 */ /* 0x040fe40007ffe0ff */
[----:B------:R-:W-:Y:S02]  /*0750*/  IADD3 R37, PT, PT, R28, 0x7, RZ ;  /* 0x000000071c257810 */ /* 0x000fe40007ffe0ff */
[----:B------:R-:W-:Y:S02]  /*0760*/  LOP3.LUT R42, R5, 0x1f, R24, 0xf8, !PT ;  /* 0x0000001f052a7812 */ /* 0x000fe400078ef818 */
[C---:B------:R-:W-:Y:S02]  /*0770*/  LOP3.LUT R43, R38.reuse, 0x40, RZ, 0xfc, !PT ;  /* 0x00000040262b7812 */ /* 0x040fe400078efcff */
[----:B------:R-:W-:-:S02]  /*0780*/  LOP3.LUT R44, R38, 0x60, RZ, 0xfc, !PT ;  /* 0x00000060262c7812 */ /* 0x000fc400078efcff */
[C---:B------:R-:W-:Y:S02]  /*0790*/  LOP3.LUT R45, R38.reuse, 0x80, RZ, 0xfc, !PT ;  /* 0x00000080262d7812 */ /* 0x040fe400078efcff */
[C---:B------:R-:W-:Y:S02]  /*07a0*/  LOP3.LUT R46, R38.reuse, 0xa0, RZ, 0xfc, !PT ;  /* 0x000000a0262e7812 */ /* 0x040fe400078efcff */
[C---:B------:R-:W-:Y:S02]  /*07b0*/  LOP3.LUT R48, R38.reuse, 0xc0, RZ, 0xfc, !PT ;  /* 0x000000c026307812 */ /* 0x040fe400078efcff */
[C---:B------:R-:W-:Y:S02]  /*07c0*/  LOP3.LUT R49, R38.reuse, 0xe0, RZ, 0xfc, !PT ;  /* 0x000000e026317812 */ /* 0x040fe400078efcff */
[----:B------:R-:W-:Y:S02]  /*07d0*/  SHF.L.U32 R50, R38, 0x2, RZ ;  /* 0x0000000226327819 */ /* 0x000fe400000006ff */
        /* <DEDUP_REMOVED lines=12> */
[----:B---3--:R-:W-:-:S07]  /*08a0*/  IADD3 R64, PT, PT, R47, 0x1c0, RZ ;  /* 0x000001c02f407810 */ /* 0x008fce0007ffe0ff */
.L_x_2094:
[----:B0-----:R-:W0:Y:S01]  /*08b0*/  LDC R5, c[0x0][0x388] ;  /* 0x0000e200ff057b82 */ /* 0x001e220000000800 */
[----:B------:R-:W-:Y:S01]  /*08c0*/  SHF.L.U32 R80, R27, 0x8, RZ ;  /* 0x000000081b507819 */ /* 0x000fe200000006ff */
[----:B------:R-:W-:Y:S01]  /*08d0*/  HFMA2 R4, -RZ, RZ, 0, 0 ;  /* 0x00000000ff047431 */ /* 0x000fe200000001ff */
[C---:B------:R-:W-:Y:S02]  /*08e0*/  IADD3 R6, P0, PT, R50.reuse, R29, RZ ;  /* 0x0000001d32067210 */ /* 0x040fe40007f1e0ff */
[----:B------:R-:W-:Y:S02]  /*08f0*/  CS2R R8, SRZ ;  /* 0x0000000000087805 */ /* 0x000fe4000001ff00 */
[----:B------:R-:W-:Y:S02]  /*0900*/  IADD3 R82, P3, PT, R50, R30, RZ ;  /* 0x0000001e32527210 */ /* 0x000fe40007f7e0ff */
[----:B------:R-:W-:Y:S02]  /*0910*/  CS2R R10, SRZ ;  /* 0x00000000000a7805 */ /* 0x000fe4000001ff00 */
[----:B------:R-:W-:-:S02]  /*0920*/  IADD3.X R7, PT, PT, RZ, R39, RZ, P0, !PT ;  /* 0x00000027ff077210 */ /* 0x000fc400007fe4ff */
[----:B------:R-:W-:Y:S02]  /*0930*/  CS2R R12, SRZ ;  /* 0x00000000000c7805 */ /* 0x000fe4000001ff00 */
        /* <DEDUP_REMOVED lines=26> */
[C---:B-1----:R-:W-:Y:S02]  /*0ae0*/  IADD3 R18, PT, PT, R79.reuse, 0x60, RZ ;  /* 0x000000604f127810 */ /* 0x042fe40007ffe0ff */
[CC--:B------:R-:W-:Y:S02]  /*0af0*/  LEA.HI.SX32 R73, R79.reuse, R79.reuse, 0x1b ;  /* 0x0000004f4f497211 */ /* 0x0c0fe400078fdaff */
[C---:B------:R-:W-:Y:S02]  /*0b00*/  IADD3 R14, PT, PT, R79.reuse, 0x20, RZ ;  /* 0x000000204f0e7810 */ /* 0x040fe40007ffe0ff */
[----:B------:R-:W-:Y:S02]  /*0b10*/  IADD3 R16, PT, PT, R79, 0x40, RZ ;  /* 0x000000404f107810 */ /* 0x000fe40007ffe0ff */
[----:B------:R-:W-:-:S02]  /*0b20*/  LEA.HI.SX32 R7, R18, R79, 0x1b ;  /* 0x0000004f12077211 */ /* 0x000fc400078fdaff */
[----:B------:R-:W-:Y:S02]  /*0b30*/  LEA R73, R73, R74, 0x2 ;  /* 0x0000004a49497211 */ /* 0x000fe400078e10ff */
[-C--:B------:R-:W-:Y:S02]  /*0b40*/  LEA.HI.SX32 R15, R14, R79.reuse, 0x1b ;  /* 0x0000004f0e0f7211 */ /* 0x080fe400078fdaff */
[----:B------:R-:W-:Y:S02]  /*0b50*/  IADD3 R6, PT, PT, R79, 0x80, RZ ;  /* 0x000000804f067810 */ /* 0x000fe40007ffe0ff */
[----:B------:R-:W-:Y:S01]  /*0b60*/  LEA.HI.SX32 R71, R16, R79, 0x1b ;  /* 0x0000004f10477211 */ /* 0x000fe200078fdaff */
[----:B------:R-:W-:Y:S01]  /*0b70*/  IMAD R72, R15, 0x4, R74 ;  /* 0x000000040f487824 */ /* 0x000fe200078e024a */
[C---:B------:R-:W-:Y:S02]  /*0b80*/  IADD3 R14, PT, PT, R79.reuse, 0xa0, RZ ;  /* 0x000000a04f0e7810 */ /* 0x040fe40007ffe0ff */
[----:B------:R-:W-:-:S02]  /*0b90*/  IADD3 R16, PT, PT, R79, 0xc0, RZ ;  /* 0x000000c04f107810 */ /* 0x000fc40007ffe0ff */
[-C--:B------:R-:W-:Y:S02]  /*0ba0*/  LEA R70, R7, R74.reuse, 0x2 ;  /* 0x0000004a07467211 */ /* 0x080fe400078e10ff */
[----:B------:R-:W-:Y:S02]  /*0bb0*/  IADD3 R18, PT, PT, R79, 0xe0, RZ ;  /* 0x000000e04f127810 */ /* 0x000fe40007ffe0ff */
[-C--:B------:R-:W-:Y:S01]  /*0bc0*/  LEA.HI.SX32 R7, R6, R79.reuse, 0x1b ;  /* 0x0000004f06077211 */ /* 0x080fe200078fdaff */
[----:B------:R-:W-:Y:S01]  /*0bd0*/  HFMA2 R6, -RZ, RZ, 0, 0 ;  /* 0x00000000ff067431 */ /* 0x000fe200000001ff */
[-C--:B------:R-:W-:Y:S02]  /*0be0*/  LEA.HI.SX32 R77, R14, R79.reuse, 0x1b ;  /* 0x0000004f0e4d7211 */ /* 0x080fe400078fdaff */
[----:B------:R-:W-:Y:S02]  /*0bf0*/  LEA R71, R71, R74, 0x2 ;  /* 0x0000004a47477211 */ /* 0x000fe400078e10ff */
[----:B------:R-:W-:-:S02]  /*0c00*/  LEA.HI.SX32 R15, R16, R79, 0x1b ;  /* 0x0000004f100f7211 */ /* 0x000fc400078fdaff */
[----:B------:R-:W-:Y:S02]  /*0c10*/  LEA.HI.SX32 R75, R18, R79, 0x1b ;  /* 0x0000004f124b7211 */ /* 0x000fe400078fdaff */
[-C--:B------:R-:W-:Y:S02]  /*0c20*/  LEA R78, R7, R74.reuse, 0x2 ;  /* 0x0000004a074e7211 */ /* 0x080fe400078e10ff */
[-C--:B------:R-:W-:Y:S02]  /*0c30*/  LEA R77, R77, R74.reuse, 0x2 ;  /* 0x0000004a4d4d7211 */ /* 0x080fe400078e10ff */
[-C--:B------:R-:W-:Y:S02]  /*0c40*/  LEA R76, R15, R74.reuse, 0x2 ;  /* 0x0000004a0f4c7211 */ /* 0x080fe400078e10ff */
[----:B------:R-:W-:Y:S01]  /*0c50*/  LEA R75, R75, R74, 0x2 ;  /* 0x0000004a4b4b7211 */ /* 0x000fe200078e10ff */
[----:B------:R-:W-:Y:S01]  /*0c60*/  HFMA2 R89, -RZ, RZ, 0, 0 ;  /* 0x00000000ff597431 */ /* 0x000fe200000001ff */
[----:B------:R-:W-:-:S02]  /*0c70*/  MOV R85, RZ ;  /* 0x000000ff00557202 */ /* 0x000fc40000000f00 */
[----:B------:R-:W-:Y:S01]  /*0c80*/  MOV R87, RZ ;  /* 0x000000ff00577202 */ /* 0x000fe20000000f00 */
[----:B------:R-:W-:Y:S01]  /*0c90*/  IMAD.MOV.U32 R91, RZ, RZ, RZ ;  /* 0x000000ffff5b7224 */ /* 0x000fe200078e00ff */
[----:B--2---:R0:W-:Y:S04]  /*0ca0*/  STS [R73], R4 ;  /* 0x0000000449007388 */ /* 0x0041e80000000800 */
[----:B---3--:R-:W-:Y:S01]  /*0cb0*/  STS [R72+0x80], R9 ;  /* 0x0000800948007388 */ /* 0x008fe20000000800 */
[----:B0-----:R-:W-:-:S04]  /*0cc0*/  SHF.L.U32 R4, R79, 0x3, RZ ;  /* 0x000000034f047819 */ /* 0x001fc800000006ff */
[----:B------:R-:W-:Y:S01]  /*0cd0*/  LEA.HI.SX32 R81, R4, R4, 0x1b ;  /* 0x0000000404517211 */ /* 0x000fe200078fdaff */
[----:B----4-:R0:W-:Y:S03]  /*0ce0*/  STS [R71+0x100], R8 ;  /* 0x0001000847007388 */ /* 0x0101e60000000800 */
[----:B------:R-:W-:Y:S01]  /*0cf0*/  LEA R81, R81, R74, 0x2 ;  /* 0x0000004a51517211 */ /* 0x000fe200078e10ff */
        /* <DEDUP_REMOVED lines=91> */
.L_x_2075:
[----:B------:R-:W-:Y:S05]  /*12b0*/  BSYNC.RECONVERGENT B0 ;  /* 0x0000000000007941 */ /* 0x000fea0003800200 */
.L_x_2074:
        /* <DEDUP_REMOVED lines=34> */
.L_x_2077:
[----:B------:R-:W-:Y:S05]  /*14e0*/  BSYNC.RECONVERGENT B0 ;  /* 0x0000000000007941 */ /* 0x000fea0003800200 */
.L_x_2076:
        /* <DEDUP_REMOVED lines=39> */
.L_x_2079:
[----:B------:R-:W-:Y:S05]  /*1760*/  BSYNC.RECONVERGENT B0 ;  /* 0x0000000000007941 */ /* 0x000fea0003800200 */
.L_x_2078:
        /* <DEDUP_REMOVED lines=32> */
.L_x_2081:
[----:B------:R-:W-:Y:S05]  /*1970*/  BSYNC.RECONVERGENT B0 ;  /* 0x0000000000007941 */ /* 0x000fea0003800200 */
.L_x_2080:
        /* <DEDUP_REMOVED lines=32> */
.L_x_2083:
[----:B------:R-:W-:Y:S05]  /*1b80*/  BSYNC.RECONVERGENT B0 ;  /* 0x0000000000007941 */ /* 0x000fea0003800200 */
.L_x_2082:
        /* <DEDUP_REMOVED lines=32> */
.L_x_2085:
[----:B------:R-:W-:Y:S05]  /*1d90*/  BSYNC.RECONVERGENT B0 ;  /* 0x0000000000007941 */ /* 0x000fea0003800200 */
.L_x_2084:
        /* <DEDUP_REMOVED lines=32> */
.L_x_2087:
[----:B------:R-:W-:Y:S05]  /*1fa0*/  BSYNC.RECONVERGENT B0 ;  /* 0x0000000000007941 */ /* 0x000fea0003800200 */
.L_x_2086:
        /* <DEDUP_REMOVED lines=32> */
.L_x_2089:
[----:B------:R-:W-:Y:S05]  /*21b0*/  BSYNC.RECONVERGENT B0 ;  /* 0x0000000000007941 */ /* 0x000fea0003800200 */
.L_x_2088:
        /* <DEDUP_REMOVED lines=36> */
[----:B------:R-:W-:Y:S02]  /*2400*/  SHF.L.U32 R4, R79, 0x4, RZ ;  /* 0x000000044f047819 */ /* 0x000fe400000006ff */
[----:B------:R-:W-:Y:S01]  /*2410*/  ISETP.NE.AND P0, PT, R27, RZ, PT ;  /* 0x000000ff1b00720c */ /* 0x000fe20003f05270 */
[----:B------:R-:W0:Y:S01]  /*2420*/  LDCU.64 UR10, c[0x0][0x3e0] ;  /* 0x00007c00ff0a77ac */ /* 0x000e220008000a00 */
[----:B------:R-:W-:-:S02]  /*2430*/  LEA.HI.SX32 R105, R7, R4, 0x1b ;  /* 0x0000000407697211 */ /* 0x000fc400078fdaff */
[-C--:B------:R-:W-:Y:S01]  /*2440*/  LEA.HI.SX32 R109, R11, R4.reuse, 0x1b ;  /* 0x000000040b6d7211 */ /* 0x080fe200078fdaff */
[C---:B------:R-:W-:Y:S01]  /*2450*/  VIADD R11, R4.reuse, 0xb ;  /* 0x0000000b040b7836 */ /* 0x040fe20000000000 */
[-C--:B------:R-:W-:Y:S02]  /*2460*/  LEA.HI.SX32 R103, R5, R4.reuse, 0x1b ;  /* 0x0000000405677211 */ /* 0x080fe400078fdaff */
[-C--:B------:R-:W-:Y:S02]  /*2470*/  LEA.HI.SX32 R107, R9, R4.reuse, 0x1b ;  /* 0x00000004096b7211 */ /* 0x080fe400078fdaff */
[----:B------:R-:W-:Y:S02]  /*2480*/  LEA.HI.SX32 R111, R13, R4, 0x1b ;  /* 0x000000040d6f7211 */ /* 0x000fe400078fdaff */
[----:B------:R-:W-:Y:S02]  /*2490*/  IADD3 R7, PT, PT, R4, 0x9, RZ ;  /* 0x0000000904077810 */ /* 0x000fe40007ffe0ff */
[----:B------:R-:W-:-:S02]  /*24a0*/  IADD3 R116, PT, PT, R79, 0x1c0, RZ ;  /* 0x000001c04f747810 */ /* 0x000fc40007ffe0ff */
[----:B------:R-:W-:Y:S02]  /*24b0*/  ISETP.EQ.AND P0, PT, R24, RZ, P0 ;  /* 0x000000ff1800720c */ /* 0x000fe40000702270 */
[C---:B------:R-:W-:Y:S02]  /*24c0*/  IADD3 R5, PT, PT, R4.reuse, 0x8, RZ ;  /* 0x0000000804057810 */ /* 0x040fe40007ffe0ff */
[C---:B------:R-:W-:Y:S02]  /*24d0*/  IADD3 R9, PT, PT, R4.reuse, 0xa, RZ ;  /* 0x0000000a04097810 */ /* 0x040fe40007ffe0ff */
[C---:B------:R-:W-:Y:S02]  /*24e0*/  IADD3 R13, PT, PT, R4.reuse, 0xc, RZ ;  /* 0x0000000c040d7810 */ /* 0x040fe40007ffe0ff */
        /* <DEDUP_REMOVED lines=10> */
[-C--:B------:R-:W-:Y:S02]  /*2590*/  LEA.HI.SX32 R127, R7, R4.reuse, 0x1b ;  /* 0x00000004077f7211 */ /* 0x080fe400078fdaff */
[----:B------:R-:W-:Y:S02]  /*25a0*/  P2R R183, PR, RZ, 0x1 ;  /* 0x00000001ffb77803 */ /* 0x000fe40000000000 */
[-C--:B------:R-:W-:Y:S02]  /*25b0*/  LEA.HI.SX32 R125, R5, R4.reuse, 0x1b ;  /* 0x00000004057d7211 */ /* 0x080fe400078fdaff */
[----:B------:R-:W-:-:S02]  /*25c0*/  LEA.HI.SX32 R129, R9, R4, 0x1b ;  /* 0x0000000409817211 */ /* 0x000fc400078fdaff */
[-C--:B------:R-:W-:Y:S02]  /*25d0*/  LEA.HI.SX32 R131, R11, R4.reuse, 0x1b ;  /* 0x000000040b837211 */ /* 0x080fe400078fdaff */
[-C--:B------:R-:W-:Y:S02]  /*25e0*/  LEA.HI.SX32 R133, R13, R4.reuse, 0x1b ;  /* 0x000000040d857211 */ /* 0x080fe400078fdaff */
[-C--:B------:R-:W-:Y:S02]  /*25f0*/  LEA.HI.SX32 R139, R117, R4.reuse, 0x1b ;  /* 0x00000004758b7211 */ /* 0x080fe400078fdaff */
[----:B------:R-:W-:Y:S02]  /*2600*/  LEA.HI.SX32 R123, R116, R79, 0x1b ;  /* 0x0000004f747b7211 */ /* 0x000fe400078fdaff */
[-C--:B------:R-:W-:Y:S02]  /*2610*/  LEA.HI.SX32 R15, R15, R4.reuse, 0x1b ;  /* 0x000000040f0f7211 */ /* 0x080fe400078fdaff */
[-C--:B------:R-:W-:Y:S01]  /*2620*/  LEA.HI.SX32 R21, R21, R4.reuse, 0x1b ;  /* 0x0000000415157211 */ /* 0x080fe200078fdaff */
[----:B------:R-:W-:Y:S01]  /*2630*/  IMAD R123, R123, 0x4, R74 ;  /* 0x000000047b7b7824 */ /* 0x000fe200078e024a */
[----:B------:R-:W-:-:S02]  /*2640*/  LEA.HI.SX32 R135, R113, R4, 0x1b ;  /* 0x0000000471877211 */ /* 0x000fc400078fdaff */
[-C--:B------:R-:W-:Y:S02]  /*2650*/  LEA.HI.SX32 R137, R115, R4.reuse, 0x1b ;  /* 0x0000000473897211 */ /* 0x080fe400078fdaff */
[----:B------:R-:W-:Y:S02]  /*2660*/  LEA.HI.SX32 R13, R4, R4, 0x1b ;  /* 0x00000004040d7211 */ /* 0x000fe400078fdaff */
[-C--:B------:R-:W-:Y:S02]  /*2670*/  LEA.HI.SX32 R117, R6, R79.reuse, 0x1b ;  /* 0x0000004f06757211 */ /* 0x080fe400078fdaff */
[-C--:B------:R-:W-:Y:S02]  /*2680*/  LEA.HI.SX32 R5, R8, R79.reuse, 0x1b ;  /* 0x0000004f08057211 */ /* 0x080fe400078fdaff */
[-C--:B------:R-:W-:Y:S02]  /*2690*/  LEA.HI.SX32 R119, R10, R79.reuse, 0x1b ;  /* 0x0000004f0a777211 */ /* 0x080fe400078fdaff */
[----:B------:R-:W-:-:S02]  /*26a0*/  LEA.HI.SX32 R7, R12, R79, 0x1b ;  /* 0x0000004f0c077211 */ /* 0x000fc400078fdaff */
[-C--:B------:R-:W-:Y:S02]  /*26b0*/  LEA.HI.SX32 R121, R14, R79.reuse, 0x1b ;  /* 0x0000004f0e797211 */ /* 0x080fe400078fdaff */
[-C--:B------:R-:W-:Y:S02]  /*26c0*/  LEA.HI.SX32 R9, R20, R79.reuse, 0x1b ;  /* 0x0000004f14097211 */ /* 0x080fe400078fdaff */
[----:B------:R-:W-:Y:S02]  /*26d0*/  LEA.HI.SX32 R11, R118, R79, 0x1b ;  /* 0x0000004f760b7211 */ /* 0x000fe400078fdaff */
[----:B------:R-:W-:Y:S02]  /*26e0*/  ISETP.GE.AND P0, PT, R42, R87, PT ;  /* 0x000000572a00720c */ /* 0x000fe40003f06270 */
[-C--:B------:R-:W-:Y:S02]  /*26f0*/  LEA R126, R127, R74.reuse, 0x2 ;  /* 0x0000004a7f7e7211 */ /* 0x080fe400078e10ff */
[----:B------:R-:W-:-:S02]  /*2700*/  LEA R127, R129, R74, 0x2 ;  /* 0x0000004a817f7211 */ /* 0x000fc400078e10ff */
[-C--:B------:R-:W-:Y:S02]  /*2710*/  LEA R128, R131, R74.reuse, 0x2 ;  /* 0x0000004a83807211 */ /* 0x080fe400078e10ff */
[-C--:B------:R-:W-:Y:S02]  /*2720*/  LEA R103, R103, R74.reuse, 0x2 ;  /* 0x0000004a67677211 */ /* 0x080fe400078e10ff */
[-C--:B------:R-:W-:Y:S02]  /*2730*/  LEA R105, R105, R74.reuse, 0x2 ;  /* 0x0000004a69697211 */ /* 0x080fe400078e10ff */
[----:B------:R-:W-:Y:S02]  /*2740*/  P2R R184, PR, RZ, 0x1 ;  /* 0x00000001ffb87803 */ /* 0x000fe40000000000 */
        /* <DEDUP_REMOVED lines=17> */
[----:B01234-:R-:W-:-:S07]  /*2860*/  LEA R132, R139, R74, 0x2 ;  /* 0x0000004a8b847211 */ /* 0x01ffce00078e10ff */
.L_x_2093:
[----:B------:R-:W-:Y:S02]  /*2870*/  MOV R6, R42 ;  /* 0x0000002a00067202 */ /* 0x000fe40000000f00 */
[----:B------:R-:W-:Y:S02]  /*2880*/  CS2R R20, SRZ ;  /* 0x0000000000147805 */ /* 0x000fe4000001ff00 */
[----:B------:R-:W-:Y:S02]  /*2890*/  MOV R7, RZ ;  /* 0x000000ff00077202 */ /* 0x000fe40000000f00 */
[----:B------:R-:W-:Y:S02]  /*28a0*/  CS2R R136, SRZ ;  /* 0x0000000000887805 */ /* 0x000fe4000001ff00 */
[----:B------:R-:W-:Y:S02]  /*28b0*/  MOV R4, R2 ;  /* 0x0000000200047202 */ /* 0x000fe40000000f00 */
[----:B------:R-:W-:-:S02]  /*28c0*/  CS2R R138, SRZ ;  /* 0x00000000008a7805 */ /* 0x000fc4000001ff00 */
[----:B------:R-:W-:Y:S01]  /*28d0*/  MOV R5, R25 ;  /* 0x0000001900057202 */ /* 0x000fe20000000f00 */
[----:B------:R-:W-:Y:S01]  /*28e0*/  IMAD.WIDE.U32 R10, R101, UR8, R6 ;  /* 0x00000008650a7c25 */ /* 0x000fe2000f8e0006 */
[-C--:B------:R-:W-:Y:S02]  /*28f0*/  ISETP.GE.AND P3, PT, R54, R87.reuse, PT ;  /* 0x000000573600720c */ /* 0x080fe40003f66270 */
[----:B------:R-:W-:Y:S02]  /*2900*/  CS2R R134, SRZ ;  /* 0x0000000000867805 */ /* 0x000fe4000001ff00 */
[----:B------:R-:W-:Y:S01]  /*2910*/  ISETP.GE.AND P4, PT, R53, R87, PT ;  /* 0x000000573500720c */ /* 0x000fe20003f86270 */
[C---:B------:R-:W-:Y:S01]  /*2920*/  IMAD.WIDE.U32 R14, R101.reuse, UR6, R4 ;  /* 0x00000006650e7c25 */ /* 0x040fe2000f8e0004 */
[----:B------:R-:W-:Y:S02]  /*2930*/  LEA R8, P1, R10, R65, 0x2 ;  /* 0x000000410a087211 */ /* 0x000fe400078210ff */
[----:B------:R-:W-:Y:S01]  /*2940*/  ISETP.GE.AND P5, PT, R52, R87, PT ;  /* 0x000000573400720c */ /* 0x000fe20003fa6270 */
[----:B------:R-:W-:Y:S01]  /*2950*/  IMAD.WIDE.U32 R12, R101, UR10, R6 ;  /* 0x0000000a650c7c25 */ /* 0x000fe2000f8e0006 */
[----:B------:R-:W-:-:S02]  /*2960*/  LEA R6, P0, R14, R18, 0x3 ;  /* 0x000000120e067211 */ /* 0x000fc400078018ff */
        /* <DEDUP_REMOVED lines=135> */
[----:B-1----:R-:W-:-:S06]  /*31e0*/  IMAD.MOV.U32 R6, RZ, RZ, RZ ;  /* 0x000000ffff067224 */ /* 0x002fcc00078e00ff */
        /* <DEDUP_REMOVED lines=223> */
[----:B------:R-:W-:Y:S04]  /*3fe0*/  STS [R78+0xa40], R13 ;  /* 0x000a400d4e007388 */ /* 0x000fe80000000800 */
[----:B------:R5:W-:Y:S01]  /*3ff0*/  STS [R77+0xac0], R8 ;  /* 0x000ac0084d007388 */ /* 0x000be20000000800 */
[----:B0-----:R-:W-:-:S03]  /*4000*/  FMUL.FTZ R9, R173, R175 ;  /* 0x000000afad097220 */ /* 0x001fc60000410000 */
[----:B------:R-:W-:Y:S01]  /*4010*/  STS [R76+0xb40], R11 ;  /* 0x000b400b4c007388 */ /* 0x000fe20000000800 */
[----:B-1----:R-:W-:-:S03]  /*4020*/  FFMA.FTZ R9, R172, R7, R9 ;  /* 0x00000007ac097223 */ /* 0x002fc60000010009 */
[----:B---3--:R-:W-:Y:S01]  /*4030*/  STS [R75+0xbc0], R12 ;  /* 0x000bc00c4b007388 */ /* 0x008fe20000000800 */
[----:B-----5:R-:W-:-:S03]  /*4040*/  FMUL.FTZ R8, R172, R175 ;  /* 0x000000afac087220 */ /* 0x020fc60000410000 */
[----:B------:R0:W-:Y:S01]  /*4050*/  STS [R117+0xc40], R10 ;  /* 0x000c400a75007388 */ /* 0x0001e20000000800 */
[----:B------:R-:W-:-:S03]  /*4060*/  @P0 FADD.FTZ R170, R170, R9 ;  /* 0x00000009aaaa0221 */ /* 0x000fc60000010000 */
[----:B------:R-:W-:Y:S04]  /*4070*/  STS [R118+0xcc0], R21 ;  /* 0x000cc01576007388 */ /* 0x000fe80000000800 */
[----:B------:R-:W-:Y:S01]  /*4080*/  STS [R119+0xd40], R14 ;  /* 0x000d400e77007388 */ /* 0x000fe20000000800 */
[C---:B0-----:R-:W-:Y:S01]  /*4090*/  FFMA.FTZ R10, R173.reuse, R7, -R8 ;  /* 0x00000007ad0a7223 */ /* 0x041fe20000010808 */
[-C--:B--2---:R-:W-:Y:S02]  /*40a0*/  FMUL.FTZ R7, R173, R5.reuse ;  /* 0x00000005ad077220 */ /* 0x084fe40000410000 */
[----:B------:R-:W-:Y:S01]  /*40b0*/  STS [R120+0xdc0], R137 ;  /* 0x000dc08978007388 */ /* 0x000fe20000000800 */
[C---:B------:R-:W-:Y:S01]  /*40c0*/  FMUL.FTZ R8, R172.reuse, R5 ;  /* 0x00000005ac087220 */ /* 0x040fe20000410000 */
[----:B------:R-:W-:Y:S01]  /*40d0*/  @P0 FADD.FTZ R171, R171, R10 ;  /* 0x0000000aabab0221 */ /* 0x000fe20000010000 */
[-C--:B----4-:R-:W-:Y:S01]  /*40e0*/  @P0 FFMA.FTZ R172, R172, R4.reuse, R7 ;  /* 0x00000004acac0223 */ /* 0x090fe20000010007 */
[----:B------:R-:W-:Y:S04]  /*40f0*/  STS [R121+0xe40], R140 ;  /* 0x000e408c79007388 */ /* 0x000fe80000000800 */
[----:B------:R-:W-:Y:S01]  /*4100*/  STS [R122+0xec0], R139 ;  /* 0x000ec08b7a007388 */ /* 0x000fe20000000800 */
[----:B------:R-:W-:-:S03]  /*4110*/  @P0 FFMA.FTZ R173, R173, R4, -R8 ;  /* 0x00000004adad0223 */ /* 0x000fc60000010808 */
[----:B------:R-:W-:Y:S01]  /*4120*/  STS [R123+0xf40], R6 ;  /* 0x000f40067b007388 */ /* 0x000fe20000000800 */
[----:B------:R-:W0:Y:S03]  /*4130*/  S2R R15, SR_CgaCtaId ;  /* 0x00000000000f7919 */ /* 0x000e260000008800 */
[----:B------:R-:W1:Y:S04]  /*4140*/  SHFL.UP PT, R6, R170, 0x10, RZ ;  /* 0x06000000aa067989 */ /* 0x000e6800000e00ff */
[----:B------:R-:W2:Y:S04]  /*4150*/  SHFL.UP PT, R4, R172, 0x10, RZ ;  /* 0x06000000ac047989 */ /* 0x000ea800000e00ff */
[----:B------:R-:W3:Y:S01]  /*4160*/  SHFL.UP PT, R5, R171, 0x10, RZ ;  /* 0x06000000ab057989 */ /* 0x000ee200000e00ff */
[----:B------:R-:W-:-:S03]  /*4170*/  ISETP.NE.AND P3, PT, R183, RZ, PT ;  /* 0x000000ffb700720c */ /* 0x000fc60003f65270 */
[----:B------:R-:W4:Y:S01]  /*4180*/  SHFL.UP PT, R13, R173, 0x10, RZ ;  /* 0x06000000ad0d7989 */ /* 0x000f2200000e00ff */
[----:B------:R-:W-:Y:S02]  /*4190*/  MOV R8, 0x3f800000 ;  /* 0x3f80000000087802 */ /* 0x000fe40000000f00 */
[----:B------:R-:W-:Y:S02]  /*41a0*/  CS2R R10, SRZ ;  /* 0x00000000000a7805 */ /* 0x000fe4000001ff00 */
[----:B------:R-:W-:Y:S02]  /*41b0*/  MOV R9, RZ ;  /* 0x000000ff00097202 */ /* 0x000fe40000000f00 */
[----:B------:R-:W-:Y:S01]  /*41c0*/  LEA R180, R101, R74, 0x4 ;  /* 0x0000004a65b47211 */ /* 0x000fe200078e20ff */
[----:B------:R-:W-:Y:S01]  /*41d0*/  STS [R124+0xfc0], R141 ;  /* 0x000fc08d7c007388 */ /* 0x000fe20000000800 */
[----:B------:R-:W-:-:S03]  /*41e0*/  NOP ;  /* 0x0000000000007918 */ /* 0x000fc60000000000 */
[----:B------:R-:W5:Y:S01]  /*41f0*/  @P3 LDS.128 R8, [R180+0x10c0] ;  /* 0x0010c000b4083984 */ /* 0x000f620000000c00 */
[CC--:B-1----:R-:W-:Y:S01]  /*4200*/  FMUL.FTZ R14, R172.reuse, R6.reuse ;  /* 0x00000006ac0e7220 */ /* 0x0c2fe20000410000 */
[----:B------:R-:W-:Y:S01]  /*4210*/  FMUL.FTZ R7, R173, R6 ;  /* 0x00000006ad077220 */ /* 0x000fe20000410000 */
[----:B------:R-:W-:Y:S01]  /*4220*/  ISETP.NE.AND P0, PT, R79, 0x1f, PT ;  /* 0x0000001f4f00780c */ /* 0x000fe20003f05270 */
[CC--:B--2---:R-:W-:Y:S01]  /*4230*/  FMUL.FTZ R12, R172.reuse, R4.reuse ;  /* 0x00000004ac0c7220 */ /* 0x0c4fe20000410000 */
[----:B------:R-:W-:Y:S01]  /*4240*/  MOV R74, 0x400 ;  /* 0x00000400004a7802 */ /* 0x000fe20000000f00 */
[C---:B------:R-:W-:Y:S01]  /*4250*/  FMUL.FTZ R4, R173.reuse, R4 ;  /* 0x00000004ad047220 */ /* 0x040fe20000410000 */
[-C--:B---3--:R-:W-:Y:S01]  /*4260*/  FFMA.FTZ R14, R173, R5.reuse, -R14 ;  /* 0x00000005ad0e7223 */ /* 0x088fe2000001080e */
[C---:B------:R-:W-:Y:S01]  /*4270*/  FFMA.FTZ R7, R172.reuse, R5, R7 ;  /* 0x00000005ac077223 */ /* 0x040fe20000010007 */
[----:B0-----:R-:W-:Y:S01]  /*4280*/  LEA R74, R15, R74, 0x18 ;  /* 0x0000004a0f4a7211 */ /* 0x001fe200078ec0ff */
[----:B------:R-:W-:Y:S01]  /*4290*/  LDS R185, [R116+0x840] ;  /* 0x0008400074b97984 */ /* 0x000fe20000000800 */
[-C--:B----4-:R-:W-:Y:S01]  /*42a0*/  FFMA.FTZ R12, R173, R13.reuse, -R12 ;  /* 0x0000000dad0c7223 */ /* 0x090fe2000001080c */
        /* <DEDUP_REMOVED lines=98> */
.L_x_2092:
[----:B------:R-:W-:Y:S05]  /*48d0*/  BSYNC.RECONVERGENT B0 ;  /* 0x0000000000007941 */ /* 0x000fea0003800200 */
.L_x_2091:
        /* <DEDUP_REMOVED lines=43> */
.L_x_2090:
[----:B------:R-:W-:Y:S01]  /*4b90*/  BAR.SYNC.DEFER_BLOCKING 0x0 ;  /* 0x0000000000007b1d */ /* 0x000fe20000010000 */
[----:B------:R-:W-:Y:S01]  /*4ba0*/  ISETP.NE.AND P0, PT, R24, RZ, PT ;  /* 0x000000ff1800720c */ /* 0x000fe20003f05270 */
[----:B------:R-:W-:Y:S01]  /*4bb0*/  HFMA2 R5, -RZ, RZ, 0, 0 ;  /* 0x00000000ff057431 */ /* 0x000fe200000001ff */
[----:B------:R-:W-:-:S05]  /*4bc0*/  MOV R4, R80 ;  /* 0x0000005000047202 */ /* 0x000fca0000000f00 */
        /* <DEDUP_REMOVED lines=52> */
[----:B------:R-:W-:-:S03]  /*4f10*/  IADD3 R7, P4, PT, R38, R6, RZ ;  /* 0x0000000626077210 */ /* 0x000fc60007f9e0ff */
[----:B------:R-:W-:Y:S01]  /*4f20*/  @!P5 STG.E desc[UR20][R8.64+0x200], R19 ;  /* 0x000200130800d986 */ /* 0x000fe2000c101914 */
[----:B------:R-:W-:Y:S02]  /*4f30*/  IADD3.X R10, PT, PT, RZ, R10, RZ, P4, !PT ;  /* 0x0000000aff0a7210 */ /* 0x000fe400027fe4ff */
[C---:B-1----:R-:W-:Y:S01]  /*4f40*/  LEA R6, P4, R7.reuse, UR6, 0x2 ;  /* 0x0000000607067c11 */ /* 0x042fe2000f8810ff */
        /* <DEDUP_REMOVED lines=11> */
[----:B---3--:R-:W-:Y:S02]  /*5000*/  CS2R R12, SRZ ;  /* 0x00000000000c7805 */ /* 0x008fe4000001ff00 */
[----:B----4-:R-:W-:Y:S01]  /*5010*/  CS2R R14, SRZ ;  /* 0x00000000000e7805 */ /* 0x010fe2000001ff00 */
        /* <DEDUP_REMOVED lines=77> */
[----:B------:R-:W-:Y:S02]  /*54f0*/  STS [R81+0xc], R104 ;  /* 0x00000c6851007388 */ /* 0x000fe40000000800 */
[----:B------:R-:W1:Y:S01]  /*5500*/  MUFU.RCP R21, R21 ;  /* 0x0000001500157308 */ /* 0x000e620000001000 */
[----:B---3--:R-:W-:Y:S01]  /*5510*/  FMUL.FTZ R9, R9, R82 ;  /* 0x0000005209097220 */ /* 0x008fe20000410000 */
[----:B------:R-:W-:Y:S01]  /*5520*/  STS [R81+0x10], R106 ;  /* 0x0000106a51007388 */ /* 0x000fe20000000800 */
[----:B--2---:R-:W-:-:S04]  /*5530*/  IMAD.WIDE.U32 R4, R14, UR18, R4 ;  /* 0x000000120e047c25 */ /* 0x004fc8000f8e0004 */
[----:B------:R-:W-:Y:S01]  /*5540*/  FMUL.FTZ R108, R9, R108 ;  /* 0x0000006c096c7220 */ /* 0x000fe20000410000 */
[----:B------:R-:W-:Y:S02]  /*5550*/  IMAD R5, R15, UR18, R5 ;  /* 0x000000120f057c24 */ /* 0x000fe4000f8e0205 */
[----:B----4-:R-:W-:Y:S02]  /*5560*/  FMUL.FTZ R11, R11, R20 ;  /* 0x000000140b0b7220 */ /* 0x010fe40000410000 */
[----:B------:R-:W-:Y:S02]  /*5570*/  STS [R81+0x14], R108 ;  /* 0x0000146c51007388 */ /* 0x000fe40000000800 */
[----:B------:R-:W-:Y:S01]  /*5580*/  FMUL.FTZ R110, R11, R110 ;  /* 0x0000006e0b6e7220 */ /* 0x000fe20000410000 */
[----:B0-----:R-:W-:-:S04]  /*5590*/  IMAD.WIDE.U32 R4, R23, R16, R4 ;  /* 0x0000001017047225 */ /* 0x001fc800078e0004 */
[----:B-1----:R-:W-:Y:S01]  /*55a0*/  FMUL.FTZ R13, R12, R21 ;  /* 0x000000150c0d7220 */ /* 0x002fe20000410000 */
[----:B------:R-:W-:Y:S01]  /*55b0*/  STS [R81+0x18], R110 ;  /* 0x0000186e51007388 */ /* 0x000fe20000000800 */
[----:B------:R-:W-:Y:S02]  /*55c0*/  IMAD R8, R23, R17, R5 ;  /* 0x0000001117087224 */ /* 0x000fe400078e0205 */
        /* <DEDUP_REMOVED lines=45> */
.L_x_2095:
        /* <DEDUP_REMOVED lines=14> */
.L_x_4999:


//--------------------- .text._Z25selective_scan_fwd_kernelI32Selective_Scan_fwd_kernel_traitsILi32ELi8ELi1ELb1ELb0ELb0ELb0EfN3c107complexIfEEEEv13SSMParamsBase --------------------------
	.section	.text._Z25selective_scan_fwd_kernelI32Selective_Scan_fwd_kernel_traitsILi32ELi8ELi1ELb1ELb0ELb0ELb0EfN3c107complexIfEEEEv13SSMParamsBase,"ax",@progbits
	.align	128
        .global         _Z25selective_scan_fwd_kernelI32Selective_Scan_fwd_kernel_traitsILi32ELi8ELi1ELb1ELb0ELb0ELb0EfN3c107complexIfEEEEv13SSMParamsBase
        .type           _Z25selective_scan_fwd_kernelI32Selective_Scan_fwd_kernel_traitsILi32ELi8ELi1ELb1ELb0ELb0ELb0EfN3c107complexIfEEEEv13SSMParamsBase,@function
        .size           _Z25selective_scan_fwd_kernelI32Selective_Scan_fwd_kernel_traitsILi32ELi8ELi1ELb1ELb0ELb0ELb0EfN3c107complexIfEEEEv13SSMParamsBase,(.L_x_5000 - _Z25selective_scan_fwd_kernelI32Selective_Scan_fwd_kernel_traitsILi32ELi8ELi1ELb1ELb0ELb0ELb0EfN3c107complexIfEEEEv13SSMParamsBase)
        .other          _Z25selective_scan_fwd_kernelI32Selective_Scan_fwd_kernel_traitsILi32ELi8ELi1ELb1ELb0ELb0ELb0EfN3c107complexIfEEEEv13SSMParamsBase,@"STO_CUDA_ENTRY STV_DEFAULT"
_Z25selective_scan_fwd_kernelI32Selective_Scan_fwd_kernel_traitsILi32ELi8ELi1ELb1ELb0ELb0ELb0EfN3c107complexIfEEEEv13SSMParamsBase:
.text._Z25selective_scan_fwd_kernelI32Selective_Scan_fwd_kernel_traitsILi32ELi8ELi1ELb1ELb0ELb0ELb0EfN3c107complexIfEEEEv13SSMParamsBase:
        /* <DEDUP_REMOVED lines=75> */
.L_x_2116:
[----:B------:R-:W-:Y:S01]  /*04b0*/  BAR.SYNC.DEFER_BLOCKING 0x0 ;  /* 0x0000000000007b1d */ /* 0x000fe20000010000 */
[----:B--2---:R-:W-:-:S05]  /*04c0*/  IMAD.WIDE.U32 R2, R43, 0x10, R46 ;  /* 0x000000102b027825 */ /* 0x004fca00078e002e */
[----:B------:R-:W0:Y:S01]  /*04d0*/  S2R R42, SR_LANEID ;  /* 0x00000000002a7919 */ /* 0x000e220000000000 */
[----:B------:R-:W-:Y:S01]  /*04e0*/  IMAD.WIDE.U32 R16, R43, 0x10, R44 ;  /* 0x000000102b107825 */ /* 0x000fe200078e002c */
[----:B------:R-:W2:Y:S01]  /*04f0*/  LDC R73, c[0x0][0x38c] ;  /* 0x0000e300ff497b82 */ /* 0x000ea20000000800 */
[----:B------:R-:W3:Y:S04]  /*0500*/  LDG.E.128 R4, desc[UR16][R2.64] ;  /* 0x0000001002047981 */ /* 0x000ee8000c1e1d00 */
[----:B------:R-:W4:Y:S01]  /*0510*/  LDG.E.128 R20, desc[UR16][R2.64+0x200] ;  /* 0x0002001002147981 */ /* 0x000f22000c1e1d00 */
[----:B0-----:R-:W-:-:S04]  /*0520*/  LEA R41, R42, UR4, 0x4 ;  /* 0x000000042a297c11 */ /* 0x001fc8000f8e20ff */
[----:B------:R-:W-:Y:S01]  /*0530*/  LEA R40, R42, R41, 0x4 ;  /* 0x000000292a287211 */ /* 0x000fe200078e20ff */
[----:B---3--:R-:W-:Y:S04]  /*0540*/  STS.128 [R41], R4 ;  /* 0x0000000429007388 */ /* 0x008fe80000000c00 */
[----:B----4-:R-:W-:Y:S01]  /*0550*/  STS.128 [R41+0x200], R20 ;  /* 0x0002001429007388 */ /* 0x010fe20000000c00 */
[----:B------:R-:W-:-:S03]  /*0560*/  NOP ;  /* 0x0000000000007918 */ /* 0x000fc60000000000 */
[----:B------:R-:W-:Y:S04]  /*0570*/  LDS.128 R8, [R40] ;  /* 0x0000000028087984 */ /* 0x000fe80000000c00 */
[----:B------:R-:W-:Y:S01]  /*0580*/  LDS.128 R12, [R40+0x10] ;  /* 0x00001000280c7984 */ /* 0x000fe20000000c00 */
[----:B------:R-:W-:Y:S06]  /*0590*/  BAR.SYNC.DEFER_BLOCKING 0x0 ;  /* 0x0000000000007b1d */ /* 0x000fec0000010000 */
[----:B------:R-:W3:Y:S04]  /*05a0*/  LDG.E.128 R24, desc[UR16][R16.64] ;  /* 0x0000001010187981 */ /* 0x000ee8000c1e1d00 */
[----:B------:R-:W4:Y:S01]  /*05b0*/  LDG.E.128 R28, desc[UR16][R16.64+0x200] ;  /* 0x00020010101c7981 */ /* 0x000f22000c1e1d00 */
[----:B------:R-:W-:Y:S03]  /*05c0*/  BSSY.RECONVERGENT B0, `(.L_x_2096) ;  /* 0x0000034000007945 */ /* 0x000fe60003800200 */
[----:B---3--:R-:W-:Y:S04]  /*05d0*/  STS.128 [R41], R24 ;  /* 0x0000001829007388 */ /* 0x008fe80000000c00 */
[----:B----4-:R-:W-:Y:S01]  /*05e0*/  STS.128 [R41+0x200], R28 ;  /* 0x0002001c29007388 */ /* 0x010fe20000000c00 */
[----:B------:R-:W-:-:S03]  /*05f0*/  NOP ;  /* 0x0000000000007918 */ /* 0x000fc60000000000 */
[----:B------:R-:W0:Y:S04]  /*0600*/  LDS.128 R20, [R40] ;  /* 0x0000000028147984 */ /* 0x000e280000000c00 */
[----:B------:R-:W3:Y:S01]  /*0610*/  LDS.128 R4, [R40+0x10] ;  /* 0x0000100028047984 */ /* 0x000ee20000000c00 */
[--C-:B0----5:R-:W-:Y:S01]  /*0620*/  FADD.FTZ R39, R20, R57.reuse ;  /* 0x0000003914277221 */ /* 0x121fe20000010000 */
[--C-:B------:R-:W-:Y:S01]  /*0630*/  FADD.FTZ R38, R21, R57.reuse ;  /* 0x0000003915267221 */ /* 0x100fe20000010000 */
[--C-:B------:R-:W-:Y:S01]  /*0640*/  FADD.FTZ R37, R22, R57.reuse ;  /* 0x0000003916257221 */ /* 0x100fe20000010000 */
[--C-:B------:R-:W-:Y:S01]  /*0650*/  FADD.FTZ R36, R23, R57.reuse ;  /* 0x0000003917247221 */ /* 0x100fe20000010000 */
[--C-:B---3--:R-:W-:Y:S01]  /*0660*/  FADD.FTZ R60, R4, R57.reuse ;  /* 0x00000039043c7221 */ /* 0x108fe20000010000 */
[----:B------:R-:W-:Y:S01]  /*0670*/  FSETP.GTU.FTZ.AND P0, PT, R39, 20, PT ;  /* 0x41a000002700780b */ /* 0x000fe20003f1c000 */
[--C-:B------:R-:W-:Y:S01]  /*0680*/  FADD.FTZ R62, R5, R57.reuse ;  /* 0x00000039053e7221 */ /* 0x100fe20000010000 */
[----:B------:R-:W-:Y:S01]  /*0690*/  FSETP.GTU.FTZ.AND P2, PT, R38, 20, PT ;  /* 0x41a000002600780b */ /* 0x000fe20003f5c000 */
[----:B------:R-:W-:Y:S01]  /*06a0*/  FADD.FTZ R61, R6, R57 ;  /* 0x00000039063d7221 */ /* 0x000fe20000010000 */
[----:B-1----:R-:W-:-:S02]  /*06b0*/  ISETP.EQ.OR P0, PT, RZ, UR7, P0 ;  /* 0x00000007ff007c0c */ /* 0x002fc40008702670 */
[----:B------:R-:W-:Y:S02]  /*06c0*/  FSETP.GTU.FTZ.AND P3, PT, R37, 20, PT ;  /* 0x41a000002500780b */ /* 0x000fe40003f7c000 */
[----:B------:R-:W-:Y:S02]  /*06d0*/  FSETP.GTU.FTZ.AND P4, PT, R36, 20, PT ;  /* 0x41a000002400780b */ /* 0x000fe40003f9c000 */
[----:B------:R-:W-:Y:S02]  /*06e0*/  FSETP.GTU.FTZ.AND P5, PT, R60, 20, PT ;  /* 0x41a000003c00780b */ /* 0x000fe40003fbc000 */
[----:B------:R-:W-:Y:S02]  /*06f0*/  FSETP.GTU.FTZ.AND P1, PT, R62, 20, PT ;  /* 0x41a000003e00780b */ /* 0x000fe40003f3c000 */
[----:B------:R-:W-:-:S03]  /*0700*/  ISETP.EQ.OR P2, PT, RZ, UR7, P2 ;  /* 0x00000007ff007c0c */ /* 0x000fc60009742670 */
[----:B--2---:R-:W-:Y:S10]  /*0710*/  @P0 BRA `(.L_x_2097) ;  /* 0x0000000000780947 */ /* 0x004ff40003800000 */
        /* <DEDUP_REMOVED lines=30> */
.L_x_2097:
[----:B------:R-:W-:Y:S05]  /*0900*/  BSYNC.RECONVERGENT B0 ;  /* 0x0000000000007941 */ /* 0x000fea0003800200 */
.L_x_2096:
        /* <DEDUP_REMOVED lines=34> */
.L_x_2099:
[----:B------:R-:W-:Y:S05]  /*0b30*/  BSYNC.RECONVERGENT B0 ;  /* 0x0000000000007941 */ /* 0x000fea0003800200 */
.L_x_2098:
        /* <DEDUP_REMOVED lines=39> */
.L_x_2101:
[----:B------:R-:W-:Y:S05]  /*0db0*/  BSYNC.RECONVERGENT B0 ;  /* 0x0000000000007941 */ /* 0x000fea0003800200 */
.L_x_2100:
        /* <DEDUP_REMOVED lines=32> */
.L_x_2103:
[----:B------:R-:W-:Y:S05]  /*0fc0*/  BSYNC.RECONVERGENT B0 ;  /* 0x0000000000007941 */ /* 0x000fea0003800200 */
.L_x_2102:
        /* <DEDUP_REMOVED lines=32> */
.L_x_2105:
[----:B------:R-:W-:Y:S05]  /*11d0*/  BSYNC.RECONVERGENT B0 ;  /* 0x0000000000007941 */ /* 0x000fea0003800200 */
.L_x_2104:
        /* <DEDUP_REMOVED lines=32> */
.L_x_2107:
[----:B------:R-:W-:Y:S05]  /*13e0*/  BSYNC.RECONVERGENT B0 ;  /* 0x0000000000007941 */ /* 0x000fea0003800200 */
.L_x_2106:
        /* <DEDUP_REMOVED lines=32> */
.L_x_2109:
[----:B------:R-:W-:Y:S05]  /*15f0*/  BSYNC.RECONVERGENT B0 ;  /* 0x0000000000007941 */ /* 0x000fea0003800200 */
.L_x_2108:
        /* <DEDUP_REMOVED lines=32> */
.L_x_2111:
[----:B------:R-:W-:Y:S05]  /*1800*/  BSYNC.RECONVERGENT B0 ;  /* 0x0000000000007941 */ /* 0x000fea0003800200 */
.L_x_2110:
[----:B------:R-:W-:Y:S01]  /*1810*/  ISETP.GE.AND P0, PT, R73, 0x1, PT ;  /* 0x000000014900780c */ /* 0x000fe20003f06270 */
[----:B------:R-:W-:Y:S01]  /*1820*/  BAR.SYNC.DEFER_BLOCKING 0x0 ;  /* 0x0000000000007b1d */ /* 0x000fe20000010000 */
        /* <DEDUP_REMOVED lines=35> */
.L_x_2115:
[----:B------:R-:W2:Y:S01]  /*1a60*/  LDG.E.64 R12, desc[UR16][R74.64] ;  /* 0x000000104a0c7981 */ /* 0x000ea2000c1e1b00 */
[----:B------:R-:W-:Y:S01]  /*1a70*/  ISETP.GE.AND P1, PT, R42, 0x1, PT ;  /* 0x000000012a00780c */ /* 0x000fe20003f26270 */
[----:B------:R-:W0:Y:S01]  /*1a80*/  S2UR UR6, SR_CgaCtaId ;  /* 0x00000000000679c3 */ /* 0x000e220000008800 */
[C---:B--2---:R-:W-:Y:S01]  /*1a90*/  FMUL.FTZ R0, R13.reuse, R39 ;  /* 0x000000270d007220 */ /* 0x044fe20000410000 */
[----:B------:R-:W-:Y:S01]  /*1aa0*/  FMUL.FTZ R17, R12, 1.4426950216293334961 ;  /* 0x3fb8aa3b0c117820 */ /* 0x000fe20000410000 */
[CC--:B------:R-:W-:Y:S02]  /*1ab0*/  FMUL.FTZ R14, R13.reuse, R37.reuse ;  /* 0x000000250d0e7220 */ /* 0x0c0fe40000410000 */
[----:B------:R-:W-:Y:S01]  /*1ac0*/  FMUL.RZ R16, R0, 0.15915493667125701904 ;  /* 0x3e22f98300107820 */ /* 0x000fe2000040c000 */
[-C--:B------:R-:W-:Y:S01]  /*1ad0*/  FMUL.FTZ R0, R13, R38.reuse ;  /* 0x000000260d007220 */ /* 0x080fe20000410000 */
[----:B------:R-:W-:Y:S01]  /*1ae0*/  FMUL.RZ R20, R14, 0.15915493667125701904 ;  /* 0x3e22f9830e147820 */ /* 0x000fe2000040c000 */
[C---:B------:R-:W-:Y:S01]  /*1af0*/  FMUL.FTZ R14, R17.reuse, R37 ;  /* 0x00000025110e7220 */ /* 0x040fe20000410000 */
[----:B------:R-:W-:Y:S01]  /*1b00*/  MUFU.SIN R94, R16 ;  /* 0x00000010005e7308 */ /* 0x000fe20000000400 */
[----:B------:R-:W-:Y:S01]  /*1b10*/  FMUL.RZ R18, R0, 0.15915493667125701904 ;  /* 0x3e22f98300127820 */ /* 0x000fe2000040c000 */
[C---:B------:R-:W-:Y:S01]  /*1b20*/  FMUL.FTZ R0, R17.reuse, R38 ;  /* 0x0000002611007220 */ /* 0x040fe20000410000 */
[C---:B------:R-:W-:Y:S01]  /*1b30*/  FMUL.FTZ R15, R17.reuse, R39 ;  /* 0x00000027110f7220 */ /* 0x040fe20000410000 */
[----:B------:R-:W-:-:S04]  /*1b40*/  FMUL.FTZ R90, R17, R64 ;  /* 0x00000040115a7220 */ /* 0x000fc80000410000 */
[----:B------:R-:W-:Y:S08]  /*1b50*/  MUFU.SIN R19, R18 ;  /* 0x0000001200137308 */ /* 0x000ff00000000400 */
[----:B------:R-:W1:Y:S08]  /*1b60*/  MUFU.EX2 R0, R0 ;  /* 0x0000000000007308 */ /* 0x000e700000000800 */
[----:B------:R2:W4:Y:S08]  /*1b70*/  MUFU.COS R29, R18 ;  /* 0x00000012001d7308 */ /* 0x0005300000000000 */
[----:B------:R5:W-:Y:S01]  /*1b80*/  MUFU.COS R12, R16 ;  /* 0x00000010000c7308 */ /* 0x000be20000000000 */
[----:B--2---:R-:W-:Y:S01]  /*1b90*/  FMUL.FTZ R18, R13, R60 ;  /* 0x0000003c0d127220 */ /* 0x004fe20000410000 */
[----:B-1----:R-:W-:-:S03]  /*1ba0*/  FMUL.FTZ R82, R0, R19 ;  /* 0x0000001300527220 */ /* 0x002fc60000410000 */
[----:B------:R-:W-:Y:S01]  /*1bb0*/  FMUL.RZ R30, R18, 0.15915493667125701904 ;  /* 0x3e22f983121e7820 */ /* 0x000fe2000040c000 */
[----:B------:R-:W-:Y:S02]  /*1bc0*/  FMUL.FTZ R18, R17, R60 ;  /* 0x0000003c11127220 */ /* 0x000fe40000410000 */
[----:B------:R-:W-:Y:S01]  /*1bd0*/  MUFU.SIN R81, R20 ;  /* 0x0000001400517308 */ /* 0x000fe20000000400 */
[----:B-----5:R-:W-:Y:S01]  /*1be0*/  FMUL.FTZ R16, R13, R36 ;  /* 0x000000240d107220 */ /* 0x020fe20000410000 */
[----:B----4-:R-:W-:Y:S01]  /*1bf0*/  FMUL.FTZ R29, R0, R29 ;  /* 0x0000001d001d7220 */ /* 0x010fe20000410000 */
[----:B------:R-:W-:Y:S02]  /*1c00*/  FMUL.FTZ R0, R63, R82 ;  /* 0x000000523f007220 */ /* 0x000fe40000410000 */
[----:B------:R-:W-:Y:S01]  /*1c10*/  FMUL.RZ R22, R16, 0.15915493667125701904 ;  /* 0x3e22f98310167820 */ /* 0x000fe2000040c000 */
[----:B------:R-:W-:Y:S01]  /*1c20*/  FMUL.FTZ R16, R17, R36 ;  /* 0x0000002411107220 */ /* 0x000fe20000410000 */
[----:B------:R-:W-:Y:S01]  /*1c30*/  FFMA.FTZ R0, RZ, R29, R0 ;  /* 0x0000001dff007223 */ /* 0x000fe20000010000 */
[----:B------:R-:W1:Y:S03]  /*1c40*/  MUFU.EX2 R14, R14 ;  /* 0x0000000e000e7308 */ /* 0x000e660000000800 */
[----:B------:R-:W-:-:S05]  /*1c50*/  FADD.FTZ R0, RZ, R0 ;  /* 0x00000000ff007221 */ /* 0x000fca0000010000 */
[----:B------:R2:W4:Y:S08]  /*1c60*/  MUFU.COS R21, R20 ;  /* 0x0000001400157308 */ /* 0x0005300000000000 */
[----:B------:R-:W-:Y:S01]  /*1c70*/  MUFU.SIN R23, R30 ;  /* 0x0000001e00177308 */ /* 0x000fe20000000400 */
[----:B-1----:R-:W-:Y:S01]  /*1c80*/  FMUL.FTZ R81, R14, R81 ;  /* 0x000000510e517220 */ /* 0x002fe20000410000 */
[----:B--2---:R-:W-:-:S03]  /*1c90*/  FMUL.FTZ R20, R13, R62 ;  /* 0x0000003e0d147220 */ /* 0x004fc60000410000 */
[----:B------:R-:W-:Y:S01]  /*1ca0*/  FMUL.FTZ R19, R81, R0 ;  /* 0x0000000051137220 */ /* 0x000fe20000410000 */
[----:B------:R-:W-:Y:S01]  /*1cb0*/  FMUL.RZ R32, R20, 0.15915493667125701904 ;  /* 0x3e22f98314207820 */ /* 0x000fe2000040c000 */
[----:B------:R-:W-:Y:S01]  /*1cc0*/  FMUL.FTZ R20, R17, R62 ;  /* 0x0000003e11147220 */ /* 0x000fe20000410000 */
[----:B------:R1:W-:Y:S01]  /*1cd0*/  MUFU.COS R87, R30 ;  /* 0x0000001e00577308 */ /* 0x0003e20000000000 */
[----:B----4-:R-:W-:-:S07]  /*1ce0*/  FMUL.FTZ R84, R14, R21 ;  /* 0x000000150e547220 */ /* 0x010fce0000410000 */
[----:B------:R-:W-:Y:S01]  /*1cf0*/  MUFU.SIN R85, R22 ;  /* 0x0000001600557308 */ /* 0x000fe20000000400 */
[----:B-1----:R-:W-:-:S04]  /*1d00*/  FMUL.FTZ R30, RZ, R82 ;  /* 0x00000052ff1e7220 */ /* 0x002fc80000410000 */
[----:B------:R-:W-:-:S03]  /*1d10*/  FFMA.FTZ R30, R63, R29, -R30 ;  /* 0x0000001d3f1e7223 */ /* 0x000fc6000001081e */
[----:B------:R-:W1:Y:S01]  /*1d20*/  MUFU.EX2 R16, R16 ;  /* 0x0000001000107308 */ /* 0x000e620000000800 */
[----:B------:R-:W-:-:S04]  /*1d30*/  FADD.FTZ R30, R65, R30 ;  /* 0x0000001e411e7221 */ /* 0x000fc80000010000 */
[-C--:B------:R-:W-:Y:S01]  /*1d40*/  FMUL.FTZ R21, R81, R30.reuse ;  /* 0x0000001e51157220 */ /* 0x080fe20000410000 */
[C---:B------:R-:W-:Y:S02]  /*1d50*/  FFMA.FTZ R30, R84.reuse, R30, -R19 ;  /* 0x0000001e541e7223 */ /* 0x040fe40000010813 */
[----:B------:R2:W4:Y:S01]  /*1d60*/  MUFU.COS R89, R22 ;  /* 0x0000001600597308 */ /* 0x0005220000000000 */
[----:B------:R-:W-:Y:S01]  /*1d70*/  FFMA.FTZ R21, R84, R0, R21 ;  /* 0x0000000054157223 */ /* 0x000fe20000010015 */
[----:B------:R-:W-:-:S03]  /*1d80*/  FADD.FTZ R30, R67, R30 ;  /* 0x0000001e431e7221 */ /* 0x000fc60000010000 */
[----:B------:R-:W-:-:S03]  /*1d90*/  FADD.FTZ R0, RZ, R21 ;  /* 0x00000015ff007221 */ /* 0x000fc60000010000 */
[----:B------:R-:W5:Y:S01]  /*1da0*/  MUFU.EX2 R15, R15 ;  /* 0x0000000f000f7308 */ /* 0x000f620000000800 */
[-C--:B--2---:R-:W-:Y:S01]  /*1db0*/  FMUL.FTZ R22, R17, R61.reuse ;  /* 0x0000003d11167220 */ /* 0x084fe20000410000 */
[----:B------:R-:W-:Y:S01]  /*1dc0*/  FMUL.FTZ R17, R13, R61 ;  /* 0x0000003d0d117220 */ /* 0x000fe20000410000 */
[----:B-1----:R-:W-:-:S03]  /*1dd0*/  FMUL.FTZ R85, R16, R85 ;  /* 0x0000005510557220 */ /* 0x002fc60000410000 */
[----:B------:R-:W-:Y:S01]  /*1de0*/  FMUL.RZ R33, R17, 0.15915493667125701904 ;  /* 0x3e22f98311217820 */ /* 0x000fe2000040c000 */
[----:B------:R-:W-:Y:S01]  /*1df0*/  FMUL.FTZ R17, R13, R64 ;  /* 0x000000400d117220 */ /* 0x000fe20000410000 */
[----:B------:R-:W1:Y:S01]  /*1e00*/  MUFU.EX2 R18, R18 ;  /* 0x0000001200127308 */ /* 0x000e620000000800 */
[----:B----4-:R-:W-:Y:S01]  /*1e10*/  FMUL.FTZ R89, R16, R89 ;  /* 0x0000005910597220 */ /* 0x010fe20000410000 */
[C---:B------:R-:W-:Y:S01]  /*1e20*/  FMUL.FTZ R21, R85.reuse, R30 ;  /* 0x0000001e55157220 */ /* 0x040fe20000410000 */
[----:B------:R-:W-:-:S03]  /*1e30*/  FMUL.FTZ R14, R85, R0 ;  /* 0x00000000550e7220 */ /* 0x000fc60000410000 */
[----:B------:R-:W-:Y:S02]  /*1e40*/  FFMA.FTZ R21, R89, R0, R21 ;  /* 0x0000000059157223 */ /* 0x000fe40000010015 */
[----:B------:R-:W-:Y:S01]  /*1e50*/  MUFU.SIN R91, R32 ;  /* 0x00000020005b7308 */ /* 0x000fe20000000400 */
[C---:B-----5:R-:W-:Y:S01]  /*1e60*/  FMUL.FTZ R93, R15.reuse, R12 ;  /* 0x0000000c0f5d7220 */ /* 0x060fe20000410000 */
[----:B------:R-:W-:Y:S01]  /*1e70*/  FMUL.FTZ R94, R15, R94 ;  /* 0x0000005e0f5e7220 */ /* 0x000fe20000410000 */
[----:B------:R-:W-:Y:S01]  /*1e80*/  FFMA.FTZ R15, R89, R30, -R14 ;  /* 0x0000001e590f7223 */ /* 0x000fe2000001080e */
[----:B------:R-:W-:-:S03]  /*1e90*/  FADD.FTZ R21, RZ, R21 ;  /* 0x00000015ff157221 */ /* 0x000fc60000010000 */
[----:B------:R-:W-:Y:S01]  /*1ea0*/  FADD.FTZ R15, R66, R15 ;  /* 0x0000000f420f7221 */ /* 0x000fe20000010000 */
[----:B------:R2:W-:Y:S01]  /*1eb0*/  MUFU.COS R31, R32 ;  /* 0x00000020001f7308 */ /* 0x0005e20000000000 */
[C---:B-1----:R-:W-:Y:S01]  /*1ec0*/  FMUL.FTZ R92, R18.reuse, R23 ;  /* 0x00000017125c7220 */ /* 0x042fe20000410000 */
[----:B------:R-:W-:-:S03]  /*1ed0*/  FMUL.FTZ R87, R18, R87 ;  /* 0x0000005712577220 */ /* 0x000fc60000410000 */
[C---:B------:R-:W-:Y:S01]  /*1ee0*/  FMUL.FTZ R12, R92.reuse, R21 ;  /* 0x000000155c0c7220 */ /* 0x040fe20000410000 */
[-C--:B------:R-:W-:Y:S02]  /*1ef0*/  FMUL.FTZ R14, R92, R15.reuse ;  /* 0x0000000f5c0e7220 */ /* 0x080fe40000410000 */
[----:B------:R-:W1:Y:S01]  /*1f00*/  MUFU.EX2 R20, R20 ;  /* 0x0000001400147308 */ /* 0x000e620000000800 */
[----:B--2---:R-:W-:Y:S01]  /*1f10*/  FMUL.RZ R32, R17, 0.15915493667125701904 ;  /* 0x3e22f98311207820 */ /* 0x004fe2000040c000 */
[C---:B------:R-:W-:Y:S01]  /*1f20*/  FFMA.FTZ R15, R87.reuse, R15, -R12 ;  /* 0x0000000f570f7223 */ /* 0x040fe2000001080c */
[----:B------:R-:W-:Y:S01]  /*1f30*/  FFMA.FTZ R14, R87, R21, R14 ;  /* 0x00000015570e7223 */ /* 0x000fe2000001000e */
[----:B------:R-:W-:Y:S02]  /*1f40*/  FMUL.FTZ R12, R94, R82 ;  /* 0x000000525e0c7220 */ /* 0x000fe40000410000 */
[----:B------:R-:W-:Y:S01]  /*1f50*/  FADD.FTZ R15, R68, R15 ;  /* 0x0000000f440f7221 */ /* 0x000fe20000010000 */
[----:B------:R-:W-:Y:S01]  /*1f60*/  FADD.FTZ R14, RZ, R14 ;  /* 0x0000000eff0e7221 */ /* 0x000fe20000010000 */
[----:B------:R-:W-:Y:S01]  /*1f70*/  MUFU.EX2 R90, R90 ;  /* 0x0000005a005a7308 */ /* 0x000fe20000000800 */
[----:B------:R-:W-:-:S07]  /*1f80*/  FFMA.FTZ R12, R93, R29, -R12 ;  /* 0x0000001d5d0c7223 */ /* 0x000fce000001080c */
[----:B------:R-:W2:Y:S01]  /*1f90*/  MUFU.COS R19, R32 ;  /* 0x0000002000137308 */ /* 0x000ea20000000000 */
[C---:B-1----:R-:W-:Y:S01]  /*1fa0*/  FMUL.FTZ R91, R20.reuse, R91 ;  /* 0x0000005b145b7220 */ /* 0x042fe20000410000 */
[----:B------:R-:W-:-:S06]  /*1fb0*/  FMUL.FTZ R88, R20, R31 ;  /* 0x0000001f14587220 */ /* 0x000fcc0000410000 */
[----:B------:R-:W-:Y:S08]  /*1fc0*/  MUFU.EX2 R22, R22 ;  /* 0x0000001600167308 */ /* 0x000ff00000000800 */
[----:B------:R-:W1:Y:S01]  /*1fd0*/  MUFU.COS R13, R33 ;  /* 0x00000021000d7308 */ /* 0x000e620000000000 */
[----:B--2---:R-:W-:Y:S01]  /*1fe0*/  FMUL.FTZ R86, R90, R19 ;  /* 0x000000135a567220 */ /* 0x004fe20000410000 */
[----:B------:R-:W-:-:S04]  /*1ff0*/  FMUL.FTZ R19, R91, R15 ;  /* 0x0000000f5b137220 */ /* 0x000fc80000410000 */
[----:B------:R-:W-:Y:S02]  /*2000*/  FFMA.FTZ R19, R88, R14, R19 ;  /* 0x0000000e58137223 */ /* 0x000fe40000010013 */
[----:B------:R-:W2:Y:S02]  /*2010*/  MUFU.SIN R17, R32 ;  /* 0x0000002000117308 */ /* 0x000ea40000000400 */
[----:B------:R-:W-:-:S06]  /*2020*/  FADD.FTZ R19, RZ, R19 ;  /* 0x00000013ff137221 */ /* 0x000fcc0000010000 */
[----:B------:R-:W4:Y:S01]  /*2030*/  MUFU.SIN R83, R33 ;  /* 0x0000002100537308 */ /* 0x000f220000000400 */
[----:B-1----:R-:W-:Y:S01]  /*2040*/  FMUL.FTZ R0, R22, R13 ;  /* 0x0000000d16007220 */ /* 0x002fe20000410000 */
[----:B------:R-:W-:-:S04]  /*2050*/  FMUL.FTZ R13, R93, R82 ;  /* 0x000000525d0d7220 */ /* 0x000fc80000410000 */
[----:B------:R-:W-:Y:S01]  /*2060*/  FFMA.FTZ R13, R94, R29, R13 ;  /* 0x0000001d5e0d7223 */ /* 0x000fe2000001000d */
[----:B--2---:R-:W-:Y:S01]  /*2070*/  FMUL.FTZ R90, R90, R17 ;  /* 0x000000115a5a7220 */ /* 0x004fe20000410000 */
[----:B------:R-:W-:Y:S01]  /*2080*/  FMUL.FTZ R17, R91, R14 ;  /* 0x0000000e5b117220 */ /* 0x000fe20000410000 */
[----:B------:R-:W-:-:S03]  /*2090*/  FMUL.FTZ R14, R81, R12 ;  /* 0x0000000c510e7220 */ /* 0x000fc60000410000 */
[----:B------:R-:W-:Y:S01]  /*20a0*/  FFMA.FTZ R16, R88, R15, -R17 ;  /* 0x0000000f58107223 */ /* 0x000fe20000010811 */
[-C--:B------:R-:W-:Y:S01]  /*20b0*/  FMUL.FTZ R15, R81, R13.reuse ;  /* 0x0000000d510f7220 */ /* 0x080fe20000410000 */
[----:B------:R-:W-:Y:S01]  /*20c0*/  FFMA.FTZ R14, R84, R13, R14 ;  /* 0x0000000d540e7223 */ /* 0x000fe2000001000e */
[----:B----4-:R-:W-:Y:S01]  /*20d0*/  FMUL.FTZ R83, R22, R83 ;  /* 0x0000005316537220 */ /* 0x010fe20000410000 */
[----:B------:R-:W-:Y:S01]  /*20e0*/  FADD.FTZ R17, R69, R16 ;  /* 0x0000001045117221 */ /* 0x000fe20000010000 */
[----:B------:R-:W-:Y:S01]  /*20f0*/  FFMA.FTZ R12, R84, R12, -R15 ;  /* 0x0000000c540c7223 */ /* 0x000fe2000001080f */
[----:B------:R-:W-:Y:S01]  /*2100*/  FMUL.FTZ R13, R85, R14 ;  /* 0x0000000e550d7220 */ /* 0x000fe20000410000 */
[C---:B------:R-:W-:Y:S01]  /*2110*/  FMUL.FTZ R18, R83.reuse, R19 ;  /* 0x0000001353127220 */ /* 0x040fe20000410000 */
[-C--:B------:R-:W-:Y:S01]  /*2120*/  FMUL.FTZ R15, R83, R17.reuse ;  /* 0x00000011530f7220 */ /* 0x080fe20000410000 */
[-C--:B------:R-:W-:Y:S01]  /*2130*/  FMUL.FTZ R16, R85, R12.reuse ;  /* 0x0000000c55107220 */ /* 0x080fe20000410000 */
[C---:B------:R-:W-:Y:S01]  /*2140*/  FFMA.FTZ R13, R89.reuse, R12, -R13 ;  /* 0x0000000c590d7223 */ /* 0x040fe2000001080d */
[C---:B------:R-:W-:Y:S01]  /*2150*/  FFMA.FTZ R17, R0.reuse, R17, -R18 ;  /* 0x0000001100117223 */ /* 0x040fe20000010812 */
[----:B------:R-:W-:Y:S01]  /*2160*/  FFMA.FTZ R15, R0, R19, R15 ;  /* 0x00000013000f7223 */ /* 0x000fe2000001000f */
[----:B------:R-:W-:-:S02]  /*2170*/  FFMA.FTZ R16, R89, R14, R16 ;  /* 0x0000000e59107223 */ /* 0x000fc40000010010 */
[----:B------:R-:W-:Y:S01]  /*2180*/  FADD.FTZ R19, R70, R17 ;  /* 0x0000001146137221 */ /* 0x000fe20000010000 */
[----:B------:R-:W-:Y:S01]  /*2190*/  FADD.FTZ R21, RZ, R15 ;  /* 0x0000000fff157221 */ /* 0x000fe20000010000 */
[CC--:B------:R-:W-:Y:S01]  /*21a0*/  FMUL.FTZ R12, R92.reuse, R16.reuse ;  /* 0x000000105c0c7220 */ /* 0x0c0fe20000410000 */
[----:B------:R-:W-:Y:S01]  /*21b0*/  FMUL.FTZ R15, R92, R13 ;  /* 0x0000000d5c0f7220 */ /* 0x000fe20000410000 */
[C---:B------:R-:W-:Y:S01]  /*21c0*/  FMUL.FTZ R14, R90.reuse, R19 ;  /* 0x000000135a0e7220 */ /* 0x040fe20000410000 */
[----:B------:R-:W-:Y:S01]  /*21d0*/  FMUL.FTZ R23, R90, R21 ;  /* 0x000000155a177220 */ /* 0x000fe20000410000 */
[C---:B------:R-:W-:Y:S01]  /*21e0*/  FFMA.FTZ R17, R87.reuse, R13, -R12 ;  /* 0x0000000d57117223 */ /* 0x040fe2000001080c */
[----:B------:R-:W-:Y:S01]  /*21f0*/  FFMA.FTZ R16, R87, R16, R15 ;  /* 0x0000001057107223 */ /* 0x000fe2000001000f */
[C---:B------:R-:W-:Y:S01]  /*2200*/  FFMA.FTZ R21, R86.reuse, R21, R14 ;  /* 0x0000001556157223 */ /* 0x040fe2000001000e */
[----:B------:R-:W-:Y:S01]  /*2210*/  FFMA.FTZ R20, R86, R19, -R23 ;  /* 0x0000001356147223 */ /* 0x000fe20000010817 */
[C---:B------:R-:W-:Y:S01]  /*2220*/  FMUL.FTZ R19, R91.reuse, R17 ;  /* 0x000000115b137220 */ /* 0x040fe20000410000 */
[-C--:B------:R-:W-:Y:S01]  /*2230*/  FMUL.FTZ R18, R91, R16.reuse ;  /* 0x000000105b127220 */ /* 0x080fe20000410000 */
[----:B------:R-:W-:Y:S01]  /*2240*/  FADD.FTZ R96, RZ, R21 ;  /* 0x00000015ff607221 */ /* 0x000fe20000010000 */
[----:B------:R-:W-:Y:S01]  /*2250*/  FADD.FTZ R95, R71, R20 ;  /* 0x00000014475f7221 */ /* 0x000fe20000010000 */
[----:B------:R-:W-:Y:S01]  /*2260*/  FFMA.FTZ R19, R88, R16, R19 ;  /* 0x0000001058137223 */ /* 0x000fe20000010013 */
[----:B------:R-:W-:-:S02]  /*2270*/  MOV R14, R77 ;  /* 0x0000004d000e7202 */ /* 0x000fc40000000f00 */
[----:B------:R-:W1:Y:S01]  /*2280*/  SHFL.UP PT, R20, R96, 0x1, RZ ;  /* 0x0420000060147989 */ /* 0x000e6200000e00ff */
[----:B------:R-:W-:Y:S01]  /*2290*/  MOV R15, R76 ;  /* 0x0000004c000f7202 */ /* 0x000fe20000000f00 */
[----:B------:R-:W-:Y:S01]  /*22a0*/  FFMA.FTZ R18, R88, R17, -R18 ;  /* 0x0000001158127223 */ /* 0x000fe20000010812 */
[----:B------:R-:W-:Y:S01]  /*22b0*/  FMUL.FTZ R17, R83, R19 ;  /* 0x0000001353117220 */ /* 0x000fe20000410000 */
[----:B------:R-:W2:Y:S01]  /*22c0*/  SHFL.UP PT, R16, R95, 0x1, RZ ;  /* 0x042000005f107989 */ /* 0x000ea200000e00ff */
[----:B------:R-:W-:Y:S02]  /*22d0*/  MOV R12, R79 ;  /* 0x0000004f000c7202 */ /* 0x000fe40000000f00 */
[----:B------:R-:W-:Y:S01]  /*22e0*/  MOV R13, R78 ;  /* 0x0000004e000d7202 */ /* 0x000fe20000000f00 */
[----:B------:R4:W5:Y:S01]  /*22f0*/  LDG.E.64 R30, desc[UR16][R14.64] ;  /* 0x000000100e1e7981 */ /* 0x000962000c1e1b00 */
[----:B------:R-:W-:-:S03]  /*2300*/  FFMA.FTZ R17, R0, R18, -R17 ;  /* 0x0000001200117223 */ /* 0x000fc60000010811 */
[----:B------:R3:W5:Y:S01]  /*2310*/  LDG.E.64 R32, desc[UR16][R12.64] ;  /* 0x000000100c207981 */ /* 0x000762000c1e1b00 */
[----:B------:R-:W-:Y:S01]  /*2320*/  UMOV UR4, 0x400 ;  /* 0x0000040000047882 */ /* 0x000fe20000000000 */
[----:B------:R-:W-:Y:S01]  /*2330*/  ISETP.NE.AND P2, PT, R42, RZ, PT ;  /* 0x000000ff2a00720c */ /* 0x000fe20003f45270 */
[----:B0-----:R-:W-:Y:S01]  /*2340*/  ULEA UR4, UR6, UR4, 0x18 ;  /* 0x0000000406047291 */ /* 0x001fe2000f8ec0ff */
[----:B------:R-:W-:Y:S01]  /*2350*/  ISETP.NE.AND P3, PT, R56, RZ, PT ;  /* 0x000000ff3800720c */ /* 0x000fe20003f65270 */
[----:B------:R-:W-:Y:S01]  /*2360*/  BSSY.RECONVERGENT B0, `(.L_x_2113) ;  /* 0x00000a8000007945 */ /* 0x000fe20003800200 */
[----:B----4-:R-:W-:-:S04]  /*2370*/  FMUL.FTZ R14, R83, R18 ;  /* 0x00000012530e7220 */ /* 0x010fc80000410000 */
[----:B------:R-:W-:Y:S01]  /*2380*/  FFMA.FTZ R19, R0, R19, R14 ;  /* 0x0000001300137223 */ /* 0x000fe2000001000e */
[----:B---3--:R-:W-:-:S03]  /*2390*/  FMUL.FTZ R13, R90, R17 ;  /* 0x000000115a0d7220 */ /* 0x008fc60000410000 */
[-C--:B------:R-:W-:Y:S01]  /*23a0*/  FMUL.FTZ R12, R90, R19.reuse ;  /* 0x000000135a0c7220 */ /* 0x080fe20000410000 */
[C---:B------:R-:W-:Y:S01]  /*23b0*/  FFMA.FTZ R98, R86.reuse, R19, R13 ;  /* 0x0000001356627223 */ /* 0x040fe2000001000d */
[----:B------:R-:W-:Y:S02]  /*23c0*/  CS2R R18, SRZ ;  /* 0x0000000000127805 */ /* 0x000fe4000001ff00 */
[----:B------:R-:W-:Y:S02]  /*23d0*/  FFMA.FTZ R97, R86, R17, -R12 ;  /* 0x0000001156617223 */ /* 0x000fe4000001080c */
[----:B------:R-:W0:Y:S02]  /*23e0*/  SHFL.UP PT, R13, R98, 0x1, RZ ;  /* 0x04200000620d7989 */ /* 0x000e2400000e00ff */
[CC--:B-1----:R-:W-:Y:S01]  /*23f0*/  FMUL.FTZ R15, R97.reuse, R20.reuse ;  /* 0x00000014610f7220 */ /* 0x0c2fe20000410000 */
[C---:B------:R-:W-:Y:S01]  /*2400*/  FMUL.FTZ R20, R98.reuse, R20 ;  /* 0x0000001462147220 */ /* 0x040fe20000410000 */
[----:B------:R-:W1:Y:S02]  /*2410*/  SHFL.UP PT, R12, R97, 0x1, RZ ;  /* 0x04200000610c7989 */ /* 0x000e6400000e00ff */
[-C--:B--2---:R-:W-:Y:S01]  /*2420*/  FFMA.FTZ R15, R98, R16.reuse, R15 ;  /* 0x00000010620f7223 */ /* 0x084fe2000001000f */
[----:B------:R-:W-:-:S03]  /*2430*/  FFMA.FTZ R20, R97, R16, -R20 ;  /* 0x0000001061147223 */ /* 0x000fc60000010814 */
[----:B------:R-:W-:Y:S01]  /*2440*/  @P1 FADD.FTZ R96, R96, R15 ;  /* 0x0000000f60601221 */ /* 0x000fe20000010000 */
[----:B------:R-:W-:-:S04]  /*2450*/  @P1 FADD.FTZ R95, R95, R20 ;  /* 0x000000145f5f1221 */ /* 0x000fc80000010000 */
        /* <DEDUP_REMOVED lines=36> */
[----:B------:R-:W-:-:S03]  /*26a0*/  ISETP.GE.AND P1, PT, R42, 0x8, PT ;  /* 0x000000082a00780c */ /* 0x000fc60003f26270 */
[----:B------:R-:W1:Y:S04]  /*26b0*/  SHFL.UP PT, R13, R98, 0x8, RZ ;  /* 0x05000000620d7989 */ /* 0x000e6800000e00ff */
[----:B------:R-:W3:Y:S01]  /*26c0*/  SHFL.UP PT, R12, R97, 0x8, RZ ;  /* 0x05000000610c7989 */ /* 0x000ee200000e00ff */
[-C--:B--2---:R-:W-:Y:S01]  /*26d0*/  FMUL.FTZ R14, R98, R17.reuse ;  /* 0x00000011620e7220 */ /* 0x084fe20000410000 */
[----:B------:R-:W-:-:S03]  /*26e0*/  FMUL.FTZ R17, R97, R17 ;  /* 0x0000001161117220 */ /* 0x000fc60000410000 */
[-C--:B0-----:R-:W-:Y:S01]  /*26f0*/  FFMA.FTZ R14, R97, R16.reuse, -R14 ;  /* 0x00000010610e7223 */ /* 0x081fe2000001080e */
[----:B------:R-:W-:Y:S01]  /*2700*/  FFMA.FTZ R17, R98, R16, R17 ;  /* 0x0000001062117223 */ /* 0x000fe20000010011 */
[----:B------:R-:W-:Y:S02]  /*2710*/  HFMA2 R16, -RZ, RZ, 1.875, 0 ;  /* 0x3f800000ff107431 */ /* 0x000fe400000001ff */
[----:B------:R-:W-:Y:S01]  /*2720*/  @P1 FADD.FTZ R95, R95, R14 ;  /* 0x0000000e5f5f1221 */ /* 0x000fe20000010000 */
[----:B------:R-:W-:Y:S01]  /*2730*/  @P1 FADD.FTZ R96, R96, R17 ;  /* 0x0000001160601221 */ /* 0x000fe20000010000 */
[CC--:B-1----:R-:W-:Y:S01]  /*2740*/  FMUL.FTZ R15, R97.reuse, R13.reuse ;  /* 0x0000000d610f7220 */ /* 0x0c2fe20000410000 */
[C---:B------:R-:W-:Y:S01]  /*2750*/  FMUL.FTZ R14, R98.reuse, R13 ;  /* 0x0000000d620e7220 */ /* 0x040fe20000410000 */
[----:B------:R-:W-:Y:S01]  /*2760*/  MOV R17, RZ ;  /* 0x000000ff00117202 */ /* 0x000fe20000000f00 */
[----:B------:R-:W-:Y:S01]  /*2770*/  SHFL.UP PT, R13, R95, 0x10, RZ ;  /* 0x060000005f0d7989 */ /* 0x000fe200000e00ff */
[-C--:B---3--:R-:W-:Y:S01]  /*2780*/  @P1 FFMA.FTZ R98, R98, R12.reuse, R15 ;  /* 0x0000000c62621223 */ /* 0x088fe2000001000f */
[----:B------:R-:W-:Y:S01]  /*2790*/  @P1 FFMA.FTZ R97, R97, R12, -R14 ;  /* 0x0000000c61611223 */ /* 0x000fe2000001080e */
[----:B------:R-:W-:Y:S01]  /*27a0*/  ISETP.NE.AND P1, PT, R42, 0x1f, PT ;  /* 0x0000001f2a00780c */ /* 0x000fe20003f25270 */
[----:B------:R-:W0:Y:S04]  /*27b0*/  SHFL.UP PT, R20, R96, 0x10, RZ ;  /* 0x0600000060147989 */ /* 0x000e2800000e00ff */
[----:B------:R-:W1:Y:S04]  /*27c0*/  SHFL.UP PT, R12, R98, 0x10, RZ ;  /* 0x06000000620c7989 */ /* 0x000e6800000e00ff */
[----:B------:R-:W2:Y:S04]  /*27d0*/  SHFL.UP PT, R21, R97, 0x10, RZ ;  /* 0x0600000061157989 */ /* 0x000ea800000e00ff */
[----:B------:R-:W3:Y:S01]  /*27e0*/  @P0 LDS.128 R16, [UR5] ;  /* 0x00000005ff100984 */ /* 0x000ee20008000c00 */
[-C--:B0-----:R-:W-:Y:S01]  /*27f0*/  FMUL.FTZ R14, R98, R20.reuse ;  /* 0x00000014620e7220 */ /* 0x081fe20000410000 */
[----:B------:R-:W-:-:S03]  /*2800*/  FMUL.FTZ R15, R97, R20 ;  /* 0x00000014610f7220 */ /* 0x000fc60000410000 */
[CC--:B------:R-:W-:Y:S01]  /*2810*/  FFMA.FTZ R14, R97.reuse, R13.reuse, -R14 ;  /* 0x0000000d610e7223 */ /* 0x0c0fe2000001080e */
[C---:B------:R-:W-:Y:S01]  /*2820*/  FFMA.FTZ R15, R98.reuse, R13, R15 ;  /* 0x0000000d620f7223 */ /* 0x040fe2000001000f */
[-C--:B-1----:R-:W-:Y:S01]  /*2830*/  FMUL.FTZ R20, R98, R12.reuse ;  /* 0x0000000c62147220 */ /* 0x082fe20000410000 */
[----:B------:R-:W-:Y:S01]  /*2840*/  FMUL.FTZ R13, R97, R12 ;  /* 0x0000000c610d7220 */ /* 0x000fe20000410000 */
[----:B------:R-:W-:Y:S01]  /*2850*/  FADD.FTZ R22, R95, R14 ;  /* 0x0000000e5f167221 */ /* 0x000fe20000010000 */
[----:B------:R-:W-:Y:S01]  /*2860*/  FADD.FTZ R23, R96, R15 ;  /* 0x0000000f60177221 */ /* 0x000fe20000010000 */
[-C--:B--2---:R-:W-:Y:S01]  /*2870*/  FFMA.FTZ R20, R97, R21.reuse, -R20 ;  /* 0x0000001561147223 */ /* 0x084fe20000010814 */
        /* <DEDUP_REMOVED lines=12> */
[----:B------:R-:W4:Y:S04]  /*2940*/  SHFL.UP PT, R20, R23, 0x1, RZ ;  /* 0x0420000017147989 */ /* 0x000f2800000e00ff */
[----:B---3--:R-:W-:Y:S04]  /*2950*/  @!P2 STS.128 [UR4+0x450], R16 ;  /* 0x00045010ff00a988 */ /* 0x008fe80008000c04 */
[----:B------:R-:W-:Y:S01]  /*2960*/  LDS.128 R12, [UR4+0x430] ;  /* 0x00043004ff0c7984 */ /* 0x000fe20008000c00 */
[----:B------:R-:W-:Y:S01]  /*2970*/  BAR.SYNC.DEFER_BLOCKING 0x0 ;  /* 0x0000000000007b1d */ /* 0x000fe20000010000 */
[----:B-1----:R-:W-:-:S02]  /*2980*/  @!P2 MOV R99, R17 ;  /* 0x000000110063a202 */ /* 0x002fc40000000f00 */
[----:B0-----:R-:W-:Y:S02]  /*2990*/  @!P2 MOV R100, R16 ;  /* 0x000000100064a202 */ /* 0x001fe40000000f00 */
[----:B--2---:R-:W-:Y:S02]  /*29a0*/  @!P2 MOV R21, R18 ;  /* 0x000000120015a202 */ /* 0x004fe40000000f00 */
[----:B----4-:R-:W-:Y:S01]  /*29b0*/  @!P2 MOV R20, R19 ;  /* 0x000000130014a202 */ /* 0x010fe20000000f00 */
        /* <DEDUP_REMOVED lines=23> */
[----:B-----5:R-:W-:Y:S02]  /*2b30*/  FMUL.FTZ R81, R31, R33 ;  /* 0x000000211f517220 */ /* 0x020fe40000410000 */
[----:B------:R-:W-:Y:S01]  /*2b40*/  FADD.FTZ R82, RZ, R29 ;  /* 0x0000001dff527221 */ /* 0x000fe20000010000 */
[----:B------:R-:W-:-:S03]  /*2b50*/  FADD.FTZ R34, R67, R34 ;  /* 0x0000002243227221 */ /* 0x000fc60000010000 */
[C---:B------:R-:W-:Y:S01]  /*2b60*/  FMUL.FTZ R84, R85.reuse, R82 ;  /* 0x0000005255547220 */ /* 0x040fe20000410000 */
[----:B------:R-:W-:-:S03]  /*2b70*/  FMUL.FTZ R85, R85, R34 ;  /* 0x0000002255557220 */ /* 0x000fc60000410000 */
[C---:B------:R-:W-:Y:S01]  /*2b80*/  FFMA.FTZ R29, R89.reuse, R34, -R84 ;  /* 0x00000022591d7223 */ /* 0x040fe20000010854 */
[----:B------:R-:W-:Y:S01]  /*2b90*/  FFMA.FTZ R35, R89, R82, R85 ;  /* 0x0000005259237223 */ /* 0x000fe20000010055 */
[C---:B------:R-:W-:Y:S01]  /*2ba0*/  FMUL.FTZ R84, R30.reuse, R33 ;  /* 0x000000211e547220 */ /* 0x040fe20000410000 */
[-C--:B------:R-:W-:Y:S01]  /*2bb0*/  FFMA.FTZ R30, R30, R32.reuse, -R81 ;  /* 0x000000201e1e7223 */ /* 0x080fe20000010851 */
[----:B------:R-:W-:Y:S01]  /*2bc0*/  FADD.FTZ R29, R66, R29 ;  /* 0x0000001d421d7221 */ /* 0x000fe20000010000 */
[----:B------:R-:W-:Y:S01]  /*2bd0*/  FADD.FTZ R35, RZ, R35 ;  /* 0x00000023ff237221 */ /* 0x000fe20000010000 */
[----:B------:R-:W-:Y:S01]  /*2be0*/  FFMA.FTZ R31, R31, R32, R84 ;  /* 0x000000201f1f7223 */ /* 0x000fe20000010054 */
[C---:B------:R-:W-:Y:S01]  /*2bf0*/  FMUL.FTZ R81, R13.reuse, R19 ;  /* 0x000000130d517220 */ /* 0x040fe20000410000 */
[C---:B------:R-:W-:Y:S01]  /*2c00*/  FMUL.FTZ R94, R92.reuse, R29 ;  /* 0x0000001d5c5e7220 */ /* 0x040fe20000410000 */
[-C--:B------:R-:W-:Y:S01]  /*2c10*/  FMUL.FTZ R92, R92, R35.reuse ;  /* 0x000000235c5c7220 */ /* 0x080fe20000410000 */
[-C--:B------:R-:W-:Y:S01]  /*2c20*/  FMUL.FTZ R84, R13, R18.reuse ;  /* 0x000000120d547220 */ /* 0x080fe20000410000 */
[----:B------:R-:W-:Y:S01]  /*2c30*/  FFMA.FTZ R85, R12, R18, -R81 ;  /* 0x000000120c557223 */ /* 0x000fe20000010851 */
[C---:B------:R-:W-:Y:S01]  /*2c40*/  FFMA.FTZ R94, R87.reuse, R35, R94 ;  /* 0x00000023575e7223 */ /* 0x040fe2000001005e */
[----:B------:R-:W-:Y:S01]  /*2c50*/  FFMA.FTZ R33, R87, R29, -R92 ;  /* 0x0000001d57217223 */ /* 0x000fe2000001085c */
[C---:B------:R-:W-:Y:S01]  /*2c60*/  FMUL.FTZ R81, R13.reuse, R17 ;  /* 0x000000110d517220 */ /* 0x040fe20000410000 */
[-C--:B------:R-:W-:Y:S01]  /*2c70*/  FMUL.FTZ R18, R13, R16.reuse ;  /* 0x000000100d127220 */ /* 0x080fe20000410000 */
[----:B------:R-:W-:Y:S01]  /*2c80*/  FADD.FTZ R32, RZ, R94 ;  /* 0x0000005eff207221 */ /* 0x000fe20000010000 */
[----:B------:R-:W-:Y:S01]  /*2c90*/  FADD.FTZ R33, R68, R33 ;  /* 0x0000002144217221 */ /* 0x000fe20000010000 */
[C---:B------:R-:W-:Y:S01]  /*2ca0*/  FFMA.FTZ R84, R12.reuse, R19, R84 ;  /* 0x000000130c547223 */ /* 0x040fe20000010054 */
[C---:B------:R-:W-:Y:S01]  /*2cb0*/  FFMA.FTZ R16, R12.reuse, R16, -R81 ;  /* 0x000000100c107223 */ /* 0x040fe20000010851 */
[CC--:B------:R-:W-:Y:S01]  /*2cc0*/  FMUL.FTZ R87, R91.reuse, R32.reuse ;  /* 0x000000205b577220 */ /* 0x0c0fe20000410000 */
[----:B------:R-:W-:Y:S01]  /*2cd0*/  FMUL.FTZ R91, R91, R33 ;  /* 0x000000215b5b7220 */ /* 0x000fe20000410000 */
[----:B------:R-:W-:Y:S01]  /*2ce0*/  FFMA.FTZ R17, R12, R17, R18 ;  /* 0x000000110c117223 */ /* 0x000fe20000010012 */
[----:B------:R-:W-:Y:S01]  /*2cf0*/  FADD.FTZ R18, R14, R85 ;  /* 0x000000550e127221 */ /* 0x000fe20000010000 */
[C---:B------:R-:W-:Y:S01]  /*2d00*/  FFMA.FTZ R92, R88.reuse, R33, -R87 ;  /* 0x00000021585c7223 */ /* 0x040fe20000010857 */
[----:B------:R-:W-:Y:S01]  /*2d10*/  FFMA.FTZ R91, R88, R32, R91 ;  /* 0x00000020585b7223 */ /* 0x000fe2000001005b */
[----:B------:R-:W-:-:S02]  /*2d20*/  FADD.FTZ R19, R15, R84 ;  /* 0x000000540f137221 */ /* 0x000fc40000010000 */
[----:B------:R-:W-:Y:S01]  /*2d30*/  FADD.FTZ R92, R69, R92 ;  /* 0x0000005c455c7221 */ /* 0x000fe20000010000 */
[----:B------:R-:W-:-:S04]  /*2d40*/  FADD.FTZ R88, RZ, R91 ;  /* 0x0000005bff587221 */ /* 0x000fc80000010000 */
        /* <DEDUP_REMOVED lines=9> */
.L_x_2114:
[----:B------:R-:W-:Y:S05]  /*2de0*/  BSYNC.RECONVERGENT B0 ;  /* 0x0000000000007941 */ /* 0x000fea0003800200 */
.L_x_2113:
[-C--:B------:R-:W-:Y:S01]  /*2df0*/  FMUL.FTZ R83, R83, R92.reuse ;  /* 0x0000005c53537220 */ /* 0x080fe20000410000 */
[C---:B------:R-:W-:Y:S01]  /*2e00*/  FFMA.FTZ R81, R0.reuse, R92, -R81 ;  /* 0x0000005c00517223 */ /* 0x040fe20000010851 */
[----:B0-----:R-:W-:Y:S01]  /*2e10*/  FMUL.FTZ R13, R31, R20 ;  /* 0x000000141f0d7220 */ /* 0x001fe20000410000 */
[----:B------:R-:W-:Y:S01]  /*2e20*/  IADD3 R73, PT, PT, R73, 0x1, RZ ;  /* 0x0000000149497810 */ /* 0x000fe20007ffe0ff */
[----:B------:R-:W-:Y:S01]  /*2e30*/  FFMA.FTZ R83, R0, R88, R83 ;  /* 0x0000005800537223 */ /* 0x000fe20000010053 */
[----:B------:R-:W-:Y:S01]  /*2e40*/  FADD.FTZ R14, R70, R81 ;  /* 0x00000051460e7221 */ /* 0x000fe20000010000 */
[----:B------:R-:W-:Y:S01]  /*2e50*/  FFMA.FTZ R21, R30, R21, -R13 ;  /* 0x000000151e157223 */ /* 0x000fe2000001080d */
[----:B------:R-:W-:Y:S01]  /*2e60*/  ISETP.NE.AND P1, PT, R73, RZ, PT ;  /* 0x000000ff4900720c */ /* 0x000fe20003f25270 */
[----:B------:R-:W-:Y:S01]  /*2e70*/  FADD.FTZ R83, RZ, R83 ;  /* 0x00000053ff537221 */ /* 0x000fe20000010000 */
[C---:B------:R-:W-:Y:S01]  /*2e80*/  FMUL.FTZ R15, R90.reuse, R14 ;  /* 0x0000000e5a0f7220 */ /* 0x040fe20000410000 */
[C---:B------:R-:W-:Y:S01]  /*2e90*/  FMUL.FTZ R23, R31.reuse, R23 ;  /* 0x000000171f177220 */ /* 0x040fe20000410000 */
[C---:B------:R-:W-:Y:S01]  /*2ea0*/  FMUL.FTZ R17, R31.reuse, R82 ;  /* 0x000000521f117220 */ /* 0x040fe20000410000 */
[-C--:B------:R-:W-:Y:S01]  /*2eb0*/  FMUL.FTZ R13, R90, R83.reuse ;  /* 0x000000535a0d7220 */ /* 0x080fe20000410000 */
[C---:B------:R-:W-:Y:S01]  /*2ec0*/  FFMA.FTZ R12, R86.reuse, R83, R15 ;  /* 0x00000053560c7223 */ /* 0x040fe2000001000f */
[C---:B------:R-:W-:Y:S01]  /*2ed0*/  FMUL.FTZ R0, R31.reuse, R35 ;  /* 0x000000231f007220 */ /* 0x040fe20000410000 */
[C---:B------:R-:W-:Y:S01]  /*2ee0*/  FMUL.FTZ R15, R31.reuse, R88 ;  /* 0x000000581f0f7220 */ /* 0x040fe20000410000 */
[----:B------:R-:W-:Y:S01]  /*2ef0*/  FFMA.FTZ R86, R86, R14, -R13 ;  /* 0x0000000e56567223 */ /* 0x000fe2000001080d */
[----:B------:R-:W-:Y:S01]  /*2f00*/  FADD.FTZ R12, RZ, R12 ;  /* 0x0000000cff0c7221 */ /* 0x000fe20000010000 */
[C---:B------:R-:W-:Y:S01]  /*2f10*/  FMUL.FTZ R13, R31.reuse, R32 ;  /* 0x000000201f0d7220 */ /* 0x040fe20000410000 */
[----:B------:R-:W-:Y:S01]  /*2f20*/  FMUL.FTZ R19, R31, R83 ;  /* 0x000000531f137220 */ /* 0x000fe20000410000 */
        /* <DEDUP_REMOVED lines=26> */
.L_x_2112:
        /* <DEDUP_REMOVED lines=14> */
[----:B------:R-:W-:-:S03]  /*31b0*/  NOP ;  /* 0x0000000000007918 */ /* 0x000fc60000000000 */
[----:B------:R-:W4:Y:S01]  /*31c0*/  LDS.128 R12, [R41] ;  /* 0x00000000290c7984 */ /* 0x000f220000000c00 */
        /* <DEDUP_REMOVED lines=9> */
[----:B----4-:R2:W-:Y:S04]  /*3260*/  STG.E.128 desc[UR16][R2.64], R12 ;  /* 0x0000000c02007986 */ /* 0x0105e8000c101d10 */
[----:B0-----:R2:W-:Y:S03]  /*3270*/  STG.E.128 desc[UR16][R2.64+0x200], R16 ;  /* 0x0002001002007986 */ /* 0x0015e6000c101d10 */
[----:B------:R-:W-:Y:S05]  /*3280*/  @!P0 BRA `(.L_x_2116) ;  /* 0xffffffd000888947 */ /* 0x000fea000383ffff */
[----:B------:R-:W-:Y:S05]  /*3290*/  EXIT ;  /* 0x000000000000794d */ /* 0x000fea0003800000 */
.L_x_2117:
        /* <DEDUP_REMOVED lines=14> */
.L_x_5000:


//--------------------- .text._Z25selective_scan_fwd_kernelI32Selective_Scan_fwd_kernel_traitsILi32ELi8ELi1ELb1ELb0ELb0ELb1EfN3c107complexIfEEEEv13SSMParamsBase --------------------------
	.section	.text._Z25selective_scan_fwd_kernelI32Selective_Scan_fwd_kernel_traitsILi32ELi8ELi1ELb1ELb0ELb0ELb1EfN3c107complexIfEEEEv13SSMParamsBase,"ax",@progbits
	.align	128
        .global         _Z25selective_scan_fwd_kernelI32Selective_Scan_fwd_kernel_traitsILi32ELi8ELi1ELb1ELb0ELb0ELb1EfN3c107complexIfEEEEv13SSMParamsBase
        .type           _Z25selective_scan_fwd_kernelI32Selective_Scan_fwd_kernel_traitsILi32ELi8ELi1ELb1ELb0ELb0ELb1EfN3c107complexIfEEEEv13SSMParamsBase,@function
        .size           _Z25selective_scan_fwd_kernelI32Selective_Scan_fwd_kernel_traitsILi32ELi8ELi1ELb1ELb0ELb0ELb1EfN3c107complexIfEEEEv13SSMParamsBase,(.L_x_5001 - _Z25selective_scan_fwd_kernelI32Selective_Scan_fwd_kernel_traitsILi32ELi8ELi1ELb1ELb0ELb0ELb1EfN3c107complexIfEEEEv13SSMParamsBase)
        .other          _Z25selective_scan_fwd_kernelI32Selective_Scan_fwd_kernel_traitsILi32ELi8ELi1ELb1ELb0ELb0ELb1EfN3c107complexIfEEEEv13SSMParamsBase,@"STO_CUDA_ENTRY STV_DEFAULT"
_Z25selective_scan_fwd_kernelI32Selective_Scan_fwd_kernel_traitsILi32ELi8ELi1ELb1ELb0ELb0ELb1EfN3c107complexIfEEEEv13SSMParamsBase:
.text._Z25selective_scan_fwd_kernelI32Selective_Scan_fwd_kernel_traitsILi32ELi8ELi1ELb1ELb0ELb0ELb1EfN3c107complexIfEEEEv13SSMParamsBase:
        /* <DEDUP_REMOVED lines=31> */
[----:B------:R-:W3:Y:S01]  /*01f0*/  LDCU.64 UR12, c[0x0][0x3d8] ;  /* 0x00007b00ff0c77ac */ /* 0x000ee20008000a00 */
[----:B------:R-:W-:Y:S02]  /*0200*/  MOV R3, UR5 ;  /* 0x0000000500037c02 */ /* 0x000fe40008000f00 */
[----:B------:R-:W-:Y:S02]  /*0210*/  MOV R4, UR6 ;  /* 0x0000000600047c02 */ /* 0x000fe40008000f00 */
[----:B------:R-:W-:Y:S01]  /*0220*/  MOV R5, UR7 ;  /* 0x0000000700057c02 */ /* 0x000fe20008000f00 */
[----:B------:R-:W1:Y:S01]  /*0230*/  LDCU.64 UR6, c[0x0][0x3b8] ;  /* 0x00007700ff0677ac */ /* 0x000e620008000a00 */
[----:B------:R-:W-:Y:S01]  /*0240*/  MOV R2, UR4 ;  /* 0x0000000400027c02 */ /* 0x000fe20008000f00 */
[----:B------:R-:W2:Y:S01]  /*0250*/  LDC.64 R14, c[0x0][0x450] ;  /* 0x00011400ff0e7b82 */ /* 0x000ea20000000a00 */
[----:B------:R-:W-:Y:S01]  /*0260*/  MOV R3, UR9 ;  /* 0x0000000900037c02 */ /* 0x000fe20008000f00 */
[----:B------:R-:W2:Y:S01]  /*0270*/  LDCU UR4, c[0x0][0x38c] ;  /* 0x00007180ff0477ac */ /* 0x000ea20008000800 */
[----:B------:R-:W-:-:S02]  /*0280*/  MOV R5, UR8 ;  /* 0x0000000800057c02 */ /* 0x000fc40008000f00 */
[----:B------:R-:W-:Y:S01]  /*0290*/  MOV R47, RZ ;  /* 0x000000ff002f7202 */ /* 0x000fe20000000f00 */
[----:B------:R-:W1:Y:S01]  /*02a0*/  LDCU.64 UR8, c[0x0][0x3a0] ;  /* 0x00007400ff0877ac */ /* 0x000e620008000a00 */
[C---:B------:R-:W-:Y:S01]  /*02b0*/  IMAD.WIDE.U32 R2, R36.reuse, UR10, R2 ;  /* 0x0000000a24027c25 */ /* 0x040fe2000f8e0002 */
[----:B------:R-:W2:Y:S03]  /*02c0*/  LDC.64 R16, c[0x0][0x448] ;  /* 0x00011200ff107b82 */ /* 0x000ea60000000a00 */
[----:B------:R-:W-:Y:S01]  /*02d0*/  IMAD R49, R36, UR11, R3 ;  /* 0x0000000b24317c24 */ /* 0x000fe2000f8e0203 */
[----:B----4-:R-:W-:Y:S01]  /*02e0*/  LEA R48, P0, R2, R6, 0x2 ;  /* 0x0000000602307211 */ /* 0x010fe200078010ff */
[----:B------:R-:W-:-:S03]  /*02f0*/  IMAD.WIDE.U32 R4, R36, UR14, R4 ;  /* 0x0000000e24047c25 */ /* 0x000fc6000f8e0004 */
[----:B------:R-:W4:Y:S01]  /*0300*/  LDC.64 R18, c[0x0][0x440] ;  /* 0x00011000ff127b82 */ /* 0x000f220000000a00 */
[----:B0-----:R-:W-:Y:S01]  /*0310*/  IMAD R0, R11, UR18, R36 ;  /* 0x000000120b007c24 */ /* 0x001fe2000f8e0224 */
[----:B------:R-:W-:Y:S01]  /*0320*/  LEA.HI.X R49, R2, R7, R49, 0x2, P0 ;  /* 0x0000000702317211 */ /* 0x000fe200000f1431 */
[----:B---3--:R-:W-:Y:S01]  /*0330*/  IMAD.WIDE.U32 R2, R36, UR12, RZ ;  /* 0x0000000c24027c25 */ /* 0x008fe2000f8e00ff */
[----:B-1----:R-:W-:-:S03]  /*0340*/  LEA R50, P0, R4, R8, 0x2 ;  /* 0x0000000804327211 */ /* 0x002fc600078010ff */
[----:B------:R-:W-:Y:S01]  /*0350*/  IMAD R0, R0, R13, RZ ;  /* 0x0000000d00007224 */ /* 0x000fe200078e02ff */
[----:B------:R-:W0:Y:S01]  /*0360*/  S2UR UR5, SR_CgaCtaId ;  /* 0x00000000000579c3 */ /* 0x000e220000008800 */
[C---:B------:R-:W-:Y:S02]  /*0370*/  IMAD R51, R36.reuse, UR15, R5 ;  /* 0x0000000f24337c24 */ /* 0x040fe4000f8e0205 */
[----:B------:R-:W-:-:S03]  /*0380*/  IMAD.WIDE.U32 R44, R36, UR6, RZ ;  /* 0x00000006242c7c25 */ /* 0x000fc6000f8e00ff */
[----:B------:R-:W-:Y:S01]  /*0390*/  LEA.HI.X R51, R4, R9, R51, 0x2, P0 ;  /* 0x0000000904337211 */ /* 0x000fe200000f1433 */
[----:B------:R-:W-:Y:S01]  /*03a0*/  IMAD.WIDE.U32 R6, R36, UR8, RZ ;  /* 0x0000000824067c25 */ /* 0x000fe2000f8e00ff */
[----:B--2---:R-:W-:Y:S02]  /*03b0*/  LEA R40, P0, R2, R14, 0x3 ;  /* 0x0000000e02287211 */ /* 0x004fe400078018ff */
[----:B------:R-:W-:Y:S01]  /*03c0*/  LEA R41, P1, R44, R16, 0x3 ;  /* 0x000000102c297211 */ /* 0x000fe200078218ff */
[----:B------:R-:W-:Y:S01]  /*03d0*/  IMAD R46, R0, UR4, RZ ;  /* 0x00000004002e7c24 */ /* 0x000fe2000f8e02ff */
[----:B------:R-:W-:Y:S01]  /*03e0*/  SHF.L.U32 R0, R39, 0x1, RZ ;  /* 0x0000000127007819 */ /* 0x000fe200000006ff */
[C---:B------:R-:W-:Y:S01]  /*03f0*/  IMAD R43, R36.reuse, UR13, R3 ;  /* 0x0000000d242b7c24 */ /* 0x040fe2000f8e0203 */
[----:B------:R-:W-:Y:S01]  /*0400*/  UMOV UR4, 0x400 ;  /* 0x0000040000047882 */ /* 0x000fe20000000000 */
[----:B------:R-:W-:Y:S01]  /*0410*/  IMAD R3, R36, UR7, R45 ;  /* 0x0000000724037c24 */ /* 0x000fe2000f8e022d */
        /* <DEDUP_REMOVED lines=9> */
.L_x_2138:
[----:B------:R-:W-:Y:S01]  /*04b0*/  BAR.SYNC.DEFER_BLOCKING 0x0 ;  /* 0x0000000000007b1d */ /* 0x000fe20000010000 */
[----:B0-----:R-:W-:-:S05]  /*04c0*/  IMAD.WIDE.U32 R2, R52, 0x10, R48 ;  /* 0x0000001034027825 */ /* 0x001fca00078e0030 */
        /* <DEDUP_REMOVED lines=67> */
.L_x_2119:
[----:B------:R-:W-:Y:S05]  /*0900*/  BSYNC.RECONVERGENT B0 ;  /* 0x0000000000007941 */ /* 0x000fea0003800200 */
.L_x_2118:
        /* <DEDUP_REMOVED lines=34> */
.L_x_2121:
[----:B------:R-:W-:Y:S05]  /*0b30*/  BSYNC.RECONVERGENT B0 ;  /* 0x0000000000007941 */ /* 0x000fea0003800200 */
.L_x_2120:
        /* <DEDUP_REMOVED lines=39> */
.L_x_2123:
[----:B------:R-:W-:Y:S05]  /*0db0*/  BSYNC.RECONVERGENT B0 ;  /* 0x0000000000007941 */ /* 0x000fea0003800200 */
.L_x_2122:
        /* <DEDUP_REMOVED lines=32> */
.L_x_2125:
[----:B------:R-:W-:Y:S05]  /*0fc0*/  BSYNC.RECONVERGENT B0 ;  /* 0x0000000000007941 */ /* 0x000fea0003800200 */
.L_x_2124:
        /* <DEDUP_REMOVED lines=32> */
.L_x_2127:
[----:B------:R-:W-:Y:S05]  /*11d0*/  BSYNC.RECONVERGENT B0 ;  /* 0x0000000000007941 */ /* 0x000fea0003800200 */
.L_x_2126:
        /* <DEDUP_REMOVED lines=32> */
.L_x_2129:
[----:B------:R-:W-:Y:S05]  /*13e0*/  BSYNC.RECONVERGENT B0 ;  /* 0x0000000000007941 */ /* 0x000fea0003800200 */
.L_x_2128:
        /* <DEDUP_REMOVED lines=32> */
.L_x_2131:
[----:B------:R-:W-:Y:S05]  /*15f0*/  BSYNC.RECONVERGENT B0 ;  /* 0x0000000000007941 */ /* 0x000fea0003800200 */
.L_x_2130:
        /* <DEDUP_REMOVED lines=32> */
.L_x_2133:
[----:B------:R-:W-:Y:S05]  /*1800*/  BSYNC.RECONVERGENT B0 ;  /* 0x0000000000007941 */ /* 0x000fea0003800200 */
.L_x_2132:
        /* <DEDUP_REMOVED lines=37> */
.L_x_2137:
[----:B------:R-:W2:Y:S01]  /*1a60*/  LDG.E.64 R12, desc[UR16][R74.64] ;  /* 0x000000104a0c7981 */ /* 0x000ea2000c1e1b00 */
[----:B------:R-:W-:Y:S01]  /*1a70*/  ISETP.GE.AND P1, PT, R60, 0x1, PT ;  /* 0x000000013c00780c */ /* 0x000fe20003f26270 */
[----:B------:R-:W0:Y:S01]  /*1a80*/  S2UR UR6, SR_CgaCtaId ;  /* 0x00000000000679c3 */ /* 0x000e220000008800 */
[----:B------:R-:W-:Y:S01]  /*1a90*/  UMOV UR4, 0x400 ;  /* 0x0000040000047882 */ /* 0x000fe20000000000 */
[C---:B--2---:R-:W-:Y:S01]  /*1aa0*/  FMUL.FTZ R0, R13.reuse, R57 ;  /* 0x000000390d007220 */ /* 0x044fe20000410000 */
[C---:B------:R-:W-:Y:S01]  /*1ab0*/  FMUL.FTZ R14, R13.reuse, R58 ;  /* 0x0000003a0d0e7220 */ /* 0x040fe20000410000 */
[CC--:B------:R-:W-:Y:S01]  /*1ac0*/  FMUL.FTZ R16, R13.reuse, R55.reuse ;  /* 0x000000370d107220 */ /* 0x0c0fe20000410000 */
[C---:B------:R-:W-:Y:S01]  /*1ad0*/  FMUL.FTZ R22, R13.reuse, R62 ;  /* 0x0000003e0d167220 */ /* 0x040fe20000410000 */
[----:B------:R-:W-:Y:S01]  /*1ae0*/  FMUL.RZ R18, R0, 0.15915493667125701904 ;  /* 0x3e22f98300127820 */ /* 0x000fe2000040c000 */
[----:B------:R-:W-:Y:S01]  /*1af0*/  FMUL.FTZ R0, R12, 1.4426950216293334961 ;  /* 0x3fb8aa3b0c007820 */ /* 0x000fe20000410000 */
[----:B------:R-:W-:Y:S01]  /*1b00*/  FMUL.RZ R20, R14, 0.15915493667125701904 ;  /* 0x3e22f9830e147820 */ /* 0x000fe2000040c000 */
[----:B------:R-:W-:Y:S01]  /*1b10*/  FMUL.RZ R21, R16, 0.15915493667125701904 ;  /* 0x3e22f98310157820 */ /* 0x000fe2000040c000 */
[----:B------:R-:W-:Y:S01]  /*1b20*/  MUFU.SIN R94, R18 ;  /* 0x00000012005e7308 */ /* 0x000fe20000000400 */
[C---:B------:R-:W-:Y:S01]  /*1b30*/  FMUL.FTZ R14, R0.reuse, R58 ;  /* 0x0000003a000e7220 */ /* 0x040fe20000410000 */
[----:B------:R-:W-:Y:S01]  /*1b40*/  FMUL.FTZ R16, R0, R55 ;  /* 0x0000003700107220 */ /* 0x000fe20000410000 */
[----:B------:R-:W-:Y:S01]  /*1b50*/  FMUL.RZ R32, R22, 0.15915493667125701904 ;  /* 0x3e22f98316207820 */ /* 0x000fe2000040c000 */
[C---:B------:R-:W-:Y:S01]  /*1b60*/  FMUL.FTZ R15, R0.reuse, R57 ;  /* 0x00000039000f7220 */ /* 0x040fe20000410000 */
[C---:B------:R-:W-:Y:S01]  /*1b70*/  FMUL.FTZ R22, R0.reuse, R62 ;  /* 0x0000003e00167220 */ /* 0x040fe20000410000 */
[C---:B------:R-:W-:Y:S01]  /*1b80*/  FMUL.FTZ R30, R0.reuse, R61 ;  /* 0x0000003d001e7220 */ /* 0x040fe20000410000 */
[----:B------:R-:W-:Y:S01]  /*1b90*/  FMUL.FTZ R90, R0, R64 ;  /* 0x00000040005a7220 */ /* 0x000fe20000410000 */
        /* <DEDUP_REMOVED lines=9> */
[C---:B-----5:R-:W-:Y:S01]  /*1c30*/  FMUL.FTZ R18, R13.reuse, R56 ;  /* 0x000000380d127220 */ /* 0x060fe20000410000 */
[----:B----4-:R-:W-:Y:S01]  /*1c40*/  FMUL.FTZ R29, R14, R29 ;  /* 0x0000001d0e1d7220 */ /* 0x010fe20000410000 */
[C---:B------:R-:W-:Y:S02]  /*1c50*/  FMUL.FTZ R14, R13.reuse, R64 ;  /* 0x000000400d0e7220 */ /* 0x040fe40000410000 */
[----:B------:R-:W-:Y:S01]  /*1c60*/  FMUL.RZ R23, R18, 0.15915493667125701904 ;  /* 0x3e22f98312177820 */ /* 0x000fe2000040c000 */
[----:B------:R-:W-:Y:S01]  /*1c70*/  FMUL.FTZ R18, R0, R56 ;  /* 0x0000003800127220 */ /* 0x000fe20000410000 */
[----:B------:R-:W-:Y:S01]  /*1c80*/  FMUL.FTZ R0, R13, R61 ;  /* 0x0000003d0d007220 */ /* 0x000fe20000410000 */
[----:B------:R-:W1:Y:S03]  /*1c90*/  MUFU.EX2 R16, R16 ;  /* 0x0000001000107308 */ /* 0x000e660000000800 */
[----:B------:R-:W-:Y:S01]  /*1ca0*/  FMUL.RZ R33, R0, 0.15915493667125701904 ;  /* 0x3e22f98300217820 */ /* 0x000fe2000040c000 */
[----:B------:R-:W-:-:S04]  /*1cb0*/  FMUL.FTZ R0, R63, R82 ;  /* 0x000000523f007220 */ /* 0x000fc80000410000 */
[----:B------:R-:W2:Y:S01]  /*1cc0*/  MUFU.COS R19, R21 ;  /* 0x0000001500137308 */ /* 0x000ea20000000000 */
[----:B------:R-:W-:-:S04]  /*1cd0*/  FFMA.FTZ R0, RZ, R29, R0 ;  /* 0x0000001dff007223 */ /* 0x000fc80000010000 */
[----:B------:R-:W-:-:S03]  /*1ce0*/  FADD.FTZ R0, RZ, R0 ;  /* 0x00000000ff007221 */ /* 0x000fc60000010000 */
[----:B------:R-:W-:Y:S01]  /*1cf0*/  MUFU.SIN R85, R23 ;  /* 0x0000001700557308 */ /* 0x000fe20000000400 */
[----:B-1----:R-:W-:-:S07]  /*1d00*/  FMUL.FTZ R81, R16, R81 ;  /* 0x0000005110517220 */ /* 0x002fce0000410000 */
[----:B------:R-:W-:Y:S01]  /*1d10*/  MUFU.COS R89, R23 ;  /* 0x0000001700597308 */ /* 0x000fe20000000000 */
[----:B--2---:R-:W-:Y:S01]  /*1d20*/  FMUL.FTZ R84, R16, R19 ;  /* 0x0000001310547220 */ /* 0x004fe20000410000 */
[----:B------:R-:W-:Y:S01]  /*1d30*/  FMUL.FTZ R19, R81, R0 ;  /* 0x0000000051137220 */ /* 0x000fe20000410000 */
[----:B------:R-:W-:-:S05]  /*1d40*/  FMUL.RZ R16, R14, 0.15915493667125701904 ;  /* 0x3e22f9830e107820 */ /* 0x000fca000040c000 */
[----:B------:R-:W-:Y:S08]  /*1d50*/  MUFU.SIN R91, R32 ;  /* 0x00000020005b7308 */ /* 0x000ff00000000400 */
[----:B------:R1:W-:Y:S08]  /*1d60*/  MUFU.COS R23, R32 ;  /* 0x0000002000177308 */ /* 0x0003f00000000000 */
[----:B------:R-:W2:Y:S01]  /*1d70*/  MUFU.EX2 R18, R18 ;  /* 0x0000001200127308 */ /* 0x000ea20000000800 */
[----:B-1----:R-:W-:-:S04]  /*1d80*/  FMUL.FTZ R32, RZ, R82 ;  /* 0x00000052ff207220 */ /* 0x002fc80000410000 */
[----:B------:R-:W-:-:S03]  /*1d90*/  FFMA.FTZ R32, R63, R29, -R32 ;  /* 0x0000001d3f207223 */ /* 0x000fc60000010820 */
[----:B------:R-:W1:Y:S01]  /*1da0*/  MUFU.EX2 R15, R15 ;  /* 0x0000000f000f7308 */ /* 0x000e620000000800 */
[----:B------:R-:W-:-:S07]  /*1db0*/  FADD.FTZ R32, R65, R32 ;  /* 0x0000002041207221 */ /* 0x000fce0000010000 */
[----:B------:R-:W-:Y:S01]  /*1dc0*/  MUFU.SIN R21, R31 ;  /* 0x0000001f00157308 */ /* 0x000fe20000000400 */
[C---:B--2---:R-:W-:Y:S01]  /*1dd0*/  FMUL.FTZ R85, R18.reuse, R85 ;  /* 0x0000005512557220 */ /* 0x044fe20000410000 */
[----:B------:R-:W-:-:S06]  /*1de0*/  FMUL.FTZ R89, R18, R89 ;  /* 0x0000005912597220 */ /* 0x000fcc0000410000 */
[----:B------:R2:W-:Y:S01]  /*1df0*/  MUFU.COS R87, R31 ;  /* 0x0000001f00577308 */ /* 0x0005e20000000000 */
[C---:B-1----:R-:W-:Y:S01]  /*1e00*/  FMUL.FTZ R93, R15.reuse, R12 ;  /* 0x0000000c0f5d7220 */ /* 0x042fe20000410000 */
[----:B------:R-:W-:-:S06]  /*1e10*/  FMUL.FTZ R94, R15, R94 ;  /* 0x0000005e0f5e7220 */ /* 0x000fcc0000410000 */
[----:B------:R-:W1:Y:S01]  /*1e20*/  MUFU.EX2 R20, R20 ;  /* 0x0000001400147308 */ /* 0x000e620000000800 */
[-C--:B--2---:R-:W-:Y:S01]  /*1e30*/  FMUL.FTZ R31, R81, R32.reuse ;  /* 0x00000020511f7220 */ /* 0x084fe20000410000 */
[----:B------:R-:W-:-:S03]  /*1e40*/  FFMA.FTZ R32, R84, R32, -R19 ;  /* 0x0000002054207223 */ /* 0x000fc60000010813 */
[----:B------:R-:W-:Y:S01]  /*1e50*/  FFMA.FTZ R31, R84, R0, R31 ;  /* 0x00000000541f7223 */ /* 0x000fe2000001001f */
[----:B------:R-:W-:Y:S02]  /*1e60*/  FADD.FTZ R32, R67, R32 ;  /* 0x0000002043207221 */ /* 0x000fe40000010000 */
[----:B------:R-:W2:Y:S01]  /*1e70*/  MUFU.EX2 R22, R22 ;  /* 0x0000001600167308 */ /* 0x000ea20000000800 */
[----:B------:R-:W-:Y:S01]  /*1e80*/  FADD.FTZ R0, RZ, R31 ;  /* 0x0000001fff007221 */ /* 0x000fe20000010000 */
[----:B------:R-:W-:-:S03]  /*1e90*/  FMUL.FTZ R31, R85, R32 ;  /* 0x00000020551f7220 */ /* 0x000fc60000410000 */
[-C--:B------:R-:W-:Y:S01]  /*1ea0*/  FMUL.FTZ R14, R85, R0.reuse ;  /* 0x00000000550e7220 */ /* 0x080fe20000410000 */
[C---:B------:R-:W-:Y:S02]  /*1eb0*/  FFMA.FTZ R31, R89.reuse, R0, R31 ;  /* 0x00000000591f7223 */ /* 0x040fe4000001001f */
[----:B------:R-:W-:Y:S01]  /*1ec0*/  MUFU.EX2 R90, R90 ;  /* 0x0000005a005a7308 */ /* 0x000fe20000000800 */
[----:B------:R-:W-:Y:S01]  /*1ed0*/  FFMA.FTZ R15, R89, R32, -R14 ;  /* 0x00000020590f7223 */ /* 0x000fe2000001080e */
[C---:B-1----:R-:W-:Y:S01]  /*1ee0*/  FMUL.FTZ R92, R20.reuse, R21 ;  /* 0x00000015145c7220 */ /* 0x042fe20000410000 */
[----:B------:R-:W-:Y:S01]  /*1ef0*/  FADD.FTZ R31, RZ, R31 ;  /* 0x0000001fff1f7221 */ /* 0x000fe20000010000 */
[----:B------:R-:W-:Y:S01]  /*1f00*/  FMUL.FTZ R87, R20, R87 ;  /* 0x0000005714577220 */ /* 0x000fe20000410000 */
[----:B------:R-:W-:Y:S02]  /*1f10*/  FADD.FTZ R15, R66, R15 ;  /* 0x0000000f420f7221 */ /* 0x000fe40000010000 */
[C---:B------:R-:W-:Y:S01]  /*1f20*/  FMUL.FTZ R12, R92.reuse, R31 ;  /* 0x0000001f5c0c7220 */ /* 0x040fe20000410000 */
[----:B------:R-:W1:Y:S01]  /*1f30*/  MUFU.COS R19, R16 ;  /* 0x0000001000137308 */ /* 0x000e620000000000 */
[----:B------:R-:W-:Y:S01]  /*1f40*/  FMUL.FTZ R14, R92, R15 ;  /* 0x0000000f5c0e7220 */ /* 0x000fe20000410000 */
[C---:B--2---:R-:W-:Y:S01]  /*1f50*/  FMUL.FTZ R91, R22.reuse, R91 ;  /* 0x0000005b165b7220 */ /* 0x044fe20000410000 */
[C---:B------:R-:W-:Y:S01]  /*1f60*/  FFMA.FTZ R15, R87.reuse, R15, -R12 ;  /* 0x0000000f570f7223 */ /* 0x040fe2000001080c */
[----:B------:R-:W-:Y:S01]  /*1f70*/  FMUL.FTZ R88, R22, R23 ;  /* 0x0000001716587220 */ /* 0x000fe20000410000 */
[----:B------:R-:W-:Y:S01]  /*1f80*/  FFMA.FTZ R14, R87, R31, R14 ;  /* 0x0000001f570e7223 */ /* 0x000fe2000001000e */
[----:B------:R-:W-:Y:S01]  /*1f90*/  FMUL.FTZ R12, R94, R82 ;  /* 0x000000525e0c7220 */ /* 0x000fe20000410000 */
[----:B------:R-:W-:Y:S01]  /*1fa0*/  FADD.FTZ R15, R68, R15 ;  /* 0x0000000f440f7221 */ /* 0x000fe20000010000 */
[----:B------:R-:W-:Y:S01]  /*1fb0*/  MUFU.EX2 R30, R30 ;  /* 0x0000001e001e7308 */ /* 0x000fe20000000800 */
[----:B------:R-:W-:Y:S01]  /*1fc0*/  FADD.FTZ R14, RZ, R14 ;  /* 0x0000000eff0e7221 */ /* 0x000fe20000010000 */
[----:B------:R-:W-:-:S06]  /*1fd0*/  FFMA.FTZ R12, R93, R29, -R12 ;  /* 0x0000001d5d0c7223 */ /* 0x000fcc000001080c */
[----:B------:R-:W2:Y:S01]  /*1fe0*/  MUFU.COS R13, R33 ;  /* 0x00000021000d7308 */ /* 0x000ea20000000000 */
[----:B-1----:R-:W-:Y:S01]  /*1ff0*/  FMUL.FTZ R86, R90, R19 ;  /* 0x000000135a567220 */ /* 0x002fe20000410000 */
[----:B------:R-:W-:-:S04]  /*2000*/  FMUL.FTZ R19, R91, R15 ;  /* 0x0000000f5b137220 */ /* 0x000fc80000410000 */
[----:B------:R-:W-:Y:S02]  /*2010*/  FFMA.FTZ R19, R88, R14, R19 ;  /* 0x0000000e58137223 */ /* 0x000fe40000010013 */
[----:B------:R-:W1:Y:S02]  /*2020*/  MUFU.SIN R17, R16 ;  /* 0x0000001000117308 */ /* 0x000e640000000400 */
[----:B------:R-:W-:-:S06]  /*2030*/  FADD.FTZ R19, RZ, R19 ;  /* 0x00000013ff137221 */ /* 0x000fcc0000010000 */
[----:B------:R-:W4:Y:S01]  /*2040*/  MUFU.SIN R83, R33 ;  /* 0x0000002100537308 */ /* 0x000f220000000400 */
[----:B--2---:R-:W-:Y:S01]  /*2050*/  FMUL.FTZ R0, R30, R13 ;  /* 0x0000000d1e007220 */ /* 0x004fe20000410000 */
[----:B------:R-:W-:-:S04]  /*2060*/  FMUL.FTZ R13, R93, R82 ;  /* 0x000000525d0d7220 */ /* 0x000fc80000410000 */
[----:B------:R-:W-:Y:S01]  /*2070*/  FFMA.FTZ R13, R94, R29, R13 ;  /* 0x0000001d5e0d7223 */ /* 0x000fe2000001000d */
[----:B-1----:R-:W-:Y:S01]  /*2080*/  FMUL.FTZ R90, R90, R17 ;  /* 0x000000115a5a7220 */ /* 0x002fe20000410000 */
        /* <DEDUP_REMOVED lines=42> */
[----:B0-----:R-:W-:Y:S01]  /*2330*/  ULEA UR4, UR6, UR4, 0x18 ;  /* 0x0000000406047291 */ /* 0x001fe2000f8ec0ff */
[----:B------:R-:W-:Y:S01]  /*2340*/  ISETP.NE.AND P2, PT, R60, RZ, PT ;  /* 0x000000ff3c00720c */ /* 0x000fe20003f45270 */
[----:B------:R-:W-:Y:S01]  /*2350*/  BSSY.RECONVERGENT B0, `(.L_x_2135) ;  /* 0x00000a9000007945 */ /* 0x000fe20003800200 */
[----:B------:R-:W-:Y:S01]  /*2360*/  ISETP.NE.AND P3, PT, R39, RZ, PT ;  /* 0x000000ff2700720c */ /* 0x000fe20003f65270 */
        /* <DEDUP_REMOVED lines=167> */
.L_x_2136:
[----:B------:R-:W-:Y:S05]  /*2de0*/  BSYNC.RECONVERGENT B0 ;  /* 0x0000000000007941 */ /* 0x000fea0003800200 */
.L_x_2135:
[-C--:B------:R-:W-:Y:S01]  /*2df0*/  FMUL.FTZ R83, R83, R92.reuse ;  /* 0x0000005c53537220 */ /* 0x080fe20000410000 */
[----:B------:R-:W-:Y:S01]  /*2e00*/  FFMA.FTZ R81, R0, R92, -R81 ;  /* 0x0000005c00517223 */ /* 0x000fe20000010851 */
[C---:B0-----:R-:W-:Y:S01]  /*2e10*/  FMUL.FTZ R13, R31.reuse, R20 ;  /* 0x000000141f0d7220 */ /* 0x041fe20000410000 */
        /* <DEDUP_REMOVED lines=43> */
.L_x_2134:
        /* <DEDUP_REMOVED lines=9> */
[----:B------:R-:W-:-:S03]  /*3160*/  NOP ;  /* 0x0000000000007918 */ /* 0x000fc60000000000 */
[----:B------:R-:W4:Y:S01]  /*3170*/  LDS.128 R16, [R53] ;  /* 0x0000000035107984 */ /* 0x000f220000000c00 */
[----:B0-----:R-:W-:Y:S01]  /*3180*/  IMAD.WIDE.U32 R20, R24, UR18, R2 ;  /* 0x0000001218147c25 */ /* 0x001fe2000f8e0002 */
[----:B------:R-:W0:Y:S02]  /*3190*/  LDC.64 R30, c[0x0][0x410] ;  /* 0x00010400ff1e7b82 */ /* 0x000e240000000a00 */
[----:B------:R-:W5:Y:S01]  /*31a0*/  LDS.128 R12, [R53+0x200] ;  /* 0x00020000350c7984 */ /* 0x000f620000000c00 */
[----:B------:R-:W-:Y:S02]  /*31b0*/  IMAD R21, R25, UR18, R21 ;  /* 0x0000001219157c24 */ /* 0x000fe4000f8e0215 */
[----:B--2---:R-:W-:-:S03]  /*31c0*/  IMAD.WIDE.U32 R20, R36, R26, R20 ;  /* 0x0000001a24147225 */ /* 0x004fc600078e0014 */
[----:B------:R-:W2:Y:S01]  /*31d0*/  LDC.64 R32, c[0x0][0x418] ;  /* 0x00010600ff207b82 */ /* 0x000ea20000000a00 */
[----:B------:R-:W-:Y:S01]  /*31e0*/  IMAD R21, R36, R27, R21 ;  /* 0x0000001b24157224 */ /* 0x000fe200078e0215 */
[----:B---3--:R-:W-:-:S06]  /*31f0*/  LEA R28, P0, R20, R28, 0x2 ;  /* 0x0000001c141c7211 */ /* 0x008fcc00078010ff */
[----:B------:R-:W3:Y:S01]  /*3200*/  LDC.64 R34, c[0x0][0x488] ;  /* 0x00012200ff227b82 */ /* 0x000ee20000000a00 */
[----:B------:R-:W-:-:S03]  /*3210*/  LEA.HI.X R29, R20, R29, R21, 0x2, P0 ;  /* 0x0000001d141d7211 */ /* 0x000fc600000f1415 */
[----:B------:R-:W-:-:S04]  /*3220*/  IMAD.WIDE.U32 R28, R52, 0x10, R28 ;  /* 0x00000010341c7825 */ /* 0x000fc800078e001c */
[----:B0-----:R-:W-:-:S04]  /*3230*/  IMAD.WIDE.U32 R22, R30, UR18, R2 ;  /* 0x000000121e167c25 */ /* 0x001fc8000f8e0002 */
[----:B------:R-:W-:Y:S02]  /*3240*/  IMAD R23, R31, UR18, R23 ;  /* 0x000000121f177c24 */ /* 0x000fe4000f8e0217 */
[C---:B--2---:R-:W-:Y:S01]  /*3250*/  IMAD.WIDE.U32 R22, R36.reuse, R32, R22 ;  /* 0x0000002024167225 */ /* 0x044fe200078e0016 */
[----:B----4-:R-:W-:Y:S03]  /*3260*/  STG.E.128 desc[UR16][R28.64], R16 ;  /* 0x000000101c007986 */ /* 0x010fe6000c101d10 */
[----:B------:R-:W-:Y:S01]  /*3270*/  IMAD R0, R36, R33, R23 ;  /* 0x0000002124007224 */ /* 0x000fe200078e0217 */
[C---:B---3--:R-:W-:Y:S01]  /*3280*/  LEA R30, P1, R22.reuse, R34, 0x2 ;  /* 0x00000022161e7211 */ /* 0x048fe200078210ff */
[----:B-----5:R-:W-:Y:S03]  /*3290*/  STG.E.128 desc[UR16][R28.64+0x200], R12 ;  /* 0x0002000c1c007986 */ /* 0x020fe6000c101d10 */
[----:B------:R-:W-:Y:S01]  /*32a0*/  LEA.HI.X R31, R22, R35, R0, 0x2, P1 ;  /* 0x00000023161f7211 */ /* 0x000fe200008f1400 */
[----:B------:R-:W-:Y:S02]  /*32b0*/  BAR.SYNC.DEFER_BLOCKING 0x0 ;  /* 0x0000000000007b1d */ /* 0x000fe40000010000 */
[----:B------:R-:W-:-:S05]  /*32c0*/  IMAD.WIDE.U32 R30, R52, 0x10, R30 ;  /* 0x00000010341e7825 */ /* 0x000fca00078e001e */
[----:B------:R-:W2:Y:S04]  /*32d0*/  LDG.E.128 R32, desc[UR16][R30.64] ;  /* 0x000000101e207981 */ /* 0x000ea8000c1e1d00 */
[----:B------:R-:W3:Y:S01]  /*32e0*/  LDG.E.128 R56, desc[UR16][R30.64+0x200] ;  /* 0x000200101e387981 */ /* 0x000ee2000c1e1d00 */
[----:B------:R-:W-:Y:S02]  /*32f0*/  IADD3 R47, PT, PT, R47, 0x1, RZ ;  /* 0x000000012f2f7810 */ /* 0x000fe40007ffe0ff */
[----:B------:R-:W-:Y:S02]  /*3300*/  IADD3 R50, P1, PT, R50, 0x400, RZ ;  /* 0x0000040032327810 */ /* 0x000fe40007f3e0ff */
[----:B------:R-:W-:Y:S02]  /*3310*/  IADD3 R48, P2, PT, R48, 0x400, RZ ;  /* 0x0000040030307810 */ /* 0x000fe40007f5e0ff */
[----:B------:R-:W-:-:S02]  /*3320*/  IADD3.X R51, PT, PT, RZ, R51, RZ, P1, !PT ;  /* 0x00000033ff337210 */ /* 0x000fc40000ffe4ff */
[----:B------:R-:W-:Y:S01]  /*3330*/  IADD3.X R49, PT, PT, RZ, R49, RZ, P2, !PT ;  /* 0x00000031ff317210 */ /* 0x000fe200017fe4ff */
[----:B--2---:R-:W-:Y:S04]  /*3340*/  STS.128 [R53], R32 ;  /* 0x0000002035007388 */ /* 0x004fe80000000c00 */
[----:B---3--:R-:W-:Y:S01]  /*3350*/  STS.128 [R53+0x200], R56 ;  /* 0x0002003835007388 */ /* 0x008fe20000000c00 */
[----:B------:R-:W-:-:S03]  /*3360*/  NOP ;  /* 0x0000000000007918 */ /* 0x000fc60000000000 */
[----:B------:R-:W0:Y:S04]  /*3370*/  LDS.128 R24, [R54] ;  /* 0x0000000036187984 */ /* 0x000e280000000c00 */
[----:B------:R-:W2:Y:S01]  /*3380*/  LDS.128 R20, [R54+0x10] ;  /* 0x0000100036147984 */ /* 0x000ea20000000c00 */
[----:B0-----:R-:W-:Y:S01]  /*3390*/  FMUL.FTZ R12, R25, -1.4426950216293334961 ;  /* 0xbfb8aa3b190c7820 */ /* 0x001fe20000410000 */
[----:B------:R-:W-:Y:S01]  /*33a0*/  FMUL.FTZ R14, R27, -1.4426950216293334961 ;  /* 0xbfb8aa3b1b0e7820 */ /* 0x000fe20000410000 */
[----:B------:R-:W-:Y:S01]  /*33b0*/  FMUL.FTZ R0, R24, -1.4426950216293334961 ;  /* 0xbfb8aa3b18007820 */ /* 0x000fe20000410000 */
[----:B------:R-:W-:Y:S01]  /*33c0*/  FMUL.FTZ R13, R26, -1.4426950216293334961 ;  /* 0xbfb8aa3b1a0d7820 */ /* 0x000fe20000410000 */
[----:B--2---:R-:W-:Y:S01]  /*33d0*/  FMUL.FTZ R15, R20, -1.4426950216293334961 ;  /* 0xbfb8aa3b140f7820 */ /* 0x004fe20000410000 */
[----:B------:R-:W-:Y:S01]  /*33e0*/  FMUL.FTZ R18, R22, -1.4426950216293334961 ;  /* 0xbfb8aa3b16127820 */ /* 0x000fe20000410000 */
[----:B------:R-:W0:Y:S01]  /*33f0*/  MUFU.EX2 R12, R12 ;  /* 0x0000000c000c7308 */ /* 0x000e220000000800 */
[----:B------:R-:W-:Y:S01]  /*3400*/  FMUL.FTZ R19, R23, -1.4426950216293334961 ;  /* 0xbfb8aa3b17137820 */ /* 0x000fe20000410000 */
[----:B------:R-:W-:-:S06]  /*3410*/  FMUL.FTZ R16, R21, -1.4426950216293334961 ;  /* 0xbfb8aa3b15107820 */ /* 0x000fcc0000410000 */
[----:B------:R-:W2:Y:S08]  /*3420*/  MUFU.EX2 R14, R14 ;  /* 0x0000000e000e7308 */ /* 0x000eb00000000800 */
[----:B------:R-:W3:Y:S01]  /*3430*/  MUFU.EX2 R0, R0 ;  /* 0x0000000000007308 */ /* 0x000ee20000000800 */
[----:B0-----:R-:W-:-:S07]  /*3440*/  FADD.FTZ R12, R12, 1 ;  /* 0x3f8000000c0c7421 */ /* 0x001fce0000010000 */
[----:B------:R-:W0:Y:S01]  /*3450*/  MUFU.EX2 R13, R13 ;  /* 0x0000000d000d7308 */ /* 0x000e220000000800 */
[----:B--2---:R-:W-:-:S07]  /*3460*/  FADD.FTZ R14, R14, 1 ;  /* 0x3f8000000e0e7421 */ /* 0x004fce0000010000 */
[----:B------:R-:W2:Y:S01]  /*3470*/  MUFU.EX2 R15, R15 ;  /* 0x0000000f000f7308 */ /* 0x000ea20000000800 */
[----:B---3--:R-:W-:-:S07]  /*3480*/  FADD.FTZ R0, R0, 1 ;  /* 0x3f80000000007421 */ /* 0x008fce0000010000 */
[----:B------:R2:W3:Y:S01]  /*3490*/  MUFU.EX2 R17, R16 ;  /* 0x0000001000117308 */ /* 0x0004e20000000800 */
[----:B0-----:R-:W-:-:S07]  /*34a0*/  FADD.FTZ R13, R13, 1 ;  /* 0x3f8000000d0d7421 */ /* 0x001fce0000010000 */
[----:B------:R-:W0:Y:S01]  /*34b0*/  MUFU.EX2 R18, R18 ;  /* 0x0000001200127308 */ /* 0x000e220000000800 */
[----:B--2---:R-:W-:-:S07]  /*34c0*/  FADD.FTZ R16, R15, 1 ;  /* 0x3f8000000f107421 */ /* 0x004fce0000010000 */
[----:B------:R-:W2:Y:S01]  /*34d0*/  MUFU.EX2 R19, R19 ;  /* 0x0000001300137308 */ /* 0x000ea20000000800 */
[----:B---3--:R-:W-:-:S07]  /*34e0*/  FADD.FTZ R17, R17, 1 ;  /* 0x3f80000011117421 */ /* 0x008fce0000010000 */
[----:B------:R-:W3:Y:S01]  /*34f0*/  MUFU.RCP R29, R0 ;  /* 0x00000000001d7308 */ /* 0x000ee20000001000 */
[----:B0-----:R-:W-:-:S07]  /*3500*/  FADD.FTZ R18, R18, 1 ;  /* 0x3f80000012127421 */ /* 0x001fce0000010000 */
[----:B------:R-:W0:Y:S01]  /*3510*/  MUFU.RCP R12, R12 ;  /* 0x0000000c000c7308 */ /* 0x000e220000001000 */
[----:B--2---:R-:W-:-:S07]  /*3520*/  FADD.FTZ R19, R19, 1 ;  /* 0x3f80000013137421 */ /* 0x004fce0000010000 */
[----:B------:R3:W2:Y:S08]  /*3530*/  MUFU.RCP R31, R13 ;  /* 0x0000000d001f7308 */ /* 0x0006b00000001000 */
[----:B------:R-:W4:Y:S01]  /*3540*/  MUFU.RCP R14, R14 ;  /* 0x0000000e000e7308 */ /* 0x000f220000001000 */
[----:B---3--:R-:W-:Y:S01]  /*3550*/  FMUL.FTZ R13, R24, R29 ;  /* 0x0000001d180d7220 */ /* 0x008fe20000410000 */
[----:B0-----:R-:W-:-:S02]  /*3560*/  FMUL.FTZ R0, R25, R12 ;  /* 0x0000000c19007220 */ /* 0x001fc40000410000 */
[----:B------:R-:W0:Y:S01]  /*3570*/  LDC.64 R24, c[0x0][0x490] ;  /* 0x00012400ff187b82 */ /* 0x000e220000000a00 */
[----:B------:R-:W-:Y:S01]  /*3580*/  FMUL.FTZ R4, R13, R4 ;  /* 0x000000040d047220 */ /* 0x000fe20000410000 */
[----:B------:R-:W-:Y:S02]  /*3590*/  FMUL.FTZ R5, R0, R5 ;  /* 0x0000000500057220 */ /* 0x000fe40000410000 */
[----:B------:R-:W3:Y:S01]  /*35a0*/  MUFU.RCP R33, R16 ;  /* 0x0000001000217308 */ /* 0x000ee20000001000 */
[----:B--2---:R-:W-:-:S04]  /*35b0*/  FMUL.FTZ R15, R26, R31 ;  /* 0x0000001f1a0f7220 */ /* 0x004fc80000410000 */
[----:B------:R-:W-:-:S03]  /*35c0*/  FMUL.FTZ R6, R15, R6 ;  /* 0x000000060f067220 */ /* 0x000fc60000410000 */
[----:B------:R-:W2:Y:S01]  /*35d0*/  MUFU.RCP R28, R17 ;  /* 0x00000011001c7308 */ /* 0x000ea20000001000 */
[----:B----4-:R-:W-:-:S04]  /*35e0*/  FMUL.FTZ R12, R27, R14 ;  /* 0x0000000e1b0c7220 */ /* 0x010fc80000410000 */
[----:B------:R-:W-:Y:S01]  /*35f0*/  FMUL.FTZ R7, R12, R7 ;  /* 0x000000070c077220 */ /* 0x000fe20000410000 */
[----:B------:R-:W-:Y:S01]  /*3600*/  BAR.SYNC.DEFER_BLOCKING 0x0 ;  /* 0x0000000000007b1d */ /* 0x000fe20000010000 */
[----:B---3--:R-:W-:-:S05]  /*3610*/  FMUL.FTZ R13, R20, R33 ;  /* 0x00000021140d7220 */ /* 0x008fca0000410000 */
[----:B------:R-:W3:Y:S01]  /*3620*/  MUFU.RCP R35, R18 ;  /* 0x0000001200237308 */ /* 0x000ee20000001000 */
[----:B------:R-:W-:Y:S01]  /*3630*/  FMUL.FTZ R8, R13, R8 ;  /* 0x000000080d087220 */ /* 0x000fe20000410000 */
[----:B--2---:R-:W-:Y:S02]  /*3640*/  FMUL.FTZ R0, R21, R28 ;  /* 0x0000001c15007220 */ /* 0x004fe40000410000 */
[----:B------:R-:W2:Y:S04]  /*3650*/  LDC.64 R20, c[0x0][0x430] ;  /* 0x00010c00ff147b82 */ /* 0x000ea80000000a00 */
[----:B------:R-:W4:Y:S01]  /*3660*/  MUFU.RCP R30, R19 ;  /* 0x00000013001e7308 */ /* 0x000f220000001000 */
[----:B------:R-:W-:Y:S01]  /*3670*/  FMUL.FTZ R9, R0, R9 ;  /* 0x0000000900097220 */ /* 0x000fe20000410000 */
[----:B---3--:R-:W-:Y:S01]  /*3680*/  FMUL.FTZ R15, R22, R35 ;  /* 0x00000023160f7220 */ /* 0x008fe20000410000 */
[----:B------:R0:W-:Y:S03]  /*3690*/  STS.128 [R54], R4 ;  /* 0x0000000436007388 */ /* 0x0001e60000000c00 */
[----:B------:R-:W-:Y:S01]  /*36a0*/  FMUL.FTZ R10, R15, R10 ;  /* 0x0000000a0f0a7220 */ /* 0x000fe20000410000 */
[----:B----4-:R-:W-:-:S02]  /*36b0*/  FMUL.FTZ R12, R23, R30 ;  /* 0x0000001e170c7220 */ /* 0x010fc40000410000 */
[----:B------:R-:W3:Y:S02]  /*36c0*/  LDC.64 R22, c[0x0][0x438] ;  /* 0x00010e00ff167b82 */ /* 0x000ee40000000a00 */
[----:B------:R-:W-:Y:S01]  /*36d0*/  FMUL.FTZ R11, R12, R11 ;  /* 0x0000000b0c0b7220 */ /* 0x000fe20000410000 */
[----:B--2---:R-:W-:-:S04]  /*36e0*/  IMAD.WIDE.U32 R2, R20, UR18, R2 ;  /* 0x0000001214027c25 */ /* 0x004fc8000f8e0002 */
[----:B------:R-:W-:Y:S01]  /*36f0*/  STS.128 [R54+0x10], R8 ;  /* 0x0000100836007388 */ /* 0x000fe20000000c00 */
[----:B------:R-:W-:-:S03]  /*3700*/  NOP ;  /* 0x0000000000007918 */ /* 0x000fc60000000000 */
[----:B------:R-:W2:Y:S01]  /*3710*/  LDS.128 R12, [R53] ;  /* 0x00000000350c7984 */ /* 0x000ea20000000c00 */
[----:B------:R-:W-:-:S03]  /*3720*/  IMAD R3, R21, UR18, R3 ;  /* 0x0000001215037c24 */ /* 0x000fc6000f8e0203 */
[----:B------:R-:W4:Y:S01]  /*3730*/  LDS.128 R16, [R53+0x200] ;  /* 0x0002000035107984 */ /* 0x000f220000000c00 */
[----:B---3--:R-:W-:-:S04]  /*3740*/  IMAD.WIDE.U32 R2, R36, R22, R2 ;  /* 0x0000001624027225 */ /* 0x008fc800078e0002 */
[----:B------:R-:W-:Y:S01]  /*3750*/  IMAD R0, R36, R23, R3 ;  /* 0x0000001724007224 */ /* 0x000fe200078e0203 */
[----:B0-----:R-:W-:-:S04]  /*3760*/  LEA R4, P0, R2, R24, 0x2 ;  /* 0x0000001802047211 */ /* 0x001fc800078010ff */
[----:B------:R-:W-:Y:S02]  /*3770*/  LEA.HI.X R5, R2, R25, R0, 0x2, P0 ;  /* 0x0000001902057211 */ /* 0x000fe400000f1400 */
[----:B-1----:R-:W-:Y:S01]  /*3780*/  ISETP.GE.AND P0, PT, R47, UR5, PT ;  /* 0x000000052f007c0c */ /* 0x002fe2000bf06270 */
[----:B------:R-:W-:-:S05]  /*3790*/  IMAD.WIDE.U32 R2, R52, 0x10, R4 ;  /* 0x0000001034027825 */ /* 0x000fca00078e0004 */
[----:B--2---:R0:W-:Y:S04]  /*37a0*/  STG.E.128 desc[UR16][R2.64], R12 ;  /* 0x0000000c02007986 */ /* 0x0041e8000c101d10 */
[----:B----4-:R0:W-:Y:S03]  /*37b0*/  STG.E.128 desc[UR16][R2.64+0x200], R16 ;  /* 0x0002001002007986 */ /* 0x0101e6000c101d10 */
[----:B------:R-:W-:Y:S05]  /*37c0*/  @!P0 BRA `(.L_x_2138) ;  /* 0xffffffcc00388947 */ /* 0x000fea000383ffff */
[----:B------:R-:W-:Y:S05]  /*37d0*/  EXIT ;  /* 0x000000000000794d */ /* 0x000fea0003800000 */
.L_x_2139:
        /* <DEDUP_REMOVED lines=10> */
.L_x_5001:


//--------------------- .text._Z25selective_scan_fwd_kernelI32Selective_Scan_fwd_kernel_traitsILi32ELi8ELi1ELb1ELb0ELb1ELb0EfN3c107complexIfEEEEv13SSMParamsBase --------------------------
	.section	.text._Z25selective_scan_fwd_kernelI32Selective_Scan_fwd_kernel_traitsILi32ELi8ELi1ELb1ELb0ELb1ELb0EfN3c107complexIfEEEEv13SSMParamsBase,"ax",@progbits
	.align	128
        .global         _Z25selective_scan_fwd_kernelI32Selective_Scan_fwd_kernel_traitsILi32ELi8ELi1ELb1ELb0ELb1ELb0EfN3c107complexIfEEEEv13SSMParamsBase
        .type           _Z25selective_scan_fwd_kernelI32Selective_Scan_fwd_kernel_traitsILi32ELi8ELi1ELb1ELb0ELb1ELb0EfN3c107complexIfEEEEv13SSMParamsBase,@function
        .size           _Z25selective_scan_fwd_kernelI32Selective_Scan_fwd_kernel_traitsILi32ELi8ELi1ELb1ELb0ELb1ELb0EfN3c107complexIfEEEEv13SSMParamsBase,(.L_x_5002 - _Z25selective_scan_fwd_kernelI32Selective_Scan_fwd_kernel_traitsILi32ELi8ELi1ELb1ELb0ELb1ELb0EfN3c107complexIfEEEEv13SSMParamsBase)
        .other          _Z25selective_scan_fwd_kernelI32Selective_Scan_fwd_kernel_traitsILi32ELi8ELi1ELb1ELb0ELb1ELb0EfN3c107complexIfEEEEv13SSMParamsBase,@"STO_CUDA_ENTRY STV_DEFAULT"
_Z25selective_scan_fwd_kernelI32Selective_Scan_fwd_kernel_traitsILi32ELi8ELi1ELb1ELb0ELb1ELb0EfN3c107complexIfEEEEv13SSMParamsBase:
.text._Z25selective_scan_fwd_kernelI32Selective_Scan_fwd_kernel_traitsILi32ELi8ELi1ELb1ELb0ELb1ELb0EfN3c107complexIfEEEEv13SSMParamsBase:
        /* <DEDUP_REMOVED lines=102> */
.L_x_2160:
[----:B------:R-:W-:Y:S01]  /*0660*/  BAR.SYNC.DEFER_BLOCKING 0x0 ;  /* 0x0000000000007b1d */ /* 0x000fe20000010000 */
[----:B-1----:R-:W-:Y:S02]  /*0670*/  MOV R4, R62 ;  /* 0x0000003e00047202 */ /* 0x002fe40000000f00 */
[----:B------:R-:W-:-:S03]  /*0680*/  MOV R5, R61 ;  /* 0x0000003d00057202 */ /* 0x000fc60000000f00 */
[----:B------:R-:W-:-:S05]  /*0690*/  IMAD.WIDE.U32 R4, R58, 0x10, R4 ;  /* 0x000000103a047825 */ /* 0x000fca00078e0004 */
[----:B------:R-:W2:Y:S04]  /*06a0*/  LDG.E.128 R20, desc[UR18][R4.64] ;  /* 0x0000001204147981 */ /* 0x000ea8000c1e1d00 */
[----:B------:R1:W3:Y:S01]  /*06b0*/  LDG.E.128 R24, desc[UR18][R4.64+0x200] ;  /* 0x0002001204187981 */ /* 0x0002e2000c1e1d00 */
[----:B------:R-:W4:Y:S01]  /*06c0*/  S2R R54, SR_LANEID ;  /* 0x0000000000367919 */ /* 0x000f220000000000 */
[----:B-1----:R-:W-:Y:S02]  /*06d0*/  MOV R4, R60 ;  /* 0x0000003c00047202 */ /* 0x002fe40000000f00 */
[----:B------:R-:W-:-:S03]  /*06e0*/  MOV R5, R59 ;  /* 0x0000003b00057202 */ /* 0x000fc60000000f00 */
[----:B------:R-:W-:Y:S01]  /*06f0*/  IMAD.WIDE.U32 R16, R58, 0x10, R4 ;  /* 0x000000103a107825 */ /* 0x000fe200078e0004 */
[----:B----4-:R-:W-:-:S04]  /*0700*/  LEA R53, R54, R69, 0x4 ;  /* 0x0000004536357211 */ /* 0x010fc800078e20ff */
[----:B------:R-:W-:Y:S01]  /*0710*/  LEA R52, R54, R53, 0x4 ;  /* 0x0000003536347211 */ /* 0x000fe200078e20ff */
[----:B--2---:R-:W-:Y:S04]  /*0720*/  STS.128 [R53], R20 ;  /* 0x0000001435007388 */ /* 0x004fe80000000c00 */
[----:B---3--:R-:W-:Y:S01]  /*0730*/  STS.128 [R53+0x200], R24 ;  /* 0x0002001835007388 */ /* 0x008fe20000000c00 */
[----:B------:R-:W-:-:S03]  /*0740*/  NOP ;  /* 0x0000000000007918 */ /* 0x000fc60000000000 */
[----:B------:R-:W-:Y:S04]  /*0750*/  LDS.128 R8, [R52] ;  /* 0x0000000034087984 */ /* 0x000fe80000000c00 */
[----:B------:R-:W-:Y:S01]  /*0760*/  LDS.128 R12, [R52+0x10] ;  /* 0x00001000340c7984 */ /* 0x000fe20000000c00 */
[----:B------:R-:W-:Y:S06]  /*0770*/  BAR.SYNC.DEFER_BLOCKING 0x0 ;  /* 0x0000000000007b1d */ /* 0x000fec0000010000 */
[----:B------:R-:W2:Y:S04]  /*0780*/  LDG.E.128 R28, desc[UR18][R16.64] ;  /* 0x00000012101c7981 */ /* 0x000ea8000c1e1d00 */
[----:B------:R-:W3:Y:S01]  /*0790*/  LDG.E.128 R32, desc[UR18][R16.64+0x200] ;  /* 0x0002001210207981 */ /* 0x000ee2000c1e1d00 */
[----:B------:R-:W-:Y:S03]  /*07a0*/  BSSY.RECONVERGENT B0, `(.L_x_2140) ;  /* 0x0000034000007945 */ /* 0x000fe60003800200 */
[----:B--2---:R-:W-:Y:S04]  /*07b0*/  STS.128 [R53], R28 ;  /* 0x0000001c35007388 */ /* 0x004fe80000000c00 */
[----:B---3--:R-:W-:Y:S01]  /*07c0*/  STS.128 [R53+0x200], R32 ;  /* 0x0002002035007388 */ /* 0x008fe20000000c00 */
[----:B------:R-:W-:-:S03]  /*07d0*/  NOP ;  /* 0x0000000000007918 */ /* 0x000fc60000000000 */
[----:B------:R-:W1:Y:S04]  /*07e0*/  LDS.128 R20, [R52] ;  /* 0x0000000034147984 */ /* 0x000e680000000c00 */
[----:B------:R-:W2:Y:S01]  /*07f0*/  LDS.128 R4, [R52+0x10] ;  /* 0x0000100034047984 */ /* 0x000ea20000000c00 */
        /* <DEDUP_REMOVED lines=46> */
.L_x_2141:
[----:B------:R-:W-:Y:S05]  /*0ae0*/  BSYNC.RECONVERGENT B0 ;  /* 0x0000000000007941 */ /* 0x000fea0003800200 */
.L_x_2140:
        /* <DEDUP_REMOVED lines=34> */
.L_x_2143:
[----:B------:R-:W-:Y:S05]  /*0d10*/  BSYNC.RECONVERGENT B0 ;  /* 0x0000000000007941 */ /* 0x000fea0003800200 */
.L_x_2142:
        /* <DEDUP_REMOVED lines=39> */
.L_x_2145:
[----:B------:R-:W-:Y:S05]  /*0f90*/  BSYNC.RECONVERGENT B0 ;  /* 0x0000000000007941 */ /* 0x000fea0003800200 */
.L_x_2144:
        /* <DEDUP_REMOVED lines=32> */
.L_x_2147:
[----:B------:R-:W-:Y:S05]  /*11a0*/  BSYNC.RECONVERGENT B0 ;  /* 0x0000000000007941 */ /* 0x000fea0003800200 */
.L_x_2146:
        /* <DEDUP_REMOVED lines=32> */
.L_x_2149:
[----:B------:R-:W-:Y:S05]  /*13b0*/  BSYNC.RECONVERGENT B0 ;  /* 0x0000000000007941 */ /* 0x000fea0003800200 */
.L_x_2148:
        /* <DEDUP_REMOVED lines=32> */
.L_x_2151:
[----:B------:R-:W-:Y:S05]  /*15c0*/  BSYNC.RECONVERGENT B0 ;  /* 0x0000000000007941 */ /* 0x000fea0003800200 */
.L_x_2150:
        /* <DEDUP_REMOVED lines=32> */
.L_x_2153:
[----:B------:R-:W-:Y:S05]  /*17d0*/  BSYNC.RECONVERGENT B0 ;  /* 0x0000000000007941 */ /* 0x000fea0003800200 */
.L_x_2152:
        /* <DEDUP_REMOVED lines=32> */
.L_x_2155:
[----:B------:R-:W-:Y:S05]  /*19e0*/  BSYNC.RECONVERGENT B0 ;  /* 0x0000000000007941 */ /* 0x000fea0003800200 */
.L_x_2154:
[----:B------:R-:W0:Y:S01]  /*19f0*/  LDCU UR5, c[0x0][0x38c] ;  /* 0x00007180ff0577ac */ /* 0x000e220008000800 */
        /* <DEDUP_REMOVED lines=15> */
[----:B0-----:R-:W-:Y:S01]  /*1af0*/  UISETP.GE.AND UP0, UPT, UR5, 0x1, UPT ;  /* 0x000000010500788c */ /* 0x001fe2000bf06270 */
[----:B------:R-:W-:Y:S08]  /*1b00*/  BAR.SYNC.DEFER_BLOCKING 0x0 ;  /* 0x0000000000007b1d */ /* 0x000ff00000010000 */
[----:B------:R-:W-:Y:S05]  /*1b10*/  BRA.U !UP0, `(.L_x_2156) ;  /* 0x00000019088c7547 */ /* 0x000fea000b800000 */
[----:B------:R-:W0:Y:S01]  /*1b20*/  LDC R88, c[0x0][0x38c] ;  /* 0x0000e300ff587b82 */ /* 0x000e220000000800 */
[----:B------:R-:W-:Y:S01]  /*1b30*/  ISETP.NE.AND P0, PT, R63, RZ, PT ;  /* 0x000000ff3f00720c */ /* 0x000fe20003f05270 */
[----:B------:R-:W-:Y:S02]  /*1b40*/  HFMA2 R87, -RZ, RZ, 0, 0 ;  /* 0x00000000ff577431 */ /* 0x000fe400000001ff */
[----:B------:R-:W-:Y:S01]  /*1b50*/  FMUL.FTZ R90, R15, R80 ;  /* 0x000000500f5a7220 */ /* 0x000fe20000410000 */
[----:B------:R-:W-:Y:S01]  /*1b60*/  LEA R89, R54, R52, 0x5 ;  /* 0x0000003436597211 */ /* 0x000fe200078e28ff */
[----:B------:R-:W1:Y:S01]  /*1b70*/  LDCU UR5, c[0x0][0x38c] ;  /* 0x00007180ff0577ac */ /* 0x000e620008000800 */
[----:B------:R-:W-:Y:S01]  /*1b80*/  ISETP.EQ.AND P0, PT, R66, RZ, P0 ;  /* 0x000000ff4200720c */ /* 0x000fe20000702270 */
[----:B------:R-:W2:Y:S01]  /*1b90*/  LDC.64 R42, c[0x0][0x440] ;  /* 0x00011000ff2a7b82 */ /* 0x000ea20000000a00 */
[----:B------:R-:W3:Y:S01]  /*1ba0*/  LDCU.64 UR8, c[0x0][0x3e0] ;  /* 0x00007c00ff0877ac */ /* 0x000ee20008000a00 */
[----:B------:R-:W4:Y:S06]  /*1bb0*/  LDCU.64 UR6, c[0x0][0x3a8] ;  /* 0x00007500ff0677ac */ /* 0x000f2c0008000a00 */
[----:B------:R-:W0:Y:S01]  /*1bc0*/  LDC.64 R44, c[0x0][0x448] ;  /* 0x00011200ff2c7b82 */ /* 0x000e220000000a00 */
[----:B------:R-:W0:Y:S07]  /*1bd0*/  LDCU.64 UR10, c[0x0][0x3c0] ;  /* 0x00007800ff0a77ac */ /* 0x000e2e0008000a00 */
[----:B-1----:R-:W0:Y:S02]  /*1be0*/  LDC.64 R46, c[0x0][0x480] ;  /* 0x00012000ff2e7b82 */ /* 0x002e240000000a00 */
.L_x_2159:
        /* <DEDUP_REMOVED lines=15> */
[----:B------:R1:W5:Y:S01]  /*1ce0*/  LDG.E.128 R24, desc[UR18][R30.64+0x600] ;  /* 0x000600121e187981 */ /* 0x000362000c1e1d00 */
[C---:B--2---:R-:W-:Y:S01]  /*1cf0*/  FMUL.FTZ R0, R29.reuse, R51 ;  /* 0x000000331d007220 */ /* 0x044fe20000410000 */
[----:B------:R-:W-:Y:S01]  /*1d00*/  FMUL.FTZ R75, R28, 1.4426950216293334961 ;  /* 0x3fb8aa3b1c4b7820 */ /* 0x000fe20000410000 */
[CC--:B-1----:R-:W-:Y:S01]  /*1d10*/  FMUL.FTZ R30, R29.reuse, R49.reuse ;  /* 0x000000311d1e7220 */ /* 0x0c2fe20000410000 */
[C---:B------:R-:W-:Y:S01]  /*1d20*/  FMUL.FTZ R38, R29.reuse, R78 ;  /* 0x0000004e1d267220 */ /* 0x040fe20000410000 */
[----:B------:R-:W-:Y:S01]  /*1d30*/  FMUL.RZ R34, R0, 0.15915493667125701904 ;  /* 0x3e22f98300227820 */ /* 0x000fe2000040c000 */
[-C--:B------:R-:W-:Y:S01]  /*1d40*/  FMUL.FTZ R0, R29, R50.reuse ;  /* 0x000000321d007220 */ /* 0x080fe20000410000 */
[----:B------:R-:W-:Y:S01]  /*1d50*/  FMUL.RZ R37, R30, 0.15915493667125701904 ;  /* 0x3e22f9831e257820 */ /* 0x000fe2000040c000 */
[C---:B------:R-:W-:Y:S01]  /*1d60*/  FMUL.FTZ R30, R75.reuse, R49 ;  /* 0x000000314b1e7220 */ /* 0x040fe20000410000 */
[----:B------:R-:W-:Y:S01]  /*1d70*/  MUFU.SIN R32, R34 ;  /* 0x0000002200207308 */ /* 0x000fe20000000400 */
[----:B------:R-:W-:Y:S01]  /*1d80*/  FMUL.RZ R36, R0, 0.15915493667125701904 ;  /* 0x3e22f98300247820 */ /* 0x000fe2000040c000 */
[C---:B------:R-:W-:Y:S01]  /*1d90*/  FMUL.FTZ R0, R75.reuse, R50 ;  /* 0x000000324b007220 */ /* 0x040fe20000410000 */
[----:B------:R-:W-:Y:S01]  /*1da0*/  FMUL.RZ R77, R38, 0.15915493667125701904 ;  /* 0x3e22f983264d7820 */ /* 0x000fe2000040c000 */
[C---:B------:R-:W-:Y:S01]  /*1db0*/  FMUL.FTZ R38, R75.reuse, R78 ;  /* 0x0000004e4b267220 */ /* 0x040fe20000410000 */
[C---:B------:R-:W-:Y:S01]  /*1dc0*/  FMUL.FTZ R33, R75.reuse, R51 ;  /* 0x000000334b217220 */ /* 0x040fe20000410000 */
[C---:B------:R-:W-:Y:S01]  /*1dd0*/  FMUL.FTZ R98, R75.reuse, R73 ;  /* 0x000000494b627220 */ /* 0x040fe20000410000 */
[----:B------:R-:W-:Y:S01]  /*1de0*/  FMUL.FTZ R101, R75, R80 ;  /* 0x000000504b657220 */ /* 0x000fe20000410000 */
[----:B------:R-:W-:Y:S01]  /*1df0*/  MUFU.SIN R35, R36 ;  /* 0x0000002400237308 */ /* 0x000fe20000000400 */
[----:B---3--:R1:W-:Y:S07]  /*1e00*/  STS.128 [R53], R12 ;  /* 0x0000000c35007388 */ /* 0x0083ee0000000c00 */
[----:B------:R-:W2:Y:S01]  /*1e10*/  MUFU.EX2 R0, R0 ;  /* 0x0000000000007308 */ /* 0x000ea20000000800 */
[----:B----4-:R3:W-:Y:S04]  /*1e20*/  STS.128 [R53+0x200], R16 ;  /* 0x0002001035007388 */ /* 0x0107e80000000c00 */
[----:B-----5:R4:W-:Y:S03]  /*1e30*/  STS.128 [R53+0x400], R20 ;  /* 0x0004001435007388 */ /* 0x0209e60000000c00 */
[----:B------:R5:W0:Y:S01]  /*1e40*/  MUFU.COS R91, R36 ;  /* 0x00000024005b7308 */ /* 0x000a220000000000 */
[----:B------:R-:W-:Y:S01]  /*1e50*/  STS.128 [R53+0x600], R24 ;  /* 0x0006001835007388 */ /* 0x000fe20000000c00 */
[----:B------:R-:W-:-:S06]  /*1e60*/  NOP ;  /* 0x0000000000007918 */ /* 0x000fcc0000000000 */
[----:B------:R-:W-:Y:S01]  /*1e70*/  MUFU.SIN R31, R37 ;  /* 0x00000025001f7308 */ /* 0x000fe20000000400 */
[C---:B--2---:R-:W-:Y:S01]  /*1e80*/  FMUL.FTZ R92, R0.reuse, R35 ;  /* 0x00000023005c7220 */ /* 0x044fe20000410000 */
[----:B-----5:R-:W-:Y:S01]  /*1e90*/  FMUL.FTZ R36, R75, R48 ;  /* 0x000000304b247220 */ /* 0x020fe20000410000 */
[----:B------:R-:W-:Y:S01]  /*1ea0*/  LEA R100, R87, R69, 0x4 ;  /* 0x0000004557647211 */ /* 0x000fe200078e20ff */
[----:B------:R-:W-:Y:S04]  /*1eb0*/  LDS.128 R24, [R89] ;  /* 0x0000000059187984 */ /* 0x000fe80000000c00 */
[----:B------:R-:W2:Y:S01]  /*1ec0*/  MUFU.EX2 R30, R30 ;  /* 0x0000001e001e7308 */ /* 0x000ea20000000800 */
[----:B0-----:R-:W-:Y:S01]  /*1ed0*/  FMUL.FTZ R91, R0, R91 ;  /* 0x0000005b005b7220 */ /* 0x001fe20000410000 */
[----:B------:R-:W-:-:S04]  /*1ee0*/  FMUL.FTZ R0, R79, R92 ;  /* 0x0000005c4f007220 */ /* 0x000fc80000410000 */
[----:B------:R-:W-:Y:S02]  /*1ef0*/  FFMA.FTZ R0, RZ, R91, R0 ;  /* 0x0000005bff007223 */ /* 0x000fe40000010000 */
[----:B------:R0:W-:Y:S08]  /*1f00*/  MUFU.COS R28, R34 ;  /* 0x00000022001c7308 */ /* 0x0001f00000000000 */
[----:B------:R-:W5:Y:S01]  /*1f10*/  MUFU.COS R93, R37 ;  /* 0x00000025005d7308 */ /* 0x000f620000000000 */
[----:B0-----:R-:W-:Y:S01]  /*1f20*/  FMUL.FTZ R34, R29, R48 ;  /* 0x000000301d227220 */ /* 0x001fe20000410000 */
[----:B--2---:R-:W-:Y:S01]  /*1f30*/  FMUL.FTZ R94, R30, R31 ;  /* 0x0000001f1e5e7220 */ /* 0x004fe20000410000 */
[----:B------:R-:W-:-:S02]  /*1f40*/  MOV R31, R65 ;  /* 0x00000041001f7202 */ /* 0x000fc40000000f00 */
[----:B------:R-:W-:Y:S01]  /*1f50*/  FMUL.RZ R74, R34, 0.15915493667125701904 ;  /* 0x3e22f983224a7820 */ /* 0x000fe2000040c000 */
[-C--:B------:R-:W-:Y:S02]  /*1f60*/  FMUL.FTZ R34, R29, R72.reuse ;  /* 0x000000481d227220 */ /* 0x080fe40000410000 */
[----:B------:R-:W-:Y:S02]  /*1f70*/  MUFU.EX2 R36, R36 ;  /* 0x0000002400247308 */ /* 0x000fe40000000800 */
[----:B------:R-:W-:Y:S01]  /*1f80*/  FMUL.RZ R76, R34, 0.15915493667125701904 ;  /* 0x3e22f983224c7820 */ /* 0x000fe2000040c000 */
[----:B------:R-:W-:-:S05]  /*1f90*/  FMUL.FTZ R34, R75, R72 ;  /* 0x000000484b227220 */ /* 0x000fca0000410000 */
[----:B------:R-:W-:Y:S01]  /*1fa0*/  MUFU.SIN R39, R74 ;  /* 0x0000004a00277308 */ /* 0x000fe20000000400 */
[----:B-----5:R-:W-:Y:S01]  /*1fb0*/  FMUL.FTZ R93, R30, R93 ;  /* 0x0000005d1e5d7220 */ /* 0x020fe20000410000 */
[----:B------:R-:W-:-:S05]  /*1fc0*/  MOV R30, R40 ;  /* 0x00000028001e7202 */ /* 0x000fca0000000f00 */
[C---:B------:R-:W-:Y:S01]  /*1fd0*/  IMAD.WIDE.U32 R30, R87.reuse, UR10, R30 ;  /* 0x0000000a571e7c25 */ /* 0x040fe2000f8e001e */
[----:B------:R0:W2:Y:S03]  /*1fe0*/  MUFU.COS R95, R74 ;  /* 0x0000004a005f7308 */ /* 0x0000a60000000000 */
[----:B------:R-:W-:-:S05]  /*1ff0*/  IMAD R96, R87, UR11, R31 ;  /* 0x0000000b57607c24 */ /* 0x000fca000f8e021f */
[----:B------:R5:W-:Y:S01]  /*2000*/  MUFU.EX2 R35, R38 ;  /* 0x0000002600237308 */ /* 0x000be20000000800 */
[----:B0-----:R-:W-:-:S04]  /*2010*/  FMUL.FTZ R74, RZ, R92 ;  /* 0x0000005cff4a7220 */ /* 0x001fc80000410000 */
[----:B------:R-:W-:-:S03]  /*2020*/  FFMA.FTZ R74, R79, R91, -R74 ;  /* 0x0000005b4f4a7223 */ /* 0x000fc6000001084a */
[----:B------:R-:W-:Y:S01]  /*2030*/  MUFU.SIN R37, R76 ;  /* 0x0000004c00257308 */ /* 0x000fe20000000400 */
[----:B-----5:R-:W-:Y:S01]  /*2040*/  FADD.FTZ R38, RZ, R0 ;  /* 0x00000000ff267221 */ /* 0x020fe20000010000 */
[----:B------:R-:W-:Y:S01]  /*2050*/  FADD.FTZ R74, R81, R74 ;  /* 0x0000004a514a7221 */ /* 0x000fe20000010000 */
[C---:B------:R-:W-:Y:S01]  /*2060*/  FMUL.FTZ R0, R29.reuse, R73 ;  /* 0x000000491d007220 */ /* 0x040fe20000410000 */
[----:B--2---:R-:W-:Y:S01]  /*2070*/  FMUL.FTZ R95, R36, R95 ;  /* 0x0000005f245f7220 */ /* 0x004fe20000410000 */
[----:B------:R-:W-:-:S03]  /*2080*/  FMUL.FTZ R29, R29, R80 ;  /* 0x000000501d1d7220 */ /* 0x000fc60000410000 */
[----:B------:R0:W-:Y:S01]  /*2090*/  MUFU.COS R103, R76 ;  /* 0x0000004c00677308 */ /* 0x0001e20000000000 */
[----:B------:R-:W-:-:S07]  /*20a0*/  FMUL.RZ R29, R29, 0.15915493667125701904 ;  /* 0x3e22f9831d1d7820 */ /* 0x000fce000040c000 */
[----:B------:R-:W-:Y:S01]  /*20b0*/  MUFU.SIN R104, R77 ;  /* 0x0000004d00687308 */ /* 0x000fe20000000400 */
[----:B0-----:R-:W-:-:S04]  /*20c0*/  FMUL.FTZ R76, R94, R38 ;  /* 0x000000265e4c7220 */ /* 0x001fc80000410000 */
[-C--:B------:R-:W-:Y:S01]  /*20d0*/  FFMA.FTZ R75, R93, R74.reuse, -R76 ;  /* 0x0000004a5d4b7223 */ /* 0x080fe2000001084c */
[----:B------:R-:W-:Y:S01]  /*20e0*/  FMUL.RZ R76, R0, 0.15915493667125701904 ;  /* 0x3e22f983004c7820 */ /* 0x000fe2000040c000 */
[----:B------:R-:W-:Y:S01]  /*20f0*/  FMUL.FTZ R0, R36, R39 ;  /* 0x0000002724007220 */ /* 0x000fe20000410000 */
[----:B------:R0:W-:Y:S08]  /*2100*/  MUFU.COS R102, R77 ;  /* 0x0000004d00667308 */ /* 0x0001f00000000000 */
[----:B------:R-:W2:Y:S01]  /*2110*/  MUFU.EX2 R34, R34 ;  /* 0x0000002200227308 */ /* 0x000ea20000000800 */
[----:B0-----:R-:W-:Y:S01]  /*2120*/  FMUL.FTZ R77, R94, R74 ;  /* 0x0000004a5e4d7220 */ /* 0x001fe20000410000 */
[----:B------:R-:W-:-:S03]  /*2130*/  LEA R74, P1, R30, R44, 0x3 ;  /* 0x0000002c1e4a7211 */ /* 0x000fc600078218ff */
[----:B------:R-:W-:Y:S01]  /*2140*/  FFMA.FTZ R77, R93, R38, R77 ;  /* 0x000000265d4d7223 */ /* 0x000fe2000001004d */
[----:B------:R-:W-:Y:S01]  /*2150*/  FADD.FTZ R38, R82, R75 ;  /* 0x0000004b52267221 */ /* 0x000fe20000010000 */
[----:B------:R-:W-:Y:S01]  /*2160*/  LEA.HI.X R75, R30, R45, R96, 0x3, P1 ;  /* 0x0000002d1e4b7211 */ /* 0x000fe200008f1c60 */
[----:B------:R-:W0:Y:S01]  /*2170*/  MUFU.EX2 R33, R33 ;  /* 0x0000002100217308 */ /* 0x000e220000000800 */
[----:B------:R-:W-:Y:S01]  /*2180*/  FADD.FTZ R77, RZ, R77 ;  /* 0x0000004dff4d7221 */ /* 0x000fe20000010000 */
[----:B------:R-:W-:-:S03]  /*2190*/  FMUL.FTZ R36, R0, R38 ;  /* 0x0000002600247220 */ /* 0x000fc60000410000 */
[-C--:B------:R-:W-:Y:S01]  /*21a0*/  FMUL.FTZ R30, R0, R77.reuse ;  /* 0x0000004d001e7220 */ /* 0x080fe20000410000 */
[C---:B------:R-:W-:Y:S02]  /*21b0*/  FFMA.FTZ R77, R95.reuse, R77, R36 ;  /* 0x0000004d5f4d7223 */ /* 0x040fe40000010024 */
[----:B------:R-:W-:Y:S01]  /*21c0*/  MUFU.EX2 R98, R98 ;  /* 0x0000006200627308 */ /* 0x000fe20000000800 */
[----:B------:R-:W-:Y:S01]  /*21d0*/  FFMA.FTZ R38, R95, R38, -R30 ;  /* 0x000000265f267223 */ /* 0x000fe2000001081e */
[C---:B--2---:R-:W-:Y:S01]  /*21e0*/  FMUL.FTZ R96, R34.reuse, R37 ;  /* 0x0000002522607220 */ /* 0x044fe20000410000 */
[----:B------:R-:W-:Y:S01]  /*21f0*/  FADD.FTZ R77, RZ, R77 ;  /* 0x0000004dff4d7221 */ /* 0x000fe20000010000 */
[----:B------:R-:W-:Y:S01]  /*2200*/  FMUL.FTZ R103, R34, R103 ;  /* 0x0000006722677220 */ /* 0x000fe20000410000 */
[----:B------:R-:W-:-:S03]  /*2210*/  FADD.FTZ R38, R83, R38 ;  /* 0x0000002653267221 */ /* 0x000fc60000010000 */
[----:B------:R-:W2:Y:S01]  /*2220*/  MUFU.COS R97, R76 ;  /* 0x0000004c00617308 */ /* 0x000ea20000000000 */
[C---:B-1----:R-:W-:Y:S01]  /*2230*/  FMUL.FTZ R12, R96.reuse, R77 ;  /* 0x0000004d600c7220 */ /* 0x042fe20000410000 */
[----:B------:R-:W-:Y:S01]  /*2240*/  FMUL.FTZ R14, R96, R38 ;  /* 0x00000026600e7220 */ /* 0x000fe20000410000 */
[----:B------:R-:W-:-:S05]  /*2250*/  FMUL.FTZ R104, R35, R104 ;  /* 0x0000006823687220 */ /* 0x000fca0000410000 */
[----:B------:R-:W1:Y:S01]  /*2260*/  MUFU.SIN R31, R76 ;  /* 0x0000004c001f7308 */ /* 0x000e620000000400 */
[C---:B------:R-:W-:Y:S01]  /*2270*/  FFMA.FTZ R13, R103.reuse, R38, -R12 ;  /* 0x00000026670d7223 */ /* 0x040fe2000001080c */
[----:B------:R-:W-:Y:S01]  /*2280*/  FFMA.FTZ R14, R103, R77, R14 ;  /* 0x0000004d670e7223 */ /* 0x000fe2000001000e */
[----:B0-----:R-:W-:Y:S01]  /*2290*/  FMUL.FTZ R105, R33, R28 ;  /* 0x0000001c21697220 */ /* 0x001fe20000410000 */
[----:B------:R-:W-:Y:S01]  /*22a0*/  FMUL.FTZ R102, R35, R102 ;  /* 0x0000006623667220 */ /* 0x000fe20000410000 */
[----:B------:R-:W-:Y:S01]  /*22b0*/  FADD.FTZ R15, R84, R13 ;  /* 0x0000000d540f7221 */ /* 0x000fe20000010000 */
[----:B------:R-:W-:Y:S01]  /*22c0*/  FMUL.FTZ R106, R33, R32 ;  /* 0x00000020216a7220 */ /* 0x000fe20000410000 */
[----:B---3--:R-:W-:Y:S01]  /*22d0*/  FADD.FTZ R17, RZ, R14 ;  /* 0x0000000eff117221 */ /* 0x008fe20000010000 */
[CC--:B------:R-:W-:Y:S01]  /*22e0*/  FMUL.FTZ R13, R105.reuse, R92.reuse ;  /* 0x0000005c690d7220 */ /* 0x0c0fe20000410000 */
[----:B------:R-:W-:Y:S01]  /*22f0*/  FMUL.FTZ R19, R104, R15 ;  /* 0x0000000f68137220 */ /* 0x000fe20000410000 */
[----:B------:R-:W-:Y:S01]  /*2300*/  MUFU.EX2 R101, R101 ;  /* 0x0000006500657308 */ /* 0x000fe20000000800 */
[----:B------:R-:W-:Y:S01]  /*2310*/  FMUL.FTZ R12, R106, R92 ;  /* 0x0000005c6a0c7220 */ /* 0x000fe20000410000 */
[-C--:B------:R-:W-:Y:S01]  /*2320*/  FMUL.FTZ R14, R104, R17.reuse ;  /* 0x00000011680e7220 */ /* 0x080fe20000410000 */
[----:B------:R-:W-:Y:S01]  /*2330*/  FFMA.FTZ R19, R102, R17, R19 ;  /* 0x0000001166137223 */ /* 0x000fe20000010013 */
[----:B------:R-:W-:Y:S01]  /*2340*/  FFMA.FTZ R13, R106, R91, R13 ;  /* 0x0000005b6a0d7223 */ /* 0x000fe2000001000d */
[----:B------:R-:W3:Y:S03]  /*2350*/  LDG.E.64 R74, desc[UR18][R74.64] ;  /* 0x000000124a4a7981 */ /* 0x000ee6000c1e1b00 */
[----:B------:R-:W0:Y:S01]  /*2360*/  MUFU.COS R36, R29 ;  /* 0x0000001d00247308 */ /* 0x000e220000000000 */
[C---:B--2---:R-:W-:Y:S01]  /*2370*/  FMUL.FTZ R97, R98.reuse, R97 ;  /* 0x0000006162617220 */ /* 0x044fe20000410000 */
[----:B-1----:R-:W-:Y:S01]  /*2380*/  FMUL.FTZ R98, R98, R31 ;  /* 0x0000001f62627220 */ /* 0x002fe20000410000 */
[----:B------:R-:W-:-:S05]  /*2390*/  FFMA.FTZ R12, R105, R91, -R12 ;  /* 0x0000005b690c7223 */ /* 0x000fca000001080c */
[----:B------:R-:W1:Y:S01]  /*23a0*/  MUFU.SIN R30, R29 ;  /* 0x0000001d001e7308 */ /* 0x000e620000000400 */
[----:B------:R-:W-:Y:S01]  /*23b0*/  FFMA.FTZ R18, R102, R15, -R14 ;  /* 0x0000000f66127223 */ /* 0x000fe2000001080e */
[----:B------:R-:W-:Y:S01]  /*23c0*/  FADD.FTZ R19, RZ, R19 ;  /* 0x00000013ff137221 */ /* 0x000fe20000010000 */
[C---:B------:R-:W-:Y:S01]  /*23d0*/  FMUL.FTZ R14, R94.reuse, R13 ;  /* 0x0000000d5e0e7220 */ /* 0x040fe20000410000 */
[-C--:B------:R-:W-:Y:S01]  /*23e0*/  FMUL.FTZ R16, R94, R12.reuse ;  /* 0x0000000c5e107220 */ /* 0x080fe20000410000 */
[----:B------:R-:W-:Y:S01]  /*23f0*/  FADD.FTZ R18, R85, R18 ;  /* 0x0000001255127221 */ /* 0x000fe20000010000 */
[C---:B----4-:R-:W-:Y:S01]  /*2400*/  FMUL.FTZ R20, R98.reuse, R19 ;  /* 0x0000001362147220 */ /* 0x050fe20000410000 */
[C---:B------:R-:W-:Y:S01]  /*2410*/  FFMA.FTZ R14, R93.reuse, R12, -R14 ;  /* 0x0000000c5d0e7223 */ /* 0x040fe2000001080e */
[----:B------:R-:W-:Y:S01]  /*2420*/  FFMA.FTZ R16, R93, R13, R16 ;  /* 0x0000000d5d107223 */ /* 0x000fe20000010010 */
[-C--:B------:R-:W-:Y:S01]  /*2430*/  FMUL.FTZ R22, R98, R18.reuse ;  /* 0x0000001262167220 */ /* 0x080fe20000410000 */
[----:B------:R-:W-:Y:S01]  /*2440*/  FFMA.FTZ R15, R97, R18, -R20 ;  /* 0x00000012610f7223 */ /* 0x000fe20000010814 */
[C---:B------:R-:W-:Y:S01]  /*2450*/  FMUL.FTZ R12, R0.reuse, R14 ;  /* 0x0000000e000c7220 */ /* 0x040fe20000410000 */
[----:B0-----:R-:W-:Y:S01]  /*2460*/  FMUL.FTZ R99, R101, R36 ;  /* 0x0000002465637220 */ /* 0x001fe20000410000 */
[-C--:B------:R-:W-:Y:S01]  /*2470*/  FMUL.FTZ R13, R0, R16.reuse ;  /* 0x00000010000d7220 */ /* 0x080fe20000410000 */
[----:B------:R-:W-:Y:S01]  /*2480*/  FFMA.FTZ R22, R97, R19, R22 ;  /* 0x0000001361167223 */ /* 0x000fe20000010016 */
[----:B------:R-:W-:Y:S01]  /*2490*/  FADD.FTZ R18, R86, R15 ;  /* 0x0000000f56127221 */ /* 0x000fe20000010000 */
[----:B------:R-:W-:Y:S01]  /*24a0*/  FFMA.FTZ R12, R95, R16, R12 ;  /* 0x000000105f0c7223 */ /* 0x000fe2000001000c */
[----:B-1----:R-:W-:Y:S01]  /*24b0*/  FMUL.FTZ R101, R101, R30 ;  /* 0x0000001e65657220 */ /* 0x002fe20000410000 */
[----:B------:R-:W-:Y:S01]  /*24c0*/  FFMA.FTZ R13, R95, R14, -R13 ;  /* 0x0000000e5f0d7223 */ /* 0x000fe2000001080d */
[----:B------:R-:W-:Y:S01]  /*24d0*/  FADD.FTZ R22, RZ, R22 ;  /* 0x00000016ff167221 */ /* 0x000fe20000010000 */
[C---:B------:R-:W-:Y:S01]  /*24e0*/  FMUL.FTZ R14, R96.reuse, R12 ;  /* 0x0000000c600e7220 */ /* 0x040fe20000410000 */
[C---:B------:R-:W-:Y:S01]  /*24f0*/  FMUL.FTZ R16, R101.reuse, R18 ;  /* 0x0000001265107220 */ /* 0x040fe20000410000 */
[-C--:B------:R-:W-:Y:S01]  /*2500*/  FMUL.FTZ R15, R96, R13.reuse ;  /* 0x0000000d600f7220 */ /* 0x080fe20000410000 */
[-C--:B------:R-:W-:Y:S01]  /*2510*/  FMUL.FTZ R17, R101, R22.reuse ;  /* 0x0000001665117220 */ /* 0x080fe20000410000 */
[----:B------:R-:W-:Y:S01]  /*2520*/  FFMA.FTZ R13, R103, R13, -R14 ;  /* 0x0000000d670d7223 */ /* 0x000fe2000001080e */
[----:B------:R-:W-:Y:S01]  /*2530*/  FFMA.FTZ R16, R99, R22, R16 ;  /* 0x0000001663107223 */ /* 0x000fe20000010010 */
[----:B------:R-:W-:Y:S01]  /*2540*/  FFMA.FTZ R15, R103, R12, R15 ;  /* 0x0000000c670f7223 */ /* 0x000fe2000001000f */
[----:B------:R-:W-:Y:S01]  /*2550*/  FFMA.FTZ R107, R99, R18, -R17 ;  /* 0x00000012636b7223 */ /* 0x000fe20000010811 */
[C---:B------:R-:W-:Y:S01]  /*2560*/  FMUL.FTZ R17, R104.reuse, R13 ;  /* 0x0000000d68117220 */ /* 0x040fe20000410000 */
[----:B------:R-:W-:Y:S01]  /*2570*/  FADD.FTZ R108, RZ, R16 ;  /* 0x00000010ff6c7221 */ /* 0x000fe20000010000 */
[-C--:B------:R-:W-:Y:S01]  /*2580*/  FMUL.FTZ R12, R104, R15.reuse ;  /* 0x0000000f680c7220 */ /* 0x080fe20000410000 */
[----:B------:R-:W-:Y:S01]  /*2590*/  FADD.FTZ R107, R90, R107 ;  /* 0x0000006b5a6b7221 */ /* 0x000fe20000010000 */
[----:B------:R-:W-:Y:S01]  /*25a0*/  FFMA.FTZ R17, R102, R15, R17 ;  /* 0x0000000f66117223 */ /* 0x000fe20000010011 */
[----:B------:R-:W-:Y:S01]  /*25b0*/  ISETP.GE.AND P1, PT, R54, 0x1, PT ;  /* 0x000000013600780c */ /* 0x000fe20003f26270 */
[----:B------:R-:W0:Y:S01]  /*25c0*/  SHFL.UP PT, R18, R108, 0x1, RZ ;  /* 0x042000006c127989 */ /* 0x000e2200000e00ff */
[----:B------:R-:W-:Y:S01]  /*25d0*/  FFMA.FTZ R12, R102, R13, -R12 ;  /* 0x0000000d660c7223 */ /* 0x000fe2000001080c */
[----:B------:R-:W-:-:S02]  /*25e0*/  FMUL.FTZ R14, R98, R17 ;  /* 0x00000011620e7220 */ /* 0x000fc40000410000 */
[----:B------:R-:W1:Y:S01]  /*25f0*/  SHFL.UP PT, R15, R107, 0x1, RZ ;  /* 0x042000006b0f7989 */ /* 0x000e6200000e00ff */
[-C--:B------:R-:W-:Y:S01]  /*2600*/  FMUL.FTZ R16, R98, R12.reuse ;  /* 0x0000000c62107220 */ /* 0x080fe20000410000 */
[C---:B------:R-:W-:Y:S01]  /*2610*/  FFMA.FTZ R14, R97.reuse, R12, -R14 ;  /* 0x0000000c610e7223 */ /* 0x040fe2000001080e */
[----:B------:R-:W-:Y:S01]  /*2620*/  MOV R69, 0x400 ;  /* 0x0000040000457802 */ /* 0x000fe20000000f00 */
[----:B------:R-:W-:Y:S01]  /*2630*/  LDS.128 R28, [R89+0x10] ;  /* 0x00001000591c7984 */ /* 0x000fe20000000c00 */
[----:B------:R-:W-:Y:S01]  /*2640*/  FFMA.FTZ R16, R97, R17, R16 ;  /* 0x0000001161107223 */ /* 0x000fe20000010010 */
[C---:B------:R-:W-:Y:S02]  /*2650*/  FMUL.FTZ R110, R101.reuse, R14 ;  /* 0x0000000e656e7220 */ /* 0x040fe40000410000 */
[----:B------:R-:W-:Y:S01]  /*2660*/  LDS.128 R32, [R89+0x20] ;  /* 0x0000200059207984 */ /* 0x000fe20000000c00 */
[-C--:B------:R-:W-:Y:S01]  /*2670*/  FMUL.FTZ R109, R101, R16.reuse ;  /* 0x00000010656d7220 */ /* 0x080fe20000410000 */
[----:B------:R-:W-:-:S02]  /*2680*/  FFMA.FTZ R110, R99, R16, R110 ;  /* 0x00000010636e7223 */ /* 0x000fc4000001006e */
[----:B------:R-:W-:Y:S01]  /*2690*/  LDS.128 R36, [R89+0x30] ;  /* 0x0000300059247984 */ /* 0x000fe20000000c00 */
[----:B------:R-:W-:-:S03]  /*26a0*/  FFMA.FTZ R109, R99, R14, -R109 ;  /* 0x0000000e636d7223 */ /* 0x000fc6000001086d */
[----:B------:R-:W2:Y:S01]  /*26b0*/  SHFL.UP PT, R13, R110, 0x1, RZ ;  /* 0x042000006e0d7989 */ /* 0x000ea200000e00ff */
        /* <DEDUP_REMOVED lines=9> */
[-C--:B--2---:R-:W-:Y:S01]  /*2750*/  FMUL.FTZ R15, R109, R13.reuse ;  /* 0x0000000d6d0f7220 */ /* 0x084fe20000410000 */
[----:B------:R-:W-:-:S03]  /*2760*/  FMUL.FTZ R14, R110, R13 ;  /* 0x0000000d6e0e7220 */ /* 0x000fc60000410000 */
[-C--:B0-----:R-:W-:Y:S01]  /*2770*/  @P1 FFMA.FTZ R110, R110, R12.reuse, R15 ;  /* 0x0000000c6e6e1223 */ /* 0x081fe2000001000f */
[----:B------:R-:W-:Y:S01]  /*2780*/  @P1 FFMA.FTZ R109, R109, R12, -R14 ;  /* 0x0000000c6d6d1223 */ /* 0x000fe2000001080e */
[----:B------:R-:W-:-:S03]  /*2790*/  ISETP.GE.AND P1, PT, R54, 0x2, PT ;  /* 0x000000023600780c */ /* 0x000fc60003f26270 */
[----:B------:R-:W0:Y:S04]  /*27a0*/  SHFL.UP PT, R13, R110, 0x2, RZ ;  /* 0x044000006e0d7989 */ /* 0x000e2800000e00ff */
[----:B------:R-:W2:Y:S01]  /*27b0*/  SHFL.UP PT, R12, R109, 0x2, RZ ;  /* 0x044000006d0c7989 */ /* 0x000ea200000e00ff */
        /* <DEDUP_REMOVED lines=10> */
[-C--:B--2---:R-:W-:Y:S01]  /*2860*/  @P1 FFMA.FTZ R110, R110, R12.reuse, R15 ;  /* 0x0000000c6e6e1223 */ /* 0x084fe2000001000f */
[----:B------:R-:W-:-:S04]  /*2870*/  @P1 FFMA.FTZ R109, R109, R12, -R14 ;  /* 0x0000000c6d6d1223 */ /* 0x000fc8000001080e */
[----:B------:R-:W0:Y:S01]  /*2880*/  SHFL.UP PT, R13, R110, 0x4, RZ ;  /* 0x048000006e0d7989 */ /* 0x000e2200000e00ff */
[----:B------:R-:W-:-:S03]  /*2890*/  ISETP.GE.AND P1, PT, R54, 0x4, PT ;  /* 0x000000043600780c */ /* 0x000fc60003f26270 */
[----:B------:R-:W2:Y:S01]  /*28a0*/  SHFL.UP PT, R12, R109, 0x4, RZ ;  /* 0x048000006d0c7989 */ /* 0x000ea200000e00ff */
        /* <DEDUP_REMOVED lines=10> */
[-C--:B--2---:R-:W-:Y:S01]  /*2950*/  @P1 FFMA.FTZ R110, R110, R12.reuse, R15 ;  /* 0x0000000c6e6e1223 */ /* 0x084fe2000001000f */
[----:B------:R-:W-:-:S04]  /*2960*/  @P1 FFMA.FTZ R109, R109, R12, -R14 ;  /* 0x0000000c6d6d1223 */ /* 0x000fc8000001080e */
[----:B------:R-:W2:Y:S04]  /*2970*/  SHFL.UP PT, R13, R110, 0x8, RZ ;  /* 0x050000006e0d7989 */ /* 0x000ea800000e00ff */
[----:B------:R-:W4:Y:S01]  /*2980*/  SHFL.UP PT, R12, R109, 0x8, RZ ;  /* 0x050000006d0c7989 */ /* 0x000f2200000e00ff */
[----:B------:R-:W-:Y:S01]  /*2990*/  ISETP.GE.AND P1, PT, R54, 0x8, PT ;  /* 0x000000083600780c */ /* 0x000fe20003f26270 */
[----:B------:R-:W5:Y:S01]  /*29a0*/  S2R R22, SR_CgaCtaId ;  /* 0x0000000000167919 */ /* 0x000f620000008800 */
[-C--:B-1----:R-:W-:Y:S01]  /*29b0*/  FMUL.FTZ R15, R109, R17.reuse ;  /* 0x000000116d0f7220 */ /* 0x082fe20000410000 */
[----:B------:R-:W-:-:S03]  /*29c0*/  FMUL.FTZ R14, R110, R17 ;  /* 0x000000116e0e7220 */ /* 0x000fc60000410000 */
[-C--:B0-----:R-:W-:Y:S01]  /*29d0*/  FFMA.FTZ R15, R110, R16.reuse, R15 ;  /* 0x000000106e0f7223 */ /* 0x081fe2000001000f */
[----:B------:R-:W-:-:S06]  /*29e0*/  FFMA.FTZ R20, R109, R16, -R14 ;  /* 0x000000106d147223 */ /* 0x000fcc000001080e */
[----:B------:R-:W-:Y:S01]  /*29f0*/  @P1 FADD.FTZ R108, R108, R15 ;  /* 0x0000000f6c6c1221 */ /* 0x000fe20000010000 */
[-C--:B--2---:R-:W-:Y:S01]  /*2a00*/  FMUL.FTZ R15, R109, R13.reuse ;  /* 0x0000000d6d0f7220 */ /* 0x084fe20000410000 */
[C---:B------:R-:W-:Y:S01]  /*2a10*/  FMUL.FTZ R14, R110.reuse, R13 ;  /* 0x0000000d6e0e7220 */ /* 0x040fe20000410000 */
[----:B------:R-:W-:Y:S02]  /*2a20*/  @P1 FADD.FTZ R107, R107, R20 ;  /* 0x000000146b6b1221 */ /* 0x000fe40000010000 */
[-C--:B----4-:R-:W-:Y:S01]  /*2a30*/  @P1 FFMA.FTZ R110, R110, R12.reuse, R15 ;  /* 0x0000000c6e6e1223 */ /* 0x090fe2000001000f */
[----:B------:R-:W-:Y:S02]  /*2a40*/  @P1 FFMA.FTZ R109, R109, R12, -R14 ;  /* 0x0000000c6d6d1223 */ /* 0x000fe4000001080e */
[----:B------:R-:W0:Y:S04]  /*2a50*/  SHFL.UP PT, R14, R108, 0x10, RZ ;  /* 0x060000006c0e7989 */ /* 0x000e2800000e00ff */
[----:B------:R-:W1:Y:S04]  /*2a60*/  SHFL.UP PT, R12, R110, 0x10, RZ ;  /* 0x060000006e0c7989 */ /* 0x000e6800000e00ff */
[----:B------:R-:W2:Y:S04]  /*2a70*/  SHFL.UP PT, R13, R107, 0x10, RZ ;  /* 0x060000006b0d7989 */ /* 0x000ea800000e00ff */
[----:B------:R-:W4:Y:S01]  /*2a80*/  SHFL.UP PT, R21, R109, 0x10, RZ ;  /* 0x060000006d157989 */ /* 0x000f2200000e00ff */
[----:B------:R-:W-:-:S02]  /*2a90*/  MOV R16, 0x3f800000 ;  /* 0x3f80000000107802 */ /* 0x000fc40000000f00 */
[----:B------:R-:W-:Y:S02]  /*2aa0*/  CS2R R18, SRZ ;  /* 0x0000000000127805 */ /* 0x000fe4000001ff00 */
[----:B------:R-:W-:Y:S02]  /*2ab0*/  MOV R17, RZ ;  /* 0x000000ff00117202 */ /* 0x000fe40000000f00 */
[----:B-----5:R-:W-:Y:S02]  /*2ac0*/  LEA R69, R22, R69, 0x18 ;  /* 0x0000004516457211 */ /* 0x020fe400078ec0ff */
[----:B------:R-:W-:Y:S02]  /*2ad0*/  ISETP.NE.AND P1, PT, R54, 0x1f, PT ;  /* 0x0000001f3600780c */ /* 0x000fe40003f25270 */
[----:B------:R-:W5:Y:S01]  /*2ae0*/  @P0 LDS.128 R16, [R100+0x880] ;  /* 0x0008800064100984 */ /* 0x000f620000000c00 */
[CC--:B0-----:R-:W-:Y:S01]  /*2af0*/  FMUL.FTZ R22, R110.reuse, R14.reuse ;  /* 0x0000000e6e167220 */ /* 0x0c1fe20000410000 */
[C---:B------:R-:W-:Y:S01]  /*2b00*/  FMUL.FTZ R15, R109.reuse, R14 ;  /* 0x0000000e6d0f7220 */ /* 0x040fe20000410000 */
[CC--:B-1----:R-:W-:Y:S01]  /*2b10*/  FMUL.FTZ R20, R110.reuse, R12.reuse ;  /* 0x0000000c6e147220 */ /* 0x0c2fe20000410000 */
[C---:B------:R-:W-:Y:S01]  /*2b20*/  FMUL.FTZ R12, R109.reuse, R12 ;  /* 0x0000000c6d0c7220 */ /* 0x040fe20000410000 */
[CC--:B--2---:R-:W-:Y:S01]  /*2b30*/  FFMA.FTZ R22, R109.reuse, R13.reuse, -R22 ;  /* 0x0000000d6d167223 */ /* 0x0c4fe20000010816 */
[C---:B------:R-:W-:Y:S01]  /*2b40*/  FFMA.FTZ R15, R110.reuse, R13, R15 ;  /* 0x0000000d6e0f7223 */ /* 0x040fe2000001000f */
[-C--:B----4-:R-:W-:Y:S01]  /*2b50*/  FFMA.FTZ R20, R109, R21.reuse, -R20 ;  /* 0x000000156d147223 */ /* 0x090fe20000010814 */
        /* <DEDUP_REMOVED lines=19> */
[----:B------:R-:W4:Y:S01]  /*2c90*/  SHFL.UP PT, R107, R23, 0x1, RZ ;  /* 0x04200000176b7989 */ /* 0x000f2200000e00ff */
[----:B-1----:R-:W-:-:S02]  /*2ca0*/  @!P2 MOV R111, R17 ;  /* 0x00000011006fa202 */ /* 0x002fc40000000f00 */
[----:B0-----:R-:W-:Y:S02]  /*2cb0*/  @!P2 MOV R112, R16 ;  /* 0x000000100070a202 */ /* 0x001fe40000000f00 */
[----:B--2---:R-:W-:Y:S02]  /*2cc0*/  @!P2 MOV R108, R18 ;  /* 0x00000012006ca202 */ /* 0x004fe40000000f00 */
[----:B----4-:R-:W-:Y:S01]  /*2cd0*/  @!P2 MOV R107, R19 ;  /* 0x00000013006ba202 */ /* 0x010fe20000000f00 */
[-C--:B------:R-:W-:Y:S01]  /*2ce0*/  @P3 FMUL.FTZ R21, R77, R111.reuse ;  /* 0x0000006f4d153220 */ /* 0x080fe20000410000 */
[----:B------:R-:W-:-:S03]  /*2cf0*/  @P3 FMUL.FTZ R20, R76, R111 ;  /* 0x0000006f4c143220 */ /* 0x000fc60000410000 */
[-C--:B------:R-:W-:Y:S01]  /*2d00*/  @P3 FFMA.FTZ R21, R76, R112.reuse, -R21 ;  /* 0x000000704c153223 */ /* 0x080fe20000010815 */
[----:B------:R-:W-:Y:S01]  /*2d10*/  @P3 FFMA.FTZ R112, R77, R112, R20 ;  /* 0x000000704d703223 */ /* 0x000fe20000010014 */
[CC--:B---3--:R-:W-:Y:S01]  /*2d20*/  FMUL.FTZ R111, R25.reuse, R75.reuse ;  /* 0x0000004b196f7220 */ /* 0x0c8fe20000410000 */
[-C--:B------:R-:W-:Y:S01]  /*2d30*/  FMUL.FTZ R76, R25, R74.reuse ;  /* 0x0000004a194c7220 */ /* 0x080fe20000410000 */
[----:B------:R-:W-:Y:S01]  /*2d40*/  @P3 FADD.FTZ R108, R108, R21 ;  /* 0x000000156c6c3221 */ /* 0x000fe20000010000 */
[----:B------:R-:W-:Y:S01]  /*2d50*/  @P3 FADD.FTZ R107, R107, R112 ;  /* 0x000000706b6b3221 */ /* 0x000fe20000010000 */
[C---:B------:R-:W-:Y:S01]  /*2d60*/  FFMA.FTZ R20, R24.reuse, R74, -R111 ;  /* 0x0000004a18147223 */ /* 0x040fe2000001086f */
[-C--:B------:R-:W-:Y:S01]  /*2d70*/  FFMA.FTZ R24, R24, R75.reuse, R76 ;  /* 0x0000004b18187223 */ /* 0x080fe2000001004c */
[C---:B------:R-:W-:Y:S01]  /*2d80*/  FMUL.FTZ R22, R106.reuse, R108 ;  /* 0x0000006c6a167220 */ /* 0x040fe20000410000 */
[C---:B------:R-:W-:Y:S01]  /*2d90*/  FMUL.FTZ R21, R27.reuse, R75 ;  /* 0x0000004b1b157220 */ /* 0x040fe20000410000 */
[-C--:B------:R-:W-:Y:S01]  /*2da0*/  FMUL.FTZ R23, R106, R107.reuse ;  /* 0x0000006b6a177220 */ /* 0x080fe20000410000 */
[-C--:B------:R-:W-:Y:S01]  /*2db0*/  FMUL.FTZ R76, R27, R74.reuse ;  /* 0x0000004a1b4c7220 */ /* 0x080fe20000410000 */
[C---:B------:R-:W-:Y:S01]  /*2dc0*/  FFMA.FTZ R22, R105.reuse, R107, R22 ;  /* 0x0000006b69167223 */ /* 0x040fe20000010016 */
[C---:B------:R-:W-:Y:S01]  /*2dd0*/  FFMA.FTZ R21, R26.reuse, R74, -R21 ;  /* 0x0000004a1a157223 */ /* 0x040fe20000010815 */
[----:B------:R-:W-:Y:S01]  /*2de0*/  FFMA.FTZ R108, R105, R108, -R23 ;  /* 0x0000006c696c7223 */ /* 0x000fe20000010817 */
[-C--:B------:R-:W-:Y:S01]  /*2df0*/  FFMA.FTZ R26, R26, R75.reuse, R76 ;  /* 0x0000004b1a1a7223 */ /* 0x080fe2000001004c */
        /* <DEDUP_REMOVED lines=8> */
[----:B------:R-:W-:-:S02]  /*2e80*/  FMUL.FTZ R25, R31, R75 ;  /* 0x0000004b1f197220 */ /* 0x000fc40000410000 */
[C---:B------:R-:W-:Y:S01]  /*2e90*/  FFMA.FTZ R76, R91.reuse, R23, -R76 ;  /* 0x000000175b4c7223 */ /* 0x040fe2000001084c */
[----:B------:R-:W-:Y:S01]  /*2ea0*/  FFMA.FTZ R29, R91, R27, R92 ;  /* 0x0000001b5b1d7223 */ /* 0x000fe2000001005c */
[-C--:B------:R-:W-:Y:S02]  /*2eb0*/  FMUL.FTZ R106, R31, R74.reuse ;  /* 0x0000004a1f6a7220 */ /* 0x080fe40000410000 */
[----:B------:R-:W-:Y:S01]  /*2ec0*/  FADD.FTZ R76, R81, R76 ;  /* 0x0000004c514c7221 */ /* 0x000fe20000010000 */
[----:B------:R-:W-:Y:S01]  /*2ed0*/  FADD.FTZ R29, RZ, R29 ;  /* 0x0000001dff1d7221 */ /* 0x000fe20000010000 */
[CC--:B------:R-:W-:Y:S01]  /*2ee0*/  FFMA.FTZ R25, R30.reuse, R74.reuse, -R25 ;  /* 0x0000004a1e197223 */ /* 0x0c0fe20000010819 */
[-C--:B------:R-:W-:Y:S01]  /*2ef0*/  FFMA.FTZ R30, R30, R75.reuse, R106 ;  /* 0x0000004b1e1e7223 */ /* 0x080fe2000001006a */
[C---:B------:R-:W-:Y:S01]  /*2f00*/  FMUL.FTZ R31, R33.reuse, R75 ;  /* 0x0000004b211f7220 */ /* 0x040fe20000410000 */
[----:B------:R-:W-:Y:S01]  /*2f10*/  FMUL.FTZ R106, R33, R74 ;  /* 0x0000004a216a7220 */ /* 0x000fe20000410000 */
[C---:B------:R-:W-:Y:S01]  /*2f20*/  FMUL.FTZ R92, R94.reuse, R76 ;  /* 0x0000004c5e5c7220 */ /* 0x040fe20000410000 */
[----:B------:R-:W-:-:S03]  /*2f30*/  FMUL.FTZ R33, R94, R29 ;  /* 0x0000001d5e217220 */ /* 0x000fc60000410000 */
[C---:B------:R-:W-:Y:S01]  /*2f40*/  FFMA.FTZ R92, R93.reuse, R29, R92 ;  /* 0x0000001d5d5c7223 */ /* 0x040fe2000001005c */
[----:B------:R-:W-:Y:S01]  /*2f50*/  FFMA.FTZ R93, R93, R76, -R33 ;  /* 0x0000004c5d5d7223 */ /* 0x000fe20000010821 */
[C---:B------:R-:W-:Y:S01]  /*2f60*/  FMUL.FTZ R77, R35.reuse, R75 ;  /* 0x0000004b234d7220 */ /* 0x040fe20000410000 */
[-C--:B------:R-:W-:Y:S01]  /*2f70*/  FMUL.FTZ R94, R35, R74.reuse ;  /* 0x0000004a235e7220 */ /* 0x080fe20000410000 */
[----:B------:R-:W-:Y:S01]  /*2f80*/  FADD.FTZ R33, RZ, R92 ;  /* 0x0000005cff217221 */ /* 0x000fe20000010000 */
[----:B------:R-:W-:Y:S01]  /*2f90*/  FADD.FTZ R35, R82, R93 ;  /* 0x0000005d52237221 */ /* 0x000fe20000010000 */
[-C--:B------:R-:W-:Y:S02]  /*2fa0*/  FFMA.FTZ R77, R34, R74.reuse, -R77 ;  /* 0x0000004a224d7223 */ /* 0x080fe4000001084d */
[C---:B------:R-:W-:Y:S01]  /*2fb0*/  FMUL.FTZ R92, R0.reuse, R33 ;  /* 0x00000021005c7220 */ /* 0x040fe20000410000 */
[----:B------:R-:W-:Y:S01]  /*2fc0*/  FMUL.FTZ R0, R0, R35 ;  /* 0x0000002300007220 */ /* 0x000fe20000410000 */
[-C--:B------:R-:W-:Y:S01]  /*2fd0*/  FFMA.FTZ R34, R34, R75.reuse, R94 ;  /* 0x0000004b22227223 */ /* 0x080fe2000001005e */
[C---:B------:R-:W-:Y:S01]  /*2fe0*/  FMUL.FTZ R91, R37.reuse, R75 ;  /* 0x0000004b255b7220 */ /* 0x040fe20000410000 */
[-C--:B------:R-:W-:Y:S01]  /*2ff0*/  FMUL.FTZ R94, R37, R74.reuse ;  /* 0x0000004a255e7220 */ /* 0x080fe20000410000 */
[C---:B------:R-:W-:Y:S01]  /*3000*/  FFMA.FTZ R37, R95.reuse, R33, R0 ;  /* 0x000000215f257223 */ /* 0x040fe20000010000 */
[----:B------:R-:W-:Y:S01]  /*3010*/  FFMA.FTZ R92, R95, R35, -R92 ;  /* 0x000000235f5c7223 */ /* 0x000fe2000001085c */
[----:B------:R-:W-:-:S02]  /*3020*/  FFMA.FTZ R0, R36, R74, -R91 ;  /* 0x0000004a24007223 */ /* 0x000fc4000001085b */
[----:B------:R-:W-:Y:S01]  /*3030*/  FADD.FTZ R37, RZ, R37 ;  /* 0x00000025ff257221 */ /* 0x000fe20000010000 */
[CC--:B------:R-:W-:Y:S01]  /*3040*/  FMUL.FTZ R91, R39.reuse, R75.reuse ;  /* 0x0000004b275b7220 */ /* 0x0c0fe20000410000 */
[----:B------:R-:W-:Y:S01]  /*3050*/  FFMA.FTZ R36, R36, R75, R94 ;  /* 0x0000004b24247223 */ /* 0x000fe2000001005e */
[-C--:B------:R-:W-:Y:S01]  /*3060*/  FMUL.FTZ R93, R39, R74.reuse ;  /* 0x0000004a275d7220 */ /* 0x080fe20000410000 */
[----:B------:R-:W-:Y:S01]  /*3070*/  FADD.FTZ R92, R83, R92 ;  /* 0x0000005c535c7221 */ /* 0x000fe20000010000 */
[----:B------:R-:W-:Y:S01]  /*3080*/  FMUL.FTZ R94, R96, R37 ;  /* 0x00000025605e7220 */ /* 0x000fe20000410000 */
[-C--:B------:R-:W-:Y:S01]  /*3090*/  FFMA.FTZ R31, R32, R74.reuse, -R31 ;  /* 0x0000004a201f7223 */ /* 0x080fe2000001081f */
[----:B------:R-:W-:Y:S01]  /*30a0*/  FFMA.FTZ R74, R38, R74, -R91 ;  /* 0x0000004a264a7223 */ /* 0x000fe2000001085b */
[----:B------:R-:W-:Y:S01]  /*30b0*/  FFMA.FTZ R32, R32, R75, R106 ;  /* 0x0000004b20207223 */ /* 0x000fe2000001006a */
[----:B------:R-:W-:Y:S01]  /*30c0*/  FMUL.FTZ R39, R13, R19 ;  /* 0x000000130d277220 */ /* 0x000fe20000410000 */
[----:B------:R-:W-:Y:S01]  /*30d0*/  FFMA.FTZ R38, R38, R75, R93 ;  /* 0x0000004b26267223 */ /* 0x000fe2000001005d */
[-C--:B------:R-:W-:Y:S01]  /*30e0*/  FMUL.FTZ R96, R96, R92.reuse ;  /* 0x0000005c60607220 */ /* 0x080fe20000410000 */
[C---:B------:R-:W-:Y:S01]  /*30f0*/  FFMA.FTZ R75, R103.reuse, R92, -R94 ;  /* 0x0000005c674b7223 */ /* 0x040fe2000001085e */
[-C--:B------:R-:W-:Y:S01]  /*3100*/  FFMA.FTZ R93, R12, R18.reuse, -R39 ;  /* 0x000000120c5d7223 */ /* 0x080fe20000010827 */
[----:B------:R-:W-:Y:S01]  /*3110*/  ISETP.NE.AND P1, PT, R66, RZ, PT ;  /* 0x000000ff4200720c */ /* 0x000fe20003f25270 */
[----:B------:R-:W-:Y:S01]  /*3120*/  FFMA.FTZ R96, R103, R37, R96 ;  /* 0x0000002567607223 */ /* 0x000fe20000010060 */
[----:B------:R-:W-:Y:S01]  /*3130*/  FADD.FTZ R39, R84, R75 ;  /* 0x0000004b54277221 */ /* 0x000fe20000010000 */
[C---:B------:R-:W-:Y:S01]  /*3140*/  FMUL.FTZ R95, R13.reuse, R18 ;  /* 0x000000120d5f7220 */ /* 0x040fe20000410000 */
[C---:B------:R-:W-:Y:S01]  /*3150*/  FMUL.FTZ R91, R13.reuse, R17 ;  /* 0x000000110d5b7220 */ /* 0x040fe20000410000 */
[----:B------:R-:W-:Y:S01]  /*3160*/  FMUL.FTZ R18, R13, R16 ;  /* 0x000000100d127220 */ /* 0x000fe20000410000 */
[----:B------:R-:W-:Y:S01]  /*3170*/  FADD.FTZ R75, RZ, R96 ;  /* 0x00000060ff4b7221 */ /* 0x000fe20000010000 */
[----:B------:R-:W-:-:S03]  /*3180*/  FMUL.FTZ R13, R104, R39 ;  /* 0x00000027680d7220 */ /* 0x000fc60000410000 */
[-C--:B------:R-:W-:Y:S01]  /*3190*/  FMUL.FTZ R104, R104, R75.reuse ;  /* 0x0000004b68687220 */ /* 0x080fe20000410000 */
[----:B------:R-:W-:Y:S01]  /*31a0*/  FFMA.FTZ R13, R102, R75, R13 ;  /* 0x0000004b660d7223 */ /* 0x000fe2000001000d */
[C---:B------:R-:W-:Y:S01]  /*31b0*/  FFMA.FTZ R16, R12.reuse, R16, -R91 ;  /* 0x000000100c107223 */ /* 0x040fe2000001085b */
[C---:B------:R-:W-:Y:S01]  /*31c0*/  FFMA.FTZ R17, R12.reuse, R17, R18 ;  /* 0x000000110c117223 */ /* 0x040fe20000010012 */
[----:B------:R-:W-:Y:S01]  /*31d0*/  FFMA.FTZ R12, R12, R19, R95 ;  /* 0x000000130c0c7223 */ /* 0x000fe2000001005f */
[----:B------:R-:W-:Y:S01]  /*31e0*/  FFMA.FTZ R104, R102, R39, -R104 ;  /* 0x0000002766687223 */ /* 0x000fe20000010868 */
[----:B------:R-:W-:Y:S01]  /*31f0*/  FADD.FTZ R91, RZ, R13 ;  /* 0x0000000dff5b7221 */ /* 0x000fe20000010000 */
[----:B------:R-:W-:Y:S01]  /*3200*/  BSSY.RECONVERGENT B0, `(.L_x_2157) ;  /* 0x000000f000007945 */ /* 0x000fe20003800200 */
[----:B------:R-:W-:Y:S01]  /*3210*/  FMUL.FTZ R24, R27, R24 ;  /* 0x000000181b187220 */ /* 0x000fe20000410000 */
[----:B------:R-:W-:Y:S01]  /*3220*/  FADD.FTZ R18, R14, R93 ;  /* 0x0000005d0e127221 */ /* 0x000fe20000010000 */
        /* <DEDUP_REMOVED lines=12> */
.L_x_2158:
[----:B------:R-:W-:Y:S05]  /*32f0*/  BSYNC.RECONVERGENT B0 ;  /* 0x0000000000007941 */ /* 0x000fea0003800200 */
.L_x_2157:
[-C--:B------:R-:W-:Y:S01]  /*3300*/  FMUL.FTZ R98, R98, R27.reuse ;  /* 0x0000001b62627220 */ /* 0x080fe20000410000 */
[----:B0-----:R-:W-:Y:S01]  /*3310*/  FFMA.FTZ R13, R97, R27, -R14 ;  /* 0x0000001b610d7223 */ /* 0x001fe2000001080e */
[----:B------:R-:W-:Y:S01]  /*3320*/  IADD3 R87, PT, PT, R87, 0x1, RZ ;  /* 0x0000000157577810 */ /* 0x000fe20007ffe0ff */
[----:B------:R-:W-:Y:S01]  /*3330*/  FMUL.FTZ R29, R29, R26 ;  /* 0x0000001a1d1d7220 */ /* 0x000fe20000410000 */
[----:B------:R-:W-:Y:S01]  /*3340*/  FFMA.FTZ R98, R97, R91, R98 ;  /* 0x0000005b61627223 */ /* 0x000fe20000010062 */
[----:B------:R-:W-:Y:S01]  /*3350*/  FADD.FTZ R14, R86, R13 ;  /* 0x0000000d560e7221 */ /* 0x000fe20000010000 */
[----:B------:R-:W-:Y:S01]  /*3360*/  ISETP.GE.AND P1, PT, R87, UR5, PT ;  /* 0x0000000557007c0c */ /* 0x000fe2000bf26270 */
[----:B------:R-:W-:Y:S01]  /*3370*/  FMUL.FTZ R28, R33, R28 ;  /* 0x0000001c211c7220 */ /* 0x000fe20000410000 */
[----:B------:R-:W-:Y:S01]  /*3380*/  FADD.FTZ R98, RZ, R98 ;  /* 0x00000062ff627221 */ /* 0x000fe20000010000 */
[----:B------:R-:W-:Y:S01]  /*3390*/  FMUL.FTZ R12, R101, R14 ;  /* 0x0000000e650c7220 */ /* 0x000fe20000410000 */
[----:B------:R-:W-:Y:S01]  /*33a0*/  FMUL.FTZ R37, R37, R30 ;  /* 0x0000001e25257220 */ /* 0x000fe20000410000 */
[----:B------:R-:W-:Y:S01]  /*33b0*/  FMUL.FTZ R32, R75, R32 ;  /* 0x000000204b207220 */ /* 0x000fe20000410000 */
[----:B------:R-:W-:Y:S01]  /*33c0*/  FMUL.FTZ R34, R91, R34 ;  /* 0x000000225b227220 */ /* 0x000fe20000410000 */
[-C--:B------:R-:W-:Y:S01]  /*33d0*/  FFMA.FTZ R15, R99, R98.reuse, R12 ;  /* 0x00000062630f7223 */ /* 0x080fe2000001000c */
[----:B------:R-:W-:Y:S01]  /*33e0*/  FMUL.FTZ R12, R101, R98 ;  /* 0x00000062650c7220 */ /* 0x000fe20000410000 */
[----:B------:R-:W-:Y:S01]  /*33f0*/  FMUL.FTZ R13, R98, R36 ;  /* 0x00000024620d7220 */ /* 0x000fe20000410000 */
[----:B------:R-:W-:Y:S01]  /*3400*/  FFMA.FTZ R23, R23, R20, -R24 ;  /* 0x0000001417177223 */ /* 0x000fe20000010818 */
[----:B------:R-:W-:Y:S01]  /*3410*/  FADD.FTZ R15, RZ, R15 ;  /* 0x0000000fff0f7221 */ /* 0x000fe20000010000 */
[----:B------:R-:W-:Y:S01]  /*3420*/  FFMA.FTZ R99, R99, R14, -R12 ;  /* 0x0000000e63637223 */ /* 0x000fe2000001080c */
[----:B------:R-:W-:Y:S01]  /*3430*/  FFMA.FTZ R76, R76, R21, -R29 ;  /* 0x000000154c4c7223 */ /* 0x000fe2000001081d */
[----:B------:R-:W-:Y:S01]  /*3440*/  FFMA.FTZ R35, R35, R22, -R28 ;  /* 0x0000001623237223 */ /* 0x000fe2000001081c */
[----:B------:R-:W-:Y:S01]  /*3450*/  FMUL.FTZ R15, R38, R15 ;  /* 0x0000000f260f7220 */ /* 0x000fe20000410000 */
[----:B------:R-:W-:Y:S01]  /*3460*/  FADD.FTZ R12, R90, R99 ;  /* 0x000000635a0c7221 */ /* 0x000fe20000010000 */
        /* <DEDUP_REMOVED lines=14> */
.L_x_2156:
[----:B------:R-:W-:Y:S01]  /*3550*/  BAR.SYNC.DEFER_BLOCKING 0x0 ;  /* 0x0000000000007b1d */ /* 0x000fe20000010000 */
[C---:B------:R-:W-:Y:S02]  /*3560*/  SHF.L.U32 R20, R63.reuse, 0x8, RZ ;  /* 0x000000083f147819 */ /* 0x040fe400000006ff */
[----:B------:R-:W-:Y:S02]  /*3570*/  MOV R21, RZ ;  /* 0x000000ff00157202 */ /* 0x000fe40000000f00 */
[----:B------:R-:W-:-:S03]  /*3580*/  IADD3 R63, PT, PT, R63, 0x1, RZ ;  /* 0x000000013f3f7810 */ /* 0x000fc60007ffe0ff */
[----:B------:R-:W0:Y:S01]  /*3590*/  LDC.64 R22, c[0x0][0x420] ;  /* 0x00010800ff167b82 */ /* 0x000e220000000a00 */
[----:B------:R-:W1:Y:S01]  /*35a0*/  LDCU UR5, c[0x0][0x394] ;  /* 0x00007280ff0577ac */ /* 0x000e620008000800 */
[----:B------:R-:W-:Y:S02]  /*35b0*/  IADD3 R56, P1, PT, R56, 0x800, RZ ;  /* 0x0000080038387810 */ /* 0x000fe40007f3e0ff */
[----:B------:R-:W-:Y:S02]  /*35c0*/  IADD3 R60, P2, PT, R60, 0x400, RZ ;  /* 0x000004003c3c7810 */ /* 0x000fe40007f5e0ff */
[----:B------:R-:W-:Y:S02]  /*35d0*/  IADD3 R62, P3, PT, R62, 0x400, RZ ;  /* 0x000004003e3e7810 */ /* 0x000fe40007f7e0ff */
[----:B------:R-:W2:Y:S01]  /*35e0*/  LDC.64 R24, c[0x0][0x428] ;  /* 0x00010a00ff187b82 */ /* 0x000ea20000000a00 */
[----:B------:R-:W-:Y:S02]  /*35f0*/  IADD3.X R55, PT, PT, RZ, R55, RZ, P1, !PT ;  /* 0x00000037ff377210 */ /* 0x000fe40000ffe4ff */
[----:B------:R-:W-:-:S02]  /*3600*/  IADD3.X R59, PT, PT, RZ, R59, RZ, P2, !PT ;  /* 0x0000003bff3b7210 */ /* 0x000fc400017fe4ff */
[----:B------:R-:W-:-:S03]  /*3610*/  IADD3.X R61, PT, PT, RZ, R61, RZ, P3, !PT ;  /* 0x0000003dff3d7210 */ /* 0x000fc60001ffe4ff */
        /* <DEDUP_REMOVED lines=18> */
.L_x_2161:
        /* <DEDUP_REMOVED lines=12> */
.L_x_5002:


//--------------------- .text._Z25selective_scan_fwd_kernelI32Selective_Scan_fwd_kernel_traitsILi32ELi8ELi1ELb1ELb0ELb1ELb1EfN3c107complexIfEEEEv13SSMParamsBase --------------------------
	.section	.text._Z25selective_scan_fwd_kernelI32Selective_Scan_fwd_kernel_traitsILi32ELi8ELi1ELb1ELb0ELb1ELb1EfN3c107complexIfEEEEv13SSMParamsBase,"ax",@progbits
	.align	128
        .global         _Z25selective_scan_fwd_kernelI32Selective_Scan_fwd_kernel_traitsILi32ELi8ELi1ELb1ELb0ELb1ELb1EfN3c107complexIfEEEEv13SSMParamsBase
        .type           _Z25selective_scan_fwd_kernelI32Selective_Scan_fwd_kernel_traitsILi32ELi8ELi1ELb1ELb0ELb1ELb1EfN3c107complexIfEEEEv13SSMParamsBase,@function
        .size           _Z25selective_scan_fwd_kernelI32Selective_Scan_fwd_kernel_traitsILi32ELi8ELi1ELb1ELb0ELb1ELb1EfN3c107complexIfEEEEv13SSMParamsBase,(.L_x_5003 - _Z25selective_scan_fwd_kernelI32Selective_Scan_fwd_kernel_traitsILi32ELi8ELi1ELb1ELb0ELb1ELb1EfN3c107complexIfEEEEv13SSMParamsBase)
        .other          _Z25selective_scan_fwd_kernelI32Selective_Scan_fwd_kernel_traitsILi32ELi8ELi1ELb1ELb0ELb1ELb1EfN3c107complexIfEEEEv13SSMParamsBase,@"STO_CUDA_ENTRY STV_DEFAULT"
_Z25selective_scan_fwd_kernelI32Selective_Scan_fwd_kernel_traitsILi32ELi8ELi1ELb1ELb0ELb1ELb1EfN3c107complexIfEEEEv13SSMParamsBase:
.text._Z25selective_scan_fwd_kernelI32Selective_Scan_fwd_kernel_traitsILi32ELi8ELi1ELb1ELb0ELb1ELb1EfN3c107complexIfEEEEv13SSMParamsBase:
        /* <DEDUP_REMOVED lines=102> */
.L_x_2182:
        /* <DEDUP_REMOVED lines=72> */
.L_x_2163:
[----:B------:R-:W-:Y:S05]  /*0ae0*/  BSYNC.RECONVERGENT B0 ;  /* 0x0000000000007941 */ /* 0x000fea0003800200 */
.L_x_2162:
        /* <DEDUP_REMOVED lines=34> */
.L_x_2165:
[----:B------:R-:W-:Y:S05]  /*0d10*/  BSYNC.RECONVERGENT B0 ;  /* 0x0000000000007941 */ /* 0x000fea0003800200 */
.L_x_2164:
        /* <DEDUP_REMOVED lines=39> */
.L_x_2167:
[----:B------:R-:W-:Y:S05]  /*0f90*/  BSYNC.RECONVERGENT B0 ;  /* 0x0000000000007941 */ /* 0x000fea0003800200 */
.L_x_2166:
        /* <DEDUP_REMOVED lines=32> */
.L_x_2169:
[----:B------:R-:W-:Y:S05]  /*11a0*/  BSYNC.RECONVERGENT B0 ;  /* 0x0000000000007941 */ /* 0x000fea0003800200 */
.L_x_2168:
        /* <DEDUP_REMOVED lines=32> */
.L_x_2171:
[----:B------:R-:W-:Y:S05]  /*13b0*/  BSYNC.RECONVERGENT B0 ;  /* 0x0000000000007941 */ /* 0x000fea0003800200 */
.L_x_2170:
        /* <DEDUP_REMOVED lines=32> */
.L_x_2173:
[----:B------:R-:W-:Y:S05]  /*15c0*/  BSYNC.RECONVERGENT B0 ;  /* 0x0000000000007941 */ /* 0x000fea0003800200 */
.L_x_2172:
        /* <DEDUP_REMOVED lines=32> */
.L_x_2175:
[----:B------:R-:W-:Y:S05]  /*17d0*/  BSYNC.RECONVERGENT B0 ;  /* 0x0000000000007941 */ /* 0x000fea0003800200 */
.L_x_2174:
        /* <DEDUP_REMOVED lines=32> */
.L_x_2177:
[----:B------:R-:W-:Y:S05]  /*19e0*/  BSYNC.RECONVERGENT B0 ;  /* 0x0000000000007941 */ /* 0x000fea0003800200 */
.L_x_2176:
        /* <DEDUP_REMOVED lines=32> */
.L_x_2181:
        /* <DEDUP_REMOVED lines=368> */
.L_x_2180:
[----:B------:R-:W-:Y:S05]  /*32f0*/  BSYNC.RECONVERGENT B0 ;  /* 0x0000000000007941 */ /* 0x000fea0003800200 */
.L_x_2179:
        /* <DEDUP_REMOVED lines=37> */
.L_x_2178:
        /* <DEDUP_REMOVED lines=37> */
[----:B------:R-:W-:-:S02]  /*37a0*/  IADD3 R62, P3, PT, R62, 0x400, RZ ;  /* 0x000004003e3e7810 */ /* 0x000fc40007f7e0ff */
[----:B------:R-:W-:Y:S02]  /*37b0*/  IADD3.X R55, PT, PT, RZ, R55, RZ, P1, !PT ;  /* 0x00000037ff377210 */ /* 0x000fe40000ffe4ff */
[----:B------:R-:W-:Y:S02]  /*37c0*/  IADD3.X R59, PT, PT, RZ, R59, RZ, P2, !PT ;  /* 0x0000003bff3b7210 */ /* 0x000fe400017fe4ff */
        /* <DEDUP_REMOVED lines=30> */
[----:B------:R3:W0:Y:S01]  /*39b0*/  MUFU.RCP R31, R0 ;  /* 0x00000000001f7308 */ /* 0x0006220000001000 */
[----:B--2---:R-:W-:-:S07]  /*39c0*/  FADD.FTZ R19, R19, 1 ;  /* 0x3f80000013137421 */ /* 0x004fce0000010000 */
[----:B------:R0:W2:Y:S01]  /*39d0*/  MUFU.RCP R33, R13 ;  /* 0x0000000d00217308 */ /* 0x0000a20000001000 */
[----:B---3--:R-:W-:-:S04]  /*39e0*/  FMUL.FTZ R0, R25, R12 ;  /* 0x0000000c19007220 */ /* 0x008fc80000410000 */
[----:B------:R-:W-:-:S03]  /*39f0*/  FMUL.FTZ R5, R0, R5 ;  /* 0x0000000500057220 */ /* 0x000fc60000410000 */
[----:B------:R-:W3:Y:S01]  /*3a00*/  MUFU.RCP R14, R14 ;  /* 0x0000000e000e7308 */ /* 0x000ee20000001000 */
[----:B0-----:R-:W-:Y:S02]  /*3a10*/  FMUL.FTZ R13, R24, R31 ;  /* 0x0000001f180d7220 */ /* 0x001fe40000410000 */
[----:B------:R-:W0:Y:S02]  /*3a20*/  LDC.64 R24, c[0x0][0x490] ;  /* 0x00012400ff187b82 */ /* 0x000e240000000a00 */
[----:B------:R-:W-:-:S03]  /*3a30*/  FMUL.FTZ R4, R13, R4 ;  /* 0x000000040d047220 */ /* 0x000fc60000410000 */
[----:B------:R-:W4:Y:S01]  /*3a40*/  MUFU.RCP R35, R16 ;  /* 0x0000001000237308 */ /* 0x000f220000001000 */
[----:B--2---:R-:W-:-:S04]  /*3a50*/  FMUL.FTZ R15, R26, R33 ;  /* 0x000000211a0f7220 */ /* 0x004fc80000410000 */
[----:B------:R-:W-:-:S03]  /*3a60*/  FMUL.FTZ R6, R15, R6 ;  /* 0x000000060f067220 */ /* 0x000fc60000410000 */
[----:B------:R2:W5:Y:S01]  /*3a70*/  MUFU.RCP R30, R17 ;  /* 0x00000011001e7308 */ /* 0x0005620000001000 */
[----:B---3--:R-:W-:-:S04]  /*3a80*/  FMUL.FTZ R12, R27, R14 ;  /* 0x0000000e1b0c7220 */ /* 0x008fc80000410000 */
[----:B------:R-:W-:Y:S01]  /*3a90*/  FMUL.FTZ R7, R12, R7 ;  /* 0x000000070c077220 */ /* 0x000fe20000410000 */
[----:B------:R-:W-:Y:S01]  /*3aa0*/  BAR.SYNC.DEFER_BLOCKING 0x0 ;  /* 0x0000000000007b1d */ /* 0x000fe20000010000 */
[----:B----4-:R-:W-:-:S05]  /*3ab0*/  FMUL.FTZ R13, R20, R35 ;  /* 0x00000023140d7220 */ /* 0x010fca0000410000 */
[----:B------:R-:W3:Y:S02]  /*3ac0*/  MUFU.RCP R37, R18 ;  /* 0x0000001200257308 */ /* 0x000ee40000001000 */
[----:B--2---:R-:W2:Y:S01]  /*3ad0*/  LDC.64 R16, c[0x0][0x430] ;  /* 0x00010c00ff107b82 */ /* 0x004ea20000000a00 */
[----:B------:R-:W-:Y:S01]  /*3ae0*/  FMUL.FTZ R20, R13, R8 ;  /* 0x000000080d147220 */ /* 0x000fe20000410000 */
[----:B-----5:R-:W-:-:S04]  /*3af0*/  FMUL.FTZ R0, R21, R30 ;  /* 0x0000001e15007220 */ /* 0x020fc80000410000 */
[----:B------:R4:W5:Y:S01]  /*3b00*/  MUFU.RCP R32, R19 ;  /* 0x0000001300207308 */ /* 0x0009620000001000 */
[----:B------:R-:W-:Y:S01]  /*3b10*/  FMUL.FTZ R21, R0, R9 ;  /* 0x0000000900157220 */ /* 0x000fe20000410000 */
[----:B---3--:R-:W-:Y:S01]  /*3b20*/  FMUL.FTZ R15, R22, R37 ;  /* 0x00000025160f7220 */ /* 0x008fe20000410000 */
[----:B----4-:R-:W3:Y:S01]  /*3b30*/  LDC.64 R18, c[0x0][0x438] ;  /* 0x00010e00ff127b82 */ /* 0x010ee20000000a00 */
[----:B------:R0:W-:Y:S02]  /*3b40*/  STS.128 [R52], R4 ;  /* 0x0000000434007388 */ /* 0x0001e40000000c00 */
[----:B------:R-:W-:Y:S01]  /*3b50*/  FMUL.FTZ R22, R15, R10 ;  /* 0x0000000a0f167220 */ /* 0x000fe20000410000 */
[----:B-----5:R-:W-:Y:S01]  /*3b60*/  FMUL.FTZ R12, R23, R32 ;  /* 0x00000020170c7220 */ /* 0x020fe20000410000 */
[----:B--2---:R-:W-:-:S04]  /*3b70*/  IMAD.WIDE.U32 R28, R16, UR20, R28 ;  /* 0x00000014101c7c25 */ /* 0x004fc8000f8e001c */
[----:B------:R-:W-:Y:S01]  /*3b80*/  FMUL.FTZ R23, R12, R11 ;  /* 0x0000000b0c177220 */ /* 0x000fe20000410000 */
[----:B------:R-:W-:-:S04]  /*3b90*/  IMAD R29, R17, UR20, R29 ;  /* 0x00000014111d7c24 */ /* 0x000fc8000f8e021d */
[----:B------:R-:W-:Y:S01]  /*3ba0*/  STS.128 [R52+0x10], R20 ;  /* 0x0000101434007388 */ /* 0x000fe20000000c00 */
[----:B------:R-:W-:-:S03]  /*3bb0*/  NOP ;  /* 0x0000000000007918 */ /* 0x000fc60000000000 */
[----:B------:R-:W2:Y:S01]  /*3bc0*/  LDS.128 R8, [R53] ;  /* 0x0000000035087984 */ /* 0x000ea20000000c00 */
[----:B---3--:R-:W-:-:S03]  /*3bd0*/  IMAD.WIDE.U32 R16, R71, R18, R28 ;  /* 0x0000001247107225 */ /* 0x008fc600078e001c */
[----:B------:R-:W3:Y:S01]  /*3be0*/  LDS.128 R12, [R53+0x200] ;  /* 0x00020000350c7984 */ /* 0x000ee20000000c00 */
[----:B------:R-:W-:Y:S01]  /*3bf0*/  IMAD R0, R71, R19, R17 ;  /* 0x0000001347007224 */ /* 0x000fe200078e0211 */
[----:B0-----:R-:W-:-:S04]  /*3c00*/  LEA R4, P0, R16, R24, 0x2 ;  /* 0x0000001810047211 */ /* 0x001fc800078010ff */
[----:B------:R-:W-:Y:S02]  /*3c10*/  LEA.HI.X R5, R16, R25, R0, 0x2, P0 ;  /* 0x0000001910057211 */ /* 0x000fe400000f1400 */
[----:B-1----:R-:W-:Y:S01]  /*3c20*/  ISETP.GE.AND P0, PT, R63, UR5, PT ;  /* 0x000000053f007c0c */ /* 0x002fe2000bf06270 */
[----:B------:R-:W-:-:S05]  /*3c30*/  IMAD.WIDE.U32 R4, R58, 0x10, R4 ;  /* 0x000000103a047825 */ /* 0x000fca00078e0004 */
[----:B--2---:R1:W-:Y:S04]  /*3c40*/  STG.E.128 desc[UR18][R4.64], R8 ;  /* 0x0000000804007986 */ /* 0x0043e8000c101d12 */
[----:B---3--:R1:W-:Y:S03]  /*3c50*/  STG.E.128 desc[UR18][R4.64+0x200], R12 ;  /* 0x0002000c04007986 */ /* 0x0083e6000c101d12 */
[----:B------:R-:W-:Y:S05]  /*3c60*/  @!P0 BRA `(.L_x_2182) ;  /* 0xffffffc8007c8947 */ /* 0x000fea000383ffff */
[----:B------:R-:W-:Y:S05]  /*3c70*/  EXIT ;  /* 0x000000000000794d */ /* 0x000fea0003800000 */
.L_x_2183:
        /* <DEDUP_REMOVED lines=16> */
.L_x_5003:


//--------------------- .text._Z25selective_scan_fwd_kernelI32Selective_Scan_fwd_kernel_traitsILi32ELi8ELi1ELb1ELb1ELb0ELb0EfN3c107complexIfEEEEv13SSMParamsBase --------------------------
	.section	.text._Z25selective_scan_fwd_kernelI32Selective_Scan_fwd_kernel_traitsILi32ELi8ELi1ELb1ELb1ELb0ELb0EfN3c107complexIfEEEEv13SSMParamsBase,"ax",@progbits
	.align	128
        .global         _Z25selective_scan_fwd_kernelI32Selective_Scan_fwd_kernel_traitsILi32ELi8ELi1ELb1ELb1ELb0ELb0EfN3c107complexIfEEEEv13SSMParamsBase
        .type           _Z25selective_scan_fwd_kernelI32Selective_Scan_fwd_kernel_traitsILi32ELi8ELi1ELb1ELb1ELb0ELb0EfN3c107complexIfEEEEv13SSMParamsBase,@function
        .size           _Z25selective_scan_fwd_kernelI32Selective_Scan_fwd_kernel_traitsILi32ELi8ELi1ELb1ELb1ELb0ELb0EfN3c107complexIfEEEEv13SSMParamsBase,(.L_x_5004 - _Z25selective_scan_fwd_kernelI32Selective_Scan_fwd_kernel_traitsILi32ELi8ELi1ELb1ELb1ELb0ELb0EfN3c107complexIfEEEEv13SSMParamsBase)
        .other          _Z25selective_scan_fwd_kernelI32Selective_Scan_fwd_kernel_traitsILi32ELi8ELi1ELb1ELb1ELb0ELb0EfN3c107complexIfEEEEv13SSMParamsBase,@"STO_CUDA_ENTRY STV_DEFAULT"
_Z25selective_scan_fwd_kernelI32Selective_Scan_fwd_kernel_traitsILi32ELi8ELi1ELb1ELb1ELb0ELb0EfN3c107complexIfEEEEv13SSMParamsBase:
.text._Z25selective_scan_fwd_kernelI32Selective_Scan_fwd_kernel_traitsILi32ELi8ELi1ELb1ELb1ELb0ELb0EfN3c107complexIfEEEEv13SSMParamsBase:
        /* <DEDUP_REMOVED lines=45> */
[----:B------:R-:W-:-:S05]  /*02d0*/  ISETP.NE.AND P1, PT, R10, RZ, PT ;  /* 0x000000ff0a00720c */ /* 0x000fca0003f25270 */
[----:B------:R-:W-:-:S06]  /*02e0*/  @P0 IADD3 R7, PT, PT, R7, 0x1, RZ ;  /* 0x0000000107070810 */ /* 0x000fcc0007ffe0ff */
[----:B------:R-:W-:Y:S02]  /*02f0*/  @!P2 IADD3 R7, PT, PT, -R7, RZ, RZ ;  /* 0x000000ff0707a210 */ /* 0x000fe40007ffe1ff */
[----:B------:R-:W-:Y:S02]  /*0300*/  @!P1 LOP3.LUT R7, RZ, R10, RZ, 0x33, !PT ;  /* 0x0000000aff079212 */ /* 0x000fe400078e33ff */
[----:B------:R-:W4:Y:S01]  /*0310*/  LDC.64 R10, c[0x0][0x460] ;  /* 0x00011800ff0a7b82 */ /* 0x000f220000000a00 */
[----:B0-----:R-:W-:Y:S01]  /*0320*/  ISETP.GE.AND P0, PT, R17, 0x1, PT ;  /* 0x000000011100780c */ /* 0x001fe20003f06270 */
[----:B------:R-:W-:-:S04]  /*0330*/  UIMAD.WIDE.U32 UR4, UR20, UR8, URZ ;  /* 0x00000008140472a5 */ /* 0x000fc8000f8e00ff */
[----:B------:R-:W-:Y:S02]  /*0340*/  UIMAD UR6, UR20, UR9, UR5 ;  /* 0x00000009140672a4 */ /* 0x000fe4000f8e0205 */
[----:B------:R-:W-:Y:S02]  /*0350*/  MOV R2, UR4 ;  /* 0x0000000400027c02 */ /* 0x000fe40008000f00 */
[----:B------:R-:W-:Y:S01]  /*0360*/  MOV R3, UR5 ;  /* 0x0000000500037c02 */ /* 0x000fe20008000f00 */
[----:B------:R-:W-:Y:S01]  /*0370*/  UIMAD.WIDE.U32 UR4, UR20, UR12, URZ ;  /* 0x0000000c140472a5 */ /* 0x000fe2000f8e00ff */
[----:B------:R-:W-:Y:S01]  /*0380*/  MOV R3, UR6 ;  /* 0x0000000600037c02 */ /* 0x000fe20008000f00 */
[----:B------:R-:W-:Y:S02]  /*0390*/  UIMAD.WIDE.U32 UR6, UR20, UR16, URZ ;  /* 0x00000010140672a5 */ /* 0x000fe4000f8e00ff */
[----:B------:R-:W-:Y:S01]  /*03a0*/  UIMAD UR8, UR20, UR13, UR5 ;  /* 0x0000000d140872a4 */ /* 0x000fe2000f8e0205 */
[----:B-123--:R-:W-:Y:S11]  /*03b0*/  @!P0 EXIT ;  /* 0x000000000000894d */ /* 0x00eff60003800000 */
        /* <DEDUP_REMOVED lines=12> */
[----:B------:R-:W1:Y:S02]  /*0480*/  LDCU.64 UR8, c[0x0][0x3d8] ;  /* 0x00007b00ff0877ac */ /* 0x000e640008000a00 */
[C---:B------:R-:W-:Y:S01]  /*0490*/  IMAD R57, R7.reuse, R57, R6 ;  /* 0x0000003907397224 */ /* 0x040fe200078e0206 */
[----:B----4-:R-:W-:Y:S01]  /*04a0*/  LEA R50, P0, R2, R10, 0x2 ;  /* 0x0000000a02327211 */ /* 0x010fe200078010ff */
[----:B------:R-:W-:Y:S01]  /*04b0*/  IMAD.WIDE.U32 R6, R7, R56, UR6 ;  /* 0x0000000607067e25 */ /* 0x000fe2000f8e0038 */
[----:B------:R-:W4:Y:S01]  /*04c0*/  LDCU UR6, c[0x0][0x38c] ;  /* 0x00007180ff0677ac */ /* 0x000f220008000800 */
[----:B------:R-:W-:-:S02]  /*04d0*/  MOV R48, RZ ;  /* 0x000000ff00307202 */ /* 0x000fc40000000f00 */
[----:B------:R-:W-:Y:S01]  /*04e0*/  IMAD.WIDE.U32 R4, R43, UR14, R4 ;  /* 0x0000000e2b047c25 */ /* 0x000fe2000f8e0004 */
[----:B------:R-:W-:Y:S02]  /*04f0*/  LEA R56, P2, R6, R14, 0x2 ;  /* 0x0000000e06387211 */ /* 0x000fe400078410ff */
[----:B------:R-:W-:Y:S01]  /*0500*/  IADD3 R57, PT, PT, R7, R57, RZ ;  /* 0x0000003907397210 */ /* 0x000fe20007ffe0ff */
[C---:B------:R-:W-:Y:S01]  /*0510*/  IMAD R53, R43.reuse, UR15, R5 ;  /* 0x0000000f2b357c24 */ /* 0x040fe2000f8e0205 */
[----:B------:R-:W-:Y:S01]  /*0520*/  LEA R52, P1, R4, R12, 0x2 ;  /* 0x0000000c04347211 */ /* 0x000fe200078210ff */
[C---:B------:R-:W-:Y:S01]  /*0530*/  IMAD R51, R43.reuse, UR11, R3 ;  /* 0x0000000b2b337c24 */ /* 0x040fe2000f8e0203 */
[----:B------:R-:W-:Y:S01]  /*0540*/  LEA.HI.X R57, R6, R15, R57, 0x2, P2 ;  /* 0x0000000f06397211 */ /* 0x000fe200010f1439 */
[C---:B---3--:R-:W-:Y:S01]  /*0550*/  IMAD.WIDE.U32 R32, R43.reuse, UR4, RZ ;  /* 0x000000042b207c25 */ /* 0x048fe2000f8e00ff */
[----:B------:R-:W-:Y:S01]  /*0560*/  LEA.HI.X R53, R4, R13, R53, 0x2, P1 ;  /* 0x0000000d04357211 */ /* 0x000fe200008f1435 */
[----:B------:R-:W3:Y:S01]  /*0570*/  LDCU.U8 UR4, c[0x0][0x39e] ;  /* 0x000073c0ff0477ac */ /* 0x000ee20008000000 */
[----:B------:R-:W-:Y:S01]  /*0580*/  LEA.HI.X R51, R2, R11, R51, 0x2, P0 ;  /* 0x0000000b02337211 */ /* 0x000fe200000f1433 */
[----:B0-----:R-:W-:Y:S01]  /*0590*/  IMAD R4, R16, UR20, R43 ;  /* 0x0000001410047c24 */ /* 0x001fe2000f8e022b */
[----:B-1----:R-:W-:Y:S01]  /*05a0*/  SHF.L.U32 R6, R44, 0x2, RZ ;  /* 0x000000022c067819 */ /* 0x002fe200000006ff */
[----:B------:R-:W-:-:S03]  /*05b0*/  IMAD.WIDE.U32 R2, R43, UR8, RZ ;  /* 0x000000082b027c25 */ /* 0x000fc6000f8e00ff */
[----:B------:R-:W-:Y:S01]  /*05c0*/  LOP3.LUT R55, R6, 0xf80, RZ, 0xc0, !PT ;  /* 0x00000f8006377812 */ /* 0x000fe200078ec0ff */
[----:B------:R-:W-:Y:S01]  /*05d0*/  IMAD R4, R4, R17, RZ ;  /* 0x0000001104047224 */ /* 0x000fe200078e02ff */
[----:B--2---:R-:W-:Y:S01]  /*05e0*/  LEA R45, R8, R45, 0x18 ;  /* 0x0000002d082d7211 */ /* 0x004fe200078ec0ff */
[----:B------:R-:W-:Y:S01]  /*05f0*/  IMAD R47, R43, UR5, R33 ;  /* 0x000000052b2f7c24 */ /* 0x000fe2000f8e0221 */
[----:B------:R-:W-:Y:S01]  /*0600*/  LOP3.LUT R55, R55, 0x1f, R44, 0xf8, !PT ;  /* 0x0000001f37377812 */ /* 0x000fe200078ef82c */
[----:B----4-:R-:W-:Y:S01]  /*0610*/  IMAD R46, R4, UR6, RZ ;  /* 0x00000006042e7c24 */ /* 0x010fe2000f8e02ff */
[----:B------:R-:W-:Y:S01]  /*0620*/  SHF.L.U32 R4, R44, 0x1, RZ ;  /* 0x000000012c047819 */ /* 0x000fe200000006ff */
[----:B------:R-:W-:-:S03]  /*0630*/  IMAD R49, R43, UR9, R3 ;  /* 0x000000092b317c24 */ /* 0x000fc6000f8e0203 */
[----:B------:R-:W-:-:S04]  /*0640*/  LOP3.LUT R5, R4, 0x7c0, RZ, 0xc0, !PT ;  /* 0x000007c004057812 */ /* 0x000fc800078ec0ff */
[----:B---3--:R-:W-:-:S07]  /*0650*/  LOP3.LUT R54, R5, 0x1f, R44, 0xf8, !PT ;  /* 0x0000001f05367812 */ /* 0x008fce00078ef82c */
.L_x_2204:
[----:B------:R-:W-:Y:S01]  /*0660*/  BAR.SYNC.DEFER_BLOCKING 0x0 ;  /* 0x0000000000007b1d */ /* 0x000fe20000010000 */
[----:B-1----:R-:W-:-:S05]  /*0670*/  IMAD.WIDE.U32 R4, R54, 0x10, R50 ;  /* 0x0000001036047825 */ /* 0x002fca00078e0032 */
[----:B------:R-:W2:Y:S04]  /*0680*/  LDG.E.128 R20, desc[UR18][R4.64] ;  /* 0x0000001204147981 */ /* 0x000ea8000c1e1d00 */
[----:B------:R-:W3:Y:S01]  /*0690*/  LDG.E.128 R24, desc[UR18][R4.64+0x200] ;  /* 0x0002001204187981 */ /* 0x000ee2000c1e1d00 */
[----:B------:R-:W-:Y:S01]  /*06a0*/  IMAD.WIDE.U32 R8, R54, 0x10, R52 ;  /* 0x0000001036087825 */ /* 0x000fe200078e0034 */
[----:B------:R-:W0:Y:S02]  /*06b0*/  S2R R58, SR_LANEID ;  /* 0x00000000003a7919 */ /* 0x000e240000000000 */
[----:B0-----:R-:W-:-:S04]  /*06c0*/  LEA R59, R58, R45, 0x4 ;  /* 0x0000002d3a3b7211 */ /* 0x001fc800078e20ff */
        /* <DEDUP_REMOVED lines=13> */
[----:B------:R-:W0:Y:S04]  /*07a0*/  LDS.128 R20, [R61] ;  /* 0x000000003d147984 */ /* 0x000e280000000c00 */
[----:B------:R-:W1:Y:S01]  /*07b0*/  LDS.128 R4, [R61+0x10] ;  /* 0x000010003d047984 */ /* 0x000e620000000c00 */
        /* <DEDUP_REMOVED lines=46> */
.L_x_2185:
[----:B------:R-:W-:Y:S05]  /*0aa0*/  BSYNC.RECONVERGENT B0 ;  /* 0x0000000000007941 */ /* 0x000fea0003800200 */
.L_x_2184:
        /* <DEDUP_REMOVED lines=34> */
.L_x_2187:
[----:B------:R-:W-:Y:S05]  /*0cd0*/  BSYNC.RECONVERGENT B0 ;  /* 0x0000000000007941 */ /* 0x000fea0003800200 */
.L_x_2186:
        /* <DEDUP_REMOVED lines=39> */
.L_x_2189:
[----:B------:R-:W-:Y:S05]  /*0f50*/  BSYNC.RECONVERGENT B0 ;  /* 0x0000000000007941 */ /* 0x000fea0003800200 */
.L_x_2188:
        /* <DEDUP_REMOVED lines=32> */
.L_x_2191:
[----:B------:R-:W-:Y:S05]  /*1160*/  BSYNC.RECONVERGENT B0 ;  /* 0x0000000000007941 */ /* 0x000fea0003800200 */
.L_x_2190:
        /* <DEDUP_REMOVED lines=32> */
.L_x_2193:
[----:B------:R-:W-:Y:S05]  /*1370*/  BSYNC.RECONVERGENT B0 ;  /* 0x0000000000007941 */ /* 0x000fea0003800200 */
.L_x_2192:
        /* <DEDUP_REMOVED lines=32> */
.L_x_2195:
[----:B------:R-:W-:Y:S05]  /*1580*/  BSYNC.RECONVERGENT B0 ;  /* 0x0000000000007941 */ /* 0x000fea0003800200 */
.L_x_2194:
        /* <DEDUP_REMOVED lines=32> */
.L_x_2197:
[----:B------:R-:W-:Y:S05]  /*1790*/  BSYNC.RECONVERGENT B0 ;  /* 0x0000000000007941 */ /* 0x000fea0003800200 */
.L_x_2196:
        /* <DEDUP_REMOVED lines=32> */
.L_x_2199:
[----:B------:R-:W-:Y:S05]  /*19a0*/  BSYNC.RECONVERGENT B0 ;  /* 0x0000000000007941 */ /* 0x000fea0003800200 */
.L_x_2198:
        /* <DEDUP_REMOVED lines=16> */
[----:B------:R-:W-:Y:S01]  /*1ab0*/  FMUL.FTZ R71, R14, R67 ;  /* 0x000000430e477220 */ /* 0x000fe20000410000 */
[----:B------:R-:W-:Y:S01]  /*1ac0*/  FMUL.FTZ R72, R13, R66 ;  /* 0x000000420d487220 */ /* 0x000fe20000410000 */
[----:B------:R-:W-:Y:S01]  /*1ad0*/  FMUL.FTZ R73, R12, R65 ;  /* 0x000000410c497220 */ /* 0x000fe20000410000 */
[----:B------:R-:W-:Y:S01]  /*1ae0*/  ISETP.EQ.AND P0, PT, R44, RZ, P0 ;  /* 0x000000ff2c00720c */ /* 0x000fe20000702270 */
[----:B------:R-:W1:Y:S01]  /*1af0*/  LDC.64 R34, c[0x0][0x440] ;  /* 0x00011000ff227b82 */ /* 0x000e620000000a00 */
[----:B------:R-:W-:Y:S01]  /*1b00*/  FMUL.FTZ R74, R19, R64 ;  /* 0x00000040134a7220 */ /* 0x000fe20000410000 */
[----:B------:R-:W-:Y:S01]  /*1b10*/  FMUL.FTZ R75, R18, R63 ;  /* 0x0000003f124b7220 */ /* 0x000fe20000410000 */
[----:B------:R-:W-:Y:S01]  /*1b20*/  FMUL.FTZ R76, R17, R62 ;  /* 0x0000003e114c7220 */ /* 0x000fe20000410000 */
[----:B------:R-:W-:Y:S01]  /*1b30*/  FMUL.FTZ R77, R16, R60 ;  /* 0x0000003c104d7220 */ /* 0x000fe20000410000 */
[----:B------:R-:W-:Y:S01]  /*1b40*/  LEA R78, R58, R61, 0x5 ;  /* 0x0000003d3a4e7211 */ /* 0x000fe200078e28ff */
[----:B------:R-:W2:Y:S02]  /*1b50*/  LDCU UR5, c[0x0][0x38c] ;  /* 0x00007180ff0577ac */ /* 0x000ea40008000800 */
[----:B------:R-:W3:Y:S01]  /*1b60*/  LDC.64 R36, c[0x0][0x450] ;  /* 0x00011400ff247b82 */ /* 0x000ee20000000a00 */
[----:B------:R-:W4:Y:S01]  /*1b70*/  LDCU.64 UR8, c[0x0][0x3c0] ;  /* 0x00007800ff0877ac */ /* 0x000f220008000a00 */
[----:B------:R-:W0:Y:S06]  /*1b80*/  LDCU.64 UR6, c[0x0][0x3a8] ;  /* 0x00007500ff0677ac */ /* 0x000e2c0008000a00 */
[----:B------:R-:W0:Y:S01]  /*1b90*/  LDC.64 R38, c[0x0][0x480] ;  /* 0x00012000ff267b82 */ /* 0x000e220000000a00 */
[----:B------:R-:W0:Y:S02]  /*1ba0*/  LDCU.64 UR10, c[0x0][0x3e0] ;  /* 0x00007c00ff0a77ac */ /* 0x000e240008000a00 */
.L_x_2203:
        /* <DEDUP_REMOVED lines=8> */
[C---:B------:R-:W-:Y:S01]  /*1c30*/  LEA R28, P1, R12.reuse, R56, 0x2 ;  /* 0x000000380c1c7211 */ /* 0x040fe200078210ff */
[----:B------:R-:W4:Y:S03]  /*1c40*/  LDG.E.64 R40, desc[UR18][R40.64] ;  /* 0x0000001228287981 */ /* 0x000f26000c1e1b00 */
[----:B------:R-:W-:-:S03]  /*1c50*/  LEA.HI.X R29, R12, R57, R13, 0x2, P1 ;  /* 0x000000390c1d7211 */ /* 0x000fc600008f140d */
[----:B------:R-:W-:-:S05]  /*1c60*/  IMAD.WIDE.U32 R28, R55, 0x10, R28 ;  /* 0x00000010371c7825 */ /* 0x000fca00078e001c */
[----:B------:R-:W5:Y:S04]  /*1c70*/  LDG.E.128 R12, desc[UR18][R28.64] ;  /* 0x000000121c0c7981 */ /* 0x000f68000c1e1d00 */
[----:B------:R-:W2:Y:S04]  /*1c80*/  LDG.E.128 R16, desc[UR18][R28.64+0x200] ;  /* 0x000200121c107981 */ /* 0x000ea8000c1e1d00 */
[----:B------:R-:W3:Y:S04]  /*1c90*/  LDG.E.128 R20, desc[UR18][R28.64+0x400] ;  /* 0x000400121c147981 */ /* 0x000ee8000c1e1d00 */
[----:B------:R0:W3:Y:S01]  /*1ca0*/  LDG.E.128 R24, desc[UR18][R28.64+0x600] ;  /* 0x000600121c187981 */ /* 0x0000e2000c1e1d00 */
[C---:B----4-:R-:W-:Y:S01]  /*1cb0*/  FMUL.FTZ R30, R41.reuse, R60 ;  /* 0x0000003c291e7220 */ /* 0x050fe20000410000 */
[C---:B0-----:R-:W-:Y:S01]  /*1cc0*/  FMUL.FTZ R29, R41.reuse, R63 ;  /* 0x0000003f291d7220 */ /* 0x041fe20000410000 */
[----:B------:R-:W-:Y:S01]  /*1cd0*/  FMUL.FTZ R99, R40, 1.4426950216293334961 ;  /* 0x3fb8aa3b28637820 */ /* 0x000fe20000410000 */
[----:B------:R-:W-:Y:S01]  /*1ce0*/  FMUL.FTZ R31, R41, R62 ;  /* 0x0000003e291f7220 */ /* 0x000fe20000410000 */
[----:B------:R-:W-:Y:S01]  /*1cf0*/  FMUL.RZ R81, R30, 0.15915493667125701904 ;  /* 0x3e22f9831e517820 */ /* 0x000fe2000040c000 */
[----:B------:R-:W-:Y:S01]  /*1d00*/  FMUL.RZ R87, R29, 0.15915493667125701904 ;  /* 0x3e22f9831d577820 */ /* 0x000fe2000040c000 */
[----:B------:R-:W-:Y:S01]  /*1d10*/  FMUL.FTZ R30, R99, R60 ;  /* 0x0000003c631e7220 */ /* 0x000fe20000410000 */
[----:B------:R-:W-:Y:S01]  /*1d20*/  FMUL.RZ R31, R31, 0.15915493667125701904 ;  /* 0x3e22f9831f1f7820 */ /* 0x000fe2000040c000 */
[----:B------:R-:W-:Y:S01]  /*1d30*/  FMUL.FTZ R28, R99, R62 ;  /* 0x0000003e631c7220 */ /* 0x000fe20000410000 */
[----:B------:R-:W-:Y:S01]  /*1d40*/  FMUL.FTZ R29, R41, R64 ;  /* 0x00000040291d7220 */ /* 0x000fe20000410000 */
[----:B------:R-:W-:Y:S01]  /*1d50*/  MUFU.EX2 R79, R30 ;  /* 0x0000001e004f7308 */ /* 0x000fe20000000800 */
[----:B-----5:R-:W-:Y:S02]  /*1d60*/  STS.128 [R59], R12 ;  /* 0x0000000c3b007388 */ /* 0x020fe40000000c00 */
[----:B------:R-:W-:-:S02]  /*1d70*/  FMUL.RZ R93, R29, 0.15915493667125701904 ;  /* 0x3e22f9831d5d7820 */ /* 0x000fc4000040c000 */
[----:B--2---:R0:W-:Y:S03]  /*1d80*/  STS.128 [R59+0x200], R16 ;  /* 0x000200103b007388 */ /* 0x0041e60000000c00 */
[----:B------:R-:W-:Y:S01]  /*1d90*/  MUFU.SIN R84, R31 ;  /* 0x0000001f00547308 */ /* 0x000fe20000000400 */
[----:B---3--:R1:W-:Y:S04]  /*1da0*/  STS.128 [R59+0x400], R20 ;  /* 0x000400143b007388 */ /* 0x0083e80000000c00 */
[----:B------:R2:W-:Y:S03]  /*1db0*/  STS.128 [R59+0x600], R24 ;  /* 0x000600183b007388 */ /* 0x0005e60000000c00 */
[----:B------:R-:W-:Y:S01]  /*1dc0*/  MUFU.COS R86, R31 ;  /* 0x0000001f00567308 */ /* 0x000fe20000000000 */
[----:B------:R-:W-:Y:S01]  /*1dd0*/  NOP ;  /* 0x0000000000007918 */ /* 0x000fe20000000000 */
[----:B------:R-:W3:Y:S06]  /*1de0*/  LDS.128 R12, [R78+0x10] ;  /* 0x000010004e0c7984 */ /* 0x000eec0000000c00 */
[----:B------:R4:W-:Y:S01]  /*1df0*/  MUFU.EX2 R83, R28 ;  /* 0x0000001c00537308 */ /* 0x0009e20000000800 */
[-C--:B0-----:R-:W-:Y:S01]  /*1e00*/  FMUL.FTZ R17, R41, R66.reuse ;  /* 0x0000004229117220 */ /* 0x081fe20000410000 */
[C---:B------:R-:W-:Y:S01]  /*1e10*/  FMUL.FTZ R16, R99.reuse, R65 ;  /* 0x0000004163107220 */ /* 0x040fe20000410000 */
[C---:B-1----:R-:W-:Y:S01]  /*1e20*/  FMUL.FTZ R21, R99.reuse, R66 ;  /* 0x0000004263157220 */ /* 0x042fe20000410000 */
[-C--:B------:R-:W-:Y:S01]  /*1e30*/  FMUL.FTZ R23, R99, R67.reuse ;  /* 0x0000004363177220 */ /* 0x080fe20000410000 */
[----:B------:R-:W-:Y:S01]  /*1e40*/  FMUL.RZ R18, R17, 0.15915493667125701904 ;  /* 0x3e22f98311127820 */ /* 0x000fe2000040c000 */
[----:B--2---:R-:W-:-:S02]  /*1e50*/  FMUL.FTZ R25, R41, R67 ;  /* 0x0000004329197220 */ /* 0x004fc40000410000 */
[----:B------:R-:W-:Y:S01]  /*1e60*/  MUFU.SIN R88, R87 ;  /* 0x0000005700587308 */ /* 0x000fe20000000400 */
[----:B----4-:R-:W0:Y:S07]  /*1e70*/  LDS.128 R28, [R78] ;  /* 0x000000004e1c7984 */ /* 0x010e2e0000000c00 */
[----:B------:R1:W-:Y:S08]  /*1e80*/  MUFU.COS R90, R87 ;  /* 0x00000057005a7308 */ /* 0x0003f00000000000 */
[----:B------:R-:W-:Y:S01]  /*1e90*/  MUFU.SIN R82, R81 ;  /* 0x0000005100527308 */ /* 0x000fe20000000400 */
[----:B-1----:R-:W-:-:S07]  /*1ea0*/  FMUL.FTZ R87, R99, R64 ;  /* 0x0000004063577220 */ /* 0x002fce0000410000 */
[----:B------:R1:W2:Y:S01]  /*1eb0*/  MUFU.COS R40, R81 ;  /* 0x0000005100287308 */ /* 0x0002a20000000000 */
[----:B---3--:R-:W-:-:S07]  /*1ec0*/  FMUL.FTZ R97, R74, R15 ;  /* 0x0000000f4a617220 */ /* 0x008fce0000410000 */
[----:B------:R-:W-:Y:S01]  /*1ed0*/  MUFU.SIN R92, R93 ;  /* 0x0000005d005c7308 */ /* 0x000fe20000000400 */
[C---:B-1----:R-:W-:Y:S01]  /*1ee0*/  FMUL.FTZ R81, R99.reuse, R63 ;  /* 0x0000003f63517220 */ /* 0x042fe20000410000 */
[----:B------:R-:W-:-:S06]  /*1ef0*/  FMUL.FTZ R99, R99, R68 ;  /* 0x0000004463637220 */ /* 0x000fcc0000410000 */
[----:B------:R1:W3:Y:S01]  /*1f00*/  MUFU.EX2 R85, R81 ;  /* 0x0000005100557308 */ /* 0x0002e20000000800 */
[C---:B--2---:R-:W-:Y:S01]  /*1f10*/  FMUL.FTZ R40, R79.reuse, R40 ;  /* 0x000000284f287220 */ /* 0x044fe20000410000 */
[----:B------:R-:W-:Y:S01]  /*1f20*/  FMUL.FTZ R79, R79, R82 ;  /* 0x000000524f4f7220 */ /* 0x000fe20000410000 */
[----:B------:R-:W-:Y:S01]  /*1f30*/  FMUL.FTZ R82, R83, R84 ;  /* 0x0000005453527220 */ /* 0x000fe20000410000 */
[C---:B0-----:R-:W-:Y:S01]  /*1f40*/  FMUL.FTZ R29, R77.reuse, R29 ;  /* 0x0000001d4d1d7220 */ /* 0x041fe20000410000 */
[----:B------:R-:W-:-:S03]  /*1f50*/  FMUL.FTZ R28, R77, R28 ;  /* 0x0000001c4d1c7220 */ /* 0x000fc60000410000 */
[----:B------:R-:W-:Y:S01]  /*1f60*/  MUFU.COS R94, R93 ;  /* 0x0000005d005e7308 */ /* 0x000fe20000000000 */
[----:B-1----:R-:W-:Y:S01]  /*1f70*/  FMUL.FTZ R81, R41, R65 ;  /* 0x0000004129517220 */ /* 0x002fe20000410000 */
[----:B------:R-:W-:Y:S01]  /*1f80*/  FMUL.FTZ R17, R29, R82 ;  /* 0x000000521d117220 */ /* 0x000fe20000410000 */
[----:B------:R-:W-:Y:S02]  /*1f90*/  FMUL.FTZ R41, R41, R68 ;  /* 0x0000004429297220 */ /* 0x000fe40000410000 */
[----:B------:R-:W-:Y:S01]  /*1fa0*/  FMUL.RZ R95, R81, 0.15915493667125701904 ;  /* 0x3e22f983515f7820 */ /* 0x000fe2000040c000 */
[----:B------:R-:W-:Y:S01]  /*1fb0*/  FMUL.FTZ R81, R83, R86 ;  /* 0x0000005653517220 */ /* 0x000fe20000410000 */
[----:B------:R-:W-:Y:S01]  /*1fc0*/  FMUL.RZ R41, R41, 0.15915493667125701904 ;  /* 0x3e22f98329297820 */ /* 0x000fe2000040c000 */
[----:B------:R-:W0:Y:S01]  /*1fd0*/  MUFU.EX2 R87, R87 ;  /* 0x0000005700577308 */ /* 0x000e220000000800 */
[C---:B---3--:R-:W-:Y:S01]  /*1fe0*/  FMUL.FTZ R83, R85.reuse, R90 ;  /* 0x0000005a55537220 */ /* 0x048fe20000410000 */
[----:B------:R-:W-:Y:S01]  /*1ff0*/  FMUL.FTZ R84, R85, R88 ;  /* 0x0000005855547220 */ /* 0x000fe20000410000 */
[----:B------:R-:W-:Y:S01]  /*2000*/  FMUL.FTZ R88, R76, R31 ;  /* 0x0000001f4c587220 */ /* 0x000fe20000410000 */
[----:B------:R-:W-:Y:S01]  /*2010*/  FFMA.FTZ R26, R28, R81, -R17 ;  /* 0x000000511c1a7223 */ /* 0x000fe20000010811 */
[----:B------:R-:W-:-:S03]  /*2020*/  FMUL.RZ R31, R25, 0.15915493667125701904 ;  /* 0x3e22f983191f7820 */ /* 0x000fc6000040c000 */
[----:B------:R-:W-:Y:S08]  /*2030*/  MUFU.SIN R91, R95 ;  /* 0x0000005f005b7308 */ /* 0x000ff00000000400 */
[----:B------:R-:W1:Y:S01]  /*2040*/  MUFU.EX2 R20, R16 ;  /* 0x0000001000147308 */ /* 0x000e620000000800 */
[C---:B0-----:R-:W-:Y:S01]  /*2050*/  FMUL.FTZ R85, R87.reuse, R94 ;  /* 0x0000005e57557220 */ /* 0x041fe20000410000 */
[----:B------:R-:W-:Y:S01]  /*2060*/  FMUL.FTZ R86, R87, R92 ;  /* 0x0000005c57567220 */ /* 0x000fe20000410000 */
[----:B------:R-:W-:Y:S01]  /*2070*/  FMUL.FTZ R87, R76, R30 ;  /* 0x0000001e4c577220 */ /* 0x000fe20000410000 */
[----:B------:R-:W-:Y:S01]  /*2080*/  FMUL.FTZ R30, R28, R82 ;  /* 0x000000521c1e7220 */ /* 0x000fe20000410000 */
[----:B------:R-:W-:-:S02]  /*2090*/  FMUL.FTZ R92, R75, R12 ;  /* 0x0000000c4b5c7220 */ /* 0x000fc40000410000 */
[----:B------:R-:W-:Y:S01]  /*20a0*/  FADD.FTZ R26, R87, R26 ;  /* 0x0000001a571a7221 */ /* 0x000fe20000010000 */
[----:B------:R-:W-:Y:S01]  /*20b0*/  FFMA.FTZ R27, R29, R81, R30 ;  /* 0x000000511d1b7223 */ /* 0x000fe2000001001e */
[----:B------:R-:W-:Y:S02]  /*20c0*/  MUFU.SIN R22, R18 ;  /* 0x0000001200167308 */ /* 0x000fe40000000400 */
[----:B------:R-:W-:Y:S01]  /*20d0*/  FMUL.FTZ R30, R84, R26 ;  /* 0x0000001a541e7220 */ /* 0x000fe20000410000 */
[----:B------:R-:W-:-:S04]  /*20e0*/  FADD.FTZ R27, R88, R27 ;  /* 0x0000001b581b7221 */ /* 0x000fc80000010000 */
[----:B------:R-:W-:Y:S01]  /*20f0*/  FMUL.FTZ R25, R84, R27 ;  /* 0x0000001b54197220 */ /* 0x000fe20000410000 */
[----:B------:R0:W-:Y:S01]  /*2100*/  MUFU.COS R24, R18 ;  /* 0x0000001200187308 */ /* 0x0001e20000000000 */
[----:B-1----:R-:W-:Y:S01]  /*2110*/  FMUL.FTZ R90, R20, R91 ;  /* 0x0000005b145a7220 */ /* 0x002fe20000410000 */
[C---:B------:R-:W-:Y:S01]  /*2120*/  FFMA.FTZ R30, R83.reuse, R27, R30 ;  /* 0x0000001b531e7223 */ /* 0x040fe2000001001e */
[----:B------:R-:W-:Y:S01]  /*2130*/  FFMA.FTZ R25, R83, R26, -R25 ;  /* 0x0000001a53197223 */ /* 0x000fe20000010819 */
[----:B------:R-:W-:-:S03]  /*2140*/  FMUL.FTZ R91, R75, R13 ;  /* 0x0000000d4b5b7220 */ /* 0x000fc60000410000 */
[----:B------:R-:W-:Y:S01]  /*2150*/  FADD.FTZ R25, R92, R25 ;  /* 0x000000195c197221 */ /* 0x000fe20000010000 */
[----:B------:R1:W2:Y:S01]  /*2160*/  MUFU.COS R89, R95 ;  /* 0x0000005f00597308 */ /* 0x0002a20000000000 */
[----:B0-----:R-:W0:Y:S01]  /*2170*/  LDS.128 R16, [R78+0x20] ;  /* 0x000020004e107984 */ /* 0x001e220000000c00 */
[----:B------:R-:W-:Y:S01]  /*2180*/  FADD.FTZ R12, R91, R30 ;  /* 0x0000001e5b0c7221 */ /* 0x000fe20000010000 */
[----:B------:R-:W-:-:S05]  /*2190*/  FMUL.FTZ R13, R86, R25 ;  /* 0x00000019560d7220 */ /* 0x000fca0000410000 */
[----:B------:R-:W3:Y:S01]  /*21a0*/  MUFU.EX2 R21, R21 ;  /* 0x0000001500157308 */ /* 0x000ee20000000800 */
[----:B-1----:R-:W-:-:S07]  /*21b0*/  FMUL.FTZ R95, R74, R14 ;  /* 0x0000000e4a5f7220 */ /* 0x002fce0000410000 */
[----:B------:R-:W-:Y:S01]  /*21c0*/  MUFU.EX2 R23, R23 ;  /* 0x0000001700177308 */ /* 0x000fe20000000800 */
[----:B--2---:R-:W-:-:S07]  /*21d0*/  FMUL.FTZ R89, R20, R89 ;  /* 0x0000005914597220 */ /* 0x004fce0000410000 */
[----:B------:R-:W1:Y:S01]  /*21e0*/  MUFU.COS R20, R31 ;  /* 0x0000001f00147308 */ /* 0x000e620000000000 */
[C---:B---3--:R-:W-:Y:S01]  /*21f0*/  FMUL.FTZ R93, R21.reuse, R24 ;  /* 0x00000018155d7220 */ /* 0x048fe20000410000 */
[----:B------:R-:W-:Y:S01]  /*2200*/  FMUL.FTZ R94, R21, R22 ;  /* 0x00000016155e7220 */ /* 0x000fe20000410000 */
[-C--:B------:R-:W-:Y:S01]  /*2210*/  FMUL.FTZ R22, R86, R12.reuse ;  /* 0x0000000c56167220 */ /* 0x080fe20000410000 */
[C---:B------:R-:W-:Y:S02]  /*2220*/  FFMA.FTZ R24, R85.reuse, R12, R13 ;  /* 0x0000000c55187223 */ /* 0x040fe4000001000d */
[----:B------:R-:W2:Y:S01]  /*2230*/  LDS.128 R12, [R78+0x30] ;  /* 0x000030004e0c7984 */ /* 0x000ea20000000c00 */
[----:B------:R-:W-:Y:S01]  /*2240*/  FFMA.FTZ R22, R85, R25, -R22 ;  /* 0x0000001955167223 */ /* 0x000fe20000010816 */
[----:B------:R-:W-:Y:S01]  /*2250*/  FADD.FTZ R24, R97, R24 ;  /* 0x0000001861187221 */ /* 0x000fe20000010000 */
[----:B------:R1:W3:Y:S02]  /*2260*/  MUFU.SIN R30, R31 ;  /* 0x0000001f001e7308 */ /* 0x0002e40000000400 */
[----:B------:R-:W-:-:S04]  /*2270*/  FADD.FTZ R22, R95, R22 ;  /* 0x000000165f167221 */ /* 0x000fc80000010000 */
[C---:B------:R-:W-:Y:S01]  /*2280*/  FMUL.FTZ R21, R90.reuse, R22 ;  /* 0x000000165a157220 */ /* 0x040fe20000410000 */
[----:B0-----:R-:W-:Y:S01]  /*2290*/  FMUL.FTZ R101, R73, R16 ;  /* 0x0000001049657220 */ /* 0x001fe20000410000 */
[----:B-1----:R-:W-:Y:S01]  /*22a0*/  FMUL.FTZ R31, R23, R20 ;  /* 0x00000014171f7220 */ /* 0x002fe20000410000 */
[-C--:B------:R-:W-:Y:S01]  /*22b0*/  FMUL.FTZ R20, R90, R24.reuse ;  /* 0x000000185a147220 */ /* 0x080fe20000410000 */
[----:B------:R-:W-:Y:S01]  /*22c0*/  MUFU.EX2 R99, R99 ;  /* 0x0000006300637308 */ /* 0x000fe20000000800 */
[C---:B------:R-:W-:Y:S01]  /*22d0*/  FMUL.FTZ R105, R72.reuse, R19 ;  /* 0x0000001348697220 */ /* 0x040fe20000410000 */
[C---:B------:R-:W-:Y:S01]  /*22e0*/  FFMA.FTZ R21, R89.reuse, R24, R21 ;  /* 0x0000001859157223 */ /* 0x040fe20000010015 */
[----:B------:R-:W-:Y:S01]  /*22f0*/  FFMA.FTZ R20, R89, R22, -R20 ;  /* 0x0000001659147223 */ /* 0x000fe20000010814 */
[----:B------:R-:W-:Y:S01]  /*2300*/  FMUL.FTZ R104, R73, R17 ;  /* 0x0000001149687220 */ /* 0x000fe20000410000 */
[----:B------:R-:W-:Y:S01]  /*2310*/  FMUL.FTZ R102, R72, R18 ;  /* 0x0000001248667220 */ /* 0x000fe20000410000 */
[-C--:B------:R-:W-:Y:S01]  /*2320*/  FMUL.FTZ R18, R40, R82.reuse ;  /* 0x0000005228127220 */ /* 0x080fe20000410000 */
[----:B------:R-:W-:Y:S01]  /*2330*/  FADD.FTZ R19, R101, R20 ;  /* 0x0000001465137221 */ /* 0x000fe20000010000 */
[----:B------:R-:W0:Y:S01]  /*2340*/  MUFU.SIN R16, R41 ;  /* 0x0000002900107308 */ /* 0x000e220000000400 */
[----:B------:R-:W-:Y:S01]  /*2350*/  FADD.FTZ R21, R104, R21 ;  /* 0x0000001568157221 */ /* 0x000fe20000010000 */
[C---:B------:R-:W-:Y:S01]  /*2360*/  FMUL.FTZ R17, R79.reuse, R82 ;  /* 0x000000524f117220 */ /* 0x040fe20000410000 */
[C---:B------:R-:W-:Y:S01]  /*2370*/  FMUL.FTZ R20, R94.reuse, R19 ;  /* 0x000000135e147220 */ /* 0x040fe20000410000 */
[----:B------:R-:W-:Y:S01]  /*2380*/  FFMA.FTZ R18, R79, R81, R18 ;  /* 0x000000514f127223 */ /* 0x000fe20000010012 */
[----:B------:R-:W-:Y:S01]  /*2390*/  FMUL.FTZ R22, R94, R21 ;  /* 0x000000155e167220 */ /* 0x000fe20000410000 */
[----:B------:R-:W-:Y:S01]  /*23a0*/  FFMA.FTZ R17, R40, R81, -R17 ;  /* 0x0000005128117223 */ /* 0x000fe20000010811 */
[----:B------:R-:W-:Y:S01]  /*23b0*/  FFMA.FTZ R24, R93, R21, R20 ;  /* 0x000000155d187223 */ /* 0x000fe20000010014 */
[----:B------:R0:W1:Y:S01]  /*23c0*/  MUFU.COS R96, R41 ;  /* 0x0000002900607308 */ /* 0x0000620000000000 */
[C---:B------:R-:W-:Y:S01]  /*23d0*/  FMUL.FTZ R20, R84.reuse, R18 ;  /* 0x0000001254147220 */ /* 0x040fe20000410000 */
[----:B---3--:R-:W-:Y:S01]  /*23e0*/  FMUL.FTZ R30, R23, R30 ;  /* 0x0000001e171e7220 */ /* 0x008fe20000410000 */
[----:B------:R-:W-:Y:S01]  /*23f0*/  FFMA.FTZ R19, R93, R19, -R22 ;  /* 0x000000135d137223 */ /* 0x000fe20000010816 */
[----:B------:R-:W-:Y:S01]  /*2400*/  FADD.FTZ R24, R105, R24 ;  /* 0x0000001869187221 */ /* 0x000fe20000010000 */
[-C--:B------:R-:W-:Y:S01]  /*2410*/  FFMA.FTZ R20, R83, R17.reuse, -R20 ;  /* 0x0000001153147223 */ /* 0x080fe20000010814 */
[----:B------:R-:W-:Y:S01]  /*2420*/  FMUL.FTZ R22, R84, R17 ;  /* 0x0000001154167220 */ /* 0x000fe20000410000 */
[----:B------:R-:W-:Y:S01]  /*2430*/  FADD.FTZ R19, R102, R19 ;  /* 0x0000001366137221 */ /* 0x000fe20000010000 */
[----:B------:R-:W-:Y:S01]  /*2440*/  FMUL.FTZ R26, R30, R24 ;  /* 0x000000181e1a7220 */ /* 0x000fe20000410000 */
[----:B0-----:R-:W-:Y:S01]  /*2450*/  FMUL.FTZ R41, R99, R16 ;  /* 0x0000001063297220 */ /* 0x001fe20000410000 */
[----:B------:R-:W-:Y:S01]  /*2460*/  FFMA.FTZ R22, R83, R18, R22 ;  /* 0x0000001253167223 */ /* 0x000fe20000010016 */
[----:B------:R-:W-:Y:S01]  /*2470*/  FMUL.FTZ R16, R86, R20 ;  /* 0x0000001456107220 */ /* 0x000fe20000410000 */
[-C--:B------:R-:W-:Y:S01]  /*2480*/  FFMA.FTZ R17, R31, R19.reuse, -R26 ;  /* 0x000000131f117223 */ /* 0x080fe2000001081a */
[----:B------:R-:W-:Y:S01]  /*2490*/  FMUL.FTZ R18, R30, R19 ;  /* 0x000000131e127220 */ /* 0x000fe20000410000 */
[----:B--2---:R-:W-:Y:S01]  /*24a0*/  FMUL.FTZ R98, R71, R12 ;  /* 0x0000000c47627220 */ /* 0x004fe20000410000 */
[-C--:B------:R-:W-:Y:S01]  /*24b0*/  FFMA.FTZ R16, R85, R22.reuse, R16 ;  /* 0x0000001655107223 */ /* 0x080fe20000010010 */
[----:B------:R-:W-:Y:S01]  /*24c0*/  FMUL.FTZ R22, R86, R22 ;  /* 0x0000001656167220 */ /* 0x000fe20000410000 */
[----:B-1----:R-:W-:Y:S01]  /*24d0*/  FMUL.FTZ R96, R99, R96 ;  /* 0x0000006063607220 */ /* 0x002fe20000410000 */
[----:B------:R-:W-:Y:S01]  /*24e0*/  FFMA.FTZ R18, R31, R24, R18 ;  /* 0x000000181f127223 */ /* 0x000fe20000010012 */
[----:B------:R-:W-:Y:S01]  /*24f0*/  FMUL.FTZ R99, R71, R13 ;  /* 0x0000000d47637220 */ /* 0x000fe20000410000 */
[----:B------:R-:W-:Y:S01]  /*2500*/  FADD.FTZ R17, R98, R17 ;  /* 0x0000001162117221 */ /* 0x000fe20000010000 */
[----:B------:R-:W-:Y:S01]  /*2510*/  FFMA.FTZ R22, R85, R20, -R22 ;  /* 0x0000001455167223 */ /* 0x000fe20000010816 */
[----:B------:R-:W-:Y:S01]  /*2520*/  FMUL.FTZ R12, R90, R16 ;  /* 0x000000105a0c7220 */ /* 0x000fe20000410000 */
        /* <DEDUP_REMOVED lines=16> */
[----:B------:R-:W-:Y:S01]  /*2630*/  FFMA.FTZ R14, R93, R12, -R13 ;  /* 0x0000000c5d0e7223 */ /* 0x000fe2000001080d */
[----:B------:R-:W-:Y:S01]  /*2640*/  MOV R12, R2 ;  /* 0x00000002000c7202 */ /* 0x000fe20000000f00 */
[----:B------:R-:W1:Y:S01]  /*2650*/  SHFL.UP PT, R17, R107, 0x1, RZ ;  /* 0x042000006b117989 */ /* 0x000e6200000e00ff */
[----:B------:R-:W-:Y:S01]  /*2660*/  MOV R13, R49 ;  /* 0x00000031000d7202 */ /* 0x000fe20000000f00 */
[C---:B------:R-:W-:Y:S01]  /*2670*/  FMUL.FTZ R16, R30.reuse, R22 ;  /* 0x000000161e107220 */ /* 0x040fe20000410000 */
[----:B------:R-:W-:Y:S01]  /*2680*/  FMUL.FTZ R15, R30, R14 ;  /* 0x0000000e1e0f7220 */ /* 0x000fe20000410000 */
[----:B------:R-:W-:-:S04]  /*2690*/  IMAD.WIDE.U32 R12, R80, UR10, R12 ;  /* 0x0000000a500c7c25 */ /* 0x000fc8000f8e000c */
[C---:B------:R-:W-:Y:S01]  /*26a0*/  FFMA.FTZ R16, R31.reuse, R14, -R16 ;  /* 0x0000000e1f107223 */ /* 0x040fe20000010810 */
[----:B------:R-:W-:Y:S01]  /*26b0*/  FFMA.FTZ R15, R31, R22, R15 ;  /* 0x000000161f0f7223 */ /* 0x000fe2000001000f */
[----:B------:R-:W-:Y:S02]  /*26c0*/  IMAD R14, R80, UR11, R13 ;  /* 0x0000000b500e7c24 */ /* 0x000fe4000f8e020d */
[C---:B------:R-:W-:Y:S01]  /*26d0*/  FMUL.FTZ R13, R41.reuse, R16 ;  /* 0x00000010290d7220 */ /* 0x040fe20000410000 */
[----:B------:R-:W-:Y:S01]  /*26e0*/  LEA R24, P1, R12, R36, 0x3 ;  /* 0x000000240c187211 */ /* 0x000fe200078218ff */
[-C--:B------:R-:W-:Y:S02]  /*26f0*/  FMUL.FTZ R109, R41, R15.reuse ;  /* 0x0000000f296d7220 */ /* 0x080fe40000410000 */
[----:B------:R-:W-:Y:S01]  /*2700*/  FFMA.FTZ R110, R96, R15, R13 ;  /* 0x0000000f606e7223 */ /* 0x000fe2000001000d */
[----:B------:R-:W-:Y:S01]  /*2710*/  LEA.HI.X R25, R12, R37, R14, 0x3, P1 ;  /* 0x000000250c197211 */ /* 0x000fe200008f1c0e */
[----:B------:R-:W-:Y:S01]  /*2720*/  FFMA.FTZ R109, R96, R16, -R109 ;  /* 0x00000010606d7223 */ /* 0x000fe2000001086d */
[----:B------:R-:W-:-:S02]  /*2730*/  ISETP.GE.AND P1, PT, R58, 0x1, PT ;  /* 0x000000013a00780c */ /* 0x000fc40003f26270 */
[----:B------:R-:W2:Y:S01]  /*2740*/  SHFL.UP PT, R13, R110, 0x1, RZ ;  /* 0x042000006e0d7989 */ /* 0x000ea200000e00ff */
[----:B0-----:R-:W-:-:S03]  /*2750*/  FMUL.FTZ R15, R109, R18 ;  /* 0x000000126d0f7220 */ /* 0x001fc60000410000 */
[----:B------:R-:W0:Y:S01]  /*2760*/  SHFL.UP PT, R12, R109, 0x1, RZ ;  /* 0x042000006d0c7989 */ /* 0x000e2200000e00ff */
[C---:B------:R-:W-:Y:S01]  /*2770*/  FMUL.FTZ R18, R110.reuse, R18 ;  /* 0x000000126e127220 */ /* 0x040fe20000410000 */
[-C--:B-1----:R-:W-:Y:S02]  /*2780*/  FFMA.FTZ R15, R110, R17.reuse, R15 ;  /* 0x000000116e0f7223 */ /* 0x082fe4000001000f */
[----:B------:R-:W3:Y:S01]  /*2790*/  LDG.E.64 R24, desc[UR18][R24.64] ;  /* 0x0000001218187981 */ /* 0x000ee2000c1e1b00 */
[----:B------:R-:W-:Y:S01]  /*27a0*/  FFMA.FTZ R18, R109, R17, -R18 ;  /* 0x000000116d127223 */ /* 0x000fe20000010812 */
[----:B------:R-:W-:Y:S01]  /*27b0*/  LEA R106, R80, R45, 0x4 ;  /* 0x0000002d506a7211 */ /* 0x000fe200078e20ff */
[----:B------:R-:W-:Y:S01]  /*27c0*/  @P1 FADD.FTZ R108, R108, R15 ;  /* 0x0000000f6c6c1221 */ /* 0x000fe20000010000 */
[----:B------:R-:W1:Y:S01]  /*27d0*/  S2R R22, SR_CgaCtaId ;  /* 0x0000000000167919 */ /* 0x000e620000008800 */
[----:B------:R-:W-:Y:S01]  /*27e0*/  @P1 FADD.FTZ R107, R107, R18 ;  /* 0x000000126b6b1221 */ /* 0x000fe20000010000 */
[----:B------:R-:W-:-:S02]  /*27f0*/  CS2R R18, SRZ ;  /* 0x0000000000127805 */ /* 0x000fc4000001ff00 */
[----:B------:R-:W-:Y:S01]  /*2800*/  MOV R45, 0x400 ;  /* 0x00000400002d7802 */ /* 0x000fe20000000f00 */
[----:B------:R-:W4:Y:S01]  /*2810*/  SHFL.UP PT, R17, R108, 0x2, RZ ;  /* 0x044000006c117989 */ /* 0x000f2200000e00ff */
[----:B------:R-:W-:Y:S01]  /*2820*/  ISETP.NE.AND P2, PT, R58, RZ, PT ;  /* 0x000000ff3a00720c */ /* 0x000fe20003f45270 */
[----:B------:R-:W-:Y:S01]  /*2830*/  BSSY.RECONVERGENT B0, `(.L_x_2201) ;  /* 0x0000098000007945 */ /* 0x000fe20003800200 */
[----:B------:R-:W-:Y:S01]  /*2840*/  ISETP.NE.AND P3, PT, R44, RZ, PT ;  /* 0x000000ff2c00720c */ /* 0x000fe20003f65270 */
[----:B------:R-:W5:Y:S01]  /*2850*/  SHFL.UP PT, R16, R107, 0x2, RZ ;  /* 0x044000006b107989 */ /* 0x000f6200000e00ff */
[-C--:B--2---:R-:W-:Y:S01]  /*2860*/  FMUL.FTZ R15, R109, R13.reuse ;  /* 0x0000000d6d0f7220 */ /* 0x084fe20000410000 */
[----:B------:R-:W-:-:S03]  /*2870*/  FMUL.FTZ R14, R110, R13 ;  /* 0x0000000d6e0e7220 */ /* 0x000fc60000410000 */
[-C--:B0-----:R-:W-:Y:S01]  /*2880*/  @P1 FFMA.FTZ R110, R110, R12.reuse, R15 ;  /* 0x0000000c6e6e1223 */ /* 0x081fe2000001000f */
[----:B------:R-:W-:Y:S01]  /*2890*/  @P1 FFMA.FTZ R109, R109, R12, -R14 ;  /* 0x0000000c6d6d1223 */ /* 0x000fe2000001080e */
[----:B------:R-:W-:-:S03]  /*28a0*/  ISETP.GE.AND P1, PT, R58, 0x2, PT ;  /* 0x000000023a00780c */ /* 0x000fc60003f26270 */
[----:B------:R-:W0:Y:S04]  /*28b0*/  SHFL.UP PT, R13, R110, 0x2, RZ ;  /* 0x044000006e0d7989 */ /* 0x000e2800000e00ff */
[----:B------:R-:W2:Y:S01]  /*28c0*/  SHFL.UP PT, R12, R109, 0x2, RZ ;  /* 0x044000006d0c7989 */ /* 0x000ea200000e00ff */
[-C--:B----4-:R-:W-:Y:S01]  /*28d0*/  FMUL.FTZ R15, R109, R17.reuse ;  /* 0x000000116d0f7220 */ /* 0x090fe20000410000 */
[----:B------:R-:W-:-:S03]  /*28e0*/  FMUL.FTZ R14, R110, R17 ;  /* 0x000000116e0e7220 */ /* 0x000fc60000410000 */
[-C--:B-----5:R-:W-:Y:S01]  /*28f0*/  FFMA.FTZ R15, R110, R16.reuse, R15 ;  /* 0x000000106e0f7223 */ /* 0x0a0fe2000001000f */
[----:B------:R-:W-:Y:S01]  /*2900*/  FFMA.FTZ R14, R109, R16, -R14 ;  /* 0x000000106d0e7223 */ /* 0x000fe2000001080e */
[----:B-1----:R-:W-:Y:S02]  /*2910*/  LEA R45, R22, R45, 0x18 ;  /* 0x0000002d162d7211 */ /* 0x002fe400078ec0ff */
[----:B------:R-:W-:Y:S01]  /*2920*/  @P1 FADD.FTZ R108, R108, R15 ;  /* 0x0000000f6c6c1221 */ /* 0x000fe20000010000 */
[----:B------:R-:W-:-:S04]  /*2930*/  @P1 FADD.FTZ R107, R107, R14 ;  /* 0x0000000e6b6b1221 */ /* 0x000fc80000010000 */
[----:B------:R-:W1:Y:S04]  /*2940*/  SHFL.UP PT, R17, R108, 0x4, RZ ;  /* 0x048000006c117989 */ /* 0x000e6800000e00ff */
[----:B------:R-:W4:Y:S01]  /*2950*/  SHFL.UP PT, R16, R107, 0x4, RZ ;  /* 0x048000006b107989 */ /* 0x000f2200000e00ff */
[-C--:B0-----:R-:W-:Y:S01]  /*2960*/  FMUL.FTZ R15, R109, R13.reuse ;  /* 0x0000000d6d0f7220 */ /* 0x081fe20000410000 */
[----:B------:R-:W-:-:S03]  /*2970*/  FMUL.FTZ R14, R110, R13 ;  /* 0x0000000d6e0e7220 */ /* 0x000fc60000410000 */
[-C--:B--2---:R-:W-:Y:S01]  /*2980*/  @P1 FFMA.FTZ R110, R110, R12.reuse, R15 ;  /* 0x0000000c6e6e1223 */ /* 0x084fe2000001000f */
        /* <DEDUP_REMOVED lines=10> */
[----:B------:R-:W1:Y:S01]  /*2a30*/  SHFL.UP PT, R17, R108, 0x8, RZ ;  /* 0x050000006c117989 */ /* 0x000e6200000e00ff */
[CC--:B0-----:R-:W-:Y:S01]  /*2a40*/  FMUL.FTZ R15, R109.reuse, R13.reuse ;  /* 0x0000000d6d0f7220 */ /* 0x0c1fe20000410000 */
[C---:B------:R-:W-:Y:S02]  /*2a50*/  FMUL.FTZ R14, R110.reuse, R13 ;  /* 0x0000000d6e0e7220 */ /* 0x040fe40000410000 */
[----:B------:R-:W0:Y:S01]  /*2a60*/  SHFL.UP PT, R16, R107, 0x8, RZ ;  /* 0x050000006b107989 */ /* 0x000e2200000e00ff */
[-C--:B--2---:R-:W-:Y:S01]  /*2a70*/  @P1 FFMA.FTZ R110, R110, R12.reuse, R15 ;  /* 0x0000000c6e6e1223 */ /* 0x084fe2000001000f */
[----:B------:R-:W-:Y:S01]  /*2a80*/  @P1 FFMA.FTZ R109, R109, R12, -R14 ;  /* 0x0000000c6d6d1223 */ /* 0x000fe2000001080e */
[----:B------:R-:W-:-:S03]  /*2a90*/  ISETP.GE.AND P1, PT, R58, 0x8, PT ;  /* 0x000000083a00780c */ /* 0x000fc60003f26270 */
[----:B------:R-:W2:Y:S04]  /*2aa0*/  SHFL.UP PT, R13, R110, 0x8, RZ ;  /* 0x050000006e0d7989 */ /* 0x000ea800000e00ff */
[----:B------:R-:W4:Y:S01]  /*2ab0*/  SHFL.UP PT, R12, R109, 0x8, RZ ;  /* 0x050000006d0c7989 */ /* 0x000f2200000e00ff */
[CC--:B-1----:R-:W-:Y:S01]  /*2ac0*/  FMUL.FTZ R15, R109.reuse, R17.reuse ;  /* 0x000000116d0f7220 */ /* 0x0c2fe20000410000 */
[C---:B------:R-:W-:Y:S01]  /*2ad0*/  FMUL.FTZ R14, R110.reuse, R17 ;  /* 0x000000116e0e7220 */ /* 0x040fe20000410000 */
[----:B------:R-:W-:Y:S02]  /*2ae0*/  MOV R17, RZ ;  /* 0x000000ff00117202 */ /* 0x000fe40000000f00 */
[-C--:B0-----:R-:W-:Y:S01]  /*2af0*/  FFMA.FTZ R15, R110, R16.reuse, R15 ;  /* 0x000000106e0f7223 */ /* 0x081fe2000001000f */
[----:B------:R-:W-:Y:S01]  /*2b00*/  FFMA.FTZ R20, R109, R16, -R14 ;  /* 0x000000106d147223 */ /* 0x000fe2000001080e */
[----:B------:R-:W-:-:S02]  /*2b10*/  MOV R16, 0x3f800000 ;  /* 0x3f80000000107802 */ /* 0x000fc40000000f00 */
[----:B------:R-:W-:Y:S01]  /*2b20*/  @P1 FADD.FTZ R108, R108, R15 ;  /* 0x0000000f6c6c1221 */ /* 0x000fe20000010000 */
[----:B------:R-:W-:Y:S01]  /*2b30*/  @P1 FADD.FTZ R107, R107, R20 ;  /* 0x000000146b6b1221 */ /* 0x000fe20000010000 */
[CC--:B--2---:R-:W-:Y:S01]  /*2b40*/  FMUL.FTZ R15, R109.reuse, R13.reuse ;  /* 0x0000000d6d0f7220 */ /* 0x0c4fe20000410000 */
[C---:B------:R-:W-:Y:S01]  /*2b50*/  FMUL.FTZ R14, R110.reuse, R13 ;  /* 0x0000000d6e0e7220 */ /* 0x040fe20000410000 */
[----:B------:R-:W-:Y:S02]  /*2b60*/  @P0 LDS.128 R16, [R106+0x880] ;  /* 0x000880006a100984 */ /* 0x000fe40000000c00 */
[-C--:B----4-:R-:W-:Y:S01]  /*2b70*/  @P1 FFMA.FTZ R110, R110, R12.reuse, R15 ;  /* 0x0000000c6e6e1223 */ /* 0x090fe2000001000f */
        /* <DEDUP_REMOVED lines=27> */
[----:B------:R-:W4:Y:S04]  /*2d30*/  SHFL.UP PT, R20, R23, 0x1, RZ ;  /* 0x0420000017147989 */ /* 0x000f2800000e00ff */
[----:B------:R-:W-:Y:S04]  /*2d40*/  @!P2 STS.128 [R45+0x860], R16 ;  /* 0x000860102d00a388 */ /* 0x000fe80000000c00 */
[----:B------:R-:W-:Y:S01]  /*2d50*/  LDS.128 R12, [R45+0x840] ;  /* 0x000840002d0c7984 */ /* 0x000fe20000000c00 */
[----:B------:R-:W-:Y:S01]  /*2d60*/  BAR.SYNC.DEFER_BLOCKING 0x0 ;  /* 0x0000000000007b1d */ /* 0x000fe20000010000 */
[----:B-1----:R-:W-:-:S02]  /*2d70*/  @!P2 MOV R111, R17 ;  /* 0x00000011006fa202 */ /* 0x002fc40000000f00 */
[----:B0-----:R-:W-:Y:S02]  /*2d80*/  @!P2 MOV R112, R16 ;  /* 0x000000100070a202 */ /* 0x001fe40000000f00 */
[----:B--2---:R-:W-:Y:S02]  /*2d90*/  @!P2 MOV R21, R18 ;  /* 0x000000120015a202 */ /* 0x004fe40000000f00 */
[----:B----4-:R-:W-:Y:S01]  /*2da0*/  @!P2 MOV R20, R19 ;  /* 0x000000130014a202 */ /* 0x010fe20000000f00 */
[----:B------:R-:W0:Y:S02]  /*2db0*/  @P3 LDS.64 R26, [R45+0x868] ;  /* 0x000868002d1a3984 */ /* 0x000e240000000a00 */
        /* <DEDUP_REMOVED lines=30> */
[----:B------:R-:W-:-:S03]  /*2fa0*/  FADD.FTZ R26, R97, R28 ;  /* 0x0000001c611a7221 */ /* 0x000fc60000010000 */
[C---:B------:R-:W-:Y:S01]  /*2fb0*/  FMUL.FTZ R28, R90.reuse, R95 ;  /* 0x0000005f5a1c7220 */ /* 0x040fe20000410000 */
[----:B------:R-:W-:-:S03]  /*2fc0*/  FMUL.FTZ R90, R90, R26 ;  /* 0x0000001a5a5a7220 */ /* 0x000fc60000410000 */
[C---:B------:R-:W-:Y:S01]  /*2fd0*/  FFMA.FTZ R29, R89.reuse, R26, R28 ;  /* 0x0000001a591d7223 */ /* 0x040fe2000001001c */
[----:B------:R-:W-:Y:S01]  /*2fe0*/  FFMA.FTZ R90, R89, R95, -R90 ;  /* 0x0000005f595a7223 */ /* 0x000fe2000001085a */
[-C--:B------:R-:W-:Y:S02]  /*2ff0*/  FMUL.FTZ R28, R13, R18.reuse ;  /* 0x000000120d1c7220 */ /* 0x080fe40000410000 */
[----:B------:R-:W-:Y:S01]  /*3000*/  FADD.FTZ R104, R104, R29 ;  /* 0x0000001d68687221 */ /* 0x000fe20000010000 */
[----:B------:R-:W-:Y:S01]  /*3010*/  FADD.FTZ R101, R101, R90 ;  /* 0x0000005a65657221 */ /* 0x000fe20000010000 */
[----:B------:R-:W-:Y:S01]  /*3020*/  FFMA.FTZ R29, R12, R18, -R27 ;  /* 0x000000120c1d7223 */ /* 0x000fe2000001081b */
[C---:B------:R-:W-:Y:S01]  /*3030*/  FMUL.FTZ R27, R13.reuse, R17 ;  /* 0x000000110d1b7220 */ /* 0x040fe20000410000 */
[C---:B------:R-:W-:Y:S01]  /*3040*/  FMUL.FTZ R40, R94.reuse, R104 ;  /* 0x000000685e287220 */ /* 0x040fe20000410000 */
[----:B------:R-:W-:Y:S01]  /*3050*/  FMUL.FTZ R79, R94, R101 ;  /* 0x000000655e4f7220 */ /* 0x000fe20000410000 */
[----:B------:R-:W-:Y:S01]  /*3060*/  FMUL.FTZ R18, R13, R16 ;  /* 0x000000100d127220 */ /* 0x000fe20000410000 */
[C---:B------:R-:W-:Y:S01]  /*3070*/  FFMA.FTZ R28, R12.reuse, R19, R28 ;  /* 0x000000130c1c7223 */ /* 0x040fe2000001001c */
[C---:B------:R-:W-:Y:S01]  /*3080*/  FFMA.FTZ R13, R93.reuse, R101, -R40 ;  /* 0x000000655d0d7223 */ /* 0x040fe20000010828 */
[----:B------:R-:W-:Y:S01]  /*3090*/  FFMA.FTZ R40, R93, R104, R79 ;  /* 0x000000685d287223 */ /* 0x000fe2000001004f */
[C---:B------:R-:W-:Y:S01]  /*30a0*/  FFMA.FTZ R17, R12.reuse, R17, R18 ;  /* 0x000000110c117223 */ /* 0x040fe20000010012 */
[----:B------:R-:W-:Y:S01]  /*30b0*/  FFMA.FTZ R16, R12, R16, -R27 ;  /* 0x000000100c107223 */ /* 0x000fe2000001081b */
[----:B------:R-:W-:Y:S01]  /*30c0*/  FADD.FTZ R18, R14, R29 ;  /* 0x0000001d0e127221 */ /* 0x000fe20000010000 */
[----:B------:R-:W-:Y:S01]  /*30d0*/  FADD.FTZ R105, R105, R40 ;  /* 0x0000002869697221 */ /* 0x000fe20000010000 */
[----:B------:R-:W-:Y:S01]  /*30e0*/  FADD.FTZ R79, R102, R13 ;  /* 0x0000000d664f7221 */ /* 0x000fe20000010000 */
[----:B---3--:R-:W-:Y:S01]  /*30f0*/  FMUL.FTZ R27, R25, R20 ;  /* 0x00000014191b7220 */ /* 0x008fe20000410000 */
[----:B------:R-:W-:Y:S01]  /*3100*/  FADD.FTZ R19, R15, R28 ;  /* 0x0000001c0f137221 */ /* 0x000fe20000010000 */
[----:B------:R-:W-:Y:S01]  /*3110*/  FMUL.FTZ R14, R30, R105 ;  /* 0x000000691e0e7220 */ /* 0x000fe20000410000 */
        /* <DEDUP_REMOVED lines=9> */
.L_x_2202:
[----:B------:R-:W-:Y:S05]  /*31b0*/  BSYNC.RECONVERGENT B0 ;  /* 0x0000000000007941 */ /* 0x000fea0003800200 */
.L_x_2201:
[-C--:B------:R-:W-:Y:S01]  /*31c0*/  FMUL.FTZ R30, R30, R79.reuse ;  /* 0x0000004f1e1e7220 */ /* 0x080fe20000410000 */
[----:B0-----:R-:W-:Y:S01]  /*31d0*/  FFMA.FTZ R13, R31, R79, -R14 ;  /* 0x0000004f1f0d7223 */ /* 0x001fe2000001080e */
[----:B------:R-:W-:Y:S01]  /*31e0*/  FMUL.FTZ R15, R25, R88 ;  /* 0x00000058190f7220 */ /* 0x000fe20000410000 */
[----:B------:R-:W-:Y:S01]  /*31f0*/  IADD3 R80, PT, PT, R80, 0x1, RZ ;  /* 0x0000000150507810 */ /* 0x000fe20007ffe0ff */
[----:B------:R-:W-:Y:S01]  /*3200*/  FFMA.FTZ R30, R31, R105, R30 ;  /* 0x000000691f1e7223 */ /* 0x000fe2000001001e */
[----:B------:R-:W-:Y:S01]  /*3210*/  FADD.FTZ R98, R98, R13 ;  /* 0x0000000d62627221 */ /* 0x000fe20000010000 */
[----:B------:R-:W-:Y:S01]  /*3220*/  FFMA.FTZ R12, R24, R87, -R15 ;  /* 0x00000057180c7223 */ /* 0x000fe2000001080f */
[----:B------:R-:W-:Y:S01]  /*3230*/  ISETP.GE.AND P1, PT, R80, UR5, PT ;  /* 0x0000000550007c0c */ /* 0x000fe2000bf26270 */
[----:B------:R-:W-:Y:S01]  /*3240*/  FADD.FTZ R30, R99, R30 ;  /* 0x0000001e631e7221 */ /* 0x000fe20000010000 */
[----:B------:R-:W-:Y:S01]  /*3250*/  FMUL.FTZ R13, R41, R98 ;  /* 0x00000062290d7220 */ /* 0x000fe20000410000 */
[C---:B------:R-:W-:Y:S01]  /*3260*/  FMUL.FTZ R15, R25.reuse, R26 ;  /* 0x0000001a190f7220 */ /* 0x040fe20000410000 */
[----:B------:R-:W-:Y:S01]  /*3270*/  FMUL.FTZ R22, R25, R22 ;  /* 0x0000001619167220 */ /* 0x000fe20000410000 */
[-C--:B------:R-:W-:Y:S01]  /*3280*/  FMUL.FTZ R41, R41, R30.reuse ;  /* 0x0000001e29297220 */ /* 0x080fe20000410000 */
[----:B------:R-:W-:Y:S01]  /*3290*/  FFMA.FTZ R13, R96, R30, R13 ;  /* 0x0000001e600d7223 */ /* 0x000fe2000001000d */
[----:B------:R-:W-:Y:S01]  /*32a0*/  FFMA.FTZ R14, R24, R95, -R15 ;  /* 0x0000005f180e7223 */ /* 0x000fe2000001080f */
[C---:B------:R-:W-:Y:S01]  /*32b0*/  FMUL.FTZ R104, R25.reuse, R104 ;  /* 0x0000006819687220 */ /* 0x040fe20000410000 */
[----:B------:R-:W-:Y:S01]  /*32c0*/  FFMA.FTZ R96, R96, R98, -R41 ;  /* 0x0000006260607223 */ /* 0x000fe20000010829 */
[----:B------:R-:W-:Y:S01]  /*32d0*/  FADD.FTZ R100, R100, R13 ;  /* 0x0000000d64647221 */ /* 0x000fe20000010000 */
        /* <DEDUP_REMOVED lines=19> */
.L_x_2200:
        /* <DEDUP_REMOVED lines=31> */
.L_x_2205:
        /* <DEDUP_REMOVED lines=16> */
.L_x_5004:


//--------------------- .text._Z25selective_scan_fwd_kernelI32Selective_Scan_fwd_kernel_traitsILi32ELi8ELi1ELb1ELb1ELb0ELb1EfN3c107complexIfEEEEv13SSMParamsBase --------------------------
	.section	.text._Z25selective_scan_fwd_kernelI32Selective_Scan_fwd_kernel_traitsILi32ELi8ELi1ELb1ELb1ELb0ELb1EfN3c107complexIfEEEEv13SSMParamsBase,"ax",@progbits
	.align	128
        .global         _Z25selective_scan_fwd_kernelI32Selective_Scan_fwd_kernel_traitsILi32ELi8ELi1ELb1ELb1ELb0ELb1EfN3c107complexIfEEEEv13SSMParamsBase
        .type           _Z25selective_scan_fwd_kernelI32Selective_Scan_fwd_kernel_traitsILi32ELi8ELi1ELb1ELb1ELb0ELb1EfN3c107complexIfEEEEv13SSMParamsBase,@function
        .size           _Z25selective_scan_fwd_kernelI32Selective_Scan_fwd_kernel_traitsILi32ELi8ELi1ELb1ELb1ELb0ELb1EfN3c107complexIfEEEEv13SSMParamsBase,(.L_x_5005 - _Z25selective_scan_fwd_kernelI32Selective_Scan_fwd_kernel_traitsILi32ELi8ELi1ELb1ELb1ELb0ELb1EfN3c107complexIfEEEEv13SSMParamsBase)
        .other          _Z25selective_scan_fwd_kernelI32Selective_Scan_fwd_kernel_traitsILi32ELi8ELi1ELb1ELb1ELb0ELb1EfN3c107complexIfEEEEv13SSMParamsBase,@"STO_CUDA_ENTRY STV_DEFAULT"
_Z25selective_scan_fwd_kernelI32Selective_Scan_fwd_kernel_traitsILi32ELi8ELi1ELb1ELb1ELb0ELb1EfN3c107complexIfEEEEv13SSMParamsBase:
.text._Z25selective_scan_fwd_kernelI32Selective_Scan_fwd_kernel_traitsILi32ELi8ELi1ELb1ELb1ELb0ELb1EfN3c107complexIfEEEEv13SSMParamsBase:
        /* <DEDUP_REMOVED lines=102> */
.L_x_2226:
[----:B------:R-:W-:Y:S01]  /*0660*/  BAR.SYNC.DEFER_BLOCKING 0x0 ;  /* 0x0000000000007b1d */ /* 0x000fe20000010000 */
[----:B0-----:R-:W-:-:S05]  /*0670*/  IMAD.WIDE.U32 R4, R54, 0x10, R50 ;  /* 0x0000001036047825 */ /* 0x001fca00078e0032 */
        /* <DEDUP_REMOVED lines=66> */
.L_x_2207:
[----:B------:R-:W-:Y:S05]  /*0aa0*/  BSYNC.RECONVERGENT B0 ;  /* 0x0000000000007941 */ /* 0x000fea0003800200 */
.L_x_2206:
        /* <DEDUP_REMOVED lines=34> */
.L_x_2209:
[----:B------:R-:W-:Y:S05]  /*0cd0*/  BSYNC.RECONVERGENT B0 ;  /* 0x0000000000007941 */ /* 0x000fea0003800200 */
.L_x_2208:
        /* <DEDUP_REMOVED lines=39> */
.L_x_2211:
[----:B------:R-:W-:Y:S05]  /*0f50*/  BSYNC.RECONVERGENT B0 ;  /* 0x0000000000007941 */ /* 0x000fea0003800200 */
.L_x_2210:
        /* <DEDUP_REMOVED lines=32> */
.L_x_2213:
[----:B------:R-:W-:Y:S05]  /*1160*/  BSYNC.RECONVERGENT B0 ;  /* 0x0000000000007941 */ /* 0x000fea0003800200 */
.L_x_2212:
        /* <DEDUP_REMOVED lines=32> */
.L_x_2215:
[----:B------:R-:W-:Y:S05]  /*1370*/  BSYNC.RECONVERGENT B0 ;  /* 0x0000000000007941 */ /* 0x000fea0003800200 */
.L_x_2214:
        /* <DEDUP_REMOVED lines=32> */
.L_x_2217:
[----:B------:R-:W-:Y:S05]  /*1580*/  BSYNC.RECONVERGENT B0 ;  /* 0x0000000000007941 */ /* 0x000fea0003800200 */
.L_x_2216:
        /* <DEDUP_REMOVED lines=32> */
.L_x_2219:
[----:B------:R-:W-:Y:S05]  /*1790*/  BSYNC.RECONVERGENT B0 ;  /* 0x0000000000007941 */ /* 0x000fea0003800200 */
.L_x_2218:
        /* <DEDUP_REMOVED lines=32> */
.L_x_2221:
[----:B------:R-:W-:Y:S05]  /*19a0*/  BSYNC.RECONVERGENT B0 ;  /* 0x0000000000007941 */ /* 0x000fea0003800200 */
.L_x_2220:
        /* <DEDUP_REMOVED lines=32> */
.L_x_2225:
        /* <DEDUP_REMOVED lines=352> */
.L_x_2224:
[----:B------:R-:W-:Y:S05]  /*31b0*/  BSYNC.RECONVERGENT B0 ;  /* 0x0000000000007941 */ /* 0x000fea0003800200 */
.L_x_2223:
        /* <DEDUP_REMOVED lines=37> */
.L_x_2222:
        /* <DEDUP_REMOVED lines=82> */
[----:B------:R2:W5:Y:S01]  /*3930*/  MUFU.RCP R30, R17 ;  /* 0x00000011001e7308 */ /* 0x0005620000001000 */
[----:B----4-:R-:W-:-:S04]  /*3940*/  FMUL.FTZ R14, R27, R14 ;  /* 0x0000000e1b0e7220 */ /* 0x010fc80000410000 */
[----:B------:R-:W-:Y:S01]  /*3950*/  FMUL.FTZ R7, R14, R7 ;  /* 0x000000070e077220 */ /* 0x000fe20000410000 */
[----:B------:R-:W-:Y:S01]  /*3960*/  BAR.SYNC.DEFER_BLOCKING 0x0 ;  /* 0x0000000000007b1d */ /* 0x000fe20000010000 */
[----:B---3--:R-:W-:-:S05]  /*3970*/  FMUL.FTZ R13, R20, R37 ;  /* 0x00000025140d7220 */ /* 0x008fca0000410000 */
        /* <DEDUP_REMOVED lines=19> */
[----:B----4-:R-:W-:Y:S01]  /*3ab0*/  IMAD R5, R43, R19, R17 ;  /* 0x000000132b057224 */ /* 0x010fe200078e0211 */
        /* <DEDUP_REMOVED lines=8> */
.L_x_2227:
        /* <DEDUP_REMOVED lines=12> */
.L_x_5005:


//--------------------- .text._Z25selective_scan_fwd_kernelI32Selective_Scan_fwd_kernel_traitsILi32ELi8ELi1ELb1ELb1ELb1ELb0EfN3c107complexIfEEEEv13SSMParamsBase --------------------------
	.section	.text._Z25selective_scan_fwd_kernelI32Selective_Scan_fwd_kernel_traitsILi32ELi8ELi1ELb1ELb1ELb1ELb0EfN3c107complexIfEEEEv13SSMParamsBase,"ax",@progbits
	.align	128
        .global         _Z25selective_scan_fwd_kernelI32Selective_Scan_fwd_kernel_traitsILi32ELi8ELi1ELb1ELb1ELb1ELb0EfN3c107complexIfEEEEv13SSMParamsBase
        .type           _Z25selective_scan_fwd_kernelI32Selective_Scan_fwd_kernel_traitsILi32ELi8ELi1ELb1ELb1ELb1ELb0EfN3c107complexIfEEEEv13SSMParamsBase,@function
        .size           _Z25selective_scan_fwd_kernelI32Selective_Scan_fwd_kernel_traitsILi32ELi8ELi1ELb1ELb1ELb1ELb0EfN3c107complexIfEEEEv13SSMParamsBase,(.L_x_5006 - _Z25selective_scan_fwd_kernelI32Selective_Scan_fwd_kernel_traitsILi32ELi8ELi1ELb1ELb1ELb1ELb0EfN3c107complexIfEEEEv13SSMParamsBase)
        .other          _Z25selective_scan_fwd_kernelI32Selective_Scan_fwd_kernel_traitsILi32ELi8ELi1ELb1ELb1ELb1ELb0EfN3c107complexIfEEEEv13SSMParamsBase,@"STO_CUDA_ENTRY STV_DEFAULT"
_Z25selective_scan_fwd_kernelI32Selective_Scan_fwd_kernel_traitsILi32ELi8ELi1ELb1ELb1ELb1ELb0EfN3c107complexIfEEEEv13SSMParamsBase:
.text._Z25selective_scan_fwd_kernelI32Selective_Scan_fwd_kernel_traitsILi32ELi8ELi1ELb1ELb1ELb1ELb0EfN3c107complexIfEEEEv13SSMParamsBase:
        /* <DEDUP_REMOVED lines=26> */
[----:B------:R-:W1:Y:S01]  /*01a0*/  LDC R29, c[0x0][0x384] ;  /* 0x0000e100ff1d7b82 */ /* 0x000e620000000800 */
        /* <DEDUP_REMOVED lines=12> */
[----:B------:R-:W-:-:S05]  /*0270*/  IMAD.HI.U32 R9, R9, R4, RZ ;  /* 0x0000000409097227 */ /* 0x000fca00078e00ff */
[----:B------:R-:W-:-:S05]  /*0280*/  IADD3 R3, PT, PT, -R9, RZ, RZ ;  /* 0x000000ff09037210 */ /* 0x000fca0007ffe1ff */
[----:B------:R-:W-:-:S05]  /*0290*/  IMAD R3, R10, R3, R4 ;  /* 0x000000030a037224 */ /* 0x000fca00078e0204 */
[----:B------:R-:W-:Y:S01]  /*02a0*/  ISETP.GT.U32.AND P1, PT, R10, R3, PT ;  /* 0x000000030a00720c */ /* 0x000fe20003f24070 */
[----:B------:R-:W-:-:S04]  /*02b0*/  UIMAD.WIDE.U32 UR4, UR20, UR8, URZ ;  /* 0x00000008140472a5 */ /* 0x000fc8000f8e00ff */
[----:B------:R-:W-:Y:S01]  /*02c0*/  UIMAD UR6, UR20, UR9, UR5 ;  /* 0x00000009140672a4 */ /* 0x000fe2000f8e0205 */
[----:B------:R-:W2:Y:S07]  /*02d0*/  LDCU.64 UR8, c[0x0][0x3b0] ;  /* 0x00007600ff0877ac */ /* 0x000eae0008000a00 */
[----:B------:R-:W-:-:S04]  /*02e0*/  @!P1 IADD3 R3, PT, PT, R3, -R10, RZ ;  /* 0x8000000a03039210 */ /* 0x000fc80007ffe0ff */
[----:B------:R-:W-:Y:S02]  /*02f0*/  ISETP.GE.U32.AND P0, PT, R3, R10, PT ;  /* 0x0000000a0300720c */ /* 0x000fe40003f06070 */
[----:B------:R-:W-:Y:S02]  /*0300*/  @!P1 IADD3 R9, PT, PT, R9, 0x1, RZ ;  /* 0x0000000109099810 */ /* 0x000fe40007ffe0ff */
[----:B------:R-:W-:Y:S02]  /*0310*/  LOP3.LUT R3, R0, R11, RZ, 0x3c, !PT ;  /* 0x0000000b00037212 */ /* 0x000fe400078e3cff */
[----:B------:R-:W-:Y:S02]  /*0320*/  MOV R4, UR4 ;  /* 0x0000000400047c02 */ /* 0x000fe40008000f00 */
[----:B------:R-:W-:Y:S01]  /*0330*/  MOV R5, UR5 ;  /* 0x0000000500057c02 */ /* 0x000fe20008000f00 */
[----:B------:R-:W-:Y:S01]  /*0340*/  UIMAD.WIDE.U32 UR4, UR20, UR12, URZ ;  /* 0x0000000c140472a5 */ /* 0x000fe2000f8e00ff */
[----:B------:R-:W-:-:S03]  /*0350*/  ISETP.GE.AND P2, PT, R3, RZ, PT ;  /* 0x000000ff0300720c */ /* 0x000fc60003f46270 */
[----:B------:R-:W-:Y:S02]  /*0360*/  @P0 IADD3 R9, PT, PT, R9, 0x1, RZ ;  /* 0x0000000109090810 */ /* 0x000fe40007ffe0ff */
[----:B----4-:R-:W-:Y:S02]  /*0370*/  ISETP.GE.AND P0, PT, R67, 0x1, PT ;  /* 0x000000014300780c */ /* 0x010fe40003f06270 */
[----:B------:R-:W-:Y:S02]  /*0380*/  ISETP.NE.AND P1, PT, R11, RZ, PT ;  /* 0x000000ff0b00720c */ /* 0x000fe40003f25270 */
[----:B------:R-:W-:Y:S01]  /*0390*/  MOV R5, UR6 ;  /* 0x0000000600057c02 */ /* 0x000fe20008000f00 */
[----:B------:R-:W-:Y:S01]  /*03a0*/  UIMAD UR6, UR20, UR13, UR5 ;  /* 0x0000000d140672a4 */ /* 0x000fe2000f8e0205 */
[----:B------:R-:W-:Y:S02]  /*03b0*/  MOV R6, UR4 ;  /* 0x0000000400067c02 */ /* 0x000fe40008000f00 */
[----:B------:R-:W-:Y:S01]  /*03c0*/  MOV R7, UR5 ;  /* 0x0000000500077c02 */ /* 0x000fe20008000f00 */
[----:B--2---:R-:W-:Y:S01]  /*03d0*/  UIMAD.WIDE.U32 UR4, UR20, UR8, URZ ;  /* 0x00000008140472a5 */ /* 0x004fe2000f8e00ff */
[----:B------:R-:W-:Y:S01]  /*03e0*/  IMAD.WIDE.U32 R4, R0, UR10, R4 ;  /* 0x0000000a00047c25 */ /* 0x000fe2000f8e0004 */
[----:B------:R-:W-:-:S02]  /*03f0*/  MOV R10, R9 ;  /* 0x00000009000a7202 */ /* 0x000fc40000000f00 */
[----:B------:R-:W-:Y:S01]  /*0400*/  MOV R7, UR6 ;  /* 0x0000000600077c02 */ /* 0x000fe20008000f00 */
[----:B------:R-:W-:Y:S01]  /*0410*/  IMAD R19, R0, UR11, R5 ;  /* 0x0000000b00137c24 */ /* 0x000fe2000f8e0205 */
[----:B------:R-:W-:Y:S01]  /*0420*/  UIMAD UR8, UR20, UR9, UR5 ;  /* 0x00000009140872a4 */ /* 0x000fe2000f8e0205 */
[----:B------:R-:W-:Y:S02]  /*0430*/  @!P2 IADD3 R10, PT, PT, -R10, RZ, RZ ;  /* 0x000000ff0a0aa210 */ /* 0x000fe40007ffe1ff */
[----:B------:R-:W-:Y:S01]  /*0440*/  @!P1 LOP3.LUT R10, RZ, R11, RZ, 0x33, !PT ;  /* 0x0000000bff0a9212 */ /* 0x000fe200078e33ff */
[----:B01-3--:R-:W-:Y:S08]  /*0450*/  @!P0 EXIT ;  /* 0x000000000000894d */ /* 0x00bff00003800000 */
[----:B------:R-:W0:Y:S01]  /*0460*/  S2R R3, SR_TID.X ;  /* 0x0000000000037919 */ /* 0x000e220000002100 */
[----:B------:R-:W1:Y:S01]  /*0470*/  LDC.64 R26, c[0x0][0x450] ;  /* 0x00011400ff1a7b82 */ /* 0x000e620000000a00 */
[----:B------:R-:W-:Y:S01]  /*0480*/  SHF.R.S32.HI R9, RZ, 0x1f, R10 ;  /* 0x0000001fff097819 */ /* 0x000fe2000001140a */
[----:B------:R-:W-:Y:S01]  /*0490*/  UIMAD.WIDE.U32 UR6, UR20, UR16, URZ ;  /* 0x00000010140672a5 */ /* 0x000fe2000f8e00ff */
[----:B------:R-:W2:Y:S01]  /*04a0*/  S2R R12, SR_CgaCtaId ;  /* 0x00000000000c7919 */ /* 0x000ea20000008800 */
[----:B------:R-:W-:Y:S01]  /*04b0*/  LEA R14, P0, R4, R14, 0x2 ;  /* 0x0000000e040e7211 */ /* 0x000fe200078010ff */
[----:B------:R-:W-:Y:S01]  /*04c0*/  IMAD.WIDE.U32 R6, R0, UR14, R6 ;  /* 0x0000000e00067c25 */ /* 0x000fe2000f8e0006 */
[----:B------:R-:W-:Y:S01]  /*04d0*/  UMOV UR5, UR8 ;  /* 0x0000000800057c82 */ /* 0x000fe20008000000 */
[----:B------:R-:W-:Y:S01]  /*04e0*/  UIMAD UR7, UR20, UR17, UR7 ;  /* 0x00000011140772a4 */ /* 0x000fe2000f8e0207 */
[----:B------:R-:W-:Y:S01]  /*04f0*/  LEA.HI.X R19, R4, R15, R19, 0x2, P0 ;  /* 0x0000000f04137211 */ /* 0x000fe200000f1413 */
[----:B------:R-:W-:Y:S01]  /*0500*/  IMAD R5, R9, R16, RZ ;  /* 0x0000001009057224 */ /* 0x000fe200078e02ff */
[----:B------:R-:W3:Y:S01]  /*0510*/  LDCU.64 UR10, c[0x0][0x3a0] ;  /* 0x00007400ff0a77ac */ /* 0x000ee20008000a00 */
[----:B------:R-:W-:Y:S01]  /*0520*/  IMAD R18, R0, UR15, R7 ;  /* 0x0000000f00127c24 */ /* 0x000fe2000f8e0207 */
[----:B------:R-:W-:Y:S01]  /*0530*/  LEA R11, P0, R6, R20, 0x2 ;  /* 0x00000014060b7211 */ /* 0x000fe200078010ff */
[----:B------:R-:W-:-:S02]  /*0540*/  IMAD R17, R10, R17, R5 ;  /* 0x000000110a117224 */ /* 0x000fc400078e0205 */
[----:B------:R-:W-:Y:S01]  /*0550*/  IMAD.WIDE.U32 R4, R10, R16, UR4 ;  /* 0x000000040a047e25 */ /* 0x000fe2000f8e0010 */
[----:B------:R-:W4:Y:S01]  /*0560*/  LDCU UR4, c[0x0][0x38c] ;  /* 0x00007180ff0477ac */ /* 0x000f220008000800 */
[----:B------:R-:W-:Y:S02]  /*0570*/  LEA.HI.X R18, R6, R21, R18, 0x2, P0 ;  /* 0x0000001506127211 */ /* 0x000fe400000f1412 */
[----:B------:R-:W-:Y:S01]  /*0580*/  IMAD R7, R9, R24, RZ ;  /* 0x0000001809077224 */ /* 0x000fe200078e02ff */
[----:B------:R-:W-:Y:S01]  /*0590*/  LEA R13, P1, R4, R22, 0x2 ;  /* 0x00000016040d7211 */ /* 0x000fe200078210ff */
[C---:B------:R-:W-:Y:S01]  /*05a0*/  IMAD.WIDE.U32 R8, R10.reuse, R24, UR6 ;  /* 0x000000060a087e25 */ /* 0x040fe2000f8e0018 */
[----:B------:R-:W-:Y:S02]  /*05b0*/  IADD3 R17, PT, PT, R5, R17, RZ ;  /* 0x0000001105117210 */ /* 0x000fe40007ffe0ff */
[----:B------:R-:W-:Y:S01]  /*05c0*/  MOV R5, 0x400 ;  /* 0x0000040000057802 */ /* 0x000fe20000000f00 */
[----:B------:R-:W-:Y:S01]  /*05d0*/  IMAD R7, R10, R25, R7 ;  /* 0x000000190a077224 */ /* 0x000fe200078e0207 */
[----:B------:R-:W-:Y:S01]  /*05e0*/  LEA.HI.X R17, R4, R23, R17, 0x2, P1 ;  /* 0x0000001704117211 */ /* 0x000fe200008f1411 */
[----:B------:R-:W-:Y:S01]  /*05f0*/  IMAD R4, R29, UR20, R0 ;  /* 0x000000141d047c24 */ /* 0x000fe2000f8e0200 */
[----:B-1----:R-:W-:Y:S01]  /*0600*/  LEA R15, P0, R8, R26, 0x2 ;  /* 0x0000001a080f7211 */ /* 0x002fe200078010ff */
[----:B---3--:R-:W-:Y:S01]  /*0610*/  IMAD.WIDE.U32 R120, R0, UR10, RZ ;  /* 0x0000000a00787c25 */ /* 0x008fe2000f8e00ff */
[----:B------:R-:W-:-:S02]  /*0620*/  IADD3 R16, PT, PT, R9, R7, RZ ;  /* 0x0000000709107210 */ /* 0x000fc40007ffe0ff */
[C---:B0-----:R-:W-:Y:S01]  /*0630*/  SHF.L.U32 R7, R3.reuse, 0x1, RZ ;  /* 0x0000000103077819 */ /* 0x041fe200000006ff */
[----:B------:R-:W-:Y:S01]  /*0640*/  IMAD R67, R4, R67, RZ ;  /* 0x0000004304437224 */ /* 0x000fe200078e02ff */
[----:B------:R-:W-:Y:S02]  /*0650*/  SHF.L.U32 R9, R3, 0x2, RZ ;  /* 0x0000000203097819 */ /* 0x000fe400000006ff */
[----:B------:R-:W-:Y:S01]  /*0660*/  LEA.HI.X R16, R8, R27, R16, 0x2, P0 ;  /* 0x0000001b08107211 */ /* 0x000fe200000f1410 */
[----:B----4-:R-:W-:Y:S01]  /*0670*/  IMAD R67, R67, UR4, RZ ;  /* 0x0000000443437c24 */ /* 0x010fe2000f8e02ff */
[----:B--2---:R-:W-:Y:S01]  /*0680*/  LEA R4, R12, R5, 0x18 ;  /* 0x000000050c047211 */ /* 0x004fe200078ec0ff */
[----:B------:R-:W-:Y:S01]  /*0690*/  IMAD R5, R0, UR11, R121 ;  /* 0x0000000b00057c24 */ /* 0x000fe2000f8e0279 */
[----:B------:R-:W-:Y:S01]  /*06a0*/  MOV R8, R14 ;  /* 0x0000000e00087202 */ /* 0x000fe20000000f00 */
[----:B------:R-:W0:Y:S01]  /*06b0*/  LDCU.U8 UR4, c[0x0][0x39e] ;  /* 0x000073c0ff0477ac */ /* 0x000e220008000000 */
[----:B------:R-:W-:-:S02]  /*06c0*/  LOP3.LUT R12, R7, 0x7c0, RZ, 0xc0, !PT ;  /* 0x000007c0070c7812 */ /* 0x000fc400078ec0ff */
[----:B------:R-:W-:Y:S02]  /*06d0*/  LOP3.LUT R14, R9, 0xf80, RZ, 0xc0, !PT ;  /* 0x00000f80090e7812 */ /* 0x000fe400078ec0ff */
[--C-:B------:R-:W-:Y:S02]  /*06e0*/  LOP3.LUT R7, R12, 0x1f, R3.reuse, 0xf8, !PT ;  /* 0x0000001f0c077812 */ /* 0x100fe400078ef803 */
[----:B------:R-:W-:Y:S02]  /*06f0*/  LOP3.LUT R12, R14, 0x1f, R3, 0xf8, !PT ;  /* 0x0000001f0e0c7812 */ /* 0x000fe400078ef803 */
[----:B------:R-:W-:Y:S02]  /*0700*/  MOV R10, R11 ;  /* 0x0000000b000a7202 */ /* 0x000fe40000000f00 */
[----:B------:R-:W-:Y:S02]  /*0710*/  MOV R14, R15 ;  /* 0x0000000f000e7202 */ /* 0x000fe40000000f00 */
[----:B------:R-:W-:-:S02]  /*0720*/  MOV R6, RZ ;  /* 0x000000ff00067202 */ /* 0x000fc40000000f00 */
[----:B------:R-:W-:Y:S02]  /*0730*/  MOV R9, R19 ;  /* 0x0000001300097202 */ /* 0x000fe40000000f00 */
[----:B------:R-:W-:Y:S02]  /*0740*/  MOV R11, R18 ;  /* 0x00000012000b7202 */ /* 0x000fe40000000f00 */
[----:B0-----:R-:W-:-:S07]  /*0750*/  MOV R15, R17 ;  /* 0x00000011000f7202 */ /* 0x001fce0000000f00 */
.L_x_2248:
[----:B------:R-:W-:Y:S01]  /*0760*/  BAR.SYNC.DEFER_BLOCKING 0x0 ;  /* 0x0000000000007b1d */ /* 0x000fe20000010000 */
[----:B------:R-:W-:-:S05]  /*0770*/  IMAD.WIDE.U32 R22, R7, 0x10, R8 ;  /* 0x0000001007167825 */ /* 0x000fca00078e0008 */
[----:B------:R-:W2:Y:S04]  /*0780*/  LDG.E.128 R24, desc[UR18][R22.64] ;  /* 0x0000001216187981 */ /* 0x000ea8000c1e1d00 */
[----:B------:R-:W3:Y:S01]  /*0790*/  LDG.E.128 R40, desc[UR18][R22.64+0x200] ;  /* 0x0002001216287981 */ /* 0x000ee2000c1e1d00 */
[----:B------:R-:W-:Y:S01]  /*07a0*/  IMAD.WIDE.U32 R28, R7, 0x10, R10 ;  /* 0x00000010071c7825 */ /* 0x000fe200078e000a */
[----:B0-----:R-:W0:Y:S02]  /*07b0*/  S2R R17, SR_LANEID ;  /* 0x0000000000117919 */ /* 0x001e240000000000 */
        /* <DEDUP_REMOVED lines=62> */
.L_x_2229:
[----:B------:R-:W-:Y:S05]  /*0ba0*/  BSYNC.RECONVERGENT B0 ;  /* 0x0000000000007941 */ /* 0x000fea0003800200 */
.L_x_2228:
        /* <DEDUP_REMOVED lines=34> */
.L_x_2231:
[----:B------:R-:W-:Y:S05]  /*0dd0*/  BSYNC.RECONVERGENT B0 ;  /* 0x0000000000007941 */ /* 0x000fea0003800200 */
.L_x_2230:
        /* <DEDUP_REMOVED lines=39> */
.L_x_2233:
[----:B------:R-:W-:Y:S05]  /*1050*/  BSYNC.RECONVERGENT B0 ;  /* 0x0000000000007941 */ /* 0x000fea0003800200 */
.L_x_2232:
        /* <DEDUP_REMOVED lines=32> */
.L_x_2235:
[----:B------:R-:W-:Y:S05]  /*1260*/  BSYNC.RECONVERGENT B0 ;  /* 0x0000000000007941 */ /* 0x000fea0003800200 */
.L_x_2234:
        /* <DEDUP_REMOVED lines=32> */
.L_x_2237:
[----:B------:R-:W-:Y:S05]  /*1470*/  BSYNC.RECONVERGENT B0 ;  /* 0x0000000000007941 */ /* 0x000fea0003800200 */
.L_x_2236:
        /* <DEDUP_REMOVED lines=32> */
.L_x_2239:
[----:B------:R-:W-:Y:S05]  /*1680*/  BSYNC.RECONVERGENT B0 ;  /* 0x0000000000007941 */ /* 0x000fea0003800200 */
.L_x_2238:
        /* <DEDUP_REMOVED lines=32> */
.L_x_2241:
[----:B------:R-:W-:Y:S05]  /*1890*/  BSYNC.RECONVERGENT B0 ;  /* 0x0000000000007941 */ /* 0x000fea0003800200 */
.L_x_2240:
        /* <DEDUP_REMOVED lines=32> */
.L_x_2243:
[----:B------:R-:W-:Y:S05]  /*1aa0*/  BSYNC.RECONVERGENT B0 ;  /* 0x0000000000007941 */ /* 0x000fea0003800200 */
.L_x_2242:
        /* <DEDUP_REMOVED lines=29> */
[----:B------:R-:W0:Y:S01]  /*1c80*/  LDCU.64 UR6, c[0x0][0x3a8] ;  /* 0x00007500ff0677ac */ /* 0x000e220008000a00 */
[----:B------:R-:W0:Y:S02]  /*1c90*/  LDCU.64 UR10, c[0x0][0x3e0] ;  /* 0x00007c00ff0a77ac */ /* 0x000e240008000a00 */
.L_x_2247:
[----:B------:R-:W-:Y:S02]  /*1ca0*/  MOV R32, R120 ;  /* 0x0000007800207202 */ /* 0x000fe40000000f00 */
[----:B------:R-:W-:-:S03]  /*1cb0*/  MOV R33, R5 ;  /* 0x0000000500217202 */ /* 0x000fc60000000f00 */
[----:B0-----:R-:W-:-:S04]  /*1cc0*/  IMAD.WIDE.U32 R32, R81, UR6, R32 ;  /* 0x0000000651207c25 */ /* 0x001fc8000f8e0020 */
[----:B------:R-:W-:Y:S01]  /*1cd0*/  IMAD R33, R81, UR7, R33 ;  /* 0x0000000751217c24 */ /* 0x000fe2000f8e0221 */
[----:B-1----:R-:W-:-:S04]  /*1ce0*/  LEA R74, P1, R32, R60, 0x3 ;  /* 0x0000003c204a7211 */ /* 0x002fc800078218ff */
[----:B------:R-:W-:Y:S01]  /*1cf0*/  LEA.HI.X R75, R32, R61, R33, 0x3, P1 ;  /* 0x0000003d204b7211 */ /* 0x000fe200008f1c21 */
[----:B----4-:R-:W-:-:S05]  /*1d00*/  IMAD.WIDE.U32 R32, R81, UR8, RZ ;  /* 0x0000000851207c25 */ /* 0x010fca000f8e00ff */
[----:B------:R-:W4:Y:S01]  /*1d10*/  LDG.E.64 R74, desc[UR18][R74.64] ;  /* 0x000000124a4a7981 */ /* 0x000f22000c1e1b00 */
[----:B------:R-:W-:Y:S01]  /*1d20*/  IMAD R33, R81, UR9, R33 ;  /* 0x0000000951217c24 */ /* 0x000fe2000f8e0221 */
[----:B------:R-:W-:-:S04]  /*1d30*/  LEA R34, P1, R32, R13, 0x2 ;  /* 0x0000000d20227211 */ /* 0x000fc800078210ff */
[----:B------:R-:W-:-:S03]  /*1d40*/  LEA.HI.X R35, R32, R15, R33, 0x2, P1 ;  /* 0x0000000f20237211 */ /* 0x000fc600008f1421 */
[----:B------:R-:W-:-:S05]  /*1d50*/  IMAD.WIDE.U32 R32, R12, 0x10, R34 ;  /* 0x000000100c207825 */ /* 0x000fca00078e0022 */
[----:B------:R-:W5:Y:S04]  /*1d60*/  LDG.E.128 R36, desc[UR18][R32.64] ;  /* 0x0000001220247981 */ /* 0x000f68000c1e1d00 */
[----:B------:R-:W2:Y:S04]  /*1d70*/  LDG.E.128 R44, desc[UR18][R32.64+0x200] ;  /* 0x00020012202c7981 */ /* 0x000ea8000c1e1d00 */
[----:B------:R-:W3:Y:S04]  /*1d80*/  LDG.E.128 R52, desc[UR18][R32.64+0x400] ;  /* 0x0004001220347981 */ /* 0x000ee8000c1e1d00 */
[----:B------:R0:W3:Y:S01]  /*1d90*/  LDG.E.128 R56, desc[UR18][R32.64+0x600] ;  /* 0x0006001220387981 */ /* 0x0000e2000c1e1d00 */
[C---:B----4-:R-:W-:Y:S01]  /*1da0*/  FMUL.FTZ R34, R75.reuse, R19 ;  /* 0x000000134b227220 */ /* 0x050fe20000410000 */
[----:B0-----:R-:W-:Y:S01]  /*1db0*/  FMUL.FTZ R32, R75, R21 ;  /* 0x000000154b207220 */ /* 0x001fe20000410000 */
[----:B------:R-:W-:-:S02]  /*1dc0*/  FMUL.FTZ R85, R74, 1.4426950216293334961 ;  /* 0x3fb8aa3b4a557820 */ /* 0x000fc40000410000 */
[----:B------:R-:W-:Y:S01]  /*1dd0*/  FMUL.RZ R35, R34, 0.15915493667125701904 ;  /* 0x3e22f98322237820 */ /* 0x000fe2000040c000 */
[----:B------:R-:W-:Y:S01]  /*1de0*/  FMUL.RZ R41, R32, 0.15915493667125701904 ;  /* 0x3e22f98320297820 */ /* 0x000fe2000040c000 */
[-C--:B------:R-:W-:Y:S01]  /*1df0*/  FMUL.FTZ R34, R75, R22.reuse ;  /* 0x000000164b227220 */ /* 0x080fe20000410000 */
[----:B------:R-:W-:Y:S01]  /*1e00*/  IMAD.WIDE.U32 R32, R81, UR10, RZ ;  /* 0x0000000a51207c25 */ /* 0x000fe2000f8e00ff */
[----:B------:R-:W-:Y:S03]  /*1e10*/  MUFU.SIN R83, R35 ;  /* 0x0000002300537308 */ /* 0x000fe60000000400 */
[C---:B------:R-:W-:Y:S01]  /*1e20*/  FMUL.FTZ R92, R85.reuse, R19 ;  /* 0x00000013555c7220 */ /* 0x040fe20000410000 */
[----:B------:R-:W-:Y:S01]  /*1e30*/  FMUL.RZ R40, R34, 0.15915493667125701904 ;  /* 0x3e22f98322287820 */ /* 0x000fe2000040c000 */
[C---:B------:R-:W-:Y:S01]  /*1e40*/  FMUL.FTZ R74, R85.reuse, R22 ;  /* 0x00000016554a7220 */ /* 0x040fe20000410000 */
[----:B------:R-:W-:Y:S01]  /*1e50*/  LEA R34, P1, R32, R14, 0x2 ;  /* 0x0000000e20227211 */ /* 0x000fe200078210ff */
[----:B------:R-:W-:Y:S01]  /*1e60*/  FMUL.FTZ R84, R85, R21 ;  /* 0x0000001555547220 */ /* 0x000fe20000410000 */
[----:B------:R0:W-:Y:S01]  /*1e70*/  MUFU.COS R93, R35 ;  /* 0x00000023005d7308 */ /* 0x0001e20000000000 */
[----:B-----5:R1:W-:Y:S04]  /*1e80*/  STS.128 [R18], R36 ;  /* 0x0000002412007388 */ /* 0x0203e80000000c00 */
[----:B--2---:R2:W-:Y:S03]  /*1e90*/  STS.128 [R18+0x200], R44 ;  /* 0x0002002c12007388 */ /* 0x0045e60000000c00 */
[----:B------:R-:W-:Y:S01]  /*1ea0*/  MUFU.SIN R89, R40 ;  /* 0x0000002800597308 */ /* 0x000fe20000000400 */
[----:B0-----:R-:W-:-:S02]  /*1eb0*/  IMAD R35, R81, UR11, R33 ;  /* 0x0000000b51237c24 */ /* 0x001fc4000f8e0221 */
[----:B------:R-:W-:Y:S01]  /*1ec0*/  FMUL.FTZ R33, R75, R64 ;  /* 0x000000404b217220 */ /* 0x000fe20000410000 */
[----:B---3--:R-:W-:Y:S02]  /*1ed0*/  STS.128 [R18+0x400], R52 ;  /* 0x0004003412007388 */ /* 0x008fe40000000c00 */
[----:B------:R-:W-:Y:S02]  /*1ee0*/  LEA.HI.X R35, R32, R16, R35, 0x2, P1 ;  /* 0x0000001020237211 */ /* 0x000fe400008f1423 */
[----:B------:R0:W-:Y:S01]  /*1ef0*/  STS.128 [R18+0x600], R56 ;  /* 0x0006003812007388 */ /* 0x0001e20000000c00 */
[----:B------:R-:W-:Y:S01]  /*1f00*/  MUFU.COS R88, R40 ;  /* 0x0000002800587308 */ /* 0x000fe20000000000 */
[----:B------:R-:W-:Y:S01]  /*1f10*/  NOP ;  /* 0x0000000000007918 */ /* 0x000fe20000000000 */
[----:B------:R-:W-:-:S06]  /*1f20*/  IMAD.WIDE.U32 R86, R12, 0x10, R34 ;  /* 0x000000100c567825 */ /* 0x000fcc00078e0022 */
[----:B------:R-:W-:Y:S01]  /*1f30*/  MUFU.SIN R91, R41 ;  /* 0x00000029005b7308 */ /* 0x000fe20000000400 */
[----:B------:R-:W-:Y:S01]  /*1f40*/  FMUL.RZ R94, R33, 0.15915493667125701904 ;  /* 0x3e22f983215e7820 */ /* 0x000fe2000040c000 */
[----:B------:R-:W3:Y:S04]  /*1f50*/  LDS.128 R52, [R82] ;  /* 0x0000000052347984 */ /* 0x000ee80000000c00 */
[----:B------:R-:W4:Y:S02]  /*1f60*/  LDG.E.128 R32, desc[UR18][R86.64+0x200] ;  /* 0x0002001256207981 */ /* 0x000f24000c1e1d00 */
[----:B------:R5:W-:Y:S02]  /*1f70*/  MUFU.COS R90, R41 ;  /* 0x00000029005a7308 */ /* 0x000be40000000000 */
[----:B------:R-:W4:Y:S04]  /*1f80*/  LDG.E.128 R48, desc[UR18][R86.64+0x600] ;  /* 0x0006001256307981 */ /* 0x000f28000c1e1d00 */
[----:B-1----:R-:W4:Y:S01]  /*1f90*/  LDG.E.128 R36, desc[UR18][R86.64+0x400] ;  /* 0x0004001256247981 */ /* 0x002f22000c1e1d00 */
[-C--:B--2---:R-:W-:Y:S01]  /*1fa0*/  FMUL.FTZ R45, R75, R23.reuse ;  /* 0x000000174b2d7220 */ /* 0x084fe20000410000 */
[----:B------:R-:W-:Y:S01]  /*1fb0*/  FMUL.FTZ R44, R85, R64 ;  /* 0x00000040552c7220 */ /* 0x000fe20000410000 */
[----:B------:R-:W1:Y:S01]  /*1fc0*/  MUFU.EX2 R92, R92 ;  /* 0x0000005c005c7308 */ /* 0x000e620000000800 */
[----:B-----5:R2:W5:Y:S01]  /*1fd0*/  LDG.E.128 R40, desc[UR18][R86.64] ;  /* 0x0000001256287981 */ /* 0x020562000c1e1d00 */
[----:B------:R-:W-:Y:S01]  /*1fe0*/  FMUL.RZ R101, R45, 0.15915493667125701904 ;  /* 0x3e22f9832d657820 */ /* 0x000fe2000040c000 */
[----:B------:R-:W-:Y:S01]  /*1ff0*/  FMUL.FTZ R45, R75, R66 ;  /* 0x000000424b2d7220 */ /* 0x000fe20000410000 */
[----:B0-----:R-:W-:-:S04]  /*2000*/  FMUL.FTZ R59, R85, R23 ;  /* 0x00000017553b7220 */ /* 0x001fc80000410000 */
[----:B------:R-:W-:Y:S08]  /*2010*/  MUFU.SIN R95, R94 ;  /* 0x0000005e005f7308 */ /* 0x000ff00000000400 */
[----:B------:R0:W-:Y:S08]  /*2020*/  MUFU.COS R97, R94 ;  /* 0x0000005e00617308 */ /* 0x0001f00000000000 */
[----:B------:R2:W3:Y:S01]  /*2030*/  MUFU.EX2 R58, R44 ;  /* 0x0000002c003a7308 */ /* 0x0004e20000000800 */
[----:B0-----:R-:W-:-:S07]  /*2040*/  FMUL.RZ R94, R45, 0.15915493667125701904 ;  /* 0x3e22f9832d5e7820 */ /* 0x001fce000040c000 */
[----:B------:R-:W0:Y:S01]  /*2050*/  MUFU.EX2 R74, R74 ;  /* 0x0000004a004a7308 */ /* 0x000e220000000800 */
[----:B--2---:R-:W2:Y:S01]  /*2060*/  LDS.128 R44, [R82+0x10] ;  /* 0x00001000522c7984 */ /* 0x004ea20000000c00 */
[----:B------:R-:W-:-:S06]  /*2070*/  FMUL.FTZ R86, R75, R68 ;  /* 0x000000444b567220 */ /* 0x000fcc0000410000 */
[----:B------:R-:W-:Y:S01]  /*2080*/  MUFU.SIN R98, R101 ;  /* 0x0000006500627308 */ /* 0x000fe20000000400 */
[----:B------:R-:W-:-:S07]  /*2090*/  FMUL.RZ R102, R86, 0.15915493667125701904 ;  /* 0x3e22f98356667820 */ /* 0x000fce000040c000 */
[----:B------:R-:W-:Y:S01]  /*20a0*/  MUFU.COS R96, R101 ;  /* 0x0000006500607308 */ /* 0x000fe20000000000 */
[----:B-1----:R-:W-:-:S07]  /*20b0*/  FMUL.FTZ R87, R92, R93 ;  /* 0x0000005d5c577220 */ /* 0x002fce0000410000 */
[----:B------:R-:W1:Y:S01]  /*20c0*/  MUFU.EX2 R59, R59 ;  /* 0x0000003b003b7308 */ /* 0x000e620000000800 */
[----:B------:R-:W-:Y:S01]  /*20d0*/  FMUL.FTZ R86, R92, R83 ;  /* 0x000000535c567220 */ /* 0x000fe20000410000 */
[----:B---3--:R-:W-:Y:S01]  /*20e0*/  FMUL.FTZ R92, R58, R97 ;  /* 0x000000613a5c7220 */ /* 0x008fe20000410000 */
[----:B0-----:R-:W-:Y:S01]  /*20f0*/  FMUL.FTZ R89, R74, R89 ;  /* 0x000000594a597220 */ /* 0x001fe20000410000 */
[----:B------:R-:W-:Y:S01]  /*2100*/  FMUL.FTZ R97, R80, R52 ;  /* 0x0000003450617220 */ /* 0x000fe20000410000 */
[----:B------:R-:W-:-:S03]  /*2110*/  FMUL.FTZ R57, R85, R66 ;  /* 0x0000004255397220 */ /* 0x000fc60000410000 */
[----:B------:R-:W-:Y:S01]  /*2120*/  MUFU.SIN R99, R94 ;  /* 0x0000005e00637308 */ /* 0x000fe20000000400 */
[----:B------:R-:W-:-:S07]  /*2130*/  FMUL.FTZ R88, R74, R88 ;  /* 0x000000584a587220 */ /* 0x000fce0000410000 */
[----:B------:R0:W-:Y:S01]  /*2140*/  MUFU.COS R100, R94 ;  /* 0x0000005e00647308 */ /* 0x0001e20000000000 */
[----:B------:R-:W-:-:S07]  /*2150*/  FMUL.FTZ R93, R58, R95 ;  /* 0x0000005f3a5d7220 */ /* 0x000fce0000410000 */
[----:B------:R-:W3:Y:S01]  /*2160*/  MUFU.EX2 R84, R84 ;  /* 0x0000005400547308 */ /* 0x000ee20000000800 */
[----:B0-----:R-:W-:Y:S01]  /*2170*/  FMUL.FTZ R94, R80, R53 ;  /* 0x00000035505e7220 */ /* 0x001fe20000410000 */
[----:B------:R-:W-:-:S03]  /*2180*/  FMUL.FTZ R53, R97, R89 ;  /* 0x0000005961357220 */ /* 0x000fc60000410000 */
[C---:B------:R-:W-:Y:S01]  /*2190*/  FMUL.FTZ R52, R94.reuse, R89 ;  /* 0x000000595e347220 */ /* 0x040fe20000410000 */
[C---:B-1----:R-:W-:Y:S01]  /*21a0*/  FMUL.FTZ R96, R59.reuse, R96 ;  /* 0x000000603b607220 */ /* 0x042fe20000410000 */
[----:B------:R-:W-:Y:S01]  /*21b0*/  FMUL.FTZ R95, R59, R98 ;  /* 0x000000623b5f7220 */ /* 0x000fe20000410000 */
[----:B------:R-:W0:Y:S01]  /*21c0*/  MUFU.EX2 R57, R57 ;  /* 0x0000003900397308 */ /* 0x000e220000000800 */
[----:B------:R-:W-:Y:S01]  /*21d0*/  FMUL.FTZ R56, R85, R68 ;  /* 0x0000004455387220 */ /* 0x000fe20000410000 */
[----:B------:R-:W-:Y:S01]  /*21e0*/  FMUL.FTZ R98, R79, R54 ;  /* 0x000000364f627220 */ /* 0x000fe20000410000 */
[-C--:B------:R-:W-:Y:S01]  /*21f0*/  FFMA.FTZ R59, R97, R88.reuse, -R52 ;  /* 0x00000058613b7223 */ /* 0x080fe20000010834 */
[----:B------:R-:W-:Y:S01]  /*2200*/  FMUL.FTZ R101, R79, R55 ;  /* 0x000000374f657220 */ /* 0x000fe20000410000 */
[----:B------:R-:W-:Y:S02]  /*2210*/  FFMA.FTZ R58, R94, R88, R53 ;  /* 0x000000585e3a7223 */ /* 0x000fe40000010035 */
[----:B------:R-:W1:Y:S01]  /*2220*/  LDS.128 R52, [R82+0x20] ;  /* 0x0000200052347984 */ /* 0x000e620000000c00 */
[----:B------:R-:W-:Y:S01]  /*2230*/  MUFU.EX2 R56, R56 ;  /* 0x0000003800387308 */ /* 0x000fe20000000800 */
[----:B---3--:R-:W-:Y:S01]  /*2240*/  FMUL.FTZ R91, R84, R91 ;  /* 0x0000005b545b7220 */ /* 0x008fe20000410000 */
[----:B------:R-:W-:-:S06]  /*2250*/  FADD.FTZ R58, R101, R58 ;  /* 0x0000003a653a7221 */ /* 0x000fcc0000010000 */
[----:B------:R-:W3:Y:S01]  /*2260*/  MUFU.SIN R103, R102 ;  /* 0x0000006600677308 */ /* 0x000ee20000000400 */
[----:B------:R-:W-:Y:S01]  /*2270*/  FMUL.FTZ R90, R84, R90 ;  /* 0x0000005a545a7220 */ /* 0x000fe20000410000 */
[----:B------:R-:W-:Y:S01]  /*2280*/  FADD.FTZ R59, R98, R59 ;  /* 0x0000003b623b7221 */ /* 0x000fe20000010000 */
[----:B------:R-:W-:Y:S01]  /*2290*/  FMUL.FTZ R84, R91, R58 ;  /* 0x0000003a5b547220 */ /* 0x000fe20000410000 */
[C---:B0-----:R-:W-:Y:S01]  /*22a0*/  FMUL.FTZ R100, R57.reuse, R100 ;  /* 0x0000006439647220 */ /* 0x041fe20000410000 */
[----:B------:R-:W-:-:S03]  /*22b0*/  FMUL.FTZ R99, R57, R99 ;  /* 0x0000006339637220 */ /* 0x000fc60000410000 */
[----:B------:R2:W0:Y:S01]  /*22c0*/  MUFU.COS R83, R102 ;  /* 0x0000006600537308 */ /* 0x0004220000000000 */
[-C--:B------:R-:W-:Y:S01]  /*22d0*/  FMUL.FTZ R57, R91, R59.reuse ;  /* 0x0000003b5b397220 */ /* 0x080fe20000410000 */
[----:B------:R-:W-:Y:S01]  /*22e0*/  FFMA.FTZ R84, R90, R59, -R84 ;  /* 0x0000003b5a547223 */ /* 0x000fe20000010854 */
[C---:B--2---:R-:W-:Y:S01]  /*22f0*/  FMUL.FTZ R102, R78.reuse, R45 ;  /* 0x0000002d4e667220 */ /* 0x044fe20000410000 */
[----:B------:R-:W-:Y:S01]  /*2300*/  FMUL.FTZ R45, R75, R70 ;  /* 0x000000464b2d7220 */ /* 0x000fe20000410000 */
[----:B------:R-:W-:Y:S01]  /*2310*/  FMUL.FTZ R75, R78, R44 ;  /* 0x0000002c4e4b7220 */ /* 0x000fe20000410000 */
[----:B------:R-:W-:Y:S01]  /*2320*/  FFMA.FTZ R57, R90, R58, R57 ;  /* 0x0000003a5a397223 */ /* 0x000fe20000010039 */
[----:B---3--:R-:W-:Y:S02]  /*2330*/  FMUL.FTZ R74, R56, R103 ;  /* 0x00000067384a7220 */ /* 0x008fe40000410000 */
[----:B------:R-:W-:Y:S01]  /*2340*/  FADD.FTZ R84, R75, R84 ;  /* 0x000000544b547221 */ /* 0x000fe20000010000 */
[----:B------:R-:W-:Y:S01]  /*2350*/  FADD.FTZ R58, R102, R57 ;  /* 0x00000039663a7221 */ /* 0x000fe20000010000 */
[C---:B------:R-:W-:Y:S01]  /*2360*/  FMUL.FTZ R103, R77.reuse, R46 ;  /* 0x0000002e4d677220 */ /* 0x040fe20000410000 */
[----:B------:R-:W-:Y:S01]  /*2370*/  FMUL.FTZ R106, R77, R47 ;  /* 0x0000002f4d6a7220 */ /* 0x000fe20000410000 */
[----:B------:R-:W-:Y:S01]  /*2380*/  FMUL.RZ R110, R45, 0.15915493667125701904 ;  /* 0x3e22f9832d6e7820 */ /* 0x000fe2000040c000 */
[C---:B------:R-:W-:Y:S01]  /*2390*/  FMUL.FTZ R59, R93.reuse, R84 ;  /* 0x000000545d3b7220 */ /* 0x040fe20000410000 */
[----:B------:R-:W2:Y:S01]  /*23a0*/  LDS.128 R44, [R82+0x30] ;  /* 0x00003000522c7984 */ /* 0x000ea20000000c00 */
[-C--:B------:R-:W-:Y:S01]  /*23b0*/  FMUL.FTZ R57, R93, R58.reuse ;  /* 0x0000003a5d397220 */ /* 0x080fe20000410000 */
[----:B0-----:R-:W-:Y:S01]  /*23c0*/  FMUL.FTZ R83, R56, R83 ;  /* 0x0000005338537220 */ /* 0x001fe20000410000 */
[----:B------:R-:W-:Y:S01]  /*23d0*/  FFMA.FTZ R59, R92, R58, R59 ;  /* 0x0000003a5c3b7223 */ /* 0x000fe2000001003b */
[----:B------:R-:W-:Y:S01]  /*23e0*/  FMUL.FTZ R56, R86, R89 ;  /* 0x0000005956387220 */ /* 0x000fe20000410000 */
[----:B------:R-:W-:-:S02]  /*23f0*/  FFMA.FTZ R108, R92, R84, -R57 ;  /* 0x000000545c6c7223 */ /* 0x000fc40000010839 */
[----:B------:R-:W-:Y:S01]  /*2400*/  FADD.FTZ R84, R106, R59 ;  /* 0x0000003b6a547221 */ /* 0x000fe20000010000 */
[C---:B------:R-:W-:Y:S01]  /*2410*/  FMUL.FTZ R57, R87.reuse, R89 ;  /* 0x0000005957397220 */ /* 0x040fe20000410000 */
[----:B------:R-:W-:Y:S01]  /*2420*/  FFMA.FTZ R56, R87, R88, -R56 ;  /* 0x0000005857387223 */ /* 0x000fe20000010838 */
[----:B------:R-:W-:Y:S01]  /*2430*/  FMUL.FTZ R104, R85, R70 ;  /* 0x0000004655687220 */ /* 0x000fe20000410000 */
[----:B------:R-:W-:Y:S01]  /*2440*/  FADD.FTZ R108, R103, R108 ;  /* 0x0000006c676c7221 */ /* 0x000fe20000010000 */
[----:B------:R-:W-:Y:S01]  /*2450*/  FMUL.FTZ R85, R95, R84 ;  /* 0x000000545f557220 */ /* 0x000fe20000410000 */
[----:B------:R-:W-:Y:S01]  /*2460*/  FFMA.FTZ R57, R86, R88, R57 ;  /* 0x0000005856397223 */ /* 0x000fe20000010039 */
[----:B------:R-:W-:Y:S01]  /*2470*/  FMUL.FTZ R58, R91, R56 ;  /* 0x000000385b3a7220 */ /* 0x000fe20000410000 */
[-C--:B------:R-:W-:Y:S01]  /*2480*/  FMUL.FTZ R107, R95, R108.reuse ;  /* 0x0000006c5f6b7220 */ /* 0x080fe20000410000 */
[----:B------:R-:W-:Y:S01]  /*2490*/  FFMA.FTZ R108, R96, R108, -R85 ;  /* 0x0000006c606c7223 */ /* 0x000fe20000010855 */
[----:B-1----:R-:W-:Y:S01]  /*24a0*/  FMUL.FTZ R109, R76, R52 ;  /* 0x000000344c6d7220 */ /* 0x002fe20000410000 */
[-C--:B------:R-:W-:Y:S01]  /*24b0*/  FMUL.FTZ R59, R91, R57.reuse ;  /* 0x000000395b3b7220 */ /* 0x080fe20000410000 */
[----:B------:R-:W-:Y:S01]  /*24c0*/  FFMA.FTZ R58, R90, R57, R58 ;  /* 0x000000395a3a7223 */ /* 0x000fe2000001003a */
[----:B------:R-:W-:Y:S01]  /*24d0*/  FFMA.FTZ R107, R96, R84, R107 ;  /* 0x00000054606b7223 */ /* 0x000fe2000001006b */
[----:B------:R-:W-:Y:S01]  /*24e0*/  FMUL.FTZ R112, R76, R53 ;  /* 0x000000354c707220 */ /* 0x000fe20000410000 */
[----:B------:R-:W-:Y:S01]  /*24f0*/  FADD.FTZ R52, R109, R108 ;  /* 0x0000006c6d347221 */ /* 0x000fe20000010000 */
[----:B------:R-:W-:Y:S01]  /*2500*/  MUFU.EX2 R104, R104 ;  /* 0x0000006800687308 */ /* 0x000fe20000000800 */
[----:B------:R-:W-:Y:S01]  /*2510*/  FFMA.FTZ R59, R90, R56, -R59 ;  /* 0x000000385a3b7223 */ /* 0x000fe2000001083b */
[----:B------:R-:W-:Y:S01]  /*2520*/  FMUL.FTZ R53, R93, R58 ;  /* 0x0000003a5d357220 */ /* 0x000fe20000410000 */
[----:B------:R-:W-:Y:S01]  /*2530*/  FADD.FTZ R107, R112, R107 ;  /* 0x0000006b706b7221 */ /* 0x000fe20000010000 */
[----:B------:R-:W-:-:S04]  /*2540*/  FMUL.FTZ R111, R99, R52 ;  /* 0x00000034636f7220 */ /* 0x000fc80000410000 */
[----:B------:R-:W0:Y:S01]  /*2550*/  MUFU.COS R105, R110 ;  /* 0x0000006e00697308 */ /* 0x000e220000000000 */
[-C--:B------:R-:W-:Y:S01]  /*2560*/  FMUL.FTZ R85, R93, R59.reuse ;  /* 0x0000003b5d557220 */ /* 0x080fe20000410000 */
[----:B------:R-:W-:Y:S01]  /*2570*/  FFMA.FTZ R53, R92, R59, -R53 ;  /* 0x0000003b5c357223 */ /* 0x000fe20000010835 */
[----:B------:R-:W-:-:S05]  /*2580*/  FMUL.FTZ R59, R99, R107 ;  /* 0x0000006b633b7220 */ /* 0x000fca0000410000 */
[----:B------:R-:W1:Y:S01]  /*2590*/  MUFU.SIN R57, R110 ;  /* 0x0000006e00397308 */ /* 0x000e620000000400 */
[C---:B------:R-:W-:Y:S01]  /*25a0*/  FFMA.FTZ R107, R100.reuse, R107, R111 ;  /* 0x0000006b646b7223 */ /* 0x040fe2000001006f */
[C---:B------:R-:W-:Y:S01]  /*25b0*/  FMUL.FTZ R108, R73.reuse, R55 ;  /* 0x00000037496c7220 */ /* 0x040fe20000410000 */
[----:B------:R-:W-:Y:S01]  /*25c0*/  FMUL.FTZ R111, R73, R54 ;  /* 0x00000036496f7220 */ /* 0x000fe20000410000 */
[----:B------:R-:W-:Y:S02]  /*25d0*/  FFMA.FTZ R52, R100, R52, -R59 ;  /* 0x0000003464347223 */ /* 0x000fe4000001083b */
[----:B------:R-:W-:Y:S02]  /*25e0*/  FADD.FTZ R54, R108, R107 ;  /* 0x0000006b6c367221 */ /* 0x000fe40000010000 */
[----:B------:R-:W-:Y:S02]  /*25f0*/  FADD.FTZ R52, R111, R52 ;  /* 0x000000346f347221 */ /* 0x000fe40000010000 */
[----:B------:R-:W-:Y:S01]  /*2600*/  FMUL.FTZ R56, R74, R54 ;  /* 0x000000364a387220 */ /* 0x000fe20000410000 */
[----:B0-----:R-:W-:Y:S01]  /*2610*/  FMUL.FTZ R105, R104, R105 ;  /* 0x0000006968697220 */ /* 0x001fe20000410000 */
[----:B------:R-:W-:Y:S01]  /*2620*/  FFMA.FTZ R85, R92, R58, R85 ;  /* 0x0000003a5c557223 */ /* 0x000fe20000010055 */
[----:B--2---:R-:W-:Y:S01]  /*2630*/  FMUL.FTZ R107, R72, R44 ;  /* 0x0000002c486b7220 */ /* 0x004fe20000410000 */
[-C--:B------:R-:W-:Y:S01]  /*2640*/  FFMA.FTZ R56, R83, R52.reuse, -R56 ;  /* 0x0000003453387223 */ /* 0x080fe20000010838 */
[----:B-1----:R-:W-:Y:S01]  /*2650*/  FMUL.FTZ R104, R104, R57 ;  /* 0x0000003968687220 */ /* 0x002fe20000410000 */
[----:B------:R-:W-:Y:S01]  /*2660*/  FMUL.FTZ R57, R74, R52 ;  /* 0x000000344a397220 */ /* 0x000fe20000410000 */
[----:B------:R-:W-:Y:S01]  /*2670*/  FMUL.FTZ R55, R95, R85 ;  /* 0x000000555f377220 */ /* 0x000fe20000410000 */
[----:B------:R-:W-:Y:S01]  /*2680*/  FMUL.FTZ R110, R72, R45 ;  /* 0x0000002d486e7220 */ /* 0x000fe20000410000 */
[----:B------:R-:W-:Y:S01]  /*2690*/  FADD.FTZ R56, R107, R56 ;  /* 0x000000386b387221 */ /* 0x000fe20000010000 */
[----:B------:R-:W-:Y:S01]  /*26a0*/  FFMA.FTZ R57, R83, R54, R57 ;  /* 0x0000003653397223 */ /* 0x000fe20000010039 */
[-C--:B------:R-:W-:Y:S01]  /*26b0*/  FFMA.FTZ R55, R96, R53.reuse, -R55 ;  /* 0x0000003560377223 */ /* 0x080fe20000010837 */
[----:B------:R-:W-:Y:S01]  /*26c0*/  FMUL.FTZ R53, R95, R53 ;  /* 0x000000355f357220 */ /* 0x000fe20000410000 */
[----:B------:R-:W-:Y:S01]  /*26d0*/  FMUL.FTZ R52, R104, R56 ;  /* 0x0000003868347220 */ /* 0x000fe20000410000 */
[----:B------:R-:W-:Y:S01]  /*26e0*/  FADD.FTZ R57, R110, R57 ;  /* 0x000000396e397221 */ /* 0x000fe20000010000 */
[----:B------:R-:W-:Y:S01]  /*26f0*/  FMUL.FTZ R44, R99, R55 ;  /* 0x00000037632c7220 */ /* 0x000fe20000410000 */
[----:B------:R-:W-:Y:S01]  /*2700*/  FFMA.FTZ R53, R96, R85, R53 ;  /* 0x0000005560357223 */ /* 0x000fe20000010035 */
[----:B------:R-:W-:Y:S01]  /*2710*/  FMUL.FTZ R113, R71, R47 ;  /* 0x0000002f47717220 */ /* 0x000fe20000410000 */
[-C--:B------:R-:W-:Y:S01]  /*2720*/  FFMA.FTZ R116, R105, R57.reuse, R52 ;  /* 0x0000003969747223 */ /* 0x080fe20000010034 */
[----:B------:R-:W-:Y:S01]  /*2730*/  FMUL.FTZ R52, R104, R57 ;  /* 0x0000003968347220 */ /* 0x000fe20000410000 */
[-C--:B------:R-:W-:Y:S01]  /*2740*/  FMUL.FTZ R45, R99, R53.reuse ;  /* 0x00000035632d7220 */ /* 0x080fe20000410000 */
[C---:B------:R-:W-:Y:S01]  /*2750*/  FFMA.FTZ R44, R100.reuse, R53, R44 ;  /* 0x00000035642c7223 */ /* 0x040fe2000001002c */
[----:B------:R-:W-:Y:S01]  /*2760*/  FMUL.FTZ R114, R71, R46 ;  /* 0x0000002e47727220 */ /* 0x000fe20000410000 */
[----:B------:R-:W-:Y:S01]  /*2770*/  FFMA.FTZ R115, R105, R56, -R52 ;  /* 0x0000003869737223 */ /* 0x000fe20000010834 */
[----:B------:R-:W-:Y:S01]  /*2780*/  FADD.FTZ R116, R113, R116 ;  /* 0x0000007471747221 */ /* 0x000fe20000010000 */
[----:B------:R-:W-:Y:S01]  /*2790*/  FFMA.FTZ R45, R100, R55, -R45 ;  /* 0x00000037642d7223 */ /* 0x000fe2000001082d */
[----:B------:R-:W-:Y:S01]  /*27a0*/  FMUL.FTZ R46, R74, R44 ;  /* 0x0000002c4a2e7220 */ /* 0x000fe20000410000 */
[----:B------:R-:W-:-:S02]  /*27b0*/  FADD.FTZ R115, R114, R115 ;  /* 0x0000007372737221 */ /* 0x000fc40000010000 */
[----:B------:R-:W0:Y:S01]  /*27c0*/  SHFL.UP PT, R53, R116, 0x1, RZ ;  /* 0x0420000074357989 */ /* 0x000e2200000e00ff */
[CC--:B------:R-:W-:Y:S01]  /*27d0*/  FFMA.FTZ R46, R83.reuse, R45.reuse, -R46 ;  /* 0x0000002d532e7223 */ /* 0x0c0fe2000001082e */
[----:B------:R-:W-:Y:S02]  /*27e0*/  FMUL.FTZ R52, R74, R45 ;  /* 0x0000002d4a347220 */ /* 0x000fe40000410000 */
[----:B------:R-:W1:Y:S01]  /*27f0*/  SHFL.UP PT, R47, R115, 0x1, RZ ;  /* 0x04200000732f7989 */ /* 0x000e6200000e00ff */
[----:B------:R-:W-:Y:S01]  /*2800*/  FMUL.FTZ R118, R104, R46 ;  /* 0x0000002e68767220 */ /* 0x000fe20000410000 */
[----:B------:R-:W-:-:S04]  /*2810*/  FFMA.FTZ R52, R83, R44, R52 ;  /* 0x0000002c53347223 */ /* 0x000fc80000010034 */
[-C--:B------:R-:W-:Y:S01]  /*2820*/  FFMA.FTZ R118, R105, R52.reuse, R118 ;  /* 0x0000003469767223 */ /* 0x080fe20000010076 */
[----:B------:R-:W-:-:S04]  /*2830*/  FMUL.FTZ R117, R104, R52 ;  /* 0x0000003468757220 */ /* 0x000fc80000410000 */
[----:B------:R-:W-:Y:S01]  /*2840*/  FFMA.FTZ R117, R105, R46, -R117 ;  /* 0x0000002e69757223 */ /* 0x000fe20000010875 */
        /* <DEDUP_REMOVED lines=13> */
[----:B---3--:R-:W-:-:S03]  /*2920*/  @P1 FFMA.FTZ R118, R118, R44, R47 ;  /* 0x0000002c76761223 */ /* 0x008fc6000001002f */
[----:B------:R-:W-:Y:S02]  /*2930*/  @P1 FFMA.FTZ R117, R117, R44, -R46 ;  /* 0x0000002c75751223 */ /* 0x000fe4000001082e */
        /* <DEDUP_REMOVED lines=41> */
[----:B-----5:R-:W-:Y:S01]  /*2bd0*/  STS.128 [R18+0x840], R40 ;  /* 0x0008402812007388 */ /* 0x020fe20000000c00 */
[-C--:B---3--:R-:W-:Y:S01]  /*2be0*/  @P1 FFMA.FTZ R118, R118, R44.reuse, R45 ;  /* 0x0000002c76761223 */ /* 0x088fe2000001002d */
[----:B------:R-:W-:Y:S01]  /*2bf0*/  @P1 FFMA.FTZ R117, R117, R44, -R47 ;  /* 0x0000002c75751223 */ /* 0x000fe2000001082f */
[----:B------:R-:W0:Y:S01]  /*2c00*/  S2R R53, SR_CgaCtaId ;  /* 0x0000000000357919 */ /* 0x000e220000008800 */
[----:B------:R-:W1:Y:S04]  /*2c10*/  SHFL.UP PT, R40, R116, 0x10, RZ ;  /* 0x0600000074287989 */ /* 0x000e6800000e00ff */
[----:B----4-:R1:W-:Y:S04]  /*2c20*/  STS.128 [R18+0xa40], R32 ;  /* 0x000a402012007388 */ /* 0x0103e80000000c00 */
[----:B------:R-:W2:Y:S04]  /*2c30*/  SHFL.UP PT, R32, R118, 0x10, RZ ;  /* 0x0600000076207989 */ /* 0x000ea800000e00ff */
[----:B------:R-:W3:Y:S04]  /*2c40*/  SHFL.UP PT, R33, R115, 0x10, RZ ;  /* 0x0600000073217989 */ /* 0x000ee800000e00ff */
[----:B------:R2:W-:Y:S04]  /*2c50*/  STS.128 [R18+0xe40], R48 ;  /* 0x000e403012007388 */ /* 0x0005e80000000c00 */
[----:B------:R-:W4:Y:S01]  /*2c60*/  SHFL.UP PT, R49, R117, 0x10, RZ ;  /* 0x0600000075317989 */ /* 0x000f2200000e00ff */
[----:B------:R-:W-:-:S02]  /*2c70*/  MOV R44, 0x3f800000 ;  /* 0x3f800000002c7802 */ /* 0x000fc40000000f00 */
[----:B------:R-:W-:Y:S02]  /*2c80*/  CS2R R46, SRZ ;  /* 0x00000000002e7805 */ /* 0x000fe4000001ff00 */
[----:B------:R-:W-:Y:S02]  /*2c90*/  MOV R45, RZ ;  /* 0x000000ff002d7202 */ /* 0x000fe40000000f00 */
[----:B------:R-:W-:Y:S01]  /*2ca0*/  LEA R119, R81, R4, 0x4 ;  /* 0x0000000451777211 */ /* 0x000fe200078e20ff */
[----:B------:R-:W-:Y:S01]  /*2cb0*/  STS.128 [R18+0xc40], R36 ;  /* 0x000c402412007388 */ /* 0x000fe20000000c00 */
[----:B------:R-:W-:-:S03]  /*2cc0*/  NOP ;  /* 0x0000000000007918 */ /* 0x000fc60000000000 */
[----:B------:R-:W5:Y:S01]  /*2cd0*/  @P0 LDS.128 R44, [R119+0x10c0] ;  /* 0x0010c000772c0984 */ /* 0x000f620000000c00 */
[----:B------:R-:W-:Y:S01]  /*2ce0*/  ISETP.NE.AND P1, PT, R17, 0x1f, PT ;  /* 0x0000001f1100780c */ /* 0x000fe20003f25270 */
[CC--:B-1----:R-:W-:Y:S01]  /*2cf0*/  FMUL.FTZ R34, R118.reuse, R40.reuse ;  /* 0x0000002876227220 */ /* 0x0c2fe20000410000 */
[C---:B------:R-:W-:Y:S01]  /*2d00*/  FMUL.FTZ R35, R117.reuse, R40 ;  /* 0x0000002875237220 */ /* 0x040fe20000410000 */
[CC--:B--2---:R-:W-:Y:S01]  /*2d10*/  FMUL.FTZ R48, R118.reuse, R32.reuse ;  /* 0x0000002076307220 */ /* 0x0c4fe20000410000 */
[----:B------:R-:W-:Y:S01]  /*2d20*/  MOV R4, 0x400 ;  /* 0x0000040000047802 */ /* 0x000fe20000000f00 */
[C---:B------:R-:W-:Y:S01]  /*2d30*/  FMUL.FTZ R32, R117.reuse, R32 ;  /* 0x0000002075207220 */ /* 0x040fe20000410000 */
[-C--:B---3--:R-:W-:Y:S01]  /*2d40*/  FFMA.FTZ R34, R117, R33.reuse, -R34 ;  /* 0x0000002175227223 */ /* 0x088fe20000010822 */
[C---:B------:R-:W-:Y:S01]  /*2d50*/  FFMA.FTZ R35, R118.reuse, R33, R35 ;  /* 0x0000002176237223 */ /* 0x040fe20000010023 */
[----:B0-----:R-:W-:Y:S01]  /*2d60*/  LEA R4, R53, R4, 0x18 ;  /* 0x0000000435047211 */ /* 0x001fe200078ec0ff */
[----:B------:R-:W-:Y:S01]  /*2d70*/  LDS.128 R36, [R82+0x860] ;  /* 0x0008600052247984 */ /* 0x000fe20000000c00 */
[-C--:B----4-:R-:W-:Y:S01]  /*2d80*/  FFMA.FTZ R48, R117, R49.reuse, -R48 ;  /* 0x0000003175307223 */ /* 0x090fe20000010830 */
[----:B------:R-:W-:Y:S01]  /*2d90*/  FFMA.FTZ R49, R118, R49, R32 ;  /* 0x0000003176317223 */ /* 0x000fe20000010020 */
[----:B------:R-:W-:Y:S01]  /*2da0*/  FADD.FTZ R50, R115, R34 ;  /* 0x0000002273327221 */ /* 0x000fe20000010000 */
[----:B------:R-:W-:Y:S01]  /*2db0*/  FADD.FTZ R51, R116, R35 ;  /* 0x0000002374337221 */ /* 0x000fe20000010000 */
[----:B------:R-:W-:Y:S04]  /*2dc0*/  LDS.128 R52, [R82+0x840] ;  /* 0x0008400052347984 */ /* 0x000fe80000000c00 */
[----:B------:R-:W-:Y:S04]  /*2dd0*/  LDS.128 R32, [R82+0x850] ;  /* 0x0008500052207984 */ /* 0x000fe80000000c00 */
[----:B------:R-:W-:Y:S04]  /*2de0*/  LDS.128 R40, [R82+0x870] ;  /* 0x0008700052287984 */ /* 0x000fe80000000c00 */
        /* <DEDUP_REMOVED lines=57> */
[----:B------:R-:W-:-:S03]  /*3180*/  FADD.FTZ R109, R109, R48 ;  /* 0x000000306d6d7221 */ /* 0x000fc60000010000 */
[C---:B------:R-:W-:Y:S01]  /*3190*/  FMUL.FTZ R87, R99.reuse, R112 ;  /* 0x0000007063577220 */ /* 0x040fe20000410000 */
[----:B------:R-:W-:Y:S01]  /*31a0*/  FMUL.FTZ R99, R99, R109 ;  /* 0x0000006d63637220 */ /* 0x000fe20000410000 */
[C---:B------:R-:W-:Y:S01]  /*31b0*/  FMUL.FTZ R49, R57.reuse, R47 ;  /* 0x0000002f39317220 */ /* 0x040fe20000410000 */
[C---:B------:R-:W-:Y:S02]  /*31c0*/  FMUL.FTZ R48, R57.reuse, R46 ;  /* 0x0000002e39307220 */ /* 0x040fe40000410000 */
[----:B------:R-:W-:Y:S01]  /*31d0*/  FFMA.FTZ R99, R100, R112, R99 ;  /* 0x0000007064637223 */ /* 0x000fe20000010063 */
[----:B------:R-:W-:Y:S01]  /*31e0*/  FFMA.FTZ R85, R56, R46, -R49 ;  /* 0x0000002e38557223 */ /* 0x000fe20000010831 */
[C---:B------:R-:W-:Y:S01]  /*31f0*/  FMUL.FTZ R49, R57.reuse, R45 ;  /* 0x0000002d39317220 */ /* 0x040fe20000410000 */
[-C--:B------:R-:W-:Y:S01]  /*3200*/  FMUL.FTZ R46, R57, R44.reuse ;  /* 0x0000002c392e7220 */ /* 0x080fe20000410000 */
[----:B------:R-:W-:Y:S01]  /*3210*/  FFMA.FTZ R84, R100, R109, -R87 ;  /* 0x0000006d64547223 */ /* 0x000fe20000010857 */
[----:B------:R-:W-:Y:S01]  /*3220*/  FFMA.FTZ R48, R56, R47, R48 ;  /* 0x0000002f38307223 */ /* 0x000fe20000010030 */
[----:B------:R-:W-:Y:S01]  /*3230*/  FADD.FTZ R108, R108, R99 ;  /* 0x000000636c6c7221 */ /* 0x000fe20000010000 */
[----:B------:R-:W-:Y:S01]  /*3240*/  BSSY.RECONVERGENT B0, `(.L_x_2245) ;  /* 0x0000011000007945 */ /* 0x000fe20003800200 */
[C---:B------:R-:W-:Y:S01]  /*3250*/  FFMA.FTZ R44, R56.reuse, R44, -R49 ;  /* 0x0000002c382c7223 */ /* 0x040fe20000010831 */
[----:B------:R-:W-:Y:S01]  /*3260*/  FFMA.FTZ R45, R56, R45, R46 ;  /* 0x0000002d382d7223 */ /* 0x000fe2000001002e */
        /* <DEDUP_REMOVED lines=14> */
.L_x_2246:
[----:B------:R-:W-:Y:S05]  /*3350*/  BSYNC.RECONVERGENT B0 ;  /* 0x0000000000007941 */ /* 0x000fea0003800200 */
.L_x_2245:
[-C--:B0-----:R-:W-:Y:S01]  /*3360*/  FMUL.FTZ R45, R74, R111.reuse ;  /* 0x0000006f4a2d7220 */ /* 0x081fe20000410000 */
[----:B------:R-:W-:Y:S01]  /*3370*/  FFMA.FTZ R56, R83, R111, -R56 ;  /* 0x0000006f53387223 */ /* 0x000fe20000010838 */
[----:B------:R-:W-:Y:S01]  /*3380*/  FMUL.FTZ R33, R33, R102 ;  /* 0x0000006621217220 */ /* 0x000fe20000410000 */
[----:B------:R-:W-:Y:S01]  /*3390*/  IADD3 R81, PT, PT, R81, 0x1, RZ ;  /* 0x0000000151517810 */ /* 0x000fe20007ffe0ff */
[----:B------:R-:W-:Y:S01]  /*33a0*/  FFMA.FTZ R45, R83, R108, R45 ;  /* 0x0000006c532d7223 */ /* 0x000fe2000001002d */
[----:B------:R-:W-:Y:S01]  /*33b0*/  FADD.FTZ R107, R107, R56 ;  /* 0x000000386b6b7221 */ /* 0x000fe20000010000 */
[----:B------:R-:W-:Y:S01]  /*33c0*/  FFMA.FTZ R33, R32, R75, -R33 ;  /* 0x0000004b20217223 */ /* 0x000fe20000010821 */
[----:B------:R-:W-:Y:S01]  /*33d0*/  ISETP.GE.AND P1, PT, R81, UR5, PT ;  /* 0x0000000551007c0c */ /* 0x000fe2000bf26270 */
[----:B------:R-:W-:Y:S01]  /*33e0*/  FADD.FTZ R45, R110, R45 ;  /* 0x0000002d6e2d7221 */ /* 0x000fe20000010000 */
[C---:B------:R-:W-:Y:S01]  /*33f0*/  FMUL.FTZ R32, R104.reuse, R107 ;  /* 0x0000006b68207220 */ /* 0x040fe20000410000 */
[----:B------:R-:W-:Y:S01]  /*3400*/  FMUL.FTZ R55, R55, R50 ;  /* 0x0000003237377220 */ /* 0x000fe20000410000 */
[----:B------:R-:W-:Y:S01]  /*3410*/  FMUL.FTZ R35, R35, R106 ;  /* 0x0000006a23237220 */ /* 0x000fe20000410000 */
[-C--:B------:R-:W-:Y:S01]  /*3420*/  FMUL.FTZ R104, R104, R45.reuse ;  /* 0x0000002d68687220 */ /* 0x080fe20000410000 */
[----:B------:R-:W-:Y:S01]  /*3430*/  FFMA.FTZ R32, R105, R45, R32 ;  /* 0x0000002d69207223 */ /* 0x000fe20000010020 */
[----:B------:R-:W-:Y:S01]  /*3440*/  FMUL.FTZ R37, R37, R112 ;  /* 0x0000007025257220 */ /* 0x000fe20000410000 */
        /* <DEDUP_REMOVED lines=22> */
.L_x_2244:
        /* <DEDUP_REMOVED lines=10> */
[----:B------:R-:W-:Y:S02]  /*3650*/  IADD3 R8, P4, PT, R8, 0x400, RZ ;  /* 0x0000040008087810 */ /* 0x000fe40007f9e0ff */
[----:B------:R-:W-:-:S02]  /*3660*/  IADD3.X R15, PT, PT, RZ, R15, RZ, P1, !PT ;  /* 0x0000000fff0f7210 */ /* 0x000fc40000ffe4ff */
[----:B------:R-:W-:Y:S02]  /*3670*/  IADD3.X R16, PT, PT, RZ, R16, RZ, P2, !PT ;  /* 0x00000010ff107210 */ /* 0x000fe400017fe4ff */
[----:B------:R-:W-:Y:S01]  /*3680*/  IADD3.X R11, PT, PT, RZ, R11, RZ, P3, !PT ;  /* 0x0000000bff0b7210 */ /* 0x000fe20001ffe4ff */
[----:B------:R-:W3:Y:S01]  /*3690*/  LDC.64 R44, c[0x0][0x478] ;  /* 0x00011e00ff2c7b82 */ /* 0x000ee20000000a00 */
[----:B------:R-:W-:Y:S01]  /*36a0*/  IADD3.X R9, PT, PT, RZ, R9, RZ, P4, !PT ;  /* 0x00000009ff097210 */ /* 0x000fe200027fe4ff */
[----:B------:R-:W-:Y:S04]  /*36b0*/  STS.128 [R20], R24 ;  /* 0x0000001814007388 */ /* 0x000fe80000000c00 */
[----:B------:R2:W-:Y:S01]  /*36c0*/  STS.128 [R20+0x10], R28 ;  /* 0x0000101c14007388 */ /* 0x0005e20000000c00 */
[----:B------:R-:W-:-:S03]  /*36d0*/  NOP ;  /* 0x0000000000007918 */ /* 0x000fc60000000000 */
[----:B------:R-:W4:Y:S01]  /*36e0*/  LDS.128 R32, [R18] ;  /* 0x0000000012207984 */ /* 0x000f220000000c00 */
[----:B0-----:R-:W-:-:S03]  /*36f0*/  IMAD.WIDE.U32 R22, R40, UR20, R22 ;  /* 0x0000001428167c25 */ /* 0x001fc6000f8e0016 */
[----:B------:R0:W5:Y:S01]  /*3700*/  LDS.128 R36, [R18+0x200] ;  /* 0x0002000012247984 */ /* 0x0001620000000c00 */
[----:B------:R-:W-:Y:S02]  /*3710*/  IMAD R23, R41, UR20, R23 ;  /* 0x0000001429177c24 */ /* 0x000fe4000f8e0217 */
[----:B--2---:R-:W-:-:S04]  /*3720*/  IMAD.WIDE.U32 R20, R0, R42, R22 ;  /* 0x0000002a00147225 */ /* 0x004fc800078e0016 */
[----:B------:R-:W-:Y:S01]  /*3730*/  IMAD R17, R0, R43, R21 ;  /* 0x0000002b00117224 */ /* 0x000fe200078e0215 */
[----:B---3--:R-:W-:-:S04]  /*3740*/  LEA R22, P0, R20, R44, 0x2 ;  /* 0x0000002c14167211 */ /* 0x008fc800078010ff */
[----:B------:R-:W-:Y:S02]  /*3750*/  LEA.HI.X R23, R20, R45, R17, 0x2, P0 ;  /* 0x0000002d14177211 */ /* 0x000fe400000f1411 */
[----:B-1----:R-:W-:Y:S01]  /*3760*/  ISETP.GE.AND P0, PT, R6, UR5, PT ;  /* 0x0000000506007c0c */ /* 0x002fe2000bf06270 */
[----:B0-----:R-:W-:-:S05]  /*3770*/  IMAD.WIDE.U32 R18, R7, 0x10, R22 ;  /* 0x0000001007127825 */ /* 0x001fca00078e0016 */
[----:B----4-:R0:W-:Y:S04]  /*3780*/  STG.E.128 desc[UR18][R18.64], R32 ;  /* 0x0000002012007986 */ /* 0x0101e8000c101d12 */
[----:B-----5:R0:W-:Y:S03]  /*3790*/  STG.E.128 desc[UR18][R18.64+0x200], R36 ;  /* 0x0002002412007986 */ /* 0x0201e6000c101d12 */
[----:B------:R-:W-:Y:S05]  /*37a0*/  @!P0 BRA `(.L_x_2248) ;  /* 0xffffffcc00ec8947 */ /* 0x000fea000383ffff */
[----:B------:R-:W-:Y:S05]  /*37b0*/  EXIT ;  /* 0x000000000000794d */ /* 0x000fea0003800000 */
.L_x_2249:
        /* <DEDUP_REMOVED lines=12> */
.L_x_5006:


//--------------------- .text._Z25selective_scan_fwd_kernelI32Selective_Scan_fwd_kernel_traitsILi32ELi8ELi1ELb1ELb1ELb1ELb1EfN3c107complexIfEEEEv13SSMParamsBase --------------------------
	.section	.text._Z25selective_scan_fwd_kernelI32Selective_Scan_fwd_kernel_traitsILi32ELi8ELi1ELb1ELb1ELb1ELb1EfN3c107complexIfEEEEv13SSMParamsBase,"ax",@progbits
	.align	128
        .global         _Z25selective_scan_fwd_kernelI32Selective_Scan_fwd_kernel_traitsILi32ELi8ELi1ELb1ELb1ELb1ELb1EfN3c107complexIfEEEEv13SSMParamsBase
        .type           _Z25selective_scan_fwd_kernelI32Selective_Scan_fwd_kernel_traitsILi32ELi8ELi1ELb1ELb1ELb1ELb1EfN3c107complexIfEEEEv13SSMParamsBase,@function
        .size           _Z25selective_scan_fwd_kernelI32Selective_Scan_fwd_kernel_traitsILi32ELi8ELi1ELb1ELb1ELb1ELb1EfN3c107complexIfEEEEv13SSMParamsBase,(.L_x_5007 - _Z25selective_scan_fwd_kernelI32Selective_Scan_fwd_kernel_traitsILi32ELi8ELi1ELb1ELb1ELb1ELb1EfN3c107complexIfEEEEv13SSMParamsBase)
        .other          _Z25selective_scan_fwd_kernelI32Selective_Scan_fwd_kernel_traitsILi32ELi8ELi1ELb1ELb1ELb1ELb1EfN3c107complexIfEEEEv13SSMParamsBase,@"STO_CUDA_ENTRY STV_DEFAULT"
_Z25selective_scan_fwd_kernelI32Selective_Scan_fwd_kernel_traitsILi32ELi8ELi1ELb1ELb1ELb1ELb1EfN3c107complexIfEEEEv13SSMParamsBase:
.text._Z25selective_scan_fwd_kernelI32Selective_Scan_fwd_kernel_traitsILi32ELi8ELi1ELb1ELb1ELb1ELb1EfN3c107complexIfEEEEv13SSMParamsBase:
        /* <DEDUP_REMOVED lines=118> */
.L_x_2270:
[----:B------:R-:W-:Y:S01]  /*0760*/  BAR.SYNC.DEFER_BLOCKING 0x0 ;  /* 0x0000000000007b1d */ /* 0x000fe20000010000 */
[----:B------:R-:W-:-:S05]  /*0770*/  IMAD.WIDE.U32 R22, R7, 0x10, R8 ;  /* 0x0000001007167825 */ /* 0x000fca00078e0008 */
[----:B------:R-:W2:Y:S04]  /*0780*/  LDG.E.128 R24, desc[UR18][R22.64] ;  /* 0x0000001216187981 */ /* 0x000ea8000c1e1d00 */
[----:B------:R-:W3:Y:S01]  /*0790*/  LDG.E.128 R40, desc[UR18][R22.64+0x200] ;  /* 0x0002001216287981 */ /* 0x000ee2000c1e1d00 */
[----:B0-----:R-:W-:Y:S01]  /*07a0*/  IMAD.WIDE.U32 R28, R7, 0x10, R10 ;  /* 0x00000010071c7825 */ /* 0x001fe200078e000a */
        /* <DEDUP_REMOVED lines=63> */
.L_x_2251:
[----:B------:R-:W-:Y:S05]  /*0ba0*/  BSYNC.RECONVERGENT B0 ;  /* 0x0000000000007941 */ /* 0x000fea0003800200 */
.L_x_2250:
        /* <DEDUP_REMOVED lines=34> */
.L_x_2253:
[----:B------:R-:W-:Y:S05]  /*0dd0*/  BSYNC.RECONVERGENT B0 ;  /* 0x0000000000007941 */ /* 0x000fea0003800200 */
.L_x_2252:
        /* <DEDUP_REMOVED lines=39> */
.L_x_2255:
[----:B------:R-:W-:Y:S05]  /*1050*/  BSYNC.RECONVERGENT B0 ;  /* 0x0000000000007941 */ /* 0x000fea0003800200 */
.L_x_2254:
        /* <DEDUP_REMOVED lines=32> */
.L_x_2257:
[----:B------:R-:W-:Y:S05]  /*1260*/  BSYNC.RECONVERGENT B0 ;  /* 0x0000000000007941 */ /* 0x000fea0003800200 */
.L_x_2256:
        /* <DEDUP_REMOVED lines=32> */
.L_x_2259:
[----:B------:R-:W-:Y:S05]  /*1470*/  BSYNC.RECONVERGENT B0 ;  /* 0x0000000000007941 */ /* 0x000fea0003800200 */
.L_x_2258:
        /* <DEDUP_REMOVED lines=32> */
.L_x_2261:
[----:B------:R-:W-:Y:S05]  /*1680*/  BSYNC.RECONVERGENT B0 ;  /* 0x0000000000007941 */ /* 0x000fea0003800200 */
.L_x_2260:
        /* <DEDUP_REMOVED lines=32> */
.L_x_2263:
[----:B------:R-:W-:Y:S05]  /*1890*/  BSYNC.RECONVERGENT B0 ;  /* 0x0000000000007941 */ /* 0x000fea0003800200 */
.L_x_2262:
        /* <DEDUP_REMOVED lines=32> */
.L_x_2265:
[----:B------:R-:W-:Y:S05]  /*1aa0*/  BSYNC.RECONVERGENT B0 ;  /* 0x0000000000007941 */ /* 0x000fea0003800200 */
.L_x_2264:
        /* <DEDUP_REMOVED lines=31> */
.L_x_2269:
        /* <DEDUP_REMOVED lines=363> */
.L_x_2268:
[----:B------:R-:W-:Y:S05]  /*3350*/  BSYNC.RECONVERGENT B0 ;  /* 0x0000000000007941 */ /* 0x000fea0003800200 */
.L_x_2267:
        /* <DEDUP_REMOVED lines=37> */
.L_x_2266:
        /* <DEDUP_REMOVED lines=38> */
[----:B------:R-:W-:Y:S02]  /*3810*/  IADD3 R8, P4, PT, R8, 0x400, RZ ;  /* 0x0000040008087810 */ /* 0x000fe40007f9e0ff */
[----:B------:R-:W-:Y:S02]  /*3820*/  IADD3.X R15, PT, PT, RZ, R15, RZ, P1, !PT ;  /* 0x0000000fff0f7210 */ /* 0x000fe40000ffe4ff */
        /* <DEDUP_REMOVED lines=22> */
[----:B------:R0:W2:Y:S01]  /*3990*/  MUFU.EX2 R34, R33 ;  /* 0x0000002100227308 */ /* 0x0000a20000000800 */
        /* <DEDUP_REMOVED lines=11> */
[----:B------:R-:W2:Y:S01]  /*3a50*/  MUFU.RCP R21, R21 ;  /* 0x0000001500157308 */ /* 0x000ea20000001000 */
        /* <DEDUP_REMOVED lines=9> */
[----:B------:R-:W2:Y:S01]  /*3af0*/  MUFU.RCP R36, R36 ;  /* 0x0000002400247308 */ /* 0x000ea20000001000 */
[----:B---3--:R-:W-:-:S04]  /*3b00*/  FMUL.FTZ R34, R47, R50 ;  /* 0x000000322f227220 */ /* 0x008fc80000410000 */
[----:B------:R-:W-:Y:S01]  /*3b10*/  FMUL.FTZ R27, R34, R27 ;  /* 0x0000001b221b7220 */ /* 0x000fe20000410000 */
[----:B------:R-:W-:Y:S01]  /*3b20*/  BAR.SYNC.DEFER_BLOCKING 0x0 ;  /* 0x0000000000007b1d */ /* 0x000fe20000010000 */
[----:B----4-:R-:W-:-:S05]  /*3b30*/  FMUL.FTZ R17, R40, R35 ;  /* 0x0000002328117220 */ /* 0x010fca0000410000 */
[----:B------:R-:W3:Y:S01]  /*3b40*/  MUFU.RCP R37, R37 ;  /* 0x0000002500257308 */ /* 0x000ee20000001000 */
[----:B--2---:R-:W-:Y:S01]  /*3b50*/  FMUL.FTZ R32, R41, R36 ;  /* 0x0000002429207220 */ /* 0x004fe20000410000 */
[----:B------:R-:W-:Y:S01]  /*3b60*/  FMUL.FTZ R36, R17, R28 ;  /* 0x0000001c11247220 */ /* 0x000fe20000410000 */
[----:B------:R-:W2:Y:S05]  /*3b70*/  LDC.64 R40, c[0x0][0x430] ;  /* 0x00010c00ff287b82 */ /* 0x000eaa0000000a00 */
[----:B------:R-:W4:Y:S01]  /*3b80*/  MUFU.RCP R38, R38 ;  /* 0x0000002600267308 */ /* 0x000f220000001000 */
[----:B---3--:R-:W-:Y:S01]  /*3b90*/  FMUL.FTZ R19, R42, R37 ;  /* 0x000000252a137220 */ /* 0x008fe20000410000 */
[----:B------:R-:W-:Y:S01]  /*3ba0*/  FMUL.FTZ R37, R32, R29 ;  /* 0x0000001d20257220 */ /* 0x000fe20000410000 */
[----:B------:R-:W-:Y:S01]  /*3bb0*/  STS.128 [R20], R24 ;  /* 0x0000001814007388 */ /* 0x000fe20000000c00 */
[----:B----4-:R-:W-:Y:S01]  /*3bc0*/  FMUL.FTZ R34, R43, R38 ;  /* 0x000000262b227220 */ /* 0x010fe20000410000 */
[----:B------:R-:W-:Y:S01]  /*3bd0*/  FMUL.FTZ R38, R19, R30 ;  /* 0x0000001e13267220 */ /* 0x000fe20000410000 */
[----:B------:R-:W3:Y:S02]  /*3be0*/  LDC.64 R42, c[0x0][0x438] ;  /* 0x00010e00ff2a7b82 */ /* 0x000ee40000000a00 */
[----:B------:R-:W-:Y:S01]  /*3bf0*/  FMUL.FTZ R39, R34, R31 ;  /* 0x0000001f22277220 */ /* 0x000fe20000410000 */
[----:B--2---:R-:W-:-:S04]  /*3c00*/  IMAD.WIDE.U32 R22, R40, UR20, R22 ;  /* 0x0000001428167c25 */ /* 0x004fc8000f8e0016 */
[----:B------:R0:W-:Y:S01]  /*3c10*/  STS.128 [R20+0x10], R36 ;  /* 0x0000102414007388 */ /* 0x0001e20000000c00 */
        /* <DEDUP_REMOVED lines=14> */
.L_x_2271:
        /* <DEDUP_REMOVED lines=16> */
.L_x_5007:


//--------------------- .text._Z25selective_scan_fwd_kernelI32Selective_Scan_fwd_kernel_traitsILi32ELi4ELi1ELb0ELb0ELb0ELb0EfN3c107complexIfEEEEv13SSMParamsBase --------------------------
	.section	.text._Z25selective_scan_fwd_kernelI32Selective_Scan_fwd_kernel_traitsILi32ELi4ELi1ELb0ELb0ELb0ELb0EfN3c107complexIfEEEEv13SSMParamsBase,"ax",@progbits
	.align	128
        .global         _Z25selective_scan_fwd_kernelI32Selective_Scan_fwd_kernel_traitsILi32ELi4ELi1ELb0ELb0ELb0ELb0EfN3c107complexIfEEEEv13SSMParamsBase
        .type           _Z25selective_scan_fwd_kernelI32Selective_Scan_fwd_kernel_traitsILi32ELi4ELi1ELb0ELb0ELb0ELb0EfN3c107complexIfEEEEv13SSMParamsBase,@function
        .size           _Z25selective_scan_fwd_kernelI32Selective_Scan_fwd_kernel_traitsILi32ELi4ELi1ELb0ELb0ELb0ELb0EfN3c107complexIfEEEEv13SSMParamsBase,(.L_x_5008 - _Z25selective_scan_fwd_kernelI32Selective_Scan_fwd_kernel_traitsILi32ELi4ELi1ELb0ELb0ELb0ELb0EfN3c107complexIfEEEEv13SSMParamsBase)
        .other          _Z25selective_scan_fwd_kernelI32Selective_Scan_fwd_kernel_traitsILi32ELi4ELi1ELb0ELb0ELb0ELb0EfN3c107complexIfEEEEv13SSMParamsBase,@"STO_CUDA_ENTRY STV_DEFAULT"
_Z25selective_scan_fwd_kernelI32Selective_Scan_fwd_kernel_traitsILi32ELi4ELi1ELb0ELb0ELb0ELb0EfN3c107complexIfEEEEv13SSMParamsBase:
.text._Z25selective_scan_fwd_kernelI32Selective_Scan_fwd_kernel_traitsILi32ELi4ELi1ELb0ELb0ELb0ELb0EfN3c107complexIfEEEEv13SSMParamsBase:
[----:B------:R-:W-:Y:S08]  /*0000*/  LDC R1, c[0x0][0x37c] ;  /* 0x0000df00ff017b82 */ /* 0x000ff00000000800 */
[----:B------:R-:W0:Y:S01]  /*0010*/  LDC.64 R4, c[0x0][0x470] ;  /* 0x00011c00ff047b82 */ /* 0x000e220000000a00 */
[----:B------:R-:W1:Y:S01]  /*0020*/  S2R R60, SR_CTAID.Y ;  /* 0x00000000003c7919 */ /* 0x000e620000002600 */
[----:B------:R-:W2:Y:S01]  /*0030*/  LDCU.64 UR16, c[0x0][0x358] ;  /* 0x00006b00ff1077ac */ /* 0x000ea20008000a00 */
[----:B------:R-:W-:Y:S01]  /*0040*/  CS2R R58, SRZ ;  /* 0x00000000003a7805 */ /* 0x000fe2000001ff00 */
[----:B------:R-:W3:Y:S04]  /*0050*/  LDCU.128 UR8, c[0x0][0x3f0] ;  /* 0x00007e00ff0877ac */ /* 0x000ee80008000c00 */
        /* <DEDUP_REMOVED lines=26> */
[----:B------:R-:W-:Y:S01]  /*0200*/  MOV R5, UR7 ;  /* 0x0000000700057c02 */ /* 0x000fe20008000f00 */
[----:B------:R-:W-:Y:S01]  /*0210*/  HFMA2 R45, -RZ, RZ, 0, 0 ;  /* 0x00000000ff2d7431 */ /* 0x000fe200000001ff */
[----:B------:R-:W-:Y:S01]  /*0220*/  MOV R4, UR6 ;  /* 0x0000000600047c02 */ /* 0x000fe20008000f00 */
[----:B------:R-:W1:Y:S01]  /*0230*/  LDCU.64 UR6, c[0x0][0x3b8] ;  /* 0x00007700ff0677ac */ /* 0x000e620008000a00 */
[----:B------:R-:W-:Y:S01]  /*0240*/  MOV R3, UR9 ;  /* 0x0000000900037c02 */ /* 0x000fe20008000f00 */
[----:B------:R-:W2:Y:S01]  /*0250*/  LDC.64 R16, c[0x0][0x450] ;  /* 0x00011400ff107b82 */ /* 0x000ea20000000a00 */
[----:B------:R-:W-:Y:S01]  /*0260*/  MOV R5, UR8 ;  /* 0x0000000800057c02 */ /* 0x000fe20008000f00 */
[----:B------:R-:W3:Y:S01]  /*0270*/  LDCU.64 UR8, c[0x0][0x3a0] ;  /* 0x00007400ff0877ac */ /* 0x000ee20008000a00 */
[----:B------:R-:W-:Y:S01]  /*0280*/  MOV R2, UR4 ;  /* 0x0000000400027c02 */ /* 0x000fe20008000f00 */
[----:B------:R-:W2:Y:S01]  /*0290*/  LDCU UR4, c[0x0][0x38c] ;  /* 0x00007180ff0477ac */ /* 0x000ea20008000800 */
[----:B------:R-:W-:-:S03]  /*02a0*/  IMAD.WIDE.U32 R4, R60, UR14, R4 ;  /* 0x0000000e3c047c25 */ /* 0x000fc6000f8e0004 */
[----:B------:R-:W2:Y:S01]  /*02b0*/  LDC.64 R18, c[0x0][0x448] ;  /* 0x00011200ff127b82 */ /* 0x000ea20000000a00 */
[----:B------:R-:W-:-:S04]  /*02c0*/  IMAD.WIDE.U32 R2, R60, UR10, R2 ;  /* 0x0000000a3c027c25 */ /* 0x000fc8000f8e0002 */
[----:B------:R-:W-:-:S03]  /*02d0*/  IMAD R39, R60, UR11, R3 ;  /* 0x0000000b3c277c24 */ /* 0x000fc6000f8e0203 */
[----:B------:R-:W2:Y:S01]  /*02e0*/  LDC.64 R20, c[0x0][0x440] ;  /* 0x00011000ff147b82 */ /* 0x000ea20000000a00 */
[----:B----4-:R-:W-:Y:S01]  /*02f0*/  LEA R43, P0, R2, R6, 0x2 ;  /* 0x00000006022b7211 */ /* 0x010fe200078010ff */
[C---:B------:R-:W-:Y:S02]  /*0300*/  IMAD R37, R60.reuse, UR15, R5 ;  /* 0x0000000f3c257c24 */ /* 0x040fe4000f8e0205 */
[----:B---3--:R-:W-:Y:S01]  /*0310*/  IMAD.WIDE.U32 R8, R60, UR8, RZ ;  /* 0x000000083c087c25 */ /* 0x008fe2000f8e00ff */
[----:B------:R-:W-:Y:S02]  /*0320*/  LEA.HI.X R39, R2, R7, R39, 0x2, P0 ;  /* 0x0000000702277211 */ /* 0x000fe400000f1427 */
[----:B0-----:R-:W-:Y:S01]  /*0330*/  SHF.L.U32 R52, R57, 0x2, RZ ;  /* 0x0000000239347819 */ /* 0x001fe200000006ff */
[----:B------:R-:W-:Y:S01]  /*0340*/  IMAD.WIDE.U32 R2, R60, UR12, RZ ;  /* 0x0000000c3c027c25 */ /* 0x000fe2000f8e00ff */
[----:B-1----:R-:W-:Y:S02]  /*0350*/  LEA R41, P0, R4, R10, 0x2 ;  /* 0x0000000a04297211 */ /* 0x002fe400078010ff */
[----:B------:R-:W-:Y:S01]  /*0360*/  LOP3.LUT R46, R52, 0xf80, RZ, 0xc0, !PT ;  /* 0x00000f80342e7812 */ /* 0x000fe200078ec0ff */
[----:B------:R-:W-:Y:S01]  /*0370*/  IMAD.WIDE.U32 R6, R60, UR6, RZ ;  /* 0x000000063c067c25 */ /* 0x000fe2000f8e00ff */
[----:B------:R-:W-:-:S02]  /*0380*/  LEA.HI.X R37, R4, R11, R37, 0x2, P0 ;  /* 0x0000000b04257211 */ /* 0x000fc400000f1425 */
[----:B--2---:R-:W-:Y:S01]  /*0390*/  LEA R56, P0, R2, R16, 0x3 ;  /* 0x0000001002387211 */ /* 0x004fe200078018ff */
[----:B------:R-:W-:Y:S01]  /*03a0*/  IMAD R0, R13, UR18, R60 ;  /* 0x000000120d007c24 */ /* 0x000fe2000f8e023c */
[----:B------:R-:W-:Y:S01]  /*03b0*/  LEA R55, P1, R6, R18, 0x3 ;  /* 0x0000001206377211 */ /* 0x000fe200078218ff */
[----:B------:R-:W-:Y:S01]  /*03c0*/  IMAD R53, R60, UR13, R3 ;  /* 0x0000000d3c357c24 */ /* 0x000fe2000f8e0203 */
[----:B------:R-:W-:Y:S01]  /*03d0*/  LOP3.LUT R46, R46, 0x1f, R57, 0xf8, !PT ;  /* 0x0000001f2e2e7812 */ /* 0x000fe200078ef839 */
[----:B------:R-:W-:Y:S01]  /*03e0*/  IMAD R51, R60, UR7, R7 ;  /* 0x000000073c337c24 */ /* 0x000fe2000f8e0207 */
        /* <DEDUP_REMOVED lines=10> */
[----:B------:R-:W-:Y:S02]  /*0490*/  IADD3 R44, PT, PT, R52, 0x3, RZ ;  /* 0x00000003342c7810 */ /* 0x000fe40007ffe0ff */
[C---:B------:R-:W-:Y:S02]  /*04a0*/  LOP3.LUT R42, R46.reuse, 0x20, RZ, 0xfc, !PT ;  /* 0x000000202e2a7812 */ /* 0x040fe400078efcff */
[C---:B------:R-:W-:Y:S02]  /*04b0*/  LOP3.LUT R40, R46.reuse, 0x40, RZ, 0xfc, !PT ;  /* 0x000000402e287812 */ /* 0x040fe400078efcff */
[----:B------:R-:W-:-:S07]  /*04c0*/  LOP3.LUT R38, R46, 0x60, RZ, 0xfc, !PT ;  /* 0x000000602e267812 */ /* 0x000fce00078efcff */
.L_x_2284:
[----:B------:R-:W1:Y:S01]  /*04d0*/  LDCU UR4, c[0x0][0x388] ;  /* 0x00007100ff0477ac */ /* 0x000e620008000800 */
[----:B------:R-:W-:Y:S02]  /*04e0*/  SHF.L.U32 R36, R45, 0x7, RZ ;  /* 0x000000072d247819 */ /* 0x000fe400000006ff */
[----:B------:R-:W-:Y:S02]  /*04f0*/  SHF.L.U32 R12, R46, 0x2, RZ ;  /* 0x000000022e0c7819 */ /* 0x000fe400000006ff */
[----:B------:R-:W-:Y:S02]  /*0500*/  MOV R0, RZ ;  /* 0x000000ff00007202 */ /* 0x000fe40000000f00 */
[----:B--2---:R-:W-:Y:S02]  /*0510*/  IADD3 R2, P4, PT, R12, R43, RZ ;  /* 0x0000002b0c027210 */ /* 0x004fe40007f9e0ff */
[----:B------:R-:W-:Y:S02]  /*0520*/  MOV R4, RZ ;  /* 0x000000ff00047202 */ /* 0x000fe40000000f00 */
[----:B------:R-:W-:-:S02]  /*0530*/  MOV R6, RZ ;  /* 0x000000ff00067202 */ /* 0x000fc40000000f00 */
[----:B------:R-:W-:Y:S02]  /*0540*/  MOV R14, RZ ;  /* 0x000000ff000e7202 */ /* 0x000fe40000000f00 */
[----:B------:R-:W-:Y:S02]  /*0550*/  IADD3.X R3, PT, PT, RZ, R39, RZ, P4, !PT ;  /* 0x00000027ff037210 */ /* 0x000fe400027fe4ff */
[----:B-1----:R-:W-:-:S04]  /*0560*/  IADD3 R35, PT, PT, -R36, UR4, RZ ;  /* 0x0000000424237c10 */ /* 0x002fc8000fffe1ff */
[-C--:B------:R-:W-:Y:S01]  /*0570*/  ISETP.GE.AND P0, PT, R46, R35.reuse, PT ;  /* 0x000000232e00720c */ /* 0x080fe20003f06270 */
[----:B------:R-:W-:Y:S01]  /*0580*/  BAR.SYNC.DEFER_BLOCKING 0x0 ;  /* 0x0000000000007b1d */ /* 0x000fe20000010000 */
[-C--:B------:R-:W-:Y:S02]  /*0590*/  ISETP.GE.AND P1, PT, R42, R35.reuse, PT ;  /* 0x000000232a00720c */ /* 0x080fe40003f26270 */
[-C--:B------:R-:W-:Y:S02]  /*05a0*/  ISETP.GE.AND P2, PT, R40, R35.reuse, PT ;  /* 0x000000232800720c */ /* 0x080fe40003f46270 */
[----:B------:R-:W-:-:S07]  /*05b0*/  ISETP.GE.AND P3, PT, R38, R35, PT ;  /* 0x000000232600720c */ /* 0x000fce0003f66270 */
[----:B------:R-:W2:Y:S04]  /*05c0*/  @!P0 LDG.E R0, desc[UR16][R2.64] ;  /* 0x0000001002008981 */ /* 0x000ea8000c1e1900 */
[----:B------:R-:W3:Y:S04]  /*05d0*/  @!P1 LDG.E R4, desc[UR16][R2.64+0x80] ;  /* 0x0000801002049981 */ /* 0x000ee8000c1e1900 */
[----:B------:R-:W4:Y:S04]  /*05e0*/  @!P2 LDG.E R6, desc[UR16][R2.64+0x100] ;  /* 0x000100100206a981 */ /* 0x000f28000c1e1900 */
[----:B------:R1:W4:Y:S01]  /*05f0*/  @!P3 LDG.E R14, desc[UR16][R2.64+0x180] ;  /* 0x00018010020eb981 */ /* 0x000322000c1e1900 */
[----:B------:R-:W0:Y:S01]  /*0600*/  S2UR UR5, SR_CgaCtaId ;  /* 0x00000000000579c3 */ /* 0x000e220000008800 */
[----:B------:R-:W-:Y:S01]  /*0610*/  UMOV UR4, 0x400 ;  /* 0x0000040000047882 */ /* 0x000fe20000000000 */
[----:B------:R-:W-:Y:S01]  /*0620*/  IADD3 R12, P4, PT, R12, R41, RZ ;  /* 0x000000290c0c7210 */ /* 0x000fe20007f9e0ff */
[----:B------:R-:W0:Y:S01]  /*0630*/  S2R R34, SR_LANEID ;  /* 0x0000000000227919 */ /* 0x000e220000000000 */
[----:B------:R-:W-:-:S02]  /*0640*/  MOV R16, RZ ;  /* 0x000000ff00107202 */ /* 0x000fc40000000f00 */
[----:B------:R-:W-:Y:S02]  /*0650*/  MOV R18, RZ ;  /* 0x000000ff00127202 */ /* 0x000fe40000000f00 */
[----:B------:R-:W-:Y:S02]  /*0660*/  MOV R20, RZ ;  /* 0x000000ff00147202 */ /* 0x000fe40000000f00 */
[----:B-1----:R-:W-:Y:S02]  /*0670*/  MOV R2, RZ ;  /* 0x000000ff00027202 */ /* 0x002fe40000000f00 */
[----:B------:R-:W-:Y:S01]  /*0680*/  IADD3.X R13, PT, PT, RZ, R37, RZ, P4, !PT ;  /* 0x00000025ff0d7210 */ /* 0x000fe200027fe4ff */
[----:B0-----:R-:W-:-:S06]  /*0690*/  ULEA UR4, UR5, UR4, 0x18 ;  /* 0x0000000405047291 */ /* 0x001fcc000f8ec0ff */
[C---:B------:R-:W-:Y:S02]  /*06a0*/  LEA R33, R34.reuse, UR4, 0x2 ;  /* 0x0000000422217c11 */ /* 0x040fe4000f8e10ff */
[----:B------:R-:W-:-:S03]  /*06b0*/  LEA R32, R34, UR4, 0x4 ;  /* 0x0000000422207c11 */ /* 0x000fc6000f8e20ff */
[----:B--2---:R0:W-:Y:S04]  /*06c0*/  STS [R33], R0 ;  /* 0x0000000021007388 */ /* 0x0041e80000000800 */
[----:B---3--:R-:W-:Y:S04]  /*06d0*/  STS [R33+0x80], R4 ;  /* 0x0000800421007388 */ /* 0x008fe80000000800 */
[----:B----4-:R-:W-:Y:S01]  /*06e0*/  STS [R33+0x100], R6 ;  /* 0x0001000621007388 */ /* 0x010fe20000000800 */
[----:B0-----:R-:W0:Y:S03]  /*06f0*/  LDC R0, c[0x0][0x38c] ;  /* 0x0000e300ff007b82 */ /* 0x001e260000000800 */
[----:B------:R-:W-:Y:S01]  /*0700*/  STS [R33+0x180], R14 ;  /* 0x0001800e21007388 */ /* 0x000fe20000000800 */
[----:B------:R-:W-:-:S03]  /*0710*/  NOP ;  /* 0x0000000000007918 */ /* 0x000fc60000000000 */
[----:B------:R-:W-:Y:S01]  /*0720*/  LDS.128 R8, [R32] ;  /* 0x0000000020087984 */ /* 0x000fe20000000c00 */
[----:B------:R-:W-:Y:S06]  /*0730*/  BAR.SYNC.DEFER_BLOCKING 0x0 ;  /* 0x0000000000007b1d */ /* 0x000fec0000010000 */
[----:B------:R-:W2:Y:S04]  /*0740*/  @!P0 LDG.E R2, desc[UR16][R12.64] ;  /* 0x000000100c028981 */ /* 0x000ea8000c1e1900 */
[----:B------:R-:W3:Y:S04]  /*0750*/  @!P1 LDG.E R16, desc[UR16][R12.64+0x80] ;  /* 0x000080100c109981 */ /* 0x000ee8000c1e1900 */
[----:B------:R-:W4:Y:S04]  /*0760*/  @!P2 LDG.E R18, desc[UR16][R12.64+0x100] ;  /* 0x000100100c12a981 */ /* 0x000f28000c1e1900 */
[----:B------:R-:W4:Y:S01]  /*0770*/  @!P3 LDG.E R20, desc[UR16][R12.64+0x180] ;  /* 0x000180100c14b981 */ /* 0x000f22000c1e1900 */
[----:B------:R-:W-:Y:S03]  /*0780*/  BSSY.RECONVERGENT B0, `(.L_x_2272) ;  /* 0x0000032000007945 */ /* 0x000fe60003800200 */
[----:B--2---:R-:W-:Y:S04]  /*0790*/  STS [R33], R2 ;  /* 0x0000000221007388 */ /* 0x004fe80000000800 */
[----:B---3--:R-:W-:Y:S04]  /*07a0*/  STS [R33+0x80], R16 ;  /* 0x0000801021007388 */ /* 0x008fe80000000800 */
[----:B----4-:R-:W-:Y:S04]  /*07b0*/  STS [R33+0x100], R18 ;  /* 0x0001001221007388 */ /* 0x010fe80000000800 */
[----:B------:R-:W-:Y:S01]  /*07c0*/  STS [R33+0x180], R20 ;  /* 0x0001801421007388 */ /* 0x000fe20000000800 */
[----:B------:R-:W-:-:S03]  /*07d0*/  NOP ;  /* 0x0000000000007918 */ /* 0x000fc60000000000 */
[----:B------:R-:W1:Y:S02]  /*07e0*/  LDS.128 R4, [R32] ;  /* 0x0000000020047984 */ /* 0x000e640000000c00 */
[--C-:B-1---5:R-:W-:Y:S01]  /*07f0*/  FADD.FTZ R61, R4, R58.reuse ;  /* 0x0000003a043d7221 */ /* 0x122fe20000010000 */
[--C-:B------:R-:W-:Y:S01]  /*0800*/  FADD.FTZ R62, R5, R58.reuse ;  /* 0x0000003a053e7221 */ /* 0x100fe20000010000 */
[--C-:B------:R-:W-:Y:S01]  /*0810*/  FADD.FTZ R63, R6, R58.reuse ;  /* 0x0000003a063f7221 */ /* 0x100fe20000010000 */
[----:B------:R-:W-:Y:S02]  /*0820*/  FADD.FTZ R64, R7, R58 ;  /* 0x0000003a07407221 */ /* 0x000fe40000010000 */
[----:B------:R-:W-:Y:S02]  /*0830*/  FSETP.GTU.FTZ.AND P0, PT, R61, 20, PT ;  /* 0x41a000003d00780b */ /* 0x000fe40003f1c000 */
[----:B------:R-:W-:Y:S02]  /*0840*/  FSETP.GTU.FTZ.AND P1, PT, R62, 20, PT ;  /* 0x41a000003e00780b */ /* 0x000fe40003f3c000 */
[----:B------:R-:W-:-:S02]  /*0850*/  ISETP.EQ.OR P3, PT, RZ, UR7, P0 ;  /* 0x00000007ff007c0c */ /* 0x000fc40008762670 */
[----:B------:R-:W-:Y:S02]  /*0860*/  FSETP.GTU.FTZ.AND P2, PT, R63, 20, PT ;  /* 0x41a000003f00780b */ /* 0x000fe40003f5c000 */
[----:B------:R-:W-:Y:S02]  /*0870*/  FSETP.GTU.FTZ.AND P4, PT, R64, 20, PT ;  /* 0x41a000004000780b */ /* 0x000fe40003f9c000 */
[----:B------:R-:W-:Y:S02]  /*0880*/  ISETP.EQ.OR P0, PT, RZ, UR7, P1 ;  /* 0x00000007ff007c0c */ /* 0x000fe40008f02670 */
[----:B------:R-:W-:Y:S02]  /*0890*/  ISETP.EQ.OR P1, PT, RZ, UR7, P2 ;  /* 0x00000007ff007c0c */ /* 0x000fe40009722670 */
[----:B------:R-:W-:-:S03]  /*08a0*/  ISETP.EQ.OR P2, PT, RZ, UR7, P4 ;  /* 0x00000007ff007c0c */ /* 0x000fc6000a742670 */
[----:B0-----:R-:W-:Y:S10]  /*08b0*/  @P3 BRA `(.L_x_2273) ;  /* 0x0000000000783947 */ /* 0x001ff40003800000 */
        /* <DEDUP_REMOVED lines=30> */
.L_x_2273:
[----:B------:R-:W-:Y:S05]  /*0aa0*/  BSYNC.RECONVERGENT B0 ;  /* 0x0000000000007941 */ /* 0x000fea0003800200 */
.L_x_2272:
        /* <DEDUP_REMOVED lines=32> */
.L_x_2275:
[----:B------:R-:W-:Y:S05]  /*0cb0*/  BSYNC.RECONVERGENT B0 ;  /* 0x0000000000007941 */ /* 0x000fea0003800200 */
.L_x_2274:
        /* <DEDUP_REMOVED lines=32> */
.L_x_2277:
[----:B------:R-:W-:Y:S05]  /*0ec0*/  BSYNC.RECONVERGENT B0 ;  /* 0x0000000000007941 */ /* 0x000fea0003800200 */
.L_x_2276:
        /* <DEDUP_REMOVED lines=32> */
.L_x_2279:
[----:B------:R-:W-:Y:S05]  /*10d0*/  BSYNC.RECONVERGENT B0 ;  /* 0x0000000000007941 */ /* 0x000fea0003800200 */
.L_x_2278:
[----:B------:R-:W-:Y:S01]  /*10e0*/  BAR.SYNC.DEFER_BLOCKING 0x0 ;  /* 0x0000000000007b1d */ /* 0x000fe20000010000 */
[----:B------:R-:W-:Y:S01]  /*10f0*/  ISETP.GE.AND P0, PT, R0, 0x1, PT ;  /* 0x000000010000780c */ /* 0x000fe20003f06270 */
[-C--:B------:R-:W-:Y:S01]  /*1100*/  FMUL.FTZ R4, R8, R59.reuse ;  /* 0x0000003b08047220 */ /* 0x080fe20000410000 */
[-C--:B------:R-:W-:Y:S01]  /*1110*/  FMUL.FTZ R5, R9, R59.reuse ;  /* 0x0000003b09057220 */ /* 0x080fe20000410000 */
[-C--:B------:R-:W-:Y:S01]  /*1120*/  FMUL.FTZ R6, R10, R59.reuse ;  /* 0x0000003b0a067220 */ /* 0x080fe20000410000 */
[----:B------:R-:W-:-:S09]  /*1130*/  FMUL.FTZ R7, R11, R59 ;  /* 0x0000003b0b077220 */ /* 0x000fd20000410000 */
[----:B------:R-:W-:Y:S05]  /*1140*/  @!P0 BRA `(.L_x_2280) ;  /* 0x0000001000908947 */ /* 0x000fea0003800000 */
[----:B------:R-:W0:Y:S01]  /*1150*/  LDC.64 R20, c[0x0][0x3e0] ;  /* 0x0000f800ff147b82 */ /* 0x000e220000000a00 */
[----:B------:R-:W-:Y:S01]  /*1160*/  FMUL.FTZ R69, R8, R61 ;  /* 0x0000003d08457220 */ /* 0x000fe20000410000 */
[----:B------:R-:W-:Y:S01]  /*1170*/  FMUL.FTZ R68, R9, R62 ;  /* 0x0000003e09447220 */ /* 0x000fe20000410000 */
[----:B------:R-:W-:Y:S01]  /*1180*/  FMUL.FTZ R67, R10, R63 ;  /* 0x0000003f0a437220 */ /* 0x000fe20000410000 */
[----:B------:R-:W-:Y:S01]  /*1190*/  FMUL.FTZ R66, R11, R64 ;  /* 0x000000400b427220 */ /* 0x000fe20000410000 */
[C---:B------:R-:W-:Y:S01]  /*11a0*/  IMAD R76, R45.reuse, R0, RZ ;  /* 0x000000002d4c7224 */ /* 0x040fe200078e02ff */
[----:B------:R-:W-:Y:S01]  /*11b0*/  ISETP.NE.AND P0, PT, R45, RZ, PT ;  /* 0x000000ff2d00720c */ /* 0x000fe20003f05270 */
[----:B------:R-:W-:Y:S01]  /*11c0*/  UIADD3 UR5, UPT, UPT, UR4, 0x250, URZ ;  /* 0x0000025004057890 */ /* 0x000fe2000fffe0ff */
[----:B------:R-:W1:Y:S01]  /*11d0*/  LDC.64 R22, c[0x0][0x3c0] ;  /* 0x0000f000ff167b82 */ /* 0x000e620000000a00 */
[-C--:B------:R-:W-:Y:S02]  /*11e0*/  ISETP.GE.U32.AND P1, PT, R44, R35.reuse, PT ;  /* 0x000000232c00720c */ /* 0x080fe40003f26070 */
[----:B------:R-:W-:-:S02]  /*11f0*/  ISETP.GE.U32.AND P2, PT, R48, R35, PT ;  /* 0x000000233000720c */ /* 0x000fc40003f46070 */
[-C--:B------:R-:W-:Y:S02]  /*1200*/  ISETP.GE.U32.AND P3, PT, R50, R35.reuse, PT ;  /* 0x000000233200720c */ /* 0x080fe40003f66070 */
[----:B------:R-:W-:Y:S01]  /*1210*/  ISETP.GE.U32.AND P4, PT, R52, R35, PT ;  /* 0x000000233400720c */ /* 0x000fe20003f86070 */
[----:B------:R-:W2:Y:S01]  /*1220*/  LDC.64 R24, c[0x0][0x3a8] ;  /* 0x0000ea00ff187b82 */ /* 0x000ea20000000a00 */
[----:B------:R-:W-:Y:S02]  /*1230*/  VIMNMX R0, PT, PT, R0, 0x1, !PT ;  /* 0x0000000100007848 */ /* 0x000fe40007fe0100 */
[----:B------:R-:W-:Y:S02]  /*1240*/  MOV R75, R54 ;  /* 0x00000036004b7202 */ /* 0x000fe40000000f00 */
[----:B------:R-:W-:Y:S02]  /*1250*/  MOV R74, R49 ;  /* 0x00000031004a7202 */ /* 0x000fe40000000f00 */
[----:B------:R-:W-:Y:S01]  /*1260*/  MOV R73, R55 ;  /* 0x0000003700497202 */ /* 0x000fe20000000f00 */
[----:B------:R-:W3:Y:S01]  /*1270*/  LDC.64 R2, c[0x0][0x480] ;  /* 0x00012000ff027b82 */ /* 0x000ee20000000a00 */
[----:B------:R-:W-:-:S02]  /*1280*/  MOV R72, R51 ;  /* 0x0000003300487202 */ /* 0x000fc40000000f00 */
[----:B------:R-:W-:Y:S02]  /*1290*/  MOV R71, R56 ;  /* 0x0000003800477202 */ /* 0x000fe40000000f00 */
[----:B------:R-:W-:Y:S02]  /*12a0*/  MOV R70, R53 ;  /* 0x0000003500467202 */ /* 0x000fe40000000f00 */
[----:B------:R-:W-:Y:S02]  /*12b0*/  ISETP.EQ.AND P0, PT, R57, RZ, P0 ;  /* 0x000000ff3900720c */ /* 0x000fe40000702270 */
[----:B------:R-:W-:Y:S02]  /*12c0*/  FSEL R69, R69, RZ, !P4 ;  /* 0x000000ff45457208 */ /* 0x000fe40006000000 */
[----:B------:R-:W-:Y:S02]  /*12d0*/  FSEL R68, R68, RZ, !P3 ;  /* 0x000000ff44447208 */ /* 0x000fe40005800000 */
[----:B------:R-:W-:-:S02]  /*12e0*/  FSEL R67, R67, RZ, !P2 ;  /* 0x000000ff43437208 */ /* 0x000fc40005000000 */
[----:B------:R-:W-:Y:S02]  /*12f0*/  FSEL R66, R66, RZ, !P1 ;  /* 0x000000ff42427208 */ /* 0x000fe40004800000 */
[----:B------:R-:W-:Y:S02]  /*1300*/  IADD3 R65, PT, PT, -R0, RZ, RZ ;  /* 0x000000ff00417210 */ /* 0x000fe40007ffe1ff */
[----:B0-----:R-:W-:Y:S02]  /*1310*/  SHF.L.U64.HI R21, R20, 0x3, R21 ;  /* 0x0000000314157819 */ /* 0x001fe40000010215 */
[----:B-1----:R-:W-:Y:S02]  /*1320*/  SHF.L.U64.HI R23, R22, 0x3, R23 ;  /* 0x0000000316177819 */ /* 0x002fe40000010217 */
[----:B--2---:R-:W-:-:S07]  /*1330*/  SHF.L.U64.HI R25, R24, 0x3, R25 ;  /* 0x0000000318197819 */ /* 0x004fce0000010219 */
.L_x_2283:
[----:B------:R-:W-:Y:S02]  /*1340*/  MOV R8, R75 ;  /* 0x0000004b00087202 */ /* 0x000fe40000000f00 */
[----:B------:R-:W-:-:S06]  /*1350*/  MOV R9, R74 ;  /* 0x0000004a00097202 */ /* 0x000fcc0000000f00 */
[----:B------:R-:W2:Y:S01]  /*1360*/  LDG.E.64 R8, desc[UR16][R8.64] ;  /* 0x0000001008087981 */ /* 0x000ea2000c1e1b00 */
[C---:B------:R-:W-:Y:S01]  /*1370*/  ISETP.GE.AND P5, PT, R34.reuse, 0x1, PT ;  /* 0x000000012200780c */ /* 0x040fe20003fa6270 */
[----:B------:R-:W0:Y:S01]  /*1380*/  S2UR UR6, SR_CgaCtaId ;  /* 0x00000000000679c3 */ /* 0x000e220000008800 */
[----:B------:R-:W-:Y:S01]  /*1390*/  UMOV UR4, 0x400 ;  /* 0x0000040000047882 */ /* 0x000fe20000000000 */
[----:B------:R-:W-:Y:S01]  /*13a0*/  ISETP.GE.AND P6, PT, R34, 0x10, PT ;  /* 0x000000102200780c */ /* 0x000fe20003fc6270 */
[----:B0-----:R-:W-:Y:S01]  /*13b0*/  ULEA UR4, UR6, UR4, 0x18 ;  /* 0x0000000406047291 */ /* 0x001fe2000f8ec0ff */
[C---:B--2---:R-:W-:Y:S01]  /*13c0*/  FMUL.FTZ R0, R9.reuse, R61 ;  /* 0x0000003d09007220 */ /* 0x044fe20000410000 */
[----:B------:R-:W-:-:S03]  /*13d0*/  FMUL.FTZ R12, R9, R62 ;  /* 0x0000003e090c7220 */ /* 0x000fc60000410000 */
[----:B------:R-:W-:Y:S01]  /*13e0*/  FMUL.RZ R14, R0, 0.15915493667125701904 ;  /* 0x3e22f983000e7820 */ /* 0x000fe2000040c000 */
[----:B------:R-:W-:Y:S01]  /*13f0*/  FMUL.FTZ R0, R8, 1.4426950216293334961 ;  /* 0x3fb8aa3b08007820 */ /* 0x000fe20000410000 */
[----:B------:R-:W-:Y:S02]  /*1400*/  FMUL.RZ R16, R12, 0.15915493667125701904 ;  /* 0x3e22f9830c107820 */ /* 0x000fe4000040c000 */
[----:B------:R-:W-:Y:S01]  /*1410*/  MUFU.SIN R11, R14 ;  /* 0x0000000e000b7308 */ /* 0x000fe20000000400 */
[C---:B------:R-:W-:Y:S01]  /*1420*/  FMUL.FTZ R8, R0.reuse, R62 ;  /* 0x0000003e00087220 */ /* 0x040fe20000410000 */
[C---:B------:R-:W-:Y:S01]  /*1430*/  FMUL.FTZ R10, R0.reuse, R61 ;  /* 0x0000003d000a7220 */ /* 0x040fe20000410000 */
[----:B------:R-:W-:-:S05]  /*1440*/  FMUL.FTZ R12, R0, R63 ;  /* 0x0000003f000c7220 */ /* 0x000fca0000410000 */
[----:B------:R-:W-:Y:S08]  /*1450*/  MUFU.SIN R13, R16 ;  /* 0x00000010000d7308 */ /* 0x000ff00000000400 */
[----:B------:R-:W0:Y:S08]  /*1460*/  MUFU.EX2 R8, R8 ;  /* 0x0000000800087308 */ /* 0x000e300000000800 */
[----:B------:R1:W-:Y:S08]  /*1470*/  MUFU.COS R83, R14 ;  /* 0x0000000e00537308 */ /* 0x0003f00000000000 */
[----:B------:R2:W4:Y:S01]  /*1480*/  MUFU.COS R15, R16 ;  /* 0x00000010000f7308 */ /* 0x0005220000000000 */
[----:B-1----:R-:W-:Y:S01]  /*1490*/  FMUL.FTZ R14, R0, R64 ;  /* 0x00000040000e7220 */ /* 0x002fe20000410000 */
[----:B------:R-:W-:Y:S01]  /*14a0*/  FMUL.FTZ R0, R9, R63 ;  /* 0x0000003f09007220 */ /* 0x000fe20000410000 */
[----:B0-----:R-:W-:-:S03]  /*14b0*/  FMUL.FTZ R13, R8, R13 ;  /* 0x0000000d080d7220 */ /* 0x001fc60000410000 */
[----:B------:R-:W-:Y:S01]  /*14c0*/  FMUL.RZ R18, R0, 0.15915493667125701904 ;  /* 0x3e22f98300127820 */ /* 0x000fe2000040c000 */
[----:B------:R-:W-:Y:S01]  /*14d0*/  FMUL.FTZ R0, R9, R64 ;  /* 0x0000004009007220 */ /* 0x000fe20000410000 */
[----:B------:R-:W-:Y:S01]  /*14e0*/  MUFU.EX2 R12, R12 ;  /* 0x0000000c000c7308 */ /* 0x000fe20000000800 */
[----:B------:R-:W-:Y:S02]  /*14f0*/  FSEL R78, R13, RZ, !P3 ;  /* 0x000000ff0d4e7208 */ /* 0x000fe40005800000 */
[----:B--2---:R-:W-:-:S03]  /*1500*/  FMUL.RZ R16, R0, 0.15915493667125701904 ;  /* 0x3e22f98300107820 */ /* 0x004fc6000040c000 */
[-C--:B------:R-:W-:Y:S02]  /*1510*/  FMUL.FTZ R0, R69, R78.reuse ;  /* 0x0000004e45007220 */ /* 0x080fe40000410000 */
[----:B------:R-:W0:Y:S01]  /*1520*/  MUFU.SIN R17, R18 ;  /* 0x0000001200117308 */ /* 0x000e220000000400 */
[----:B----4-:R-:W-:Y:S01]  /*1530*/  FMUL.FTZ R15, R8, R15 ;  /* 0x0000000f080f7220 */ /* 0x010fe20000410000 */
[----:B------:R-:W-:-:S04]  /*1540*/  FMUL.FTZ R8, RZ, R78 ;  /* 0x0000004eff087220 */ /* 0x000fc80000410000 */
[----:B------:R-:W-:Y:S02]  /*1550*/  FSEL R77, R15, 1, !P3 ;  /* 0x3f8000000f4d7808 */ /* 0x000fe40005800000 */
[----:B------:R-:W1:Y:S03]  /*1560*/  MUFU.COS R9, R18 ;  /* 0x0000001200097308 */ /* 0x000e660000000000 */
[----:B------:R-:W-:-:S04]  /*1570*/  FFMA.FTZ R0, RZ, R77, R0 ;  /* 0x0000004dff007223 */ /* 0x000fc80000010000 */
[----:B------:R-:W-:Y:S01]  /*1580*/  FADD.FTZ R13, RZ, R0 ;  /* 0x00000000ff0d7221 */ /* 0x000fe20000010000 */
[----:B------:R-:W-:Y:S01]  /*1590*/  MUFU.EX2 R14, R14 ;  /* 0x0000000e000e7308 */ /* 0x000fe20000000800 */
[----:B0-----:R-:W-:-:S05]  /*15a0*/  FMUL.FTZ R17, R12, R17 ;  /* 0x000000110c117220 */ /* 0x001fca0000410000 */
[----:B------:R-:W-:Y:S02]  /*15b0*/  FSEL R79, R17, RZ, !P2 ;  /* 0x000000ff114f7208 */ /* 0x000fe40005000000 */
[----:B------:R-:W0:Y:S01]  /*15c0*/  MUFU.COS R27, R16 ;  /* 0x00000010001b7308 */ /* 0x000e220000000000 */
[----:B-1----:R-:W-:Y:S01]  /*15d0*/  FMUL.FTZ R80, R12, R9 ;  /* 0x000000090c507220 */ /* 0x002fe20000410000 */
[----:B------:R-:W-:Y:S01]  /*15e0*/  FFMA.FTZ R9, R69, R77, -R8 ;  /* 0x0000004d45097223 */ /* 0x000fe20000010808 */
[----:B------:R-:W-:Y:S01]  /*15f0*/  FMUL.FTZ R15, R79, R13 ;  /* 0x0000000d4f0f7220 */ /* 0x000fe20000410000 */
[----:B------:R-:W-:Y:S02]  /*1600*/  MOV R8, R71 ;  /* 0x0000004700087202 */ /* 0x000fe40000000f00 */
[----:B------:R-:W-:Y:S01]  /*1610*/  FADD.FTZ R0, R68, R9 ;  /* 0x0000000944007221 */ /* 0x000fe20000010000 */
[----:B------:R-:W-:Y:S01]  /*1620*/  FSEL R80, R80, 1, !P2 ;  /* 0x3f80000050507808 */ /* 0x000fe20005000000 */
[----:B------:R-:W1:Y:S01]  /*1630*/  MUFU.SIN R19, R16 ;  /* 0x0000001000137308 */ /* 0x000e620000000400 */
[----:B------:R-:W-:-:S05]  /*1640*/  MOV R9, R70 ;  /* 0x0000004600097202 */ /* 0x000fca0000000f00 */
[----:B------:R2:W4:Y:S02]  /*1650*/  LDG.E.64 R28, desc[UR16][R8.64] ;  /* 0x00000010081c7981 */ /* 0x000524000c1e1b00 */
[----:B------:R-:W5:Y:S01]  /*1660*/  MUFU.EX2 R10, R10 ;  /* 0x0000000a000a7308 */ /* 0x000f620000000800 */
[C---:B0-----:R-:W-:Y:S01]  /*1670*/  FMUL.FTZ R12, R14.reuse, R27 ;  /* 0x0000001b0e0c7220 */ /* 0x041fe20000410000 */
[----:B-1----:R-:W-:Y:S01]  /*1680*/  FMUL.FTZ R19, R14, R19 ;  /* 0x000000130e137220 */ /* 0x002fe20000410000 */
[-C--:B------:R-:W-:Y:S01]  /*1690*/  FMUL.FTZ R14, R79, R0.reuse ;  /* 0x000000004f0e7220 */ /* 0x080fe20000410000 */
[----:B------:R-:W-:-:S03]  /*16a0*/  FFMA.FTZ R0, R80, R0, -R15 ;  /* 0x0000000050007223 */ /* 0x000fc6000001080f */
[----:B------:R-:W-:Y:S01]  /*16b0*/  FFMA.FTZ R14, R80, R13, R14 ;  /* 0x0000000d500e7223 */ /* 0x000fe2000001000e */
[----:B------:R-:W-:Y:S01]  /*16c0*/  FSEL R81, R19, RZ, !P1 ;  /* 0x000000ff13517208 */ /* 0x000fe20004800000 */
[C---:B-----5:R-:W-:Y:S01]  /*16d0*/  FMUL.FTZ R83, R10.reuse, R83 ;  /* 0x000000530a537220 */ /* 0x060fe20000410000 */
[----:B------:R-:W-:Y:S01]  /*16e0*/  FADD.FTZ R13, R67, R0 ;  /* 0x00000000430d7221 */ /* 0x000fe20000010000 */
[----:B------:R-:W-:Y:S01]  /*16f0*/  FMUL.FTZ R82, R10, R11 ;  /* 0x0000000b0a527220 */ /* 0x000fe20000410000 */
[----:B------:R-:W-:Y:S02]  /*1700*/  MOV R10, R73 ;  /* 0x00000049000a7202 */ /* 0x000fe40000000f00 */
[----:B------:R-:W-:Y:S02]  /*1710*/  MOV R11, R72 ;  /* 0x00000048000b7202 */ /* 0x000fe40000000f00 */
[----:B------:R-:W-:Y:S01]  /*1720*/  FSEL R83, R83, 1, !P4 ;  /* 0x3f80000053537808 */ /* 0x000fe20006000000 */
[----:B------:R-:W-:Y:S01]  /*1730*/  FADD.FTZ R14, RZ, R14 ;  /* 0x0000000eff0e7221 */ /* 0x000fe20000010000 */
[----:B------:R-:W-:Y:S01]  /*1740*/  FSEL R0, R12, 1, !P1 ;  /* 0x3f8000000c007808 */ /* 0x000fe20004800000 */
[----:B------:R-:W-:Y:S01]  /*1750*/  FMUL.FTZ R15, R81, R13 ;  /* 0x0000000d510f7220 */ /* 0x000fe20000410000 */
[----:B------:R-:W-:Y:S01]  /*1760*/  FSEL R82, R82, RZ, !P4 ;  /* 0x000000ff52527208 */ /* 0x000fe20006000000 */
[----:B------:R0:W4:Y:S01]  /*1770*/  LDG.E.64 R26, desc[UR16][R10.64] ;  /* 0x000000100a1a7981 */ /* 0x000122000c1e1b00 */
[----:B--2---:R-:W-:Y:S01]  /*1780*/  FMUL.FTZ R9, R83, R78 ;  /* 0x0000004e53097220 */ /* 0x004fe20000410000 */
[----:B------:R-:W-:-:S02]  /*1790*/  FFMA.FTZ R15, R0, R14, R15 ;  /* 0x0000000e000f7223 */ /* 0x000fc4000001000f */
[C---:B------:R-:W-:Y:S01]  /*17a0*/  FMUL.FTZ R8, R82.reuse, R78 ;  /* 0x0000004e52087220 */ /* 0x040fe20000410000 */
[-C--:B------:R-:W-:Y:S01]  /*17b0*/  FFMA.FTZ R9, R82, R77.reuse, R9 ;  /* 0x0000004d52097223 */ /* 0x080fe20000010009 */
[----:B------:R-:W-:Y:S01]  /*17c0*/  FADD.FTZ R12, RZ, R15 ;  /* 0x0000000fff0c7221 */ /* 0x000fe20000010000 */
[----:B0-----:R-:W-:Y:S01]  /*17d0*/  FMUL.FTZ R10, R81, R14 ;  /* 0x0000000e510a7220 */ /* 0x001fe20000410000 */
[----:B------:R-:W-:-:S03]  /*17e0*/  FFMA.FTZ R8, R83, R77, -R8 ;  /* 0x0000004d53087223 */ /* 0x000fc60000010808 */
[----:B------:R-:W-:Y:S01]  /*17f0*/  FFMA.FTZ R13, R0, R13, -R10 ;  /* 0x0000000d000d7223 */ /* 0x000fe2000001080a */
[C---:B------:R-:W-:Y:S01]  /*1800*/  FMUL.FTZ R11, R79.reuse, R9 ;  /* 0x000000094f0b7220 */ /* 0x040fe20000410000 */
[----:B------:R-:W0:Y:S02]  /*1810*/  SHFL.UP PT, R16, R12, 0x1, RZ ;  /* 0x042000000c107989 */ /* 0x000e2400000e00ff */
[----:B------:R-:W-:Y:S01]  /*1820*/  FADD.FTZ R13, R66, R13 ;  /* 0x0000000d420d7221 */ /* 0x000fe20000010000 */
[-C--:B------:R-:W-:Y:S01]  /*1830*/  FFMA.FTZ R11, R80, R8.reuse, -R11 ;  /* 0x00000008500b7223 */ /* 0x080fe2000001080b */
[----:B------:R-:W-:-:S03]  /*1840*/  FMUL.FTZ R8, R79, R8 ;  /* 0x000000084f087220 */ /* 0x000fc60000410000 */
[----:B------:R-:W1:Y:S01]  /*1850*/  SHFL.UP PT, R10, R13, 0x1, RZ ;  /* 0x042000000d0a7989 */ /* 0x000e6200000e00ff */
[----:B------:R-:W-:Y:S01]  /*1860*/  FFMA.FTZ R8, R80, R9, R8 ;  /* 0x0000000950087223 */ /* 0x000fe20000010008 */
[----:B------:R-:W-:-:S04]  /*1870*/  FMUL.FTZ R9, R81, R11 ;  /* 0x0000000b51097220 */ /* 0x000fc80000410000 */
[-C--:B------:R-:W-:Y:S01]  /*1880*/  FFMA.FTZ R14, R0, R8.reuse, R9 ;  /* 0x00000008000e7223 */ /* 0x080fe20000010009 */
[----:B------:R-:W-:-:S04]  /*1890*/  FMUL.FTZ R8, R81, R8 ;  /* 0x0000000851087220 */ /* 0x000fc80000410000 */
[----:B------:R-:W-:Y:S01]  /*18a0*/  FFMA.FTZ R15, R0, R11, -R8 ;  /* 0x0000000b000f7223 */ /* 0x000fe20000010808 */
[----:B------:R-:W2:Y:S04]  /*18b0*/  SHFL.UP PT, R9, R14, 0x1, RZ ;  /* 0x042000000e097989 */ /* 0x000ea800000e00ff */
[----:B------:R-:W5:Y:S01]  /*18c0*/  SHFL.UP PT, R8, R15, 0x1, RZ ;  /* 0x042000000f087989 */ /* 0x000f6200000e00ff */
        /* <DEDUP_REMOVED lines=10> */
[----:B-----5:R-:W-:-:S03]  /*1970*/  @P5 FFMA.FTZ R14, R14, R8, R11 ;  /* 0x000000080e0e5223 */ /* 0x020fc6000001000b */
[----:B------:R-:W-:Y:S02]  /*1980*/  @P5 FFMA.FTZ R15, R15, R8, -R10 ;  /* 0x000000080f0f5223 */ /* 0x000fe4000001080a */
[----:B------:R-:W2:Y:S01]  /*1990*/  SHFL.UP PT, R9, R14, 0x2, RZ ;  /* 0x044000000e097989 */ /* 0x000ea200000e00ff */
[----:B------:R-:W-:-:S03]  /*19a0*/  ISETP.GE.AND P5, PT, R34, 0x2, PT ;  /* 0x000000022200780c */ /* 0x000fc60003fa6270 */
[----:B------:R-:W5:Y:S01]  /*19b0*/  SHFL.UP PT, R8, R15, 0x2, RZ ;  /* 0x044000000f087989 */ /* 0x000f6200000e00ff */
        /* <DEDUP_REMOVED lines=9> */
[-C--:B-----5:R-:W-:Y:S02]  /*1a50*/  @P5 FFMA.FTZ R14, R14, R8.reuse, R11 ;  /* 0x000000080e0e5223 */ /* 0x0a0fe4000001000b */
[----:B------:R-:W1:Y:S01]  /*1a60*/  SHFL.UP PT, R16, R13, 0x4, RZ ;  /* 0x048000000d107989 */ /* 0x000e6200000e00ff */
[----:B------:R-:W-:-:S03]  /*1a70*/  @P5 FFMA.FTZ R15, R15, R8, -R10 ;  /* 0x000000080f0f5223 */ /* 0x000fc6000001080a */
[----:B------:R-:W2:Y:S04]  /*1a80*/  SHFL.UP PT, R9, R14, 0x4, RZ ;  /* 0x048000000e097989 */ /* 0x000ea800000e00ff */
[----:B------:R-:W5:Y:S01]  /*1a90*/  SHFL.UP PT, R8, R15, 0x4, RZ ;  /* 0x048000000f087989 */ /* 0x000f6200000e00ff */
        /* <DEDUP_REMOVED lines=10> */
[-C--:B-----5:R-:W-:Y:S01]  /*1b40*/  @P5 FFMA.FTZ R14, R14, R8.reuse, R11 ;  /* 0x000000080e0e5223 */ /* 0x0a0fe2000001000b */
[----:B------:R-:W-:Y:S02]  /*1b50*/  @P5 FFMA.FTZ R15, R15, R8, -R10 ;  /* 0x000000080f0f5223 */ /* 0x000fe4000001080a */
[----:B------:R-:W1:Y:S04]  /*1b60*/  SHFL.UP PT, R11, R13, 0x8, RZ ;  /* 0x050000000d0b7989 */ /* 0x000e6800000e00ff */
[----:B------:R-:W2:Y:S04]  /*1b70*/  SHFL.UP PT, R9, R14, 0x8, RZ ;  /* 0x050000000e097989 */ /* 0x000ea800000e00ff */
[----:B------:R-:W5:Y:S01]  /*1b80*/  SHFL.UP PT, R8, R15, 0x8, RZ ;  /* 0x050000000f087989 */ /* 0x000f6200000e00ff */
        /* <DEDUP_REMOVED lines=8> */
[-C--:B-----5:R-:W-:Y:S01]  /*1c10*/  @P5 FFMA.FTZ R14, R14, R8.reuse, R17 ;  /* 0x000000080e0e5223 */ /* 0x0a0fe20000010011 */
[----:B------:R-:W-:Y:S02]  /*1c20*/  @P5 FADD.FTZ R13, R13, R16 ;  /* 0x000000100d0d5221 */ /* 0x000fe40000010000 */
[----:B------:R-:W0:Y:S01]  /*1c30*/  SHFL.UP PT, R19, R12, 0x10, RZ ;  /* 0x060000000c137989 */ /* 0x000e2200000e00ff */
[----:B------:R-:W-:-:S03]  /*1c40*/  @P5 FFMA.FTZ R15, R15, R8, -R10 ;  /* 0x000000080f0f5223 */ /* 0x000fc6000001080a */
[----:B------:R-:W1:Y:S04]  /*1c50*/  SHFL.UP PT, R16, R14, 0x10, RZ ;  /* 0x060000000e107989 */ /* 0x000e6800000e00ff */
[----:B------:R-:W2:Y:S04]  /*1c60*/  SHFL.UP PT, R18, R13, 0x10, RZ ;  /* 0x060000000d127989 */ /* 0x000ea800000e00ff */
[----:B------:R-:W5:Y:S01]  /*1c70*/  SHFL.UP PT, R17, R15, 0x10, RZ ;  /* 0x060000000f117989 */ /* 0x000f6200000e00ff */
[----:B------:R-:W-:Y:S01]  /*1c80*/  HFMA2 R8, -RZ, RZ, 1.875, 0 ;  /* 0x3f800000ff087431 */ /* 0x000fe200000001ff */
[----:B------:R-:W-:-:S02]  /*1c90*/  CS2R R10, SRZ ;  /* 0x00000000000a7805 */ /* 0x000fc4000001ff00 */
[----:B------:R-:W-:Y:S02]  /*1ca0*/  MOV R9, RZ ;  /* 0x000000ff00097202 */ /* 0x000fe40000000f00 */
[----:B------:R-:W-:-:S04]  /*1cb0*/  ISETP.NE.AND P5, PT, R34, 0x1f, PT ;  /* 0x0000001f2200780c */ /* 0x000fc80003fa5270 */
[----:B------:R-:W3:Y:S01]  /*1cc0*/  @P0 LDS.128 R8, [UR5] ;  /* 0x00000005ff080984 */ /* 0x000ee20008000c00 */
[CC--:B0-----:R-:W-:Y:S01]  /*1cd0*/  FMUL.FTZ R84, R14.reuse, R19.reuse ;  /* 0x000000130e547220 */ /* 0x0c1fe20000410000 */
[C---:B------:R-:W-:Y:S01]  /*1ce0*/  FMUL.FTZ R31, R15.reuse, R19 ;  /* 0x000000130f1f7220 */ /* 0x040fe20000410000 */
[CC--:B-1----:R-:W-:Y:S01]  /*1cf0*/  FMUL.FTZ R30, R14.reuse, R16.reuse ;  /* 0x000000100e1e7220 */ /* 0x0c2fe20000410000 */
[C---:B------:R-:W-:Y:S01]  /*1d00*/  FMUL.FTZ R19, R15.reuse, R16 ;  /* 0x000000100f137220 */ /* 0x040fe20000410000 */
[CC--:B--2---:R-:W-:Y:S01]  /*1d10*/  FFMA.FTZ R84, R15.reuse, R18.reuse, -R84 ;  /* 0x000000120f547223 */ /* 0x0c4fe20000010854 */
[C---:B------:R-:W-:Y:S01]  /*1d20*/  FFMA.FTZ R31, R14.reuse, R18, R31 ;  /* 0x000000120e1f7223 */ /* 0x040fe2000001001f */
[-C--:B-----5:R-:W-:Y:S01]  /*1d30*/  FFMA.FTZ R16, R15, R17.reuse, -R30 ;  /* 0x000000110f107223 */ /* 0x0a0fe2000001081e */
[----:B------:R-:W-:Y:S01]  /*1d40*/  FFMA.FTZ R17, R14, R17, R19 ;  /* 0x000000110e117223 */ /* 0x000fe20000010013 */
[----:B------:R-:W-:Y:S01]  /*1d50*/  FADD.FTZ R18, R13, R84 ;  /* 0x000000540d127221 */ /* 0x000fe20000010000 */
[----:B------:R-:W-:-:S05]  /*1d60*/  FADD.FTZ R19, R12, R31 ;  /* 0x0000001f0c137221 */ /* 0x000fca0000010000 */
[----:B------:R-:W-:Y:S01]  /*1d70*/  @!P5 STS.128 [UR4+0x210], R16 ;  /* 0x00021010ff00d988 */ /* 0x000fe20008000c04 */
[----:B------:R-:W-:Y:S02]  /*1d80*/  FSEL R84, R15, R16, !P6 ;  /* 0x000000100f547208 */ /* 0x000fe40007000000 */
[----:B------:R-:W-:Y:S02]  /*1d90*/  FSEL R85, R14, R17, !P6 ;  /* 0x000000110e557208 */ /* 0x000fe40007000000 */
[----:B------:R-:W-:Y:S02]  /*1da0*/  FSEL R86, R13, R18, !P6 ;  /* 0x000000120d567208 */ /* 0x000fe40007000000 */
[----:B------:R-:W-:Y:S01]  /*1db0*/  FSEL R87, R12, R19, !P6 ;  /* 0x000000130c577208 */ /* 0x000fe20007000000 */
[----:B------:R-:W-:Y:S01]  /*1dc0*/  BAR.SYNC.DEFER_BLOCKING 0x0 ;  /* 0x0000000000007b1d */ /* 0x000fe20000010000 */
[----:B------:R-:W-:Y:S02]  /*1dd0*/  ISETP.NE.AND P6, PT, R34, RZ, PT ;  /* 0x000000ff2200720c */ /* 0x000fe40003fc5270 */
[----:B------:R-:W-:-:S11]  /*1de0*/  ISETP.NE.AND P5, PT, R57, RZ, PT ;  /* 0x000000ff3900720c */ /* 0x000fd60003fa5270 */
[----:B---3--:R-:W-:Y:S04]  /*1df0*/  @!P6 STS.128 [UR4+0x230], R8 ;  /* 0x00023008ff00e988 */ /* 0x008fe80008000c04 */
[----:B------:R-:W-:Y:S01]  /*1e00*/  LDS.128 R12, [UR4+0x210] ;  /* 0x00021004ff0c7984 */ /* 0x000fe20008000c00 */
[----:B------:R-:W-:Y:S06]  /*1e10*/  BAR.SYNC.DEFER_BLOCKING 0x0 ;  /* 0x0000000000007b1d */ /* 0x000fec0000010000 */
[----:B------:R-:W0:Y:S04]  /*1e20*/  SHFL.UP PT, R90, R85, 0x1, RZ ;  /* 0x04200000555a7989 */ /* 0x000e2800000e00ff */
[----:B------:R-:W-:Y:S04]  /*1e30*/  @P5 LDS.64 R30, [UR4+0x238] ;  /* 0x00023804ff1e5984 */ /* 0x000fe80008000a00 */
[----:B------:R-:W1:Y:S04]  /*1e40*/  SHFL.UP PT, R91, R84, 0x1, RZ ;  /* 0x04200000545b7989 */ /* 0x000e6800000e00ff */
[----:B------:R-:W2:Y:S04]  /*1e50*/  SHFL.UP PT, R88, R87, 0x1, RZ ;  /* 0x0420000057587989 */ /* 0x000ea800000e00ff */
[----:B------:R-:W3:Y:S01]  /*1e60*/  SHFL.UP PT, R89, R86, 0x1, RZ ;  /* 0x0420000056597989 */ /* 0x000ee200000e00ff */
[----:B0-----:R-:W-:-:S02]  /*1e70*/  @!P6 MOV R90, R9 ;  /* 0x00000009005ae202 */ /* 0x001fc40000000f00 */
[----:B-1----:R-:W-:Y:S02]  /*1e80*/  @!P6 MOV R91, R8 ;  /* 0x00000008005be202 */ /* 0x002fe40000000f00 */
        /* <DEDUP_REMOVED lines=13> */
[----:B------:R-:W-:Y:S02]  /*1f60*/  FADD.FTZ R17, RZ, R17 ;  /* 0x00000011ff117221 */ /* 0x000fe40000010000 */
[C---:B------:R-:W-:Y:S02]  /*1f70*/  FMUL.FTZ R18, R78.reuse, R16 ;  /* 0x000000104e127220 */ /* 0x040fe40000410000 */
[----:B------:R-:W-:-:S02]  /*1f80*/  FMUL.FTZ R19, R78, R17 ;  /* 0x000000114e137220 */ /* 0x000fc40000410000 */
[C---:B------:R-:W-:Y:S02]  /*1f90*/  FFMA.FTZ R18, R77.reuse, R17, R18 ;  /* 0x000000114d127223 */ /* 0x040fe40000010012 */
[----:B------:R-:W-:Y:S02]  /*1fa0*/  FFMA.FTZ R19, R77, R16, -R19 ;  /* 0x000000104d137223 */ /* 0x000fe40000010813 */
[----:B------:R-:W-:Y:S01]  /*1fb0*/  FADD.FTZ R18, RZ, R18 ;  /* 0x00000012ff127221 */ /* 0x000fe20000010000 */
[-C--:B----4-:R-:W-:Y:S01]  /*1fc0*/  FMUL.FTZ R31, R27, R29.reuse ;  /* 0x0000001d1b1f7220 */ /* 0x090fe20000410000 */
[----:B------:R-:W-:Y:S01]  /*1fd0*/  FMUL.FTZ R30, R26, R29 ;  /* 0x0000001d1a1e7220 */ /* 0x000fe20000410000 */
[----:B------:R-:W-:Y:S01]  /*1fe0*/  FADD.FTZ R19, R68, R19 ;  /* 0x0000001344137221 */ /* 0x000fe20000010000 */
[----:B------:R-:W-:Y:S01]  /*1ff0*/  FMUL.FTZ R29, R79, R18 ;  /* 0x000000124f1d7220 */ /* 0x000fe20000410000 */
[-C--:B------:R-:W-:Y:S01]  /*2000*/  FFMA.FTZ R26, R26, R28.reuse, -R31 ;  /* 0x0000001c1a1a7223 */ /* 0x080fe2000001081f */
[----:B------:R-:W-:Y:S01]  /*2010*/  FFMA.FTZ R27, R27, R28, R30 ;  /* 0x0000001c1b1b7223 */ /* 0x000fe2000001001e */
[----:B------:R-:W-:Y:S01]  /*2020*/  FMUL.FTZ R31, R13, R11 ;  /* 0x0000000b0d1f7220 */ /* 0x000fe20000410000 */
[----:B------:R-:W-:Y:S01]  /*2030*/  ISETP.NE.AND P5, PT, R57, RZ, PT ;  /* 0x000000ff3900720c */ /* 0x000fe20003fa5270 */
[----:B------:R-:W-:Y:S01]  /*2040*/  FFMA.FTZ R30, R80, R19, -R29 ;  /* 0x00000013501e7223 */ /* 0x000fe2000001081d */
[----:B------:R-:W-:Y:S01]  /*2050*/  FMUL.FTZ R29, R13, R9 ;  /* 0x000000090d1d7220 */ /* 0x000fe20000410000 */
[----:B------:R-:W-:Y:S01]  /*2060*/  FMUL.FTZ R79, R79, R19 ;  /* 0x000000134f4f7220 */ /* 0x000fe20000410000 */
[CC--:B------:R-:W-:Y:S01]  /*2070*/  FFMA.FTZ R31, R12.reuse, R10.reuse, -R31 ;  /* 0x0000000a0c1f7223 */ /* 0x0c0fe2000001081f */
[C---:B------:R-:W-:Y:S01]  /*2080*/  FMUL.FTZ R28, R13.reuse, R10 ;  /* 0x0000000a0d1c7220 */ /* 0x040fe20000410000 */
[-C--:B------:R-:W-:Y:S01]  /*2090*/  FMUL.FTZ R10, R13, R8.reuse ;  /* 0x000000080d0a7220 */ /* 0x080fe20000410000 */
[----:B------:R-:W-:Y:S01]  /*20a0*/  FFMA.FTZ R8, R12, R8, -R29 ;  /* 0x000000080c087223 */ /* 0x000fe2000001081d */
[----:B------:R-:W-:Y:S01]  /*20b0*/  FFMA.FTZ R79, R80, R18, R79 ;  /* 0x00000012504f7223 */ /* 0x000fe2000001004f */
[----:B------:R-:W-:Y:S01]  /*20c0*/  FADD.FTZ R29, R67, R30 ;  /* 0x0000001e431d7221 */ /* 0x000fe20000010000 */
[C---:B------:R-:W-:Y:S01]  /*20d0*/  FFMA.FTZ R28, R12.reuse, R11, R28 ;  /* 0x0000000b0c1c7223 */ /* 0x040fe2000001001c */
[----:B------:R-:W-:Y:S01]  /*20e0*/  BSSY.RECONVERGENT B0, `(.L_x_2281) ;  /* 0x0000010000007945 */ /* 0x000fe20003800200 */
[----:B------:R-:W-:Y:S01]  /*20f0*/  FADD.FTZ R30, RZ, R79 ;  /* 0x0000004fff1e7221 */ /* 0x000fe20000010000 */
[C---:B------:R-:W-:Y:S01]  /*2100*/  FMUL.FTZ R13, R81.reuse, R29 ;  /* 0x0000001d510d7220 */ /* 0x040fe20000410000 */
        /* <DEDUP_REMOVED lines=13> */
.L_x_2282:
[----:B------:R-:W-:Y:S05]  /*21e0*/  BSYNC.RECONVERGENT B0 ;  /* 0x0000000000007941 */ /* 0x000fea0003800200 */
.L_x_2281:
[----:B------:R-:W-:Y:S01]  /*21f0*/  LEA R71, P6, R20, R71, 0x3 ;  /* 0x0000004714477211 */ /* 0x000fe200078c18ff */
[----:B0-----:R-:W-:Y:S01]  /*2200*/  FADD.FTZ R8, RZ, R31 ;  /* 0x0000001fff087221 */ /* 0x001fe20000010000 */
[----:B------:R-:W-:Y:S01]  /*2210*/  IADD3 R65, PT, PT, R65, 0x1, RZ ;  /* 0x0000000141417810 */ /* 0x000fe20007ffe0ff */
[----:B------:R-:W-:Y:S01]  /*2220*/  FFMA.FTZ R81, R0, R29, -R81 ;  /* 0x0000001d00517223 */ /* 0x000fe20000010851 */
[----:B------:R-:W-:Y:S01]  /*2230*/  IADD3.X R70, PT, PT, R70, R21, RZ, P6, !PT ;  /* 0x0000001546467210 */ /* 0x000fe200037fe4ff */
[----:B------:R-:W-:Y:S01]  /*2240*/  FMUL.FTZ R17, R27, R17 ;  /* 0x000000111b117220 */ /* 0x000fe20000410000 */
[----:B------:R-:W-:Y:S01]  /*2250*/  ISETP.NE.AND P6, PT, R65, RZ, PT ;  /* 0x000000ff4100720c */ /* 0x000fe20003fc5270 */
[C---:B------:R-:W-:Y:S01]  /*2260*/  FMUL.FTZ R18, R27.reuse, R18 ;  /* 0x000000121b127220 */ /* 0x040fe20000410000 */
[C---:B------:R-:W-:Y:S01]  /*2270*/  FMUL.FTZ R0, R27.reuse, R30 ;  /* 0x0000001e1b007220 */ /* 0x040fe20000410000 */
[----:B------:R-:W-:Y:S01]  /*2280*/  FMUL.FTZ R27, R27, R8 ;  /* 0x000000081b1b7220 */ /* 0x000fe20000410000 */
[----:B------:R-:W-:Y:S01]  /*2290*/  LEA R73, P5, R22, R73, 0x3 ;  /* 0x0000004916497211 */ /* 0x000fe200078a18ff */
[----:B------:R-:W-:Y:S01]  /*22a0*/  FADD.FTZ R8, R66, R81 ;  /* 0x0000005142087221 */ /* 0x000fe20000010000 */
[C---:B------:R-:W-:Y:S01]  /*22b0*/  FFMA.FTZ R17, R26.reuse, R16, -R17 ;  /* 0x000000101a117223 */ /* 0x040fe20000010811 */
[C---:B------:R-:W-:Y:S01]  /*22c0*/  FFMA.FTZ R18, R26.reuse, R19, -R18 ;  /* 0x000000131a127223 */ /* 0x040fe20000010812 */
[----:B------:R-:W-:Y:S01]  /*22d0*/  FFMA.FTZ R29, R26, R29, -R0 ;  /* 0x0000001d1a1d7223 */ /* 0x000fe20000010800 */
[----:B------:R-:W-:Y:S01]  /*22e0*/  IADD3.X R72, PT, PT, R72, R23, RZ, P5, !PT ;  /* 0x0000001748487210 */ /* 0x000fe20002ffe4ff */
[----:B------:R-:W-:Y:S01]  /*22f0*/  FFMA.FTZ R26, R26, R8, -R27 ;  /* 0x000000081a1a7223 */ /* 0x000fe2000001081b */
[----:B------:R-:W-:Y:S01]  /*2300*/  LEA R75, P5, R24, R75, 0x3 ;  /* 0x0000004b184b7211 */ /* 0x000fe200078a18ff */
[----:B------:R-:W-:Y:S01]  /*2310*/  UIADD3 UR5, UPT, UPT, UR5, 0x10, URZ ;  /* 0x0000001005057890 */ /* 0x000fe2000fffe0ff */
[----:B------:R-:W-:Y:S01]  /*2320*/  FFMA.FTZ R4, R17, 2, R4 ;  /* 0x4000000011047823 */ /* 0x000fe20000010004 */
[----:B------:R-:W-:Y:S01]  /*2330*/  FFMA.FTZ R5, R18, 2, R5 ;  /* 0x4000000012057823 */ /* 0x000fe20000010005 */
[----:B------:R-:W-:Y:S01]  /*2340*/  FFMA.FTZ R6, R29, 2, R6 ;  /* 0x400000001d067823 */ /* 0x000fe20000010006 */
[----:B------:R-:W-:Y:S01]  /*2350*/  FFMA.FTZ R7, R26, 2, R7 ;  /* 0x400000001a077823 */ /* 0x000fe20000010007 */
[----:B------:R-:W-:-:S02]  /*2360*/  IADD3.X R74, PT, PT, R74, R25, RZ, P5, !PT ;  /* 0x000000194a4a7210 */ /* 0x000fc40002ffe4ff */
[----:B------:R-:W-:Y:S01]  /*2370*/  IADD3 R76, PT, PT, R76, 0x1, RZ ;  /* 0x000000014c4c7810 */ /* 0x000fe20007ffe0ff */
[----:B------:R-:W-:Y:S06]  /*2380*/  @P6 BRA `(.L_x_2283) ;  /* 0xffffffec00ec6947 */ /* 0x000fec000383ffff */
.L_x_2280:
[----:B------:R-:W-:Y:S01]  /*2390*/  BAR.SYNC.DEFER_BLOCKING 0x0 ;  /* 0x0000000000007b1d */ /* 0x000fe20000010000 */
[----:B------:R-:W-:Y:S01]  /*23a0*/  ISETP.NE.AND P0, PT, R57, RZ, PT ;  /* 0x000000ff3900720c */ /* 0x000fe20003f05270 */
[----:B------:R-:W-:Y:S01]  /*23b0*/  HFMA2 R3, -RZ, RZ, 0, 0 ;  /* 0x00000000ff037431 */ /* 0x000fe200000001ff */
[----:B------:R-:W-:Y:S02]  /*23c0*/  MOV R2, R36 ;  /* 0x0000002400027202 */ /* 0x000fe40000000f00 */
[----:B------:R-:W-:-:S03]  /*23d0*/  IADD3 R45, PT, PT, R45, 0x1, RZ ;  /* 0x000000012d2d7810 */ /* 0x000fc60007ffe0ff */
[----:B------:R-:W0:Y:S08]  /*23e0*/  LDC.64 R18, c[0x0][0x420] ;  /* 0x00010800ff127b82 */ /* 0x000e300000000a00 */
[----:B------:R-:W1:Y:S01]  /*23f0*/  LDC.64 R20, c[0x0][0x428] ;  /* 0x00010a00ff147b82 */ /* 0x000e620000000a00 */
[----:B------:R-:W-:Y:S01]  /*2400*/  STS.128 [R32], R4 ;  /* 0x0000000420007388 */ /* 0x000fe20000000c00 */
[----:B------:R-:W-:-:S03]  /*2410*/  NOP ;  /* 0x0000000000007918 */ /* 0x000fc60000000000 */
[----:B------:R-:W-:Y:S01]  /*2420*/  LDS R9, [R33] ;  /* 0x0000000021097984 */ /* 0x000fe20000000800 */
[----:B0-----:R-:W-:-:S03]  /*2430*/  IMAD.WIDE.U32 R2, R18, UR18, R2 ;  /* 0x0000001212027c25 */ /* 0x001fc6000f8e0002 */
[----:B------:R-:W-:Y:S01]  /*2440*/  LDS R11, [R33+0x80] ;  /* 0x00008000210b7984 */ /* 0x000fe20000000800 */
[----:B------:R-:W-:-:S03]  /*2450*/  IMAD R3, R19, UR18, R3 ;  /* 0x0000001213037c24 */ /* 0x000fc6000f8e0203 */
[----:B------:R-:W-:Y:S01]  /*2460*/  LDS R13, [R33+0x100] ;  /* 0x00010000210d7984 */ /* 0x000fe20000000800 */
[----:B-1----:R-:W-:-:S03]  /*2470*/  IMAD.WIDE.U32 R2, R60, R20, R2 ;  /* 0x000000143c027225 */ /* 0x002fc600078e0002 */
[----:B------:R-:W-:Y:S01]  /*2480*/  LDS R15, [R33+0x180] ;  /* 0x00018000210f7984 */ /* 0x000fe20000000800 */
[----:B------:R-:W-:Y:S01]  /*2490*/  IMAD R0, R60, R21, R3 ;  /* 0x000000153c007224 */ /* 0x000fe200078e0203 */
[----:B------:R-:W-:Y:S02]  /*24a0*/  IADD3 R3, P4, PT, R46, R2, RZ ;  /* 0x000000022e037210 */ /* 0x000fe40007f9e0ff */
[----:B------:R-:W-:Y:S02]  /*24b0*/  @!P0 STS [UR4+0x200], R35 ;  /* 0x00020023ff008988 */ /* 0x000fe40008000804 */
[----:B------:R-:W-:Y:S01]  /*24c0*/  IADD3.X R0, PT, PT, RZ, R0, RZ, P4, !PT ;  /* 0x00000000ff007210 */ /* 0x000fe200027fe4ff */
[----:B------:R-:W-:Y:S06]  /*24d0*/  BAR.SYNC.DEFER_BLOCKING 0x0 ;  /* 0x0000000000007b1d */ /* 0x000fec0000010000 */
[----:B------:R-:W0:Y:S01]  /*24e0*/  LDS R17, [UR4+0x200] ;  /* 0x00020004ff117984 */ /* 0x000e220008000800 */
[----:B------:R-:W1:Y:S02]  /*24f0*/  LDCU.64 UR4, c[0x0][0x478] ;  /* 0x00008f00ff0477ac */ /* 0x000e640008000a00 */
[C---:B-1----:R-:W-:Y:S01]  /*2500*/  LEA R2, P4, R3.reuse, UR4, 0x2 ;  /* 0x0000000403027c11 */ /* 0x042fe2000f8810ff */
[----:B------:R-:W1:Y:S03]  /*2510*/  LDCU UR4, c[0x0][0x394] ;  /* 0x00007280ff0477ac */ /* 0x000e660008000800 */
[----:B------:R-:W-:-:S02]  /*2520*/  LEA.HI.X R3, R3, UR5, R0, 0x2, P4 ;  /* 0x0000000503037c11 */ /* 0x000fc4000a0f1400 */
[-C--:B0-----:R-:W-:Y:S02]  /*2530*/  ISETP.GE.AND P3, PT, R38, R17.reuse, PT ;  /* 0x000000112600720c */ /* 0x081fe40003f66270 */
[-C--:B------:R-:W-:Y:S02]  /*2540*/  ISETP.GE.AND P0, PT, R46, R17.reuse, PT ;  /* 0x000000112e00720c */ /* 0x080fe40003f06270 */
[-C--:B------:R-:W-:Y:S02]  /*2550*/  ISETP.GE.AND P1, PT, R42, R17.reuse, PT ;  /* 0x000000112a00720c */ /* 0x080fe40003f26270 */
[----:B------:R-:W-:-:S07]  /*2560*/  ISETP.GE.AND P2, PT, R40, R17, PT ;  /* 0x000000112800720c */ /* 0x000fce0003f46270 */
[----:B------:R2:W-:Y:S04]  /*2570*/  @!P3 STG.E desc[UR16][R2.64+0x180], R15 ;  /* 0x0001800f0200b986 */ /* 0x0005e8000c101910 */
[----:B------:R2:W-:Y:S01]  /*2580*/  @!P0 STG.E desc[UR16][R2.64], R9 ;  /* 0x0000000902008986 */ /* 0x0005e2000c101910 */
[----:B-1----:R-:W-:-:S03]  /*2590*/  ISETP.GE.AND P0, PT, R45, UR4, PT ;  /* 0x000000042d007c0c */ /* 0x002fc6000bf06270 */
        /* <DEDUP_REMOVED lines=8> */
.L_x_2285:
        /* <DEDUP_REMOVED lines=14> */
.L_x_5008:


//--------------------- .text._Z25selective_scan_fwd_kernelI32Selective_Scan_fwd_kernel_traitsILi32ELi4ELi1ELb0ELb0ELb0ELb1EfN3c107complexIfEEEEv13SSMParamsBase --------------------------
	.section	.text._Z25selective_scan_fwd_kernelI32Selective_Scan_fwd_kernel_traitsILi32ELi4ELi1ELb0ELb0ELb0ELb1EfN3c107complexIfEEEEv13SSMParamsBase,"ax",@progbits
	.align	128
        .global         _Z25selective_scan_fwd_kernelI32Selective_Scan_fwd_kernel_traitsILi32ELi4ELi1ELb0ELb0ELb0ELb1EfN3c107complexIfEEEEv13SSMParamsBase
        .type           _Z25selective_scan_fwd_kernelI32Selective_Scan_fwd_kernel_traitsILi32ELi4ELi1ELb0ELb0ELb0ELb1EfN3c107complexIfEEEEv13SSMParamsBase,@function
        .size           _Z25selective_scan_fwd_kernelI32Selective_Scan_fwd_kernel_traitsILi32ELi4ELi1ELb0ELb0ELb0ELb1EfN3c107complexIfEEEEv13SSMParamsBase,(.L_x_5009 - _Z25selective_scan_fwd_kernelI32Selective_Scan_fwd_kernel_traitsILi32ELi4ELi1ELb0ELb0ELb0ELb1EfN3c107complexIfEEEEv13SSMParamsBase)
        .other          _Z25selective_scan_fwd_kernelI32Selective_Scan_fwd_kernel_traitsILi32ELi4ELi1ELb0ELb0ELb0ELb1EfN3c107complexIfEEEEv13SSMParamsBase,@"STO_CUDA_ENTRY STV_DEFAULT"
_Z25selective_scan_fwd_kernelI32Selective_Scan_fwd_kernel_traitsILi32ELi4ELi1ELb0ELb0ELb0ELb1EfN3c107complexIfEEEEv13SSMParamsBase:
.text._Z25selective_scan_fwd_kernelI32Selective_Scan_fwd_kernel_traitsILi32ELi4ELi1ELb0ELb0ELb0ELb1EfN3c107complexIfEEEEv13SSMParamsBase:
        /* <DEDUP_REMOVED lines=34> */
[----:B------:R-:W-:Y:S02]  /*0220*/  MOV R3, UR9 ;  /* 0x0000000900037c02 */ /* 0x000fe40008000f00 */
[----:B------:R-:W-:Y:S01]  /*0230*/  MOV R5, UR8 ;  /* 0x0000000800057c02 */ /* 0x000fe20008000f00 */
[----:B------:R-:W1:Y:S01]  /*0240*/  LDCU.64 UR8, c[0x0][0x3a0] ;  /* 0x00007400ff0877ac */ /* 0x000e620008000a00 */
[----:B------:R-:W-:Y:S01]  /*0250*/  MOV R2, UR4 ;  /* 0x0000000400027c02 */ /* 0x000fe20008000f00 */
[----:B------:R-:W0:Y:S01]  /*0260*/  LDC.64 R10, c[0x0][0x450] ;  /* 0x00011400ff0a7b82 */ /* 0x000e220000000a00 */
[----:B------:R-:W-:Y:S01]  /*0270*/  MOV R4, UR6 ;  /* 0x0000000600047c02 */ /* 0x000fe20008000f00 */
[----:B------:R-:W0:Y:S02]  /*0280*/  LDCU.64 UR6, c[0x0][0x3b8] ;  /* 0x00007700ff0677ac */ /* 0x000e240008000a00 */
[C---:B------:R-:W-:Y:S01]  /*0290*/  IMAD.WIDE.U32 R2, R56.reuse, UR10, R2 ;  /* 0x0000000a38027c25 */ /* 0x040fe2000f8e0002 */
[----:B------:R-:W0:Y:S03]  /*02a0*/  LDCU UR4, c[0x0][0x38c] ;  /* 0x00007180ff0477ac */ /* 0x000e260008000800 */
[----:B------:R-:W0:Y:S01]  /*02b0*/  LDC.64 R12, c[0x0][0x448] ;  /* 0x00011200ff0c7b82 */ /* 0x000e220000000a00 */
[----:B------:R-:W-:Y:S01]  /*02c0*/  IMAD R36, R56, UR11, R3 ;  /* 0x0000000b38247c24 */ /* 0x000fe2000f8e0203 */
[----:B----4-:R-:W-:Y:S01]  /*02d0*/  LEA R40, P0, R2, R40, 0x2 ;  /* 0x0000002802287211 */ /* 0x010fe200078010ff */
[----:B------:R-:W-:-:S03]  /*02e0*/  IMAD.WIDE.U32 R4, R56, UR14, R4 ;  /* 0x0000000e38047c25 */ /* 0x000fc6000f8e0004 */
[----:B------:R-:W-:Y:S01]  /*02f0*/  LEA.HI.X R36, R2, R41, R36, 0x2, P0 ;  /* 0x0000002902247211 */ /* 0x000fe200000f1424 */
[----:B---3--:R-:W-:Y:S01]  /*0300*/  IMAD.WIDE.U32 R2, R56, UR12, RZ ;  /* 0x0000000c38027c25 */ /* 0x008fe2000f8e00ff */
[----:B------:R-:W3:Y:S01]  /*0310*/  LDC.64 R14, c[0x0][0x440] ;  /* 0x00011000ff0e7b82 */ /* 0x000ee20000000a00 */
[----:B-1----:R-:W-:Y:S02]  /*0320*/  LEA R38, P0, R4, R38, 0x2 ;  /* 0x0000002604267211 */ /* 0x002fe400078010ff */
[----:B------:R-:W-:-:S04]  /*0330*/  IMAD.WIDE.U32 R46, R56, UR8, RZ ;  /* 0x00000008382e7c25 */ /* 0x000fc8000f8e00ff */
[----:B--2---:R-:W-:Y:S02]  /*0340*/  IMAD R0, R7, UR18, R56 ;  /* 0x0000001207007c24 */ /* 0x004fe4000f8e0238 */
[C---:B------:R-:W-:Y:S02]  /*0350*/  IMAD R34, R56.reuse, UR15, R5 ;  /* 0x0000000f38227c24 */ /* 0x040fe4000f8e0205 */
[C---:B------:R-:W-:Y:S02]  /*0360*/  IMAD R5, R56.reuse, UR13, R3 ;  /* 0x0000000d38057c24 */ /* 0x040fe4000f8e0203 */
[----:B------:R-:W-:Y:S01]  /*0370*/  IMAD R3, R56, UR9, R47 ;  /* 0x0000000938037c24 */ /* 0x000fe2000f8e022f */
[----:B0-----:R-:W-:Y:S01]  /*0380*/  SHF.L.U32 R47, R53, 0x2, RZ ;  /* 0x00000002352f7819 */ /* 0x001fe200000006ff */
[----:B------:R-:W-:Y:S01]  /*0390*/  IMAD R0, R0, R9, RZ ;  /* 0x0000000900007224 */ /* 0x000fe200078e02ff */
[----:B------:R-:W-:Y:S01]  /*03a0*/  LEA.HI.X R34, R4, R39, R34, 0x2, P0 ;  /* 0x0000002704227211 */ /* 0x000fe200000f1422 */
[----:B------:R-:W-:Y:S01]  /*03b0*/  IMAD.WIDE.U32 R48, R56, UR6, RZ ;  /* 0x0000000638307c25 */ /* 0x000fe2000f8e00ff */
[----:B------:R-:W-:-:S02]  /*03c0*/  LEA R52, P0, R2, R10, 0x3 ;  /* 0x0000000a02347211 */ /* 0x000fc400078018ff */
[C---:B------:R-:W-:Y:S01]  /*03d0*/  IADD3 R45, PT, PT, R47.reuse, 0x1, RZ ;  /* 0x000000012f2d7810 */ /* 0x040fe20007ffe0ff */
[----:B------:R-:W-:Y:S01]  /*03e0*/  IMAD R44, R0, UR4, RZ ;  /* 0x00000004002c7c24 */ /* 0x000fe2000f8e02ff */
[----:B------:R-:W-:Y:S01]  /*03f0*/  LOP3.LUT R0, R47, 0xf80, RZ, 0xc0, !PT ;  /* 0x00000f802f007812 */ /* 0x000fe200078ec0ff */
[----:B------:R-:W-:Y:S01]  /*0400*/  IMAD R4, R56, UR7, R49 ;  /* 0x0000000738047c24 */ /* 0x000fe2000f8e0231 */
[----:B------:R-:W-:Y:S01]  /*0410*/  LEA R51, P1, R48, R12, 0x3 ;  /* 0x0000000c30337211 */ /* 0x000fe200078218ff */
[----:B------:R-:W0:Y:S01]  /*0420*/  LDCU.U8 UR7, c[0x0][0x39e] ;  /* 0x000073c0ff0777ac */ /* 0x000e220008000000 */
[----:B---3--:R-:W-:Y:S02]  /*0430*/  LEA R50, P2, R46, R14, 0x3 ;  /* 0x0000000e2e327211 */ /* 0x008fe400078418ff */
[----:B------:R-:W-:Y:S02]  /*0440*/  LOP3.LUT R41, R0, 0x1f, R53, 0xf8, !PT ;  /* 0x0000001f00297812 */ /* 0x000fe400078ef835 */
[----:B------:R-:W-:-:S02]  /*0450*/  LEA.HI.X R49, R2, R11, R5, 0x3, P0 ;  /* 0x0000000b02317211 */ /* 0x000fc400000f1c05 */
[----:B------:R-:W-:Y:S02]  /*0460*/  LEA.HI.X R48, R48, R13, R4, 0x3, P1 ;  /* 0x0000000d30307211 */ /* 0x000fe400008f1c04 */
[----:B------:R-:W-:Y:S02]  /*0470*/  LEA.HI.X R46, R46, R15, R3, 0x3, P2 ;  /* 0x0000000f2e2e7211 */ /* 0x000fe400010f1c03 */
[C---:B------:R-:W-:Y:S02]  /*0480*/  IADD3 R43, PT, PT, R47.reuse, 0x2, RZ ;  /* 0x000000022f2b7810 */ /* 0x040fe40007ffe0ff */
[----:B------:R-:W-:Y:S02]  /*0490*/  IADD3 R39, PT, PT, R47, 0x3, RZ ;  /* 0x000000032f277810 */ /* 0x000fe40007ffe0ff */
[C---:B------:R-:W-:Y:S02]  /*04a0*/  LOP3.LUT R37, R41.reuse, 0x20, RZ, 0xfc, !PT ;  /* 0x0000002029257812 */ /* 0x040fe400078efcff */
[----:B------:R-:W-:-:S02]  /*04b0*/  LOP3.LUT R35, R41, 0x40, RZ, 0xfc, !PT ;  /* 0x0000004029237812 */ /* 0x000fc400078efcff */
[----:B0-----:R-:W-:-:S07]  /*04c0*/  LOP3.LUT R33, R41, 0x60, RZ, 0xfc, !PT ;  /* 0x0000006029217812 */ /* 0x001fce00078efcff */
.L_x_2298:
[----:B------:R-:W0:Y:S01]  /*04d0*/  LDCU UR4, c[0x0][0x388] ;  /* 0x00007100ff0477ac */ /* 0x000e220008000800 */
[----:B------:R-:W-:Y:S02]  /*04e0*/  SHF.L.U32 R60, R42, 0x7, RZ ;  /* 0x000000072a3c7819 */ /* 0x000fe400000006ff */
[----:B------:R-:W-:Y:S02]  /*04f0*/  SHF.L.U32 R15, R41, 0x2, RZ ;  /* 0x00000002290f7819 */ /* 0x000fe400000006ff */
[----:B------:R-:W-:Y:S02]  /*0500*/  MOV R0, RZ ;  /* 0x000000ff00007202 */ /* 0x000fe40000000f00 */
[----:B------:R-:W-:Y:S02]  /*0510*/  MOV R4, RZ ;  /* 0x000000ff00047202 */ /* 0x000fe40000000f00 */
[----:B------:R-:W-:Y:S02]  /*0520*/  MOV R6, RZ ;  /* 0x000000ff00067202 */ /* 0x000fe40000000f00 */
[----:B------:R-:W-:Y:S01]  /*0530*/  MOV R12, RZ ;  /* 0x000000ff000c7202 */ /* 0x000fe20000000f00 */
[----:B------:R-:W-:Y:S01]  /*0540*/  BAR.SYNC.DEFER_BLOCKING 0x0 ;  /* 0x0000000000007b1d */ /* 0x000fe20000010000 */
[----:B------:R-:W-:-:S04]  /*0550*/  IADD3 R2, P4, PT, R15, R40, RZ ;  /* 0x000000280f027210 */ /* 0x000fc80007f9e0ff */
[----:B------:R-:W-:-:S03]  /*0560*/  IADD3.X R3, PT, PT, RZ, R36, RZ, P4, !PT ;  /* 0x00000024ff037210 */ /* 0x000fc600027fe4ff */
[----:B------:R-:W1:Y:S01]  /*0570*/  S2UR UR5, SR_CgaCtaId ;  /* 0x00000000000579c3 */ /* 0x000e620000008800 */
[----:B0-----:R-:W-:-:S04]  /*0580*/  IADD3 R32, PT, PT, -R60, UR4, RZ ;  /* 0x000000043c207c10 */ /* 0x001fc8000fffe1ff */
[-C--:B------:R-:W-:Y:S02]  /*0590*/  ISETP.GE.AND P0, PT, R41, R32.reuse, PT ;  /* 0x000000202900720c */ /* 0x080fe40003f06270 */
[-C--:B------:R-:W-:Y:S01]  /*05a0*/  ISETP.GE.AND P1, PT, R37, R32.reuse, PT ;  /* 0x000000202500720c */ /* 0x080fe20003f26270 */
[----:B------:R-:W0:Y:S01]  /*05b0*/  S2R R57, SR_LANEID ;  /* 0x0000000000397919 */ /* 0x000e220000000000 */
[-C--:B------:R-:W-:Y:S01]  /*05c0*/  ISETP.GE.AND P2, PT, R35, R32.reuse, PT ;  /* 0x000000202300720c */ /* 0x080fe20003f46270 */
[----:B------:R-:W2:Y:S01]  /*05d0*/  LDC R13, c[0x0][0x38c] ;  /* 0x0000e300ff0d7b82 */ /* 0x000ea20000000800 */
[----:B------:R-:W-:-:S07]  /*05e0*/  ISETP.GE.AND P3, PT, R33, R32, PT ;  /* 0x000000202100720c */ /* 0x000fce0003f66270 */
[----:B------:R-:W3:Y:S04]  /*05f0*/  @!P0 LDG.E R0, desc[UR16][R2.64] ;  /* 0x0000001002008981 */ /* 0x000ee8000c1e1900 */
[----:B------:R-:W4:Y:S04]  /*0600*/  @!P1 LDG.E R4, desc[UR16][R2.64+0x80] ;  /* 0x0000801002049981 */ /* 0x000f28000c1e1900 */
[----:B------:R-:W2:Y:S04]  /*0610*/  @!P2 LDG.E R6, desc[UR16][R2.64+0x100] ;  /* 0x000100100206a981 */ /* 0x000ea8000c1e1900 */
[----:B------:R0:W2:Y:S01]  /*0620*/  @!P3 LDG.E R12, desc[UR16][R2.64+0x180] ;  /* 0x00018010020cb981 */ /* 0x0000a2000c1e1900 */
[----:B------:R-:W-:Y:S01]  /*0630*/  UMOV UR4, 0x400 ;  /* 0x0000040000047882 */ /* 0x000fe20000000000 */
[----:B------:R-:W-:Y:S01]  /*0640*/  IADD3 R14, P4, PT, R15, R38, RZ ;  /* 0x000000260f0e7210 */ /* 0x000fe20007f9e0ff */
[----:B-1----:R-:W-:Y:S01]  /*0650*/  ULEA UR4, UR5, UR4, 0x18 ;  /* 0x0000000405047291 */ /* 0x002fe2000f8ec0ff */
[----:B------:R-:W-:-:S02]  /*0660*/  MOV R16, RZ ;  /* 0x000000ff00107202 */ /* 0x000fc40000000f00 */
[----:B------:R-:W-:Y:S02]  /*0670*/  MOV R18, RZ ;  /* 0x000000ff00127202 */ /* 0x000fe40000000f00 */
[----:B------:R-:W-:Y:S02]  /*0680*/  MOV R20, RZ ;  /* 0x000000ff00147202 */ /* 0x000fe40000000f00 */
[C---:B0-----:R-:W-:Y:S02]  /*0690*/  LEA R31, R57.reuse, UR4, 0x2 ;  /* 0x00000004391f7c11 */ /* 0x041fe4000f8e10ff */
[----:B------:R-:W-:Y:S02]  /*06a0*/  LEA R30, R57, UR4, 0x4 ;  /* 0x00000004391e7c11 */ /* 0x000fe4000f8e20ff */
[----:B------:R-:W-:Y:S02]  /*06b0*/  MOV R2, RZ ;  /* 0x000000ff00027202 */ /* 0x000fe40000000f00 */
[----:B------:R-:W-:Y:S01]  /*06c0*/  IADD3.X R15, PT, PT, RZ, R34, RZ, P4, !PT ;  /* 0x00000022ff0f7210 */ /* 0x000fe200027fe4ff */
[----:B---3--:R-:W-:Y:S04]  /*06d0*/  STS [R31], R0 ;  /* 0x000000001f007388 */ /* 0x008fe80000000800 */
[----:B----4-:R-:W-:Y:S04]  /*06e0*/  STS [R31+0x80], R4 ;  /* 0x000080041f007388 */ /* 0x010fe80000000800 */
[----:B--2---:R-:W-:Y:S04]  /*06f0*/  STS [R31+0x100], R6 ;  /* 0x000100061f007388 */ /* 0x004fe80000000800 */
        /* <DEDUP_REMOVED lines=14> */
[----:B------:R-:W0:Y:S02]  /*07e0*/  LDS.128 R4, [R30] ;  /* 0x000000001e047984 */ /* 0x000e240000000c00 */
[--C-:B0----5:R-:W-:Y:S01]  /*07f0*/  FADD.FTZ R61, R4, R54.reuse ;  /* 0x00000036043d7221 */ /* 0x121fe20000010000 */
        /* <DEDUP_REMOVED lines=42> */
.L_x_2287:
[----:B------:R-:W-:Y:S05]  /*0aa0*/  BSYNC.RECONVERGENT B0 ;  /* 0x0000000000007941 */ /* 0x000fea0003800200 */
.L_x_2286:
        /* <DEDUP_REMOVED lines=32> */
.L_x_2289:
[----:B------:R-:W-:Y:S05]  /*0cb0*/  BSYNC.RECONVERGENT B0 ;  /* 0x0000000000007941 */ /* 0x000fea0003800200 */
.L_x_2288:
        /* <DEDUP_REMOVED lines=32> */
.L_x_2291:
[----:B------:R-:W-:Y:S05]  /*0ec0*/  BSYNC.RECONVERGENT B0 ;  /* 0x0000000000007941 */ /* 0x000fea0003800200 */
.L_x_2290:
        /* <DEDUP_REMOVED lines=32> */
.L_x_2293:
[----:B------:R-:W-:Y:S05]  /*10d0*/  BSYNC.RECONVERGENT B0 ;  /* 0x0000000000007941 */ /* 0x000fea0003800200 */
.L_x_2292:
        /* <DEDUP_REMOVED lines=38> */
.L_x_2297:
        /* <DEDUP_REMOVED lines=57> */
[----:B------:R-:W-:Y:S01]  /*16d0*/  FADD.FTZ R13, R67, R0 ;  /* 0x00000000430d7221 */ /* 0x000fe20000010000 */
[C---:B-----5:R-:W-:Y:S01]  /*16e0*/  FMUL.FTZ R85, R10.reuse, R85 ;  /* 0x000000550a557220 */ /* 0x060fe20000410000 */
[----:B------:R-:W-:Y:S01]  /*16f0*/  FMUL.FTZ R83, R10, R11 ;  /* 0x0000000b0a537220 */ /* 0x000fe20000410000 */
[----:B------:R-:W-:Y:S01]  /*1700*/  FADD.FTZ R14, RZ, R14 ;  /* 0x0000000eff0e7221 */ /* 0x000fe20000010000 */
[----:B------:R-:W-:Y:S01]  /*1710*/  FSEL R0, R12, 1, !P1 ;  /* 0x3f8000000c007808 */ /* 0x000fe20004800000 */
[----:B------:R-:W-:Y:S01]  /*1720*/  FMUL.FTZ R15, R81, R13 ;  /* 0x0000000d510f7220 */ /* 0x000fe20000410000 */
[----:B------:R-:W-:Y:S02]  /*1730*/  MOV R10, R73 ;  /* 0x00000049000a7202 */ /* 0x000fe40000000f00 */
[----:B------:R-:W-:-:S02]  /*1740*/  MOV R11, R72 ;  /* 0x00000048000b7202 */ /* 0x000fc40000000f00 */
[----:B------:R-:W-:Y:S01]  /*1750*/  FSEL R85, R85, 1, !P4 ;  /* 0x3f80000055557808 */ /* 0x000fe20006000000 */
[-C--:B------:R-:W-:Y:S01]  /*1760*/  FMUL.FTZ R12, R81, R14.reuse ;  /* 0x0000000e510c7220 */ /* 0x080fe20000410000 */
[C---:B------:R-:W-:Y:S01]  /*1770*/  FFMA.FTZ R15, R0.reuse, R14, R15 ;  /* 0x0000000e000f7223 */ /* 0x040fe2000001000f */
[----:B------:R0:W4:Y:S01]  /*1780*/  LDG.E.64 R26, desc[UR16][R10.64] ;  /* 0x000000100a1a7981 */ /* 0x000122000c1e1b00 */
[----:B------:R-:W-:Y:S01]  /*1790*/  FSEL R83, R83, RZ, !P4 ;  /* 0x000000ff53537208 */ /* 0x000fe20006000000 */
[----:B------:R-:W-:Y:S01]  /*17a0*/  FFMA.FTZ R13, R0, R13, -R12 ;  /* 0x0000000d000d7223 */ /* 0x000fe2000001080c */
[----:B------:R-:W-:-:S03]  /*17b0*/  FADD.FTZ R12, RZ, R15 ;  /* 0x0000000fff0c7221 */ /* 0x000fc60000010000 */
[-C--:B--2---:R-:W-:Y:S01]  /*17c0*/  FMUL.FTZ R8, R83, R76.reuse ;  /* 0x0000004c53087220 */ /* 0x084fe20000410000 */
[----:B0-----:R-:W-:Y:S01]  /*17d0*/  FMUL.FTZ R10, R85, R76 ;  /* 0x0000004c550a7220 */ /* 0x001fe20000410000 */
[----:B------:R-:W-:-:S03]  /*17e0*/  FADD.FTZ R13, R66, R13 ;  /* 0x0000000d420d7221 */ /* 0x000fc60000010000 */
[-C--:B------:R-:W-:Y:S01]  /*17f0*/  FFMA.FTZ R10, R83, R78.reuse, R10 ;  /* 0x0000004e530a7223 */ /* 0x080fe2000001000a */
[----:B------:R-:W0:Y:S01]  /*1800*/  SHFL.UP PT, R17, R12, 0x1, RZ ;  /* 0x042000000c117989 */ /* 0x000e2200000e00ff */
[----:B------:R-:W-:Y:S02]  /*1810*/  FFMA.FTZ R8, R85, R78, -R8 ;  /* 0x0000004e55087223 */ /* 0x000fe40000010808 */
[C---:B------:R-:W-:Y:S01]  /*1820*/  FMUL.FTZ R9, R79.reuse, R10 ;  /* 0x0000000a4f097220 */ /* 0x040fe20000410000 */
[----:B------:R-:W1:Y:S01]  /*1830*/  SHFL.UP PT, R16, R13, 0x1, RZ ;  /* 0x042000000d107989 */ /* 0x000e6200000e00ff */
[-C--:B------:R-:W-:Y:S02]  /*1840*/  FMUL.FTZ R11, R79, R8.reuse ;  /* 0x000000084f0b7220 */ /* 0x080fe40000410000 */
[C---:B------:R-:W-:Y:S02]  /*1850*/  FFMA.FTZ R9, R80.reuse, R8, -R9 ;  /* 0x0000000850097223 */ /* 0x040fe40000010809 */
[----:B------:R-:W-:-:S02]  /*1860*/  FFMA.FTZ R11, R80, R10, R11 ;  /* 0x0000000a500b7223 */ /* 0x000fc4000001000b */
[C---:B------:R-:W-:Y:S02]  /*1870*/  FMUL.FTZ R15, R81.reuse, R9 ;  /* 0x00000009510f7220 */ /* 0x040fe40000410000 */
[-C--:B------:R-:W-:Y:S02]  /*1880*/  FMUL.FTZ R8, R81, R11.reuse ;  /* 0x0000000b51087220 */ /* 0x080fe40000410000 */
[C---:B------:R-:W-:Y:S02]  /*1890*/  FFMA.FTZ R14, R0.reuse, R11, R15 ;  /* 0x0000000b000e7223 */ /* 0x040fe4000001000f */
[----:B------:R-:W-:-:S03]  /*18a0*/  FFMA.FTZ R15, R0, R9, -R8 ;  /* 0x00000009000f7223 */ /* 0x000fc60000010808 */
        /* <DEDUP_REMOVED lines=12> */
[-C--:B-----5:R-:W-:Y:S01]  /*1970*/  @P5 FFMA.FTZ R14, R14, R8.reuse, R11 ;  /* 0x000000080e0e5223 */ /* 0x0a0fe2000001000b */
[----:B------:R-:W-:-:S04]  /*1980*/  @P5 FFMA.FTZ R15, R15, R8, -R10 ;  /* 0x000000080f0f5223 */ /* 0x000fc8000001080a */
        /* <DEDUP_REMOVED lines=13> */
[-C--:B-----5:R-:W-:Y:S01]  /*1a60*/  @P5 FFMA.FTZ R14, R14, R8.reuse, R11 ;  /* 0x000000080e0e5223 */ /* 0x0a0fe2000001000b */
[----:B------:R-:W-:-:S04]  /*1a70*/  @P5 FFMA.FTZ R15, R15, R8, -R10 ;  /* 0x000000080f0f5223 */ /* 0x000fc8000001080a */
        /* <DEDUP_REMOVED lines=8> */
[----:B------:R-:W-:Y:S01]  /*1b00*/  @P5 FADD.FTZ R13, R13, R10 ;  /* 0x0000000a0d0d5221 */ /* 0x000fe20000010000 */
[CC--:B--2---:R-:W-:Y:S01]  /*1b10*/  FMUL.FTZ R11, R15.reuse, R9.reuse ;  /* 0x000000090f0b7220 */ /* 0x0c4fe20000410000 */
        /* <DEDUP_REMOVED lines=82> */
[-C--:B------:R-:W-:Y:S01]  /*2040*/  FFMA.FTZ R58, R80, R18.reuse, -R29 ;  /* 0x00000012503a7223 */ /* 0x080fe2000001081d */
        /* <DEDUP_REMOVED lines=25> */
.L_x_2296:
[----:B------:R-:W-:Y:S05]  /*21e0*/  BSYNC.RECONVERGENT B0 ;  /* 0x0000000000007941 */ /* 0x000fea0003800200 */
.L_x_2295:
        /* <DEDUP_REMOVED lines=26> */
.L_x_2294:
[----:B------:R-:W-:Y:S01]  /*2390*/  BAR.SYNC.DEFER_BLOCKING 0x0 ;  /* 0x0000000000007b1d */ /* 0x000fe20000010000 */
[----:B------:R-:W-:Y:S01]  /*23a0*/  ISETP.NE.AND P0, PT, R53, RZ, PT ;  /* 0x000000ff3500720c */ /* 0x000fe20003f05270 */
[----:B------:R-:W-:Y:S01]  /*23b0*/  HFMA2 R61, -RZ, RZ, 0, 0 ;  /* 0x00000000ff3d7431 */ /* 0x000fe200000001ff */
[----:B------:R-:W-:Y:S01]  /*23c0*/  MOV R14, RZ ;  /* 0x000000ff000e7202 */ /* 0x000fe20000000f00 */
[----:B------:R-:W-:-:S04]  /*23d0*/  HFMA2 R16, -RZ, RZ, 0, 0 ;  /* 0x00000000ff107431 */ /* 0x000fc800000001ff */
[----:B------:R-:W0:Y:S01]  /*23e0*/  LDC.64 R10, c[0x0][0x420] ;  /* 0x00010800ff0a7b82 */ /* 0x000e220000000a00 */
[----:B------:R-:W1:Y:S07]  /*23f0*/  LDCU.64 UR8, c[0x0][0x478] ;  /* 0x00008f00ff0877ac */ /* 0x000e6e0008000a00 */
[----:B------:R-:W2:Y:S08]  /*2400*/  LDC.64 R20, c[0x0][0x428] ;  /* 0x00010a00ff147b82 */ /* 0x000eb00000000a00 */
[----:B------:R-:W3:Y:S01]  /*2410*/  LDC.64 R2, c[0x0][0x410] ;  /* 0x00010400ff027b82 */ /* 0x000ee20000000a00 */
[----:B------:R-:W-:Y:S01]  /*2420*/  STS.128 [R30], R4 ;  /* 0x000000041e007388 */ /* 0x000fe20000000c00 */
[----:B------:R-:W-:-:S03]  /*2430*/  NOP ;  /* 0x0000000000007918 */ /* 0x000fc60000000000 */
[----:B------:R-:W-:Y:S01]  /*2440*/  LDS R13, [R31] ;  /* 0x000000001f0d7984 */ /* 0x000fe20000000800 */
[----:B0-----:R-:W-:Y:S02]  /*2450*/  IMAD.WIDE.U32 R8, R10, UR18, R60 ;  /* 0x000000120a087c25 */ /* 0x001fe4000f8e003c */
[----:B------:R-:W0:Y:S01]  /*2460*/  LDC.64 R22, c[0x0][0x418] ;  /* 0x00010600ff167b82 */ /* 0x000e220000000a00 */
[----:B------:R-:W-:Y:S01]  /*2470*/  LDS R15, [R31+0x80] ;  /* 0x000080001f0f7984 */ /* 0x000fe20000000800 */
[----:B------:R-:W-:-:S03]  /*2480*/  IMAD R9, R11, UR18, R9 ;  /* 0x000000120b097c24 */ /* 0x000fc6000f8e0209 */
[----:B------:R-:W-:Y:S01]  /*2490*/  LDS R17, [R31+0x100] ;  /* 0x000100001f117984 */ /* 0x000fe20000000800 */
[----:B--2---:R-:W-:-:S03]  /*24a0*/  IMAD.WIDE.U32 R8, R56, R20, R8 ;  /* 0x0000001438087225 */ /* 0x004fc600078e0008 */
[----:B------:R-:W-:Y:S01]  /*24b0*/  LDS R19, [R31+0x180] ;  /* 0x000180001f137984 */ /* 0x000fe20000000800 */
[----:B------:R-:W-:Y:S01]  /*24c0*/  IMAD R12, R56, R21, R9 ;  /* 0x00000015380c7224 */ /* 0x000fe200078e0209 */
[----:B------:R-:W-:Y:S01]  /*24d0*/  IADD3 R11, P1, PT, R41, R8, RZ ;  /* 0x00000008290b7210 */ /* 0x000fe20007f3e0ff */
[----:B---3--:R-:W-:Y:S01]  /*24e0*/  IMAD.WIDE.U32 R8, R2, UR18, R60 ;  /* 0x0000001202087c25 */ /* 0x008fe2000f8e003c */
[----:B------:R-:W-:Y:S02]  /*24f0*/  @!P0 STS [UR4+0x200], R32 ;  /* 0x00020020ff008988 */ /* 0x000fe40008000804 */
[----:B------:R-:W-:Y:S01]  /*2500*/  IADD3.X R12, PT, PT, RZ, R12, RZ, P1, !PT ;  /* 0x0000000cff0c7210 */ /* 0x000fe20000ffe4ff */
[----:B------:R-:W-:Y:S01]  /*2510*/  IMAD R9, R3, UR18, R9 ;  /* 0x0000001203097c24 */ /* 0x000fe2000f8e0209 */
[----:B------:R-:W-:Y:S01]  /*2520*/  BAR.SYNC.DEFER_BLOCKING 0x0 ;  /* 0x0000000000007b1d */ /* 0x000fe20000010000 */
[----:B-1----:R-:W-:-:S04]  /*2530*/  LEA R10, P5, R11, UR8, 0x2 ;  /* 0x000000080b0a7c11 */ /* 0x002fc8000f8a10ff */
[----:B------:R-:W-:Y:S01]  /*2540*/  LEA.HI.X R11, R11, UR9, R12, 0x2, P5 ;  /* 0x000000090b0b7c11 */ /* 0x000fe2000a8f140c */
[----:B------:R-:W1:Y:S01]  /*2550*/  LDCU.64 UR8, c[0x0][0x488] ;  /* 0x00009100ff0877ac */ /* 0x000e620008000a00 */
[----:B0-----:R-:W-:Y:S01]  /*2560*/  IMAD.WIDE.U32 R2, R56, R22, R8 ;  /* 0x0000001638027225 */ /* 0x001fe200078e0008 */
[----:B------:R-:W-:-:S03]  /*2570*/  ISETP.GE.AND P5, PT, R33, R32, PT ;  /* 0x000000202100720c */ /* 0x000fc60003fa6270 */
[----:B------:R-:W-:Y:S01]  /*2580*/  HFMA2 R12, -RZ, RZ, 0, 0 ;  /* 0x00000000ff0c7431 */ /* 0x000fe200000001ff */
[----:B------:R-:W0:Y:S02]  /*2590*/  LDS R0, [UR4+0x200] ;  /* 0x00020004ff007984 */ /* 0x000e240008000800 */
[-C--:B0-----:R-:W-:Y:S02]  /*25a0*/  ISETP.GE.AND P1, PT, R41, R0.reuse, PT ;  /* 0x000000002900720c */ /* 0x081fe40003f26270 */
[-C--:B------:R-:W-:Y:S02]  /*25b0*/  ISETP.GE.AND P2, PT, R37, R0.reuse, PT ;  /* 0x000000002500720c */ /* 0x080fe40003f46270 */
[-C--:B------:R-:W-:Y:S02]  /*25c0*/  ISETP.GE.AND P3, PT, R35, R0.reuse, PT ;  /* 0x000000002300720c */ /* 0x080fe40003f66270 */
[----:B------:R-:W-:Y:S01]  /*25d0*/  ISETP.GE.AND P4, PT, R33, R0, PT ;  /* 0x000000002100720c */ /* 0x000fe20003f86270 */
[----:B------:R-:W-:-:S06]  /*25e0*/  IMAD R0, R56, R23, R3 ;  /* 0x0000001738007224 */ /* 0x000fcc00078e0203 */
[----:B------:R-:W-:Y:S01]  /*25f0*/  @!P1 STG.E desc[UR16][R10.64], R13 ;  /* 0x0000000d0a009986 */ /* 0x000fe2000c101910 */
[----:B------:R-:W-:-:S03]  /*2600*/  IADD3 R3, P1, PT, R41, R2, RZ ;  /* 0x0000000229037210 */ /* 0x000fc60007f3e0ff */
[----:B------:R-:W-:Y:S01]  /*2610*/  @!P2 STG.E desc[UR16][R10.64+0x80], R15 ;  /* 0x0000800f0a00a986 */ /* 0x000fe2000c101910 */
[----:B------:R-:W-:Y:S02]  /*2620*/  ISETP.GE.AND P2, PT, R41, R32, PT ;  /* 0x000000202900720c */ /* 0x000fe40003f46270 */
[----:B------:R-:W-:Y:S01]  /*2630*/  IADD3.X R0, PT, PT, RZ, R0, RZ, P1, !PT ;  /* 0x00000000ff007210 */ /* 0x000fe20000ffe4ff */
[----:B------:R-:W-:Y:S01]  /*2640*/  @!P3 STG.E desc[UR16][R10.64+0x100], R17 ;  /* 0x000100110a00b986 */ /* 0x000fe2000c101910 */
[-C--:B------:R-:W-:Y:S02]  /*2650*/  ISETP.GE.AND P3, PT, R37, R32.reuse, PT ;  /* 0x000000202500720c */ /* 0x080fe40003f66270 */
[----:B-1----:R-:W-:Y:S01]  /*2660*/  LEA R2, P1, R3, UR8, 0x2 ;  /* 0x0000000803027c11 */ /* 0x002fe2000f8210ff */
[----:B------:R-:W-:Y:S01]  /*2670*/  @!P4 STG.E desc[UR16][R10.64+0x180], R19 ;  /* 0x000180130a00c986 */ /* 0x000fe2000c101910 */
[----:B------:R-:W-:Y:S01]  /*2680*/  BAR.SYNC.DEFER_BLOCKING 0x0 ;  /* 0x0000000000007b1d */ /* 0x000fe20000010000 */
[----:B------:R-:W-:-:S02]  /*2690*/  ISETP.GE.AND P4, PT, R35, R32, PT ;  /* 0x000000202300720c */ /* 0x000fc40003f86270 */
[----:B------:R-:W-:Y:S02]  /*26a0*/  LEA.HI.X R3, R3, UR9, R0, 0x2, P1 ;  /* 0x0000000903037c11 */ /* 0x000fe400088f1400 */
[----:B------:R-:W-:-:S06]  /*26b0*/  MOV R0, RZ ;  /* 0x000000ff00007202 */ /* 0x000fcc0000000f00 */
[----:B------:R-:W2:Y:S04]  /*26c0*/  @!P2 LDG.E R0, desc[UR16][R2.64] ;  /* 0x000000100200a981 */ /* 0x000ea8000c1e1900 */
[----:B------:R-:W3:Y:S04]  /*26d0*/  @!P3 LDG.E R12, desc[UR16][R2.64+0x80] ;  /* 0x00008010020cb981 */ /* 0x000ee8000c1e1900 */
[----:B------:R-:W4:Y:S04]  /*26e0*/  @!P4 LDG.E R14, desc[UR16][R2.64+0x100] ;  /* 0x00010010020ec981 */ /* 0x000f28000c1e1900 */
[----:B------:R-:W5:Y:S01]  /*26f0*/  @!P5 LDG.E R16, desc[UR16][R2.64+0x180] ;  /* 0x000180100210d981 */ /* 0x000f62000c1e1900 */
[----:B------:R-:W-:-:S03]  /*2700*/  IADD3 R42, PT, PT, R42, 0x1, RZ ;  /* 0x000000012a2a7810 */ /* 0x000fc60007ffe0ff */
[----:B--2---:R-:W-:Y:S04]  /*2710*/  STS [R31], R0 ;  /* 0x000000001f007388 */ /* 0x004fe80000000800 */
[----:B---3--:R-:W-:Y:S04]  /*2720*/  STS [R31+0x80], R12 ;  /* 0x0000800c1f007388 */ /* 0x008fe80000000800 */
[----:B----4-:R-:W-:Y:S04]  /*2730*/  STS [R31+0x100], R14 ;  /* 0x0001000e1f007388 */ /* 0x010fe80000000800 */
[----:B-----5:R-:W-:Y:S01]  /*2740*/  STS [R31+0x180], R16 ;  /* 0x000180101f007388 */ /* 0x020fe20000000800 */
[----:B------:R-:W-:-:S03]  /*2750*/  NOP ;  /* 0x0000000000007918 */ /* 0x000fc60000000000 */
[----:B------:R-:W0:Y:S02]  /*2760*/  LDS.128 R8, [R30] ;  /* 0x000000001e087984 */ /* 0x000e240000000c00 */
[----:B0-----:R-:W-:Y:S01]  /*2770*/  FMUL.FTZ R15, R9, -1.4426950216293334961 ;  /* 0xbfb8aa3b090f7820 */ /* 0x001fe20000410000 */
[----:B------:R-:W-:Y:S01]  /*2780*/  FMUL.FTZ R13, R8, -1.4426950216293334961 ;  /* 0xbfb8aa3b080d7820 */ /* 0x000fe20000410000 */
[----:B------:R-:W-:Y:S01]  /*2790*/  FMUL.FTZ R3, R10, -1.4426950216293334961 ;  /* 0xbfb8aa3b0a037820 */ /* 0x000fe20000410000 */
[----:B------:R-:W-:-:S03]  /*27a0*/  FMUL.FTZ R17, R11, -1.4426950216293334961 ;  /* 0xbfb8aa3b0b117820 */ /* 0x000fc60000410000 */
[----:B------:R-:W0:Y:S08]  /*27b0*/  MUFU.EX2 R15, R15 ;  /* 0x0000000f000f7308 */ /* 0x000e300000000800 */
[----:B------:R-:W1:Y:S08]  /*27c0*/  MUFU.EX2 R13, R13 ;  /* 0x0000000d000d7308 */ /* 0x000e700000000800 */
[----:B------:R-:W2:Y:S01]  /*27d0*/  MUFU.EX2 R3, R3 ;  /* 0x0000000300037308 */ /* 0x000ea20000000800 */
[----:B0-----:R-:W-:Y:S01]  /*27e0*/  FADD.FTZ R2, R15, 1 ;  /* 0x3f8000000f027421 */ /* 0x001fe20000010000 */
[----:B------:R-:W-:Y:S06]  /*27f0*/  BAR.SYNC.DEFER_BLOCKING 0x0 ;  /* 0x0000000000007b1d */ /* 0x000fec0000010000 */
[----:B------:R-:W0:Y:S01]  /*2800*/  MUFU.EX2 R17, R17 ;  /* 0x0000001100117308 */ /* 0x000e220000000800 */
[----:B-1----:R-:W-:-:S07]  /*2810*/  FADD.FTZ R0, R13, 1 ;  /* 0x3f8000000d007421 */ /* 0x002fce0000010000 */
[----:B------:R-:W1:Y:S01]  /*2820*/  MUFU.RCP R19, R0 ;  /* 0x0000000000137308 */ /* 0x000e620000001000 */
[----:B--2---:R-:W-:-:S07]  /*2830*/  FADD.FTZ R12, R3, 1 ;  /* 0x3f800000030c7421 */ /* 0x004fce0000010000 */
[----:B------:R-:W2:Y:S01]  /*2840*/  MUFU.RCP R2, R2 ;  /* 0x0000000200027308 */ /* 0x000ea20000001000 */
[----:B0-----:R-:W-:Y:S02]  /*2850*/  FADD.FTZ R13, R17, 1 ;  /* 0x3f800000110d7421 */ /* 0x001fe40000010000 */
[----:B------:R-:W0:Y:S05]  /*2860*/  LDC.64 R16, c[0x0][0x438] ;  /* 0x00010e00ff107b82 */ /* 0x000e2a0000000a00 */
        /* <DEDUP_REMOVED lines=8> */
[----:B------:R-:W-:Y:S01]  /*28f0*/  FMUL.FTZ R6, R9, R6 ;  /* 0x0000000609067220 */ /* 0x000fe20000410000 */
[----:B-1----:R-:W-:-:S04]  /*2900*/  FMUL.FTZ R10, R11, R14 ;  /* 0x0000000e0b0a7220 */ /* 0x002fc80000410000 */
[----:B------:R-:W-:-:S05]  /*2910*/  FMUL.FTZ R7, R10, R7 ;  /* 0x000000070a077220 */ /* 0x000fca0000410000 */
[----:B------:R1:W-:Y:S01]  /*2920*/  STS.128 [R30], R4 ;  /* 0x000000041e007388 */ /* 0x0003e20000000c00 */
[----:B------:R-:W-:-:S03]  /*2930*/  NOP ;  /* 0x0000000000007918 */ /* 0x000fc60000000000 */
[----:B------:R-:W-:Y:S01]  /*2940*/  LDS R9, [R31] ;  /* 0x000000001f097984 */ /* 0x000fe20000000800 */
[----:B--2---:R-:W-:-:S03]  /*2950*/  IMAD.WIDE.U32 R60, R2, UR18, R60 ;  /* 0x00000012023c7c25 */ /* 0x004fc6000f8e003c */
[----:B------:R-:W-:Y:S01]  /*2960*/  LDS R11, [R31+0x80] ;  /* 0x000080001f0b7984 */ /* 0x000fe20000000800 */
[----:B------:R-:W-:-:S03]  /*2970*/  IMAD R61, R3, UR18, R61 ;  /* 0x00000012033d7c24 */ /* 0x000fc6000f8e023d */
[----:B------:R-:W-:Y:S01]  /*2980*/  LDS R13, [R31+0x100] ;  /* 0x000100001f0d7984 */ /* 0x000fe20000000800 */
[----:B0-----:R-:W-:-:S03]  /*2990*/  IMAD.WIDE.U32 R2, R56, R16, R60 ;  /* 0x0000001038027225 */ /* 0x001fc600078e003c */
[----:B------:R-:W-:Y:S01]  /*29a0*/  LDS R15, [R31+0x180] ;  /* 0x000180001f0f7984 */ /* 0x000fe20000000800 */
[----:B-1----:R-:W-:Y:S01]  /*29b0*/  IMAD R4, R56, R17, R3 ;  /* 0x0000001138047224 */ /* 0x002fe200078e0203 */
[C---:B------:R-:W-:Y:S02]  /*29c0*/  IADD3 R3, P4, PT, R41.reuse, R2, RZ ;  /* 0x0000000229037210 */ /* 0x040fe40007f9e0ff */
[----:B------:R-:W-:Y:S01]  /*29d0*/  @!P0 STS [UR4+0x200], R32 ;  /* 0x00020020ff008988 */ /* 0x000fe20008000804 */
[----:B------:R-:W-:Y:S06]  /*29e0*/  BAR.SYNC.DEFER_BLOCKING 0x0 ;  /* 0x0000000000007b1d */ /* 0x000fec0000010000 */
[----:B------:R-:W0:Y:S01]  /*29f0*/  LDS R0, [UR4+0x200] ;  /* 0x00020004ff007984 */ /* 0x000e220008000800 */
[----:B------:R-:W1:Y:S01]  /*2a00*/  LDCU.64 UR4, c[0x0][0x490] ;  /* 0x00009200ff0477ac */ /* 0x000e620008000a00 */
[----:B0-----:R-:W-:-:S02]  /*2a10*/  ISETP.GE.AND P0, PT, R41, R0, PT ;  /* 0x000000002900720c */ /* 0x001fc40003f06270 */
[-C--:B------:R-:W-:Y:S02]  /*2a20*/  ISETP.GE.AND P1, PT, R37, R0.reuse, PT ;  /* 0x000000002500720c */ /* 0x080fe40003f26270 */
[-C--:B------:R-:W-:Y:S02]  /*2a30*/  ISETP.GE.AND P2, PT, R35, R0.reuse, PT ;  /* 0x000000002300720c */ /* 0x080fe40003f46270 */
[----:B------:R-:W-:Y:S02]  /*2a40*/  ISETP.GE.AND P3, PT, R33, R0, PT ;  /* 0x000000002100720c */ /* 0x000fe40003f66270 */
[----:B------:R-:W-:Y:S02]  /*2a50*/  IADD3.X R0, PT, PT, RZ, R4, RZ, P4, !PT ;  /* 0x00000004ff007210 */ /* 0x000fe400027fe4ff */
[C---:B-1----:R-:W-:Y:S01]  /*2a60*/  LEA R2, P4, R3.reuse, UR4, 0x2 ;  /* 0x0000000403027c11 */ /* 0x042fe2000f8810ff */
[----:B------:R-:W0:Y:S03]  /*2a70*/  LDCU UR4, c[0x0][0x394] ;  /* 0x00007280ff0477ac */ /* 0x000e260008000800 */
[----:B------:R-:W-:-:S05]  /*2a80*/  LEA.HI.X R3, R3, UR5, R0, 0x2, P4 ;  /* 0x0000000503037c11 */ /* 0x000fca000a0f1400 */
[----:B------:R1:W-:Y:S04]  /*2a90*/  @!P3 STG.E desc[UR16][R2.64+0x180], R15 ;  /* 0x0001800f0200b986 */ /* 0x0003e8000c101910 */
[----:B------:R1:W-:Y:S04]  /*2aa0*/  @!P0 STG.E desc[UR16][R2.64], R9 ;  /* 0x0000000902008986 */ /* 0x0003e8000c101910 */
[----:B------:R1:W-:Y:S01]  /*2ab0*/  @!P1 STG.E desc[UR16][R2.64+0x80], R11 ;  /* 0x0000800b02009986 */ /* 0x0003e2000c101910 */
[----:B------:R-:W-:Y:S02]  /*2ac0*/  IADD3 R38, P1, PT, R38, 0x200, RZ ;  /* 0x0000020026267810 */ /* 0x000fe40007f3e0ff */
[----:B0-----:R-:W-:Y:S01]  /*2ad0*/  ISETP.GE.AND P0, PT, R42, UR4, PT ;  /* 0x000000042a007c0c */ /* 0x001fe2000bf06270 */
[----:B------:R1:W-:Y:S01]  /*2ae0*/  @!P2 STG.E desc[UR16][R2.64+0x100], R13 ;  /* 0x0001000d0200a986 */ /* 0x0003e2000c101910 */
[----:B------:R-:W-:-:S02]  /*2af0*/  IADD3 R40, P2, PT, R40, 0x200, RZ ;  /* 0x0000020028287810 */ /* 0x000fc40007f5e0ff */
[----:B------:R-:W-:Y:S02]  /*2b00*/  IADD3.X R34, PT, PT, RZ, R34, RZ, P1, !PT ;  /* 0x00000022ff227210 */ /* 0x000fe40000ffe4ff */
[----:B------:R-:W-:-:S07]  /*2b10*/  IADD3.X R36, PT, PT, RZ, R36, RZ, P2, !PT ;  /* 0x00000024ff247210 */ /* 0x000fce00017fe4ff */
[----:B-1----:R-:W-:Y:S05]  /*2b20*/  @!P0 BRA `(.L_x_2298) ;  /* 0xffffffd800688947 */ /* 0x002fea000383ffff */
[----:B------:R-:W-:Y:S05]  /*2b30*/  EXIT ;  /* 0x000000000000794d */ /* 0x000fea0003800000 */
.L_x_2299:
        /* <DEDUP_REMOVED lines=12> */
.L_x_5009:


//--------------------- .text._Z25selective_scan_fwd_kernelI32Selective_Scan_fwd_kernel_traitsILi32ELi4ELi1ELb0ELb0ELb1ELb0EfN3c107complexIfEEEEv13SSMParamsBase --------------------------
	.section	.text._Z25selective_scan_fwd_kernelI32Selective_Scan_fwd_kernel_traitsILi32ELi4ELi1ELb0ELb0ELb1ELb0EfN3c107complexIfEEEEv13SSMParamsBase,"ax",@progbits
	.align	128
        .global         _Z25selective_scan_fwd_kernelI32Selective_Scan_fwd_kernel_traitsILi32ELi4ELi1ELb0ELb0ELb1ELb0EfN3c107complexIfEEEEv13SSMParamsBase
        .type           _Z25selective_scan_fwd_kernelI32Selective_Scan_fwd_kernel_traitsILi32ELi4ELi1ELb0ELb0ELb1ELb0EfN3c107complexIfEEEEv13SSMParamsBase,@function
        .size           _Z25selective_scan_fwd_kernelI32Selective_Scan_fwd_kernel_traitsILi32ELi4ELi1ELb0ELb0ELb1ELb0EfN3c107complexIfEEEEv13SSMParamsBase,(.L_x_5010 - _Z25selective_scan_fwd_kernelI32Selective_Scan_fwd_kernel_traitsILi32ELi4ELi1ELb0ELb0ELb1ELb0EfN3c107complexIfEEEEv13SSMParamsBase)
        .other          _Z25selective_scan_fwd_kernelI32Selective_Scan_fwd_kernel_traitsILi32ELi4ELi1ELb0ELb0ELb1ELb0EfN3c107complexIfEEEEv13SSMParamsBase,@"STO_CUDA_ENTRY STV_DEFAULT"
_Z25selective_scan_fwd_kernelI32Selective_Scan_fwd_kernel_traitsILi32ELi4ELi1ELb0ELb0ELb1ELb0EfN3c107complexIfEEEEv13SSMParamsBase:
.text._Z25selective_scan_fwd_kernelI32Selective_Scan_fwd_kernel_traitsILi32ELi4ELi1ELb0ELb0ELb1ELb0EfN3c107complexIfEEEEv13SSMParamsBase:
        /* <DEDUP_REMOVED lines=8> */
[----:B------:R-:W2:Y:S07]  /*0080*/  LDCU.128 UR8, c[0x0][0x3f0] ;  /* 0x00007e00ff0877ac */ /* 0x000eae0008000c00 */
[----:B------:R-:W3:Y:S01]  /*0090*/  LDC.64 R4, c[0x0][0x470] ;  /* 0x00011c00ff047b82 */ /* 0x000ee20000000a00 */
[----:B0-----:R-:W-:-:S07]  /*00a0*/  IABS R9, R8 ;  /* 0x0000000800097213 */ /* 0x001fce0000000000 */
[----:B------:R-:W0:Y:S01]  /*00b0*/  S2UR UR18, SR_CTAID.X ;  /* 0x00000000001279c3 */ /* 0x000e220000002500 */
[----:B------:R-:W2:Y:S01]  /*00c0*/  I2F.RP R0, R9 ;  /* 0x0000000900007306 */ /* 0x000ea20000209400 */
[----:B----4-:R-:W-:-:S06]  /*00d0*/  ISETP.NE.U32.AND P0, PT, R2, RZ, PT ;  /* 0x000000ff0200720c */ /* 0x010fcc0003f05070 */
[----:B------:R-:W4:Y:S01]  /*00e0*/  LDC R15, c[0x0][0x394] ;  /* 0x0000e500ff0f7b82 */ /* 0x000f220000000800 */
[----:B------:R-:W-:Y:S02]  /*00f0*/  ISETP.NE.AND.EX P0, PT, R3, RZ, PT, P0 ;  /* 0x000000ff0300720c */ /* 0x000fe40003f05300 */
[----:B---3--:R-:W-:-:S05]  /*0100*/  ISETP.NE.U32.AND P1, PT, R4, RZ, PT ;  /* 0x000000ff0400720c */ /* 0x008fca0003f25070 */
[----:B------:R-:W3:Y:S01]  /*0110*/  LDC R14, c[0x0][0x384] ;  /* 0x0000e100ff0e7b82 */ /* 0x000ee20000000800 */
[----:B--2---:R-:W2:Y:S01]  /*0120*/  MUFU.RCP R0, R0 ;  /* 0x0000000000007308 */ /* 0x004ea20000001000 */
[----:B------:R-:W-:-:S04]  /*0130*/  ISETP.NE.AND.EX P1, PT, R5, RZ, PT, P1 ;  /* 0x000000ff0500720c */ /* 0x000fc80003f25310 */
[C---:B-1----:R-:W-:Y:S02]  /*0140*/  @P0 LEA R2, P2, R65.reuse, R2, 0x2 ;  /* 0x0000000241020211 */ /* 0x042fe400078410ff */
[----:B------:R-:W1:Y:S02]  /*0150*/  LDC.64 R12, c[0x0][0x468] ;  /* 0x00011a00ff0c7b82 */ /* 0x000e640000000a00 */
[----:B------:R-:W-:Y:S01]  /*0160*/  @P0 LEA.HI.X R3, R65, R3, RZ, 0x2, P2 ;  /* 0x0000000341030211 */ /* 0x000fe200010f14ff */
[----:B0-----:R-:W-:Y:S02]  /*0170*/  UIMAD.WIDE.U32 UR6, UR18, UR12, URZ ;  /* 0x0000000c120672a5 */ /* 0x001fe4000f8e00ff */
[----:B------:R-:W-:-:S03]  /*0180*/  UIMAD.WIDE.U32 UR4, UR18, UR8, URZ ;  /* 0x00000008120472a5 */ /* 0x000fc6000f8e00ff */
[----:B------:R-:W0:Y:S01]  /*0190*/  LDC.64 R32, c[0x0][0x3e8] ;  /* 0x0000fa00ff207b82 */ /* 0x000e220000000a00 */
[----:B------:R4:W5:Y:S01]  /*01a0*/  @P0 LDG.E R64, desc[UR16][R2.64] ;  /* 0x0000001002400981 */ /* 0x000962000c1e1900 */
[----:B--2---:R-:W-:-:S06]  /*01b0*/  IADD3 R6, PT, PT, R0, 0xffffffe, RZ ;  /* 0x0ffffffe00067810 */ /* 0x004fcc0007ffe0ff */
[----:B------:R-:W2:Y:S01]  /*01c0*/  LDC.64 R34, c[0x0][0x450] ;  /* 0x00011400ff227b82 */ /* 0x000ea20000000a00 */
[----:B------:R4:W3:Y:S02]  /*01d0*/  F2I.FTZ.U32.TRUNC.NTZ R7, R6 ;  /* 0x0000000600077305 */ /* 0x0008e4000021f000 */
[----:B----4-:R-:W-:Y:S02]  /*01e0*/  ISETP.GE.AND P4, PT, R15, 0x1, PT ;  /* 0x000000010f00780c */ /* 0x010fe40003f86270 */
[C---:B------:R-:W-:Y:S02]  /*01f0*/  @P1 LEA R4, P3, R65.reuse, R4, 0x2 ;  /* 0x0000000441041211 */ /* 0x040fe400078610ff */
[----:B------:R-:W-:Y:S01]  /*0200*/  IABS R0, R65 ;  /* 0x0000004100007213 */ /* 0x000fe20000000000 */
[----:B------:R-:W-:Y:S01]  /*0210*/  UIMAD UR8, UR18, UR13, UR7 ;  /* 0x0000000d120872a4 */ /* 0x000fe2000f8e0207 */
[----:B------:R-:W-:Y:S01]  /*0220*/  @P1 LEA.HI.X R5, R65, R5, RZ, 0x2, P3 ;  /* 0x0000000541051211 */ /* 0x000fe200018f14ff */
[----:B------:R-:W4:Y:S01]  /*0230*/  LDCU.64 UR12, c[0x0][0x3d0] ;  /* 0x00007a00ff0c77ac */ /* 0x000f220008000a00 */
[----:B------:R-:W-:Y:S01]  /*0240*/  HFMA2 R6, -RZ, RZ, 0, 0 ;  /* 0x00000000ff067431 */ /* 0x000fe200000001ff */
[----:B------:R-:W-:-:S02]  /*0250*/  UIMAD UR9, UR18, UR9, UR5 ;  /* 0x00000009120972a4 */ /* 0x000fc4000f8e0205 */
[----:B------:R1:W5:Y:S01]  /*0260*/  @P1 LDG.E R63, desc[UR16][R4.64] ;  /* 0x00000010043f1981 */ /* 0x000362000c1e1900 */
[----:B---3--:R-:W-:-:S05]  /*0270*/  IADD3 R10, PT, PT, RZ, -R7, RZ ;  /* 0x80000007ff0a7210 */ /* 0x008fca0007ffe0ff */
[----:B------:R-:W-:Y:S02]  /*0280*/  IMAD R3, R10, R9, RZ ;  /* 0x000000090a037224 */ /* 0x000fe400078e02ff */
[----:B------:R-:W3:Y:S02]  /*0290*/  LDC.64 R10, c[0x0][0x460] ;  /* 0x00011800ff0a7b82 */ /* 0x000ee40000000a00 */
[----:B------:R-:W-:-:S06]  /*02a0*/  IMAD.HI.U32 R7, R7, R3, R6 ;  /* 0x0000000307077227 */ /* 0x000fcc00078e0006 */
[----:B------:R-:W-:-:S05]  /*02b0*/  IMAD.HI.U32 R7, R7, R0, RZ ;  /* 0x0000000007077227 */ /* 0x000fca00078e00ff */
[----:B------:R-:W-:-:S05]  /*02c0*/  IADD3 R2, PT, PT, -R7, RZ, RZ ;  /* 0x000000ff07027210 */ /* 0x000fca0007ffe1ff */
[----:B------:R-:W-:-:S05]  /*02d0*/  IMAD R0, R9, R2, R0 ;  /* 0x0000000209007224 */ /* 0x000fca00078e0200 */
[----:B------:R-:W-:Y:S02]  /*02e0*/  ISETP.GT.U32.AND P2, PT, R9, R0, PT ;  /* 0x000000000900720c */ /* 0x000fe40003f44070 */
[----:B------:R-:W-:Y:S02]  /*02f0*/  MOV R2, UR4 ;  /* 0x0000000400027c02 */ /* 0x000fe40008000f00 */
[----:B------:R-:W-:Y:S01]  /*0300*/  MOV R3, UR5 ;  /* 0x0000000500037c02 */ /* 0x000fe20008000f00 */
[----:B----4-:R-:W-:Y:S01]  /*0310*/  UIMAD.WIDE.U32 UR4, UR18, UR12, URZ ;  /* 0x0000000c120472a5 */ /* 0x010fe2000f8e00ff */
[----:B-1----:R-:W-:Y:S02]  /*0320*/  MOV R5, UR7 ;  /* 0x0000000700057c02 */ /* 0x002fe40008000f00 */
[----:B------:R-:W-:Y:S02]  /*0330*/  LOP3.LUT R6, R65, R8, RZ, 0x3c, !PT ;  /* 0x0000000841067212 */ /* 0x000fe400078e3cff */
[----:B------:R-:W-:-:S02]  /*0340*/  MOV R4, UR6 ;  /* 0x0000000600047c02 */ /* 0x000fc40008000f00 */
[----:B------:R-:W-:Y:S02]  /*0350*/  MOV R3, UR9 ;  /* 0x0000000900037c02 */ /* 0x000fe40008000f00 */
[-C--:B------:R-:W-:Y:S02]  /*0360*/  @!P2 IADD3 R0, PT, PT, R0, -R9.reuse, RZ ;  /* 0x800000090000a210 */ /* 0x080fe40007ffe0ff */
[----:B------:R-:W-:Y:S02]  /*0370*/  MOV R5, UR8 ;  /* 0x0000000800057c02 */ /* 0x000fe40008000f00 */
[----:B------:R-:W-:Y:S02]  /*0380*/  ISETP.GE.AND P3, PT, R6, RZ, PT ;  /* 0x000000ff0600720c */ /* 0x000fe40003f66270 */
[----:B------:R-:W-:Y:S02]  /*0390*/  ISETP.GE.U32.AND P0, PT, R0, R9, PT ;  /* 0x000000090000720c */ /* 0x000fe40003f06070 */
[----:B------:R-:W-:-:S02]  /*03a0*/  ISETP.NE.AND P1, PT, R8, RZ, PT ;  /* 0x000000ff0800720c */ /* 0x000fc40003f25270 */
[----:B------:R-:W-:Y:S01]  /*03b0*/  @!P2 IADD3 R7, PT, PT, R7, 0x1, RZ ;  /* 0x000000010707a810 */ /* 0x000fe20007ffe0ff */
[----:B0-23--:R-:W-:Y:S10]  /*03c0*/  @!P4 EXIT ;  /* 0x000000000000c94d */ /* 0x00dff40003800000 */
[----:B------:R-:W0:Y:S01]  /*03d0*/  S2R R62, SR_TID.X ;  /* 0x00000000003e7919 */ /* 0x000e220000002100 */
[----:B------:R-:W-:Y:S01]  /*03e0*/  @P0 IADD3 R7, PT, PT, R7, 0x1, RZ ;  /* 0x0000000107070810 */ /* 0x000fe20007ffe0ff */
[C---:B------:R-:W-:Y:S01]  /*03f0*/  IMAD.WIDE.U32 R2, R65.reuse, UR10, R2 ;  /* 0x0000000a41027c25 */ /* 0x040fe2000f8e0002 */
[----:B------:R-:W1:Y:S01]  /*0400*/  LDCU UR6, c[0x0][0x38c] ;  /* 0x00007180ff0677ac */ /* 0x000e620008000800 */
[----:B------:R-:W2:Y:S01]  /*0410*/  LDC.64 R16, c[0x0][0x448] ;  /* 0x00011200ff107b82 */ /* 0x000ea20000000a00 */
[----:B------:R-:W-:Y:S01]  /*0420*/  MOV R0, R7 ;  /* 0x0000000700007202 */ /* 0x000fe20000000f00 */
[C---:B------:R-:W-:Y:S01]  /*0430*/  IMAD R46, R65.reuse, UR11, R3 ;  /* 0x0000000b412e7c24 */ /* 0x040fe2000f8e0203 */
[----:B------:R-:W-:Y:S01]  /*0440*/  UIMAD UR5, UR18, UR13, UR5 ;  /* 0x0000000d120572a4 */ /* 0x000fe2000f8e0205 */
[----:B------:R-:W-:Y:S01]  /*0450*/  LEA R51, P0, R2, R10, 0x2 ;  /* 0x0000000a02337211 */ /* 0x000fe200078010ff */
[----:B------:R-:W3:Y:S01]  /*0460*/  LDCU.64 UR8, c[0x0][0x3b8] ;  /* 0x00007700ff0877ac */ /* 0x000ee20008000a00 */
[----:B------:R-:W-:Y:S01]  /*0470*/  @!P3 IADD3 R0, PT, PT, -R0, RZ, RZ ;  /* 0x000000ff0000b210 */ /* 0x000fe20007ffe1ff */
[C---:B------:R-:W-:Y:S01]  /*0480*/  IMAD.WIDE.U32 R4, R65.reuse, UR14, R4 ;  /* 0x0000000e41047c25 */ /* 0x040fe2000f8e0004 */
[----:B------:R-:W-:Y:S01]  /*0490*/  @!P1 LOP3.LUT R0, RZ, R8, RZ, 0x33, !PT ;  /* 0x00000008ff009212 */ /* 0x000fe200078e33ff */
[----:B------:R-:W4:Y:S01]  /*04a0*/  LDC.64 R18, c[0x0][0x440] ;  /* 0x00011000ff127b82 */ /* 0x000f220000000a00 */
[----:B------:R-:W-:Y:S01]  /*04b0*/  LEA.HI.X R46, R2, R11, R46, 0x2, P0 ;  /* 0x0000000b022e7211 */ /* 0x000fe200000f142e */
[----:B------:R-:W1:Y:S01]  /*04c0*/  LDCU.64 UR20, c[0x0][0x3a0] ;  /* 0x00007400ff1477ac */ /* 0x000e620008000a00 */
[----:B------:R-:W-:Y:S01]  /*04d0*/  SHF.R.S32.HI R3, RZ, 0x1f, R0 ;  /* 0x0000001fff037819 */ /* 0x000fe20000011400 */
[----:B------:R-:W-:Y:S01]  /*04e0*/  IMAD R45, R65, UR15, R5 ;  /* 0x0000000f412d7c24 */ /* 0x000fe2000f8e0205 */
[----:B------:R-:W-:-:S02]  /*04f0*/  LEA R49, P1, R4, R12, 0x2 ;  /* 0x0000000c04317211 */ /* 0x000fc400078210ff */
[----:B------:R-:W-:Y:S01]  /*0500*/  MOV R53, RZ ;  /* 0x000000ff00357202 */ /* 0x000fe20000000f00 */
[-C--:B------:R-:W-:Y:S01]  /*0510*/  IMAD R8, R3, R32.reuse, RZ ;  /* 0x0000002003087224 */ /* 0x080fe200078e02ff */
[----:B------:R-:W-:Y:S01]  /*0520*/  LEA.HI.X R45, R4, R13, R45, 0x2, P1 ;  /* 0x0000000d042d7211 */ /* 0x000fe200008f142d */
[----:B------:R-:W-:-:S04]  /*0530*/  IMAD.WIDE.U32 R2, R0, R32, UR4 ;  /* 0x0000000400027e25 */ /* 0x000fc8000f8e0020 */
[----:B------:R-:W-:Y:S01]  /*0540*/  IMAD R33, R0, R33, R8 ;  /* 0x0000002100217224 */ /* 0x000fe200078e0208 */
[----:B------:R-:W-:Y:S01]  /*0550*/  LEA R34, P0, R2, R34, 0x2 ;  /* 0x0000002202227211 */ /* 0x000fe200078010ff */
[----:B------:R-:W-:Y:S02]  /*0560*/  IMAD R0, R14, UR18, R65 ;  /* 0x000000120e007c24 */ /* 0x000fe4000f8e0241 */
[----:B---3--:R-:W-:Y:S01]  /*0570*/  IMAD.WIDE.U32 R4, R65, UR8, RZ ;  /* 0x0000000841047c25 */ /* 0x008fe2000f8e00ff */
[----:B0-----:R-:W-:Y:S01]  /*0580*/  SHF.L.U32 R58, R62, 0x2, RZ ;  /* 0x000000023e3a7819 */ /* 0x001fe200000006ff */
[----:B------:R-:W0:Y:S01]  /*0590*/  LDCU.U8 UR8, c[0x0][0x39e] ;  /* 0x000073c0ff0877ac */ /* 0x000e220008000000 */
[----:B------:R-:W-:Y:S01]  /*05a0*/  IADD3 R33, PT, PT, R3, R33, RZ ;  /* 0x0000002103217210 */ /* 0x000fe20007ffe0ff */
[----:B------:R-:W-:Y:S01]  /*05b0*/  IMAD R0, R0, R15, RZ ;  /* 0x0000000f00007224 */ /* 0x000fe200078e02ff */
[----:B------:R-:W-:Y:S01]  /*05c0*/  LOP3.LUT R43, R58, 0xf80, RZ, 0xc0, !PT ;  /* 0x00000f803a2b7812 */ /* 0x000fe200078ec0ff */
[----:B-1----:R-:W-:Y:S01]  /*05d0*/  IMAD.WIDE.U32 R6, R65, UR20, RZ ;  /* 0x0000001441067c25 */ /* 0x002fe2000f8e00ff */
[----:B------:R-:W-:-:S02]  /*05e0*/  LEA.HI.X R33, R2, R35, R33, 0x2, P0 ;  /* 0x0000002302217211 */ /* 0x000fc400000f1421 */
[--C-:B------:R-:W-:Y:S01]  /*05f0*/  LOP3.LUT R54, R43, 0x1f, R62.reuse, 0xf8, !PT ;  /* 0x0000001f2b367812 */ /* 0x100fe200078ef83e */
[----:B------:R-:W-:Y:S01]  /*0600*/  IMAD R55, R0, UR6, RZ ;  /* 0x0000000600377c24 */ /* 0x000fe2000f8e02ff */
[----:B------:R-:W-:Y:S01]  /*0610*/  SHF.L.U32 R0, R62, 0x3, RZ ;  /* 0x000000033e007819 */ /* 0x000fe200000006ff */
[C---:B------:R-:W-:Y:S01]  /*0620*/  IMAD R59, R65.reuse, UR9, R5 ;  /* 0x00000009413b7c24 */ /* 0x040fe2000f8e0205 */
[----:B------:R-:W-:Y:S01]  /*0630*/  LOP3.LUT R48, R54, 0x20, RZ, 0xfc, !PT ;  /* 0x0000002036307812 */ /* 0x000fe200078efcff */
[----:B------:R-:W-:Y:S01]  /*0640*/  IMAD R57, R65, UR21, R7 ;  /* 0x0000001541397c24 */ /* 0x000fe2000f8e0207 */
[----:B------:R-:W-:Y:S02]  /*0650*/  LOP3.LUT R47, R0, 0x1f00, RZ, 0xc0, !PT ;  /* 0x00001f00002f7812 */ /* 0x000fe400078ec0ff */
[----:B--2---:R-:W-:Y:S02]  /*0660*/  LEA R61, P1, R4, R16, 0x3 ;  /* 0x00000010043d7211 */ /* 0x004fe400078218ff */
[----:B------:R-:W-:-:S02]  /*0670*/  LOP3.LUT R47, R47, 0x1f, R62, 0xf8, !PT ;  /* 0x0000001f2f2f7812 */ /* 0x000fc400078ef83e */
[----:B----4-:R-:W-:Y:S02]  /*0680*/  LEA R60, P2, R6, R18, 0x3 ;  /* 0x00000012063c7211 */ /* 0x010fe400078418ff */
[----:B------:R-:W-:Y:S01]  /*0690*/  IADD3 R43, PT, PT, R43, R48, RZ ;  /* 0x000000302b2b7210 */ /* 0x000fe20007ffe0ff */
[----:B------:R-:W-:Y:S01]  /*06a0*/  IMAD.WIDE.U32 R2, R47, 0x4, RZ ;  /* 0x000000042f027825 */ /* 0x000fe200078e00ff */
[----:B------:R-:W-:Y:S02]  /*06b0*/  LEA.HI.X R59, R4, R17, R59, 0x3, P1 ;  /* 0x00000011043b7211 */ /* 0x000fe400008f1c3b */
[----:B------:R-:W-:Y:S02]  /*06c0*/  LEA.HI.X R57, R6, R19, R57, 0x3, P2 ;  /* 0x0000001306397211 */ /* 0x000fe400010f1c39 */
[C---:B------:R-:W-:Y:S02]  /*06d0*/  IADD3 R56, PT, PT, R58.reuse, 0x1, RZ ;  /* 0x000000013a387810 */ /* 0x040fe40007ffe0ff */
[----:B------:R-:W-:-:S02]  /*06e0*/  IADD3 R52, PT, PT, R58, 0x2, RZ ;  /* 0x000000023a347810 */ /* 0x000fc40007ffe0ff */
[----:B------:R-:W-:Y:S02]  /*06f0*/  IADD3 R50, PT, PT, R58, 0x3, RZ ;  /* 0x000000033a327810 */ /* 0x000fe40007ffe0ff */
[C---:B------:R-:W-:Y:S02]  /*0700*/  LOP3.LUT R44, R54.reuse, 0x40, RZ, 0xfc, !PT ;  /* 0x00000040362c7812 */ /* 0x040fe400078efcff */
[----:B------:R-:W-:Y:S02]  /*0710*/  LOP3.LUT R42, R54, 0x60, RZ, 0xfc, !PT ;  /* 0x00000060362a7812 */ /* 0x000fe400078efcff */
[----:B------:R-:W-:Y:S02]  /*0720*/  LOP3.LUT R41, R2, 0x200, RZ, 0xfc, !PT ;  /* 0x0000020002297812 */ /* 0x000fe400078efcff */
[C---:B------:R-:W-:Y:S02]  /*0730*/  IADD3 R40, PT, PT, R43.reuse, 0x20, RZ ;  /* 0x000000202b287810 */ /* 0x040fe40007ffe0ff */
[----:B------:R-:W-:-:S02]  /*0740*/  IADD3 R39, PT, PT, R43, 0x40, RZ ;  /* 0x000000402b277810 */ /* 0x000fc40007ffe0ff */
[C---:B------:R-:W-:Y:S02]  /*0750*/  IADD3 R38, PT, PT, R43.reuse, 0x60, RZ ;  /* 0x000000602b267810 */ /* 0x040fe40007ffe0ff */
[C---:B------:R-:W-:Y:S02]  /*0760*/  IADD3 R37, PT, PT, R43.reuse, 0x80, RZ ;  /* 0x000000802b257810 */ /* 0x040fe40007ffe0ff */
[C---:B------:R-:W-:Y:S02]  /*0770*/  IADD3 R36, PT, PT, R43.reuse, 0xa0, RZ ;  /* 0x000000a02b247810 */ /* 0x040fe40007ffe0ff */
[----:B0-----:R-:W-:-:S07]  /*0780*/  IADD3 R35, PT, PT, R43, 0xc0, RZ ;  /* 0x000000c02b237810 */ /* 0x001fce0007ffe0ff */
.L_x_2312:
[----:B0-----:R-:W0:Y:S01]  /*0790*/  LDC R13, c[0x0][0x388] ;  /* 0x0000e200ff0d7b82 */ /* 0x001e220000000800 */
[----:B------:R-:W-:Y:S01]  /*07a0*/  SHF.L.U32 R32, R53, 0x7, RZ ;  /* 0x0000000735207819 */ /* 0x000fe200000006ff */
[----:B------:R-:W-:Y:S01]  /*07b0*/  HFMA2 R6, -RZ, RZ, 0, 0 ;  /* 0x00000000ff067431 */ /* 0x000fe200000001ff */
[----:B------:R-:W-:Y:S01]  /*07c0*/  SHF.L.U32 R14, R54, 0x2, RZ ;  /* 0x00000002360e7819 */ /* 0x000fe200000006ff */
[----:B------:R-:W-:Y:S01]  /*07d0*/  HFMA2 R16, -RZ, RZ, 0, 0 ;  /* 0x00000000ff107431 */ /* 0x000fe200000001ff */
[----:B------:R-:W-:Y:S02]  /*07e0*/  MOV R0, RZ ;  /* 0x000000ff00007202 */ /* 0x000fe40000000f00 */
[----:B------:R-:W-:Y:S02]  /*07f0*/  IADD3 R4, P4, PT, R14, R51, RZ ;  /* 0x000000330e047210 */ /* 0x000fe40007f9e0ff */
[----:B------:R-:W-:Y:S01]  /*0800*/  MOV R12, RZ ;  /* 0x000000ff000c7202 */ /* 0x000fe20000000f00 */
[----:B------:R-:W-:Y:S01]  /*0810*/  BAR.SYNC.DEFER_BLOCKING 0x0 ;  /* 0x0000000000007b1d */ /* 0x000fe20000010000 */
[----:B------:R-:W-:-:S07]  /*0820*/  IADD3.X R5, PT, PT, RZ, R46, RZ, P4, !PT ;  /* 0x0000002eff057210 */ /* 0x000fce00027fe4ff */
[----:B------:R-:W1:Y:S01]  /*0830*/  S2UR UR5, SR_CgaCtaId ;  /* 0x00000000000579c3 */ /* 0x000e620000008800 */
[----:B0-----:R-:W-:Y:S01]  /*0840*/  IADD3 R31, PT, PT, -R32, R13, RZ ;  /* 0x0000000d201f7210 */ /* 0x001fe20007ffe1ff */
[----:B------:R-:W0:Y:S01]  /*0850*/  S2R R30, SR_LANEID ;  /* 0x00000000001e7919 */ /* 0x000e220000000000 */
[----:B------:R-:W-:Y:S01]  /*0860*/  UMOV UR4, 0x400 ;  /* 0x0000040000047882 */ /* 0x000fe20000000000 */
[----:B------:R-:W-:Y:S01]  /*0870*/  HFMA2 R20, -RZ, RZ, 0, 0 ;  /* 0x00000000ff147431 */ /* 0x000fe200000001ff */
[-C--:B------:R-:W-:Y:S01]  /*0880*/  ISETP.GE.AND P0, PT, R54, R31.reuse, PT ;  /* 0x0000001f3600720c */ /* 0x080fe20003f06270 */
[----:B------:R-:W-:Y:S01]  /*0890*/  HFMA2 R24, -RZ, RZ, 0, 0 ;  /* 0x00000000ff187431 */ /* 0x000fe200000001ff */
[-C--:B------:R-:W-:Y:S01]  /*08a0*/  ISETP.GE.AND P1, PT, R48, R31.reuse, PT ;  /* 0x0000001f3000720c */ /* 0x080fe20003f26270 */
[----:B------:R-:W2:Y:S01]  /*08b0*/  LDC R82, c[0x0][0x38c] ;  /* 0x0000e300ff527b82 */ /* 0x000ea20000000800 */
[-C--:B------:R-:W-:Y:S02]  /*08c0*/  ISETP.GE.AND P2, PT, R44, R31.reuse, PT ;  /* 0x0000001f2c00720c */ /* 0x080fe40003f46270 */
[----:B------:R-:W-:-:S07]  /*08d0*/  ISETP.GE.AND P3, PT, R42, R31, PT ;  /* 0x0000001f2a00720c */ /* 0x000fce0003f66270 */
[----:B------:R-:W3:Y:S04]  /*08e0*/  @!P0 LDG.E R0, desc[UR16][R4.64] ;  /* 0x0000001004008981 */ /* 0x000ee8000c1e1900 */
[----:B------:R-:W4:Y:S04]  /*08f0*/  @!P1 LDG.E R6, desc[UR16][R4.64+0x80] ;  /* 0x0000801004069981 */ /* 0x000f28000c1e1900 */
[----:B------:R-:W2:Y:S04]  /*0900*/  @!P2 LDG.E R12, desc[UR16][R4.64+0x100] ;  /* 0x00010010040ca981 */ /* 0x000ea8000c1e1900 */
[----:B------:R-:W2:Y:S01]  /*0910*/  @!P3 LDG.E R16, desc[UR16][R4.64+0x180] ;  /* 0x000180100410b981 */ /* 0x000ea2000c1e1900 */
[----:B-1----:R-:W-:Y:S01]  /*0920*/  ULEA UR5, UR5, UR4, 0x18 ;  /* 0x0000000405057291 */ /* 0x002fe2000f8ec0ff */
[----:B------:R-:W-:-:S02]  /*0930*/  IADD3 R14, P4, PT, R14, R49, RZ ;  /* 0x000000310e0e7210 */ /* 0x000fc40007f9e0ff */
[----:B------:R-:W-:Y:S02]  /*0940*/  MOV R18, RZ ;  /* 0x000000ff00127202 */ /* 0x000fe40000000f00 */
[----:B------:R-:W-:Y:S02]  /*0950*/  MOV R22, RZ ;  /* 0x000000ff00167202 */ /* 0x000fe40000000f00 */
[C---:B0-----:R-:W-:Y:S02]  /*0960*/  LEA R29, R30.reuse, UR5, 0x2 ;  /* 0x000000051e1d7c11 */ /* 0x041fe4000f8e10ff */
[----:B------:R-:W-:Y:S02]  /*0970*/  LEA R28, R30, UR5, 0x4 ;  /* 0x000000051e1c7c11 */ /* 0x000fe4000f8e20ff */
        /* <DEDUP_REMOVED lines=62> */
.L_x_2301:
[----:B------:R-:W-:Y:S05]  /*0d60*/  BSYNC.RECONVERGENT B0 ;  /* 0x0000000000007941 */ /* 0x000fea0003800200 */
.L_x_2300:
[----:B------:R-:W-:Y:S04]  /*0d70*/  BSSY.RECONVERGENT B0, `(.L_x_2302) ;  /* 0x0000020000007945 */ /* 0x000fe80003800200 */
[----:B------:R-:W-:Y:S05]  /*0d80*/  @P0 BRA `(.L_x_2303) ;  /* 0x0000000000780947 */ /* 0x000fea0003800000 */
        /* <DEDUP_REMOVED lines=30> */
.L_x_2303:
[----:B------:R-:W-:Y:S05]  /*0f70*/  BSYNC.RECONVERGENT B0 ;  /* 0x0000000000007941 */ /* 0x000fea0003800200 */
.L_x_2302:
        /* <DEDUP_REMOVED lines=32> */
.L_x_2305:
[----:B------:R-:W-:Y:S05]  /*1180*/  BSYNC.RECONVERGENT B0 ;  /* 0x0000000000007941 */ /* 0x000fea0003800200 */
.L_x_2304:
        /* <DEDUP_REMOVED lines=32> */
.L_x_2307:
[----:B------:R-:W-:Y:S05]  /*1390*/  BSYNC.RECONVERGENT B0 ;  /* 0x0000000000007941 */ /* 0x000fea0003800200 */
.L_x_2306:
        /* <DEDUP_REMOVED lines=8> */
[C---:B------:R-:W-:Y:S01]  /*1420*/  SHF.L.U32 R74, R53.reuse, 0x8, RZ ;  /* 0x00000008354a7819 */ /* 0x040fe200000006ff */
[----:B------:R-:W-:Y:S01]  /*1430*/  FMUL.FTZ R69, R8, R66 ;  /* 0x0000004208457220 */ /* 0x000fe20000410000 */
[----:B------:R-:W-:Y:S01]  /*1440*/  ISETP.NE.AND P0, PT, R53, RZ, PT ;  /* 0x000000ff3500720c */ /* 0x000fe20003f05270 */
[----:B------:R-:W-:Y:S01]  /*1450*/  FMUL.FTZ R71, R9, R68 ;  /* 0x0000004409477220 */ /* 0x000fe20000410000 */
[----:B------:R-:W-:Y:S01]  /*1460*/  LEA R74, R13, -R74, 0x1 ;  /* 0x8000004a0d4a7211 */ /* 0x000fe200078e08ff */
[----:B------:R-:W-:Y:S01]  /*1470*/  FMUL.FTZ R72, R10, R67 ;  /* 0x000000430a487220 */ /* 0x000fe20000410000 */
[----:B------:R-:W-:Y:S01]  /*1480*/  SHF.L.U32 R0, R30, 0x3, RZ ;  /* 0x000000031e007819 */ /* 0x000fe200000006ff */
[----:B------:R-:W1:Y:S01]  /*1490*/  LDC.64 R16, c[0x0][0x3c0] ;  /* 0x0000f000ff107b82 */ /* 0x000e620000000a00 */
[----:B------:R-:W-:Y:S01]  /*14a0*/  IADD3 R80, P1, PT, R34, R41, RZ ;  /* 0x0000002922507210 */ /* 0x000fe20007f3e0ff */
[----:B------:R-:W-:Y:S01]  /*14b0*/  FMUL.FTZ R73, R11, R70 ;  /* 0x000000460b497220 */ /* 0x000fe20000410000 */
[----:B------:R-:W-:Y:S01]  /*14c0*/  ISETP.EQ.AND P0, PT, R62, RZ, P0 ;  /* 0x000000ff3e00720c */ /* 0x000fe20000702270 */
[----:B------:R-:W-:Y:S01]  /*14d0*/  IMAD R82, R53, R82, RZ ;  /* 0x0000005235527224 */ /* 0x000fe200078e02ff */
[----:B------:R-:W-:Y:S01]  /*14e0*/  ISETP.GE.AND P2, PT, R47, R74, PT ;  /* 0x0000004a2f00720c */ /* 0x000fe20003f46270 */
[----:B------:R-:W-:Y:S01]  /*14f0*/  UMOV UR4, URZ ;  /* 0x000000ff00047c82 */ /* 0x000fe20008000000 */
[----:B------:R-:W-:Y:S01]  /*1500*/  LEA.HI.SX32 R0, R0, R0, 0x1b ;  /* 0x0000000000007211 */ /* 0x000fe200078fdaff */
[----:B------:R-:W2:Y:S01]  /*1510*/  LDC.64 R18, c[0x0][0x3a8] ;  /* 0x0000ea00ff127b82 */ /* 0x000ea20000000a00 */
[----:B------:R-:W-:Y:S01]  /*1520*/  IADD3.X R75, PT, PT, R3, R33, RZ, P1, !PT ;  /* 0x00000021034b7210 */ /* 0x000fe20000ffe4ff */
[----:B------:R-:W3:Y:S01]  /*1530*/  LDCU UR9, c[0x0][0x38c] ;  /* 0x00007180ff0977ac */ /* 0x000ee20008000800 */
[----:B------:R-:W-:-:S02]  /*1540*/  P2R R100, PR, RZ, 0x1 ;  /* 0x00000001ff647803 */ /* 0x000fc40000000000 */
[----:B------:R-:W-:Y:S01]  /*1550*/  P2R R101, PR, RZ, 0x4 ;  /* 0x00000004ff657803 */ /* 0x000fe20000000000 */
[----:B------:R-:W-:Y:S01]  /*1560*/  UIADD3 UR7, UPT, UPT, UR5, 0x460, URZ ;  /* 0x0000046005077890 */ /* 0x000fe2000fffe0ff */
[----:B------:R-:W-:Y:S01]  /*1570*/  MOV R79, R60 ;  /* 0x0000003c004f7202 */ /* 0x000fe20000000f00 */
[----:B------:R-:W4:Y:S01]  /*1580*/  LDC.64 R22, c[0x0][0x480] ;  /* 0x00012000ff167b82 */ /* 0x000f220000000a00 */
[----:B0-----:R-:W-:Y:S02]  /*1590*/  SHF.L.U64.HI R81, R20, 0x2, R21 ;  /* 0x0000000214517819 */ /* 0x001fe40000010215 */
[----:B------:R-:W-:Y:S02]  /*15a0*/  MOV R78, R57 ;  /* 0x00000039004e7202 */ /* 0x000fe40000000f00 */
[----:B------:R-:W-:Y:S02]  /*15b0*/  MOV R77, R61 ;  /* 0x0000003d004d7202 */ /* 0x000fe40000000f00 */
[----:B------:R-:W-:-:S02]  /*15c0*/  MOV R76, R59 ;  /* 0x0000003b004c7202 */ /* 0x000fc40000000f00 */
[----:B-1----:R-:W-:Y:S02]  /*15d0*/  SHF.L.U64.HI R17, R16, 0x3, R17 ;  /* 0x0000000310117819 */ /* 0x002fe40000010211 */
[----:B------:R-:W-:Y:S02]  /*15e0*/  LEA R21, R0, UR5, 0x2 ;  /* 0x0000000500157c11 */ /* 0x000fe4000f8e10ff */
[-C--:B------:R-:W-:Y:S02]  /*15f0*/  ISETP.GE.AND P0, PT, R40, R74.reuse, PT ;  /* 0x0000004a2800720c */ /* 0x080fe40003f06270 */
[-C--:B------:R-:W-:Y:S02]  /*1600*/  ISETP.GE.AND P1, PT, R39, R74.reuse, PT ;  /* 0x0000004a2700720c */ /* 0x080fe40003f26270 */
[----:B--2---:R-:W-:Y:S02]  /*1610*/  SHF.L.U64.HI R19, R18, 0x3, R19 ;  /* 0x0000000312137819 */ /* 0x004fe40000010213 */
[----:B------:R-:W-:-:S02]  /*1620*/  ISETP.GE.AND P2, PT, R38, R74, PT ;  /* 0x0000004a2600720c */ /* 0x000fc40003f46270 */
[-C--:B------:R-:W-:Y:S02]  /*1630*/  ISETP.GE.AND P3, PT, R37, R74.reuse, PT ;  /* 0x0000004a2500720c */ /* 0x080fe40003f66270 */
[-C--:B------:R-:W-:Y:S02]  /*1640*/  ISETP.GE.AND P4, PT, R36, R74.reuse, PT ;  /* 0x0000004a2400720c */ /* 0x080fe40003f86270 */
[----:B---34-:R-:W-:-:S13]  /*1650*/  ISETP.GE.AND P5, PT, R35, R74, PT ;  /* 0x0000004a2300720c */ /* 0x018fda0003fa6270 */
.L_x_2311:
[----:B0-----:R-:W-:Y:S02]  /*1660*/  MOV R8, R79 ;  /* 0x0000004f00087202 */ /* 0x001fe40000000f00 */
[----:B------:R-:W-:-:S06]  /*1670*/  MOV R9, R78 ;  /* 0x0000004e00097202 */ /* 0x000fcc0000000f00 */
[----:B------:R-:W2:Y:S01]  /*1680*/  LDG.E.64 R8, desc[UR16][R8.64] ;  /* 0x0000001008087981 */ /* 0x000ea2000c1e1b00 */
[----:B------:R-:W-:Y:S01]  /*1690*/  ISETP.GE.U32.AND P6, PT, R58, R31, PT ;  /* 0x0000001f3a00720c */ /* 0x000fe20003fc6070 */
[----:B------:R-:W-:-:S03]  /*16a0*/  HFMA2 R24, -RZ, RZ, 0, 0 ;  /* 0x00000000ff187431 */ /* 0x000fc600000001ff */
[----:B------:R-:W-:Y:S01]  /*16b0*/  FSEL R92, R69, RZ, !P6 ;  /* 0x000000ff455c7208 */ /* 0x000fe20007000000 */
[----:B--2---:R-:W-:Y:S01]  /*16c0*/  FMUL.FTZ R11, R8, 1.4426950216293334961 ;  /* 0x3fb8aa3b080b7820 */ /* 0x004fe20000410000 */
[----:B------:R-:W-:-:S03]  /*16d0*/  FMUL.FTZ R10, R9, R66 ;  /* 0x00000042090a7220 */ /* 0x000fc60000410000 */
[C---:B------:R-:W-:Y:S01]  /*16e0*/  FMUL.FTZ R0, R11.reuse, R66 ;  /* 0x000000420b007220 */ /* 0x040fe20000410000 */
[----:B------:R-:W-:Y:S01]  /*16f0*/  FMUL.RZ R10, R10, 0.15915493667125701904 ;  /* 0x3e22f9830a0a7820 */ /* 0x000fe2000040c000 */
[----:B------:R-:W-:-:S03]  /*1700*/  FMUL.FTZ R8, R11, R68 ;  /* 0x000000440b087220 */ /* 0x000fc60000410000 */
[----:B------:R-:W-:Y:S08]  /*1710*/  MUFU.COS R15, R10 ;  /* 0x0000000a000f7308 */ /* 0x000ff00000000000 */
[----:B------:R-:W0:Y:S08]  /*1720*/  MUFU.EX2 R0, R0 ;  /* 0x0000000000007308 */ /* 0x000e300000000800 */
[----:B------:R-:W1:Y:S08]  /*1730*/  MUFU.SIN R13, R10 ;  /* 0x0000000a000d7308 */ /* 0x000e700000000400 */
[----:B------:R-:W-:Y:S01]  /*1740*/  MUFU.EX2 R8, R8 ;  /* 0x0000000800087308 */ /* 0x000fe20000000800 */
[----:B0-----:R-:W-:-:S05]  /*1750*/  FMUL.FTZ R15, R0, R15 ;  /* 0x0000000f000f7220 */ /* 0x001fca0000410000 */
[----:B------:R-:W-:Y:S01]  /*1760*/  FSEL R93, R15, 1, !P6 ;  /* 0x3f8000000f5d7808 */ /* 0x000fe20007000000 */
[----:B-1----:R-:W-:Y:S01]  /*1770*/  FMUL.FTZ R13, R0, R13 ;  /* 0x0000000d000d7220 */ /* 0x002fe20000410000 */
[----:B------:R-:W-:-:S04]  /*1780*/  FMUL.FTZ R0, R9, R68 ;  /* 0x0000004409007220 */ /* 0x000fc80000410000 */
[----:B------:R-:W-:Y:S01]  /*1790*/  FMUL.RZ R12, R0, 0.15915493667125701904 ;  /* 0x3e22f983000c7820 */ /* 0x000fe2000040c000 */
[----:B------:R-:W-:Y:S01]  /*17a0*/  FSEL R94, R13, RZ, !P6 ;  /* 0x000000ff0d5e7208 */ /* 0x000fe20007000000 */
[C---:B------:R-:W-:Y:S01]  /*17b0*/  FMUL.FTZ R0, R11.reuse, R67 ;  /* 0x000000430b007220 */ /* 0x040fe20000410000 */
[----:B------:R-:W-:Y:S01]  /*17c0*/  ISETP.GE.U32.AND P6, PT, R56, R31, PT ;  /* 0x0000001f3800720c */ /* 0x000fe20003fc6070 */
[----:B------:R-:W0:Y:S01]  /*17d0*/  MUFU.COS R15, R12 ;  /* 0x0000000c000f7308 */ /* 0x000e220000000000 */
[----:B------:R-:W-:Y:S02]  /*17e0*/  FMUL.FTZ R11, R11, R70 ;  /* 0x000000460b0b7220 */ /* 0x000fe40000410000 */
[----:B------:R-:W-:-:S05]  /*17f0*/  FSEL R86, R71, RZ, !P6 ;  /* 0x000000ff47567208 */ /* 0x000fca0007000000 */
[----:B------:R-:W1:Y:S08]  /*1800*/  MUFU.SIN R13, R12 ;  /* 0x0000000c000d7308 */ /* 0x000e700000000400 */
[----:B------:R-:W-:Y:S01]  /*1810*/  MUFU.EX2 R0, R0 ;  /* 0x0000000000007308 */ /* 0x000fe20000000800 */
[----:B0-----:R-:W-:-:S05]  /*1820*/  FMUL.FTZ R15, R8, R15 ;  /* 0x0000000f080f7220 */ /* 0x001fca0000410000 */
[----:B------:R-:W-:Y:S02]  /*1830*/  FSEL R91, R15, 1, !P6 ;  /* 0x3f8000000f5b7808 */ /* 0x000fe40007000000 */
[----:B------:R-:W-:Y:S01]  /*1840*/  MUFU.EX2 R11, R11 ;  /* 0x0000000b000b7308 */ /* 0x000fe20000000800 */
[----:B-1----:R-:W-:Y:S01]  /*1850*/  FMUL.FTZ R13, R8, R13 ;  /* 0x0000000d080d7220 */ /* 0x002fe20000410000 */
[C---:B------:R-:W-:Y:S01]  /*1860*/  FMUL.FTZ R8, R9.reuse, R67 ;  /* 0x0000004309087220 */ /* 0x040fe20000410000 */
[----:B------:R-:W-:-:S03]  /*1870*/  FMUL.FTZ R9, R9, R70 ;  /* 0x0000004609097220 */ /* 0x000fc60000410000 */
[----:B------:R-:W-:Y:S01]  /*1880*/  FMUL.RZ R8, R8, 0.15915493667125701904 ;  /* 0x3e22f98308087820 */ /* 0x000fe2000040c000 */
[----:B------:R-:W-:Y:S01]  /*1890*/  FSEL R90, R13, RZ, !P6 ;  /* 0x000000ff0d5a7208 */ /* 0x000fe20007000000 */
[----:B------:R-:W-:Y:S01]  /*18a0*/  FMUL.RZ R10, R9, 0.15915493667125701904 ;  /* 0x3e22f983090a7820 */ /* 0x000fe2000040c000 */
[----:B------:R-:W-:Y:S01]  /*18b0*/  ISETP.GE.U32.AND P6, PT, R52, R31, PT ;  /* 0x0000001f3400720c */ /* 0x000fe20003fc6070 */
[----:B------:R-:W0:Y:S02]  /*18c0*/  MUFU.COS R15, R8 ;  /* 0x00000008000f7308 */ /* 0x000e240000000000 */
[----:B------:R-:W-:Y:S01]  /*18d0*/  FMUL.FTZ R9, RZ, R90 ;  /* 0x0000005aff097220 */ /* 0x000fe20000410000 */
[----:B------:R-:W-:-:S03]  /*18e0*/  FSEL R87, R72, RZ, !P6 ;  /* 0x000000ff48577208 */ /* 0x000fc60007000000 */
[----:B------:R-:W-:Y:S02]  /*18f0*/  FFMA.FTZ R9, R92, R91, -R9 ;  /* 0x0000005b5c097223 */ /* 0x000fe40000010809 */
[----:B------:R-:W1:Y:S02]  /*1900*/  MUFU.SIN R13, R8 ;  /* 0x00000008000d7308 */ /* 0x000e640000000400 */
[----:B------:R-:W-:-:S06]  /*1910*/  FADD.FTZ R9, R86, R9 ;  /* 0x0000000956097221 */ /* 0x000fcc0000010000 */
[----:B------:R-:W2:Y:S01]  /*1920*/  MUFU.COS R8, R10 ;  /* 0x0000000a00087308 */ /* 0x000ea20000000000 */
[----:B0-----:R-:W-:-:S05]  /*1930*/  FMUL.FTZ R15, R0, R15 ;  /* 0x0000000f000f7220 */ /* 0x001fca0000410000 */
[----:B------:R-:W-:Y:S01]  /*1940*/  FSEL R89, R15, 1, !P6 ;  /* 0x3f8000000f597808 */ /* 0x000fe20007000000 */
[----:B-1----:R-:W-:Y:S02]  /*1950*/  FMUL.FTZ R13, R0, R13 ;  /* 0x0000000d000d7220 */ /* 0x002fe40000410000 */
[----:B------:R-:W0:Y:S03]  /*1960*/  MUFU.SIN R0, R10 ;  /* 0x0000000a00007308 */ /* 0x000e260000000400 */
[----:B------:R-:W-:Y:S02]  /*1970*/  FSEL R88, R13, RZ, !P6 ;  /* 0x000000ff0d587208 */ /* 0x000fe40007000000 */
[----:B------:R-:W-:Y:S01]  /*1980*/  ISETP.GE.U32.AND P6, PT, R50, R31, PT ;  /* 0x0000001f3200720c */ /* 0x000fe20003fc6070 */
[----:B--2---:R-:W-:-:S03]  /*1990*/  FMUL.FTZ R8, R11, R8 ;  /* 0x000000080b087220 */ /* 0x004fc60000410000 */
[----:B------:R-:W-:Y:S02]  /*19a0*/  FSEL R84, R73, RZ, !P6 ;  /* 0x000000ff49547208 */ /* 0x000fe40007000000 */
[----:B------:R-:W-:Y:S01]  /*19b0*/  FSEL R83, R8, 1, !P6 ;  /* 0x3f80000008537808 */ /* 0x000fe20007000000 */
[----:B0-----:R-:W-:Y:S01]  /*19c0*/  FMUL.FTZ R0, R11, R0 ;  /* 0x000000000b007220 */ /* 0x001fe20000410000 */
[----:B------:R-:W-:-:S04]  /*19d0*/  FMUL.FTZ R11, R88, R9 ;  /* 0x00000009580b7220 */ /* 0x000fc80000410000 */
[----:B------:R-:W-:Y:S01]  /*19e0*/  FSEL R85, R0, RZ, !P6 ;  /* 0x000000ff00557208 */ /* 0x000fe20007000000 */
[----:B------:R-:W-:Y:S01]  /*19f0*/  FMUL.FTZ R0, R92, R90 ;  /* 0x0000005a5c007220 */ /* 0x000fe20000410000 */
[----:B------:R-:W-:-:S03]  /*1a00*/  ISETP.GE.AND P6, PT, R30, 0x1, PT ;  /* 0x000000011e00780c */ /* 0x000fc60003fc6270 */
[----:B------:R-:W-:-:S04]  /*1a10*/  FFMA.FTZ R0, RZ, R91, R0 ;  /* 0x0000005bff007223 */ /* 0x000fc80000010000 */
[----:B------:R-:W-:-:S04]  /*1a20*/  FADD.FTZ R0, RZ, R0 ;  /* 0x00000000ff007221 */ /* 0x000fc80000010000 */
[-C--:B------:R-:W-:Y:S01]  /*1a30*/  FMUL.FTZ R8, R88, R0.reuse ;  /* 0x0000000058087220 */ /* 0x080fe20000410000 */
[C---:B------:R-:W-:Y:S01]  /*1a40*/  FFMA.FTZ R11, R89.reuse, R0, R11 ;  /* 0x00000000590b7223 */ /* 0x040fe2000001000b */
[CC--:B------:R-:W-:Y:S02]  /*1a50*/  FMUL.FTZ R0, R94.reuse, R90.reuse ;  /* 0x0000005a5e007220 */ /* 0x0c0fe40000410000 */
[----:B------:R-:W-:Y:S01]  /*1a60*/  FFMA.FTZ R8, R89, R9, -R8 ;  /* 0x0000000959087223 */ /* 0x000fe20000010808 */
[C---:B------:R-:W-:Y:S01]  /*1a70*/  FMUL.FTZ R9, R93.reuse, R90 ;  /* 0x0000005a5d097220 */ /* 0x040fe20000410000 */
[----:B------:R-:W-:Y:S01]  /*1a80*/  FADD.FTZ R10, RZ, R11 ;  /* 0x0000000bff0a7221 */ /* 0x000fe20000010000 */
[-C--:B------:R-:W-:Y:S01]  /*1a90*/  FFMA.FTZ R0, R93, R91.reuse, -R0 ;  /* 0x0000005b5d007223 */ /* 0x080fe20000010800 */
[----:B------:R-:W-:Y:S01]  /*1aa0*/  FADD.FTZ R12, R87, R8 ;  /* 0x00000008570c7221 */ /* 0x000fe20000010000 */
[----:B------:R-:W-:Y:S01]  /*1ab0*/  FFMA.FTZ R9, R94, R91, R9 ;  /* 0x0000005b5e097223 */ /* 0x000fe20000010009 */
[----:B------:R-:W-:-:S02]  /*1ac0*/  FMUL.FTZ R11, R85, R10 ;  /* 0x0000000a550b7220 */ /* 0x000fc40000410000 */
[-C--:B------:R-:W-:Y:S01]  /*1ad0*/  FMUL.FTZ R14, R85, R12.reuse ;  /* 0x0000000c550e7220 */ /* 0x080fe20000410000 */
[CC--:B------:R-:W-:Y:S01]  /*1ae0*/  FMUL.FTZ R8, R88.reuse, R9.reuse ;  /* 0x0000000958087220 */ /* 0x0c0fe20000410000 */
[C---:B------:R-:W-:Y:S02]  /*1af0*/  FFMA.FTZ R11, R83.reuse, R12, -R11 ;  /* 0x0000000c530b7223 */ /* 0x040fe4000001080b */
[----:B------:R-:W-:Y:S01]  /*1b00*/  FFMA.FTZ R14, R83, R10, R14 ;  /* 0x0000000a530e7223 */ /* 0x000fe2000001000e */
[-C--:B------:R-:W-:Y:S01]  /*1b10*/  FMUL.FTZ R10, R88, R0.reuse ;  /* 0x00000000580a7220 */ /* 0x080fe20000410000 */
[C---:B------:R-:W-:Y:S01]  /*1b20*/  FFMA.FTZ R8, R89.reuse, R0, -R8 ;  /* 0x0000000059087223 */ /* 0x040fe20000010808 */
[----:B------:R-:W-:Y:S01]  /*1b30*/  FADD.FTZ R11, R84, R11 ;  /* 0x0000000b540b7221 */ /* 0x000fe20000010000 */
[----:B------:R-:W-:Y:S01]  /*1b40*/  FADD.FTZ R0, RZ, R14 ;  /* 0x0000000eff007221 */ /* 0x000fe20000010000 */
[----:B------:R-:W-:Y:S01]  /*1b50*/  FFMA.FTZ R12, R89, R9, R10 ;  /* 0x00000009590c7223 */ /* 0x000fe2000001000a */
[----:B------:R-:W-:-:S02]  /*1b60*/  FMUL.FTZ R10, R85, R8 ;  /* 0x00000008550a7220 */ /* 0x000fc40000410000 */
[----:B------:R-:W-:Y:S02]  /*1b70*/  SHFL.UP PT, R13, R11, 0x1, RZ ;  /* 0x042000000b0d7989 */ /* 0x000fe400000e00ff */
[-C--:B------:R-:W-:Y:S01]  /*1b80*/  FFMA.FTZ R10, R83, R12.reuse, R10 ;  /* 0x0000000c530a7223 */ /* 0x080fe2000001000a */
[----:B------:R-:W-:Y:S01]  /*1b90*/  FMUL.FTZ R12, R85, R12 ;  /* 0x0000000c550c7220 */ /* 0x000fe20000410000 */
[----:B------:R-:W0:Y:S03]  /*1ba0*/  SHFL.UP PT, R14, R0, 0x1, RZ ;  /* 0x04200000000e7989 */ /* 0x000e2600000e00ff */
[----:B------:R-:W-:Y:S01]  /*1bb0*/  FFMA.FTZ R25, R83, R8, -R12 ;  /* 0x0000000853197223 */ /* 0x000fe2000001080c */
[----:B------:R-:W1:Y:S04]  /*1bc0*/  SHFL.UP PT, R9, R10, 0x1, RZ ;  /* 0x042000000a097989 */ /* 0x000e6800000e00ff */
[----:B------:R-:W2:Y:S01]  /*1bd0*/  SHFL.UP PT, R8, R25, 0x1, RZ ;  /* 0x0420000019087989 */ /* 0x000ea200000e00ff */
[-C--:B0-----:R-:W-:Y:S01]  /*1be0*/  FMUL.FTZ R15, R25, R14.reuse ;  /* 0x0000000e190f7220 */ /* 0x081fe20000410000 */
[----:B------:R-:W-:-:S03]  /*1bf0*/  FMUL.FTZ R12, R10, R14 ;  /* 0x0000000e0a0c7220 */ /* 0x000fc60000410000 */
[CC--:B------:R-:W-:Y:S01]  /*1c00*/  FFMA.FTZ R15, R10.reuse, R13.reuse, R15 ;  /* 0x0000000d0a0f7223 */ /* 0x0c0fe2000001000f */
[C---:B------:R-:W-:Y:S01]  /*1c10*/  FFMA.FTZ R14, R25.reuse, R13, -R12 ;  /* 0x0000000d190e7223 */ /* 0x040fe2000001080c */
[-C--:B-1----:R-:W-:Y:S01]  /*1c20*/  FMUL.FTZ R12, R10, R9.reuse ;  /* 0x000000090a0c7220 */ /* 0x082fe20000410000 */
[----:B------:R-:W-:Y:S01]  /*1c30*/  FMUL.FTZ R9, R25, R9 ;  /* 0x0000000919097220 */ /* 0x000fe20000410000 */
[----:B------:R-:W-:Y:S01]  /*1c40*/  @P6 FADD.FTZ R0, R0, R15 ;  /* 0x0000000f00006221 */ /* 0x000fe20000010000 */
[----:B------:R-:W-:Y:S01]  /*1c50*/  @P6 FADD.FTZ R11, R11, R14 ;  /* 0x0000000e0b0b6221 */ /* 0x000fe20000010000 */
[-C--:B--2---:R-:W-:Y:S01]  /*1c60*/  @P6 FFMA.FTZ R25, R25, R8.reuse, -R12 ;  /* 0x0000000819196223 */ /* 0x084fe2000001080c */
[----:B------:R-:W-:Y:S01]  /*1c70*/  @P6 FFMA.FTZ R10, R10, R8, R9 ;  /* 0x000000080a0a6223 */ /* 0x000fe20000010009 */
[----:B------:R-:W-:Y:S01]  /*1c80*/  ISETP.GE.AND P6, PT, R30, 0x2, PT ;  /* 0x000000021e00780c */ /* 0x000fe20003fc6270 */
[----:B------:R-:W0:Y:S04]  /*1c90*/  SHFL.UP PT, R13, R0, 0x2, RZ ;  /* 0x04400000000d7989 */ /* 0x000e2800000e00ff */
[----:B------:R-:W1:Y:S04]  /*1ca0*/  SHFL.UP PT, R12, R11, 0x2, RZ ;  /* 0x044000000b0c7989 */ /* 0x000e6800000e00ff */
[----:B------:R-:W2:Y:S04]  /*1cb0*/  SHFL.UP PT, R9, R10, 0x2, RZ ;  /* 0x044000000a097989 */ /* 0x000ea800000e00ff */
[----:B------:R-:W3:Y:S01]  /*1cc0*/  SHFL.UP PT, R8, R25, 0x2, RZ ;  /* 0x0440000019087989 */ /* 0x000ee200000e00ff */
[-C--:B0-----:R-:W-:Y:S01]  /*1cd0*/  FMUL.FTZ R14, R10, R13.reuse ;  /* 0x0000000d0a0e7220 */ /* 0x081fe20000410000 */
[----:B------:R-:W-:-:S03]  /*1ce0*/  FMUL.FTZ R13, R25, R13 ;  /* 0x0000000d190d7220 */ /* 0x000fc60000410000 */
[-C--:B-1----:R-:W-:Y:S01]  /*1cf0*/  FFMA.FTZ R14, R25, R12.reuse, -R14 ;  /* 0x0000000c190e7223 */ /* 0x082fe2000001080e */
[C---:B------:R-:W-:Y:S01]  /*1d00*/  FFMA.FTZ R13, R10.reuse, R12, R13 ;  /* 0x0000000c0a0d7223 */ /* 0x040fe2000001000d */
[----:B--2---:R-:W-:-:S03]  /*1d10*/  FMUL.FTZ R12, R10, R9 ;  /* 0x000000090a0c7220 */ /* 0x004fc60000410000 */
[----:B------:R-:W-:Y:S01]  /*1d20*/  @P6 FADD.FTZ R0, R0, R13 ;  /* 0x0000000d00006221 */ /* 0x000fe20000010000 */
[----:B------:R-:W-:Y:S01]  /*1d30*/  @P6 FADD.FTZ R11, R11, R14 ;  /* 0x0000000e0b0b6221 */ /* 0x000fe20000010000 */
[C---:B------:R-:W-:Y:S01]  /*1d40*/  FMUL.FTZ R9, R25.reuse, R9 ;  /* 0x0000000919097220 */ /* 0x040fe20000410000 */
[-C--:B---3--:R-:W-:Y:S02]  /*1d50*/  @P6 FFMA.FTZ R25, R25, R8.reuse, -R12 ;  /* 0x0000000819196223 */ /* 0x088fe4000001080c */
[----:B------:R-:W0:Y:S01]  /*1d60*/  SHFL.UP PT, R13, R0, 0x4, RZ ;  /* 0x04800000000d7989 */ /* 0x000e2200000e00ff */
[----:B------:R-:W-:Y:S01]  /*1d70*/  @P6 FFMA.FTZ R10, R10, R8, R9 ;  /* 0x000000080a0a6223 */ /* 0x000fe20000010009 */
[----:B------:R-:W-:Y:S02]  /*1d80*/  ISETP.GE.AND P6, PT, R30, 0x4, PT ;  /* 0x000000041e00780c */ /* 0x000fe40003fc6270 */
        /* <DEDUP_REMOVED lines=9> */
[----:B------:R-:W-:Y:S01]  /*1e20*/  FMUL.FTZ R9, R25, R9 ;  /* 0x0000000919097220 */ /* 0x000fe20000410000 */
[----:B------:R-:W-:Y:S01]  /*1e30*/  @P6 FADD.FTZ R11, R11, R14 ;  /* 0x0000000e0b0b6221 */ /* 0x000fe20000010000 */
        /* <DEDUP_REMOVED lines=9> */
[CC--:B-1----:R-:W-:Y:S01]  /*1ed0*/  FFMA.FTZ R14, R25.reuse, R12.reuse, -R14 ;  /* 0x0000000c190e7223 */ /* 0x0c2fe2000001080e */
[C---:B------:R-:W-:Y:S01]  /*1ee0*/  FFMA.FTZ R13, R10.reuse, R12, R13 ;  /* 0x0000000c0a0d7223 */ /* 0x040fe2000001000d */
[-C--:B--2---:R-:W-:Y:S01]  /*1ef0*/  FMUL.FTZ R12, R10, R9.reuse ;  /* 0x000000090a0c7220 */ /* 0x084fe20000410000 */
[----:B------:R-:W-:Y:S02]  /*1f00*/  FMUL.FTZ R9, R25, R9 ;  /* 0x0000000919097220 */ /* 0x000fe40000410000 */
[----:B------:R-:W-:Y:S01]  /*1f10*/  @P6 FADD.FTZ R0, R0, R13 ;  /* 0x0000000d00006221 */ /* 0x000fe20000010000 */
[----:B------:R-:W-:Y:S01]  /*1f20*/  @P6 FADD.FTZ R11, R11, R14 ;  /* 0x0000000e0b0b6221 */ /* 0x000fe20000010000 */
[-C--:B---3--:R-:W-:Y:S01]  /*1f30*/  @P6 FFMA.FTZ R25, R25, R8.reuse, -R12 ;  /* 0x0000000819196223 */ /* 0x088fe2000001080c */
[----:B------:R-:W-:Y:S01]  /*1f40*/  @P6 FFMA.FTZ R10, R10, R8, R9 ;  /* 0x000000080a0a6223 */ /* 0x000fe20000010009 */
[----:B------:R-:W-:Y:S01]  /*1f50*/  ISETP.GE.AND P6, PT, R43, R74, PT ;  /* 0x0000004a2b00720c */ /* 0x000fe20003fc6270 */
[----:B------:R-:W0:Y:S01]  /*1f60*/  SHFL.UP PT, R15, R0, 0x10, RZ ;  /* 0x06000000000f7989 */ /* 0x000e2200000e00ff */
[----:B------:R-:W-:-:S02]  /*1f70*/  MOV R8, R80 ;  /* 0x0000005000087202 */ /* 0x000fc40000000f00 */
[----:B------:R-:W-:Y:S01]  /*1f80*/  MOV R9, R75 ;  /* 0x0000004b00097202 */ /* 0x000fe20000000f00 */
[----:B------:R-:W1:Y:S04]  /*1f90*/  SHFL.UP PT, R12, R10, 0x10, RZ ;  /* 0x060000000a0c7989 */ /* 0x000e6800000e00ff */
[----:B------:R-:W2:Y:S04]  /*1fa0*/  SHFL.UP PT, R14, R11, 0x10, RZ ;  /* 0x060000000b0e7989 */ /* 0x000ea800000e00ff */
[----:B------:R-:W3:Y:S04]  /*1fb0*/  SHFL.UP PT, R13, R25, 0x10, RZ ;  /* 0x06000000190d7989 */ /* 0x000ee800000e00ff */
[----:B------:R-:W4:Y:S01]  /*1fc0*/  @!P6 LDG.E R24, desc[UR16][R8.64+-0x180] ;  /* 0xfffe80100818e981 */ /* 0x000f22000c1e1900 */
[----:B------:R-:W-:Y:S01]  /*1fd0*/  LEA R80, P6, R20, R8, 0x2 ;  /* 0x0000000814507211 */ /* 0x000fe200078c10ff */
[----:B------:R-:W-:Y:S01]  /*1fe0*/  HFMA2 R98, -RZ, RZ, 0, 0 ;  /* 0x00000000ff627431 */ /* 0x000fe200000001ff */
[----:B------:R-:W-:Y:S01]  /*1ff0*/  MOV R102, RZ ;  /* 0x000000ff00667202 */ /* 0x000fe20000000f00 */
[----:B------:R-:W-:Y:S01]  /*2000*/  HFMA2 R104, -RZ, RZ, 0, 0 ;  /* 0x00000000ff687431 */ /* 0x000fe200000001ff */
[----:B------:R-:W-:-:S02]  /*2010*/  IADD3.X R75, PT, PT, R9, R81, RZ, P6, !PT ;  /* 0x00000051094b7210 */ /* 0x000fc400037fe4ff */
[----:B------:R-:W-:Y:S01]  /*2020*/  ISETP.GE.AND P6, PT, R30, 0x10, PT ;  /* 0x000000101e00780c */ /* 0x000fe20003fc6270 */
[CC--:B0-----:R-:W-:Y:S01]  /*2030*/  FMUL.FTZ R96, R10.reuse, R15.reuse ;  /* 0x0000000f0a607220 */ /* 0x0c1fe20000410000 */
[C---:B------:R-:W-:Y:S01]  /*2040*/  FMUL.FTZ R27, R25.reuse, R15 ;  /* 0x0000000f191b7220 */ /* 0x040fe20000410000 */
[----:B------:R-:W-:Y:S01]  /*2050*/  MOV R106, RZ ;  /* 0x000000ff006a7202 */ /* 0x000fe20000000f00 */
[----:B------:R-:W5:Y:S01]  /*2060*/  @!P3 LDG.E R102, desc[UR16][R8.64+0x80] ;  /* 0x000080100866b981 */ /* 0x000f62000c1e1900 */
[CC--:B-1----:R-:W-:Y:S01]  /*2070*/  FMUL.FTZ R26, R10.reuse, R12.reuse ;  /* 0x0000000c0a1a7220 */ /* 0x0c2fe20000410000 */
[C---:B------:R-:W-:Y:S02]  /*2080*/  FMUL.FTZ R15, R25.reuse, R12 ;  /* 0x0000000c190f7220 */ /* 0x040fe40000410000 */
[----:B------:R-:W5:Y:S01]  /*2090*/  @!P2 LDG.E R98, desc[UR16][R8.64] ;  /* 0x000000100862a981 */ /* 0x000f62000c1e1900 */
[-C--:B--2---:R-:W-:Y:S01]  /*20a0*/  FFMA.FTZ R96, R25, R14.reuse, -R96 ;  /* 0x0000000e19607223 */ /* 0x084fe20000010860 */
[----:B------:R-:W-:-:S02]  /*20b0*/  FFMA.FTZ R27, R10, R14, R27 ;  /* 0x0000000e0a1b7223 */ /* 0x000fc4000001001b */
[----:B------:R-:W2:Y:S01]  /*20c0*/  @!P4 LDG.E R104, desc[UR16][R8.64+0x100] ;  /* 0x000100100868c981 */ /* 0x000ea2000c1e1900 */
[-C--:B---3--:R-:W-:Y:S01]  /*20d0*/  FFMA.FTZ R12, R25, R13.reuse, -R26 ;  /* 0x0000000d190c7223 */ /* 0x088fe2000001081a */
[----:B------:R-:W-:Y:S01]  /*20e0*/  FFMA.FTZ R13, R10, R13, R15 ;  /* 0x0000000d0a0d7223 */ /* 0x000fe2000001000f */
[----:B------:R-:W-:Y:S01]  /*20f0*/  FADD.FTZ R14, R11, R96 ;  /* 0x000000600b0e7221 */ /* 0x000fe20000010000 */
[----:B------:R-:W-:Y:S01]  /*2100*/  FADD.FTZ R15, R0, R27 ;  /* 0x0000001b000f7221 */ /* 0x000fe20000010000 */
[----:B------:R-:W-:Y:S01]  /*2110*/  HFMA2 R26, -RZ, RZ, 0, 0 ;  /* 0x00000000ff1a7431 */ /* 0x000fe200000001ff */
[----:B------:R-:W-:Y:S01]  /*2120*/  FSEL R27, R25, R12, !P6 ;  /* 0x0000000c191b7208 */ /* 0x000fe20007000000 */
[----:B------:R-:W3:Y:S01]  /*2130*/  @!P5 LDG.E R106, desc[UR16][R8.64+0x180] ;  /* 0x00018010086ad981 */ /* 0x000ee2000c1e1900 */
[----:B------:R-:W-:Y:S02]  /*2140*/  FSEL R105, R10, R13, !P6 ;  /* 0x0000000d0a697208 */ /* 0x000fe40007000000 */
[----:B------:R-:W-:-:S02]  /*2150*/  FSEL R107, R11, R14, !P6 ;  /* 0x0000000e0b6b7208 */ /* 0x000fc40007000000 */
[----:B------:R-:W-:Y:S02]  /*2160*/  FSEL R108, R0, R15, !P6 ;  /* 0x0000000f006c7208 */ /* 0x000fe40007000000 */
[----:B------:R-:W-:Y:S01]  /*2170*/  ISETP.NE.AND P6, PT, R101, RZ, PT ;  /* 0x000000ff6500720c */ /* 0x000fe20003fc5270 */
[----:B------:R-:W3:Y:S01]  /*2180*/  @!P0 LDG.E R26, desc[UR16][R8.64+-0x100] ;  /* 0xffff0010081a8981 */ /* 0x000ee2000c1e1900 */
[----:B------:R-:W-:Y:S02]  /*2190*/  MOV R0, RZ ;  /* 0x000000ff00007202 */ /* 0x000fe40000000f00 */
[----:B------:R-:W-:-:S06]  /*21a0*/  MOV R96, RZ ;  /* 0x000000ff00607202 */ /* 0x000fcc0000000f00 */
[----:B------:R-:W3:Y:S04]  /*21b0*/  @!P1 LDG.E R96, desc[UR16][R8.64+-0x80] ;  /* 0xffff801008609981 */ /* 0x000ee8000c1e1900 */
[----:B------:R0:W3:Y:S01]  /*21c0*/  @!P6 LDG.E R0, desc[UR16][R8.64+-0x200] ;  /* 0xfffe00100800e981 */ /* 0x0000e2000c1e1900 */
[----:B------:R-:W1:Y:S01]  /*21d0*/  S2UR UR6, SR_CgaCtaId ;  /* 0x00000000000679c3 */ /* 0x000e620000008800 */
[----:B------:R-:W-:Y:S02]  /*21e0*/  ISETP.NE.AND P6, PT, R100, RZ, PT ;  /* 0x000000ff6400720c */ /* 0x000fe40003fc5270 */
[----:B------:R-:W-:Y:S01]  /*21f0*/  CS2R R10, SRZ ;  /* 0x00000000000a7805 */ /* 0x000fe2000001ff00 */
[----:B0-----:R-:W-:Y:S01]  /*2200*/  HFMA2 R8, -RZ, RZ, 1.875, 0 ;  /* 0x3f800000ff087431 */ /* 0x001fe200000001ff */
[----:B------:R-:W-:Y:S01]  /*2210*/  MOV R9, RZ ;  /* 0x000000ff00097202 */ /* 0x000fe20000000f00 */
[----:B------:R-:W-:-:S02]  /*2220*/  UMOV UR5, 0x400 ;  /* 0x0000040000057882 */ /* 0x000fc40000000000 */
[----:B-1----:R-:W-:Y:S01]  /*2230*/  ULEA UR5, UR6, UR5, 0x18 ;  /* 0x0000000506057291 */ /* 0x002fe2000f8ec0ff */
[----:B----4-:R-:W-:Y:S04]  /*2240*/  STS [R29+0x84], R24 ;  /* 0x000084181d007388 */ /* 0x010fe80000000800 */
[----:B-----5:R-:W-:Y:S04]  /*2250*/  STS [R29+0x294], R102 ;  /* 0x000294661d007388 */ /* 0x020fe80000000800 */
[----:B------:R-:W-:Y:S04]  /*2260*/  STS [R29+0x210], R98 ;  /* 0x000210621d007388 */ /* 0x000fe80000000800 */
[----:B--2---:R-:W-:Y:S04]  /*2270*/  STS [R29+0x318], R104 ;  /* 0x000318681d007388 */ /* 0x004fe80000000800 */
[----:B---3--:R-:W-:Y:S04]  /*2280*/  STS [R29+0x39c], R106 ;  /* 0x00039c6a1d007388 */ /* 0x008fe80000000800 */
[----:B------:R-:W-:Y:S04]  /*2290*/  STS [R29+0x108], R26 ;  /* 0x0001081a1d007388 */ /* 0x000fe80000000800 */
[----:B------:R-:W-:Y:S04]  /*22a0*/  STS [R29+0x18c], R96 ;  /* 0x00018c601d007388 */ /* 0x000fe80000000800 */
[----:B------:R-:W-:Y:S01]  /*22b0*/  STS [R29], R0 ;  /* 0x000000001d007388 */ /* 0x000fe20000000800 */
[----:B------:R-:W-:-:S03]  /*22c0*/  NOP ;  /* 0x0000000000007918 */ /* 0x000fc60000000000 */
[----:B------:R-:W0:Y:S01]  /*22d0*/  @P6 LDS.128 R8, [UR7] ;  /* 0x00000007ff086984 */ /* 0x000e220008000c00 */
[----:B------:R-:W-:-:S03]  /*22e0*/  ISETP.NE.AND P6, PT, R30, 0x1f, PT ;  /* 0x0000001f1e00780c */ /* 0x000fc60003fc5270 */
        /* <DEDUP_REMOVED lines=8> */
[----:B------:R1:W-:Y:S02]  /*2370*/  @!P6 STS.128 [UR5+0x420], R12 ;  /* 0x0004200cff00e988 */ /* 0x0003e40008000c05 */
[----:B-1----:R-:W-:-:S02]  /*2380*/  MOV R12, R77 ;  /* 0x0000004d000c7202 */ /* 0x002fc40000000f00 */
[----:B------:R-:W-:-:S05]  /*2390*/  MOV R13, R76 ;  /* 0x0000004c000d7202 */ /* 0x000fca0000000f00 */
[----:B------:R1:W2:Y:S01]  /*23a0*/  LDG.E.64 R24, desc[UR16][R12.64] ;  /* 0x000000100c187981 */ /* 0x0002a2000c1e1b00 */
[----:B------:R-:W-:Y:S01]  /*23b0*/  BAR.SYNC.DEFER_BLOCKING 0x0 ;  /* 0x0000000000007b1d */ /* 0x000fe20000010000 */
[----:B------:R-:W-:-:S05]  /*23c0*/  ISETP.NE.AND P6, PT, R30, RZ, PT ;  /* 0x000000ff1e00720c */ /* 0x000fca0003fc5270 */
[----:B------:R-:W3:Y:S04]  /*23d0*/  SHFL.UP PT, R110, R27, 0x1, RZ ;  /* 0x042000001b6e7989 */ /* 0x000ee800000e00ff */
[----:B------:R-:W4:Y:S04]  /*23e0*/  SHFL.UP PT, R109, R105, 0x1, RZ ;  /* 0x04200000696d7989 */ /* 0x000f2800000e00ff */
[----:B------:R-:W5:Y:S04]  /*23f0*/  SHFL.UP PT, R106, R107, 0x1, RZ ;  /* 0x042000006b6a7989 */ /* 0x000f6800000e00ff */
[----:B------:R-:W5:Y:S04]  /*2400*/  SHFL.UP PT, R104, R108, 0x1, RZ ;  /* 0x042000006c687989 */ /* 0x000f6800000e00ff */
[----:B0-----:R-:W-:Y:S04]  /*2410*/  @!P6 STS.128 [UR5+0x440], R8 ;  /* 0x00044008ff00e988 */ /* 0x001fe80008000c05 */
[----:B-1----:R-:W-:Y:S01]  /*2420*/  LDS.128 R12, [UR5+0x420] ;  /* 0x00042005ff0c7984 */ /* 0x002fe20008000c00 */
[----:B---3--:R-:W-:-:S02]  /*2430*/  @!P6 MOV R110, R8 ;  /* 0x00000008006ee202 */ /* 0x008fc40000000f00 */
[----:B----4-:R-:W-:Y:S02]  /*2440*/  @!P6 MOV R109, R9 ;  /* 0x00000009006de202 */ /* 0x010fe40000000f00 */
[----:B-----5:R-:W-:Y:S02]  /*2450*/  @!P6 MOV R106, R10 ;  /* 0x0000000a006ae202 */ /* 0x020fe40000000f00 */
[----:B------:R-:W-:Y:S01]  /*2460*/  @!P6 MOV R104, R11 ;  /* 0x0000000b0068e202 */ /* 0x000fe20000000f00 */
[----:B------:R-:W-:Y:S01]  /*2470*/  BAR.SYNC.DEFER_BLOCKING 0x0 ;  /* 0x0000000000007b1d */ /* 0x000fe20000010000 */
[----:B------:R-:W-:-:S13]  /*2480*/  ISETP.NE.AND P6, PT, R62, RZ, PT ;  /* 0x000000ff3e00720c */ /* 0x000fda0003fc5270 */
[----:B------:R-:W0:Y:S02]  /*2490*/  @P6 LDS.64 R26, [UR5+0x448] ;  /* 0x00044805ff1a6984 */ /* 0x000e240008000a00 */
[-C--:B0-----:R-:W-:Y:S01]  /*24a0*/  @P6 FMUL.FTZ R108, R26, R109.reuse ;  /* 0x0000006d1a6c6220 */ /* 0x081fe20000410000 */
[----:B------:R-:W-:-:S03]  /*24b0*/  @P6 FMUL.FTZ R105, R27, R109 ;  /* 0x0000006d1b696220 */ /* 0x000fc60000410000 */
[-C--:B------:R-:W-:Y:S01]  /*24c0*/  @P6 FFMA.FTZ R27, R27, R110.reuse, R108 ;  /* 0x0000006e1b1b6223 */ /* 0x080fe2000001006c */
[----:B------:R-:W-:-:S03]  /*24d0*/  @P6 FFMA.FTZ R105, R26, R110, -R105 ;  /* 0x0000006e1a696223 */ /* 0x000fc60000010869 */
[----:B------:R-:W-:Y:S01]  /*24e0*/  @P6 FADD.FTZ R104, R104, R27 ;  /* 0x0000001b68686221 */ /* 0x000fe20000010000 */
[----:B------:R-:W-:Y:S01]  /*24f0*/  @P6 FADD.FTZ R106, R106, R105 ;  /* 0x000000696a6a6221 */ /* 0x000fe20000010000 */
[----:B------:R-:W-:-:S04]  /*2500*/  LEA R77, P6, R16, R77, 0x3 ;  /* 0x0000004d104d7211 */ /* 0x000fc800078c18ff */
[----:B------:R-:W-:Y:S02]  /*2510*/  IADD3.X R76, PT, PT, R76, R17, RZ, P6, !PT ;  /* 0x000000114c4c7210 */ /* 0x000fe400037fe4ff */
[----:B------:R-:W-:-:S04]  /*2520*/  LEA R79, P6, R18, R79, 0x3 ;  /* 0x0000004f124f7211 */ /* 0x000fc800078c18ff */
[----:B------:R-:W-:Y:S02]  /*2530*/  IADD3.X R78, PT, PT, R78, R19, RZ, P6, !PT ;  /* 0x000000134e4e7210 */ /* 0x000fe400037fe4ff */
[----:B------:R-:W-:Y:S01]  /*2540*/  ISETP.NE.AND P6, PT, R62, RZ, PT ;  /* 0x000000ff3e00720c */ /* 0x000fe20003fc5270 */
[----:B------:R-:W-:Y:S01]  /*2550*/  BSSY.RECONVERGENT B0, `(.L_x_2309) ;  /* 0x0000039000007945 */ /* 0x000fe20003800200 */
[C---:B--2---:R-:W-:Y:S01]  /*2560*/  FMUL.FTZ R26, R0.reuse, R25 ;  /* 0x00000019001a7220 */ /* 0x044fe20000410000 */
[----:B------:R-:W-:-:S03]  /*2570*/  FMUL.FTZ R108, R0, R24 ;  /* 0x00000018006c7220 */ /* 0x000fc60000410000 */
[C---:B------:R-:W-:Y:S01]  /*2580*/  FFMA.FTZ R0, R103.reuse, R24, -R26 ;  /* 0x0000001867007223 */ /* 0x040fe2000001081a */
[-C--:B------:R-:W-:Y:S01]  /*2590*/  FFMA.FTZ R26, R103, R25.reuse, R108 ;  /* 0x00000019671a7223 */ /* 0x080fe2000001006c */
[C---:B------:R-:W-:Y:S01]  /*25a0*/  FMUL.FTZ R108, R94.reuse, R104 ;  /* 0x000000685e6c7220 */ /* 0x040fe20000410000 */
[-C--:B------:R-:W-:Y:S01]  /*25b0*/  FMUL.FTZ R94, R94, R106.reuse ;  /* 0x0000006a5e5e7220 */ /* 0x080fe20000410000 */
[CC--:B------:R-:W-:Y:S02]  /*25c0*/  FMUL.FTZ R110, R102.reuse, R25.reuse ;  /* 0x00000019666e7220 */ /* 0x0c0fe40000410000 */
[C---:B------:R-:W-:Y:S01]  /*25d0*/  FFMA.FTZ R103, R93.reuse, R106, -R108 ;  /* 0x0000006a5d677223 */ /* 0x040fe2000001086c */
[----:B------:R-:W-:Y:S01]  /*25e0*/  FMUL.FTZ R102, R102, R24 ;  /* 0x0000001866667220 */ /* 0x000fe20000410000 */
[----:B------:R-:W-:Y:S02]  /*25f0*/  FFMA.FTZ R94, R93, R104, R94 ;  /* 0x000000685d5e7223 */ /* 0x000fe4000001005e */
[----:B------:R-:W-:Y:S01]  /*2600*/  FADD.FTZ R93, R92, R103 ;  /* 0x000000675c5d7221 */ /* 0x000fe20000010000 */
[CC--:B------:R-:W-:Y:S01]  /*2610*/  FFMA.FTZ R27, R99.reuse, R24.reuse, -R110 ;  /* 0x00000018631b7223 */ /* 0x0c0fe2000001086e */
[-C--:B------:R-:W-:Y:S01]  /*2620*/  FFMA.FTZ R99, R99, R25.reuse, R102 ;  /* 0x0000001963637223 */ /* 0x080fe20000010066 */
[----:B------:R-:W-:Y:S01]  /*2630*/  FADD.FTZ R103, RZ, R94 ;  /* 0x0000005eff677221 */ /* 0x000fe20000010000 */
[----:B------:R-:W-:Y:S01]  /*2640*/  FMUL.FTZ R102, R98, R25 ;  /* 0x0000001962667220 */ /* 0x000fe20000410000 */
[----:B------:R-:W-:Y:S01]  /*2650*/  FMUL.FTZ R94, R90, R93 ;  /* 0x0000005d5a5e7220 */ /* 0x000fe20000410000 */
[-C--:B------:R-:W-:Y:S01]  /*2660*/  FMUL.FTZ R98, R98, R24.reuse ;  /* 0x0000001862627220 */ /* 0x080fe20000410000 */
[-C--:B------:R-:W-:Y:S01]  /*2670*/  FMUL.FTZ R90, R90, R103.reuse ;  /* 0x000000675a5a7220 */ /* 0x080fe20000410000 */
[-C--:B------:R-:W-:Y:S01]  /*2680*/  FFMA.FTZ R92, R97, R24.reuse, -R102 ;  /* 0x00000018615c7223 */ /* 0x080fe20000010866 */
[----:B------:R-:W-:Y:S01]  /*2690*/  FFMA.FTZ R94, R91, R103, R94 ;  /* 0x000000675b5e7223 */ /* 0x000fe2000001005e */
[-C--:B------:R-:W-:Y:S01]  /*26a0*/  FFMA.FTZ R97, R97, R25.reuse, R98 ;  /* 0x0000001961617223 */ /* 0x080fe20000010062 */
[C---:B------:R-:W-:Y:S01]  /*26b0*/  FMUL.FTZ R98, R96.reuse, R25 ;  /* 0x0000001960627220 */ /* 0x040fe20000410000 */
[----:B------:R-:W-:Y:S01]  /*26c0*/  FMUL.FTZ R96, R96, R24 ;  /* 0x0000001860607220 */ /* 0x000fe20000410000 */
[----:B------:R-:W-:Y:S01]  /*26d0*/  FFMA.FTZ R105, R91, R93, -R90 ;  /* 0x0000005d5b697223 */ /* 0x000fe2000001085a */
[----:B------:R-:W-:-:S02]  /*26e0*/  FADD.FTZ R90, RZ, R94 ;  /* 0x0000005eff5a7221 */ /* 0x000fc40000010000 */
[----:B------:R-:W-:Y:S01]  /*26f0*/  FFMA.FTZ R25, R95, R25, R96 ;  /* 0x000000195f197223 */ /* 0x000fe20000010060 */
[----:B------:R-:W-:Y:S01]  /*2700*/  FADD.FTZ R86, R86, R105 ;  /* 0x0000006956567221 */ /* 0x000fe20000010000 */
[C---:B------:R-:W-:Y:S01]  /*2710*/  FMUL.FTZ R96, R88.reuse, R90 ;  /* 0x0000005a58607220 */ /* 0x040fe20000410000 */
[----:B------:R-:W-:Y:S01]  /*2720*/  FMUL.FTZ R91, R13, R11 ;  /* 0x0000000b0d5b7220 */ /* 0x000fe20000410000 */
[----:B------:R-:W-:Y:S01]  /*2730*/  FFMA.FTZ R24, R95, R24, -R98 ;  /* 0x000000185f187223 */ /* 0x000fe20000010862 */
[-C--:B------:R-:W-:Y:S01]  /*2740*/  FMUL.FTZ R105, R88, R86.reuse ;  /* 0x0000005658697220 */ /* 0x080fe20000410000 */
[----:B------:R-:W-:Y:S01]  /*2750*/  FFMA.FTZ R96, R89, R86, -R96 ;  /* 0x0000005659607223 */ /* 0x000fe20000010860 */
[CC--:B------:R-:W-:Y:S01]  /*2760*/  FFMA.FTZ R95, R12.reuse, R10.reuse, -R91 ;  /* 0x0000000a0c5f7223 */ /* 0x0c0fe2000001085b */
        /* <DEDUP_REMOVED lines=23> */
.L_x_2310:
[----:B------:R-:W-:Y:S05]  /*28e0*/  BSYNC.RECONVERGENT B0 ;  /* 0x0000000000007941 */ /* 0x000fea0003800200 */
.L_x_2309:
[----:B------:R-:W-:Y:S01]  /*28f0*/  UIADD3 UR4, UPT, UPT, UR4, 0x1, URZ ;  /* 0x0000000104047890 */ /* 0x000fe2000fffe0ff */
[----:B------:R-:W-:Y:S01]  /*2900*/  FFMA.FTZ R93, R93, R0, -R26 ;  /* 0x000000005d5d7223 */ /* 0x000fe2000001081a */
[----:B------:R-:W-:Y:S01]  /*2910*/  FFMA.FTZ R83, R83, R96, -R14 ;  /* 0x0000006053537223 */ /* 0x000fe2000001080e */
[----:B------:R-:W-:Y:S01]  /*2920*/  FADD.FTZ R0, RZ, R15 ;  /* 0x0000000fff007221 */ /* 0x000fe20000010000 */
[----:B------:R-:W-:Y:S01]  /*2930*/  UISETP.GE.AND UP0, UPT, UR4, UR9, UPT ;  /* 0x000000090400728c */ /* 0x000fe2000bf06270 */
[----:B------:R-:W-:Y:S01]  /*2940*/  FMUL.FTZ R99, R90, R99 ;  /* 0x000000635a637220 */ /* 0x000fe20000410000 */
[----:B------:R-:W-:Y:S01]  /*2950*/  FMUL.FTZ R97, R98, R97 ;  /* 0x0000006162617220 */ /* 0x000fe20000410000 */
[----:B------:R-:W-:Y:S01]  /*2960*/  FADD.FTZ R84, R84, R83 ;  /* 0x0000005354547221 */ /* 0x000fe20000010000 */
[----:B------:R-:W-:Y:S01]  /*2970*/  FMUL.FTZ R25, R25, R0 ;  /* 0x0000000019197220 */ /* 0x000fe20000410000 */
[----:B------:R-:W-:Y:S01]  /*2980*/  FFMA.FTZ R86, R86, R27, -R99 ;  /* 0x0000001b56567223 */ /* 0x000fe20000010863 */
[----:B------:R-:W-:Y:S01]  /*2990*/  FFMA.FTZ R97, R96, R92, -R97 ;  /* 0x0000005c60617223 */ /* 0x000fe20000010861 */
[----:B------:R-:W-:Y:S01]  /*29a0*/  FFMA.FTZ R4, R93, 2, R4 ;  /* 0x400000005d047823 */ /* 0x000fe20000010004 */
[----:B------:R-:W-:Y:S01]  /*29b0*/  FFMA.FTZ R24, R84, R24, -R25 ;  /* 0x0000001854187223 */ /* 0x000fe20000010819 */
[----:B------:R-:W-:Y:S01]  /*29c0*/  FFMA.FTZ R5, R86, 2, R5 ;  /* 0x4000000056057823 */ /* 0x000fe20000010005 */
[----:B------:R-:W-:Y:S01]  /*29d0*/  FFMA.FTZ R6, R97, 2, R6 ;  /* 0x4000000061067823 */ /* 0x000fe20000010006 */
[----:B------:R-:W-:Y:S01]  /*29e0*/  IADD3 R82, PT, PT, R82, 0x1, RZ ;  /* 0x0000000152527810 */ /* 0x000fe20007ffe0ff */
[----:B------:R-:W-:Y:S01]  /*29f0*/  FFMA.FTZ R7, R24, 2, R7 ;  /* 0x4000000018077823 */ /* 0x000fe20000010007 */
[----:B------:R-:W-:Y:S01]  /*2a00*/  UIADD3 UR7, UPT, UPT, UR7, 0x10, URZ ;  /* 0x0000001007077890 */ /* 0x000fe2000fffe0ff */
[----:B------:R-:W-:Y:S11]  /*2a10*/  BRA.U !UP0, `(.L_x_2311) ;  /* 0xffffffed08107547 */ /* 0x000ff6000b83ffff */
.L_x_2308:
[----:B------:R-:W-:Y:S01]  /*2a20*/  BAR.SYNC.DEFER_BLOCKING 0x0 ;  /* 0x0000000000007b1d */ /* 0x000fe20000010000 */
[----:B------:R-:W-:Y:S02]  /*2a30*/  ISETP.NE.AND P0, PT, R62, RZ, PT ;  /* 0x000000ff3e00720c */ /* 0x000fe40003f05270 */
[----:B------:R-:W-:-:S05]  /*2a40*/  IADD3 R53, PT, PT, R53, 0x1, RZ ;  /* 0x0000000135357810 */ /* 0x000fca0007ffe0ff */
[----:B------:R-:W1:Y:S08]  /*2a50*/  LDC.64 R18, c[0x0][0x420] ;  /* 0x00010800ff127b82 */ /* 0x000e700000000a00 */
[----:B------:R-:W2:Y:S01]  /*2a60*/  LDC.64 R20, c[0x0][0x428] ;  /* 0x00010a00ff147b82 */ /* 0x000ea20000000a00 */
[----:B------:R3:W-:Y:S01]  /*2a70*/  STS.128 [R28], R4 ;  /* 0x000000041c007388 */ /* 0x0007e20000000c00 */
[----:B------:R-:W-:-:S03]  /*2a80*/  NOP ;  /* 0x0000000000007918 */ /* 0x000fc60000000000 */
[----:B0-----:R-:W-:Y:S04]  /*2a90*/  LDS R9, [R29] ;  /* 0x000000001d097984 */ /* 0x001fe80000000800 */
[----:B------:R-:W-:Y:S04]  /*2aa0*/  LDS R11, [R29+0x80] ;  /* 0x000080001d0b7984 */ /* 0x000fe80000000800 */
[----:B------:R-:W-:Y:S01]  /*2ab0*/  LDS R13, [R29+0x100] ;  /* 0x000100001d0d7984 */ /* 0x000fe20000000800 */
[----:B---3--:R-:W-:Y:S01]  /*2ac0*/  HFMA2 R5, -RZ, RZ, 0, 0 ;  /* 0x00000000ff057431 */ /* 0x008fe200000001ff */
[----:B------:R-:W-:-:S02]  /*2ad0*/  MOV R4, R32 ;  /* 0x0000002000047202 */ /* 0x000fc40000000f00 */
[----:B------:R-:W-:Y:S04]  /*2ae0*/  LDS R15, [R29+0x180] ;  /* 0x000180001d0f7984 */ /* 0x000fe80000000800 */
[----:B------:R-:W-:Y:S01]  /*2af0*/  @!P0 STS [UR5+0x200], R31 ;  /* 0x0002001fff008988 */ /* 0x000fe20008000805 */
[----:B-1----:R-:W-:Y:S01]  /*2b00*/  IMAD.WIDE.U32 R4, R18, UR18, R4 ;  /* 0x0000001212047c25 */ /* 0x002fe2000f8e0004 */
[----:B------:R-:W-:Y:S03]  /*2b10*/  BAR.SYNC.DEFER_BLOCKING 0x0 ;  /* 0x0000000000007b1d */ /* 0x000fe60000010000 */
[----:B------:R-:W-:Y:S02]  /*2b20*/  IMAD R5, R19, UR18, R5 ;  /* 0x0000001213057c24 */ /* 0x000fe4000f8e0205 */
[----:B--2---:R-:W-:-:S04]  /*2b30*/  IMAD.WIDE.U32 R4, R65, R20, R4 ;  /* 0x0000001441047225 */ /* 0x004fc800078e0004 */
        /* <DEDUP_REMOVED lines=11> */
[----:B------:R-:W-:-:S07]  /*2bf0*/  ISETP.GE.AND P3, PT, R42, R17, PT ;  /* 0x000000112a00720c */ /* 0x000fce0003f66270 */
[----:B------:R0:W-:Y:S01]  /*2c00*/  @!P0 STG.E desc[UR16][R4.64], R9 ;  /* 0x0000000904008986 */ /* 0x0001e2000c101910 */
[----:B-1----:R-:W-:-:S03]  /*2c10*/  ISETP.GE.AND P0, PT, R53, UR4, PT ;  /* 0x0000000435007c0c */ /* 0x002fc6000bf06270 */
        /* <DEDUP_REMOVED lines=11> */
.L_x_2313:
        /* <DEDUP_REMOVED lines=11> */
.L_x_5010:


//--------------------- .text._Z25selective_scan_fwd_kernelI32Selective_Scan_fwd_kernel_traitsILi32ELi4ELi1ELb0ELb0ELb1ELb1EfN3c107complexIfEEEEv13SSMParamsBase --------------------------
	.section	.text._Z25selective_scan_fwd_kernelI32Selective_Scan_fwd_kernel_traitsILi32ELi4ELi1ELb0ELb0ELb1ELb1EfN3c107complexIfEEEEv13SSMParamsBase,"ax",@progbits
	.align	128
        .global         _Z25selective_scan_fwd_kernelI32Selective_Scan_fwd_kernel_traitsILi32ELi4ELi1ELb0ELb0ELb1ELb1EfN3c107complexIfEEEEv13SSMParamsBase
        .type           _Z25selective_scan_fwd_kernelI32Selective_Scan_fwd_kernel_traitsILi32ELi4ELi1ELb0ELb0ELb1ELb1EfN3c107complexIfEEEEv13SSMParamsBase,@function
        .size           _Z25selective_scan_fwd_kernelI32Selective_Scan_fwd_kernel_traitsILi32ELi4ELi1ELb0ELb0ELb1ELb1EfN3c107complexIfEEEEv13SSMParamsBase,(.L_x_5011 - _Z25selective_scan_fwd_kernelI32Selective_Scan_fwd_kernel_traitsILi32ELi4ELi1ELb0ELb0ELb1ELb1EfN3c107complexIfEEEEv13SSMParamsBase)
        .other          _Z25selective_scan_fwd_kernelI32Selective_Scan_fwd_kernel_traitsILi32ELi4ELi1ELb0ELb0ELb1ELb1EfN3c107complexIfEEEEv13SSMParamsBase,@"STO_CUDA_ENTRY STV_DEFAULT"
_Z25selective_scan_fwd_kernelI32Selective_Scan_fwd_kernel_traitsILi32ELi4ELi1ELb0ELb0ELb1ELb1EfN3c107complexIfEEEEv13SSMParamsBase:
.text._Z25selective_scan_fwd_kernelI32Selective_Scan_fwd_kernel_traitsILi32ELi4ELi1ELb0ELb0ELb1ELb1EfN3c107complexIfEEEEv13SSMParamsBase:
        /* <DEDUP_REMOVED lines=40> */
[----:B------:R-:W-:-:S04]  /*0280*/  IMAD R3, R8, R9, RZ ;  /* 0x0000000908037224 */ /* 0x000fc800078e02ff */
[----:B------:R-:W-:-:S06]  /*0290*/  IMAD.HI.U32 R7, R7, R3, R6 ;  /* 0x0000000307077227 */ /* 0x000fcc00078e0006 */
[----:B------:R-:W-:-:S05]  /*02a0*/  IMAD.HI.U32 R7, R7, R0, RZ ;  /* 0x0000000007077227 */ /* 0x000fca00078e00ff */
[----:B------:R-:W-:-:S05]  /*02b0*/  IADD3 R2, PT, PT, -R7, RZ, RZ ;  /* 0x000000ff07027210 */ /* 0x000fca0007ffe1ff */
[----:B------:R-:W-:-:S05]  /*02c0*/  IMAD R0, R9, R2, R0 ;  /* 0x0000000209007224 */ /* 0x000fca00078e0200 */
[----:B------:R-:W-:-:S13]  /*02d0*/  ISETP.GT.U32.AND P2, PT, R9, R0, PT ;  /* 0x000000000900720c */ /* 0x000fda0003f44070 */
[----:B------:R-:W-:-:S04]  /*02e0*/  @!P2 IADD3 R0, PT, PT, R0, -R9, RZ ;  /* 0x800000090000a210 */ /* 0x000fc80007ffe0ff */
[----:B------:R-:W-:Y:S02]  /*02f0*/  ISETP.GE.U32.AND P0, PT, R0, R9, PT ;  /* 0x000000090000720c */ /* 0x000fe40003f06070 */
[----:B------:R-:W3:Y:S01]  /*0300*/  LDC.64 R8, c[0x0][0x460] ;  /* 0x00011800ff087b82 */ /* 0x000ee20000000a00 */
[----:B------:R-:W-:Y:S02]  /*0310*/  MOV R2, UR4 ;  /* 0x0000000400027c02 */ /* 0x000fe40008000f00 */
[----:B------:R-:W-:Y:S01]  /*0320*/  MOV R3, UR5 ;  /* 0x0000000500037c02 */ /* 0x000fe20008000f00 */
[----:B----4-:R-:W-:Y:S01]  /*0330*/  UIMAD.WIDE.U32 UR4, UR18, UR12, URZ ;  /* 0x0000000c120472a5 */ /* 0x010fe2000f8e00ff */
[----:B-1----:R-:W-:Y:S02]  /*0340*/  MOV R5, UR7 ;  /* 0x0000000700057c02 */ /* 0x002fe40008000f00 */
[----:B------:R-:W-:Y:S02]  /*0350*/  LOP3.LUT R6, R28, R11, RZ, 0x3c, !PT ;  /* 0x0000000b1c067212 */ /* 0x000fe400078e3cff */
[----:B------:R-:W-:-:S02]  /*0360*/  MOV R4, UR6 ;  /* 0x0000000600047c02 */ /* 0x000fc40008000f00 */
[----:B------:R-:W-:Y:S02]  /*0370*/  MOV R3, UR9 ;  /* 0x0000000900037c02 */ /* 0x000fe40008000f00 */
[----:B------:R-:W-:Y:S02]  /*0380*/  MOV R5, UR8 ;  /* 0x0000000800057c02 */ /* 0x000fe40008000f00 */
[----:B------:R-:W-:Y:S02]  /*0390*/  ISETP.GE.AND P3, PT, R6, RZ, PT ;  /* 0x000000ff0600720c */ /* 0x000fe40003f66270 */
[----:B------:R-:W-:Y:S02]  /*03a0*/  ISETP.NE.AND P1, PT, R11, RZ, PT ;  /* 0x000000ff0b00720c */ /* 0x000fe40003f25270 */
[----:B------:R-:W-:Y:S01]  /*03b0*/  @!P2 IADD3 R7, PT, PT, R7, 0x1, RZ ;  /* 0x000000010707a810 */ /* 0x000fe20007ffe0ff */
[----:B0-2---:R-:W-:Y:S10]  /*03c0*/  @!P4 EXIT ;  /* 0x000000000000c94d */ /* 0x005ff40003800000 */
[----:B------:R-:W0:Y:S01]  /*03d0*/  S2R R31, SR_TID.X ;  /* 0x00000000001f7919 */ /* 0x000e220000002100 */
[----:B------:R-:W-:Y:S01]  /*03e0*/  @P0 IADD3 R7, PT, PT, R7, 0x1, RZ ;  /* 0x0000000107070810 */ /* 0x000fe20007ffe0ff */
[C---:B------:R-:W-:Y:S01]  /*03f0*/  IMAD.WIDE.U32 R2, R28.reuse, UR10, R2 ;  /* 0x0000000a1c027c25 */ /* 0x040fe2000f8e0002 */
[----:B------:R-:W1:Y:S01]  /*0400*/  LDCU UR6, c[0x0][0x38c] ;  /* 0x00007180ff0677ac */ /* 0x000e620008000800 */
[----:B------:R-:W2:Y:S01]  /*0410*/  LDC.64 R18, c[0x0][0x448] ;  /* 0x00011200ff127b82 */ /* 0x000ea20000000a00 */
[----:B------:R-:W-:Y:S01]  /*0420*/  @!P3 IADD3 R7, PT, PT, -R7, RZ, RZ ;  /* 0x000000ff0707b210 */ /* 0x000fe20007ffe1ff */
[----:B------:R-:W-:Y:S01]  /*0430*/  IMAD R47, R28, UR11, R3 ;  /* 0x0000000b1c2f7c24 */ /* 0x000fe2000f8e0203 */
[----:B------:R-:W-:Y:S01]  /*0440*/  @!P1 LOP3.LUT R7, RZ, R11, RZ, 0x33, !PT ;  /* 0x0000000bff079212 */ /* 0x000fe200078e33ff */
[----:B------:R-:W4:Y:S01]  /*0450*/  LDCU.64 UR8, c[0x0][0x3b8] ;  /* 0x00007700ff0877ac */ /* 0x000f220008000a00 */
[----:B---3--:R-:W-:Y:S01]  /*0460*/  LEA R39, P0, R2, R8, 0x2 ;  /* 0x0000000802277211 */ /* 0x008fe200078010ff */
[----:B------:R-:W-:Y:S01]  /*0470*/  IMAD.WIDE.U32 R4, R28, UR14, R4 ;  /* 0x0000000e1c047c25 */ /* 0x000fe2000f8e0004 */
[----:B------:R-:W-:Y:S01]  /*0480*/  SHF.R.S32.HI R3, RZ, 0x1f, R7 ;  /* 0x0000001fff037819 */ /* 0x000fe20000011407 */
[----:B------:R-:W3:Y:S01]  /*0490*/  LDC.64 R20, c[0x0][0x440] ;  /* 0x00011000ff147b82 */ /* 0x000ee20000000a00 */
[----:B------:R-:W1:Y:S01]  /*04a0*/  LDCU.64 UR20, c[0x0][0x3a0] ;  /* 0x00007400ff1477ac */ /* 0x000e620008000a00 */
[----:B------:R-:W-:Y:S01]  /*04b0*/  LEA.HI.X R47, R2, R9, R47, 0x2, P0 ;  /* 0x00000009022f7211 */ /* 0x000fe200000f142f */
[----:B------:R-:W-:Y:S01]  /*04c0*/  IMAD R48, R28, UR15, R5 ;  /* 0x0000000f1c307c24 */ /* 0x000fe2000f8e0205 */
[----:B------:R-:W-:Y:S01]  /*04d0*/  LEA R40, P1, R4, R40, 0x2 ;  /* 0x0000002804287211 */ /* 0x000fe200078210ff */
[----:B------:R-:W-:Y:S01]  /*04e0*/  IMAD R0, R3, R60, RZ ;  /* 0x0000003c03007224 */ /* 0x000fe200078e02ff */
[----:B------:R-:W-:Y:S01]  /*04f0*/  UIMAD UR5, UR18, UR13, UR5 ;  /* 0x0000000d120572a4 */ /* 0x000fe2000f8e0205 */
[----:B------:R-:W-:-:S02]  /*0500*/  MOV R38, RZ ;  /* 0x000000ff00267202 */ /* 0x000fc40000000f00 */
[----:B------:R-:W-:Y:S01]  /*0510*/  IMAD R61, R7, R61, R0 ;  /* 0x0000003d073d7224 */ /* 0x000fe200078e0200 */
[----:B------:R-:W-:Y:S01]  /*0520*/  LEA.HI.X R48, R4, R41, R48, 0x2, P1 ;  /* 0x0000002904307211 */ /* 0x000fe200008f1430 */
[----:B------:R-:W-:Y:S02]  /*0530*/  IMAD R0, R15, UR18, R28 ;  /* 0x000000120f007c24 */ /* 0x000fe4000f8e021c */
[----:B------:R-:W-:-:S04]  /*0540*/  IMAD.WIDE.U32 R2, R7, R60, UR4 ;  /* 0x0000000407027e25 */ /* 0x000fc8000f8e003c */
[----:B------:R-:W-:Y:S01]  /*0550*/  IMAD R0, R0, R17, RZ ;  /* 0x0000001100007224 */ /* 0x000fe200078e02ff */
[----:B------:R-:W-:Y:S01]  /*0560*/  LEA R59, P0, R2, R12, 0x2 ;  /* 0x0000000c023b7211 */ /* 0x000fe200078010ff */
[----:B----4-:R-:W-:Y:S01]  /*0570*/  IMAD.WIDE.U32 R34, R28, UR8, RZ ;  /* 0x000000081c227c25 */ /* 0x010fe2000f8e00ff */
[----:B0-----:R-:W-:Y:S01]  /*0580*/  SHF.L.U32 R37, R31, 0x2, RZ ;  /* 0x000000021f257819 */ /* 0x001fe200000006ff */
[----:B------:R-:W0:Y:S01]  /*0590*/  LDCU.U8 UR8, c[0x0][0x39e] ;  /* 0x000073c0ff0877ac */ /* 0x000e220008000000 */
[----:B------:R-:W-:Y:S01]  /*05a0*/  IADD3 R61, PT, PT, R3, R61, RZ ;  /* 0x0000003d033d7210 */ /* 0x000fe20007ffe0ff */
[----:B-1----:R-:W-:Y:S01]  /*05b0*/  IMAD R36, R0, UR6, RZ ;  /* 0x0000000600247c24 */ /* 0x002fe2000f8e02ff */
[----:B------:R-:W-:Y:S01]  /*05c0*/  SHF.L.U32 R0, R31, 0x3, RZ ;  /* 0x000000031f007819 */ /* 0x000fe200000006ff */
[----:B------:R-:W-:Y:S01]  /*05d0*/  IMAD.WIDE.U32 R4, R28, UR20, RZ ;  /* 0x000000141c047c25 */ /* 0x000fe2000f8e00ff */
[----:B------:R-:W-:Y:S02]  /*05e0*/  LOP3.LUT R49, R37, 0xf80, RZ, 0xc0, !PT ;  /* 0x00000f8025317812 */ /* 0x000fe400078ec0ff */
[----:B------:R-:W-:Y:S01]  /*05f0*/  LOP3.LUT R0, R0, 0x1f00, RZ, 0xc0, !PT ;  /* 0x00001f0000007812 */ /* 0x000fe200078ec0ff */
[C---:B------:R-:W-:Y:S01]  /*0600*/  IMAD R6, R28.reuse, UR9, R35 ;  /* 0x000000091c067c24 */ /* 0x040fe2000f8e0223 */
[----:B------:R-:W-:Y:S01]  /*0610*/  LOP3.LUT R42, R49, 0x1f, R31, 0xf8, !PT ;  /* 0x0000001f312a7812 */ /* 0x000fe200078ef81f */
[----:B------:R-:W-:Y:S01]  /*0620*/  IMAD R35, R28, UR21, R5 ;  /* 0x000000151c237c24 */ /* 0x000fe2000f8e0205 */
[----:B------:R-:W-:-:S02]  /*0630*/  LOP3.LUT R43, R0, 0x1f, R31, 0xf8, !PT ;  /* 0x0000001f002b7812 */ /* 0x000fc400078ef81f */
[----:B------:R-:W-:Y:S02]  /*0640*/  LOP3.LUT R46, R42, 0x20, RZ, 0xfc, !PT ;  /* 0x000000202a2e7812 */ /* 0x000fe400078efcff */
[----:B------:R-:W-:Y:S01]  /*0650*/  LEA.HI.X R61, R2, R13, R61, 0x2, P0 ;  /* 0x0000000d023d7211 */ /* 0x000fe200000f143d */
[----:B------:R-:W-:Y:S01]  /*0660*/  IMAD.WIDE.U32 R2, R43, 0x4, RZ ;  /* 0x000000042b027825 */ /* 0x000fe200078e00ff */
[----:B--2---:R-:W-:Y:S02]  /*0670*/  LEA R32, P1, R34, R18, 0x3 ;  /* 0x0000001222207211 */ /* 0x004fe400078218ff */
[----:B---3--:R-:W-:Y:S02]  /*0680*/  LEA R33, P2, R4, R20, 0x3 ;  /* 0x0000001404217211 */ /* 0x008fe400078418ff */
[----:B------:R-:W-:Y:S02]  /*0690*/  IADD3 R49, PT, PT, R49, R46, RZ ;  /* 0x0000002e31317210 */ /* 0x000fe40007ffe0ff */
[----:B------:R-:W-:-:S02]  /*06a0*/  LEA.HI.X R34, R34, R19, R6, 0x3, P1 ;  /* 0x0000001322227211 */ /* 0x000fc400008f1c06 */
[----:B------:R-:W-:Y:S02]  /*06b0*/  LEA.HI.X R35, R4, R21, R35, 0x3, P2 ;  /* 0x0000001504237211 */ /* 0x000fe400010f1c23 */
[C---:B------:R-:W-:Y:S02]  /*06c0*/  IADD3 R41, PT, PT, R37.reuse, 0x1, RZ ;  /* 0x0000000125297810 */ /* 0x040fe40007ffe0ff */
[C---:B------:R-:W-:Y:S02]  /*06d0*/  IADD3 R44, PT, PT, R37.reuse, 0x2, RZ ;  /* 0x00000002252c7810 */ /* 0x040fe40007ffe0ff */
[----:B------:R-:W-:Y:S02]  /*06e0*/  IADD3 R45, PT, PT, R37, 0x3, RZ ;  /* 0x00000003252d7810 */ /* 0x000fe40007ffe0ff */
[C---:B------:R-:W-:Y:S02]  /*06f0*/  LOP3.LUT R50, R42.reuse, 0x40, RZ, 0xfc, !PT ;  /* 0x000000402a327812 */ /* 0x040fe400078efcff */
[----:B------:R-:W-:-:S02]  /*0700*/  LOP3.LUT R51, R42, 0x60, RZ, 0xfc, !PT ;  /* 0x000000602a337812 */ /* 0x000fc400078efcff */
[----:B------:R-:W-:Y:S02]  /*0710*/  LOP3.LUT R52, R2, 0x200, RZ, 0xfc, !PT ;  /* 0x0000020002347812 */ /* 0x000fe400078efcff */
[C---:B------:R-:W-:Y:S02]  /*0720*/  IADD3 R53, PT, PT, R49.reuse, 0x20, RZ ;  /* 0x0000002031357810 */ /* 0x040fe40007ffe0ff */
[C---:B------:R-:W-:Y:S02]  /*0730*/  IADD3 R54, PT, PT, R49.reuse, 0x40, RZ ;  /* 0x0000004031367810 */ /* 0x040fe40007ffe0ff */
[C---:B------:R-:W-:Y:S02]  /*0740*/  IADD3 R55, PT, PT, R49.reuse, 0x60, RZ ;  /* 0x0000006031377810 */ /* 0x040fe40007ffe0ff */
[C---:B------:R-:W-:Y:S02]  /*0750*/  IADD3 R56, PT, PT, R49.reuse, 0x80, RZ ;  /* 0x0000008031387810 */ /* 0x040fe40007ffe0ff */
[----:B------:R-:W-:-:S02]  /*0760*/  IADD3 R57, PT, PT, R49, 0xa0, RZ ;  /* 0x000000a031397810 */ /* 0x000fc40007ffe0ff */
[----:B0-----:R-:W-:-:S07]  /*0770*/  IADD3 R58, PT, PT, R49, 0xc0, RZ ;  /* 0x000000c0313a7810 */ /* 0x001fce0007ffe0ff */
.L_x_2326:
        /* <DEDUP_REMOVED lines=93> */
.L_x_2315:
[----:B------:R-:W-:Y:S05]  /*0d50*/  BSYNC.RECONVERGENT B0 ;  /* 0x0000000000007941 */ /* 0x000fea0003800200 */
.L_x_2314:
        /* <DEDUP_REMOVED lines=32> */
.L_x_2317:
[----:B------:R-:W-:Y:S05]  /*0f60*/  BSYNC.RECONVERGENT B0 ;  /* 0x0000000000007941 */ /* 0x000fea0003800200 */
.L_x_2316:
        /* <DEDUP_REMOVED lines=32> */
.L_x_2319:
[----:B------:R-:W-:Y:S05]  /*1170*/  BSYNC.RECONVERGENT B0 ;  /* 0x0000000000007941 */ /* 0x000fea0003800200 */
.L_x_2318:
        /* <DEDUP_REMOVED lines=32> */
.L_x_2321:
[----:B------:R-:W-:Y:S05]  /*1380*/  BSYNC.RECONVERGENT B0 ;  /* 0x0000000000007941 */ /* 0x000fea0003800200 */
.L_x_2320:
        /* <DEDUP_REMOVED lines=8> */
[----:B------:R-:W-:Y:S01]  /*1410*/  SHF.L.U32 R74, R38, 0x8, RZ ;  /* 0x00000008264a7819 */ /* 0x000fe200000006ff */
        /* <DEDUP_REMOVED lines=35> */
.L_x_2325:
        /* <DEDUP_REMOVED lines=21> */
[----:B------:R-:W-:Y:S01]  /*17a0*/  FMUL.FTZ R10, R0, R67 ;  /* 0x00000043000a7220 */ /* 0x000fe20000410000 */
[----:B------:R-:W-:Y:S01]  /*17b0*/  ISETP.GE.U32.AND P6, PT, R41, R63, PT ;  /* 0x0000003f2900720c */ /* 0x000fe20003fc6070 */
[----:B------:R-:W0:Y:S03]  /*17c0*/  MUFU.COS R13, R14 ;  /* 0x0000000e000d7308 */ /* 0x000e260000000000 */
[----:B------:R-:W-:-:S05]  /*17d0*/  FSEL R86, R71, RZ, !P6 ;  /* 0x000000ff47567208 */ /* 0x000fca0007000000 */
[----:B------:R-:W1:Y:S08]  /*17e0*/  MUFU.SIN R11, R14 ;  /* 0x0000000e000b7308 */ /* 0x000e700000000400 */
[----:B------:R-:W-:Y:S01]  /*17f0*/  MUFU.EX2 R10, R10 ;  /* 0x0000000a000a7308 */ /* 0x000fe20000000800 */
[----:B0-----:R-:W-:-:S05]  /*1800*/  FMUL.FTZ R13, R8, R13 ;  /* 0x0000000d080d7220 */ /* 0x001fca0000410000 */
[----:B------:R-:W-:Y:S01]  /*1810*/  FSEL R91, R13, 1, !P6 ;  /* 0x3f8000000d5b7808 */ /* 0x000fe20007000000 */
[----:B-1----:R-:W-:Y:S01]  /*1820*/  FMUL.FTZ R11, R8, R11 ;  /* 0x0000000b080b7220 */ /* 0x002fe20000410000 */
[C---:B------:R-:W-:Y:S01]  /*1830*/  FMUL.FTZ R8, R9.reuse, R67 ;  /* 0x0000004309087220 */ /* 0x040fe20000410000 */
[----:B------:R-:W-:-:S03]  /*1840*/  FMUL.FTZ R9, R9, R70 ;  /* 0x0000004609097220 */ /* 0x000fc60000410000 */
[----:B------:R-:W-:Y:S01]  /*1850*/  FMUL.RZ R12, R8, 0.15915493667125701904 ;  /* 0x3e22f983080c7820 */ /* 0x000fe2000040c000 */
[----:B------:R-:W-:Y:S01]  /*1860*/  FSEL R90, R11, RZ, !P6 ;  /* 0x000000ff0b5a7208 */ /* 0x000fe20007000000 */
[----:B------:R-:W-:Y:S01]  /*1870*/  FMUL.FTZ R8, R0, R70 ;  /* 0x0000004600087220 */ /* 0x000fe20000410000 */
[----:B------:R-:W-:Y:S01]  /*1880*/  ISETP.GE.U32.AND P6, PT, R44, R63, PT ;  /* 0x0000003f2c00720c */ /* 0x000fe20003fc6070 */
[----:B------:R-:W0:Y:S02]  /*1890*/  MUFU.COS R13, R12 ;  /* 0x0000000c000d7308 */ /* 0x000e240000000000 */
[----:B------:R-:W-:Y:S01]  /*18a0*/  FMUL.FTZ R0, R92, R90 ;  /* 0x0000005a5c007220 */ /* 0x000fe20000410000 */
[----:B------:R-:W-:-:S03]  /*18b0*/  FSEL R87, R72, RZ, !P6 ;  /* 0x000000ff48577208 */ /* 0x000fc60007000000 */
[----:B------:R-:W-:Y:S02]  /*18c0*/  FFMA.FTZ R0, RZ, R91, R0 ;  /* 0x0000005bff007223 */ /* 0x000fe40000010000 */
[----:B------:R-:W1:Y:S02]  /*18d0*/  MUFU.SIN R11, R12 ;  /* 0x0000000c000b7308 */ /* 0x000e640000000400 */
[----:B------:R-:W-:-:S06]  /*18e0*/  FADD.FTZ R0, RZ, R0 ;  /* 0x00000000ff007221 */ /* 0x000fcc0000010000 */
[----:B------:R-:W-:Y:S01]  /*18f0*/  MUFU.EX2 R8, R8 ;  /* 0x0000000800087308 */ /* 0x000fe20000000800 */
[----:B0-----:R-:W-:-:S05]  /*1900*/  FMUL.FTZ R13, R10, R13 ;  /* 0x0000000d0a0d7220 */ /* 0x001fca0000410000 */
[----:B------:R-:W-:Y:S01]  /*1910*/  FSEL R89, R13, 1, !P6 ;  /* 0x3f8000000d597808 */ /* 0x000fe20007000000 */
[----:B-1----:R-:W-:Y:S01]  /*1920*/  FMUL.FTZ R11, R10, R11 ;  /* 0x0000000b0a0b7220 */ /* 0x002fe20000410000 */
[----:B------:R-:W-:-:S04]  /*1930*/  FMUL.RZ R10, R9, 0.15915493667125701904 ;  /* 0x3e22f983090a7820 */ /* 0x000fc8000040c000 */
[----:B------:R-:W0:Y:S01]  /*1940*/  MUFU.SIN R9, R10 ;  /* 0x0000000a00097308 */ /* 0x000e220000000400 */
[----:B------:R-:W-:Y:S02]  /*1950*/  FSEL R88, R11, RZ, !P6 ;  /* 0x000000ff0b587208 */ /* 0x000fe40007000000 */
[----:B------:R-:W-:-:S04]  /*1960*/  ISETP.GE.U32.AND P6, PT, R45, R63, PT ;  /* 0x0000003f2d00720c */ /* 0x000fc80003fc6070 */
[----:B------:R-:W-:Y:S01]  /*1970*/  FSEL R84, R73, RZ, !P6 ;  /* 0x000000ff49547208 */ /* 0x000fe20007000000 */
[----:B------:R-:W1:Y:S01]  /*1980*/  MUFU.COS R11, R10 ;  /* 0x0000000a000b7308 */ /* 0x000e620000000000 */
[----:B0-----:R-:W-:-:S05]  /*1990*/  FMUL.FTZ R9, R8, R9 ;  /* 0x0000000908097220 */ /* 0x001fca0000410000 */
[----:B------:R-:W-:Y:S01]  /*19a0*/  FSEL R85, R9, RZ, !P6 ;  /* 0x000000ff09557208 */ /* 0x000fe20007000000 */
[----:B------:R-:W-:Y:S01]  /*19b0*/  FMUL.FTZ R9, RZ, R90 ;  /* 0x0000005aff097220 */ /* 0x000fe20000410000 */
[----:B-1----:R-:W-:Y:S01]  /*19c0*/  FMUL.FTZ R11, R8, R11 ;  /* 0x0000000b080b7220 */ /* 0x002fe20000410000 */
[----:B------:R-:W-:Y:S02]  /*19d0*/  FMUL.FTZ R8, R88, R0 ;  /* 0x0000000058087220 */ /* 0x000fe40000410000 */
[----:B------:R-:W-:Y:S02]  /*19e0*/  FFMA.FTZ R9, R92, R91, -R9 ;  /* 0x0000005b5c097223 */ /* 0x000fe40000010809 */
[----:B------:R-:W-:Y:S02]  /*19f0*/  FSEL R82, R11, 1, !P6 ;  /* 0x3f8000000b527808 */ /* 0x000fe40007000000 */
[----:B------:R-:W-:Y:S01]  /*1a00*/  FADD.FTZ R9, R86, R9 ;  /* 0x0000000956097221 */ /* 0x000fe20000010000 */
[----:B------:R-:W-:-:S03]  /*1a10*/  ISETP.GE.AND P6, PT, R64, 0x1, PT ;  /* 0x000000014000780c */ /* 0x000fc60003fc6270 */
[-C--:B------:R-:W-:Y:S01]  /*1a20*/  FMUL.FTZ R11, R88, R9.reuse ;  /* 0x00000009580b7220 */ /* 0x080fe20000410000 */
[----:B------:R-:W-:Y:S01]  /*1a30*/  FFMA.FTZ R8, R89, R9, -R8 ;  /* 0x0000000959087223 */ /* 0x000fe20000010808 */
[----:B------:R-:W-:Y:S02]  /*1a40*/  FMUL.FTZ R9, R93, R90 ;  /* 0x0000005a5d097220 */ /* 0x000fe40000410000 */
[----:B------:R-:W-:Y:S01]  /*1a50*/  FFMA.FTZ R11, R89, R0, R11 ;  /* 0x00000000590b7223 */ /* 0x000fe2000001000b */
[----:B------:R-:W-:Y:S01]  /*1a60*/  FADD.FTZ R12, R87, R8 ;  /* 0x00000008570c7221 */ /* 0x000fe20000010000 */
[C---:B------:R-:W-:Y:S01]  /*1a70*/  FMUL.FTZ R0, R94.reuse, R90 ;  /* 0x0000005a5e007220 */ /* 0x040fe20000410000 */
[-C--:B------:R-:W-:Y:S01]  /*1a80*/  FFMA.FTZ R9, R94, R91.reuse, R9 ;  /* 0x0000005b5e097223 */ /* 0x080fe20000010009 */
[----:B------:R-:W-:Y:S01]  /*1a90*/  FADD.FTZ R11, RZ, R11 ;  /* 0x0000000bff0b7221 */ /* 0x000fe20000010000 */
[----:B------:R-:W-:Y:S01]  /*1aa0*/  FMUL.FTZ R15, R85, R12 ;  /* 0x0000000c550f7220 */ /* 0x000fe20000410000 */
[----:B------:R-:W-:Y:S01]  /*1ab0*/  FFMA.FTZ R0, R93, R91, -R0 ;  /* 0x0000005b5d007223 */ /* 0x000fe20000010800 */
[----:B------:R-:W-:Y:S01]  /*1ac0*/  FMUL.FTZ R8, R88, R9 ;  /* 0x0000000958087220 */ /* 0x000fe20000410000 */
[-C--:B------:R-:W-:Y:S01]  /*1ad0*/  FMUL.FTZ R13, R85, R11.reuse ;  /* 0x0000000b550d7220 */ /* 0x080fe20000410000 */
[----:B------:R-:W-:Y:S01]  /*1ae0*/  FFMA.FTZ R15, R82, R11, R15 ;  /* 0x0000000b520f7223 */ /* 0x000fe2000001000f */
[-C--:B------:R-:W-:Y:S01]  /*1af0*/  FMUL.FTZ R10, R88, R0.reuse ;  /* 0x00000000580a7220 */ /* 0x080fe20000410000 */
[C---:B------:R-:W-:Y:S01]  /*1b00*/  FFMA.FTZ R8, R89.reuse, R0, -R8 ;  /* 0x0000000059087223 */ /* 0x040fe20000010808 */
[----:B------:R-:W-:Y:S01]  /*1b10*/  FFMA.FTZ R11, R82, R12, -R13 ;  /* 0x0000000c520b7223 */ /* 0x000fe2000001080d */
[----:B------:R-:W-:Y:S01]  /*1b20*/  FADD.FTZ R0, RZ, R15 ;  /* 0x0000000fff007221 */ /* 0x000fe20000010000 */
        /* <DEDUP_REMOVED lines=10> */
[-C--:B0-----:R-:W-:Y:S01]  /*1bd0*/  FMUL.FTZ R24, R10, R14.reuse ;  /* 0x0000000e0a187220 */ /* 0x081fe20000410000 */
[----:B------:R-:W-:-:S03]  /*1be0*/  FMUL.FTZ R9, R25, R14 ;  /* 0x0000000e19097220 */ /* 0x000fc60000410000 */
[-C--:B-1----:R-:W-:Y:S01]  /*1bf0*/  FFMA.FTZ R24, R25, R13.reuse, -R24 ;  /* 0x0000000d19187223 */ /* 0x082fe20000010818 */
[----:B------:R-:W-:-:S03]  /*1c00*/  FFMA.FTZ R13, R10, R13, R9 ;  /* 0x0000000d0a0d7223 */ /* 0x000fc60000010009 */
[----:B------:R-:W-:Y:S01]  /*1c10*/  @P6 FADD.FTZ R11, R11, R24 ;  /* 0x000000180b0b6221 */ /* 0x000fe20000010000 */
[----:B------:R-:W-:Y:S01]  /*1c20*/  @P6 FADD.FTZ R0, R0, R13 ;  /* 0x0000000d00006221 */ /* 0x000fe20000010000 */
[CC--:B--2---:R-:W-:Y:S01]  /*1c30*/  FMUL.FTZ R14, R10.reuse, R12.reuse ;  /* 0x0000000c0a0e7220 */ /* 0x0c4fe20000410000 */
[C---:B------:R-:W-:Y:S02]  /*1c40*/  FMUL.FTZ R9, R25.reuse, R12 ;  /* 0x0000000c19097220 */ /* 0x040fe40000410000 */
[----:B------:R-:W-:Y:S01]  /*1c50*/  SHFL.UP PT, R12, R11, 0x2, RZ ;  /* 0x044000000b0c7989 */ /* 0x000fe200000e00ff */
[-C--:B---3--:R-:W-:Y:S01]  /*1c60*/  @P6 FFMA.FTZ R25, R25, R8.reuse, -R14 ;  /* 0x0000000819196223 */ /* 0x088fe2000001080e */
[----:B------:R-:W-:Y:S01]  /*1c70*/  @P6 FFMA.FTZ R10, R10, R8, R9 ;  /* 0x000000080a0a6223 */ /* 0x000fe20000010009 */
[----:B------:R-:W-:Y:S01]  /*1c80*/  ISETP.GE.AND P6, PT, R64, 0x2, PT ;  /* 0x000000024000780c */ /* 0x000fe20003fc6270 */
[----:B------:R-:W0:Y:S04]  /*1c90*/  SHFL.UP PT, R13, R0, 0x2, RZ ;  /* 0x04400000000d7989 */ /* 0x000e2800000e00ff */
[----:B------:R-:W1:Y:S04]  /*1ca0*/  SHFL.UP PT, R9, R10, 0x2, RZ ;  /* 0x044000000a097989 */ /* 0x000e6800000e00ff */
[----:B------:R-:W2:Y:S01]  /*1cb0*/  SHFL.UP PT, R8, R25, 0x2, RZ ;  /* 0x0440000019087989 */ /* 0x000ea200000e00ff */
[-C--:B0-----:R-:W-:Y:S01]  /*1cc0*/  FMUL.FTZ R14, R10, R13.reuse ;  /* 0x0000000d0a0e7220 */ /* 0x081fe20000410000 */
[----:B------:R-:W-:-:S03]  /*1cd0*/  FMUL.FTZ R13, R25, R13 ;  /* 0x0000000d190d7220 */ /* 0x000fc60000410000 */
[CC--:B------:R-:W-:Y:S01]  /*1ce0*/  FFMA.FTZ R14, R25.reuse, R12.reuse, -R14 ;  /* 0x0000000c190e7223 */ /* 0x0c0fe2000001080e */
[C---:B------:R-:W-:Y:S01]  /*1cf0*/  FFMA.FTZ R13, R10.reuse, R12, R13 ;  /* 0x0000000c0a0d7223 */ /* 0x040fe2000001000d */
[-C--:B-1----:R-:W-:Y:S01]  /*1d00*/  FMUL.FTZ R12, R10, R9.reuse ;  /* 0x000000090a0c7220 */ /* 0x082fe20000410000 */
[----:B------:R-:W-:Y:S01]  /*1d10*/  FMUL.FTZ R9, R25, R9 ;  /* 0x0000000919097220 */ /* 0x000fe20000410000 */
[----:B------:R-:W-:Y:S01]  /*1d20*/  @P6 FADD.FTZ R11, R11, R14 ;  /* 0x0000000e0b0b6221 */ /* 0x000fe20000010000 */
[----:B------:R-:W-:Y:S01]  /*1d30*/  @P6 FADD.FTZ R0, R0, R13 ;  /* 0x0000000d00006221 */ /* 0x000fe20000010000 */
[-C--:B--2---:R-:W-:Y:S01]  /*1d40*/  @P6 FFMA.FTZ R25, R25, R8.reuse, -R12 ;  /* 0x0000000819196223 */ /* 0x084fe2000001080c */
[----:B------:R-:W-:Y:S01]  /*1d50*/  @P6 FFMA.FTZ R10, R10, R8, R9 ;  /* 0x000000080a0a6223 */ /* 0x000fe20000010009 */
[----:B------:R-:W-:Y:S01]  /*1d60*/  ISETP.GE.AND P6, PT, R64, 0x4, PT ;  /* 0x000000044000780c */ /* 0x000fe20003fc6270 */
[----:B------:R-:W-:Y:S04]  /*1d70*/  SHFL.UP PT, R12, R11, 0x4, RZ ;  /* 0x048000000b0c7989 */ /* 0x000fe800000e00ff */
        /* <DEDUP_REMOVED lines=28> */
[----:B------:R-:W-:Y:S02]  /*1f40*/  ISETP.GE.AND P6, PT, R49, R74, PT ;  /* 0x0000004a3100720c */ /* 0x000fe40003fc6270 */
        /* <DEDUP_REMOVED lines=18> */
[C---:B------:R-:W-:Y:S01]  /*2070*/  FMUL.FTZ R15, R25.reuse, R12 ;  /* 0x0000000c190f7220 */ /* 0x040fe20000410000 */
[----:B------:R-:W-:Y:S01]  /*2080*/  MOV R107, RZ ;  /* 0x000000ff006b7202 */ /* 0x000fe20000000f00 */
        /* <DEDUP_REMOVED lines=12> */
[----:B------:R-:W-:Y:S01]  /*2150*/  FSEL R108, R11, R14, !P6 ;  /* 0x0000000e0b6c7208 */ /* 0x000fe20007000000 */
[----:B------:R-:W3:Y:S01]  /*2160*/  @!P5 LDG.E R107, desc[UR16][R8.64+0x180] ;  /* 0x00018010086bd981 */ /* 0x000ee2000c1e1900 */
[----:B------:R-:W-:-:S02]  /*2170*/  FSEL R109, R0, R15, !P6 ;  /* 0x0000000f006d7208 */ /* 0x000fc40007000000 */
[----:B------:R-:W-:Y:S01]  /*2180*/  ISETP.NE.AND P6, PT, R101, RZ, PT ;  /* 0x000000ff6500720c */ /* 0x000fe20003fc5270 */
[----:B------:R-:W3:Y:S01]  /*2190*/  @!P0 LDG.E R95, desc[UR16][R8.64+-0x100] ;  /* 0xffff0010085f8981 */ /* 0x000ee2000c1e1900 */
[----:B------:R-:W-:-:S11]  /*21a0*/  MOV R25, RZ ;  /* 0x000000ff00197202 */ /* 0x000fd60000000f00 */
[----:B------:R0:W3:Y:S01]  /*21b0*/  @!P6 LDG.E R25, desc[UR16][R8.64+-0x200] ;  /* 0xfffe00100819e981 */ /* 0x0000e2000c1e1900 */
[----:B------:R-:W1:Y:S01]  /*21c0*/  S2UR UR6, SR_CgaCtaId ;  /* 0x00000000000679c3 */ /* 0x000e620000008800 */
[----:B------:R-:W-:Y:S02]  /*21d0*/  ISETP.NE.AND P6, PT, R100, RZ, PT ;  /* 0x000000ff6400720c */ /* 0x000fe40003fc5270 */
[----:B------:R-:W-:Y:S01]  /*21e0*/  CS2R R10, SRZ ;  /* 0x00000000000a7805 */ /* 0x000fe2000001ff00 */
[----:B0-----:R-:W-:Y:S01]  /*21f0*/  HFMA2 R8, -RZ, RZ, 1.875, 0 ;  /* 0x3f800000ff087431 */ /* 0x001fe200000001ff */
[----:B------:R-:W-:Y:S01]  /*2200*/  MOV R9, RZ ;  /* 0x000000ff00097202 */ /* 0x000fe20000000f00 */
[----:B------:R-:W-:Y:S02]  /*2210*/  UMOV UR5, 0x400 ;  /* 0x0000040000057882 */ /* 0x000fe40000000000 */
        /* <DEDUP_REMOVED lines=41> */
[-C--:B------:R-:W-:Y:S01]  /*24b0*/  @P6 FFMA.FTZ R26, R26, R110.reuse, -R109 ;  /* 0x0000006e1a1a6223 */ /* 0x080fe2000001086d */
[----:B------:R-:W-:-:S03]  /*24c0*/  @P6 FFMA.FTZ R106, R27, R110, R106 ;  /* 0x0000006e1b6a6223 */ /* 0x000fc6000001006a */
        /* <DEDUP_REMOVED lines=10> */
[CC--:B------:R-:W-:Y:S01]  /*2570*/  FFMA.FTZ R0, R104.reuse, R24.reuse, -R27 ;  /* 0x0000001868007223 */ /* 0x0c0fe2000001081b */
[----:B------:R-:W-:Y:S01]  /*2580*/  FFMA.FTZ R26, R104, R25, R26 ;  /* 0x00000019681a7223 */ /* 0x000fe2000001001a */
[C---:B------:R-:W-:Y:S01]  /*2590*/  FMUL.FTZ R104, R94.reuse, R103 ;  /* 0x000000675e687220 */ /* 0x040fe20000410000 */
[----:B------:R-:W-:Y:S01]  /*25a0*/  FMUL.FTZ R94, R94, R105 ;  /* 0x000000695e5e7220 */ /* 0x000fe20000410000 */
[C---:B------:R-:W-:Y:S02]  /*25b0*/  FMUL.FTZ R106, R102.reuse, R25 ;  /* 0x00000019666a7220 */ /* 0x040fe40000410000 */
[C---:B------:R-:W-:Y:S01]  /*25c0*/  FFMA.FTZ R105, R93.reuse, R105, -R104 ;  /* 0x000000695d697223 */ /* 0x040fe20000010868 */
[-C--:B------:R-:W-:Y:S01]  /*25d0*/  FMUL.FTZ R102, R102, R24.reuse ;  /* 0x0000001866667220 */ /* 0x080fe20000410000 */
        /* <DEDUP_REMOVED lines=19> */
[----:B------:R-:W-:Y:S02]  /*2710*/  FMUL.FTZ R91, R13, R11 ;  /* 0x0000000b0d5b7220 */ /* 0x000fe40000410000 */
[-C--:B------:R-:W-:Y:S01]  /*2720*/  FMUL.FTZ R105, R88, R86.reuse ;  /* 0x0000005658697220 */ /* 0x080fe20000410000 */
[----:B------:R-:W-:Y:S01]  /*2730*/  FFMA.FTZ R96, R89, R86, -R96 ;  /* 0x0000005659607223 */ /* 0x000fe20000010860 */
[----:B------:R-:W-:Y:S01]  /*2740*/  FMUL.FTZ R94, R13, R10 ;  /* 0x0000000a0d5e7220 */ /* 0x000fe20000410000 */
[----:B------:R-:W-:Y:S01]  /*2750*/  FFMA.FTZ R24, R95, R24, -R98 ;  /* 0x000000185f187223 */ /* 0x000fe20000010862 */
[----:B------:R-:W-:Y:S01]  /*2760*/  FFMA.FTZ R105, R89, R90, R105 ;  /* 0x0000005a59697223 */ /* 0x000fe20000010069 */
[----:B------:R-:W-:Y:S01]  /*2770*/  FADD.FTZ R96, R87, R96 ;  /* 0x0000006057607221 */ /* 0x000fe20000010000 */
[C---:B------:R-:W-:Y:S01]  /*2780*/  FFMA.FTZ R95, R12.reuse, R10, -R91 ;  /* 0x0000000a0c5f7223 */ /* 0x040fe2000001085b */
[C---:B------:R-:W-:Y:S01]  /*2790*/  FMUL.FTZ R91, R13.reuse, R9 ;  /* 0x000000090d5b7220 */ /* 0x040fe20000410000 */
[----:B------:R-:W-:Y:S01]  /*27a0*/  FMUL.FTZ R10, R13, R8 ;  /* 0x000000080d0a7220 */ /* 0x000fe20000410000 */
[C---:B------:R-:W-:Y:S01]  /*27b0*/  FFMA.FTZ R94, R12.reuse, R11, R94 ;  /* 0x0000000b0c5e7223 */ /* 0x040fe2000001005e */
[----:B------:R-:W-:Y:S01]  /*27c0*/  FADD.FTZ R88, RZ, R105 ;  /* 0x00000069ff587221 */ /* 0x000fe20000010000 */
[----:B------:R-:W-:Y:S01]  /*27d0*/  FMUL.FTZ R13, R85, R96 ;  /* 0x00000060550d7220 */ /* 0x000fe20000410000 */
[C---:B------:R-:W-:Y:S01]  /*27e0*/  FFMA.FTZ R9, R12.reuse, R9, R10 ;  /* 0x000000090c097223 */ /* 0x040fe2000001000a */
[----:B------:R-:W-:Y:S01]  /*27f0*/  FADD.FTZ R11, R15, R94 ;  /* 0x0000005e0f0b7221 */ /* 0x000fe20000010000 */
[----:B------:R-:W-:Y:S01]  /*2800*/  FFMA.FTZ R8, R12, R8, -R91 ;  /* 0x000000080c087223 */ /* 0x000fe2000001085b */
        /* <DEDUP_REMOVED lines=12> */
.L_x_2324:
[----:B------:R-:W-:Y:S05]  /*28d0*/  BSYNC.RECONVERGENT B0 ;  /* 0x0000000000007941 */ /* 0x000fea0003800200 */
.L_x_2323:
        /* <DEDUP_REMOVED lines=19> */
.L_x_2322:
[----:B------:R-:W-:Y:S01]  /*2a10*/  BAR.SYNC.DEFER_BLOCKING 0x0 ;  /* 0x0000000000007b1d */ /* 0x000fe20000010000 */
[----:B------:R-:W-:Y:S01]  /*2a20*/  ISETP.NE.AND P0, PT, R31, RZ, PT ;  /* 0x000000ff1f00720c */ /* 0x000fe20003f05270 */
[----:B------:R-:W-:-:S06]  /*2a30*/  HFMA2 R67, -RZ, RZ, 0, 0 ;  /* 0x00000000ff437431 */ /* 0x000fcc00000001ff */
[----:B------:R-:W1:Y:S01]  /*2a40*/  LDC.64 R20, c[0x0][0x420] ;  /* 0x00010800ff147b82 */ /* 0x000e620000000a00 */
[----:B------:R-:W2:Y:S07]  /*2a50*/  LDCU.64 UR6, c[0x0][0x478] ;  /* 0x00008f00ff0677ac */ /* 0x000eae0008000a00 */
[----:B------:R-:W3:Y:S08]  /*2a60*/  LDC.64 R22, c[0x0][0x428] ;  /* 0x00010a00ff167b82 */ /* 0x000ef00000000a00 */
[----:B------:R-:W4:Y:S01]  /*2a70*/  LDC.64 R24, c[0x0][0x410] ;  /* 0x00010400ff187b82 */ /* 0x000f220000000a00 */
[----:B------:R-:W-:Y:S01]  /*2a80*/  STS.128 [R62], R4 ;  /* 0x000000043e007388 */ /* 0x000fe20000000c00 */
[----:B------:R-:W-:-:S03]  /*2a90*/  NOP ;  /* 0x0000000000007918 */ /* 0x000fc60000000000 */
[----:B0-----:R-:W-:Y:S01]  /*2aa0*/  LDS R13, [R60] ;  /* 0x000000003c0d7984 */ /* 0x001fe20000000800 */
[----:B-1----:R-:W-:Y:S02]  /*2ab0*/  IMAD.WIDE.U32 R8, R20, UR18, R66 ;  /* 0x0000001214087c25 */ /* 0x002fe4000f8e0042 */
[----:B------:R-:W0:Y:S01]  /*2ac0*/  LDC.64 R26, c[0x0][0x418] ;  /* 0x00010600ff1a7b82 */ /* 0x000e220000000a00 */
[----:B------:R-:W-:Y:S01]  /*2ad0*/  LDS R15, [R60+0x80] ;  /* 0x000080003c0f7984 */ /* 0x000fe20000000800 */
[----:B------:R-:W-:-:S03]  /*2ae0*/  IMAD R9, R21, UR18, R9 ;  /* 0x0000001215097c24 */ /* 0x000fc6000f8e0209 */
[----:B------:R-:W-:Y:S01]  /*2af0*/  LDS R17, [R60+0x100] ;  /* 0x000100003c117984 */ /* 0x000fe20000000800 */
[----:B---3--:R-:W-:-:S03]  /*2b00*/  IMAD.WIDE.U32 R8, R28, R22, R8 ;  /* 0x000000161c087225 */ /* 0x008fc600078e0008 */
[----:B------:R-:W-:Y:S01]  /*2b10*/  LDS R19, [R60+0x180] ;  /* 0x000180003c137984 */ /* 0x000fe20000000800 */
[----:B------:R-:W-:Y:S01]  /*2b20*/  IMAD R21, R28, R23, R9 ;  /* 0x000000171c157224 */ /* 0x000fe200078e0209 */
[----:B------:R-:W-:Y:S01]  /*2b30*/  IADD3 R0, P1, PT, R42, R8, RZ ;  /* 0x000000082a007210 */ /* 0x000fe20007f3e0ff */
[----:B----4-:R-:W-:Y:S01]  /*2b40*/  IMAD.WIDE.U32 R8, R24, UR18, R66 ;  /* 0x0000001218087c25 */ /* 0x010fe2000f8e0042 */
[----:B------:R-:W-:Y:S02]  /*2b50*/  @!P0 STS [UR5+0x200], R63 ;  /* 0x0002003fff008988 */ /* 0x000fe40008000805 */
[----:B------:R-:W-:Y:S01]  /*2b60*/  IADD3.X R21, PT, PT, RZ, R21, RZ, P1, !PT ;  /* 0x00000015ff157210 */ /* 0x000fe20000ffe4ff */
[----:B------:R-:W-:Y:S01]  /*2b70*/  IMAD R9, R25, UR18, R9 ;  /* 0x0000001219097c24 */ /* 0x000fe2000f8e0209 */
[----:B------:R-:W-:Y:S01]  /*2b80*/  BAR.SYNC.DEFER_BLOCKING 0x0 ;  /* 0x0000000000007b1d */ /* 0x000fe20000010000 */
[----:B--2---:R-:W-:Y:S01]  /*2b90*/  LEA R10, P5, R0, UR6, 0x2 ;  /* 0x00000006000a7c11 */ /* 0x004fe2000f8a10ff */
[----:B0-----:R-:W-:-:S04]  /*2ba0*/  IMAD.WIDE.U32 R8, R28, R26, R8 ;  /* 0x0000001a1c087225 */ /* 0x001fc800078e0008 */
[----:B------:R-:W-:Y:S01]  /*2bb0*/  IMAD R9, R28, R27, R9 ;  /* 0x0000001b1c097224 */ /* 0x000fe200078e0209 */
[----:B------:R-:W0:Y:S02]  /*2bc0*/  LDS R11, [UR5+0x200] ;  /* 0x00020005ff0b7984 */ /* 0x000e240008000800 */
[-C--:B0-----:R-:W-:Y:S02]  /*2bd0*/  ISETP.GE.AND P1, PT, R42, R11.reuse, PT ;  /* 0x0000000b2a00720c */ /* 0x081fe40003f26270 */
[-C--:B------:R-:W-:Y:S02]  /*2be0*/  ISETP.GE.AND P2, PT, R46, R11.reuse, PT ;  /* 0x0000000b2e00720c */ /* 0x080fe40003f46270 */
[-C--:B------:R-:W-:Y:S02]  /*2bf0*/  ISETP.GE.AND P3, PT, R50, R11.reuse, PT ;  /* 0x0000000b3200720c */ /* 0x080fe40003f66270 */
[C---:B------:R-:W-:Y:S02]  /*2c00*/  ISETP.GE.AND P4, PT, R51.reuse, R11, PT ;  /* 0x0000000b3300720c */ /* 0x040fe40003f86270 */
[----:B------:R-:W-:Y:S01]  /*2c10*/  LEA.HI.X R11, R0, UR7, R21, 0x2, P5 ;  /* 0x00000007000b7c11 */ /* 0x000fe2000a8f1415 */
[----:B------:R-:W0:Y:S01]  /*2c20*/  LDCU.64 UR6, c[0x0][0x488] ;  /* 0x00009100ff0677ac */ /* 0x000e220008000a00 */
[----:B------:R-:W-:Y:S01]  /*2c30*/  ISETP.GE.AND P5, PT, R51, R63, PT ;  /* 0x0000003f3300720c */ /* 0x000fe20003fa6270 */
[----:B------:R-:W-:-:S02]  /*2c40*/  HFMA2 R21, -RZ, RZ, 0, 0 ;  /* 0x00000000ff157431 */ /* 0x000fc400000001ff */
[----:B------:R-:W-:Y:S01]  /*2c50*/  @!P1 STG.E desc[UR16][R10.64], R13 ;  /* 0x0000000d0a009986 */ /* 0x000fe2000c101910 */
[----:B------:R-:W-:-:S03]  /*2c60*/  IADD3 R8, P1, PT, R42, R8, RZ ;  /* 0x000000082a087210 */ /* 0x000fc60007f3e0ff */
[----:B------:R-:W-:Y:S01]  /*2c70*/  @!P2 STG.E desc[UR16][R10.64+0x80], R15 ;  /* 0x0000800f0a00a986 */ /* 0x000fe2000c101910 */
[----:B------:R-:W-:Y:S02]  /*2c80*/  ISETP.GE.AND P2, PT, R42, R63, PT ;  /* 0x0000003f2a00720c */ /* 0x000fe40003f46270 */
[----:B------:R-:W-:Y:S01]  /*2c90*/  IADD3.X R9, PT, PT, RZ, R9, RZ, P1, !PT ;  /* 0x00000009ff097210 */ /* 0x000fe20000ffe4ff */
[----:B------:R1:W-:Y:S01]  /*2ca0*/  @!P3 STG.E desc[UR16][R10.64+0x100], R17 ;  /* 0x000100110a00b986 */ /* 0x0003e2000c101910 */
[----:B------:R-:W-:-:S03]  /*2cb0*/  ISETP.GE.AND P3, PT, R46, R63, PT ;  /* 0x0000003f2e00720c */ /* 0x000fc60003f66270 */
[----:B------:R2:W-:Y:S01]  /*2cc0*/  @!P4 STG.E desc[UR16][R10.64+0x180], R19 ;  /* 0x000180130a00c986 */ /* 0x0005e2000c101910 */
[----:B------:R-:W-:Y:S01]  /*2cd0*/  BAR.SYNC.DEFER_BLOCKING 0x0 ;  /* 0x0000000000007b1d */ /* 0x000fe20000010000 */
[----:B------:R-:W-:Y:S02]  /*2ce0*/  ISETP.GE.AND P4, PT, R50, R63, PT ;  /* 0x0000003f3200720c */ /* 0x000fe40003f86270 */
[C---:B0-----:R-:W-:Y:S01]  /*2cf0*/  LEA R12, P1, R8.reuse, UR6, 0x2 ;  /* 0x00000006080c7c11 */ /* 0x041fe2000f8210ff */
[----:B-1----:R-:W-:Y:S01]  /*2d00*/  HFMA2 R17, -RZ, RZ, 0, 0 ;  /* 0x00000000ff117431 */ /* 0x002fe200000001ff */
[----:B------:R-:W-:Y:S02]  /*2d10*/  MOV R15, RZ ;  /* 0x000000ff000f7202 */ /* 0x000fe40000000f00 */
[----:B------:R-:W-:Y:S02]  /*2d20*/  LEA.HI.X R13, R8, UR7, R9, 0x2, P1 ;  /* 0x00000007080d7c11 */ /* 0x000fe400088f1409 */
[----:B--2---:R-:W-:-:S03]  /*2d30*/  MOV R19, RZ ;  /* 0x000000ff00137202 */ /* 0x004fc60000000f00 */
        /* <DEDUP_REMOVED lines=18> */
[----:B0-----:R-:W-:-:S07]  /*2e60*/  FADD.FTZ R15, R14, 1 ;  /* 0x3f8000000e0f7421 */ /* 0x001fce0000010000 */
[----:B------:R-:W0:Y:S01]  /*2e70*/  MUFU.EX2 R13, R13 ;  /* 0x0000000d000d7308 */ /* 0x000e220000000800 */
[----:B-1----:R-:W-:-:S07]  /*2e80*/  FADD.FTZ R14, R17, 1 ;  /* 0x3f800000110e7421 */ /* 0x002fce0000010000 */
[----:B------:R-:W1:Y:S01]  /*2e90*/  MUFU.RCP R18, R15 ;  /* 0x0000000f00127308 */ /* 0x000e620000001000 */
[----:B--2---:R-:W-:Y:S01]  /*2ea0*/  FADD.FTZ R12, R0, 1 ;  /* 0x3f800000000c7421 */ /* 0x004fe20000010000 */
[----:B------:R-:W-:Y:S06]  /*2eb0*/  BAR.SYNC.DEFER_BLOCKING 0x0 ;  /* 0x0000000000007b1d */ /* 0x000fec0000010000 */
[----:B------:R-:W2:Y:S01]  /*2ec0*/  MUFU.RCP R19, R12 ;  /* 0x0000000c00137308 */ /* 0x000ea20000001000 */
[----:B0-----:R-:W-:-:S07]  /*2ed0*/  FADD.FTZ R16, R13, 1 ;  /* 0x3f8000000d107421 */ /* 0x001fce0000010000 */
[----:B------:R-:W0:Y:S01]  /*2ee0*/  MUFU.RCP R21, R16 ;  /* 0x0000001000157308 */ /* 0x000e220000001000 */
[----:B-1----:R-:W-:-:S04]  /*2ef0*/  FMUL.FTZ R0, R9, R18 ;  /* 0x0000001209007220 */ /* 0x002fc80000410000 */
[----:B------:R-:W-:-:S03]  /*2f00*/  FMUL.FTZ R5, R0, R5 ;  /* 0x0000000500057220 */ /* 0x000fc60000410000 */
[----:B------:R-:W1:Y:S01]  /*2f10*/  MUFU.RCP R14, R14 ;  /* 0x0000000e000e7308 */ /* 0x000e620000001000 */
[----:B--2---:R-:W-:Y:S02]  /*2f20*/  FMUL.FTZ R13, R8, R19 ;  /* 0x00000013080d7220 */ /* 0x004fe40000410000 */
[----:B------:R-:W2:Y:S02]  /*2f30*/  LDC.64 R18, c[0x0][0x430] ;  /* 0x00010c00ff127b82 */ /* 0x000ea40000000a00 */
[----:B------:R-:W-:Y:S01]  /*2f40*/  FMUL.FTZ R4, R13, R4 ;  /* 0x000000040d047220 */ /* 0x000fe20000410000 */
[----:B0-----:R-:W-:-:S05]  /*2f50*/  FMUL.FTZ R9, R10, R21 ;  /* 0x000000150a097220 */ /* 0x001fca0000410000 */
[----:B------:R-:W0:Y:S01]  /*2f60*/  LDC.64 R20, c[0x0][0x438] ;  /* 0x00010e00ff147b82 */ /* 0x000e220000000a00 */
        /* <DEDUP_REMOVED lines=39> */
.L_x_2327:
        /* <DEDUP_REMOVED lines=10> */
.L_x_5011:


//--------------------- .text._Z25selective_scan_fwd_kernelI32Selective_Scan_fwd_kernel_traitsILi32ELi4ELi1ELb0ELb1ELb0ELb0EfN3c107complexIfEEEEv13SSMParamsBase --------------------------
	.section	.text._Z25selective_scan_fwd_kernelI32Selective_Scan_fwd_kernel_traitsILi32ELi4ELi1ELb0ELb1ELb0ELb0EfN3c107complexIfEEEEv13SSMParamsBase,"ax",@progbits
	.align	128
        .global         _Z25selective_scan_fwd_kernelI32Selective_Scan_fwd_kernel_traitsILi32ELi4ELi1ELb0ELb1ELb0ELb0EfN3c107complexIfEEEEv13SSMParamsBase
        .type           _Z25selective_scan_fwd_kernelI32Selective_Scan_fwd_kernel_traitsILi32ELi4ELi1ELb0ELb1ELb0ELb0EfN3c107complexIfEEEEv13SSMParamsBase,@function
        .size           _Z25selective_scan_fwd_kernelI32Selective_Scan_fwd_kernel_traitsILi32ELi4ELi1ELb0ELb1ELb0ELb0EfN3c107complexIfEEEEv13SSMParamsBase,(.L_x_5012 - _Z25selective_scan_fwd_kernelI32Selective_Scan_fwd_kernel_traitsILi32ELi4ELi1ELb0ELb1ELb0ELb0EfN3c107complexIfEEEEv13SSMParamsBase)
        .other          _Z25selective_scan_fwd_kernelI32Selective_Scan_fwd_kernel_traitsILi32ELi4ELi1ELb0ELb1ELb0ELb0EfN3c107complexIfEEEEv13SSMParamsBase,@"STO_CUDA_ENTRY STV_DEFAULT"
_Z25selective_scan_fwd_kernelI32Selective_Scan_fwd_kernel_traitsILi32ELi4ELi1ELb0ELb1ELb0ELb0EfN3c107complexIfEEEEv13SSMParamsBase:
.text._Z25selective_scan_fwd_kernelI32Selective_Scan_fwd_kernel_traitsILi32ELi4ELi1ELb0ELb1ELb0ELb0EfN3c107complexIfEEEEv13SSMParamsBase:
[----:B------:R-:W-:Y:S08]  /*0000*/  LDC R1, c[0x0][0x37c] ;  /* 0x0000df00ff017b82 */ /* 0x000ff00000000800 */
[----:B------:R-:W0:Y:S01]  /*0010*/  LDC R11, c[0x0][0x398] ;  /* 0x0000e600ff0b7b82 */ /* 0x000e220000000800 */
[----:B------:R-:W1:Y:S01]  /*0020*/  S2R R64, SR_CTAID.Y ;  /* 0x0000000000407919 */ /* 0x000e620000002600 */
[----:B------:R-:W2:Y:S01]  /*0030*/  LDCU.64 UR16, c[0x0][0x358] ;  /* 0x00006b00ff1077ac */ /* 0x000ea20008000a00 */
[----:B------:R-:W-:Y:S01]  /*0040*/  CS2R R62, SRZ ;  /* 0x00000000003e7805 */ /* 0x000fe2000001ff00 */
[----:B------:R-:W3:Y:S04]  /*0050*/  LDCU.128 UR12, c[0x0][0x400] ;  /* 0x00008000ff0c77ac */ /* 0x000ee80008000c00 */
        /* <DEDUP_REMOVED lines=56> */
[----:B------:R-:W1:Y:S01]  /*03e0*/  LDCU.64 UR20, c[0x0][0x3a0] ;  /* 0x00007400ff1477ac */ /* 0x000e620008000a00 */
[C---:B------:R-:W-:Y:S01]  /*03f0*/  IMAD.WIDE.U32 R2, R64.reuse, UR10, R2 ;  /* 0x0000000a40027c25 */ /* 0x040fe2000f8e0002 */
[----:B------:R-:W2:Y:S01]  /*0400*/  LDC.64 R16, c[0x0][0x450] ;  /* 0x00011400ff107b82 */ /* 0x000ea20000000a00 */
[----:B------:R-:W-:Y:S01]  /*0410*/  @!P3 IADD3 R7, PT, PT, -R7, RZ, RZ ;  /* 0x000000ff0707b210 */ /* 0x000fe20007ffe1ff */
[----:B------:R-:W4:Y:S01]  /*0420*/  LDCU UR6, c[0x0][0x38c] ;  /* 0x00007180ff0677ac */ /* 0x000f220008000800 */
[----:B------:R-:W-:Y:S01]  /*0430*/  @!P1 LOP3.LUT R7, RZ, R11, RZ, 0x33, !PT ;  /* 0x0000000bff079212 */ /* 0x000fe200078e33ff */
[----:B------:R-:W-:Y:S01]  /*0440*/  IMAD R45, R64, UR11, R3 ;  /* 0x0000000b402d7c24 */ /* 0x000fe2000f8e0203 */
[----:B------:R-:W-:Y:S01]  /*0450*/  LEA R50, P0, R2, R50, 0x2 ;  /* 0x0000003202327211 */ /* 0x000fe200078010ff */
[C---:B------:R-:W-:Y:S01]  /*0460*/  IMAD.WIDE.U32 R4, R64.reuse, UR14, R4 ;  /* 0x0000000e40047c25 */ /* 0x040fe2000f8e0004 */
[----:B------:R-:W-:Y:S01]  /*0470*/  SHF.R.S32.HI R3, RZ, 0x1f, R7 ;  /* 0x0000001fff037819 */ /* 0x000fe20000011407 */
[----:B------:R-:W2:Y:S01]  /*0480*/  LDC.64 R18, c[0x0][0x440] ;  /* 0x00011000ff127b82 */ /* 0x000ea20000000a00 */
[----:B------:R-:W3:Y:S01]  /*0490*/  LDCU.64 UR8, c[0x0][0x3d8] ;  /* 0x00007b00ff0877ac */ /* 0x000ee20008000a00 */
[----:B------:R-:W-:Y:S01]  /*04a0*/  IMAD R44, R64, UR15, R5 ;  /* 0x0000000f402c7c24 */ /* 0x000fe2000f8e0205 */
[----:B------:R-:W-:Y:S01]  /*04b0*/  LEA R48, P1, R4, R48, 0x2 ;  /* 0x0000003004307211 */ /* 0x000fe200078210ff */
[----:B------:R-:W-:Y:S01]  /*04c0*/  IMAD R0, R3, R30, RZ ;  /* 0x0000001e03007224 */ /* 0x000fe200078e02ff */
[----:B------:R-:W-:Y:S01]  /*04d0*/  UIMAD UR5, UR18, UR13, UR5 ;  /* 0x0000000d120572a4 */ /* 0x000fe2000f8e0205 */
[----:B------:R-:W-:-:S02]  /*04e0*/  LEA.HI.X R45, R2, R51, R45, 0x2, P0 ;  /* 0x00000033022d7211 */ /* 0x000fc400000f142d */
[----:B------:R-:W-:Y:S01]  /*04f0*/  IMAD R31, R7, R31, R0 ;  /* 0x0000001f071f7224 */ /* 0x000fe200078e0200 */
[----:B------:R-:W-:Y:S01]  /*0500*/  LEA.HI.X R44, R4, R49, R44, 0x2, P1 ;  /* 0x00000031042c7211 */ /* 0x000fe200008f142c */
[----:B------:R-:W-:Y:S01]  /*0510*/  IMAD R0, R13, UR18, R64 ;  /* 0x000000120d007c24 */ /* 0x000fe2000f8e0240 */
[----:B------:R-:W-:Y:S01]  /*0520*/  MOV R52, RZ ;  /* 0x000000ff00347202 */ /* 0x000fe20000000f00 */
[----:B-1----:R-:W-:-:S04]  /*0530*/  IMAD.WIDE.U32 R56, R64, UR20, RZ ;  /* 0x0000001440387c25 */ /* 0x002fc8000f8e00ff */
[----:B------:R-:W-:Y:S02]  /*0540*/  IMAD R0, R0, R15, RZ ;  /* 0x0000000f00007224 */ /* 0x000fe400078e02ff */
[----:B------:R-:W-:Y:S01]  /*0550*/  IMAD R4, R64, UR21, R57 ;  /* 0x0000001540047c24 */ /* 0x000fe2000f8e0239 */
[C---:B0-----:R-:W-:Y:S01]  /*0560*/  SHF.L.U32 R57, R61.reuse, 0x2, RZ ;  /* 0x000000023d397819 */ /* 0x041fe200000006ff */
[----:B----4-:R-:W-:Y:S01]  /*0570*/  IMAD R54, R0, UR6, RZ ;  /* 0x0000000600367c24 */ /* 0x010fe2000f8e02ff */
[----:B------:R-:W-:Y:S01]  /*0580*/  SHF.L.U32 R0, R61, 0x3, RZ ;  /* 0x000000033d007819 */ /* 0x000fe200000006ff */
[----:B------:R-:W-:Y:S01]  /*0590*/  IMAD.WIDE.U32 R2, R7, R30, UR4 ;  /* 0x0000000407027e25 */ /* 0x000fe2000f8e001e */
[----:B------:R-:W-:Y:S02]  /*05a0*/  LOP3.LUT R42, R57, 0xf80, RZ, 0xc0, !PT ;  /* 0x00000f80392a7812 */ /* 0x000fe400078ec0ff */
[----:B------:R-:W-:Y:S01]  /*05b0*/  LOP3.LUT R0, R0, 0x1f00, RZ, 0xc0, !PT ;  /* 0x00001f0000007812 */ /* 0x000fe200078ec0ff */
[----:B---3--:R-:W-:Y:S01]  /*05c0*/  IMAD.WIDE.U32 R58, R64, UR8, RZ ;  /* 0x00000008403a7c25 */ /* 0x008fe2000f8e00ff */
[----:B------:R-:W-:Y:S01]  /*05d0*/  LOP3.LUT R53, R42, 0x1f, R61, 0xf8, !PT ;  /* 0x0000001f2a357812 */ /* 0x000fe200078ef83d */
[----:B------:R-:W0:Y:S01]  /*05e0*/  LDCU.U8 UR8, c[0x0][0x39e] ;  /* 0x000073c0ff0877ac */ /* 0x000e220008000000 */
[----:B------:R-:W-:Y:S01]  /*05f0*/  LEA R33, P0, R2, R8, 0x2 ;  /* 0x0000000802217211 */ /* 0x000fe200078010ff */
[----:B------:R-:W-:Y:S01]  /*0600*/  IMAD R5, R64, UR9, R59 ;  /* 0x0000000940057c24 */ /* 0x000fe2000f8e023b */
[----:B------:R-:W-:-:S02]  /*0610*/  IADD3 R31, PT, PT, R3, R31, RZ ;  /* 0x0000001f031f7210 */ /* 0x000fc40007ffe0ff */
[----:B------:R-:W-:Y:S02]  /*0620*/  LOP3.LUT R46, R0, 0x1f, R61, 0xf8, !PT ;  /* 0x0000001f002e7812 */ /* 0x000fe400078ef83d */
[----:B------:R-:W-:Y:S02]  /*0630*/  LOP3.LUT R47, R53, 0x20, RZ, 0xfc, !PT ;  /* 0x00000020352f7812 */ /* 0x000fe400078efcff */
[----:B------:R-:W-:Y:S01]  /*0640*/  LEA.HI.X R31, R2, R9, R31, 0x2, P0 ;  /* 0x00000009021f7211 */ /* 0x000fe200000f141f */
[----:B------:R-:W-:Y:S01]  /*0650*/  IMAD.WIDE.U32 R2, R46, 0x4, RZ ;  /* 0x000000042e027825 */ /* 0x000fe200078e00ff */
[----:B--2---:R-:W-:Y:S02]  /*0660*/  LEA R60, P1, R58, R16, 0x3 ;  /* 0x000000103a3c7211 */ /* 0x004fe400078218ff */
[----:B------:R-:W-:Y:S02]  /*0670*/  LEA R59, P2, R56, R18, 0x3 ;  /* 0x00000012383b7211 */ /* 0x000fe400078418ff */
[----:B------:R-:W-:-:S02]  /*0680*/  IADD3 R42, PT, PT, R42, R47, RZ ;  /* 0x0000002f2a2a7210 */ /* 0x000fc40007ffe0ff */
[----:B------:R-:W-:Y:S02]  /*0690*/  LEA.HI.X R58, R58, R17, R5, 0x3, P1 ;  /* 0x000000113a3a7211 */ /* 0x000fe400008f1c05 */
[----:B------:R-:W-:Y:S02]  /*06a0*/  LEA.HI.X R56, R56, R19, R4, 0x3, P2 ;  /* 0x0000001338387211 */ /* 0x000fe400010f1c04 */
[C---:B------:R-:W-:Y:S02]  /*06b0*/  IADD3 R55, PT, PT, R57.reuse, 0x1, RZ ;  /* 0x0000000139377810 */ /* 0x040fe40007ffe0ff */
[C---:B------:R-:W-:Y:S02]  /*06c0*/  IADD3 R51, PT, PT, R57.reuse, 0x2, RZ ;  /* 0x0000000239337810 */ /* 0x040fe40007ffe0ff */
[----:B------:R-:W-:Y:S02]  /*06d0*/  IADD3 R49, PT, PT, R57, 0x3, RZ ;  /* 0x0000000339317810 */ /* 0x000fe40007ffe0ff */
[----:B------:R-:W-:-:S02]  /*06e0*/  LOP3.LUT R43, R53, 0x40, RZ, 0xfc, !PT ;  /* 0x00000040352b7812 */ /* 0x000fc400078efcff */
[----:B------:R-:W-:Y:S02]  /*06f0*/  LOP3.LUT R41, R53, 0x60, RZ, 0xfc, !PT ;  /* 0x0000006035297812 */ /* 0x000fe400078efcff */
[----:B------:R-:W-:Y:S02]  /*0700*/  LOP3.LUT R40, R2, 0x200, RZ, 0xfc, !PT ;  /* 0x0000020002287812 */ /* 0x000fe400078efcff */
[C---:B------:R-:W-:Y:S02]  /*0710*/  IADD3 R39, PT, PT, R42.reuse, 0x20, RZ ;  /* 0x000000202a277810 */ /* 0x040fe40007ffe0ff */
[C---:B------:R-:W-:Y:S02]  /*0720*/  IADD3 R38, PT, PT, R42.reuse, 0x40, RZ ;  /* 0x000000402a267810 */ /* 0x040fe40007ffe0ff */
[C---:B------:R-:W-:Y:S02]  /*0730*/  IADD3 R37, PT, PT, R42.reuse, 0x60, RZ ;  /* 0x000000602a257810 */ /* 0x040fe40007ffe0ff */
[----:B------:R-:W-:-:S02]  /*0740*/  IADD3 R36, PT, PT, R42, 0x80, RZ ;  /* 0x000000802a247810 */ /* 0x000fc40007ffe0ff */
[C---:B------:R-:W-:Y:S02]  /*0750*/  IADD3 R35, PT, PT, R42.reuse, 0xa0, RZ ;  /* 0x000000a02a237810 */ /* 0x040fe40007ffe0ff */
[----:B0-----:R-:W-:-:S07]  /*0760*/  IADD3 R34, PT, PT, R42, 0xc0, RZ ;  /* 0x000000c02a227810 */ /* 0x001fce0007ffe0ff */
.L_x_2340:
[----:B0-----:R-:W0:Y:S01]  /*0770*/  LDC R13, c[0x0][0x388] ;  /* 0x0000e200ff0d7b82 */ /* 0x001e220000000800 */
[----:B------:R-:W-:Y:S01]  /*0780*/  SHF.L.U32 R32, R52, 0x7, RZ ;  /* 0x0000000734207819 */ /* 0x000fe200000006ff */
[----:B------:R-:W-:Y:S01]  /*0790*/  HFMA2 R9, -RZ, RZ, 0, 0 ;  /* 0x00000000ff097431 */ /* 0x000fe200000001ff */
[----:B------:R-:W-:Y:S01]  /*07a0*/  SHF.L.U32 R17, R53, 0x2, RZ ;  /* 0x0000000235117819 */ /* 0x000fe200000006ff */
[----:B------:R-:W-:Y:S01]  /*07b0*/  HFMA2 R19, -RZ, RZ, 0, 0 ;  /* 0x00000000ff137431 */ /* 0x000fe200000001ff */
[----:B------:R-:W-:Y:S02]  /*07c0*/  MOV R7, RZ ;  /* 0x000000ff00077202 */ /* 0x000fe40000000f00 */
[----:B------:R-:W-:Y:S02]  /*07d0*/  IADD3 R4, P4, PT, R17, R50, RZ ;  /* 0x0000003211047210 */ /* 0x000fe40007f9e0ff */
[----:B------:R-:W-:Y:S02]  /*07e0*/  MOV R15, RZ ;  /* 0x000000ff000f7202 */ /* 0x000fe40000000f00 */
[----:B------:R-:W-:-:S02]  /*07f0*/  IADD3.X R5, PT, PT, RZ, R45, RZ, P4, !PT ;  /* 0x0000002dff057210 */ /* 0x000fc400027fe4ff */
[----:B0-----:R-:W-:-:S04]  /*0800*/  IADD3 R30, PT, PT, -R32, R13, RZ ;  /* 0x0000000d201e7210 */ /* 0x001fc80007ffe1ff */
        /* <DEDUP_REMOVED lines=8> */
[----:B------:R-:W4:Y:S01]  /*0890*/  @!P3 LDG.E R19, desc[UR16][R4.64+0x180] ;  /* 0x000180100413b981 */ /* 0x000f22000c1e1900 */
[----:B------:R-:W0:Y:S01]  /*08a0*/  S2UR UR5, SR_CgaCtaId ;  /* 0x00000000000579c3 */ /* 0x000e220000008800 */
[----:B------:R-:W-:Y:S01]  /*08b0*/  UMOV UR4, 0x400 ;  /* 0x0000040000047882 */ /* 0x000fe20000000000 */
[----:B------:R-:W-:Y:S01]  /*08c0*/  HFMA2 R23, -RZ, RZ, 0, 0 ;  /* 0x00000000ff177431 */ /* 0x000fe200000001ff */
[----:B------:R-:W1:Y:S01]  /*08d0*/  S2R R29, SR_LANEID ;  /* 0x00000000001d7919 */ /* 0x000e620000000000 */
[----:B------:R-:W-:Y:S01]  /*08e0*/  HFMA2 R27, -RZ, RZ, 0, 0 ;  /* 0x00000000ff1b7431 */ /* 0x000fe200000001ff */
[----:B------:R-:W-:-:S02]  /*08f0*/  IADD3 R16, P4, PT, R17, R48, RZ ;  /* 0x0000003011107210 */ /* 0x000fc40007f9e0ff */
[----:B------:R-:W-:Y:S02]  /*0900*/  MOV R21, RZ ;  /* 0x000000ff00157202 */ /* 0x000fe40000000f00 */
[----:B------:R-:W-:Y:S02]  /*0910*/  MOV R25, RZ ;  /* 0x000000ff00197202 */ /* 0x000fe40000000f00 */
[----:B------:R-:W-:Y:S01]  /*0920*/  IADD3.X R17, PT, PT, RZ, R44, RZ, P4, !PT ;  /* 0x0000002cff117210 */ /* 0x000fe200027fe4ff */
[----:B0-----:R-:W-:-:S06]  /*0930*/  ULEA UR5, UR5, UR4, 0x18 ;  /* 0x0000000405057291 */ /* 0x001fcc000f8ec0ff */
[C---:B-1----:R-:W-:Y:S02]  /*0940*/  LEA R28, R29.reuse, UR5, 0x2 ;  /* 0x000000051d1c7c11 */ /* 0x042fe4000f8e10ff */
[----:B------:R-:W-:-:S03]  /*0950*/  LEA R0, R29, UR5, 0x4 ;  /* 0x000000051d007c11 */ /* 0x000fc6000f8e20ff */
[----:B--2---:R-:W-:Y:S04]  /*0960*/  STS [R28], R7 ;  /* 0x000000071c007388 */ /* 0x004fe80000000800 */
[----:B---3--:R-:W-:Y:S04]  /*0970*/  STS [R28+0x80], R9 ;  /* 0x000080091c007388 */ /* 0x008fe80000000800 */
[----:B----4-:R0:W-:Y:S04]  /*0980*/  STS [R28+0x100], R15 ;  /* 0x0001000f1c007388 */ /* 0x0101e80000000800 */
[----:B------:R-:W-:Y:S01]  /*0990*/  STS [R28+0x180], R19 ;  /* 0x000180131c007388 */ /* 0x000fe20000000800 */
[----:B------:R-:W-:-:S03]  /*09a0*/  NOP ;  /* 0x0000000000007918 */ /* 0x000fc60000000000 */
[----:B------:R-:W-:Y:S01]  /*09b0*/  LDS.128 R8, [R0] ;  /* 0x0000000000087984 */ /* 0x000fe20000000c00 */
[----:B0-----:R-:W0:Y:S08]  /*09c0*/  LDC R15, c[0x0][0x38c] ;  /* 0x0000e300ff0f7b82 */ /* 0x001e300000000800 */
        /* <DEDUP_REMOVED lines=55> */
.L_x_2329:
[----:B------:R-:W-:Y:S05]  /*0d40*/  BSYNC.RECONVERGENT B0 ;  /* 0x0000000000007941 */ /* 0x000fea0003800200 */
.L_x_2328:
        /* <DEDUP_REMOVED lines=32> */
.L_x_2331:
[----:B------:R-:W-:Y:S05]  /*0f50*/  BSYNC.RECONVERGENT B0 ;  /* 0x0000000000007941 */ /* 0x000fea0003800200 */
.L_x_2330:
        /* <DEDUP_REMOVED lines=32> */
.L_x_2333:
[----:B------:R-:W-:Y:S05]  /*1160*/  BSYNC.RECONVERGENT B0 ;  /* 0x0000000000007941 */ /* 0x000fea0003800200 */
.L_x_2332:
        /* <DEDUP_REMOVED lines=32> */
.L_x_2335:
[----:B------:R-:W-:Y:S05]  /*1370*/  BSYNC.RECONVERGENT B0 ;  /* 0x0000000000007941 */ /* 0x000fea0003800200 */
.L_x_2334:
        /* <DEDUP_REMOVED lines=9> */
[----:B------:R-:W-:Y:S01]  /*1410*/  SHF.L.U32 R10, R52, 0x8, RZ ;  /* 0x00000008340a7819 */ /* 0x000fe200000006ff */
[----:B------:R-:W-:Y:S01]  /*1420*/  FMUL.FTZ R72, R8, R65 ;  /* 0x0000004108487220 */ /* 0x000fe20000410000 */
[C---:B------:R-:W-:Y:S01]  /*1430*/  ISETP.NE.AND P0, PT, R52.reuse, RZ, PT ;  /* 0x000000ff3400720c */ /* 0x040fe20003f05270 */
[----:B------:R-:W-:Y:S01]  /*1440*/  FMUL.FTZ R69, R11, R68 ;  /* 0x000000440b457220 */ /* 0x000fe20000410000 */
[----:B------:R-:W-:Y:S01]  /*1450*/  LEA R73, R13, -R10, 0x1 ;  /* 0x8000000a0d497211 */ /* 0x000fe200078e08ff */
[----:B------:R-:W-:Y:S01]  /*1460*/  FMUL.FTZ R71, R9, R66 ;  /* 0x0000004209477220 */ /* 0x000fe20000410000 */
[----:B------:R-:W1:Y:S01]  /*1470*/  LDC.64 R18, c[0x0][0x3a8] ;  /* 0x0000ea00ff127b82 */ /* 0x000e620000000a00 */
[----:B------:R-:W-:Y:S01]  /*1480*/  SHF.L.U32 R8, R29, 0x3, RZ ;  /* 0x000000031d087819 */ /* 0x000fe200000006ff */
[----:B------:R-:W-:Y:S01]  /*1490*/  IMAD R75, R52, R15, RZ ;  /* 0x0000000f344b7224 */ /* 0x000fe200078e02ff */
[----:B------:R-:W-:Y:S01]  /*14a0*/  IADD3 R74, P1, PT, R33, R40, RZ ;  /* 0x00000028214a7210 */ /* 0x000fe20007f3e0ff */
[----:B------:R-:W-:Y:S01]  /*14b0*/  UMOV UR4, URZ ;  /* 0x000000ff00047c82 */ /* 0x000fe20008000000 */
[----:B------:R-:W-:Y:S01]  /*14c0*/  ISETP.EQ.AND P0, PT, R61, RZ, P0 ;  /* 0x000000ff3d00720c */ /* 0x000fe20000702270 */
[----:B------:R-:W2:Y:S01]  /*14d0*/  LDCU UR9, c[0x0][0x38c] ;  /* 0x00007180ff0977ac */ /* 0x000ea20008000800 */
[----:B------:R-:W-:Y:S01]  /*14e0*/  ISETP.GE.AND P2, PT, R46, R73, PT ;  /* 0x000000492e00720c */ /* 0x000fe20003f46270 */
[----:B------:R-:W3:Y:S01]  /*14f0*/  LDC.64 R20, c[0x0][0x3c0] ;  /* 0x0000f000ff147b82 */ /* 0x000ee20000000a00 */
[----:B------:R-:W-:Y:S01]  /*1500*/  LEA.HI.SX32 R8, R8, R8, 0x1b ;  /* 0x0000000808087211 */ /* 0x000fe200078fdaff */
[----:B------:R-:W-:Y:S01]  /*1510*/  UIADD3 UR7, UPT, UPT, UR5, 0x460, URZ ;  /* 0x0000046005077890 */ /* 0x000fe2000fffe0ff */
[----:B------:R-:W-:-:S02]  /*1520*/  IADD3.X R81, PT, PT, R3, R31, RZ, P1, !PT ;  /* 0x0000001f03517210 */ /* 0x000fc40000ffe4ff */
[----:B------:R-:W-:Y:S02]  /*1530*/  P2R R98, PR, RZ, 0x1 ;  /* 0x00000001ff627803 */ /* 0x000fe40000000000 */
[----:B------:R-:W-:Y:S01]  /*1540*/  P2R R99, PR, RZ, 0x4 ;  /* 0x00000004ff637803 */ /* 0x000fe20000000000 */
[----:B------:R-:W4:Y:S01]  /*1550*/  LDC.64 R22, c[0x0][0x480] ;  /* 0x00012000ff167b82 */ /* 0x000f220000000a00 */
[----:B0-----:R-:W-:Y:S02]  /*1560*/  SHF.L.U64.HI R80, R16, 0x3, R17 ;  /* 0x0000000310507819 */ /* 0x001fe40000010211 */
[----:B------:R-:W-:Y:S02]  /*1570*/  MOV R79, R59 ;  /* 0x0000003b004f7202 */ /* 0x000fe40000000f00 */
[----:B------:R-:W-:Y:S02]  /*1580*/  MOV R76, R56 ;  /* 0x00000038004c7202 */ /* 0x000fe40000000f00 */
[----:B------:R-:W-:-:S02]  /*1590*/  MOV R78, R60 ;  /* 0x0000003c004e7202 */ /* 0x000fc40000000f00 */
[----:B------:R-:W-:Y:S02]  /*15a0*/  MOV R77, R58 ;  /* 0x0000003a004d7202 */ /* 0x000fe40000000f00 */
[----:B-1----:R-:W-:Y:S02]  /*15b0*/  SHF.L.U64.HI R19, R18, 0x3, R19 ;  /* 0x0000000312137819 */ /* 0x002fe40000010213 */
[----:B------:R-:W-:Y:S02]  /*15c0*/  LEA R17, R8, UR5, 0x2 ;  /* 0x0000000508117c11 */ /* 0x000fe4000f8e10ff */
[-C--:B------:R-:W-:Y:S02]  /*15d0*/  ISETP.GE.AND P0, PT, R39, R73.reuse, PT ;  /* 0x000000492700720c */ /* 0x080fe40003f06270 */
[----:B---3--:R-:W-:Y:S02]  /*15e0*/  SHF.L.U64.HI R21, R20, 0x2, R21 ;  /* 0x0000000214157819 */ /* 0x008fe40000010215 */
[----:B------:R-:W-:-:S02]  /*15f0*/  ISETP.GE.AND P1, PT, R38, R73, PT ;  /* 0x000000492600720c */ /* 0x000fc40003f26270 */
[-C--:B------:R-:W-:Y:S02]  /*1600*/  ISETP.GE.AND P2, PT, R37, R73.reuse, PT ;  /* 0x000000492500720c */ /* 0x080fe40003f46270 */
[-C--:B------:R-:W-:Y:S02]  /*1610*/  ISETP.GE.AND P3, PT, R36, R73.reuse, PT ;  /* 0x000000492400720c */ /* 0x080fe40003f66270 */
[-C--:B------:R-:W-:Y:S02]  /*1620*/  ISETP.GE.AND P4, PT, R35, R73.reuse, PT ;  /* 0x000000492300720c */ /* 0x080fe40003f86270 */
[----:B--2-4-:R-:W-:-:S13]  /*1630*/  ISETP.GE.AND P5, PT, R34, R73, PT ;  /* 0x000000492200720c */ /* 0x014fda0003fa6270 */
.L_x_2339:
[----:B------:R-:W-:Y:S01]  /*1640*/  ISETP.GE.AND P6, PT, R42, R73, PT ;  /* 0x000000492a00720c */ /* 0x000fe20003fc6270 */
[----:B------:R-:W-:Y:S01]  /*1650*/  HFMA2 R15, -RZ, RZ, 0, 0 ;  /* 0x00000000ff0f7431 */ /* 0x000fe200000001ff */
[----:B------:R-:W-:Y:S02]  /*1660*/  MOV R8, R74 ;  /* 0x0000004a00087202 */ /* 0x000fe40000000f00 */
[----:B------:R-:W-:-:S09]  /*1670*/  MOV R9, R81 ;  /* 0x0000005100097202 */ /* 0x000fd20000000f00 */
[----:B------:R-:W2:Y:S01]  /*1680*/  @!P6 LDG.E R15, desc[UR16][R8.64+-0x180] ;  /* 0xfffe8010080fe981 */ /* 0x000ea2000c1e1900 */
[----:B------:R-:W-:Y:S01]  /*1690*/  LEA R74, P6, R20, R8, 0x2 ;  /* 0x00000008144a7211 */ /* 0x000fe200078c10ff */
[----:B------:R-:W-:Y:S01]  /*16a0*/  HFMA2 R25, -RZ, RZ, 0, 0 ;  /* 0x00000000ff197431 */ /* 0x000fe200000001ff */
[----:B------:R-:W-:Y:S01]  /*16b0*/  MOV R13, RZ ;  /* 0x000000ff000d7202 */ /* 0x000fe20000000f00 */
[----:B------:R-:W-:Y:S01]  /*16c0*/  HFMA2 R83, -RZ, RZ, 0, 0 ;  /* 0x00000000ff537431 */ /* 0x000fe200000001ff */
[----:B------:R-:W-:Y:S01]  /*16d0*/  IADD3.X R81, PT, PT, R9, R21, RZ, P6, !PT ;  /* 0x0000001509517210 */ /* 0x000fe200037fe4ff */
[----:B------:R-:W-:Y:S01]  /*16e0*/  HFMA2 R87, -RZ, RZ, 0, 0 ;  /* 0x00000000ff577431 */ /* 0x000fe200000001ff */
[----:B------:R-:W-:Y:S02]  /*16f0*/  ISETP.NE.AND P6, PT, R99, RZ, PT ;  /* 0x000000ff6300720c */ /* 0x000fe40003fc5270 */
[----:B------:R-:W-:Y:S02]  /*1700*/  MOV R27, RZ ;  /* 0x000000ff001b7202 */ /* 0x000fe40000000f00 */
[----:B------:R-:W-:Y:S01]  /*1710*/  MOV R85, RZ ;  /* 0x000000ff00557202 */ /* 0x000fe20000000f00 */
[----:B------:R-:W3:Y:S01]  /*1720*/  @!P0 LDG.E R25, desc[UR16][R8.64+-0x100] ;  /* 0xffff001008198981 */ /* 0x000ee2000c1e1900 */
[----:B------:R-:W-:-:S03]  /*1730*/  MOV R89, RZ ;  /* 0x000000ff00597202 */ /* 0x000fc60000000f00 */
[----:B------:R-:W4:Y:S04]  /*1740*/  @!P1 LDG.E R27, desc[UR16][R8.64+-0x80] ;  /* 0xffff8010081b9981 */ /* 0x000f28000c1e1900 */
[----:B------:R-:W5:Y:S04]  /*1750*/  @!P6 LDG.E R13, desc[UR16][R8.64+-0x200] ;  /* 0xfffe0010080de981 */ /* 0x000f68000c1e1900 */
[----:B------:R-:W5:Y:S04]  /*1760*/  @!P2 LDG.E R83, desc[UR16][R8.64] ;  /* 0x000000100853a981 */ /* 0x000f68000c1e1900 */
[----:B------:R-:W5:Y:S04]  /*1770*/  @!P3 LDG.E R85, desc[UR16][R8.64+0x80] ;  /* 0x000080100855b981 */ /* 0x000f68000c1e1900 */
[----:B------:R-:W5:Y:S04]  /*1780*/  @!P4 LDG.E R87, desc[UR16][R8.64+0x100] ;  /* 0x000100100857c981 */ /* 0x000f68000c1e1900 */
[----:B------:R0:W5:Y:S02]  /*1790*/  @!P5 LDG.E R89, desc[UR16][R8.64+0x180] ;  /* 0x000180100859d981 */ /* 0x000164000c1e1900 */
[----:B0-----:R-:W-:-:S02]  /*17a0*/  MOV R8, R79 ;  /* 0x0000004f00087202 */ /* 0x001fc40000000f00 */
[----:B------:R-:W-:-:S05]  /*17b0*/  MOV R9, R76 ;  /* 0x0000004c00097202 */ /* 0x000fca0000000f00 */
[----:B------:R0:W5:Y:S01]  /*17c0*/  LDG.E.64 R10, desc[UR16][R8.64] ;  /* 0x00000010080a7981 */ /* 0x000162000c1e1b00 */
[----:B------:R-:W-:-:S03]  /*17d0*/  ISETP.GE.U32.AND P6, PT, R57, R30, PT ;  /* 0x0000001e3900720c */ /* 0x000fc60003fc6070 */
[----:B--2---:R1:W-:Y:S04]  /*17e0*/  STS [R28+0x84], R15 ;  /* 0x0000840f1c007388 */ /* 0x0043e80000000800 */
[----:B---3--:R-:W-:Y:S04]  /*17f0*/  STS [R28+0x108], R25 ;  /* 0x000108191c007388 */ /* 0x008fe80000000800 */
[----:B----4-:R-:W-:Y:S04]  /*1800*/  STS [R28+0x18c], R27 ;  /* 0x00018c1b1c007388 */ /* 0x010fe80000000800 */
[----:B-----5:R2:W-:Y:S04]  /*1810*/  STS [R28], R13 ;  /* 0x0000000d1c007388 */ /* 0x0205e80000000800 */
[----:B------:R-:W-:Y:S04]  /*1820*/  STS [R28+0x210], R83 ;  /* 0x000210531c007388 */ /* 0x000fe80000000800 */
[----:B------:R-:W-:Y:S04]  /*1830*/  STS [R28+0x294], R85 ;  /* 0x000294551c007388 */ /* 0x000fe80000000800 */
[----:B------:R-:W-:Y:S04]  /*1840*/  STS [R28+0x318], R87 ;  /* 0x000318571c007388 */ /* 0x000fe80000000800 */
[----:B------:R-:W-:Y:S01]  /*1850*/  STS [R28+0x39c], R89 ;  /* 0x00039c591c007388 */ /* 0x000fe20000000800 */
[----:B------:R-:W-:-:S03]  /*1860*/  NOP ;  /* 0x0000000000007918 */ /* 0x000fc60000000000 */
[----:B0-----:R-:W0:Y:S04]  /*1870*/  LDS R9, [R17+0x4] ;  /* 0x0000040011097984 */ /* 0x001e280000000800 */
[----:B------:R-:W3:Y:S01]  /*1880*/  LDS R91, [R17] ;  /* 0x00000000115b7984 */ /* 0x000ee20000000800 */
[----:B------:R-:W-:Y:S01]  /*1890*/  FMUL.FTZ R10, R10, 1.4426950216293334961 ;  /* 0x3fb8aa3b0a0a7820 */ /* 0x000fe20000410000 */
[----:B------:R-:W-:-:S03]  /*18a0*/  FMUL.FTZ R12, R11, R65 ;  /* 0x000000410b0c7220 */ /* 0x000fc60000410000 */
[----:B------:R-:W-:Y:S01]  /*18b0*/  FMUL.FTZ R8, R10, R65 ;  /* 0x000000410a087220 */ /* 0x000fe20000410000 */
[----:B------:R-:W-:-:S04]  /*18c0*/  FMUL.RZ R12, R12, 0.15915493667125701904 ;  /* 0x3e22f9830c0c7820 */ /* 0x000fc8000040c000 */
[----:B-1----:R-:W-:Y:S08]  /*18d0*/  MUFU.COS R15, R12 ;  /* 0x0000000c000f7308 */ /* 0x002ff00000000000 */
[----:B------:R-:W1:Y:S08]  /*18e0*/  MUFU.EX2 R8, R8 ;  /* 0x0000000800087308 */ /* 0x000e700000000800 */
[----:B--2---:R2:W4:Y:S02]  /*18f0*/  MUFU.SIN R13, R12 ;  /* 0x0000000c000d7308 */ /* 0x0045240000000400 */
[----:B--2---:R-:W2:Y:S01]  /*1900*/  LDS R12, [R17+0xc] ;  /* 0x00000c00110c7984 */ /* 0x004ea20000000800 */
[C---:B-1----:R-:W-:Y:S01]  /*1910*/  FMUL.FTZ R15, R8.reuse, R15 ;  /* 0x0000000f080f7220 */ /* 0x042fe20000410000 */
[----:B----4-:R-:W-:-:S02]  /*1920*/  FMUL.FTZ R13, R8, R13 ;  /* 0x0000000d080d7220 */ /* 0x010fc40000410000 */
[----:B------:R-:W1:Y:S01]  /*1930*/  LDS R8, [R17+0x8] ;  /* 0x0000080011087984 */ /* 0x000e620000000800 */
[----:B0-----:R-:W-:Y:S02]  /*1940*/  FMUL.FTZ R9, R72, R9 ;  /* 0x0000000948097220 */ /* 0x001fe40000410000 */
[----:B------:R-:W-:Y:S01]  /*1950*/  FSEL R82, R13, RZ, !P6 ;  /* 0x000000ff0d527208 */ /* 0x000fe20007000000 */
[-C--:B------:R-:W-:Y:S02]  /*1960*/  FMUL.FTZ R13, R11, R66.reuse ;  /* 0x000000420b0d7220 */ /* 0x080fe40000410000 */
[----:B------:R-:W-:Y:S01]  /*1970*/  FSEL R84, R9, RZ, !P6 ;  /* 0x000000ff09547208 */ /* 0x000fe20007000000 */
[----:B------:R-:W-:Y:S01]  /*1980*/  FMUL.FTZ R9, R10, R66 ;  /* 0x000000420a097220 */ /* 0x000fe20000410000 */
[----:B------:R-:W-:-:S04]  /*1990*/  FMUL.RZ R13, R13, 0.15915493667125701904 ;  /* 0x3e22f9830d0d7820 */ /* 0x000fc8000040c000 */
[----:B------:R-:W-:Y:S08]  /*19a0*/  MUFU.COS R24, R13 ;  /* 0x0000000d00187308 */ /* 0x000ff00000000000 */
[----:B------:R-:W0:Y:S08]  /*19b0*/  MUFU.EX2 R9, R9 ;  /* 0x0000000900097308 */ /* 0x000e300000000800 */
[----:B------:R4:W5:Y:S01]  /*19c0*/  MUFU.SIN R14, R13 ;  /* 0x0000000d000e7308 */ /* 0x0009620000000400 */
[----:B---3--:R-:W-:Y:S01]  /*19d0*/  FMUL.FTZ R85, R72, R91 ;  /* 0x0000005b48557220 */ /* 0x008fe20000410000 */
[----:B------:R-:W-:Y:S01]  /*19e0*/  FSEL R83, R15, 1, !P6 ;  /* 0x3f8000000f537808 */ /* 0x000fe20007000000 */
[----:B--2---:R-:W-:-:S03]  /*19f0*/  FMUL.FTZ R12, R71, R12 ;  /* 0x0000000c470c7220 */ /* 0x004fc60000410000 */
[----:B------:R-:W-:Y:S02]  /*1a00*/  FSEL R85, R85, RZ, !P6 ;  /* 0x000000ff55557208 */ /* 0x000fe40007000000 */
[----:B------:R-:W-:Y:S01]  /*1a10*/  ISETP.GE.U32.AND P6, PT, R55, R30, PT ;  /* 0x0000001e3700720c */ /* 0x000fe20003fc6070 */
[----:B----4-:R-:W2:Y:S01]  /*1a20*/  LDS R13, [R17+0x14] ;  /* 0x00001400110d7984 */ /* 0x010ea20000000800 */
[----:B0-----:R-:W-:Y:S01]  /*1a30*/  FMUL.FTZ R24, R9, R24 ;  /* 0x0000001809187220 */ /* 0x001fe20000410000 */
[----:B-1----:R-:W-:Y:S01]  /*1a40*/  FMUL.FTZ R8, R71, R8 ;  /* 0x0000000847087220 */ /* 0x002fe20000410000 */
[----:B------:R-:W-:Y:S01]  /*1a50*/  FSEL R89, R12, RZ, !P6 ;  /* 0x000000ff0c597208 */ /* 0x000fe20007000000 */
[-C--:B------:R-:W-:Y:S01]  /*1a60*/  FMUL.FTZ R12, R11, R67.reuse ;  /* 0x000000430b0c7220 */ /* 0x080fe20000410000 */
[----:B-----5:R-:W-:Y:S02]  /*1a70*/  FMUL.FTZ R14, R9, R14 ;  /* 0x0000000e090e7220 */ /* 0x020fe40000410000 */
[----:B------:R-:W0:Y:S01]  /*1a80*/  LDS R9, [R17+0x10] ;  /* 0x0000100011097984 */ /* 0x000e220000000800 */
[----:B------:R-:W-:Y:S01]  /*1a90*/  FSEL R88, R8, RZ, !P6 ;  /* 0x000000ff08587208 */ /* 0x000fe20007000000 */
[----:B------:R-:W-:Y:S01]  /*1aa0*/  FMUL.FTZ R8, R10, R67 ;  /* 0x000000430a087220 */ /* 0x000fe20000410000 */
[----:B------:R-:W-:-:S04]  /*1ab0*/  FMUL.RZ R12, R12, 0.15915493667125701904 ;  /* 0x3e22f9830c0c7820 */ /* 0x000fc8000040c000 */
[----:B------:R-:W-:Y:S08]  /*1ac0*/  MUFU.COS R25, R12 ;  /* 0x0000000c00197308 */ /* 0x000ff00000000000 */
[----:B------:R-:W1:Y:S08]  /*1ad0*/  MUFU.EX2 R8, R8 ;  /* 0x0000000800087308 */ /* 0x000e700000000800 */
[----:B------:R3:W4:Y:S01]  /*1ae0*/  MUFU.SIN R15, R12 ;  /* 0x0000000c000f7308 */ /* 0x0007220000000400 */
[----:B-1----:R-:W-:Y:S01]  /*1af0*/  FMUL.FTZ R25, R8, R25 ;  /* 0x0000001908197220 */ /* 0x002fe20000410000 */
[----:B------:R-:W-:Y:S01]  /*1b00*/  FSEL R86, R14, RZ, !P6 ;  /* 0x000000ff0e567208 */ /* 0x000fe20007000000 */
[----:B--2---:R-:W-:Y:S01]  /*1b10*/  FMUL.FTZ R13, R70, R13 ;  /* 0x0000000d460d7220 */ /* 0x004fe20000410000 */
[----:B------:R-:W-:Y:S01]  /*1b20*/  FSEL R87, R24, 1, !P6 ;  /* 0x3f80000018577808 */ /* 0x000fe20007000000 */
[-C--:B------:R-:W-:Y:S01]  /*1b30*/  FMUL.FTZ R11, R11, R68.reuse ;  /* 0x000000440b0b7220 */ /* 0x080fe20000410000 */
[----:B------:R-:W-:Y:S01]  /*1b40*/  FMUL.FTZ R10, R10, R68 ;  /* 0x000000440a0a7220 */ /* 0x000fe20000410000 */
[----:B---3--:R-:W-:Y:S01]  /*1b50*/  LDS R12, [R17+0x1c] ;  /* 0x00001c00110c7984 */ /* 0x008fe20000000800 */
[----:B----4-:R-:W-:-:S03]  /*1b60*/  FMUL.FTZ R15, R8, R15 ;  /* 0x0000000f080f7220 */ /* 0x010fc60000410000 */
[----:B------:R-:W1:Y:S01]  /*1b70*/  LDS R8, [R17+0x18] ;  /* 0x0000180011087984 */ /* 0x000e620000000800 */
[----:B------:R-:W-:Y:S01]  /*1b80*/  ISETP.GE.U32.AND P6, PT, R51, R30, PT ;  /* 0x0000001e3300720c */ /* 0x000fe20003fc6070 */
[----:B0-----:R-:W-:-:S03]  /*1b90*/  FMUL.FTZ R9, R70, R9 ;  /* 0x0000000946097220 */ /* 0x001fc60000410000 */
[----:B------:R-:W-:Y:S01]  /*1ba0*/  FSEL R92, R13, RZ, !P6 ;  /* 0x000000ff0d5c7208 */ /* 0x000fe20007000000 */
[----:B------:R-:W-:Y:S01]  /*1bb0*/  FMUL.RZ R13, R11, 0.15915493667125701904 ;  /* 0x3e22f9830b0d7820 */ /* 0x000fe2000040c000 */
[----:B------:R-:W-:Y:S01]  /*1bc0*/  FSEL R93, R9, RZ, !P6 ;  /* 0x000000ff095d7208 */ /* 0x000fe20007000000 */
[----:B------:R-:W-:Y:S08]  /*1bd0*/  MUFU.EX2 R10, R10 ;  /* 0x0000000a000a7308 */ /* 0x000ff00000000800 */
[----:B------:R-:W0:Y:S08]  /*1be0*/  MUFU.SIN R9, R13 ;  /* 0x0000000d00097308 */ /* 0x000e300000000400 */
[----:B------:R-:W2:Y:S01]  /*1bf0*/  MUFU.COS R11, R13 ;  /* 0x0000000d000b7308 */ /* 0x000ea20000000000 */
[----:B------:R-:W-:-:S02]  /*1c00*/  FSEL R90, R15, RZ, !P6 ;  /* 0x000000ff0f5a7208 */ /* 0x000fc40007000000 */
[----:B------:R-:W-:Y:S02]  /*1c10*/  FSEL R91, R25, 1, !P6 ;  /* 0x3f800000195b7808 */ /* 0x000fe40007000000 */
[----:B------:R-:W-:Y:S01]  /*1c20*/  ISETP.GE.U32.AND P6, PT, R49, R30, PT ;  /* 0x0000001e3100720c */ /* 0x000fe20003fc6070 */
[----:B0-----:R-:W-:-:S05]  /*1c30*/  FMUL.FTZ R9, R10, R9 ;  /* 0x000000090a097220 */ /* 0x001fca0000410000 */
[----:B------:R-:W-:Y:S01]  /*1c40*/  FSEL R96, R9, RZ, !P6 ;  /* 0x000000ff09607208 */ /* 0x000fe20007000000 */
[----:B-1----:R-:W-:Y:S01]  /*1c50*/  FMUL.FTZ R8, R69, R8 ;  /* 0x0000000845087220 */ /* 0x002fe20000410000 */
[----:B------:R-:W-:Y:S01]  /*1c60*/  FMUL.FTZ R9, R85, R86 ;  /* 0x0000005655097220 */ /* 0x000fe20000410000 */
[----:B--2---:R-:W-:-:S03]  /*1c70*/  FMUL.FTZ R11, R10, R11 ;  /* 0x0000000b0a0b7220 */ /* 0x004fc60000410000 */
[----:B------:R-:W-:Y:S01]  /*1c80*/  FSEL R95, R8, RZ, !P6 ;  /* 0x000000ff085f7208 */ /* 0x000fe20007000000 */
[C---:B------:R-:W-:Y:S01]  /*1c90*/  FMUL.FTZ R8, R84.reuse, R86 ;  /* 0x0000005654087220 */ /* 0x040fe20000410000 */
[----:B------:R-:W-:-:S03]  /*1ca0*/  FFMA.FTZ R10, R84, R87, R9 ;  /* 0x00000057540a7223 */ /* 0x000fc60000010009 */
[----:B------:R-:W-:Y:S01]  /*1cb0*/  FFMA.FTZ R9, R85, R87, -R8 ;  /* 0x0000005755097223 */ /* 0x000fe20000010808 */
[----:B------:R-:W-:-:S03]  /*1cc0*/  FADD.FTZ R10, R89, R10 ;  /* 0x0000000a590a7221 */ /* 0x000fc60000010000 */
[----:B------:R-:W-:Y:S01]  /*1cd0*/  FADD.FTZ R9, R88, R9 ;  /* 0x0000000958097221 */ /* 0x000fe20000010000 */
[C---:B------:R-:W-:Y:S01]  /*1ce0*/  FMUL.FTZ R8, R90.reuse, R10 ;  /* 0x0000000a5a087220 */ /* 0x040fe20000410000 */
[----:B------:R-:W-:Y:S02]  /*1cf0*/  FSEL R94, R11, 1, !P6 ;  /* 0x3f8000000b5e7808 */ /* 0x000fe40007000000 */
[-C--:B------:R-:W-:Y:S01]  /*1d00*/  FMUL.FTZ R11, R90, R9.reuse ;  /* 0x000000095a0b7220 */ /* 0x080fe20000410000 */
[----:B------:R-:W-:Y:S01]  /*1d10*/  FFMA.FTZ R8, R91, R9, -R8 ;  /* 0x000000095b087223 */ /* 0x000fe20000010808 */
[----:B------:R-:W-:Y:S02]  /*1d20*/  FMUL.FTZ R9, R83, R86 ;  /* 0x0000005653097220 */ /* 0x000fe40000410000 */
[----:B------:R-:W-:Y:S01]  /*1d30*/  FFMA.FTZ R11, R91, R10, R11 ;  /* 0x0000000a5b0b7223 */ /* 0x000fe2000001000b */
[----:B------:R-:W-:Y:S01]  /*1d40*/  FADD.FTZ R13, R93, R8 ;  /* 0x000000085d0d7221 */ /* 0x000fe20000010000 */
[----:B------:R-:W-:Y:S01]  /*1d50*/  FMUL.FTZ R12, R69, R12 ;  /* 0x0000000c450c7220 */ /* 0x000fe20000410000 */
[C---:B------:R-:W-:Y:S01]  /*1d60*/  FMUL.FTZ R8, R82.reuse, R86 ;  /* 0x0000005652087220 */ /* 0x040fe20000410000 */
[----:B------:R-:W-:Y:S01]  /*1d70*/  FFMA.FTZ R9, R82, R87, R9 ;  /* 0x0000005752097223 */ /* 0x000fe20000010009 */
[----:B------:R-:W-:Y:S01]  /*1d80*/  FADD.FTZ R11, R92, R11 ;  /* 0x0000000b5c0b7221 */ /* 0x000fe20000010000 */
[----:B------:R-:W-:Y:S01]  /*1d90*/  FMUL.FTZ R15, R96, R13 ;  /* 0x0000000d600f7220 */ /* 0x000fe20000410000 */
[----:B------:R-:W-:Y:S01]  /*1da0*/  FSEL R97, R12, RZ, !P6 ;  /* 0x000000ff0c617208 */ /* 0x000fe20007000000 */
        /* <DEDUP_REMOVED lines=71> */
[----:B------:R-:W-:Y:S01]  /*2220*/  @P6 FADD.FTZ R9, R9, R24 ;  /* 0x0000001809096221 */ /* 0x000fe20000010000 */
[-C--:B---3--:R-:W-:Y:S01]  /*2230*/  @P6 FFMA.FTZ R10, R10, R12.reuse, R13 ;  /* 0x0000000c0a0a6223 */ /* 0x088fe2000001000d */
[----:B------:R-:W-:Y:S02]  /*2240*/  @P6 FFMA.FTZ R11, R11, R12, -R14 ;  /* 0x0000000c0b0b6223 */ /* 0x000fe4000001080e */
[----:B------:R-:W0:Y:S04]  /*2250*/  SHFL.UP PT, R15, R8, 0x10, RZ ;  /* 0x06000000080f7989 */ /* 0x000e2800000e00ff */
[----:B------:R-:W1:Y:S04]  /*2260*/  SHFL.UP PT, R12, R10, 0x10, RZ ;  /* 0x060000000a0c7989 */ /* 0x000e6800000e00ff */
[----:B------:R-:W2:Y:S04]  /*2270*/  SHFL.UP PT, R14, R9, 0x10, RZ ;  /* 0x06000000090e7989 */ /* 0x000ea800000e00ff */
[----:B------:R-:W3:Y:S01]  /*2280*/  SHFL.UP PT, R13, R11, 0x10, RZ ;  /* 0x060000000b0d7989 */ /* 0x000ee200000e00ff */
[----:B------:R-:W4:Y:S01]  /*2290*/  S2UR UR6, SR_CgaCtaId ;  /* 0x00000000000679c3 */ /* 0x000f220000008800 */
[----:B------:R-:W-:Y:S01]  /*22a0*/  ISETP.GE.AND P6, PT, R29, 0x10, PT ;  /* 0x000000101d00780c */ /* 0x000fe20003fc6270 */
        /* <DEDUP_REMOVED lines=14> */
[----:B------:R-:W-:Y:S01]  /*2390*/  ISETP.NE.AND P6, PT, R98, RZ, PT ;  /* 0x000000ff6200720c */ /* 0x000fe20003fc5270 */
[----:B------:R-:W-:Y:S01]  /*23a0*/  HFMA2 R8, -RZ, RZ, 1.875, 0 ;  /* 0x3f800000ff087431 */ /* 0x000fe200000001ff */
[----:B------:R-:W-:-:S02]  /*23b0*/  CS2R R10, SRZ ;  /* 0x00000000000a7805 */ /* 0x000fc4000001ff00 */
[----:B------:R-:W-:Y:S01]  /*23c0*/  MOV R9, RZ ;  /* 0x000000ff00097202 */ /* 0x000fe20000000f00 */
[----:B------:R-:W-:Y:S02]  /*23d0*/  UMOV UR5, 0x400 ;  /* 0x0000040000057882 */ /* 0x000fe40000000000 */
[----:B----4-:R-:W-:-:S06]  /*23e0*/  ULEA UR5, UR6, UR5, 0x18 ;  /* 0x0000000506057291 */ /* 0x010fcc000f8ec0ff */
[----:B------:R-:W0:Y:S01]  /*23f0*/  @P6 LDS.128 R8, [UR7] ;  /* 0x00000007ff086984 */ /* 0x000e220008000c00 */
[----:B------:R-:W-:-:S13]  /*2400*/  ISETP.NE.AND P6, PT, R29, 0x1f, PT ;  /* 0x0000001f1d00780c */ /* 0x000fda0003fc5270 */
[----:B------:R1:W-:Y:S02]  /*2410*/  @!P6 STS.128 [UR5+0x420], R12 ;  /* 0x0004200cff00e988 */ /* 0x0003e40008000c05 */
[----:B-1----:R-:W-:Y:S02]  /*2420*/  MOV R12, R78 ;  /* 0x0000004e000c7202 */ /* 0x002fe40000000f00 */
        /* <DEDUP_REMOVED lines=18> */
[----:B------:R-:W-:-:S04]  /*2550*/  @P6 FMUL.FTZ R104, R26, R104 ;  /* 0x000000681a686220 */ /* 0x000fc80000410000 */
        /* <DEDUP_REMOVED lines=10> */
[-C--:B------:R-:W-:Y:S01]  /*2600*/  FMUL.FTZ R26, R86, R85.reuse ;  /* 0x00000055561a7220 */ /* 0x080fe20000410000 */
[----:B------:R-:W-:Y:S01]  /*2610*/  LEA R78, P6, R16, R78, 0x3 ;  /* 0x0000004e104e7211 */ /* 0x000fe200078c18ff */
[-C--:B------:R-:W-:Y:S02]  /*2620*/  FMUL.FTZ R86, R86, R84.reuse ;  /* 0x0000005456567220 */ /* 0x080fe40000410000 */
[----:B------:R-:W-:Y:S01]  /*2630*/  FFMA.FTZ R26, R87, R84, R26 ;  /* 0x00000054571a7223 */ /* 0x000fe2000001001a */
[----:B------:R-:W-:Y:S01]  /*2640*/  IADD3.X R77, PT, PT, R77, R80, RZ, P6, !PT ;  /* 0x000000504d4d7210 */ /* 0x000fe200037fe4ff */
[----:B------:R-:W-:Y:S01]  /*2650*/  FFMA.FTZ R87, R87, R85, -R86 ;  /* 0x0000005557577223 */ /* 0x000fe20000010856 */
[----:B------:R-:W-:Y:S01]  /*2660*/  LEA R79, P6, R18, R79, 0x3 ;  /* 0x0000004f124f7211 */ /* 0x000fe200078c18ff */
[----:B------:R-:W-:Y:S02]  /*2670*/  FADD.FTZ R89, R89, R26 ;  /* 0x0000001a59597221 */ /* 0x000fe40000010000 */
[----:B------:R-:W-:Y:S01]  /*2680*/  FADD.FTZ R87, R88, R87 ;  /* 0x0000005758577221 */ /* 0x000fe20000010000 */
[----:B------:R-:W-:Y:S01]  /*2690*/  IADD3.X R76, PT, PT, R76, R19, RZ, P6, !PT ;  /* 0x000000134c4c7210 */ /* 0x000fe200037fe4ff */
[C---:B------:R-:W-:Y:S01]  /*26a0*/  FMUL.FTZ R82, R90.reuse, R89 ;  /* 0x000000595a527220 */ /* 0x040fe20000410000 */
[----:B------:R-:W-:Y:S01]  /*26b0*/  ISETP.NE.AND P6, PT, R61, RZ, PT ;  /* 0x000000ff3d00720c */ /* 0x000fe20003fc5270 */
[----:B------:R-:W-:Y:S01]  /*26c0*/  FMUL.FTZ R90, R90, R87 ;  /* 0x000000575a5a7220 */ /* 0x000fe20000410000 */
[----:B------:R-:W-:Y:S01]  /*26d0*/  FMUL.FTZ R27, R13, R11 ;  /* 0x0000000b0d1b7220 */ /* 0x000fe20000410000 */
[----:B------:R-:W-:Y:S01]  /*26e0*/  FFMA.FTZ R82, R91, R87, -R82 ;  /* 0x000000575b527223 */ /* 0x000fe20000010852 */
[-C--:B------:R-:W-:Y:S01]  /*26f0*/  FMUL.FTZ R26, R13, R10.reuse ;  /* 0x0000000a0d1a7220 */ /* 0x080fe20000410000 */
[----:B------:R-:W-:Y:S01]  /*2700*/  FFMA.FTZ R91, R91, R89, R90 ;  /* 0x000000595b5b7223 */ /* 0x000fe2000001005a */
[C---:B------:R-:W-:Y:S01]  /*2710*/  FFMA.FTZ R83, R12.reuse, R10, -R27 ;  /* 0x0000000a0c537223 */ /* 0x040fe2000001081b */
[----:B------:R-:W-:Y:S01]  /*2720*/  FADD.FTZ R82, R93, R82 ;  /* 0x000000525d527221 */ /* 0x000fe20000010000 */
[C---:B------:R-:W-:Y:S01]  /*2730*/  FMUL.FTZ R10, R13.reuse, R8 ;  /* 0x000000080d0a7220 */ /* 0x040fe20000410000 */
[----:B------:R-:W-:Y:S01]  /*2740*/  FMUL.FTZ R27, R13, R9 ;  /* 0x000000090d1b7220 */ /* 0x000fe20000410000 */
[----:B------:R-:W-:Y:S01]  /*2750*/  FFMA.FTZ R26, R12, R11, R26 ;  /* 0x0000000b0c1a7223 */ /* 0x000fe2000001001a */
[----:B------:R-:W-:Y:S01]  /*2760*/  FADD.FTZ R91, R92, R91 ;  /* 0x0000005b5c5b7221 */ /* 0x000fe20000010000 */
[----:B------:R-:W-:Y:S01]  /*2770*/  FMUL.FTZ R13, R96, R82 ;  /* 0x00000052600d7220 */ /* 0x000fe20000410000 */
[----:B------:R-:W-:Y:S01]  /*2780*/  BSSY.RECONVERGENT B0, `(.L_x_2337) ;  /* 0x0000010000007945 */ /* 0x000fe20003800200 */
[C---:B------:R-:W-:Y:S01]  /*2790*/  FFMA.FTZ R9, R12.reuse, R9, R10 ;  /* 0x000000090c097223 */ /* 0x040fe2000001000a */
[----:B------:R-:W-:Y:S01]  /*27a0*/  FFMA.FTZ R8, R12, R8, -R27 ;  /* 0x000000080c087223 */ /* 0x000fe2000001081b */
[----:B------:R-:W-:Y:S01]  /*27b0*/  FADD.FTZ R10, R14, R83 ;  /* 0x000000530e0a7221 */ /* 0x000fe20000010000 */
[----:B------:R-:W-:Y:S01]  /*27c0*/  FADD.FTZ R11, R15, R26 ;  /* 0x0000001a0f0b7221 */ /* 0x000fe20000010000 */
[-C--:B------:R-:W-:Y:S01]  /*27d0*/  FMUL.FTZ R15, R96, R91.reuse ;  /* 0x0000005b600f7220 */ /* 0x080fe20000410000 */
[----:B------:R-:W-:Y:S01]  /*27e0*/  FFMA.FTZ R14, R94, R91, R13 ;  /* 0x0000005b5e0e7223 */ /* 0x000fe2000001000d */
[----:B--2---:R-:W-:Y:S01]  /*27f0*/  FMUL.FTZ R27, R25, R84 ;  /* 0x00000054191b7220 */ /* 0x004fe20000410000 */
        /* <DEDUP_REMOVED lines=8> */
.L_x_2338:
[----:B------:R-:W-:Y:S05]  /*2880*/  BSYNC.RECONVERGENT B0 ;  /* 0x0000000000007941 */ /* 0x000fea0003800200 */
.L_x_2337:
[----:B------:R-:W-:Y:S01]  /*2890*/  UIADD3 UR4, UPT, UPT, UR4, 0x1, URZ ;  /* 0x0000000104047890 */ /* 0x000fe2000fffe0ff */
[----:B------:R-:W-:Y:S01]  /*28a0*/  FFMA.FTZ R94, R94, R82, -R15 ;  /* 0x000000525e5e7223 */ /* 0x000fe2000001080f */
[----:B------:R-:W-:Y:S01]  /*28b0*/  FADD.FTZ R14, R97, R14 ;  /* 0x0000000e610e7221 */ /* 0x000fe20000010000 */
[C---:B0-----:R-:W-:Y:S01]  /*28c0*/  FMUL.FTZ R9, R25.reuse, R89 ;  /* 0x0000005919097220 */ /* 0x041fe20000410000 */
[----:B------:R-:W-:Y:S01]  /*28d0*/  UISETP.GE.AND UP0, UPT, UR4, UR9, UPT ;  /* 0x000000090400728c */ /* 0x000fe2000bf06270 */
[----:B------:R-:W-:Y:S01]  /*28e0*/  FMUL.FTZ R11, R25, R91 ;  /* 0x0000005b190b7220 */ /* 0x000fe20000410000 */
[----:B------:R-:W-:Y:S01]  /*28f0*/  FADD.FTZ R94, R95, R94 ;  /* 0x0000005e5f5e7221 */ /* 0x000fe20000010000 */
        /* <DEDUP_REMOVED lines=9> */
[----:B------:R-:W-:Y:S01]  /*2990*/  IADD3 R75, PT, PT, R75, 0x1, RZ ;  /* 0x000000014b4b7810 */ /* 0x000fe20007ffe0ff */
[----:B------:R-:W-:Y:S01]  /*29a0*/  UIADD3 UR7, UPT, UPT, UR7, 0x10, URZ ;  /* 0x0000001007077890 */ /* 0x000fe2000fffe0ff */
[----:B------:R-:W-:Y:S11]  /*29b0*/  BRA.U !UP0, `(.L_x_2339) ;  /* 0xffffffed08207547 */ /* 0x000ff6000b83ffff */
.L_x_2336:
[----:B------:R-:W-:Y:S01]  /*29c0*/  BAR.SYNC.DEFER_BLOCKING 0x0 ;  /* 0x0000000000007b1d */ /* 0x000fe20000010000 */
[----:B------:R-:W-:Y:S02]  /*29d0*/  ISETP.NE.AND P0, PT, R61, RZ, PT ;  /* 0x000000ff3d00720c */ /* 0x000fe40003f05270 */
[----:B------:R-:W-:-:S05]  /*29e0*/  IADD3 R52, PT, PT, R52, 0x1, RZ ;  /* 0x0000000134347810 */ /* 0x000fca0007ffe0ff */
[----:B------:R-:W0:Y:S08]  /*29f0*/  LDC.64 R16, c[0x0][0x420] ;  /* 0x00010800ff107b82 */ /* 0x000e300000000a00 */
[----:B------:R-:W1:Y:S01]  /*2a00*/  LDC.64 R18, c[0x0][0x428] ;  /* 0x00010a00ff127b82 */ /* 0x000e620000000a00 */
[----:B------:R2:W-:Y:S01]  /*2a10*/  STS.128 [R0], R4 ;  /* 0x0000000400007388 */ /* 0x0005e20000000c00 */
[----:B------:R-:W-:-:S03]  /*2a20*/  NOP ;  /* 0x0000000000007918 */ /* 0x000fc60000000000 */
[----:B------:R-:W-:Y:S04]  /*2a30*/  LDS R9, [R28] ;  /* 0x000000001c097984 */ /* 0x000fe80000000800 */
[----:B------:R-:W-:Y:S04]  /*2a40*/  LDS R11, [R28+0x80] ;  /* 0x000080001c0b7984 */ /* 0x000fe80000000800 */
[----:B------:R-:W-:Y:S01]  /*2a50*/  LDS R13, [R28+0x100] ;  /* 0x000100001c0d7984 */ /* 0x000fe20000000800 */
[----:B--2---:R-:W-:Y:S01]  /*2a60*/  HFMA2 R5, -RZ, RZ, 0, 0 ;  /* 0x00000000ff057431 */ /* 0x004fe200000001ff */
[----:B------:R-:W-:-:S02]  /*2a70*/  MOV R4, R32 ;  /* 0x0000002000047202 */ /* 0x000fc40000000f00 */
[----:B------:R-:W-:Y:S04]  /*2a80*/  LDS R15, [R28+0x180] ;  /* 0x000180001c0f7984 */ /* 0x000fe80000000800 */
[----:B------:R-:W-:Y:S01]  /*2a90*/  @!P0 STS [UR5+0x200], R30 ;  /* 0x0002001eff008988 */ /* 0x000fe20008000805 */
[----:B0-----:R-:W-:Y:S01]  /*2aa0*/  IMAD.WIDE.U32 R4, R16, UR18, R4 ;  /* 0x0000001210047c25 */ /* 0x001fe2000f8e0004 */
[----:B------:R-:W-:Y:S03]  /*2ab0*/  BAR.SYNC.DEFER_BLOCKING 0x0 ;  /* 0x0000000000007b1d */ /* 0x000fe60000010000 */
[----:B------:R-:W-:Y:S02]  /*2ac0*/  IMAD R5, R17, UR18, R5 ;  /* 0x0000001211057c24 */ /* 0x000fe4000f8e0205 */
        /* <DEDUP_REMOVED lines=26> */
.L_x_2341:
        /* <DEDUP_REMOVED lines=9> */
.L_x_5012:


//--------------------- .text._Z25selective_scan_fwd_kernelI32Selective_Scan_fwd_kernel_traitsILi32ELi4ELi1ELb0ELb1ELb0ELb1EfN3c107complexIfEEEEv13SSMParamsBase --------------------------
	.section	.text._Z25selective_scan_fwd_kernelI32Selective_Scan_fwd_kernel_traitsILi32ELi4ELi1ELb0ELb1ELb0ELb1EfN3c107complexIfEEEEv13SSMParamsBase,"ax",@progbits
	.align	128
        .global         _Z25selective_scan_fwd_kernelI32Selective_Scan_fwd_kernel_traitsILi32ELi4ELi1ELb0ELb1ELb0ELb1EfN3c107complexIfEEEEv13SSMParamsBase
        .type           _Z25selective_scan_fwd_kernelI32Selective_Scan_fwd_kernel_traitsILi32ELi4ELi1ELb0ELb1ELb0ELb1EfN3c107complexIfEEEEv13SSMParamsBase,@function
        .size           _Z25selective_scan_fwd_kernelI32Selective_Scan_fwd_kernel_traitsILi32ELi4ELi1ELb0ELb1ELb0ELb1EfN3c107complexIfEEEEv13SSMParamsBase,(.L_x_5013 - _Z25selective_scan_fwd_kernelI32Selective_Scan_fwd_kernel_traitsILi32ELi4ELi1ELb0ELb1ELb0ELb1EfN3c107complexIfEEEEv13SSMParamsBase)
        .other          _Z25selective_scan_fwd_kernelI32Selective_Scan_fwd_kernel_traitsILi32ELi4ELi1ELb0ELb1ELb0ELb1EfN3c107complexIfEEEEv13SSMParamsBase,@"STO_CUDA_ENTRY STV_DEFAULT"
_Z25selective_scan_fwd_kernelI32Selective_Scan_fwd_kernel_traitsILi32ELi4ELi1ELb0ELb1ELb0ELb1EfN3c107complexIfEEEEv13SSMParamsBase:
.text._Z25selective_scan_fwd_kernelI32Selective_Scan_fwd_kernel_traitsILi32ELi4ELi1ELb0ELb1ELb0ELb1EfN3c107complexIfEEEEv13SSMParamsBase:
        /* <DEDUP_REMOVED lines=16> */
[----:B------:R-:W3:Y:S01]  /*0100*/  LDC.64 R12, c[0x0][0x468] ;  /* 0x00011a00ff0c7b82 */ /* 0x000ee20000000a00 */
[----:B--2---:R-:W2:Y:S01]  /*0110*/  MUFU.RCP R8, R8 ;  /* 0x0000000800087308 */ /* 0x004ea20000001000 */
[----:B------:R-:W-:-:S04]  /*0120*/  ISETP.NE.AND.EX P1, PT, R5, RZ, PT, P1 ;  /* 0x000000ff0500720c */ /* 0x000fc80003f25310 */
[C---:B-1----:R-:W-:Y:S02]  /*0130*/  @P0 LEA R2, P2, R0.reuse, R2, 0x2 ;  /* 0x0000000200020211 */ /* 0x042fe400078410ff */
[----:B------:R-:W1:Y:S02]  /*0140*/  LDC.64 R58, c[0x0][0x3c8] ;  /* 0x0000f200ff3a7b82 */ /* 0x000e640000000a00 */
[----:B------:R-:W-:Y:S01]  /*0150*/  @P0 LEA.HI.X R3, R0, R3, RZ, 0x2, P2 ;  /* 0x0000000300030211 */ /* 0x000fe200010f14ff */
[----:B0-----:R-:W-:-:S04]  /*0160*/  UIMAD.WIDE.U32 UR6, UR18, UR12, URZ ;  /* 0x0000000c120672a5 */ /* 0x001fc8000f8e00ff */
[----:B------:R-:W-:Y:S01]  /*0170*/  @P1 LEA R4, P3, R0, R4, 0x2 ;  /* 0x0000000400041211 */ /* 0x000fe200078610ff */
[----:B------:R0:W5:Y:S01]  /*0180*/  @P0 LDG.E R28, desc[UR16][R2.64] ;  /* 0x00000010021c0981 */ /* 0x000162000c1e1900 */
[----:B------:R-:W1:Y:S01]  /*0190*/  LDC.64 R14, c[0x0][0x448] ;  /* 0x00011200ff0e7b82 */ /* 0x000e620000000a00 */
[----:B--2---:R-:W-:Y:S01]  /*01a0*/  IADD3 R6, PT, PT, R8, 0xffffffe, RZ ;  /* 0x0ffffffe08067810 */ /* 0x004fe20007ffe0ff */
[----:B------:R-:W-:Y:S01]  /*01b0*/  UIMAD.WIDE.U32 UR4, UR18, UR8, URZ ;  /* 0x00000008120472a5 */ /* 0x000fe2000f8e00ff */
[C---:B------:R-:W-:Y:S02]  /*01c0*/  @P1 LEA.HI.X R5, R0.reuse, R5, RZ, 0x2, P3 ;  /* 0x0000000500051211 */ /* 0x040fe400018f14ff */
[----:B------:R2:W4:Y:S01]  /*01d0*/  F2I.FTZ.U32.TRUNC.NTZ R7, R6 ;  /* 0x0000000600077305 */ /* 0x000522000021f000 */
[----:B0-----:R-:W-:Y:S02]  /*01e0*/  IABS R2, R0 ;  /* 0x0000000000027213 */ /* 0x001fe40000000000 */
[----:B------:R-:W-:Y:S01]  /*01f0*/  LOP3.LUT R8, R0, R11, RZ, 0x3c, !PT ;  /* 0x0000000b00087212 */ /* 0x000fe200078e3cff */
[----:B------:R-:W-:Y:S01]  /*0200*/  UIMAD UR8, UR18, UR13, UR7 ;  /* 0x0000000d120872a4 */ /* 0x000fe2000f8e0207 */
[----:B------:R0:W5:Y:S01]  /*0210*/  @P1 LDG.E R29, desc[UR16][R4.64] ;  /* 0x00000010041d1981 */ /* 0x000162000c1e1900 */
[----:B--2---:R-:W-:Y:S01]  /*0220*/  HFMA2 R6, -RZ, RZ, 0, 0 ;  /* 0x00000000ff067431 */ /* 0x004fe200000001ff */
[----:B------:R-:W2:Y:S01]  /*0230*/  LDCU.64 UR12, c[0x0][0x3b0] ;  /* 0x00007600ff0c77ac */ /* 0x000ea20008000a00 */
[----:B----4-:R-:W-:-:S05]  /*0240*/  IADD3 R10, PT, PT, RZ, -R7, RZ ;  /* 0x80000007ff0a7210 */ /* 0x010fca0007ffe0ff */
[----:B------:R-:W-:Y:S02]  /*0250*/  IMAD R3, R10, R9, RZ ;  /* 0x000000090a037224 */ /* 0x000fe400078e02ff */
[----:B------:R-:W4:Y:S02]  /*0260*/  LDC R10, c[0x0][0x394] ;  /* 0x0000e500ff0a7b82 */ /* 0x000f240000000800 */
[----:B------:R-:W-:-:S06]  /*0270*/  IMAD.HI.U32 R7, R7, R3, R6 ;  /* 0x0000000307077227 */ /* 0x000fcc00078e0006 */
[----:B------:R-:W-:-:S05]  /*0280*/  IMAD.HI.U32 R7, R7, R2, RZ ;  /* 0x0000000207077227 */ /* 0x000fca00078e00ff */
[----:B------:R-:W-:-:S05]  /*0290*/  IADD3 R6, PT, PT, -R7, RZ, RZ ;  /* 0x000000ff07067210 */ /* 0x000fca0007ffe1ff */
[----:B------:R-:W-:-:S05]  /*02a0*/  IMAD R6, R9, R6, R2 ;  /* 0x0000000609067224 */ /* 0x000fca00078e0202 */
[----:B------:R-:W-:Y:S02]  /*02b0*/  ISETP.GT.U32.AND P2, PT, R9, R6, PT ;  /* 0x000000060900720c */ /* 0x000fe40003f44070 */
[----:B------:R-:W-:-:S11]  /*02c0*/  ISETP.GE.AND P3, PT, R8, RZ, PT ;  /* 0x000000ff0800720c */ /* 0x000fd60003f66270 */
[----:B------:R-:W-:-:S04]  /*02d0*/  @!P2 IADD3 R6, PT, PT, R6, -R9, RZ ;  /* 0x800000090606a210 */ /* 0x000fc80007ffe0ff */
[----:B------:R-:W-:Y:S02]  /*02e0*/  ISETP.GE.U32.AND P0, PT, R6, R9, PT ;  /* 0x000000090600720c */ /* 0x000fe40003f06070 */
[----:B------:R-:W1:Y:S01]  /*02f0*/  LDC.64 R8, c[0x0][0x460] ;  /* 0x00011800ff087b82 */ /* 0x000e620000000a00 */
[----:B----4-:R-:W-:Y:S01]  /*0300*/  ISETP.GE.AND P4, PT, R10, 0x1, PT ;  /* 0x000000010a00780c */ /* 0x010fe20003f86270 */
[----:B------:R-:W-:Y:S01]  /*0310*/  UIMAD UR9, UR18, UR9, UR5 ;  /* 0x00000009120972a4 */ /* 0x000fe2000f8e0205 */
[----:B------:R-:W-:Y:S02]  /*0320*/  MOV R2, UR4 ;  /* 0x0000000400027c02 */ /* 0x000fe40008000f00 */
[----:B------:R-:W-:Y:S01]  /*0330*/  MOV R3, UR5 ;  /* 0x0000000500037c02 */ /* 0x000fe20008000f00 */
[----:B--2---:R-:W-:Y:S01]  /*0340*/  UIMAD.WIDE.U32 UR4, UR18, UR12, URZ ;  /* 0x0000000c120472a5 */ /* 0x004fe2000f8e00ff */
[----:B0-----:R-:W-:Y:S02]  /*0350*/  MOV R5, UR7 ;  /* 0x0000000700057c02 */ /* 0x001fe40008000f00 */
[----:B------:R-:W-:-:S02]  /*0360*/  MOV R4, UR6 ;  /* 0x0000000600047c02 */ /* 0x000fc40008000f00 */
[----:B------:R-:W-:Y:S02]  /*0370*/  MOV R3, UR9 ;  /* 0x0000000900037c02 */ /* 0x000fe40008000f00 */
[----:B------:R-:W-:Y:S02]  /*0380*/  MOV R5, UR8 ;  /* 0x0000000800057c02 */ /* 0x000fe40008000f00 */
[----:B------:R-:W-:Y:S02]  /*0390*/  ISETP.NE.AND P1, PT, R11, RZ, PT ;  /* 0x000000ff0b00720c */ /* 0x000fe40003f25270 */
[----:B------:R-:W-:Y:S01]  /*03a0*/  @!P2 IADD3 R7, PT, PT, R7, 0x1, RZ ;  /* 0x000000010707a810 */ /* 0x000fe20007ffe0ff */
[----:B---3--:R-:W-:Y:S10]  /*03b0*/  @!P4 EXIT ;  /* 0x000000000000c94d */ /* 0x008ff40003800000 */
[----:B------:R-:W0:Y:S01]  /*03c0*/  S2R R30, SR_TID.X ;  /* 0x00000000001e7919 */ /* 0x000e220000002100 */
[----:B------:R-:W-:Y:S01]  /*03d0*/  @P0 IADD3 R7, PT, PT, R7, 0x1, RZ ;  /* 0x0000000107070810 */ /* 0x000fe20007ffe0ff */
[C---:B------:R-:W-:Y:S01]  /*03e0*/  IMAD.WIDE.U32 R2, R0.reuse, UR10, R2 ;  /* 0x0000000a00027c25 */ /* 0x040fe2000f8e0002 */
[----:B------:R-:W-:Y:S01]  /*03f0*/  UIMAD UR5, UR18, UR13, UR5 ;  /* 0x0000000d120572a4 */ /* 0x000fe2000f8e0205 */
[----:B------:R-:W2:Y:S01]  /*0400*/  LDC.64 R18, c[0x0][0x450] ;  /* 0x00011400ff127b82 */ /* 0x000ea20000000a00 */
[----:B------:R-:W-:Y:S01]  /*0410*/  @!P3 IADD3 R7, PT, PT, -R7, RZ, RZ ;  /* 0x000000ff0707b210 */ /* 0x000fe20007ffe1ff */
[----:B------:R-:W-:Y:S01]  /*0420*/  IMAD R46, R0, UR11, R3 ;  /* 0x0000000b002e7c24 */ /* 0x000fe2000f8e0203 */
[----:B------:R-:W-:Y:S01]  /*0430*/  @!P1 LOP3.LUT R7, RZ, R11, RZ, 0x33, !PT ;  /* 0x0000000bff079212 */ /* 0x000fe200078e33ff */
[----:B------:R-:W3:Y:S01]  /*0440*/  LDCU.64 UR8, c[0x0][0x3d8] ;  /* 0x00007b00ff0877ac */ /* 0x000ee20008000a00 */
[----:B-1----:R-:W-:Y:S01]  /*0450*/  LEA R38, P0, R2, R8, 0x2 ;  /* 0x0000000802267211 */ /* 0x002fe200078010ff */
[----:B------:R-:W-:Y:S01]  /*0460*/  IMAD.WIDE.U32 R4, R0, UR14, R4 ;  /* 0x0000000e00047c25 */ /* 0x000fe2000f8e0004 */
[----:B------:R-:W-:Y:S01]  /*0470*/  SHF.R.S32.HI R3, RZ, 0x1f, R7 ;  /* 0x0000001fff037819 */ /* 0x000fe20000011407 */
[----:B------:R-:W1:Y:S01]  /*0480*/  LDC.64 R20, c[0x0][0x440] ;  /* 0x00011000ff147b82 */ /* 0x000e620000000a00 */
[----:B------:R-:W-:Y:S01]  /*0490*/  LEA.HI.X R46, R2, R9, R46, 0x2, P0 ;  /* 0x00000009022e7211 */ /* 0x000fe200000f142e */
[----:B------:R-:W4:Y:S01]  /*04a0*/  LDCU.64 UR20, c[0x0][0x3a0] ;  /* 0x00007400ff1477ac */ /* 0x000f220008000a00 */
[----:B------:R-:W-:Y:S01]  /*04b0*/  IMAD R47, R0, UR15, R5 ;  /* 0x0000000f002f7c24 */ /* 0x000fe2000f8e0205 */
[C---:B------:R-:W-:Y:S01]  /*04c0*/  LEA R39, P1, R4.reuse, R12, 0x2 ;  /* 0x0000000c04277211 */ /* 0x040fe200078210ff */
[-C--:B------:R-:W-:Y:S01]  /*04d0*/  IMAD R6, R3, R58.reuse, RZ ;  /* 0x0000003a03067224 */ /* 0x080fe200078e02ff */
[----:B------:R-:W0:Y:S01]  /*04e0*/  LDCU UR6, c[0x0][0x38c] ;  /* 0x00007180ff0677ac */ /* 0x000e220008000800 */
[----:B------:R-:W-:Y:S01]  /*04f0*/  IMAD.WIDE.U32 R2, R7, R58, UR4 ;  /* 0x0000000407027e25 */ /* 0x000fe2000f8e003a */
[----:B------:R-:W-:-:S02]  /*0500*/  LEA.HI.X R47, R4, R13, R47, 0x2, P1 ;  /* 0x0000000d042f7211 */ /* 0x000fc400008f142f */
[----:B------:R-:W-:Y:S01]  /*0510*/  MOV R37, RZ ;  /* 0x000000ff00257202 */ /* 0x000fe20000000f00 */
[----:B------:R-:W-:Y:S01]  /*0520*/  IMAD R59, R7, R59, R6 ;  /* 0x0000003b073b7224 */ /* 0x000fe200078e0206 */
[----:B------:R-:W-:Y:S01]  /*0530*/  LEA R58, P0, R2, R14, 0x2 ;  /* 0x0000000e023a7211 */ /* 0x000fe200078010ff */
[C---:B---3--:R-:W-:Y:S01]  /*0540*/  IMAD.WIDE.U32 R4, R0.reuse, UR8, RZ ;  /* 0x0000000800047c25 */ /* 0x048fe2000f8e00ff */
[----:B------:R-:W3:Y:S02]  /*0550*/  LDCU.U8 UR8, c[0x0][0x39e] ;  /* 0x000073c0ff0877ac */ /* 0x000ee40008000000 */
[----:B------:R-:W-:Y:S01]  /*0560*/  IADD3 R59, PT, PT, R3, R59, RZ ;  /* 0x0000003b033b7210 */ /* 0x000fe20007ffe0ff */
[----:B------:R-:W-:Y:S01]  /*0570*/  IMAD R33, R0, UR9, R5 ;  /* 0x0000000900217c24 */ /* 0x000fe2000f8e0205 */
[----:B--2---:R-:W-:Y:S01]  /*0580*/  LEA R31, P1, R4, R18, 0x3 ;  /* 0x00000012041f7211 */ /* 0x004fe200078218ff */
[----:B----4-:R-:W-:Y:S01]  /*0590*/  IMAD.WIDE.U32 R34, R0, UR20, RZ ;  /* 0x0000001400227c25 */ /* 0x010fe2000f8e00ff */
[----:B0-----:R-:W-:-:S02]  /*05a0*/  SHF.L.U32 R36, R30, 0x2, RZ ;  /* 0x000000021e247819 */ /* 0x001fc400000006ff */
[----:B------:R-:W-:Y:S01]  /*05b0*/  LEA.HI.X R59, R2, R15, R59, 0x2, P0 ;  /* 0x0000000f023b7211 */ /* 0x000fe200000f143b */
[----:B------:R-:W-:Y:S01]  /*05c0*/  IMAD R5, R17, UR18, R0 ;  /* 0x0000001211057c24 */ /* 0x000fe2000f8e0200 */
[----:B------:R-:W-:Y:S01]  /*05d0*/  SHF.L.U32 R2, R30, 0x3, RZ ;  /* 0x000000031e027819 */ /* 0x000fe200000006ff */
[----:B------:R-:W-:Y:S01]  /*05e0*/  IMAD R6, R0, UR21, R35 ;  /* 0x0000001500067c24 */ /* 0x000fe2000f8e0223 */
[----:B------:R-:W-:Y:S01]  /*05f0*/  LOP3.LUT R48, R36, 0xf80, RZ, 0xc0, !PT ;  /* 0x00000f8024307812 */ /* 0x000fe200078ec0ff */
[----:B------:R-:W-:Y:S01]  /*0600*/  IMAD R5, R5, R10, RZ ;  /* 0x0000000a05057224 */ /* 0x000fe200078e02ff */
[----:B------:R-:W-:Y:S02]  /*0610*/  LOP3.LUT R3, R2, 0x1f00, RZ, 0xc0, !PT ;  /* 0x00001f0002037812 */ /* 0x000fe400078ec0ff */
[--C-:B------:R-:W-:Y:S01]  /*0620*/  LOP3.LUT R41, R48, 0x1f, R30.reuse, 0xf8, !PT ;  /* 0x0000001f30297812 */ /* 0x100fe200078ef81e */
[----:B------:R-:W-:Y:S01]  /*0630*/  IMAD R35, R5, UR6, RZ ;  /* 0x0000000605237c24 */ /* 0x000fe2000f8e02ff */
[----:B------:R-:W-:-:S02]  /*0640*/  LOP3.LUT R42, R3, 0x1f, R30, 0xf8, !PT ;  /* 0x0000001f032a7812 */ /* 0x000fc400078ef81e */
[----:B------:R-:W-:Y:S02]  /*0650*/  LOP3.LUT R45, R41, 0x20, RZ, 0xfc, !PT ;  /* 0x00000020292d7812 */ /* 0x000fe400078efcff */
[----:B-1----:R-:W-:Y:S01]  /*0660*/  LEA R32, P2, R34, R20, 0x3 ;  /* 0x0000001422207211 */ /* 0x002fe200078418ff */
[----:B------:R-:W-:Y:S01]  /*0670*/  IMAD.WIDE.U32 R2, R42, 0x4, RZ ;  /* 0x000000042a027825 */ /* 0x000fe200078e00ff */
[----:B------:R-:W-:Y:S02]  /*0680*/  IADD3 R48, PT, PT, R48, R45, RZ ;  /* 0x0000002d30307210 */ /* 0x000fe40007ffe0ff */
[----:B------:R-:W-:Y:S02]  /*0690*/  LEA.HI.X R33, R4, R19, R33, 0x3, P1 ;  /* 0x0000001304217211 */ /* 0x000fe400008f1c21 */
[----:B------:R-:W-:Y:S02]  /*06a0*/  LEA.HI.X R34, R34, R21, R6, 0x3, P2 ;  /* 0x0000001522227211 */ /* 0x000fe400010f1c06 */
[----:B------:R-:W-:-:S02]  /*06b0*/  IADD3 R40, PT, PT, R36, 0x1, RZ ;  /* 0x0000000124287810 */ /* 0x000fc40007ffe0ff */
[C---:B------:R-:W-:Y:S02]  /*06c0*/  IADD3 R43, PT, PT, R36.reuse, 0x2, RZ ;  /* 0x00000002242b7810 */ /* 0x040fe40007ffe0ff */
[----:B------:R-:W-:Y:S02]  /*06d0*/  IADD3 R44, PT, PT, R36, 0x3, RZ ;  /* 0x00000003242c7810 */ /* 0x000fe40007ffe0ff */
[C---:B------:R-:W-:Y:S02]  /*06e0*/  LOP3.LUT R49, R41.reuse, 0x40, RZ, 0xfc, !PT ;  /* 0x0000004029317812 */ /* 0x040fe400078efcff */
[----:B------:R-:W-:Y:S02]  /*06f0*/  LOP3.LUT R50, R41, 0x60, RZ, 0xfc, !PT ;  /* 0x0000006029327812 */ /* 0x000fe400078efcff */
[----:B------:R-:W-:Y:S02]  /*0700*/  LOP3.LUT R51, R2, 0x200, RZ, 0xfc, !PT ;  /* 0x0000020002337812 */ /* 0x000fe400078efcff */
[----:B------:R-:W-:-:S02]  /*0710*/  IADD3 R52, PT, PT, R48, 0x20, RZ ;  /* 0x0000002030347810 */ /* 0x000fc40007ffe0ff */
[C---:B------:R-:W-:Y:S02]  /*0720*/  IADD3 R53, PT, PT, R48.reuse, 0x40, RZ ;  /* 0x0000004030357810 */ /* 0x040fe40007ffe0ff */
[C---:B------:R-:W-:Y:S02]  /*0730*/  IADD3 R54, PT, PT, R48.reuse, 0x60, RZ ;  /* 0x0000006030367810 */ /* 0x040fe40007ffe0ff */
[C---:B------:R-:W-:Y:S02]  /*0740*/  IADD3 R55, PT, PT, R48.reuse, 0x80, RZ ;  /* 0x0000008030377810 */ /* 0x040fe40007ffe0ff */
[C---:B------:R-:W-:Y:S02]  /*0750*/  IADD3 R56, PT, PT, R48.reuse, 0xa0, RZ ;  /* 0x000000a030387810 */ /* 0x040fe40007ffe0ff */
[----:B---3--:R-:W-:-:S07]  /*0760*/  IADD3 R57, PT, PT, R48, 0xc0, RZ ;  /* 0x000000c030397810 */ /* 0x008fce0007ffe0ff */
.L_x_2354:
        /* <DEDUP_REMOVED lines=93> */
.L_x_2343:
[----:B------:R-:W-:Y:S05]  /*0d40*/  BSYNC.RECONVERGENT B0 ;  /* 0x0000000000007941 */ /* 0x000fea0003800200 */
.L_x_2342:
        /* <DEDUP_REMOVED lines=32> */
.L_x_2345:
[----:B------:R-:W-:Y:S05]  /*0f50*/  BSYNC.RECONVERGENT B0 ;  /* 0x0000000000007941 */ /* 0x000fea0003800200 */
.L_x_2344:
        /* <DEDUP_REMOVED lines=32> */
.L_x_2347:
[----:B------:R-:W-:Y:S05]  /*1160*/  BSYNC.RECONVERGENT B0 ;  /* 0x0000000000007941 */ /* 0x000fea0003800200 */
.L_x_2346:
        /* <DEDUP_REMOVED lines=32> */
.L_x_2349:
[----:B------:R-:W-:Y:S05]  /*1370*/  BSYNC.RECONVERGENT B0 ;  /* 0x0000000000007941 */ /* 0x000fea0003800200 */
.L_x_2348:
        /* <DEDUP_REMOVED lines=9> */
[C---:B------:R-:W-:Y:S01]  /*1410*/  SHF.L.U32 R10, R37.reuse, 0x8, RZ ;  /* 0x00000008250a7819 */ /* 0x040fe200000006ff */
[----:B------:R-:W-:Y:S01]  /*1420*/  FMUL.FTZ R72, R8, R65 ;  /* 0x0000004108487220 */ /* 0x000fe20000410000 */
[----:B------:R-:W-:Y:S01]  /*1430*/  ISETP.NE.AND P0, PT, R37, RZ, PT ;  /* 0x000000ff2500720c */ /* 0x000fe20003f05270 */
        /* <DEDUP_REMOVED lines=32> */
.L_x_2353:
        /* <DEDUP_REMOVED lines=26> */
[----:B--2---:R-:W-:Y:S04]  /*17e0*/  STS [R61+0x84], R14 ;  /* 0x0000840e3d007388 */ /* 0x004fe80000000800 */
        /* <DEDUP_REMOVED lines=8> */
[----:B------:R-:W2:Y:S04]  /*1870*/  LDS R13, [R17] ;  /* 0x00000000110d7984 */ /* 0x000ea80000000800 */
[----:B0-----:R-:W0:Y:S01]  /*1880*/  LDS R9, [R17+0x4] ;  /* 0x0000040011097984 */ /* 0x001e220000000800 */
[----:B------:R-:W-:Y:S01]  /*1890*/  FMUL.FTZ R10, R10, 1.4426950216293334961 ;  /* 0x3fb8aa3b0a0a7820 */ /* 0x000fe20000410000 */
[----:B-1----:R-:W-:-:S03]  /*18a0*/  FMUL.FTZ R12, R11, R65 ;  /* 0x000000410b0c7220 */ /* 0x002fc60000410000 */
[----:B------:R-:W-:Y:S01]  /*18b0*/  FMUL.FTZ R8, R10, R65 ;  /* 0x000000410a087220 */ /* 0x000fe20000410000 */
[----:B------:R-:W-:-:S04]  /*18c0*/  FMUL.RZ R12, R12, 0.15915493667125701904 ;  /* 0x3e22f9830c0c7820 */ /* 0x000fc8000040c000 */
[----:B------:R-:W-:Y:S08]  /*18d0*/  MUFU.COS R25, R12 ;  /* 0x0000000c00197308 */ /* 0x000ff00000000000 */
[----:B------:R-:W1:Y:S08]  /*18e0*/  MUFU.EX2 R8, R8 ;  /* 0x0000000800087308 */ /* 0x000e700000000800 */
[----:B------:R3:W4:Y:S02]  /*18f0*/  MUFU.SIN R15, R12 ;  /* 0x0000000c000f7308 */ /* 0x0007240000000400 */
[----:B---3--:R-:W3:Y:S01]  /*1900*/  LDS R12, [R17+0xc] ;  /* 0x00000c00110c7984 */ /* 0x008ee20000000800 */
[C---:B-1----:R-:W-:Y:S01]  /*1910*/  FMUL.FTZ R25, R8.reuse, R25 ;  /* 0x0000001908197220 */ /* 0x042fe20000410000 */
[----:B----4-:R-:W-:-:S02]  /*1920*/  FMUL.FTZ R15, R8, R15 ;  /* 0x0000000f080f7220 */ /* 0x010fc40000410000 */
[----:B------:R-:W1:Y:S01]  /*1930*/  LDS R8, [R17+0x8] ;  /* 0x0000080011087984 */ /* 0x000e620000000800 */
[C---:B--2---:R-:W-:Y:S01]  /*1940*/  FMUL.FTZ R13, R72.reuse, R13 ;  /* 0x0000000d480d7220 */ /* 0x044fe20000410000 */
[----:B0-----:R-:W-:-:S04]  /*1950*/  FMUL.FTZ R9, R72, R9 ;  /* 0x0000000948097220 */ /* 0x001fc80000410000 */
[----:B------:R-:W-:Y:S01]  /*1960*/  FSEL R85, R13, RZ, !P6 ;  /* 0x000000ff0d557208 */ /* 0x000fe20007000000 */
[-C--:B------:R-:W-:Y:S01]  /*1970*/  FMUL.FTZ R13, R11, R66.reuse ;  /* 0x000000420b0d7220 */ /* 0x080fe20000410000 */
[----:B------:R-:W-:Y:S01]  /*1980*/  FSEL R84, R9, RZ, !P6 ;  /* 0x000000ff09547208 */ /* 0x000fe20007000000 */
[----:B------:R-:W-:Y:S02]  /*1990*/  FMUL.FTZ R9, R10, R66 ;  /* 0x000000420a097220 */ /* 0x000fe40000410000 */
[----:B------:R-:W-:-:S04]  /*19a0*/  FMUL.RZ R13, R13, 0.15915493667125701904 ;  /* 0x3e22f9830d0d7820 */ /* 0x000fc8000040c000 */
[----:B------:R-:W-:Y:S08]  /*19b0*/  MUFU.EX2 R9, R9 ;  /* 0x0000000900097308 */ /* 0x000ff00000000800 */
[----:B------:R-:W0:Y:S08]  /*19c0*/  MUFU.COS R24, R13 ;  /* 0x0000000d00187308 */ /* 0x000e300000000000 */
[----:B------:R2:W4:Y:S01]  /*19d0*/  MUFU.SIN R14, R13 ;  /* 0x0000000d000e7308 */ /* 0x0005220000000400 */
[----:B------:R-:W-:Y:S01]  /*19e0*/  FSEL R81, R15, RZ, !P6 ;  /* 0x000000ff0f517208 */ /* 0x000fe20007000000 */
[----:B---3--:R-:W-:Y:S01]  /*19f0*/  FMUL.FTZ R12, R71, R12 ;  /* 0x0000000c470c7220 */ /* 0x008fe20000410000 */
[----:B------:R-:W-:-:S02]  /*1a00*/  FSEL R83, R25, 1, !P6 ;  /* 0x3f80000019537808 */ /* 0x000fc40007000000 */
[----:B------:R-:W-:Y:S01]  /*1a10*/  ISETP.GE.U32.AND P6, PT, R40, R60, PT ;  /* 0x0000003c2800720c */ /* 0x000fe20003fc6070 */
[----:B-1----:R-:W-:Y:S01]  /*1a20*/  FMUL.FTZ R8, R71, R8 ;  /* 0x0000000847087220 */ /* 0x002fe20000410000 */
[----:B--2---:R-:W1:Y:S01]  /*1a30*/  LDS R13, [R17+0x14] ;  /* 0x00001400110d7984 */ /* 0x004e620000000800 */
[----:B0-----:R-:W-:Y:S01]  /*1a40*/  FMUL.FTZ R24, R9, R24 ;  /* 0x0000001809187220 */ /* 0x001fe20000410000 */
[----:B------:R-:W-:Y:S01]  /*1a50*/  FSEL R89, R12, RZ, !P6 ;  /* 0x000000ff0c597208 */ /* 0x000fe20007000000 */
[-C--:B------:R-:W-:Y:S01]  /*1a60*/  FMUL.FTZ R12, R11, R67.reuse ;  /* 0x000000430b0c7220 */ /* 0x080fe20000410000 */
[----:B------:R-:W-:Y:S01]  /*1a70*/  FSEL R87, R8, RZ, !P6 ;  /* 0x000000ff08577208 */ /* 0x000fe20007000000 */
[----:B----4-:R-:W-:Y:S02]  /*1a80*/  FMUL.FTZ R14, R9, R14 ;  /* 0x0000000e090e7220 */ /* 0x010fe40000410000 */
[----:B------:R-:W0:Y:S01]  /*1a90*/  LDS R9, [R17+0x10] ;  /* 0x0000100011097984 */ /* 0x000e220000000800 */
[----:B------:R-:W-:Y:S01]  /*1aa0*/  FMUL.FTZ R8, R10, R67 ;  /* 0x000000430a087220 */ /* 0x000fe20000410000 */
[----:B------:R-:W-:-:S04]  /*1ab0*/  FMUL.RZ R12, R12, 0.15915493667125701904 ;  /* 0x3e22f9830c0c7820 */ /* 0x000fc8000040c000 */
[----:B------:R-:W-:Y:S08]  /*1ac0*/  MUFU.COS R25, R12 ;  /* 0x0000000c00197308 */ /* 0x000ff00000000000 */
[----:B------:R-:W2:Y:S08]  /*1ad0*/  MUFU.EX2 R8, R8 ;  /* 0x0000000800087308 */ /* 0x000eb00000000800 */
[----:B------:R3:W4:Y:S01]  /*1ae0*/  MUFU.SIN R15, R12 ;  /* 0x0000000c000f7308 */ /* 0x0007220000000400 */
[----:B--2---:R-:W-:Y:S01]  /*1af0*/  FMUL.FTZ R25, R8, R25 ;  /* 0x0000001908197220 */ /* 0x004fe20000410000 */
[----:B------:R-:W-:Y:S01]  /*1b00*/  FSEL R86, R14, RZ, !P6 ;  /* 0x000000ff0e567208 */ /* 0x000fe20007000000 */
[----:B-1----:R-:W-:Y:S01]  /*1b10*/  FMUL.FTZ R13, R70, R13 ;  /* 0x0000000d460d7220 */ /* 0x002fe20000410000 */
[----:B------:R-:W-:Y:S01]  /*1b20*/  FSEL R88, R24, 1, !P6 ;  /* 0x3f80000018587808 */ /* 0x000fe20007000000 */
[----:B---3--:R-:W-:Y:S01]  /*1b30*/  LDS R12, [R17+0x1c] ;  /* 0x00001c00110c7984 */ /* 0x008fe20000000800 */
[----:B----4-:R-:W-:-:S03]  /*1b40*/  FMUL.FTZ R15, R8, R15 ;  /* 0x0000000f080f7220 */ /* 0x010fc60000410000 */
[----:B------:R-:W1:Y:S01]  /*1b50*/  LDS R8, [R17+0x18] ;  /* 0x0000180011087984 */ /* 0x000e620000000800 */
[----:B------:R-:W-:Y:S01]  /*1b60*/  ISETP.GE.U32.AND P6, PT, R43, R60, PT ;  /* 0x0000003c2b00720c */ /* 0x000fe20003fc6070 */
[-C--:B------:R-:W-:Y:S01]  /*1b70*/  FMUL.FTZ R11, R11, R68.reuse ;  /* 0x000000440b0b7220 */ /* 0x080fe20000410000 */
[----:B0-----:R-:W-:Y:S01]  /*1b80*/  FMUL.FTZ R9, R70, R9 ;  /* 0x0000000946097220 */ /* 0x001fe20000410000 */
[----:B------:R-:W-:Y:S01]  /*1b90*/  FMUL.FTZ R10, R10, R68 ;  /* 0x000000440a0a7220 */ /* 0x000fe20000410000 */
[----:B------:R-:W-:Y:S01]  /*1ba0*/  FSEL R92, R13, RZ, !P6 ;  /* 0x000000ff0d5c7208 */ /* 0x000fe20007000000 */
[----:B------:R-:W-:Y:S02]  /*1bb0*/  FMUL.RZ R13, R11, 0.15915493667125701904 ;  /* 0x3e22f9830b0d7820 */ /* 0x000fe4000040c000 */
[----:B------:R-:W-:Y:S02]  /*1bc0*/  FSEL R93, R9, RZ, !P6 ;  /* 0x000000ff095d7208 */ /* 0x000fe40007000000 */
[----:B------:R-:W-:Y:S08]  /*1bd0*/  MUFU.EX2 R10, R10 ;  /* 0x0000000a000a7308 */ /* 0x000ff00000000800 */
[----:B------:R-:W0:Y:S08]  /*1be0*/  MUFU.SIN R9, R13 ;  /* 0x0000000d00097308 */ /* 0x000e300000000400 */
[----:B------:R-:W2:Y:S01]  /*1bf0*/  MUFU.COS R11, R13 ;  /* 0x0000000d000b7308 */ /* 0x000ea20000000000 */
[----:B------:R-:W-:-:S02]  /*1c00*/  FSEL R90, R15, RZ, !P6 ;  /* 0x000000ff0f5a7208 */ /* 0x000fc40007000000 */
[----:B------:R-:W-:Y:S02]  /*1c10*/  FSEL R91, R25, 1, !P6 ;  /* 0x3f800000195b7808 */ /* 0x000fe40007000000 */
[----:B------:R-:W-:Y:S01]  /*1c20*/  ISETP.GE.U32.AND P6, PT, R44, R60, PT ;  /* 0x0000003c2c00720c */ /* 0x000fe20003fc6070 */
[----:B0-----:R-:W-:Y:S01]  /*1c30*/  FMUL.FTZ R9, R10, R9 ;  /* 0x000000090a097220 */ /* 0x001fe20000410000 */
[----:B-1----:R-:W-:-:S04]  /*1c40*/  FMUL.FTZ R8, R69, R8 ;  /* 0x0000000845087220 */ /* 0x002fc80000410000 */
[----:B------:R-:W-:Y:S01]  /*1c50*/  FSEL R96, R9, RZ, !P6 ;  /* 0x000000ff09607208 */ /* 0x000fe20007000000 */
[-C--:B------:R-:W-:Y:S01]  /*1c60*/  FMUL.FTZ R9, R85, R86.reuse ;  /* 0x0000005655097220 */ /* 0x080fe20000410000 */
[----:B--2---:R-:W-:Y:S01]  /*1c70*/  FMUL.FTZ R11, R10, R11 ;  /* 0x0000000b0a0b7220 */ /* 0x004fe20000410000 */
[----:B------:R-:W-:Y:S01]  /*1c80*/  FSEL R95, R8, RZ, !P6 ;  /* 0x000000ff085f7208 */ /* 0x000fe20007000000 */
[C---:B------:R-:W-:Y:S01]  /*1c90*/  FMUL.FTZ R8, R84.reuse, R86 ;  /* 0x0000005654087220 */ /* 0x040fe20000410000 */
[----:B------:R-:W-:Y:S01]  /*1ca0*/  FFMA.FTZ R10, R84, R88, R9 ;  /* 0x00000058540a7223 */ /* 0x000fe20000010009 */
[----:B------:R-:W-:Y:S02]  /*1cb0*/  FMUL.FTZ R12, R69, R12 ;  /* 0x0000000c450c7220 */ /* 0x000fe40000410000 */
[----:B------:R-:W-:Y:S01]  /*1cc0*/  FFMA.FTZ R8, R85, R88, -R8 ;  /* 0x0000005855087223 */ /* 0x000fe20000010808 */
[----:B------:R-:W-:-:S03]  /*1cd0*/  FADD.FTZ R9, R89, R10 ;  /* 0x0000000a59097221 */ /* 0x000fc60000010000 */
[----:B------:R-:W-:Y:S01]  /*1ce0*/  FADD.FTZ R8, R87, R8 ;  /* 0x0000000857087221 */ /* 0x000fe20000010000 */
[-C--:B------:R-:W-:Y:S01]  /*1cf0*/  FMUL.FTZ R10, R90, R9.reuse ;  /* 0x000000095a0a7220 */ /* 0x080fe20000410000 */
[----:B------:R-:W-:Y:S02]  /*1d00*/  FSEL R97, R12, RZ, !P6 ;  /* 0x000000ff0c617208 */ /* 0x000fe40007000000 */
[-C--:B------:R-:W-:Y:S01]  /*1d10*/  FMUL.FTZ R12, R90, R8.reuse ;  /* 0x000000085a0c7220 */ /* 0x080fe20000410000 */
[----:B------:R-:W-:Y:S01]  /*1d20*/  FFMA.FTZ R8, R91, R8, -R10 ;  /* 0x000000085b087223 */ /* 0x000fe2000001080a */
[-C--:B------:R-:W-:Y:S02]  /*1d30*/  FMUL.FTZ R10, R83, R86.reuse ;  /* 0x00000056530a7220 */ /* 0x080fe40000410000 */
[----:B------:R-:W-:Y:S01]  /*1d40*/  FFMA.FTZ R9, R91, R9, R12 ;  /* 0x000000095b097223 */ /* 0x000fe2000001000c */
[----:B------:R-:W-:Y:S01]  /*1d50*/  FADD.FTZ R13, R93, R8 ;  /* 0x000000085d0d7221 */ /* 0x000fe20000010000 */
[----:B------:R-:W-:Y:S01]  /*1d60*/  FSEL R94, R11, 1, !P6 ;  /* 0x3f8000000b5e7808 */ /* 0x000fe20007000000 */
[C---:B------:R-:W-:Y:S01]  /*1d70*/  FMUL.FTZ R8, R81.reuse, R86 ;  /* 0x0000005651087220 */ /* 0x040fe20000410000 */
[-C--:B------:R-:W-:Y:S01]  /*1d80*/  FFMA.FTZ R10, R81, R88.reuse, R10 ;  /* 0x00000058510a7223 */ /* 0x080fe2000001000a */
        /* <DEDUP_REMOVED lines=135> */
[----:B------:R-:W-:Y:S01]  /*2600*/  FMUL.FTZ R27, R86, R85 ;  /* 0x00000055561b7220 */ /* 0x000fe20000410000 */
[----:B------:R-:W-:Y:S01]  /*2610*/  LEA R78, P6, R16, R78, 0x3 ;  /* 0x0000004e104e7211 */ /* 0x000fe200078c18ff */
[-C--:B------:R-:W-:Y:S02]  /*2620*/  FMUL.FTZ R86, R86, R83.reuse ;  /* 0x0000005356567220 */ /* 0x080fe40000410000 */
[C---:B------:R-:W-:Y:S01]  /*2630*/  FFMA.FTZ R26, R88.reuse, R83, R27 ;  /* 0x00000053581a7223 */ /* 0x040fe2000001001b */
[----:B------:R-:W-:Y:S01]  /*2640*/  IADD3.X R77, PT, PT, R77, R82, RZ, P6, !PT ;  /* 0x000000524d4d7210 */ /* 0x000fe200037fe4ff */
[----:B------:R-:W-:Y:S01]  /*2650*/  FFMA.FTZ R86, R88, R85, -R86 ;  /* 0x0000005558567223 */ /* 0x000fe20000010856 */
[----:B------:R-:W-:Y:S01]  /*2660*/  LEA R79, P6, R18, R79, 0x3 ;  /* 0x0000004f124f7211 */ /* 0x000fe200078c18ff */
[----:B------:R-:W-:Y:S02]  /*2670*/  FADD.FTZ R89, R89, R26 ;  /* 0x0000001a59597221 */ /* 0x000fe40000010000 */
[----:B------:R-:W-:Y:S01]  /*2680*/  FADD.FTZ R87, R87, R86 ;  /* 0x0000005657577221 */ /* 0x000fe20000010000 */
[----:B------:R-:W-:Y:S01]  /*2690*/  IADD3.X R76, PT, PT, R76, R19, RZ, P6, !PT ;  /* 0x000000134c4c7210 */ /* 0x000fe200037fe4ff */
[----:B------:R-:W-:Y:S01]  /*26a0*/  FMUL.FTZ R84, R90, R89 ;  /* 0x000000595a547220 */ /* 0x000fe20000410000 */
        /* <DEDUP_REMOVED lines=29> */
.L_x_2352:
[----:B------:R-:W-:Y:S05]  /*2880*/  BSYNC.RECONVERGENT B0 ;  /* 0x0000000000007941 */ /* 0x000fea0003800200 */
.L_x_2351:
        /* <DEDUP_REMOVED lines=19> */
.L_x_2350:
        /* <DEDUP_REMOVED lines=17> */
[----:B--2---:R-:W-:-:S04]  /*2ad0*/  IMAD.WIDE.U32 R8, R0, R20, R8 ;  /* 0x0000001400087225 */ /* 0x004fc800078e0008 */
[----:B------:R-:W-:Y:S01]  /*2ae0*/  HFMA2 R20, -RZ, RZ, 0, 0 ;  /* 0x00000000ff147431 */ /* 0x000fe200000001ff */
        /* <DEDUP_REMOVED lines=12> */
[----:B------:R-:W-:Y:S02]  /*2bb0*/  ISETP.GE.AND P5, PT, R50, R60, PT ;  /* 0x0000003c3200720c */ /* 0x000fe40003fa6270 */
[----:B------:R-:W-:Y:S01]  /*2bc0*/  MOV R14, RZ ;  /* 0x000000ff000e7202 */ /* 0x000fe20000000f00 */
[----:B------:R-:W-:Y:S01]  /*2bd0*/  IMAD R9, R0, R25, R9 ;  /* 0x0000001900097224 */ /* 0x000fe200078e0209 */
[----:B------:R-:W0:Y:S02]  /*2be0*/  LDS R12, [UR5+0x200] ;  /* 0x00020005ff0c7984 */ /* 0x000e240008000800 */
[-C--:B0-----:R-:W-:Y:S02]  /*2bf0*/  ISETP.GE.AND P1, PT, R41, R12.reuse, PT ;  /* 0x0000000c2900720c */ /* 0x081fe40003f26270 */
[----:B------:R-:W-:-:S02]  /*2c00*/  ISETP.GE.AND P2, PT, R45, R12, PT ;  /* 0x0000000c2d00720c */ /* 0x000fc40003f46270 */
[-C--:B------:R-:W-:Y:S02]  /*2c10*/  ISETP.GE.AND P3, PT, R49, R12.reuse, PT ;  /* 0x0000000c3100720c */ /* 0x080fe40003f66270 */
[----:B------:R-:W-:-:S07]  /*2c20*/  ISETP.GE.AND P4, PT, R50, R12, PT ;  /* 0x0000000c3200720c */ /* 0x000fce0003f86270 */
[----:B------:R0:W-:Y:S01]  /*2c30*/  @!P1 STG.E desc[UR16][R10.64], R13 ;  /* 0x0000000d0a009986 */ /* 0x0001e2000c101910 */
[----:B------:R-:W-:-:S03]  /*2c40*/  IADD3 R8, P1, PT, R41, R8, RZ ;  /* 0x0000000829087210 */ /* 0x000fc60007f3e0ff */
[----:B------:R-:W-:Y:S01]  /*2c50*/  @!P2 STG.E desc[UR16][R10.64+0x80], R15 ;  /* 0x0000800f0a00a986 */ /* 0x000fe2000c101910 */
[-C--:B------:R-:W-:Y:S02]  /*2c60*/  ISETP.GE.AND P2, PT, R41, R60.reuse, PT ;  /* 0x0000003c2900720c */ /* 0x080fe40003f46270 */
[----:B------:R-:W-:Y:S01]  /*2c70*/  IADD3.X R9, PT, PT, RZ, R9, RZ, P1, !PT ;  /* 0x00000009ff097210 */ /* 0x000fe20000ffe4ff */
[----:B------:R-:W-:Y:S01]  /*2c80*/  @!P3 STG.E desc[UR16][R10.64+0x100], R17 ;  /* 0x000100110a00b986 */ /* 0x000fe2000c101910 */
[-C--:B------:R-:W-:Y:S02]  /*2c90*/  ISETP.GE.AND P3, PT, R45, R60.reuse, PT ;  /* 0x0000003c2d00720c */ /* 0x080fe40003f66270 */
[----:B-1----:R-:W-:Y:S01]  /*2ca0*/  LEA R12, P1, R8, UR6, 0x2 ;  /* 0x00000006080c7c11 */ /* 0x002fe2000f8210ff */
[----:B------:R-:W-:Y:S01]  /*2cb0*/  @!P4 STG.E desc[UR16][R10.64+0x180], R19 ;  /* 0x000180130a00c986 */ /* 0x000fe2000c101910 */
[----:B------:R-:W-:Y:S01]  /*2cc0*/  BAR.SYNC.DEFER_BLOCKING 0x0 ;  /* 0x0000000000007b1d */ /* 0x000fe20000010000 */
[----:B------:R-:W-:-:S02]  /*2cd0*/  ISETP.GE.AND P4, PT, R49, R60, PT ;  /* 0x0000003c3100720c */ /* 0x000fc40003f86270 */
[----:B0-----:R-:W-:-:S05]  /*2ce0*/  LEA.HI.X R13, R8, UR7, R9, 0x2, P1 ;  /* 0x00000007080d7c11 */ /* 0x001fca00088f1409 */
        /* <DEDUP_REMOVED lines=27> */
[----:B------:R-:W-:Y:S01]  /*2ea0*/  FMUL.FTZ R4, R13, R4 ;  /* 0x000000040d047220 */ /* 0x000fe20000410000 */
[----:B------:R-:W-:Y:S01]  /*2eb0*/  BAR.SYNC.DEFER_BLOCKING 0x0 ;  /* 0x0000000000007b1d */ /* 0x000fe20000010000 */
[----:B--2---:R-:W-:-:S05]  /*2ec0*/  FMUL.FTZ R8, R9, R14 ;  /* 0x0000000e09087220 */ /* 0x004fca0000410000 */
[----:B------:R1:W2:Y:S01]  /*2ed0*/  MUFU.RCP R18, R17 ;  /* 0x0000001100127308 */ /* 0x0002a20000001000 */
[----:B------:R-:W-:Y:S01]  /*2ee0*/  FMUL.FTZ R5, R8, R5 ;  /* 0x0000000508057220 */ /* 0x000fe20000410000 */
[----:B0-----:R-:W-:-:S04]  /*2ef0*/  FMUL.FTZ R9, R10, R15 ;  /* 0x0000000f0a097220 */ /* 0x001fc80000410000 */
[----:B------:R-:W-:Y:S01]  /*2f00*/  FMUL.FTZ R6, R9, R6 ;  /* 0x0000000609067220 */ /* 0x000fe20000410000 */
[----:B-1----:R-:W0:Y:S01]  /*2f10*/  LDC.64 R16, c[0x0][0x438] ;  /* 0x00010e00ff107b82 */ /* 0x002e220000000a00 */
[----:B--2---:R-:W-:-:S07]  /*2f20*/  FMUL.FTZ R10, R11, R18 ;  /* 0x000000120b0a7220 */ /* 0x004fce0000410000 */
[----:B------:R-:W1:Y:S01]  /*2f30*/  LDC.64 R18, c[0x0][0x430] ;  /* 0x00010c00ff127b82 */ /* 0x000e620000000a00 */
[----:B------:R-:W-:-:S05]  /*2f40*/  FMUL.FTZ R7, R10, R7 ;  /* 0x000000070a077220 */ /* 0x000fca0000410000 */
[----:B------:R0:W-:Y:S01]  /*2f50*/  STS.128 [R62], R4 ;  /* 0x000000043e007388 */ /* 0x0001e20000000c00 */
[----:B------:R-:W-:-:S03]  /*2f60*/  NOP ;  /* 0x0000000000007918 */ /* 0x000fc60000000000 */
[----:B------:R-:W-:Y:S04]  /*2f70*/  LDS R9, [R61] ;  /* 0x000000003d097984 */ /* 0x000fe80000000800 */
[----:B------:R-:W-:Y:S04]  /*2f80*/  LDS R11, [R61+0x80] ;  /* 0x000080003d0b7984 */ /* 0x000fe80000000800 */
[----:B------:R-:W-:Y:S01]  /*2f90*/  LDS R13, [R61+0x100] ;  /* 0x000100003d0d7984 */ /* 0x000fe20000000800 */
[----:B-1----:R-:W-:-:S03]  /*2fa0*/  IMAD.WIDE.U32 R64, R18, UR18, R64 ;  /* 0x0000001212407c25 */ /* 0x002fc6000f8e0040 */
[----:B------:R-:W-:Y:S01]  /*2fb0*/  LDS R15, [R61+0x180] ;  /* 0x000180003d0f7984 */ /* 0x000fe20000000800 */
[----:B------:R-:W-:-:S03]  /*2fc0*/  IMAD R65, R19, UR18, R65 ;  /* 0x0000001213417c24 */ /* 0x000fc6000f8e0241 */
[----:B------:R-:W-:Y:S01]  /*2fd0*/  @!P0 STS [UR5+0x200], R60 ;  /* 0x0002003cff008988 */ /* 0x000fe20008000805 */
[C---:B0-----:R-:W-:Y:S01]  /*2fe0*/  IMAD.WIDE.U32 R4, R0.reuse, R16, R64 ;  /* 0x0000001000047225 */ /* 0x041fe200078e0040 */
[----:B------:R-:W-:Y:S03]  /*2ff0*/  BAR.SYNC.DEFER_BLOCKING 0x0 ;  /* 0x0000000000007b1d */ /* 0x000fe60000010000 */
        /* <DEDUP_REMOVED lines=25> */
.L_x_2355:
        /* <DEDUP_REMOVED lines=15> */
.L_x_5013:


//--------------------- .text._Z25selective_scan_fwd_kernelI32Selective_Scan_fwd_kernel_traitsILi32ELi4ELi1ELb0ELb1ELb1ELb0EfN3c107complexIfEEEEv13SSMParamsBase --------------------------
	.section	.text._Z25selective_scan_fwd_kernelI32Selective_Scan_fwd_kernel_traitsILi32ELi4ELi1ELb0ELb1ELb1ELb0EfN3c107complexIfEEEEv13SSMParamsBase,"ax",@progbits
	.align	128
        .global         _Z25selective_scan_fwd_kernelI32Selective_Scan_fwd_kernel_traitsILi32ELi4ELi1ELb0ELb1ELb1ELb0EfN3c107complexIfEEEEv13SSMParamsBase
        .type           _Z25selective_scan_fwd_kernelI32Selective_Scan_fwd_kernel_traitsILi32ELi4ELi1ELb0ELb1ELb1ELb0EfN3c107complexIfEEEEv13SSMParamsBase,@function
        .size           _Z25selective_scan_fwd_kernelI32Selective_Scan_fwd_kernel_traitsILi32ELi4ELi1ELb0ELb1ELb1ELb0EfN3c107complexIfEEEEv13SSMParamsBase,(.L_x_5014 - _Z25selective_scan_fwd_kernelI32Selective_Scan_fwd_kernel_traitsILi32ELi4ELi1ELb0ELb1ELb1ELb0EfN3c107complexIfEEEEv13SSMParamsBase)
        .other          _Z25selective_scan_fwd_kernelI32Selective_Scan_fwd_kernel_traitsILi32ELi4ELi1ELb0ELb1ELb1ELb0EfN3c107complexIfEEEEv13SSMParamsBase,@"STO_CUDA_ENTRY STV_DEFAULT"
_Z25selective_scan_fwd_kernelI32Selective_Scan_fwd_kernel_traitsILi32ELi4ELi1ELb0ELb1ELb1ELb0EfN3c107complexIfEEEEv13SSMParamsBase:
.text._Z25selective_scan_fwd_kernelI32Selective_Scan_fwd_kernel_traitsILi32ELi4ELi1ELb0ELb1ELb1ELb0EfN3c107complexIfEEEEv13SSMParamsBase:
        /* <DEDUP_REMOVED lines=26> */
[----:B0-----:R-:W-:Y:S01]  /*01a0*/  IADD3 R6, PT, PT, R0, 0xffffffe, RZ ;  /* 0x0ffffffe00067810 */ /* 0x001fe20007ffe0ff */
[----:B---3--:R-:W-:Y:S01]  /*01b0*/  UIMAD.WIDE.U32 UR4, UR16, UR8, URZ ;  /* 0x00000008100472a5 */ /* 0x008fe2000f8e00ff */
[----:B------:R-:W-:Y:S02]  /*01c0*/  @P1 LEA.HI.X R5, R27, R5, RZ, 0x2, P3 ;  /* 0x000000051b051211 */ /* 0x000fe400018f14ff */
[----:B------:R0:W4:Y:S01]  /*01d0*/  F2I.FTZ.U32.TRUNC.NTZ R7, R6 ;  /* 0x0000000600077305 */ /* 0x000122000021f000 */
[----:B------:R-:W-:Y:S01]  /*01e0*/  IABS R0, R27 ;  /* 0x0000001b00007213 */ /* 0x000fe20000000000 */
[----:B------:R-:W-:Y:S01]  /*01f0*/  UIMAD.WIDE.U32 UR6, UR16, UR12, URZ ;  /* 0x0000000c100672a5 */ /* 0x000fe2000f8e00ff */
[----:B------:R3:W5:Y:S01]  /*0200*/  @P1 LDG.E R28, desc[UR18][R4.64] ;  /* 0x00000012041c1981 */ /* 0x000762000c1e1900 */
[----:B------:R-:W1:Y:S01]  /*0210*/  LDC.64 R14, c[0x0][0x3c8] ;  /* 0x0000f200ff0e7b82 */ /* 0x000e620000000a00 */
[----:B0-----:R-:W-:-:S07]  /*0220*/  HFMA2 R6, -RZ, RZ, 0, 0 ;  /* 0x00000000ff067431 */ /* 0x001fce00000001ff */
[----:B------:R-:W0:Y:S01]  /*0230*/  LDC.64 R16, c[0x0][0x448] ;  /* 0x00011200ff107b82 */ /* 0x000e220000000a00 */
[----:B----4-:R-:W-:-:S05]  /*0240*/  IADD3 R2, PT, PT, RZ, -R7, RZ ;  /* 0x80000007ff027210 */ /* 0x010fca0007ffe0ff */
[----:B------:R-:W-:Y:S02]  /*0250*/  IMAD R3, R2, R9, RZ ;  /* 0x0000000902037224 */ /* 0x000fe400078e02ff */
[----:B------:R-:W4:Y:S02]  /*0260*/  LDC.64 R56, c[0x0][0x3e8] ;  /* 0x0000fa00ff387b82 */ /* 0x000f240000000a00 */
[----:B------:R-:W-:-:S06]  /*0270*/  IMAD.HI.U32 R7, R7, R3, R6 ;  /* 0x0000000307077227 */ /* 0x000fcc00078e0006 */
[----:B------:R-:W0:Y:S01]  /*0280*/  LDC.64 R18, c[0x0][0x450] ;  /* 0x00011400ff127b82 */ /* 0x000e220000000a00 */
[----:B------:R-:W-:-:S05]  /*0290*/  IMAD.HI.U32 R7, R7, R0, RZ ;  /* 0x0000000007077227 */ /* 0x000fca00078e00ff */
[----:B------:R-:W-:Y:S01]  /*02a0*/  IADD3 R2, PT, PT, -R7, RZ, RZ ;  /* 0x000000ff07027210 */ /* 0x000fe20007ffe1ff */
[----:B------:R-:W-:-:S04]  /*02b0*/  UIMAD UR9, UR16, UR9, UR5 ;  /* 0x00000009100972a4 */ /* 0x000fc8000f8e0205 */
[C---:B------:R-:W-:Y:S01]  /*02c0*/  IMAD R0, R9.reuse, R2, R0 ;  /* 0x0000000209007224 */ /* 0x040fe200078e0200 */
[----:B------:R-:W-:Y:S01]  /*02d0*/  UIMAD UR8, UR16, UR13, UR7 ;  /* 0x0000000d100872a4 */ /* 0x000fe2000f8e0207 */
[----:B------:R-:W-:Y:S01]  /*02e0*/  MOV R3, UR5 ;  /* 0x0000000500037c02 */ /* 0x000fe20008000f00 */
[----:B------:R-:W2:Y:S02]  /*02f0*/  LDCU.64 UR12, c[0x0][0x3b0] ;  /* 0x00007600ff0c77ac */ /* 0x000ea40008000a00 */
[----:B------:R-:W-:Y:S02]  /*0300*/  ISETP.GT.U32.AND P1, PT, R9, R0, PT ;  /* 0x000000000900720c */ /* 0x000fe40003f24070 */
[----:B---3--:R-:W-:Y:S02]  /*0310*/  MOV R5, UR7 ;  /* 0x0000000700057c02 */ /* 0x008fe40008000f00 */
[----:B------:R-:W-:Y:S02]  /*0320*/  MOV R3, UR9 ;  /* 0x0000000900037c02 */ /* 0x000fe40008000f00 */
[----:B------:R-:W-:Y:S01]  /*0330*/  MOV R5, UR8 ;  /* 0x0000000800057c02 */ /* 0x000fe20008000f00 */
[----:B------:R-:W3:Y:S01]  /*0340*/  LDCU.64 UR8, c[0x0][0x3d0] ;  /* 0x00007a00ff0877ac */ /* 0x000ee20008000a00 */
[----:B------:R-:W-:-:S05]  /*0350*/  ISETP.GE.AND P3, PT, R21, 0x1, PT ;  /* 0x000000011500780c */ /* 0x000fca0003f66270 */
[-C--:B------:R-:W-:Y:S02]  /*0360*/  @!P1 IADD3 R0, PT, PT, R0, -R9.reuse, RZ ;  /* 0x8000000900009210 */ /* 0x080fe40007ffe0ff */
[----:B------:R-:W-:Y:S02]  /*0370*/  MOV R2, UR4 ;  /* 0x0000000400027c02 */ /* 0x000fe40008000f00 */
[----:B------:R-:W-:-:S03]  /*0380*/  ISETP.GE.U32.AND P0, PT, R0, R9, PT ;  /* 0x000000090000720c */ /* 0x000fc60003f06070 */
[C---:B------:R-:W-:Y:S01]  /*0390*/  IMAD.WIDE.U32 R2, R27.reuse, UR10, R2 ;  /* 0x0000000a1b027c25 */ /* 0x040fe2000f8e0002 */
[----:B------:R-:W-:Y:S01]  /*03a0*/  MOV R4, UR6 ;  /* 0x0000000600047c02 */ /* 0x000fe20008000f00 */
[----:B--2---:R-:W-:Y:S01]  /*03b0*/  UIMAD.WIDE.U32 UR4, UR16, UR12, URZ ;  /* 0x0000000c100472a5 */ /* 0x004fe2000f8e00ff */
[C---:B------:R-:W-:Y:S01]  /*03c0*/  LOP3.LUT R6, R27.reuse, R8, RZ, 0x3c, !PT ;  /* 0x000000081b067212 */ /* 0x040fe200078e3cff */
[----:B------:R-:W-:Y:S01]  /*03d0*/  IMAD R41, R27, UR11, R3 ;  /* 0x0000000b1b297c24 */ /* 0x000fe2000f8e0203 */
[----:B------:R-:W-:Y:S01]  /*03e0*/  @!P1 IADD3 R7, PT, PT, R7, 0x1, RZ ;  /* 0x0000000107079810 */ /* 0x000fe20007ffe0ff */
[----:B---3--:R-:W-:Y:S01]  /*03f0*/  UIMAD.WIDE.U32 UR6, UR16, UR8, URZ ;  /* 0x00000008100672a5 */ /* 0x008fe2000f8e00ff */
[----:B------:R-:W-:Y:S02]  /*0400*/  ISETP.GE.AND P2, PT, R6, RZ, PT ;  /* 0x000000ff0600720c */ /* 0x000fe40003f46270 */
[----:B------:R-:W-:Y:S02]  /*0410*/  ISETP.NE.AND P1, PT, R8, RZ, PT ;  /* 0x000000ff0800720c */ /* 0x000fe40003f25270 */
[----:B------:R-:W-:Y:S01]  /*0420*/  @P0 IADD3 R7, PT, PT, R7, 0x1, RZ ;  /* 0x0000000107070810 */ /* 0x000fe20007ffe0ff */
[----:B01--4-:R-:W-:Y:S10]  /*0430*/  @!P3 EXIT ;  /* 0x000000000000b94d */ /* 0x013ff40003800000 */
[----:B------:R-:W0:Y:S01]  /*0440*/  S2R R29, SR_TID.X ;  /* 0x00000000001d7919 */ /* 0x000e220000002100 */
[----:B------:R-:W-:Y:S01]  /*0450*/  MOV R0, R7 ;  /* 0x0000000700007202 */ /* 0x000fe20000000f00 */
[C---:B------:R-:W-:Y:S01]  /*0460*/  IMAD.WIDE.U32 R4, R27.reuse, UR14, R4 ;  /* 0x0000000e1b047c25 */ /* 0x040fe2000f8e0004 */
[----:B------:R-:W-:Y:S01]  /*0470*/  LEA R34, P0, R2, R10, 0x2 ;  /* 0x0000000a02227211 */ /* 0x000fe200078010ff */
[----:B------:R-:W1:Y:S01]  /*0480*/  LDCU UR10, c[0x0][0x38c] ;  /* 0x00007180ff0a77ac */ /* 0x000e620008000800 */
[----:B------:R-:W-:Y:S01]  /*0490*/  @!P2 IADD3 R0, PT, PT, -R0, RZ, RZ ;  /* 0x000000ff0000a210 */ /* 0x000fe20007ffe1ff */
[----:B------:R-:W-:Y:S01]  /*04a0*/  IMAD R42, R27, UR15, R5 ;  /* 0x0000000f1b2a7c24 */ /* 0x000fe2000f8e0205 */
[----:B------:R-:W-:Y:S01]  /*04b0*/  @!P1 LOP3.LUT R0, RZ, R8, RZ, 0x33, !PT ;  /* 0x00000008ff009212 */ /* 0x000fe200078e33ff */
[----:B------:R-:W-:Y:S01]  /*04c0*/  UIMAD UR5, UR16, UR13, UR5 ;  /* 0x0000000d100572a4 */ /* 0x000fe2000f8e0205 */
[----:B------:R-:W-:Y:S01]  /*04d0*/  LEA R35, P1, R4, R12, 0x2 ;  /* 0x0000000c04237211 */ /* 0x000fe200078210ff */
[----:B------:R-:W-:Y:S01]  /*04e0*/  UIMAD UR7, UR16, UR9, UR7 ;  /* 0x00000009100772a4 */ /* 0x000fe2000f8e0207 */
[----:B------:R-:W-:Y:S01]  /*04f0*/  SHF.R.S32.HI R3, RZ, 0x1f, R0 ;  /* 0x0000001fff037819 */ /* 0x000fe20000011400 */
[----:B------:R-:W2:Y:S01]  /*0500*/  LDCU.64 UR8, c[0x0][0x3a0] ;  /* 0x00007400ff0877ac */ /* 0x000ea20008000a00 */
[----:B------:R-:W-:-:S02]  /*0510*/  LEA.HI.X R41, R2, R11, R41, 0x2, P0 ;  /* 0x0000000b02297211 */ /* 0x000fc400000f1429 */
[----:B------:R-:W-:Y:S01]  /*0520*/  LEA.HI.X R42, R4, R13, R42, 0x2, P1 ;  /* 0x0000000d042a7211 */ /* 0x000fe200008f142a */
[C---:B------:R-:W-:Y:S01]  /*0530*/  IMAD R2, R3.reuse, R14, RZ ;  /* 0x0000000e03027224 */ /* 0x040fe200078e02ff */
[----:B------:R-:W-:Y:S01]  /*0540*/  MOV R33, RZ ;  /* 0x000000ff00217202 */ /* 0x000fe20000000f00 */
[----:B------:R-:W-:Y:S02]  /*0550*/  IMAD R8, R3, R56, RZ ;  /* 0x0000003803087224 */ /* 0x000fe400078e02ff */
[C---:B------:R-:W-:Y:S01]  /*0560*/  IMAD.WIDE.U32 R4, R0.reuse, R14, UR4 ;  /* 0x0000000400047e25 */ /* 0x040fe2000f8e000e */
[----:B------:R-:W3:Y:S03]  /*0570*/  LDCU.U8 UR4, c[0x0][0x39e] ;  /* 0x000073c0ff0477ac */ /* 0x000ee60008000000 */
[----:B------:R-:W-:Y:S01]  /*0580*/  IMAD.WIDE.U32 R6, R0, R56, UR6 ;  /* 0x0000000600067e25 */ /* 0x000fe2000f8e0038 */
[----:B------:R-:W-:-:S03]  /*0590*/  LEA R54, P0, R4, R16, 0x2 ;  /* 0x0000001004367211 */ /* 0x000fc600078010ff */
[----:B------:R-:W-:Y:S01]  /*05a0*/  IMAD R3, R0, R15, R2 ;  /* 0x0000000f00037224 */ /* 0x000fe200078e0202 */
[----:B------:R-:W-:Y:S01]  /*05b0*/  LEA R55, P1, R6, R18, 0x2 ;  /* 0x0000001206377211 */ /* 0x000fe200078210ff */
[----:B------:R-:W-:Y:S01]  /*05c0*/  IMAD R57, R0, R57, R8 ;  /* 0x0000003900397224 */ /* 0x000fe200078e0208 */
[----:B0-----:R-:W-:Y:S01]  /*05d0*/  SHF.L.U32 R32, R29, 0x2, RZ ;  /* 0x000000021d207819 */ /* 0x001fe200000006ff */
[----:B------:R-:W-:Y:S01]  /*05e0*/  IMAD R0, R20, UR16, R27 ;  /* 0x0000001014007c24 */ /* 0x000fe2000f8e021b */
[----:B------:R-:W-:Y:S01]  /*05f0*/  IADD3 R56, PT, PT, R5, R3, RZ ;  /* 0x0000000305387210 */ /* 0x000fe20007ffe0ff */
[----:B--2---:R-:W-:Y:S01]  /*0600*/  IMAD.WIDE.U32 R2, R27, UR8, RZ ;  /* 0x000000081b027c25 */ /* 0x004fe2000f8e00ff */
[----:B------:R-:W-:Y:S02]  /*0610*/  LOP3.LUT R43, R32, 0xf80, RZ, 0xc0, !PT ;  /* 0x00000f80202b7812 */ /* 0x000fe400078ec0ff */
[----:B------:R-:W-:Y:S01]  /*0620*/  IADD3 R57, PT, PT, R7, R57, RZ ;  /* 0x0000003907397210 */ /* 0x000fe20007ffe0ff */
[----:B------:R-:W-:Y:S01]  /*0630*/  IMAD R0, R0, R21, RZ ;  /* 0x0000001500007224 */ /* 0x000fe200078e02ff */
[----:B------:R-:W-:Y:S01]  /*0640*/  LOP3.LUT R36, R43, 0x1f, R29, 0xf8, !PT ;  /* 0x0000001f2b247812 */ /* 0x000fe200078ef81d */
[----:B------:R-:W-:Y:S01]  /*0650*/  IMAD R31, R27, UR9, R3 ;  /* 0x000000091b1f7c24 */ /* 0x000fe2000f8e0203 */
[----:B------:R-:W-:Y:S01]  /*0660*/  LEA.HI.X R56, R4, R17, R56, 0x2, P0 ;  /* 0x0000001104387211 */ /* 0x000fe200000f1438 */
[----:B-1----:R-:W-:Y:S01]  /*0670*/  IMAD R30, R0, UR10, RZ ;  /* 0x0000000a001e7c24 */ /* 0x002fe2000f8e02ff */
[----:B------:R-:W-:-:S02]  /*0680*/  SHF.L.U32 R0, R29, 0x3, RZ ;  /* 0x000000031d007819 */ /* 0x000fc400000006ff */
[----:B------:R-:W-:Y:S02]  /*0690*/  LOP3.LUT R40, R36, 0x20, RZ, 0xfc, !PT ;  /* 0x0000002024287812 */ /* 0x000fe400078efcff */
[----:B------:R-:W-:Y:S02]  /*06a0*/  LOP3.LUT R0, R0, 0x1f00, RZ, 0xc0, !PT ;  /* 0x00001f0000007812 */ /* 0x000fe400078ec0ff */
[----:B------:R-:W-:Y:S02]  /*06b0*/  IADD3 R43, PT, PT, R43, R40, RZ ;  /* 0x000000282b2b7210 */ /* 0x000fe40007ffe0ff */
[----:B------:R-:W-:Y:S02]  /*06c0*/  LEA.HI.X R57, R6, R19, R57, 0x2, P1 ;  /* 0x0000001306397211 */ /* 0x000fe400008f1439 */
[C---:B------:R-:W-:Y:S02]  /*06d0*/  IADD3 R37, PT, PT, R32.reuse, 0x1, RZ ;  /* 0x0000000120257810 */ /* 0x040fe40007ffe0ff */
[----:B------:R-:W-:-:S02]  /*06e0*/  IADD3 R38, PT, PT, R32, 0x2, RZ ;  /* 0x0000000220267810 */ /* 0x000fc40007ffe0ff */
[----:B------:R-:W-:Y:S02]  /*06f0*/  IADD3 R39, PT, PT, R32, 0x3, RZ ;  /* 0x0000000320277810 */ /* 0x000fe40007ffe0ff */
[----:B------:R-:W-:Y:S02]  /*0700*/  LOP3.LUT R44, R0, 0x1f, R29, 0xf8, !PT ;  /* 0x0000001f002c7812 */ /* 0x000fe400078ef81d */
        /* <DEDUP_REMOVED lines=8> */
[----:B---3--:R-:W-:-:S07]  /*0790*/  IADD3 R53, PT, PT, R43, 0xc0, RZ ;  /* 0x000000c02b357810 */ /* 0x008fce0007ffe0ff */
.L_x_2368:
[----:B0-----:R-:W0:Y:S01]  /*07a0*/  LDC R67, c[0x0][0x388] ;  /* 0x0000e200ff437b82 */ /* 0x001e220000000800 */
[----:B------:R-:W-:Y:S01]  /*07b0*/  SHF.L.U32 R58, R33, 0x7, RZ ;  /* 0x00000007213a7819 */ /* 0x000fe200000006ff */
[----:B------:R-:W-:Y:S01]  /*07c0*/  HFMA2 R15, -RZ, RZ, 0, 0 ;  /* 0x00000000ff0f7431 */ /* 0x000fe200000001ff */
[----:B------:R-:W-:Y:S01]  /*07d0*/  IADD3 R4, P4, PT, R47, R34, RZ ;  /* 0x000000222f047210 */ /* 0x000fe20007f9e0ff */
[----:B------:R-:W-:Y:S01]  /*07e0*/  HFMA2 R19, -RZ, RZ, 0, 0 ;  /* 0x00000000ff137431 */ /* 0x000fe200000001ff */
[----:B------:R-:W-:Y:S02]  /*07f0*/  MOV R7, RZ ;  /* 0x000000ff00077202 */ /* 0x000fe40000000f00 */
[----:B------:R-:W-:Y:S02]  /*0800*/  MOV R17, RZ ;  /* 0x000000ff00117202 */ /* 0x000fe40000000f00 */
[----:B------:R-:W-:Y:S02]  /*0810*/  IADD3.X R5, PT, PT, RZ, R41, RZ, P4, !PT ;  /* 0x00000029ff057210 */ /* 0x000fe400027fe4ff */
        /* <DEDUP_REMOVED lines=10> */
[----:B------:R-:W-:Y:S01]  /*08c0*/  MOV R0, 0x400 ;  /* 0x0000040000007802 */ /* 0x000fe20000000f00 */
[----:B------:R-:W-:Y:S01]  /*08d0*/  HFMA2 R23, -RZ, RZ, 0, 0 ;  /* 0x00000000ff177431 */ /* 0x000fe200000001ff */
[----:B------:R-:W-:Y:S01]  /*08e0*/  IADD3 R12, P4, PT, R47, R35, RZ ;  /* 0x000000232f0c7210 */ /* 0x000fe20007f9e0ff */
[----:B------:R-:W0:Y:S01]  /*08f0*/  S2R R9, SR_CgaCtaId ;  /* 0x0000000000097919 */ /* 0x000e220000008800 */
[----:B------:R-:W-:Y:S01]  /*0900*/  HFMA2 R69, -RZ, RZ, 0, 0 ;  /* 0x00000000ff457431 */ /* 0x000fe200000001ff */
[----:B------:R-:W-:Y:S01]  /*0910*/  MOV R21, RZ ;  /* 0x000000ff00157202 */ /* 0x000fe20000000f00 */
[----:B------:R-:W1:Y:S01]  /*0920*/  S2R R61, SR_LANEID ;  /* 0x00000000003d7919 */ /* 0x000e620000000000 */
[----:B------:R-:W-:-:S02]  /*0930*/  MOV R25, RZ ;  /* 0x000000ff00197202 */ /* 0x000fc40000000f00 */
[----:B------:R-:W-:Y:S02]  /*0940*/  IADD3.X R13, PT, PT, RZ, R42, RZ, P4, !PT ;  /* 0x0000002aff0d7210 */ /* 0x000fe400027fe4ff */
[----:B0-----:R-:W-:-:S04]  /*0950*/  LEA R0, R9, R0, 0x18 ;  /* 0x0000000009007211 */ /* 0x001fc800078ec0ff */
[CC--:B-1----:R-:W-:Y:S02]  /*0960*/  LEA R60, R61.reuse, R0.reuse, 0x2 ;  /* 0x000000003d3c7211 */ /* 0x0c2fe400078e10ff */
[----:B------:R-:W-:-:S03]  /*0970*/  LEA R62, R61, R0, 0x4 ;  /* 0x000000003d3e7211 */ /* 0x000fc600078e20ff */
[----:B--2---:R-:W-:Y:S04]  /*0980*/  STS [R60], R7 ;  /* 0x000000073c007388 */ /* 0x004fe80000000800 */
[----:B---3--:R-:W-:Y:S04]  /*0990*/  STS [R60+0x80], R15 ;  /* 0x0000800f3c007388 */ /* 0x008fe80000000800 */
[----:B----4-:R-:W-:Y:S04]  /*09a0*/  STS [R60+0x100], R17 ;  /* 0x000100113c007388 */ /* 0x010fe80000000800 */
        /* <DEDUP_REMOVED lines=58> */
.L_x_2357:
[----:B------:R-:W-:Y:S05]  /*0d50*/  BSYNC.RECONVERGENT B0 ;  /* 0x0000000000007941 */ /* 0x000fea0003800200 */
.L_x_2356:
        /* <DEDUP_REMOVED lines=32> */
.L_x_2359:
[----:B------:R-:W-:Y:S05]  /*0f60*/  BSYNC.RECONVERGENT B0 ;  /* 0x0000000000007941 */ /* 0x000fea0003800200 */
.L_x_2358:
        /* <DEDUP_REMOVED lines=32> */
.L_x_2361:
[----:B------:R-:W-:Y:S05]  /*1170*/  BSYNC.RECONVERGENT B0 ;  /* 0x0000000000007941 */ /* 0x000fea0003800200 */
.L_x_2360:
        /* <DEDUP_REMOVED lines=32> */
.L_x_2363:
[----:B------:R-:W-:Y:S05]  /*1380*/  BSYNC.RECONVERGENT B0 ;  /* 0x0000000000007941 */ /* 0x000fea0003800200 */
.L_x_2362:
[----:B------:R-:W0:Y:S01]  /*1390*/  LDCU UR5, c[0x0][0x38c] ;  /* 0x00007180ff0577ac */ /* 0x000e220008000800 */
        /* <DEDUP_REMOVED lines=8> */
[----:B------:R-:W-:Y:S01]  /*1420*/  SHF.L.U32 R12, R33, 0x8, RZ ;  /* 0x00000008210c7819 */ /* 0x000fe200000006ff */
[----:B------:R-:W-:Y:S01]  /*1430*/  FMUL.FTZ R69, R11, R68 ;  /* 0x000000440b457220 */ /* 0x000fe20000410000 */
[----:B------:R-:W-:Y:S01]  /*1440*/  ISETP.NE.AND P0, PT, R33, RZ, PT ;  /* 0x000000ff2100720c */ /* 0x000fe20003f05270 */
[----:B------:R-:W-:Y:S01]  /*1450*/  HFMA2 R73, -RZ, RZ, 0, 0 ;  /* 0x00000000ff497431 */ /* 0x000fe200000001ff */
[----:B------:R-:W-:Y:S01]  /*1460*/  LEA R67, R67, -R12, 0x1 ;  /* 0x8000000c43437211 */ /* 0x000fe200078e08ff */
[----:B------:R-:W-:Y:S01]  /*1470*/  FMUL.FTZ R70, R10, R65 ;  /* 0x000000410a467220 */ /* 0x000fe20000410000 */
[----:B------:R-:W-:Y:S01]  /*1480*/  SHF.L.U32 R11, R61, 0x3, RZ ;  /* 0x000000033d0b7819 */ /* 0x000fe200000006ff */
[----:B------:R-:W1:Y:S01]  /*1490*/  LDC.64 R20, c[0x0][0x440] ;  /* 0x00011000ff147b82 */ /* 0x000e620000000a00 */
[----:B------:R-:W-:Y:S01]  /*14a0*/  ISETP.EQ.AND P1, PT, R29, RZ, P0 ;  /* 0x000000ff1d00720c */ /* 0x000fe20000722270 */
[----:B------:R-:W-:Y:S01]  /*14b0*/  FMUL.FTZ R71, R9, R64 ;  /* 0x0000004009477220 */ /* 0x000fe20000410000 */
[----:B------:R-:W-:Y:S01]  /*14c0*/  ISETP.GE.AND P0, PT, R44, R67, PT ;  /* 0x000000432c00720c */ /* 0x000fe20003f06270 */
[----:B------:R-:W-:Y:S01]  /*14d0*/  FMUL.FTZ R74, R8, R63 ;  /* 0x0000003f084a7220 */ /* 0x000fe20000410000 */
[----:B------:R-:W-:Y:S01]  /*14e0*/  LEA.HI.SX32 R11, R11, R11, 0x1b ;  /* 0x0000000b0b0b7211 */ /* 0x000fe200078fdaff */
[----:B------:R-:W2:Y:S01]  /*14f0*/  LDCU UR5, c[0x0][0x38c] ;  /* 0x00007180ff0577ac */ /* 0x000ea20008000800 */
[----:B------:R-:W-:Y:S01]  /*1500*/  P2R R97, PR, RZ, 0x2 ;  /* 0x00000002ff617803 */ /* 0x000fe20000000000 */
[----:B------:R-:W3:Y:S01]  /*1510*/  LDC.64 R22, c[0x0][0x480] ;  /* 0x00012000ff167b82 */ /* 0x000ee20000000a00 */
[----:B------:R-:W-:Y:S01]  /*1520*/  P2R R95, PR, RZ, 0x1 ;  /* 0x00000001ff5f7803 */ /* 0x000fe20000000000 */
[----:B------:R-:W4:Y:S01]  /*1530*/  LDCU.64 UR6, c[0x0][0x3a8] ;  /* 0x00007500ff0677ac */ /* 0x000f220008000a00 */
[----:B------:R-:W-:Y:S01]  /*1540*/  LEA R72, R11, R0, 0x2 ;  /* 0x000000000b487211 */ /* 0x000fe200078e10ff */
[----:B------:R-:W0:Y:S01]  /*1550*/  LDCU.64 UR8, c[0x0][0x3c0] ;  /* 0x00007800ff0877ac */ /* 0x000e220008000a00 */
[----:B------:R-:W0:Y:S05]  /*1560*/  LDCU.64 UR10, c[0x0][0x3e0] ;  /* 0x00007c00ff0a77ac */ /* 0x000e2a0008000a00 */
.L_x_2367:
[----:B------:R-:W-:Y:S02]  /*1570*/  MOV R12, R44 ;  /* 0x0000002c000c7202 */ /* 0x000fe40000000f00 */
[----:B------:R-:W-:Y:S02]  /*1580*/  MOV R13, RZ ;  /* 0x000000ff000d7202 */ /* 0x000fe40000000f00 */
[----:B------:R-:W-:Y:S02]  /*1590*/  MOV R8, R2 ;  /* 0x0000000200087202 */ /* 0x000fe40000000f00 */
[----:B------:R-:W-:Y:S01]  /*15a0*/  MOV R9, R31 ;  /* 0x0000001f00097202 */ /* 0x000fe20000000f00 */
[----:B0-----:R-:W-:Y:S01]  /*15b0*/  IMAD.WIDE.U32 R10, R73, UR8, R12 ;  /* 0x00000008490a7c25 */ /* 0x001fe2000f8e000c */
[-C--:B------:R-:W-:Y:S02]  /*15c0*/  ISETP.GE.AND P6, PT, R43, R67.reuse, PT ;  /* 0x000000432b00720c */ /* 0x080fe40003fc6270 */
[-C--:B------:R-:W-:Y:S01]  /*15d0*/  ISETP.GE.AND P5, PT, R48, R67.reuse, PT ;  /* 0x000000433000720c */ /* 0x080fe20003fa6270 */
[C---:B------:R-:W-:Y:S01]  /*15e0*/  IMAD R11, R73.reuse, UR9, R11 ;  /* 0x00000009490b7c24 */ /* 0x040fe2000f8e020b */
[----:B------:R-:W-:Y:S01]  /*15f0*/  LEA R16, P1, R10, R54, 0x2 ;  /* 0x000000360a107211 */ /* 0x000fe200078210ff */
[----:B------:R-:W-:Y:S01]  /*1600*/  IMAD.WIDE.U32 R12, R73, UR10, R12 ;  /* 0x0000000a490c7c25 */ /* 0x000fe2000f8e000c */
[----:B------:R-:W-:-:S02]  /*1610*/  ISETP.GE.AND P4, PT, R49, R67, PT ;  /* 0x000000433100720c */ /* 0x000fc40003f86270 */
[----:B------:R-:W-:Y:S01]  /*1620*/  LEA.HI.X R17, R10, R56, R11, 0x2, P1 ;  /* 0x000000380a117211 */ /* 0x000fe200008f140b */
[----:B----4-:R-:W-:Y:S01]  /*1630*/  IMAD.WIDE.U32 R14, R73, UR6, R8 ;  /* 0x00000006490e7c25 */ /* 0x010fe2000f8e0008 */
[----:B------:R-:W-:Y:S02]  /*1640*/  ISETP.NE.AND P1, PT, R95, RZ, PT ;  /* 0x000000ff5f00720c */ /* 0x000fe40003f25270 */
[----:B------:R-:W-:Y:S01]  /*1650*/  LEA R8, P2, R12, R55, 0x2 ;  /* 0x000000370c087211 */ /* 0x000fe200078410ff */
[C---:B------:R-:W-:Y:S01]  /*1660*/  IMAD R9, R73.reuse, UR11, R13 ;  /* 0x0000000b49097c24 */ /* 0x040fe2000f8e020d */
[----:B-1----:R-:W-:Y:S01]  /*1670*/  LEA R18, P0, R14, R20, 0x3 ;  /* 0x000000140e127211 */ /* 0x002fe200078018ff */
[----:B------:R-:W-:Y:S01]  /*1680*/  IMAD R13, R73, UR7, R15 ;  /* 0x00000007490d7c24 */ /* 0x000fe2000f8e020f */
[----:B------:R-:W-:Y:S02]  /*1690*/  ISETP.GE.AND P3, PT, R50, R67, PT ;  /* 0x000000433200720c */ /* 0x000fe40003f66270 */
[----:B------:R-:W-:-:S02]  /*16a0*/  LEA.HI.X R9, R12, R57, R9, 0x2, P2 ;  /* 0x000000390c097211 */ /* 0x000fc400010f1409 */
[----:B------:R-:W-:Y:S02]  /*16b0*/  LEA.HI.X R19, R14, R21, R13, 0x3, P0 ;  /* 0x000000150e137211 */ /* 0x000fe400000f1c0d */
[----:B------:R-:W-:Y:S02]  /*16c0*/  MOV R13, RZ ;  /* 0x000000ff000d7202 */ /* 0x000fe40000000f00 */
[-C--:B------:R-:W-:Y:S01]  /*16d0*/  ISETP.GE.AND P2, PT, R51, R67.reuse, PT ;  /* 0x000000433300720c */ /* 0x080fe20003f46270 */
[----:B------:R-:W4:Y:S01]  /*16e0*/  LDG.E.64 R10, desc[UR18][R18.64] ;  /* 0x00000012120a7981 */ /* 0x000f22000c1e1b00 */
[-C--:B------:R-:W-:Y:S02]  /*16f0*/  ISETP.GE.AND P0, PT, R53, R67.reuse, PT ;  /* 0x000000433500720c */ /* 0x080fe40003f06270 */
[----:B------:R-:W-:Y:S01]  /*1700*/  MOV R15, RZ ;  /* 0x000000ff000f7202 */ /* 0x000fe20000000f00 */
[----:B------:R-:W5:Y:S01]  /*1710*/  @!P1 LDG.E R13, desc[UR18][R16.64] ;  /* 0x00000012100d9981 */ /* 0x000f62000c1e1900 */
[----:B------:R-:W-:-:S02]  /*1720*/  ISETP.GE.AND P1, PT, R52, R67, PT ;  /* 0x000000433400720c */ /* 0x000fc40003f26270 */
[----:B------:R-:W-:Y:S02]  /*1730*/  MOV R25, RZ ;  /* 0x000000ff00197202 */ /* 0x000fe40000000f00 */
[----:B------:R-:W-:Y:S01]  /*1740*/  MOV R75, RZ ;  /* 0x000000ff004b7202 */ /* 0x000fe20000000f00 */
[----:B------:R-:W2:Y:S01]  /*1750*/  @!P6 LDG.E R15, desc[UR18][R16.64+0x80] ;  /* 0x00008012100fe981 */ /* 0x000ea2000c1e1900 */
[----:B------:R-:W-:Y:S02]  /*1760*/  MOV R83, RZ ;  /* 0x000000ff00537202 */ /* 0x000fe40000000f00 */
[----:B------:R-:W-:Y:S01]  /*1770*/  MOV R85, RZ ;  /* 0x000000ff00557202 */ /* 0x000fe20000000f00 */
[----:B------:R-:W3:Y:S01]  /*1780*/  @!P5 LDG.E R25, desc[UR18][R16.64+0x100] ;  /* 0x000100121019d981 */ /* 0x000ee2000c1e1900 */
[----:B------:R-:W-:Y:S02]  /*1790*/  MOV R87, RZ ;  /* 0x000000ff00577202 */ /* 0x000fe40000000f00 */
[----:B------:R-:W-:Y:S01]  /*17a0*/  MOV R89, RZ ;  /* 0x000000ff00597202 */ /* 0x000fe20000000f00 */
[----:B------:R-:W4:Y:S04]  /*17b0*/  @!P4 LDG.E R75, desc[UR18][R16.64+0x180] ;  /* 0x00018012104bc981 */ /* 0x000f28000c1e1900 */
[----:B------:R-:W4:Y:S04]  /*17c0*/  @!P3 LDG.E R83, desc[UR18][R16.64+0x200] ;  /* 0x000200121053b981 */ /* 0x000f28000c1e1900 */
[----:B------:R-:W4:Y:S04]  /*17d0*/  @!P2 LDG.E R85, desc[UR18][R16.64+0x280] ;  /* 0x000280121055a981 */ /* 0x000f28000c1e1900 */
[----:B------:R-:W4:Y:S04]  /*17e0*/  @!P1 LDG.E R87, desc[UR18][R16.64+0x300] ;  /* 0x0003001210579981 */ /* 0x000f28000c1e1900 */
[----:B------:R0:W4:Y:S01]  /*17f0*/  @!P0 LDG.E R89, desc[UR18][R16.64+0x380] ;  /* 0x0003801210598981 */ /* 0x000122000c1e1900 */
[----:B------:R-:W-:-:S02]  /*1800*/  P2R R12, PR, RZ, 0x40 ;  /* 0x00000040ff0c7803 */ /* 0x000fc40000000000 */
[----:B------:R-:W-:Y:S02]  /*1810*/  ISETP.GE.AND P6, PT, R44, R67, PT ;  /* 0x000000432c00720c */ /* 0x000fe40003fc6270 */
[----:B------:R-:W-:Y:S02]  /*1820*/  MOV R77, RZ ;  /* 0x000000ff004d7202 */ /* 0x000fe40000000f00 */
[----:B0-----:R-:W-:Y:S02]  /*1830*/  MOV R17, RZ ;  /* 0x000000ff00117202 */ /* 0x001fe40000000f00 */
[----:B------:R-:W-:Y:S02]  /*1840*/  MOV R81, RZ ;  /* 0x000000ff00517202 */ /* 0x000fe40000000f00 */
[----:B------:R-:W-:Y:S02]  /*1850*/  MOV R79, RZ ;  /* 0x000000ff004f7202 */ /* 0x000fe40000000f00 */
[----:B------:R-:W-:Y:S01]  /*1860*/  MOV R19, RZ ;  /* 0x000000ff00137202 */ /* 0x000fe20000000f00 */
[----:B-----5:R0:W-:Y:S04]  /*1870*/  STS [R60], R13 ;  /* 0x0000000d3c007388 */ /* 0x0201e80000000800 */
[----:B--2---:R1:W-:Y:S04]  /*1880*/  STS [R60+0x84], R15 ;  /* 0x0000840f3c007388 */ /* 0x0043e80000000800 */
[----:B---3--:R2:W-:Y:S04]  /*1890*/  STS [R60+0x108], R25 ;  /* 0x000108193c007388 */ /* 0x0085e80000000800 */
[----:B----4-:R-:W-:Y:S04]  /*18a0*/  STS [R60+0x18c], R75 ;  /* 0x00018c4b3c007388 */ /* 0x010fe80000000800 */
[----:B------:R-:W-:Y:S04]  /*18b0*/  STS [R60+0x210], R83 ;  /* 0x000210533c007388 */ /* 0x000fe80000000800 */
[----:B------:R-:W-:Y:S04]  /*18c0*/  STS [R60+0x294], R85 ;  /* 0x000294553c007388 */ /* 0x000fe80000000800 */
[----:B------:R-:W-:Y:S04]  /*18d0*/  STS [R60+0x318], R87 ;  /* 0x000318573c007388 */ /* 0x000fe80000000800 */
[----:B------:R3:W-:Y:S01]  /*18e0*/  STS [R60+0x39c], R89 ;  /* 0x00039c593c007388 */ /* 0x0007e20000000800 */
[----:B------:R-:W-:-:S03]  /*18f0*/  NOP ;  /* 0x0000000000007918 */ /* 0x000fc60000000000 */
[----:B------:R-:W4:Y:S01]  /*1900*/  @!P6 LDG.E R77, desc[UR18][R8.64] ;  /* 0x00000012084de981 */ /* 0x000f22000c1e1900 */
[----:B------:R-:W-:-:S03]  /*1910*/  ISETP.NE.AND P6, PT, R12, RZ, PT ;  /* 0x000000ff0c00720c */ /* 0x000fc60003fc5270 */
[----:B------:R-:W5:Y:S01]  /*1920*/  @!P4 LDG.E R17, desc[UR18][R8.64+0x180] ;  /* 0x000180120811c981 */ /* 0x000f62000c1e1900 */
[----:B0-----:R-:W-:Y:S02]  /*1930*/  MOV R13, RZ ;  /* 0x000000ff000d7202 */ /* 0x001fe40000000f00 */
[----:B-1----:R-:W-:Y:S01]  /*1940*/  MOV R15, RZ ;  /* 0x000000ff000f7202 */ /* 0x002fe20000000f00 */
[----:B------:R-:W4:Y:S01]  /*1950*/  @!P5 LDG.E R79, desc[UR18][R8.64+0x100] ;  /* 0x00010012084fd981 */ /* 0x000f22000c1e1900 */
[----:B--2---:R-:W-:-:S03]  /*1960*/  MOV R25, RZ ;  /* 0x000000ff00197202 */ /* 0x004fc60000000f00 */
[----:B------:R-:W2:Y:S04]  /*1970*/  @!P3 LDG.E R13, desc[UR18][R8.64+0x200] ;  /* 0x00020012080db981 */ /* 0x000ea8000c1e1900 */
[----:B------:R-:W4:Y:S04]  /*1980*/  @!P2 LDG.E R15, desc[UR18][R8.64+0x280] ;  /* 0x00028012080fa981 */ /* 0x000f28000c1e1900 */
[----:B------:R-:W4:Y:S04]  /*1990*/  @!P6 LDG.E R81, desc[UR18][R8.64+0x80] ;  /* 0x000080120851e981 */ /* 0x000f28000c1e1900 */
[----:B------:R-:W4:Y:S04]  /*19a0*/  @!P1 LDG.E R19, desc[UR18][R8.64+0x300] ;  /* 0x0003001208139981 */ /* 0x000f28000c1e1900 */
[----:B------:R0:W4:Y:S01]  /*19b0*/  @!P0 LDG.E R25, desc[UR18][R8.64+0x380] ;  /* 0x0003801208198981 */ /* 0x000122000c1e1900 */
[----:B------:R-:W-:Y:S01]  /*19c0*/  FMUL.FTZ R14, R10, 1.4426950216293334961 ;  /* 0x3fb8aa3b0a0e7820 */ /* 0x000fe20000410000 */
[----:B------:R-:W-:-:S02]  /*19d0*/  FMUL.FTZ R12, R11, R63 ;  /* 0x0000003f0b0c7220 */ /* 0x000fc40000410000 */
[----:B------:R-:W-:Y:S01]  /*19e0*/  LDS R75, [R72+0x4] ;  /* 0x00000400484b7984 */ /* 0x000fe20000000800 */
[----:B------:R-:W-:Y:S01]  /*19f0*/  FMUL.FTZ R10, R14, R63 ;  /* 0x0000003f0e0a7220 */ /* 0x000fe20000410000 */
[----:B------:R-:W-:Y:S01]  /*1a00*/  FMUL.RZ R18, R12, 0.15915493667125701904 ;  /* 0x3e22f9830c127820 */ /* 0x000fe2000040c000 */
[CC--:B------:R-:W-:Y:S01]  /*1a10*/  FMUL.FTZ R12, R11.reuse, R64.reuse ;  /* 0x000000400b0c7220 */ /* 0x0c0fe20000410000 */
[----:B------:R-:W-:Y:S01]  /*1a20*/  FMUL.FTZ R24, R11, R65 ;  /* 0x000000410b187220 */ /* 0x000fe20000410000 */
[----:B------:R-:W-:Y:S01]  /*1a30*/  LDS R87, [R72+0x14] ;  /* 0x0000140048577984 */ /* 0x000fe20000000800 */
[----:B------:R1:W-:Y:S03]  /*1a40*/  MUFU.EX2 R16, R10 ;  /* 0x0000000a00107308 */ /* 0x0003e60000000800 */
[----:B0-----:R-:W0:Y:S01]  /*1a50*/  LDS R9, [R72] ;  /* 0x0000000048097984 */ /* 0x001e220000000800 */
[----:B------:R-:W-:Y:S01]  /*1a60*/  FMUL.RZ R76, R12, 0.15915493667125701904 ;  /* 0x3e22f9830c4c7820 */ /* 0x000fe2000040c000 */
[----:B------:R-:W-:-:S02]  /*1a70*/  FMUL.FTZ R8, R14, R64 ;  /* 0x000000400e087220 */ /* 0x000fc40000410000 */
[----:B------:R-:W-:Y:S04]  /*1a80*/  LDS R12, [R72+0xc] ;  /* 0x00000c00480c7984 */ /* 0x000fe80000000800 */
[----:B-1----:R-:W1:Y:S01]  /*1a90*/  LDS R10, [R72+0x8] ;  /* 0x00000800480a7984 */ /* 0x002e620000000800 */
[----:B---3--:R-:W-:Y:S01]  /*1aa0*/  MUFU.SIN R89, R76 ;  /* 0x0000004c00597308 */ /* 0x008fe20000000400 */
[----:B------:R-:W-:Y:S01]  /*1ab0*/  FMUL.RZ R78, R24, 0.15915493667125701904 ;  /* 0x3e22f983184e7820 */ /* 0x000fe2000040c000 */
[----:B------:R-:W-:-:S06]  /*1ac0*/  FMUL.FTZ R24, R14, R68 ;  /* 0x000000440e187220 */ /* 0x000fcc0000410000 */
[----:B------:R-:W-:Y:S08]  /*1ad0*/  MUFU.COS R91, R76 ;  /* 0x0000004c005b7308 */ /* 0x000ff00000000000 */
[----:B------:R-:W3:Y:S08]  /*1ae0*/  MUFU.EX2 R8, R8 ;  /* 0x0000000800087308 */ /* 0x000ef00000000800 */
[----:B------:R-:W-:Y:S08]  /*1af0*/  MUFU.SIN R85, R18 ;  /* 0x0000001200557308 */ /* 0x000ff00000000400 */
[----:B------:R0:W1:Y:S02]  /*1b00*/  MUFU.COS R83, R18 ;  /* 0x0000001200537308 */ /* 0x0000640000000000 */
[----:B0-----:R-:W-:Y:S01]  /*1b10*/  FMUL.FTZ R18, R14, R65 ;  /* 0x000000410e127220 */ /* 0x001fe20000410000 */
[----:B------:R-:W-:-:S02]  /*1b20*/  FMUL.FTZ R14, R11, R68 ;  /* 0x000000440b0e7220 */ /* 0x000fc40000410000 */
[----:B------:R-:W0:Y:S03]  /*1b30*/  LDS R11, [R72+0x10] ;  /* 0x00001000480b7984 */ /* 0x000e260000000800 */
[----:B------:R-:W-:Y:S01]  /*1b40*/  MUFU.SIN R93, R78 ;  /* 0x0000004e005d7308 */ /* 0x000fe20000000400 */
[C---:B---3--:R-:W-:Y:S01]  /*1b50*/  FMUL.FTZ R91, R8.reuse, R91 ;  /* 0x0000005b085b7220 */ /* 0x048fe20000410000 */
[----:B------:R-:W-:Y:S02]  /*1b60*/  FMUL.FTZ R89, R8, R89 ;  /* 0x0000005908597220 */ /* 0x000fe40000410000 */
[----:B------:R-:W3:Y:S04]  /*1b70*/  LDS R8, [R72+0x1c] ;  /* 0x00001c0048087984 */ /* 0x000ee80000000800 */
[----:B------:R-:W1:Y:S01]  /*1b80*/  MUFU.EX2 R18, R18 ;  /* 0x0000001200127308 */ /* 0x000e620000000800 */
[----:B------:R-:W-:Y:S01]  /*1b90*/  FMUL.RZ R84, R14, 0.15915493667125701904 ;  /* 0x3e22f9830e547820 */ /* 0x000fe2000040c000 */
[-C--:B------:R-:W-:Y:S01]  /*1ba0*/  ISETP.GE.U32.AND P0, PT, R32, R59.reuse, PT ;  /* 0x0000003b2000720c */ /* 0x080fe20003f06070 */
[----:B------:R-:W3:Y:S01]  /*1bb0*/  LDS R14, [R72+0x18] ;  /* 0x00001800480e7984 */ /* 0x000ee20000000800 */
[----:B------:R-:W-:-:S04]  /*1bc0*/  ISETP.GE.U32.AND P1, PT, R37, R59, PT ;  /* 0x0000003b2500720c */ /* 0x000fc80003f26070 */
[----:B------:R1:W0:Y:S01]  /*1bd0*/  MUFU.COS R99, R78 ;  /* 0x0000004e00637308 */ /* 0x0002220000000000 */
[C---:B------:R-:W-:Y:S01]  /*1be0*/  FMUL.FTZ R9, R74.reuse, R9 ;  /* 0x000000094a097220 */ /* 0x040fe20000410000 */
[----:B-1----:R-:W-:Y:S01]  /*1bf0*/  FMUL.FTZ R78, R74, R75 ;  /* 0x0000004b4a4e7220 */ /* 0x002fe20000410000 */
[----:B------:R-:W-:-:S05]  /*1c00*/  FSEL R75, R89, RZ, !P1 ;  /* 0x000000ff594b7208 */ /* 0x000fca0004800000 */
[----:B------:R-:W-:Y:S01]  /*1c10*/  MUFU.EX2 R24, R24 ;  /* 0x0000001800187308 */ /* 0x000fe20000000800 */
[----:B------:R-:W-:Y:S01]  /*1c20*/  FSEL R78, R78, RZ, !P0 ;  /* 0x000000ff4e4e7208 */ /* 0x000fe20004000000 */
[----:B------:R-:W-:Y:S01]  /*1c30*/  FMUL.FTZ R92, R16, R83 ;  /* 0x00000053105c7220 */ /* 0x000fe20000410000 */
[----:B------:R-:W-:Y:S01]  /*1c40*/  FMUL.FTZ R10, R71, R10 ;  /* 0x0000000a470a7220 */ /* 0x000fe20000410000 */
[----:B------:R-:W-:-:S04]  /*1c50*/  FSEL R76, R9, RZ, !P0 ;  /* 0x000000ff094c7208 */ /* 0x000fc80004000000 */
[----:B------:R-:W1:Y:S01]  /*1c60*/  MUFU.SIN R101, R84 ;  /* 0x0000005400657308 */ /* 0x000e620000000400 */
[----:B------:R-:W-:Y:S01]  /*1c70*/  FSEL R83, R91, 1, !P1 ;  /* 0x3f8000005b537808 */ /* 0x000fe20004800000 */
[----:B------:R-:W-:Y:S01]  /*1c80*/  FMUL.FTZ R82, R18, R93 ;  /* 0x0000005d12527220 */ /* 0x000fe20000410000 */
[----:B------:R-:W-:Y:S01]  /*1c90*/  FMUL.FTZ R9, R78, R75 ;  /* 0x0000004b4e097220 */ /* 0x000fe20000410000 */
[----:B------:R-:W-:Y:S01]  /*1ca0*/  FMUL.FTZ R12, R71, R12 ;  /* 0x0000000c470c7220 */ /* 0x000fe20000410000 */
[----:B------:R-:W-:-:S03]  /*1cb0*/  ISETP.GE.U32.AND P2, PT, R38, R59, PT ;  /* 0x0000003b2600720c */ /* 0x000fc60003f46070 */
[----:B------:R3:W1:Y:S01]  /*1cc0*/  MUFU.COS R93, R84 ;  /* 0x00000054005d7308 */ /* 0x0006620000000000 */
[C---:B------:R-:W-:Y:S01]  /*1cd0*/  FMUL.FTZ R89, R76.reuse, R75 ;  /* 0x0000004b4c597220 */ /* 0x040fe20000410000 */
[----:B------:R-:W-:Y:S01]  /*1ce0*/  FFMA.FTZ R9, R76, R83, -R9 ;  /* 0x000000534c097223 */ /* 0x000fe20000010809 */
[----:B0-----:R-:W-:Y:S01]  /*1cf0*/  FMUL.FTZ R99, R18, R99 ;  /* 0x0000006312637220 */ /* 0x001fe20000410000 */
[----:B------:R-:W-:Y:S02]  /*1d00*/  FSEL R80, R12, RZ, !P1 ;  /* 0x000000ff0c507208 */ /* 0x000fe40004800000 */
[----:B---3--:R-:W-:Y:S01]  /*1d10*/  FSEL R84, R10, RZ, !P1 ;  /* 0x000000ff0a547208 */ /* 0x008fe20004800000 */
[----:B------:R-:W-:Y:S01]  /*1d20*/  FFMA.FTZ R89, R78, R83, R89 ;  /* 0x000000534e597223 */ /* 0x000fe20000010059 */
[----:B------:R-:W-:Y:S01]  /*1d30*/  FSEL R82, R82, RZ, !P2 ;  /* 0x000000ff52527208 */ /* 0x000fe20005000000 */
[----:B------:R-:W-:Y:S02]  /*1d40*/  FMUL.FTZ R94, R16, R85 ;  /* 0x00000055105e7220 */ /* 0x000fe40000410000 */
[----:B------:R-:W-:Y:S01]  /*1d50*/  FADD.FTZ R9, R84, R9 ;  /* 0x0000000954097221 */ /* 0x000fe20000010000 */
[----:B------:R-:W-:Y:S01]  /*1d60*/  FMUL.FTZ R87, R70, R87 ;  /* 0x0000005746577220 */ /* 0x000fe20000410000 */
[----:B------:R-:W-:Y:S01]  /*1d70*/  FSEL R85, R99, 1, !P2 ;  /* 0x3f80000063557808 */ /* 0x000fe20005000000 */
[----:B------:R-:W-:Y:S01]  /*1d80*/  FADD.FTZ R89, R80, R89 ;  /* 0x0000005950597221 */ /* 0x000fe20000010000 */
[----:B------:R-:W-:Y:S01]  /*1d90*/  FMUL.FTZ R12, R82, R9 ;  /* 0x00000009520c7220 */ /* 0x000fe20000410000 */
[----:B-1----:R-:W-:Y:S01]  /*1da0*/  FMUL.FTZ R86, R24, R101 ;  /* 0x0000006518567220 */ /* 0x002fe20000410000 */
[----:B------:R-:W-:Y:S01]  /*1db0*/  FMUL.FTZ R11, R70, R11 ;  /* 0x0000000b460b7220 */ /* 0x000fe20000410000 */
[----:B------:R-:W-:Y:S01]  /*1dc0*/  ISETP.GE.U32.AND P1, PT, R39, R59, PT ;  /* 0x0000003b2700720c */ /* 0x000fe20003f26070 */
[-C--:B------:R-:W-:Y:S01]  /*1dd0*/  FMUL.FTZ R10, R82, R89.reuse ;  /* 0x00000059520a7220 */ /* 0x080fe20000410000 */
[----:B------:R-:W-:Y:S01]  /*1de0*/  FSEL R87, R87, RZ, !P2 ;  /* 0x000000ff57577208 */ /* 0x000fe20005000000 */
[----:B------:R-:W-:Y:S01]  /*1df0*/  FFMA.FTZ R12, R85, R89, R12 ;  /* 0x00000059550c7223 */ /* 0x000fe2000001000c */
[----:B------:R-:W-:Y:S01]  /*1e00*/  FMUL.FTZ R88, R24, R93 ;  /* 0x0000005d18587220 */ /* 0x000fe20000410000 */
[----:B------:R-:W-:Y:S01]  /*1e10*/  FSEL R89, R11, RZ, !P2 ;  /* 0x000000ff0b597208 */ /* 0x000fe20005000000 */
[----:B------:R-:W-:Y:S01]  /*1e20*/  FFMA.FTZ R10, R85, R9, -R10 ;  /* 0x00000009550a7223 */ /* 0x000fe2000001080a */
[----:B------:R-:W-:Y:S01]  /*1e30*/  FSEL R86, R86, RZ, !P1 ;  /* 0x000000ff56567208 */ /* 0x000fe20004800000 */
[----:B------:R-:W-:Y:S01]  /*1e40*/  FADD.FTZ R91, R87, R12 ;  /* 0x0000000c575b7221 */ /* 0x000fe20000010000 */
[----:B------:R-:W-:Y:S01]  /*1e50*/  FSEL R88, R88, 1, !P1 ;  /* 0x3f80000058587808 */ /* 0x000fe20004800000 */
[----:B------:R-:W-:Y:S01]  /*1e60*/  FADD.FTZ R9, R89, R10 ;  /* 0x0000000a59097221 */ /* 0x000fe20000010000 */
[----:B------:R-:W-:Y:S01]  /*1e70*/  FSEL R92, R92, 1, !P0 ;  /* 0x3f8000005c5c7808 */ /* 0x000fe20004000000 */
[----:B------:R-:W-:Y:S01]  /*1e80*/  FMUL.FTZ R93, R86, R91 ;  /* 0x0000005b565d7220 */ /* 0x000fe20000410000 */
[----:B------:R-:W-:Y:S01]  /*1e90*/  FMUL.FTZ R8, R69, R8 ;  /* 0x0000000845087220 */ /* 0x000fe20000410000 */
[----:B------:R-:W-:-:S02]  /*1ea0*/  FSEL R94, R94, RZ, !P0 ;  /* 0x000000ff5e5e7208 */ /* 0x000fc40004000000 */
[----:B------:R-:W-:Y:S01]  /*1eb0*/  FFMA.FTZ R10, R88, R9, -R93 ;  /* 0x00000009580a7223 */ /* 0x000fe2000001085d */
[----:B------:R-:W-:Y:S01]  /*1ec0*/  FMUL.FTZ R11, R92, R75 ;  /* 0x0000004b5c0b7220 */ /* 0x000fe20000410000 */
[----:B------:R-:W-:Y:S01]  /*1ed0*/  FMUL.FTZ R93, R86, R9 ;  /* 0x00000009565d7220 */ /* 0x000fe20000410000 */
[----:B------:R-:W-:Y:S01]  /*1ee0*/  FMUL.FTZ R14, R69, R14 ;  /* 0x0000000e450e7220 */ /* 0x000fe20000410000 */
[----:B------:R-:W-:Y:S01]  /*1ef0*/  FSEL R90, R8, RZ, !P1 ;  /* 0x000000ff085a7208 */ /* 0x000fe20004800000 */
[C---:B------:R-:W-:Y:S01]  /*1f00*/  FMUL.FTZ R9, R94.reuse, R75 ;  /* 0x0000004b5e097220 */ /* 0x040fe20000410000 */
[----:B------:R-:W-:Y:S01]  /*1f10*/  FFMA.FTZ R11, R94, R83, R11 ;  /* 0x000000535e0b7223 */ /* 0x000fe2000001000b */
[----:B------:R-:W-:Y:S01]  /*1f20*/  FFMA.FTZ R93, R88, R91, R93 ;  /* 0x0000005b585d7223 */ /* 0x000fe2000001005d */
[----:B------:R-:W-:Y:S01]  /*1f30*/  FSEL R91, R14, RZ, !P1 ;  /* 0x000000ff0e5b7208 */ /* 0x000fe20004800000 */
[----:B------:R-:W-:Y:S01]  /*1f40*/  FFMA.FTZ R9, R92, R83, -R9 ;  /* 0x000000535c097223 */ /* 0x000fe20000010809 */
[----:B------:R-:W-:Y:S01]  /*1f50*/  FMUL.FTZ R8, R82, R11 ;  /* 0x0000000b52087220 */ /* 0x000fe20000410000 */
[----:B------:R-:W-:-:S02]  /*1f60*/  FADD.FTZ R96, R90, R93 ;  /* 0x0000005d5a607221 */ /* 0x000fc40000010000 */
[----:B------:R-:W-:Y:S01]  /*1f70*/  FADD.FTZ R93, R91, R10 ;  /* 0x0000000a5b5d7221 */ /* 0x000fe20000010000 */
[CC--:B------:R-:W-:Y:S01]  /*1f80*/  FFMA.FTZ R99, R85.reuse, R9.reuse, -R8 ;  /* 0x0000000955637223 */ /* 0x0c0fe20000010808 */
[----:B------:R-:W-:Y:S01]  /*1f90*/  FMUL.FTZ R8, R82, R9 ;  /* 0x0000000952087220 */ /* 0x000fe20000410000 */
[----:B------:R-:W0:Y:S02]  /*1fa0*/  SHFL.UP PT, R12, R96, 0x1, RZ ;  /* 0x04200000600c7989 */ /* 0x000e2400000e00ff */
[----:B------:R-:W-:Y:S01]  /*1fb0*/  FMUL.FTZ R9, R86, R99 ;  /* 0x0000006356097220 */ /* 0x000fe20000410000 */
[----:B------:R-:W-:Y:S01]  /*1fc0*/  FFMA.FTZ R11, R85, R11, R8 ;  /* 0x0000000b550b7223 */ /* 0x000fe20000010008 */
[----:B------:R-:W1:Y:S03]  /*1fd0*/  SHFL.UP PT, R10, R93, 0x1, RZ ;  /* 0x042000005d0a7989 */ /* 0x000e6600000e00ff */
[-C--:B------:R-:W-:Y:S01]  /*1fe0*/  FFMA.FTZ R98, R88, R11.reuse, R9 ;  /* 0x0000000b58627223 */ /* 0x080fe20000010009 */
[----:B------:R-:W-:-:S04]  /*1ff0*/  FMUL.FTZ R8, R86, R11 ;  /* 0x0000000b56087220 */ /* 0x000fc80000410000 */
[----:B------:R-:W-:Y:S01]  /*2000*/  FFMA.FTZ R99, R88, R99, -R8 ;  /* 0x0000006358637223 */ /* 0x000fe20000010808 */
[----:B------:R-:W3:Y:S01]  /*2010*/  SHFL.UP PT, R9, R98, 0x1, RZ ;  /* 0x0420000062097989 */ /* 0x000ee200000e00ff */
        /* <DEDUP_REMOVED lines=12> */
[-C--:B------:R-:W-:Y:S01]  /*20e0*/  @P0 FFMA.FTZ R98, R98, R8.reuse, R11 ;  /* 0x0000000862620223 */ /* 0x080fe2000001000b */
[----:B------:R-:W-:-:S04]  /*20f0*/  @P0 FFMA.FTZ R99, R99, R8, -R10 ;  /* 0x0000000863630223 */ /* 0x000fc8000001080a */
[----:B------:R-:W3:Y:S04]  /*2100*/  SHFL.UP PT, R9, R98, 0x2, RZ ;  /* 0x0440000062097989 */ /* 0x000ee800000e00ff */
[----:B------:R-:W3:Y:S01]  /*2110*/  SHFL.UP PT, R8, R99, 0x2, RZ ;  /* 0x0440000063087989 */ /* 0x000ee200000e00ff */
        /* <DEDUP_REMOVED lines=10> */
[-C--:B------:R-:W-:Y:S01]  /*21c0*/  @P0 FFMA.FTZ R98, R98, R8.reuse, R11 ;  /* 0x0000000862620223 */ /* 0x080fe2000001000b */
[----:B------:R-:W-:Y:S02]  /*21d0*/  @P0 FFMA.FTZ R99, R99, R8, -R10 ;  /* 0x0000000863630223 */ /* 0x000fe4000001080a */
[----:B------:R-:W1:Y:S04]  /*21e0*/  SHFL.UP PT, R11, R93, 0x4, RZ ;  /* 0x048000005d0b7989 */ /* 0x000e6800000e00ff */
[----:B------:R-:W3:Y:S04]  /*21f0*/  SHFL.UP PT, R9, R98, 0x4, RZ ;  /* 0x0480000062097989 */ /* 0x000ee800000e00ff */
[----:B------:R-:W5:Y:S01]  /*2200*/  SHFL.UP PT, R8, R99, 0x4, RZ ;  /* 0x0480000063087989 */ /* 0x000f6200000e00ff */
[----:B------:R-:W-:Y:S01]  /*2210*/  ISETP.GE.AND P0, PT, R61, 0x4, PT ;  /* 0x000000043d00780c */ /* 0x000fe20003f06270 */
[-C--:B0-----:R-:W-:Y:S01]  /*2220*/  FMUL.FTZ R101, R99, R12.reuse ;  /* 0x0000000c63657220 */ /* 0x081fe20000410000 */
[----:B------:R-:W-:-:S03]  /*2230*/  FMUL.FTZ R12, R98, R12 ;  /* 0x0000000c620c7220 */ /* 0x000fc60000410000 */
[----:B-1----:R-:W-:Y:S01]  /*2240*/  FFMA.FTZ R103, R98, R11, R101 ;  /* 0x0000000b62677223 */ /* 0x002fe20000010065 */
[----:B---3--:R-:W-:-:S07]  /*2250*/  FMUL.FTZ R101, R99, R9 ;  /* 0x0000000963657220 */ /* 0x008fce0000410000 */
[----:B------:R-:W-:Y:S01]  /*2260*/  @P0 FADD.FTZ R96, R96, R103 ;  /* 0x0000006760600221 */ /* 0x000fe20000010000 */
[C---:B------:R-:W-:Y:S01]  /*2270*/  FMUL.FTZ R10, R98.reuse, R9 ;  /* 0x00000009620a7220 */ /* 0x040fe20000410000 */
[----:B------:R-:W-:Y:S01]  /*2280*/  FFMA.FTZ R12, R99, R11, -R12 ;  /* 0x0000000b630c7223 */ /* 0x000fe2000001080c */
[-C--:B-----5:R-:W-:Y:S02]  /*2290*/  @P0 FFMA.FTZ R98, R98, R8.reuse, R101 ;  /* 0x0000000862620223 */ /* 0x0a0fe40000010065 */
[----:B------:R-:W0:Y:S01]  /*22a0*/  SHFL.UP PT, R11, R96, 0x8, RZ ;  /* 0x05000000600b7989 */ /* 0x000e2200000e00ff */
[----:B------:R-:W-:Y:S01]  /*22b0*/  @P0 FADD.FTZ R93, R93, R12 ;  /* 0x0000000c5d5d0221 */ /* 0x000fe20000010000 */
[----:B------:R-:W-:Y:S02]  /*22c0*/  @P0 FFMA.FTZ R99, R99, R8, -R10 ;  /* 0x0000000863630223 */ /* 0x000fe4000001080a */
[----:B------:R-:W1:Y:S04]  /*22d0*/  SHFL.UP PT, R9, R98, 0x8, RZ ;  /* 0x0500000062097989 */ /* 0x000e6800000e00ff */
[----:B------:R-:W3:Y:S04]  /*22e0*/  SHFL.UP PT, R10, R93, 0x8, RZ ;  /* 0x050000005d0a7989 */ /* 0x000ee800000e00ff */
[----:B------:R-:W5:Y:S01]  /*22f0*/  SHFL.UP PT, R8, R99, 0x8, RZ ;  /* 0x0500000063087989 */ /* 0x000f6200000e00ff */
[----:B------:R-:W-:Y:S01]  /*2300*/  ISETP.GE.AND P0, PT, R61, 0x8, PT ;  /* 0x000000083d00780c */ /* 0x000fe20003f06270 */
[CC--:B0-----:R-:W-:Y:S01]  /*2310*/  FMUL.FTZ R12, R98.reuse, R11.reuse ;  /* 0x0000000b620c7220 */ /* 0x0c1fe20000410000 */
[C---:B------:R-:W-:Y:S01]  /*2320*/  FMUL.FTZ R101, R99.reuse, R11 ;  /* 0x0000000b63657220 */ /* 0x040fe20000410000 */
[CC--:B-1----:R-:W-:Y:S01]  /*2330*/  FMUL.FTZ R11, R98.reuse, R9.reuse ;  /* 0x00000009620b7220 */ /* 0x0c2fe20000410000 */
[C---:B------:R-:W-:Y:S01]  /*2340*/  FMUL.FTZ R9, R99.reuse, R9 ;  /* 0x0000000963097220 */ /* 0x040fe20000410000 */
[-C--:B---3--:R-:W-:Y:S01]  /*2350*/  FFMA.FTZ R12, R99, R10.reuse, -R12 ;  /* 0x0000000a630c7223 */ /* 0x088fe2000001080c */
[----:B------:R-:W-:-:S07]  /*2360*/  FFMA.FTZ R101, R98, R10, R101 ;  /* 0x0000000a62657223 */ /* 0x000fce0000010065 */
[-C--:B-----5:R-:W-:Y:S02]  /*2370*/  @P0 FFMA.FTZ R99, R99, R8.reuse, -R11 ;  /* 0x0000000863630223 */ /* 0x0a0fe4000001080b */
[----:B------:R-:W0:Y:S01]  /*2380*/  S2R R11, SR_CgaCtaId ;  /* 0x00000000000b7919 */ /* 0x000e220000008800 */
[----:B------:R-:W-:Y:S01]  /*2390*/  @P0 FADD.FTZ R96, R96, R101 ;  /* 0x0000006560600221 */ /* 0x000fe20000010000 */
[----:B------:R-:W-:Y:S01]  /*23a0*/  @P0 FFMA.FTZ R98, R98, R8, R9 ;  /* 0x0000000862620223 */ /* 0x000fe20000010009 */
[----:B------:R-:W-:-:S03]  /*23b0*/  @P0 FADD.FTZ R93, R93, R12 ;  /* 0x0000000c5d5d0221 */ /* 0x000fc60000010000 */
[----:B------:R-:W1:Y:S04]  /*23c0*/  SHFL.UP PT, R10, R96, 0x10, RZ ;  /* 0x06000000600a7989 */ /* 0x000e6800000e00ff */
[----:B------:R-:W3:Y:S04]  /*23d0*/  SHFL.UP PT, R8, R98, 0x10, RZ ;  /* 0x0600000062087989 */ /* 0x000ee800000e00ff */
[----:B------:R-:W5:Y:S01]  /*23e0*/  SHFL.UP PT, R9, R93, 0x10, RZ ;  /* 0x060000005d097989 */ /* 0x000f6200000e00ff */
[----:B------:R-:W-:-:S03]  /*23f0*/  ISETP.NE.AND P6, PT, R97, RZ, PT ;  /* 0x000000ff6100720c */ /* 0x000fc60003fc5270 */
[----:B------:R-:W-:Y:S04]  /*2400*/  STS [R60+0x5ac], R17 ;  /* 0x0005ac113c007388 */ /* 0x000fe80000000800 */
[----:B------:R-:W5:Y:S01]  /*2410*/  SHFL.UP PT, R17, R99, 0x10, RZ ;  /* 0x0600000063117989 */ /* 0x000f6200000e00ff */
[----:B------:R-:W-:-:S03]  /*2420*/  MOV R12, 0x3f800000 ;  /* 0x3f800000000c7802 */ /* 0x000fc60000000f00 */
[----:B--2---:R2:W-:Y:S04]  /*2430*/  STS [R60+0x630], R13 ;  /* 0x0006300d3c007388 */ /* 0x0045e80000000800 */
[----:B----4-:R4:W-:Y:S04]  /*2440*/  STS [R60+0x6b4], R15 ;  /* 0x0006b40f3c007388 */ /* 0x0109e80000000800 */
[----:B------:R1:W-:Y:S01]  /*2450*/  STS [R60+0x420], R77 ;  /* 0x0004204d3c007388 */ /* 0x0003e20000000800 */
[----:B--2---:R-:W-:Y:S02]  /*2460*/  MOV R13, RZ ;  /* 0x000000ff000d7202 */ /* 0x004fe40000000f00 */
[----:B----4-:R-:W-:Y:S01]  /*2470*/  CS2R R14, SRZ ;  /* 0x00000000000e7805 */ /* 0x010fe2000001ff00 */
[----:B------:R-:W-:Y:S01]  /*2480*/  STS [R60+0x4a4], R81 ;  /* 0x0004a4513c007388 */ /* 0x000fe20000000800 */
[----:B-1----:R-:W-:-:S03]  /*2490*/  LEA R77, R73, R0, 0x4 ;  /* 0x00000000494d7211 */ /* 0x002fc600078e20ff */
[----:B------:R-:W-:Y:S01]  /*24a0*/  STS [R60+0x528], R79 ;  /* 0x0005284f3c007388 */ /* 0x000fe20000000800 */
[----:B------:R-:W-:-:S03]  /*24b0*/  MOV R0, 0x400 ;  /* 0x0000040000007802 */ /* 0x000fc60000000f00 */
[----:B------:R1:W-:Y:S01]  /*24c0*/  STS [R60+0x738], R19 ;  /* 0x000738133c007388 */ /* 0x0003e20000000800 */
[----:B0-----:R-:W-:-:S03]  /*24d0*/  LEA R0, R11, R0, 0x18 ;  /* 0x000000000b007211 */ /* 0x001fc600078ec0ff */
[----:B------:R-:W-:Y:S01]  /*24e0*/  STS [R60+0x7bc], R25 ;  /* 0x0007bc193c007388 */ /* 0x000fe20000000800 */
[----:B------:R-:W-:-:S03]  /*24f0*/  NOP ;  /* 0x0000000000007918 */ /* 0x000fc60000000000 */
[----:B------:R-:W0:Y:S01]  /*2500*/  @P6 LDS.128 R12, [R77+0x880] ;  /* 0x000880004d0c6984 */ /* 0x000e220000000c00 */
[CC--:B------:R-:W-:Y:S01]  /*2510*/  FMUL.FTZ R18, R98.reuse, R10.reuse ;  /* 0x0000000a62127220 */ /* 0x0c0fe20000410000 */
[----:B------:R-:W-:Y:S01]  /*2520*/  FMUL.FTZ R11, R99, R10 ;  /* 0x0000000a630b7220 */ /* 0x000fe20000410000 */
[----:B------:R-:W-:Y:S01]  /*2530*/  ISETP.NE.AND P0, PT, R61, 0x1f, PT ;  /* 0x0000001f3d00780c */ /* 0x000fe20003f05270 */
[CC--:B---3--:R-:W-:Y:S01]  /*2540*/  FMUL.FTZ R16, R98.reuse, R8.reuse ;  /* 0x0000000862107220 */ /* 0x0c8fe20000410000 */
[C---:B------:R-:W-:Y:S01]  /*2550*/  FMUL.FTZ R8, R99.reuse, R8 ;  /* 0x0000000863087220 */ /* 0x040fe20000410000 */
[CC--:B-----5:R-:W-:Y:S01]  /*2560*/  FFMA.FTZ R18, R99.reuse, R9.reuse, -R18 ;  /* 0x0000000963127223 */ /* 0x0e0fe20000010812 */
[C---:B------:R-:W-:Y:S01]  /*2570*/  FFMA.FTZ R11, R98.reuse, R9, R11 ;  /* 0x00000009620b7223 */ /* 0x040fe2000001000b */
[-C--:B------:R-:W-:Y:S01]  /*2580*/  FFMA.FTZ R16, R99, R17.reuse, -R16 ;  /* 0x0000001163107223 */ /* 0x080fe20000010810 */
[----:B------:R-:W-:Y:S01]  /*2590*/  FFMA.FTZ R17, R98, R17, R8 ;  /* 0x0000001162117223 */ /* 0x000fe20000010008 */
[----:B------:R-:W-:Y:S01]  /*25a0*/  FADD.FTZ R18, R93, R18 ;  /* 0x000000125d127221 */ /* 0x000fe20000010000 */
[----:B-1----:R-:W-:Y:S01]  /*25b0*/  FADD.FTZ R19, R96, R11 ;  /* 0x0000000b60137221 */ /* 0x002fe20000010000 */
        /* <DEDUP_REMOVED lines=12> */
[----:B0-----:R-:W-:Y:S04]  /*2680*/  @!P1 STS.128 [R0+0x860], R12 ;  /* 0x0008600c00009388 */ /* 0x001fe80000000c00 */
[----:B------:R-:W-:Y:S01]  /*2690*/  LDS.128 R8, [R0+0x840] ;  /* 0x0008400000087984 */ /* 0x000fe20000000c00 */
[----:B------:R-:W-:Y:S01]  /*26a0*/  BAR.SYNC.DEFER_BLOCKING 0x0 ;  /* 0x0000000000007b1d */ /* 0x000fe20000010000 */
[----:B------:R-:W-:-:S04]  /*26b0*/  ISETP.GE.AND P0, PT, R61, 0x10, PT ;  /* 0x000000103d00780c */ /* 0x000fc80003f06270 */
[----:B------:R-:W-:Y:S02]  /*26c0*/  FSEL R98, R98, R17, !P0 ;  /* 0x0000001162627208 */ /* 0x000fe40004000000 */
[----:B------:R-:W-:-:S03]  /*26d0*/  FSEL R99, R99, R16, !P0 ;  /* 0x0000001063637208 */ /* 0x000fc60004000000 */
[----:B------:R-:W0:Y:S04]  /*26e0*/  SHFL.UP PT, R106, R98, 0x1, RZ ;  /* 0x04200000626a7989 */ /* 0x000e2800000e00ff */
[----:B------:R-:W-:Y:S01]  /*26f0*/  @P2 LDS.64 R24, [R0+0x868] ;  /* 0x0008680000182984 */ /* 0x000fe20000000a00 */
[----:B-1----:R-:W-:-:S03]  /*2700*/  FSEL R19, R96, R19, !P0 ;  /* 0x0000001360137208 */ /* 0x002fc60004000000 */
[----:B------:R-:W1:Y:S01]  /*2710*/  SHFL.UP PT, R107, R99, 0x1, RZ ;  /* 0x04200000636b7989 */ /* 0x000e6200000e00ff */
[----:B------:R-:W-:-:S03]  /*2720*/  FSEL R18, R93, R18, !P0 ;  /* 0x000000125d127208 */ /* 0x000fc60004000000 */
[----:B------:R-:W2:Y:S04]  /*2730*/  SHFL.UP PT, R17, R19, 0x1, RZ ;  /* 0x0420000013117989 */ /* 0x000ea800000e00ff */
[----:B------:R-:W3:Y:S01]  /*2740*/  SHFL.UP PT, R93, R18, 0x1, RZ ;  /* 0x04200000125d7989 */ /* 0x000ee200000e00ff */
[----:B0-----:R-:W-:Y:S02]  /*2750*/  @!P1 MOV R106, R13 ;  /* 0x0000000d006a9202 */ /* 0x001fe40000000f00 */
        /* <DEDUP_REMOVED lines=20> */
[----:B------:R-:W-:Y:S02]  /*28a0*/  FADD.FTZ R25, R80, R19 ;  /* 0x0000001350197221 */ /* 0x000fe40000010000 */
[----:B------:R-:W-:Y:S02]  /*28b0*/  FADD.FTZ R75, R84, R75 ;  /* 0x0000004b544b7221 */ /* 0x000fe40000010000 */
[C---:B------:R-:W-:Y:S01]  /*28c0*/  FMUL.FTZ R18, R82.reuse, R25 ;  /* 0x0000001952127220 */ /* 0x040fe20000410000 */
[C---:B------:R-:W-:Y:S01]  /*28d0*/  FMUL.FTZ R17, R9.reuse, R15 ;  /* 0x0000000f09117220 */ /* 0x040fe20000410000 */
[-C--:B------:R-:W-:Y:S01]  /*28e0*/  FMUL.FTZ R16, R9, R14.reuse ;  /* 0x0000000e09107220 */ /* 0x080fe20000410000 */
[-C--:B------:R-:W-:Y:S01]  /*28f0*/  FMUL.FTZ R82, R82, R75.reuse ;  /* 0x0000004b52527220 */ /* 0x080fe20000410000 */
[----:B------:R-:W-:Y:S01]  /*2900*/  FFMA.FTZ R18, R85, R75, -R18 ;  /* 0x0000004b55127223 */ /* 0x000fe20000010812 */
[C---:B------:R-:W-:Y:S01]  /*2910*/  FFMA.FTZ R19, R8.reuse, R14, -R17 ;  /* 0x0000000e08137223 */ /* 0x040fe20000010811 */
[C---:B------:R-:W-:Y:S01]  /*2920*/  FMUL.FTZ R17, R9.reuse, R13 ;  /* 0x0000000d09117220 */ /* 0x040fe20000410000 */
[-C--:B------:R-:W-:Y:S01]  /*2930*/  FMUL.FTZ R14, R9, R12.reuse ;  /* 0x0000000c090e7220 */ /* 0x080fe20000410000 */
[----:B------:R-:W-:Y:S01]  /*2940*/  FFMA.FTZ R82, R85, R25, R82 ;  /* 0x0000001955527223 */ /* 0x000fe20000010052 */
[C---:B------:R-:W-:Y:S01]  /*2950*/  FFMA.FTZ R16, R8.reuse, R15, R16 ;  /* 0x0000000f08107223 */ /* 0x040fe20000010010 */
        /* <DEDUP_REMOVED lines=18> */
.L_x_2366:
[----:B------:R-:W-:Y:S05]  /*2a80*/  BSYNC.RECONVERGENT B0 ;  /* 0x0000000000007941 */ /* 0x000fea0003800200 */
.L_x_2365:
[----:B------:R-:W-:Y:S01]  /*2a90*/  IADD3 R73, PT, PT, R73, 0x1, RZ ;  /* 0x0000000149497810 */ /* 0x000fe20007ffe0ff */
[-C--:B0-----:R-:W-:Y:S01]  /*2aa0*/  FMUL.FTZ R9, R86, R87.reuse ;  /* 0x0000005756097220 */ /* 0x081fe20000410000 */
[C---:B------:R-:W-:Y:S01]  /*2ab0*/  FFMA.FTZ R17, R88.reuse, R87, R17 ;  /* 0x0000005758117223 */ /* 0x040fe20000010011 */
[----:B------:R-:W-:Y:S01]  /*2ac0*/  FMUL.FTZ R8, R79, R25 ;  /* 0x000000194f087220 */ /* 0x000fe20000410000 */
[----:B------:R-:W-:Y:S01]  /*2ad0*/  ISETP.GE.AND P0, PT, R73, UR5, PT ;  /* 0x0000000549007c0c */ /* 0x000fe2000bf06270 */
        /* <DEDUP_REMOVED lines=8> */
[----:B------:R-:W-:Y:S01]  /*2b60*/  FFMA.FTZ R4, R105, 2, R4 ;  /* 0x4000000069047823 */ /* 0x000fe20000010004 */
[----:B------:R-:W-:Y:S01]  /*2b70*/  FFMA.FTZ R104, R103, R88, -R104 ;  /* 0x0000005867687223 */ /* 0x000fe20000010868 */
[----:B------:R-:W-:Y:S01]  /*2b80*/  FFMA.FTZ R5, R8, 2, R5 ;  /* 0x4000000008057823 */ /* 0x000fe20000010005 */
[----:B------:R-:W-:-:S02]  /*2b90*/  FFMA.FTZ R6, R101, 2, R6 ;  /* 0x4000000065067823 */ /* 0x000fc40000010006 */
[----:B------:R-:W-:Y:S01]  /*2ba0*/  FFMA.FTZ R7, R104, 2, R7 ;  /* 0x4000000068077823 */ /* 0x000fe20000010007 */
[----:B------:R-:W-:Y:S06]  /*2bb0*/  @!P0 BRA `(.L_x_2367) ;  /* 0xffffffe8006c8947 */ /* 0x000fec000383ffff */
.L_x_2364:
[----:B------:R-:W-:Y:S01]  /*2bc0*/  BAR.SYNC.DEFER_BLOCKING 0x0 ;  /* 0x0000000000007b1d */ /* 0x000fe20000010000 */
[----:B------:R-:W-:Y:S02]  /*2bd0*/  ISETP.NE.AND P0, PT, R29, RZ, PT ;  /* 0x000000ff1d00720c */ /* 0x000fe40003f05270 */
[----:B------:R-:W-:-:S05]  /*2be0*/  IADD3 R33, PT, PT, R33, 0x1, RZ ;  /* 0x0000000121217810 */ /* 0x000fca0007ffe0ff */
[----:B------:R-:W0:Y:S01]  /*2bf0*/  LDC.64 R18, c[0x0][0x420] ;  /* 0x00010800ff127b82 */ /* 0x000e220000000a00 */
[----:B------:R-:W1:Y:S01]  /*2c00*/  LDCU.64 UR6, c[0x0][0x478] ;  /* 0x00008f00ff0677ac */ /* 0x000e620008000a00 */
[----:B------:R-:W2:Y:S06]  /*2c10*/  LDCU UR5, c[0x0][0x394] ;  /* 0x00007280ff0577ac */ /* 0x000eac0008000800 */
[----:B------:R-:W3:Y:S01]  /*2c20*/  LDC.64 R20, c[0x0][0x428] ;  /* 0x00010a00ff147b82 */ /* 0x000ee20000000a00 */
[----:B------:R-:W-:Y:S01]  /*2c30*/  STS.128 [R62], R4 ;  /* 0x000000043e007388 */ /* 0x000fe20000000c00 */
[----:B------:R-:W-:-:S03]  /*2c40*/  NOP ;  /* 0x0000000000007918 */ /* 0x000fc60000000000 */
[----:B------:R-:W-:Y:S04]  /*2c50*/  LDS R9, [R60] ;  /* 0x000000003c097984 */ /* 0x000fe80000000800 */
[----:B------:R-:W-:Y:S04]  /*2c60*/  LDS R11, [R60+0x80] ;  /* 0x000080003c0b7984 */ /* 0x000fe80000000800 */
[----:B------:R-:W-:Y:S04]  /*2c70*/  LDS R13, [R60+0x100] ;  /* 0x000100003c0d7984 */ /* 0x000fe80000000800 */
[----:B------:R-:W-:Y:S04]  /*2c80*/  LDS R15, [R60+0x180] ;  /* 0x000180003c0f7984 */ /* 0x000fe80000000800 */
[----:B------:R4:W-:Y:S01]  /*2c90*/  @!P0 STS [R0+0x200], R59 ;  /* 0x0002003b00008388 */ /* 0x0009e20000000800 */
[----:B------:R-:W-:Y:S01]  /*2ca0*/  BAR.SYNC.DEFER_BLOCKING 0x0 ;  /* 0x0000000000007b1d */ /* 0x000fe20000010000 */
[----:B----4-:R-:W-:-:S03]  /*2cb0*/  MOV R59, RZ ;  /* 0x000000ff003b7202 */ /* 0x010fc60000000f00 */
[----:B0-----:R-:W-:-:S04]  /*2cc0*/  IMAD.WIDE.U32 R4, R18, UR16, R58 ;  /* 0x0000001012047c25 */ /* 0x001fc8000f8e003a */
[----:B------:R-:W-:Y:S02]  /*2cd0*/  IMAD R5, R19, UR16, R5 ;  /* 0x0000001013057c24 */ /* 0x000fe4000f8e0205 */
[----:B---3--:R-:W-:-:S04]  /*2ce0*/  IMAD.WIDE.U32 R4, R27, R20, R4 ;  /* 0x000000141b047225 */ /* 0x008fc800078e0004 */
[----:B------:R-:W-:Y:S01]  /*2cf0*/  IMAD R6, R27, R21, R5 ;  /* 0x000000151b067224 */ /* 0x000fe200078e0205 */
[----:B------:R0:W3:Y:S01]  /*2d00*/  LDS R17, [R0+0x200] ;  /* 0x0002000000117984 */ /* 0x0000e20000000800 */
[----:B------:R-:W-:-:S04]  /*2d10*/  IADD3 R5, P4, PT, R36, R4, RZ ;  /* 0x0000000424057210 */ /* 0x000fc80007f9e0ff */
[----:B0-----:R-:W-:Y:S02]  /*2d20*/  IADD3.X R0, PT, PT, RZ, R6, RZ, P4, !PT ;  /* 0x00000006ff007210 */ /* 0x001fe400027fe4ff */
[----:B-1----:R-:W-:-:S04]  /*2d30*/  LEA R4, P4, R5, UR6, 0x2 ;  /* 0x0000000605047c11 */ /* 0x002fc8000f8810ff */
[----:B------:R-:W-:Y:S02]  /*2d40*/  LEA.HI.X R5, R5, UR7, R0, 0x2, P4 ;  /* 0x0000000705057c11 */ /* 0x000fe4000a0f1400 */
[----:B------:R-:W-:-:S04]  /*2d50*/  IADD3 R34, P4, PT, R34, 0x200, RZ ;  /* 0x0000020022227810 */ /* 0x000fc80007f9e0ff */
[----:B------:R-:W-:Y:S02]  /*2d60*/  IADD3.X R41, PT, PT, RZ, R41, RZ, P4, !PT ;  /* 0x00000029ff297210 */ /* 0x000fe400027fe4ff */
[-C--:B---3--:R-:W-:Y:S02]  /*2d70*/  ISETP.GE.AND P0, PT, R36, R17.reuse, PT ;  /* 0x000000112400720c */ /* 0x088fe40003f06270 */
[-C--:B------:R-:W-:Y:S02]  /*2d80*/  ISETP.GE.AND P1, PT, R40, R17.reuse, PT ;  /* 0x000000112800720c */ /* 0x080fe40003f26270 */
[-C--:B------:R-:W-:Y:S02]  /*2d90*/  ISETP.GE.AND P2, PT, R45, R17.reuse, PT ;  /* 0x000000112d00720c */ /* 0x080fe40003f46270 */
[----:B------:R-:W-:-:S07]  /*2da0*/  ISETP.GE.AND P3, PT, R46, R17, PT ;  /* 0x000000112e00720c */ /* 0x000fce0003f66270 */
        /* <DEDUP_REMOVED lines=13> */
.L_x_2369:
        /* <DEDUP_REMOVED lines=16> */
.L_x_5014:


//--------------------- .text._Z25selective_scan_fwd_kernelI32Selective_Scan_fwd_kernel_traitsILi32ELi4ELi1ELb0ELb1ELb1ELb1EfN3c107complexIfEEEEv13SSMParamsBase --------------------------
	.section	.text._Z25selective_scan_fwd_kernelI32Selective_Scan_fwd_kernel_traitsILi32ELi4ELi1ELb0ELb1ELb1ELb1EfN3c107complexIfEEEEv13SSMParamsBase,"ax",@progbits
	.align	128
        .global         _Z25selective_scan_fwd_kernelI32Selective_Scan_fwd_kernel_traitsILi32ELi4ELi1ELb0ELb1ELb1ELb1EfN3c107complexIfEEEEv13SSMParamsBase
        .type           _Z25selective_scan_fwd_kernelI32Selective_Scan_fwd_kernel_traitsILi32ELi4ELi1ELb0ELb1ELb1ELb1EfN3c107complexIfEEEEv13SSMParamsBase,@function
        .size           _Z25selective_scan_fwd_kernelI32Selective_Scan_fwd_kernel_traitsILi32ELi4ELi1ELb0ELb1ELb1ELb1EfN3c107complexIfEEEEv13SSMParamsBase,(.L_x_5015 - _Z25selective_scan_fwd_kernelI32Selective_Scan_fwd_kernel_traitsILi32ELi4ELi1ELb0ELb1ELb1ELb1EfN3c107complexIfEEEEv13SSMParamsBase)
        .other          _Z25selective_scan_fwd_kernelI32Selective_Scan_fwd_kernel_traitsILi32ELi4ELi1ELb0ELb1ELb1ELb1EfN3c107complexIfEEEEv13SSMParamsBase,@"STO_CUDA_ENTRY STV_DEFAULT"
_Z25selective_scan_fwd_kernelI32Selective_Scan_fwd_kernel_traitsILi32ELi4ELi1ELb0ELb1ELb1ELb1EfN3c107complexIfEEEEv13SSMParamsBase:
.text._Z25selective_scan_fwd_kernelI32Selective_Scan_fwd_kernel_traitsILi32ELi4ELi1ELb0ELb1ELb1ELb1EfN3c107complexIfEEEEv13SSMParamsBase:
        /* <DEDUP_REMOVED lines=122> */
.L_x_2382:
        /* <DEDUP_REMOVED lines=91> */
.L_x_2371:
[----:B------:R-:W-:Y:S05]  /*0d50*/  BSYNC.RECONVERGENT B0 ;  /* 0x0000000000007941 */ /* 0x000fea0003800200 */
.L_x_2370:
        /* <DEDUP_REMOVED lines=32> */
.L_x_2373:
[----:B------:R-:W-:Y:S05]  /*0f60*/  BSYNC.RECONVERGENT B0 ;  /* 0x0000000000007941 */ /* 0x000fea0003800200 */
.L_x_2372:
        /* <DEDUP_REMOVED lines=32> */
.L_x_2375:
[----:B------:R-:W-:Y:S05]  /*1170*/  BSYNC.RECONVERGENT B0 ;  /* 0x0000000000007941 */ /* 0x000fea0003800200 */
.L_x_2374:
        /* <DEDUP_REMOVED lines=32> */
.L_x_2377:
[----:B------:R-:W-:Y:S05]  /*1380*/  BSYNC.RECONVERGENT B0 ;  /* 0x0000000000007941 */ /* 0x000fea0003800200 */
.L_x_2376:
        /* <DEDUP_REMOVED lines=30> */
.L_x_2381:
        /* <DEDUP_REMOVED lines=337> */
.L_x_2380:
[----:B------:R-:W-:Y:S05]  /*2a80*/  BSYNC.RECONVERGENT B0 ;  /* 0x0000000000007941 */ /* 0x000fea0003800200 */
.L_x_2379:
        /* <DEDUP_REMOVED lines=19> */
.L_x_2378:
        /* <DEDUP_REMOVED lines=21> */
[----:B------:R-:W-:Y:S02]  /*2d10*/  @!P0 STS [R0+0x200], R59 ;  /* 0x0002003b00008388 */ /* 0x000fe40000000800 */
[----:B------:R-:W-:Y:S01]  /*2d20*/  IADD3.X R21, PT, PT, RZ, R21, RZ, P1, !PT ;  /* 0x00000015ff157210 */ /* 0x000fe20000ffe4ff */
[----:B------:R-:W-:Y:S01]  /*2d30*/  IMAD R9, R25, UR16, R9 ;  /* 0x0000001019097c24 */ /* 0x000fe2000f8e0209 */
[----:B------:R-:W-:Y:S01]  /*2d40*/  BAR.SYNC.DEFER_BLOCKING 0x0 ;  /* 0x0000000000007b1d */ /* 0x000fe20000010000 */
[----:B-1----:R-:W-:Y:S01]  /*2d50*/  LEA R10, P5, R12, UR6, 0x2 ;  /* 0x000000060c0a7c11 */ /* 0x002fe2000f8a10ff */
[----:B0-----:R-:W-:-:S04]  /*2d60*/  IMAD.WIDE.U32 R8, R27, R64, R8 ;  /* 0x000000401b087225 */ /* 0x001fc800078e0008 */
[----:B------:R-:W-:Y:S01]  /*2d70*/  IMAD R9, R27, R65, R9 ;  /* 0x000000411b097224 */ /* 0x000fe200078e0209 */
[----:B------:R-:W0:Y:S02]  /*2d80*/  LDS R11, [R0+0x200] ;  /* 0x00020000000b7984 */ /* 0x000e240000000800 */
[-C--:B0-----:R-:W-:Y:S02]  /*2d90*/  ISETP.GE.AND P1, PT, R36, R11.reuse, PT ;  /* 0x0000000b2400720c */ /* 0x081fe40003f26270 */
[-C--:B------:R-:W-:Y:S02]  /*2da0*/  ISETP.GE.AND P2, PT, R40, R11.reuse, PT ;  /* 0x0000000b2800720c */ /* 0x080fe40003f46270 */
[-C--:B------:R-:W-:Y:S02]  /*2db0*/  ISETP.GE.AND P3, PT, R45, R11.reuse, PT ;  /* 0x0000000b2d00720c */ /* 0x080fe40003f66270 */
[----:B------:R-:W-:Y:S02]  /*2dc0*/  ISETP.GE.AND P4, PT, R46, R11, PT ;  /* 0x0000000b2e00720c */ /* 0x000fe40003f86270 */
[----:B------:R-:W-:Y:S01]  /*2dd0*/  LEA.HI.X R11, R12, UR7, R21, 0x2, P5 ;  /* 0x000000070c0b7c11 */ /* 0x000fe2000a8f1415 */
[----:B------:R-:W0:Y:S01]  /*2de0*/  LDCU.64 UR6, c[0x0][0x488] ;  /* 0x00009100ff0677ac */ /* 0x000e220008000a00 */
[----:B------:R-:W-:-:S02]  /*2df0*/  ISETP.GE.AND P5, PT, R46, R59, PT ;  /* 0x0000003b2e00720c */ /* 0x000fc40003fa6270 */
[----:B------:R-:W-:Y:S01]  /*2e00*/  MOV R21, RZ ;  /* 0x000000ff00157202 */ /* 0x000fe20000000f00 */
[----:B------:R-:W-:Y:S01]  /*2e10*/  @!P1 STG.E desc[UR18][R10.64], R13 ;  /* 0x0000000d0a009986 */ /* 0x000fe2000c101912 */
[----:B------:R-:W-:-:S03]  /*2e20*/  IADD3 R8, P1, PT, R36, R8, RZ ;  /* 0x0000000824087210 */ /* 0x000fc60007f3e0ff */
[----:B------:R1:W-:Y:S01]  /*2e30*/  @!P2 STG.E desc[UR18][R10.64+0x80], R15 ;  /* 0x0000800f0a00a986 */ /* 0x0003e2000c101912 */
[----:B------:R-:W-:Y:S02]  /*2e40*/  ISETP.GE.AND P2, PT, R36, R59, PT ;  /* 0x0000003b2400720c */ /* 0x000fe40003f46270 */
[----:B------:R-:W-:Y:S01]  /*2e50*/  IADD3.X R9, PT, PT, RZ, R9, RZ, P1, !PT ;  /* 0x00000009ff097210 */ /* 0x000fe20000ffe4ff */
[----:B------:R3:W-:Y:S01]  /*2e60*/  @!P3 STG.E desc[UR18][R10.64+0x100], R17 ;  /* 0x000100110a00b986 */ /* 0x0007e2000c101912 */
[----:B------:R-:W-:-:S03]  /*2e70*/  ISETP.GE.AND P3, PT, R40, R59, PT ;  /* 0x0000003b2800720c */ /* 0x000fc60003f66270 */
[----:B------:R4:W-:Y:S01]  /*2e80*/  @!P4 STG.E desc[UR18][R10.64+0x180], R19 ;  /* 0x000180130a00c986 */ /* 0x0009e2000c101912 */
[----:B------:R-:W-:Y:S01]  /*2e90*/  BAR.SYNC.DEFER_BLOCKING 0x0 ;  /* 0x0000000000007b1d */ /* 0x000fe20000010000 */
[----:B------:R-:W-:Y:S01]  /*2ea0*/  ISETP.GE.AND P4, PT, R45, R59, PT ;  /* 0x0000003b2d00720c */ /* 0x000fe20003f86270 */
[----:B-1----:R-:W-:Y:S01]  /*2eb0*/  HFMA2 R15, -RZ, RZ, 0, 0 ;  /* 0x00000000ff0f7431 */ /* 0x002fe200000001ff */
[C---:B0-----:R-:W-:Y:S02]  /*2ec0*/  LEA R12, P1, R8.reuse, UR6, 0x2 ;  /* 0x00000006080c7c11 */ /* 0x041fe4000f8210ff */
[----:B---3--:R-:W-:Y:S02]  /*2ed0*/  MOV R17, RZ ;  /* 0x000000ff00117202 */ /* 0x008fe40000000f00 */
[----:B------:R-:W-:Y:S01]  /*2ee0*/  LEA.HI.X R13, R8, UR7, R9, 0x2, P1 ;  /* 0x00000007080d7c11 */ /* 0x000fe200088f1409 */
[----:B----4-:R-:W-:Y:S01]  /*2ef0*/  HFMA2 R19, -RZ, RZ, 0, 0 ;  /* 0x00000000ff137431 */ /* 0x010fe200000001ff */
[----:B------:R-:W0:Y:S03]  /*2f00*/  LDCU.64 UR6, c[0x0][0x490] ;  /* 0x00009200ff0677ac */ /* 0x000e260008000a00 */
[----:B------:R-:W3:Y:S04]  /*2f10*/  @!P2 LDG.E R15, desc[UR18][R12.64] ;  /* 0x000000120c0fa981 */ /* 0x000ee8000c1e1900 */
[----:B------:R-:W4:Y:S04]  /*2f20*/  @!P3 LDG.E R17, desc[UR18][R12.64+0x80] ;  /* 0x000080120c11b981 */ /* 0x000f28000c1e1900 */
[----:B------:R-:W5:Y:S04]  /*2f30*/  @!P4 LDG.E R19, desc[UR18][R12.64+0x100] ;  /* 0x000100120c13c981 */ /* 0x000f68000c1e1900 */
[----:B------:R-:W2:Y:S01]  /*2f40*/  @!P5 LDG.E R21, desc[UR18][R12.64+0x180] ;  /* 0x000180120c15d981 */ /* 0x000ea2000c1e1900 */
[----:B------:R-:W-:-:S03]  /*2f50*/  IADD3 R33, PT, PT, R33, 0x1, RZ ;  /* 0x0000000121217810 */ /* 0x000fc60007ffe0ff */
[----:B---3--:R-:W-:Y:S04]  /*2f60*/  STS [R58], R15 ;  /* 0x0000000f3a007388 */ /* 0x008fe80000000800 */
[----:B----4-:R-:W-:Y:S04]  /*2f70*/  STS [R58+0x80], R17 ;  /* 0x000080113a007388 */ /* 0x010fe80000000800 */
[----:B-----5:R-:W-:Y:S04]  /*2f80*/  STS [R58+0x100], R19 ;  /* 0x000100133a007388 */ /* 0x020fe80000000800 */
[----:B--2---:R-:W-:Y:S01]  /*2f90*/  STS [R58+0x180], R21 ;  /* 0x000180153a007388 */ /* 0x004fe20000000800 */
[----:B------:R-:W-:-:S03]  /*2fa0*/  NOP ;  /* 0x0000000000007918 */ /* 0x000fc60000000000 */
[----:B------:R-:W1:Y:S02]  /*2fb0*/  LDS.128 R8, [R60] ;  /* 0x000000003c087984 */ /* 0x000e640000000c00 */
[----:B-1----:R-:W-:Y:S01]  /*2fc0*/  FMUL.FTZ R14, R8, -1.4426950216293334961 ;  /* 0xbfb8aa3b080e7820 */ /* 0x002fe20000410000 */
[----:B------:R-:W-:Y:S01]  /*2fd0*/  FMUL.FTZ R16, R9, -1.4426950216293334961 ;  /* 0xbfb8aa3b09107820 */ /* 0x000fe20000410000 */
[----:B------:R-:W-:Y:S01]  /*2fe0*/  FMUL.FTZ R17, R11, -1.4426950216293334961 ;  /* 0xbfb8aa3b0b117820 */ /* 0x000fe20000410000 */
[----:B------:R-:W-:-:S03]  /*2ff0*/  FMUL.FTZ R13, R10, -1.4426950216293334961 ;  /* 0xbfb8aa3b0a0d7820 */ /* 0x000fc60000410000 */
[----:B------:R-:W1:Y:S08]  /*3000*/  MUFU.EX2 R14, R14 ;  /* 0x0000000e000e7308 */ /* 0x000e700000000800 */
[----:B------:R-:W2:Y:S08]  /*3010*/  MUFU.EX2 R16, R16 ;  /* 0x0000001000107308 */ /* 0x000eb00000000800 */
[----:B------:R-:W3:Y:S01]  /*3020*/  MUFU.EX2 R17, R17 ;  /* 0x0000001100117308 */ /* 0x000ee20000000800 */
[----:B-1----:R-:W-:-:S07]  /*3030*/  FADD.FTZ R12, R14, 1 ;  /* 0x3f8000000e0c7421 */ /* 0x002fce0000010000 */
[----:B------:R-:W1:Y:S01]  /*3040*/  MUFU.EX2 R13, R13 ;  /* 0x0000000d000d7308 */ /* 0x000e620000000800 */
[----:B--2---:R-:W-:-:S07]  /*3050*/  FADD.FTZ R15, R16, 1 ;  /* 0x3f800000100f7421 */ /* 0x004fce0000010000 */
[----:B------:R-:W2:Y:S01]  /*3060*/  MUFU.RCP R19, R12 ;  /* 0x0000000c00137308 */ /* 0x000ea20000001000 */
[----:B---3--:R-:W-:-:S07]  /*3070*/  FADD.FTZ R16, R17, 1 ;  /* 0x3f80000011107421 */ /* 0x008fce0000010000 */
[----:B------:R-:W3:Y:S01]  /*3080*/  MUFU.RCP R18, R15 ;  /* 0x0000000f00127308 */ /* 0x000ee20000001000 */
[----:B-1----:R-:W-:Y:S01]  /*3090*/  FADD.FTZ R14, R13, 1 ;  /* 0x3f8000000d0e7421 */ /* 0x002fe20000010000 */
[----:B------:R-:W-:Y:S06]  /*30a0*/  BAR.SYNC.DEFER_BLOCKING 0x0 ;  /* 0x0000000000007b1d */ /* 0x000fec0000010000 */
[----:B------:R-:W1:Y:S01]  /*30b0*/  MUFU.RCP R21, R14 ;  /* 0x0000000e00157308 */ /* 0x000e620000001000 */
[----:B--2---:R-:W-:-:S04]  /*30c0*/  FMUL.FTZ R13, R8, R19 ;  /* 0x00000013080d7220 */ /* 0x004fc80000410000 */
[----:B------:R-:W-:-:S03]  /*30d0*/  FMUL.FTZ R4, R13, R4 ;  /* 0x000000040d047220 */ /* 0x000fc60000410000 */
[----:B------:R-:W2:Y:S01]  /*30e0*/  MUFU.RCP R16, R16 ;  /* 0x0000001000107308 */ /* 0x000ea20000001000 */
[----:B---3--:R-:W-:Y:S02]  /*30f0*/  FMUL.FTZ R8, R9, R18 ;  /* 0x0000001209087220 */ /* 0x008fe40000410000 */
[----:B------:R-:W3:Y:S02]  /*3100*/  LDC.64 R18, c[0x0][0x430] ;  /* 0x00010c00ff127b82 */ /* 0x000ee40000000a00 */
[----:B------:R-:W-:Y:S01]  /*3110*/  FMUL.FTZ R5, R8, R5 ;  /* 0x0000000508057220 */ /* 0x000fe20000410000 */
[----:B-1----:R-:W-:-:S05]  /*3120*/  FMUL.FTZ R9, R10, R21 ;  /* 0x000000150a097220 */ /* 0x002fca0000410000 */
[----:B------:R-:W1:Y:S01]  /*3130*/  LDC.64 R20, c[0x0][0x438] ;  /* 0x00010e00ff147b82 */ /* 0x000e620000000a00 */
[----:B------:R-:W-:Y:S01]  /*3140*/  FMUL.FTZ R6, R9, R6 ;  /* 0x0000000609067220 */ /* 0x000fe20000410000 */
[----:B--2---:R-:W-:-:S04]  /*3150*/  FMUL.FTZ R10, R11, R16 ;  /* 0x000000100b0a7220 */ /* 0x004fc80000410000 */
[----:B------:R-:W-:-:S05]  /*3160*/  FMUL.FTZ R7, R10, R7 ;  /* 0x000000070a077220 */ /* 0x000fca0000410000 */
[----:B------:R1:W-:Y:S01]  /*3170*/  STS.128 [R60], R4 ;  /* 0x000000043c007388 */ /* 0x0003e20000000c00 */
[----:B------:R-:W-:-:S03]  /*3180*/  NOP ;  /* 0x0000000000007918 */ /* 0x000fc60000000000 */
[----:B------:R-:W-:Y:S01]  /*3190*/  LDS R9, [R58] ;  /* 0x000000003a097984 */ /* 0x000fe20000000800 */
[----:B---3--:R-:W-:-:S03]  /*31a0*/  IMAD.WIDE.U32 R62, R18, UR16, R62 ;  /* 0x00000010123e7c25 */ /* 0x008fc6000f8e003e */
[----:B------:R-:W-:Y:S01]  /*31b0*/  LDS R11, [R58+0x80] ;  /* 0x000080003a0b7984 */ /* 0x000fe20000000800 */
[----:B------:R-:W-:-:S03]  /*31c0*/  IMAD R63, R19, UR16, R63 ;  /* 0x00000010133f7c24 */ /* 0x000fc6000f8e023f */
[----:B------:R-:W-:Y:S01]  /*31d0*/  LDS R13, [R58+0x100] ;  /* 0x000100003a0d7984 */ /* 0x000fe20000000800 */
[----:B-1----:R-:W-:-:S03]  /*31e0*/  IMAD.WIDE.U32 R4, R27, R20, R62 ;  /* 0x000000141b047225 */ /* 0x002fc600078e003e */
[----:B------:R-:W-:Y:S01]  /*31f0*/  LDS R15, [R58+0x180] ;  /* 0x000180003a0f7984 */ /* 0x000fe20000000800 */
[----:B------:R-:W-:Y:S01]  /*3200*/  IMAD R6, R27, R21, R5 ;  /* 0x000000151b067224 */ /* 0x000fe200078e0205 */
[----:B------:R-:W-:Y:S02]  /*3210*/  IADD3 R5, P4, PT, R36, R4, RZ ;  /* 0x0000000424057210 */ /* 0x000fe40007f9e0ff */
[----:B------:R-:W-:Y:S01]  /*3220*/  @!P0 STS [R0+0x200], R59 ;  /* 0x0002003b00008388 */ /* 0x000fe20000000800 */
[----:B------:R-:W-:Y:S06]  /*3230*/  BAR.SYNC.DEFER_BLOCKING 0x0 ;  /* 0x0000000000007b1d */ /* 0x000fec0000010000 */
[----:B------:R1:W2:Y:S02]  /*3240*/  LDS R17, [R0+0x200] ;  /* 0x0002000000117984 */ /* 0x0002a40000000800 */
[----:B-1----:R-:W-:-:S02]  /*3250*/  IADD3.X R0, PT, PT, RZ, R6, RZ, P4, !PT ;  /* 0x00000006ff007210 */ /* 0x002fc400027fe4ff */
[----:B0-----:R-:W-:-:S04]  /*3260*/  LEA R4, P4, R5, UR6, 0x2 ;  /* 0x0000000605047c11 */ /* 0x001fc8000f8810ff */
[----:B------:R-:W-:Y:S02]  /*3270*/  LEA.HI.X R5, R5, UR7, R0, 0x2, P4 ;  /* 0x0000000705057c11 */ /* 0x000fe4000a0f1400 */
[----:B------:R-:W-:-:S04]  /*3280*/  IADD3 R34, P4, PT, R34, 0x200, RZ ;  /* 0x0000020022227810 */ /* 0x000fc80007f9e0ff */
[----:B------:R-:W-:Y:S02]  /*3290*/  IADD3.X R41, PT, PT, RZ, R41, RZ, P4, !PT ;  /* 0x00000029ff297210 */ /* 0x000fe400027fe4ff */
[-C--:B--2---:R-:W-:Y:S02]  /*32a0*/  ISETP.GE.AND P0, PT, R36, R17.reuse, PT ;  /* 0x000000112400720c */ /* 0x084fe40003f06270 */
[-C--:B------:R-:W-:Y:S02]  /*32b0*/  ISETP.GE.AND P1, PT, R40, R17.reuse, PT ;  /* 0x000000112800720c */ /* 0x080fe40003f26270 */
[-C--:B------:R-:W-:Y:S02]  /*32c0*/  ISETP.GE.AND P2, PT, R45, R17.reuse, PT ;  /* 0x000000112d00720c */ /* 0x080fe40003f46270 */
[----:B------:R-:W-:-:S07]  /*32d0*/  ISETP.GE.AND P3, PT, R46, R17, PT ;  /* 0x000000112e00720c */ /* 0x000fce0003f66270 */
        /* <DEDUP_REMOVED lines=13> */
.L_x_2383:
        /* <DEDUP_REMOVED lines=13> */
.L_x_5015:


//--------------------- .text._Z25selective_scan_fwd_kernelI32Selective_Scan_fwd_kernel_traitsILi32ELi4ELi1ELb1ELb0ELb0ELb0EfN3c107complexIfEEEEv13SSMParamsBase --------------------------
	.section	.text._Z25selective_scan_fwd_kernelI32Selective_Scan_fwd_kernel_traitsILi32ELi4ELi1ELb1ELb0ELb0ELb0EfN3c107complexIfEEEEv13SSMParamsBase,"ax",@progbits
	.align	128
        .global         _Z25selective_scan_fwd_kernelI32Selective_Scan_fwd_kernel_traitsILi32ELi4ELi1ELb1ELb0ELb0ELb0EfN3c107complexIfEEEEv13SSMParamsBase
        .type           _Z25selective_scan_fwd_kernelI32Selective_Scan_fwd_kernel_traitsILi32ELi4ELi1ELb1ELb0ELb0ELb0EfN3c107complexIfEEEEv13SSMParamsBase,@function
        .size           _Z25selective_scan_fwd_kernelI32Selective_Scan_fwd_kernel_traitsILi32ELi4ELi1ELb1ELb0ELb0ELb0EfN3c107complexIfEEEEv13SSMParamsBase,(.L_x_5016 - _Z25selective_scan_fwd_kernelI32Selective_Scan_fwd_kernel_traitsILi32ELi4ELi1ELb1ELb0ELb0ELb0EfN3c107complexIfEEEEv13SSMParamsBase)
        .other          _Z25selective_scan_fwd_kernelI32Selective_Scan_fwd_kernel_traitsILi32ELi4ELi1ELb1ELb0ELb0ELb0EfN3c107complexIfEEEEv13SSMParamsBase,@"STO_CUDA_ENTRY STV_DEFAULT"
_Z25selective_scan_fwd_kernelI32Selective_Scan_fwd_kernel_traitsILi32ELi4ELi1ELb1ELb0ELb0ELb0EfN3c107complexIfEEEEv13SSMParamsBase:
.text._Z25selective_scan_fwd_kernelI32Selective_Scan_fwd_kernel_traitsILi32ELi4ELi1ELb1ELb0ELb0ELb0EfN3c107complexIfEEEEv13SSMParamsBase:
        /* <DEDUP_REMOVED lines=27> */
[----:B------:R-:W-:Y:S01]  /*01b0*/  UIMAD UR8, UR18, UR13, UR7 ;  /* 0x0000000d120872a4 */ /* 0x000fe2000f8e0207 */
[----:B------:R0:W5:Y:S01]  /*01c0*/  @P1 LDG.E R2, desc[UR16][R6.64] ;  /* 0x0000001006021981 */ /* 0x000162000c1e1900 */
[----:B------:R-:W-:-:S02]  /*01d0*/  MOV R8, UR4 ;  /* 0x0000000400087c02 */ /* 0x000fc40008000f00 */
[----:B------:R-:W-:Y:S02]  /*01e0*/  MOV R9, UR5 ;  /* 0x0000000500097c02 */ /* 0x000fe40008000f00 */
[----:B------:R-:W-:Y:S02]  /*01f0*/  MOV R10, UR6 ;  /* 0x00000006000a7c02 */ /* 0x000fe40008000f00 */
[----:B------:R-:W-:Y:S02]  /*0200*/  MOV R11, UR7 ;  /* 0x00000007000b7c02 */ /* 0x000fe40008000f00 */
[----:B--2---:R-:W-:Y:S02]  /*0210*/  MOV R5, UR9 ;  /* 0x0000000900057c02 */ /* 0x004fe40008000f00 */
[----:B0-----:R-:W-:Y:S01]  /*0220*/  MOV R7, UR8 ;  /* 0x0000000800077c02 */ /* 0x001fe20008000f00 */
[----:B------:R-:W-:Y:S06]  /*0230*/  @!P0 EXIT ;  /* 0x000000000000894d */ /* 0x000fec0003800000 */
[----:B------:R-:W0:Y:S01]  /*0240*/  LDCU.64 UR4, c[0x0][0x3d8] ;  /* 0x00007b00ff0477ac */ /* 0x000e220008000a00 */
[----:B------:R-:W2:Y:S01]  /*0250*/  LDC.64 R38, c[0x0][0x428] ;  /* 0x00010a00ff267b82 */ /* 0x000ea20000000a00 */
[----:B------:R-:W3:Y:S01]  /*0260*/  S2R R3, SR_TID.X ;  /* 0x0000000000037919 */ /* 0x000ee20000002100 */
[----:B------:R-:W-:Y:S01]  /*0270*/  MOV R4, R8 ;  /* 0x0000000800047202 */ /* 0x000fe20000000f00 */
[----:B------:R-:W4:Y:S01]  /*0280*/  LDCU.64 UR6, c[0x0][0x3b8] ;  /* 0x00007700ff0677ac */ /* 0x000f220008000a00 */
[----:B------:R-:W-:-:S03]  /*0290*/  MOV R6, R10 ;  /* 0x0000000a00067202 */ /* 0x000fc60000000f00 */
[C---:B------:R-:W-:Y:S01]  /*02a0*/  IMAD.WIDE.U32 R4, R21.reuse, UR10, R4 ;  /* 0x0000000a15047c25 */ /* 0x040fe2000f8e0004 */
[----:B------:R-:W3:Y:S01]  /*02b0*/  LDC.64 R26, c[0x0][0x450] ;  /* 0x00011400ff1a7b82 */ /* 0x000ee20000000a00 */
[----:B------:R-:W2:Y:S02]  /*02c0*/  LDCU.U8 UR9, c[0x0][0x39e] ;  /* 0x000073c0ff0977ac */ /* 0x000ea40008000000 */
[----:B------:R-:W-:Y:S01]  /*02d0*/  IMAD.WIDE.U32 R6, R21, UR14, R6 ;  /* 0x0000000e15067c25 */ /* 0x000fe2000f8e0006 */
[----:B-1----:R-:W-:-:S03]  /*02e0*/  LEA R34, P0, R4, R34, 0x2 ;  /* 0x0000002204227211 */ /* 0x002fc600078010ff */
[C---:B------:R-:W-:Y:S01]  /*02f0*/  IMAD R22, R21.reuse, UR15, R7 ;  /* 0x0000000f15167c24 */ /* 0x040fe2000f8e0207 */
[----:B------:R-:W1:Y:S01]  /*0300*/  LDC.64 R28, c[0x0][0x3a0] ;  /* 0x0000e800ff1c7b82 */ /* 0x000e620000000a00 */
[C---:B0-----:R-:W-:Y:S01]  /*0310*/  IMAD.WIDE.U32 R14, R21.reuse, UR4, RZ ;  /* 0x00000004150e7c25 */ /* 0x041fe2000f8e00ff */
[----:B------:R-:W0:Y:S01]  /*0320*/  LDCU UR4, c[0x0][0x38c] ;  /* 0x00007180ff0477ac */ /* 0x000e220008000800 */
[C---:B------:R-:W-:Y:S02]  /*0330*/  LEA R32, P1, R6.reuse, R16, 0x2 ;  /* 0x0000001006207211 */ /* 0x040fe400078210ff */
[C---:B------:R-:W-:Y:S02]  /*0340*/  IMAD R33, R21.reuse, UR11, R5 ;  /* 0x0000000b15217c24 */ /* 0x040fe4000f8e0205 */
[----:B------:R-:W-:Y:S01]  /*0350*/  LEA.HI.X R22, R6, R17, R22, 0x2, P1 ;  /* 0x0000001106167211 */ /* 0x000fe200008f1416 */
[----:B------:R-:W1:Y:S01]  /*0360*/  LDC.64 R12, c[0x0][0x448] ;  /* 0x00011200ff0c7b82 */ /* 0x000e620000000a00 */
[----:B--2---:R-:W-:Y:S01]  /*0370*/  IMAD.WIDE.U32 R6, R21, R38, RZ ;  /* 0x0000002615067225 */ /* 0x004fe200078e00ff */
[----:B------:R-:W-:-:S03]  /*0380*/  LEA.HI.X R33, R4, R35, R33, 0x2, P0 ;  /* 0x0000002304217211 */ /* 0x000fc600000f1421 */
[C---:B------:R-:W-:Y:S01]  /*0390*/  IMAD R20, R21.reuse, UR5, R15 ;  /* 0x0000000515147c24 */ /* 0x040fe2000f8e020f */
[----:B------:R-:W-:Y:S01]  /*03a0*/  MOV R38, R6 ;  /* 0x0000000600267202 */ /* 0x000fe20000000f00 */
[----:B----4-:R-:W-:Y:S01]  /*03b0*/  IMAD R5, R18, UR18, R21 ;  /* 0x0000001212057c24 */ /* 0x010fe2000f8e0215 */
[----:B------:R-:W2:Y:S01]  /*03c0*/  LDC.64 R8, c[0x0][0x440] ;  /* 0x00011000ff087b82 */ /* 0x000ea20000000a00 */
[----:B---3--:R-:W-:Y:S01]  /*03d0*/  LEA R4, P0, R14, R26, 0x3 ;  /* 0x0000001a0e047211 */ /* 0x008fe200078018ff */
[----:B------:R-:W-:Y:S01]  /*03e0*/  IMAD.WIDE.U32 R16, R21, UR6, RZ ;  /* 0x0000000615107c25 */ /* 0x000fe2000f8e00ff */
[----:B0-----:R-:W-:-:S03]  /*03f0*/  UISETP.LT.AND UP0, UPT, UR4, 0x1, UPT ;  /* 0x000000010400788c */ /* 0x001fc6000bf01270 */
[C---:B------:R-:W-:Y:S02]  /*0400*/  IMAD R39, R21.reuse, R39, R7 ;  /* 0x0000002715277224 */ /* 0x040fe400078e0207 */
[----:B------:R-:W0:Y:S01]  /*0410*/  LDC.64 R10, c[0x0][0x420] ;  /* 0x00010800ff0a7b82 */ /* 0x000e220000000a00 */
[----:B-1----:R-:W-:-:S04]  /*0420*/  IMAD.WIDE.U32 R18, R21, R28, RZ ;  /* 0x0000001c15127225 */ /* 0x002fc800078e00ff */
[----:B------:R-:W-:Y:S01]  /*0430*/  IMAD R15, R5, R24, RZ ;  /* 0x00000018050f7224 */ /* 0x000fe200078e02ff */
[----:B------:R-:W-:Y:S01]  /*0440*/  LEA.HI.X R5, R14, R27, R20, 0x3, P0 ;  /* 0x0000001b0e057211 */ /* 0x000fe200000f1c14 */
[C---:B------:R-:W-:Y:S01]  /*0450*/  IMAD R14, R21.reuse, R29, R19 ;  /* 0x0000001d150e7224 */ /* 0x040fe200078e0213 */
[----:B------:R-:W1:Y:S01]  /*0460*/  LDC.64 R36, c[0x0][0x478] ;  /* 0x00011e00ff247b82 */ /* 0x000e620000000a00 */
[----:B------:R-:W-:Y:S01]  /*0470*/  IMAD R21, R21, UR7, R17 ;  /* 0x0000000715157c24 */ /* 0x000fe2000f8e0211 */
[----:B------:R-:W-:Y:S01]  /*0480*/  LEA R6, P0, R16, R12, 0x3 ;  /* 0x0000000c10067211 */ /* 0x000fe200078018ff */
[----:B------:R-:W-:Y:S01]  /*0490*/  IMAD R12, R15, UR4, RZ ;  /* 0x000000040f0c7c24 */ /* 0x000fe2000f8e02ff */
[----:B------:R-:W-:Y:S01]  /*04a0*/  USEL UR4, UR4, 0x1, !UP0 ;  /* 0x0000000104047887 */ /* 0x000fe2000c000000 */
[----:B------:R-:W-:-:S03]  /*04b0*/  MOV R15, R22 ;  /* 0x00000016000f7202 */ /* 0x000fc60000000f00 */
[----:B------:R-:W3:Y:S01]  /*04c0*/  LDC.64 R44, c[0x0][0x3e0] ;  /* 0x0000f800ff2c7b82 */ /* 0x000ee20000000a00 */
[----:B--2---:R-:W-:Y:S01]  /*04d0*/  LEA R7, P1, R18, R8, 0x3 ;  /* 0x0000000812077211 */ /* 0x004fe200078218ff */
[----:B------:R-:W-:Y:S01]  /*04e0*/  UIADD3 UR6, UPT, UPT, -UR4, URZ, URZ ;  /* 0x000000ff04067290 */ /* 0x000fe2000fffe1ff */
[----:B------:R-:W-:Y:S02]  /*04f0*/  LEA.HI.X R8, R16, R13, R21, 0x3, P0 ;  /* 0x0000000d10087211 */ /* 0x000fe400000f1c15 */
[----:B------:R-:W-:-:S03]  /*0500*/  LEA.HI.X R9, R18, R9, R14, 0x3, P1 ;  /* 0x0000000912097211 */ /* 0x000fc600008f1c0e */
[----:B------:R-:W2:Y:S01]  /*0510*/  LDC.64 R42, c[0x0][0x3c0] ;  /* 0x0000f000ff2a7b82 */ /* 0x000ea20000000a00 */
[----:B0-----:R-:W-:-:S04]  /*0520*/  IMAD.WIDE.U32 R38, R10, UR18, R38 ;  /* 0x000000120a267c25 */ /* 0x001fc8000f8e0026 */
[----:B------:R-:W-:Y:S01]  /*0530*/  IMAD R10, R11, UR18, R39 ;  /* 0x000000120b0a7c24 */ /* 0x000fe2000f8e0227 */
[----:B------:R-:W-:Y:S02]  /*0540*/  MOV R11, RZ ;  /* 0x000000ff000b7202 */ /* 0x000fe40000000f00 */
[----:B------:R-:W0:Y:S01]  /*0550*/  LDC.64 R40, c[0x0][0x3a8] ;  /* 0x0000ea00ff287b82 */ /* 0x000e220000000a00 */
[----:B-1----:R-:W-:Y:S01]  /*0560*/  IMAD.WIDE.U32 R36, R3, 0x10, R36 ;  /* 0x0000001003247825 */ /* 0x002fe200078e0024 */
[----:B---3--:R-:W-:Y:S02]  /*0570*/  SHF.L.U64.HI R13, R44, 0x3, R45 ;  /* 0x000000032c0d7819 */ /* 0x008fe4000001022d */
[----:B--2---:R-:W-:Y:S02]  /*0580*/  SHF.L.U64.HI R14, R42, 0x3, R43 ;  /* 0x000000032a0e7819 */ /* 0x004fe4000001022b */
[----:B0-----:R-:W-:-:S07]  /*0590*/  SHF.L.U64.HI R35, R40, 0x3, R41 ;  /* 0x0000000328237819 */ /* 0x001fce0000010229 */
.L_x_2394:
[----:B------:R-:W-:Y:S01]  /*05a0*/  BAR.SYNC.DEFER_BLOCKING 0x0 ;  /* 0x0000000000007b1d */ /* 0x000fe20000010000 */
[----:B------:R-:W-:Y:S02]  /*05b0*/  MOV R16, R32 ;  /* 0x0000002000107202 */ /* 0x000fe40000000f00 */
[----:B------:R-:W-:Y:S02]  /*05c0*/  MOV R17, R15 ;  /* 0x0000000f00117202 */ /* 0x000fe40000000f00 */
[----:B------:R-:W-:Y:S02]  /*05d0*/  MOV R20, R34 ;  /* 0x0000002200147202 */ /* 0x000fe40000000f00 */
[----:B------:R-:W-:Y:S01]  /*05e0*/  MOV R21, R33 ;  /* 0x0000002100157202 */ /* 0x000fe20000000f00 */
[----:B------:R-:W-:-:S04]  /*05f0*/  IMAD.WIDE.U32 R16, R3, 0x10, R16 ;  /* 0x0000001003107825 */ /* 0x000fc800078e0010 */
[----:B------:R-:W-:Y:S02]  /*0600*/  IMAD.WIDE.U32 R20, R3, 0x10, R20 ;  /* 0x0000001003147825 */ /* 0x000fe400078e0014 */
[----:B------:R-:W2:Y:S04]  /*0610*/  LDG.E.128 R16, desc[UR16][R16.64] ;  /* 0x0000001010107981 */ /* 0x000ea8000c1e1d00 */
[----:B-----5:R-:W5:Y:S01]  /*0620*/  LDG.E.128 R20, desc[UR16][R20.64] ;  /* 0x0000001014147981 */ /* 0x020f62000c1e1d00 */
[----:B------:R-:W-:Y:S01]  /*0630*/  ISETP.NE.AND P0, PT, RZ, UR9, PT ;  /* 0x00000009ff007c0c */ /* 0x000fe2000bf05270 */
[----:B--2---:R-:W-:-:S12]  /*0640*/  FADD.FTZ R43, R16, R2 ;  /* 0x00000002102b7221 */ /* 0x004fd80000010000 */
[--C-:B------:R-:W-:Y:S01]  /*0650*/  @!P0 FADD.FTZ R48, R17, R2.reuse ;  /* 0x0000000211308221 */ /* 0x100fe20000010000 */
[--C-:B------:R-:W-:Y:S01]  /*0660*/  @!P0 FADD.FTZ R41, R18, R2.reuse ;  /* 0x0000000212298221 */ /* 0x100fe20000010000 */
[----:B------:R-:W-:Y:S01]  /*0670*/  @!P0 FADD.FTZ R46, R19, R2 ;  /* 0x00000002132e8221 */ /* 0x000fe20000010000 */
[----:B------:R-:W-:Y:S06]  /*0680*/  @!P0 BRA `(.L_x_2384) ;  /* 0x00000008002c8947 */ /* 0x000fec0003800000 */
[----:B------:R-:W-:Y:S01]  /*0690*/  FSETP.GTU.FTZ.AND P3, PT, R43, 20, PT ;  /* 0x41a000002b00780b */ /* 0x000fe20003f7c000 */
[--C-:B------:R-:W-:Y:S01]  /*06a0*/  FADD.FTZ R48, R17, R2.reuse ;  /* 0x0000000211307221 */ /* 0x100fe20000010000 */
[--C-:B------:R-:W-:Y:S01]  /*06b0*/  FADD.FTZ R41, R18, R2.reuse ;  /* 0x0000000212297221 */ /* 0x100fe20000010000 */
[----:B------:R-:W-:Y:S01]  /*06c0*/  FADD.FTZ R46, R19, R2 ;  /* 0x00000002132e7221 */ /* 0x000fe20000010000 */
[----:B------:R-:W-:Y:S02]  /*06d0*/  BSSY.RECONVERGENT B0, `(.L_x_2385) ;  /* 0x0000023000007945 */ /* 0x000fe40003800200 */
[----:B------:R-:W-:Y:S02]  /*06e0*/  FSETP.GTU.FTZ.AND P2, PT, R48, 20, PT ;  /* 0x41a000003000780b */ /* 0x000fe40003f5c000 */
[----:B------:R-:W-:Y:S02]  /*06f0*/  FSETP.GTU.FTZ.AND P0, PT, R41, 20, PT ;  /* 0x41a000002900780b */ /* 0x000fe40003f1c000 */
[----:B------:R-:W-:-:S03]  /*0700*/  FSETP.GTU.FTZ.AND P1, PT, R46, 20, PT ;  /* 0x41a000002e00780b */ /* 0x000fc60003f3c000 */
        /* <DEDUP_REMOVED lines=31> */
.L_x_2386:
[----:B------:R-:W-:Y:S05]  /*0900*/  BSYNC.RECONVERGENT B0 ;  /* 0x0000000000007941 */ /* 0x000fea0003800200 */
.L_x_2385:
        /* <DEDUP_REMOVED lines=32> */
.L_x_2388:
[----:B------:R-:W-:Y:S05]  /*0b10*/  BSYNC.RECONVERGENT B0 ;  /* 0x0000000000007941 */ /* 0x000fea0003800200 */
.L_x_2387:
        /* <DEDUP_REMOVED lines=32> */
.L_x_2390:
[----:B------:R-:W-:Y:S05]  /*0d20*/  BSYNC.RECONVERGENT B0 ;  /* 0x0000000000007941 */ /* 0x000fea0003800200 */
.L_x_2389:
        /* <DEDUP_REMOVED lines=32> */
.L_x_2391:
[----:B------:R-:W-:Y:S05]  /*0f30*/  BSYNC.RECONVERGENT B0 ;  /* 0x0000000000007941 */ /* 0x000fea0003800200 */
.L_x_2384:
[----:B------:R-:W0:Y:S01]  /*0f40*/  LDCU UR7, c[0x0][0x38c] ;  /* 0x00007180ff0777ac */ /* 0x000e220008000800 */
[-C--:B-----5:R-:W-:Y:S01]  /*0f50*/  FMUL.FTZ R16, R20, R0.reuse ;  /* 0x0000000014107220 */ /* 0x0a0fe20000410000 */
[-C--:B------:R-:W-:Y:S01]  /*0f60*/  FMUL.FTZ R17, R21, R0.reuse ;  /* 0x0000000015117220 */ /* 0x080fe20000410000 */
[-C--:B------:R-:W-:Y:S01]  /*0f70*/  FMUL.FTZ R18, R22, R0.reuse ;  /* 0x0000000016127220 */ /* 0x080fe20000410000 */
[----:B------:R-:W-:Y:S01]  /*0f80*/  FMUL.FTZ R19, R23, R0 ;  /* 0x0000000017137220 */ /* 0x000fe20000410000 */
[----:B0-----:R-:W-:Y:S01]  /*0f90*/  UISETP.GE.AND UP0, UPT, UR7, 0x1, UPT ;  /* 0x000000010700788c */ /* 0x001fe2000bf06270 */
[----:B------:R-:W-:Y:S08]  /*0fa0*/  BAR.SYNC.DEFER_BLOCKING 0x0 ;  /* 0x0000000000007b1d */ /* 0x000ff00000010000 */
[----:B------:R-:W-:Y:S05]  /*0fb0*/  BRA.U !UP0, `(.L_x_2392) ;  /* 0x0000001108287547 */ /* 0x000fea000b800000 */
[----:B------:R-:W0:Y:S01]  /*0fc0*/  S2UR UR5, SR_CgaCtaId ;  /* 0x00000000000579c3 */ /* 0x000e220000008800 */
[----:B------:R-:W1:Y:S01]  /*0fd0*/  S2R R45, SR_LANEID ;  /* 0x00000000002d7919 */ /* 0x000e620000000000 */
[----:B------:R-:W-:Y:S01]  /*0fe0*/  ISETP.NE.AND P0, PT, R11, RZ, PT ;  /* 0x000000ff0b00720c */ /* 0x000fe20003f05270 */
[----:B------:R-:W-:Y:S01]  /*0ff0*/  UMOV UR4, 0x400 ;  /* 0x0000040000047882 */ /* 0x000fe20000000000 */
[----:B------:R-:W-:Y:S01]  /*1000*/  FMUL.FTZ R47, R20, R43 ;  /* 0x0000002b142f7220 */ /* 0x000fe20000410000 */
[----:B------:R-:W-:Y:S01]  /*1010*/  FMUL.FTZ R49, R21, R48 ;  /* 0x0000003015317220 */ /* 0x000fe20000410000 */
[----:B------:R-:W-:Y:S01]  /*1020*/  FMUL.FTZ R56, R22, R41 ;  /* 0x0000002916387220 */ /* 0x000fe20000410000 */
[----:B------:R-:W-:Y:S01]  /*1030*/  FMUL.FTZ R58, R23, R46 ;  /* 0x0000002e173a7220 */ /* 0x000fe20000410000 */
[----:B------:R-:W-:Y:S01]  /*1040*/  IMAD R59, R11, UR7, RZ ;  /* 0x000000070b3b7c24 */ /* 0x000fe2000f8e02ff */
[----:B------:R-:W-:Y:S02]  /*1050*/  MOV R62, R7 ;  /* 0x00000007003e7202 */ /* 0x000fe40000000f00 */
[----:B------:R-:W-:-:S02]  /*1060*/  ISETP.EQ.AND P0, PT, R3, RZ, P0 ;  /* 0x000000ff0300720c */ /* 0x000fc40000702270 */
[----:B------:R-:W-:Y:S02]  /*1070*/  MOV R63, R9 ;  /* 0x00000009003f7202 */ /* 0x000fe40000000f00 */
[----:B------:R-:W-:Y:S02]  /*1080*/  MOV R64, R6 ;  /* 0x0000000600407202 */ /* 0x000fe40000000f00 */
[----:B------:R-:W-:Y:S02]  /*1090*/  MOV R61, R8 ;  /* 0x00000008003d7202 */ /* 0x000fe40000000f00 */
[----:B------:R-:W-:Y:S02]  /*10a0*/  MOV R57, R4 ;  /* 0x0000000400397202 */ /* 0x000fe40000000f00 */
[----:B------:R-:W-:Y:S01]  /*10b0*/  MOV R60, R5 ;  /* 0x00000005003c7202 */ /* 0x000fe20000000f00 */
[----:B0-----:R-:W-:-:S03]  /*10c0*/  ULEA UR4, UR5, UR4, 0x18 ;  /* 0x0000000405047291 */ /* 0x001fc6000f8ec0ff */
[----:B------:R-:W-:Y:S01]  /*10d0*/  UMOV UR5, UR6 ;  /* 0x0000000600057c82 */ /* 0x000fe20008000000 */
[----:B------:R-:W-:-:S12]  /*10e0*/  UIADD3 UR4, UPT, UPT, UR4, 0x250, URZ ;  /* 0x0000025004047890 */ /* 0x000fd8000fffe0ff */
.L_x_2393:
[----:B------:R-:W2:Y:S01]  /*10f0*/  LDG.E.64 R20, desc[UR16][R62.64] ;  /* 0x000000103e147981 */ /* 0x000ea2000c1e1b00 */
[----:B------:R-:W-:-:S05]  /*1100*/  MOV R65, R61 ;  /* 0x0000003d00417202 */ /* 0x000fca0000000f00 */
[----:B------:R-:W3:Y:S01]  /*1110*/  LDG.E.64 R50, desc[UR16][R64.64] ;  /* 0x0000001040327981 */ /* 0x000ee2000c1e1b00 */
[C---:B-1----:R-:W-:Y:S01]  /*1120*/  ISETP.GE.AND P1, PT, R45.reuse, 0x1, PT ;  /* 0x000000012d00780c */ /* 0x042fe20003f26270 */
[----:B------:R-:W0:Y:S01]  /*1130*/  S2UR UR8, SR_CgaCtaId ;  /* 0x00000000000879c3 */ /* 0x000e220000008800 */
[----:B------:R-:W-:Y:S01]  /*1140*/  UMOV UR7, 0x400 ;  /* 0x0000040000077882 */ /* 0x000fe20000000000 */
[----:B------:R-:W-:Y:S01]  /*1150*/  ISETP.NE.AND P2, PT, R45, RZ, PT ;  /* 0x000000ff2d00720c */ /* 0x000fe20003f45270 */
[----:B0-----:R-:W-:Y:S01]  /*1160*/  ULEA UR7, UR8, UR7, 0x18 ;  /* 0x0000000708077291 */ /* 0x001fe2000f8ec0ff */
[----:B--2---:R-:W-:Y:S01]  /*1170*/  FMUL.FTZ R22, R21, R48 ;  /* 0x0000003015167220 */ /* 0x004fe20000410000 */
[----:B------:R-:W-:-:S03]  /*1180*/  FMUL.FTZ R20, R20, 1.4426950216293334961 ;  /* 0x3fb8aa3b14147820 */ /* 0x000fc60000410000 */
[----:B------:R-:W-:Y:S01]  /*1190*/  FMUL.RZ R23, R22, 0.15915493667125701904 ;  /* 0x3e22f98316177820 */ /* 0x000fe2000040c000 */
[C---:B------:R-:W-:Y:S01]  /*11a0*/  FMUL.FTZ R22, R20.reuse, R48 ;  /* 0x0000003014167220 */ /* 0x040fe20000410000 */
[C---:B------:R-:W-:Y:S01]  /*11b0*/  FMUL.FTZ R73, R20.reuse, R43 ;  /* 0x0000002b14497220 */ /* 0x040fe20000410000 */
[CC--:B------:R-:W-:Y:S01]  /*11c0*/  FMUL.FTZ R67, R20.reuse, R41.reuse ;  /* 0x0000002914437220 */ /* 0x0c0fe20000410000 */
[----:B------:R-:W-:Y:S01]  /*11d0*/  MUFU.SIN R27, R23 ;  /* 0x00000017001b7308 */ /* 0x000fe20000000400 */
[----:B------:R-:W-:Y:S01]  /*11e0*/  FMUL.FTZ R66, R20, R46 ;  /* 0x0000002e14427220 */ /* 0x000fe20000410000 */
[----:B------:R-:W-:-:S04]  /*11f0*/  FMUL.FTZ R20, R21, R41 ;  /* 0x0000002915147220 */ /* 0x000fc80000410000 */
[----:B------:R-:W-:Y:S01]  /*1200*/  FMUL.RZ R30, R20, 0.15915493667125701904 ;  /* 0x3e22f983141e7820 */ /* 0x000fe2000040c000 */
[C---:B------:R-:W-:Y:S01]  /*1210*/  FMUL.FTZ R20, R21.reuse, R46 ;  /* 0x0000002e15147220 */ /* 0x040fe20000410000 */
[----:B------:R0:W1:Y:S01]  /*1220*/  MUFU.EX2 R68, R22 ;  /* 0x0000001600447308 */ /* 0x0000620000000800 */
[----:B------:R-:W-:Y:S02]  /*1230*/  FMUL.FTZ R26, R21, R43 ;  /* 0x0000002b151a7220 */ /* 0x000fe40000410000 */
[----:B------:R-:W-:-:S05]  /*1240*/  FMUL.RZ R31, R20, 0.15915493667125701904 ;  /* 0x3e22f983141f7820 */ /* 0x000fca000040c000 */
[----:B------:R2:W4:Y:S01]  /*1250*/  MUFU.COS R29, R23 ;  /* 0x00000017001d7308 */ /* 0x0005220000000000 */
[----:B0-----:R-:W-:-:S07]  /*1260*/  MOV R22, R57 ;  /* 0x0000003900167202 */ /* 0x001fce0000000f00 */
[----:B------:R-:W-:Y:S01]  /*1270*/  MUFU.EX2 R67, R67 ;  /* 0x0000004300437308 */ /* 0x000fe20000000800 */
[----:B-1----:R-:W-:Y:S01]  /*1280*/  FMUL.FTZ R70, R68, R27 ;  /* 0x0000001b44467220 */ /* 0x002fe20000410000 */
[----:B--2---:R-:W-:-:S06]  /*1290*/  MOV R23, R60 ;  /* 0x0000003c00177202 */ /* 0x004fcc0000000f00 */
[----:B------:R-:W0:Y:S01]  /*12a0*/  MUFU.SIN R28, R30 ;  /* 0x0000001e001c7308 */ /* 0x000e220000000400 */
[----:B----4-:R-:W-:Y:S01]  /*12b0*/  FMUL.FTZ R68, R68, R29 ;  /* 0x0000001d44447220 */ /* 0x010fe20000410000 */
[----:B------:R-:W-:-:S06]  /*12c0*/  FMUL.FTZ R20, R47, R70 ;  /* 0x000000462f147220 */ /* 0x000fcc0000410000 */
[----:B------:R-:W1:Y:S01]  /*12d0*/  MUFU.COS R24, R30 ;  /* 0x0000001e00187308 */ /* 0x000e620000000000 */
[----:B------:R-:W-:Y:S01]  /*12e0*/  FMUL.RZ R29, R26, 0.15915493667125701904 ;  /* 0x3e22f9831a1d7820 */ /* 0x000fe2000040c000 */
[----:B------:R-:W-:Y:S01]  /*12f0*/  FMUL.FTZ R26, RZ, R70 ;  /* 0x00000046ff1a7220 */ /* 0x000fe20000410000 */
[----:B------:R-:W-:Y:S01]  /*1300*/  FFMA.FTZ R27, RZ, R68, R20 ;  /* 0x00000044ff1b7223 */ /* 0x000fe20000010014 */
[----:B------:R2:W3:Y:S04]  /*1310*/  LDG.E.64 R52, desc[UR16][R22.64] ;  /* 0x0000001016347981 */ /* 0x0004e8000c1e1b00 */
[----:B------:R-:W-:Y:S01]  /*1320*/  MUFU.EX2 R66, R66 ;  /* 0x0000004200427308 */ /* 0x000fe20000000800 */
[----:B0-----:R-:W-:Y:S01]  /*1330*/  FMUL.FTZ R69, R67, R28 ;  /* 0x0000001c43457220 */ /* 0x001fe20000410000 */
[----:B------:R-:W-:Y:S01]  /*1340*/  FFMA.FTZ R26, R47, R68, -R26 ;  /* 0x000000442f1a7223 */ /* 0x000fe2000001081a */
[----:B------:R-:W-:-:S05]  /*1350*/  FADD.FTZ R28, RZ, R27 ;  /* 0x0000001bff1c7221 */ /* 0x000fca0000010000 */
[----:B------:R-:W0:Y:S01]  /*1360*/  MUFU.SIN R25, R31 ;  /* 0x0000001f00197308 */ /* 0x000e220000000400 */
[----:B-1----:R-:W-:Y:S01]  /*1370*/  FMUL.FTZ R67, R67, R24 ;  /* 0x0000001843437220 */ /* 0x002fe20000410000 */
[----:B------:R-:W-:-:S06]  /*1380*/  FADD.FTZ R26, R49, R26 ;  /* 0x0000001a311a7221 */ /* 0x000fcc0000010000 */
[----:B------:R-:W1:Y:S01]  /*1390*/  MUFU.COS R21, R31 ;  /* 0x0000001f00157308 */ /* 0x000e620000000000 */
[C---:B------:R-:W-:Y:S01]  /*13a0*/  FMUL.FTZ R24, R69.reuse, R28 ;  /* 0x0000001c45187220 */ /* 0x040fe20000410000 */
[----:B------:R-:W-:-:S03]  /*13b0*/  FMUL.FTZ R27, R69, R26 ;  /* 0x0000001a451b7220 */ /* 0x000fc60000410000 */
[----:B--2---:R-:W-:-:S03]  /*13c0*/  FFMA.FTZ R23, R67, R26, -R24 ;  /* 0x0000001a43177223 */ /* 0x004fc60000010818 */
[----:B------:R-:W-:Y:S01]  /*13d0*/  MUFU.EX2 R73, R73 ;  /* 0x0000004900497308 */ /* 0x000fe20000000800 */
[----:B------:R-:W-:-:S07]  /*13e0*/  FFMA.FTZ R27, R67, R28, R27 ;  /* 0x0000001c431b7223 */ /* 0x000fce000001001b */
[----:B------:R-:W2:Y:S01]  /*13f0*/  MUFU.COS R20, R29 ;  /* 0x0000001d00147308 */ /* 0x000ea20000000000 */
[----:B0-----:R-:W-:Y:S01]  /*1400*/  FMUL.FTZ R65, R66, R25 ;  /* 0x0000001942417220 */ /* 0x001fe20000410000 */
[----:B------:R-:W-:-:S06]  /*1410*/  FADD.FTZ R23, R56, R23 ;  /* 0x0000001738177221 */ /* 0x000fcc0000010000 */
[----:B------:R-:W0:Y:S01]  /*1420*/  MUFU.SIN R22, R29 ;  /* 0x0000001d00167308 */ /* 0x000e220000000400 */
[----:B-1----:R-:W-:Y:S01]  /*1430*/  FMUL.FTZ R66, R66, R21 ;  /* 0x0000001542427220 */ /* 0x002fe20000410000 */
[----:B------:R-:W-:Y:S01]  /*1440*/  FADD.FTZ R27, RZ, R27 ;  /* 0x0000001bff1b7221 */ /* 0x000fe20000010000 */
[----:B------:R-:W-:-:S03]  /*1450*/  FMUL.FTZ R21, R65, R23 ;  /* 0x0000001741157220 */ /* 0x000fc60000410000 */
[-C--:B------:R-:W-:Y:S01]  /*1460*/  FMUL.FTZ R24, R65, R27.reuse ;  /* 0x0000001b41187220 */ /* 0x080fe20000410000 */
[C---:B------:R-:W-:Y:S01]  /*1470*/  FFMA.FTZ R21, R66.reuse, R27, R21 ;  /* 0x0000001b42157223 */ /* 0x040fe20000010015 */
[----:B--2---:R-:W-:Y:S02]  /*1480*/  FMUL.FTZ R71, R73, R20 ;  /* 0x0000001449477220 */ /* 0x004fe40000410000 */
[----:B------:R-:W-:Y:S01]  /*1490*/  FFMA.FTZ R23, R66, R23, -R24 ;  /* 0x0000001742177223 */ /* 0x000fe20000010818 */
[----:B------:R-:W-:-:S03]  /*14a0*/  FADD.FTZ R72, RZ, R21 ;  /* 0x00000015ff487221 */ /* 0x000fc60000010000 */
[----:B------:R-:W-:Y:S01]  /*14b0*/  FADD.FTZ R75, R58, R23 ;  /* 0x000000173a4b7221 */ /* 0x000fe20000010000 */
[----:B0-----:R-:W-:Y:S01]  /*14c0*/  FMUL.FTZ R73, R73, R22 ;  /* 0x0000001649497220 */ /* 0x001fe20000410000 */
[-C--:B------:R-:W-:Y:S01]  /*14d0*/  FMUL.FTZ R22, R71, R70.reuse ;  /* 0x0000004647167220 */ /* 0x080fe20000410000 */
[----:B------:R-:W0:Y:S02]  /*14e0*/  SHFL.UP PT, R26, R72, 0x1, RZ ;  /* 0x04200000481a7989 */ /* 0x000e2400000e00ff */
[C---:B------:R-:W-:Y:S01]  /*14f0*/  FMUL.FTZ R20, R73.reuse, R70 ;  /* 0x0000004649147220 */ /* 0x040fe20000410000 */
[-C--:B------:R-:W-:Y:S01]  /*1500*/  FFMA.FTZ R22, R73, R68.reuse, R22 ;  /* 0x0000004449167223 */ /* 0x080fe20000010016 */
[----:B------:R-:W1:Y:S02]  /*1510*/  SHFL.UP PT, R25, R75, 0x1, RZ ;  /* 0x042000004b197989 */ /* 0x000e6400000e00ff */
        /* <DEDUP_REMOVED lines=9> */
[----:B------:R-:W2:Y:S02]  /*15b0*/  SHFL.UP PT, R21, R74, 0x1, RZ ;  /* 0x042000004a157989 */ /* 0x000ea400000e00ff */
[-C--:B0-----:R-:W-:Y:S02]  /*15c0*/  FMUL.FTZ R23, R77, R26.reuse ;  /* 0x0000001a4d177220 */ /* 0x081fe40000410000 */
        /* <DEDUP_REMOVED lines=45> */
[-C--:B-1----:R-:W-:Y:S01]  /*18a0*/  FMUL.FTZ R20, R74, R27.reuse ;  /* 0x0000001b4a147220 */ /* 0x082fe20000410000 */
[----:B------:R-:W-:-:S04]  /*18b0*/  FMUL.FTZ R27, R77, R27 ;  /* 0x0000001b4d1b7220 */ /* 0x000fc80000410000 */
[-C--:B0-----:R-:W-:Y:S01]  /*18c0*/  FFMA.FTZ R27, R74, R26.reuse, R27 ;  /* 0x0000001a4a1b7223 */ /* 0x081fe2000001001b */
[----:B------:R-:W-:-:S06]  /*18d0*/  FFMA.FTZ R20, R77, R26, -R20 ;  /* 0x0000001a4d147223 */ /* 0x000fcc0000010814 */
        /* <DEDUP_REMOVED lines=10> */
[----:B------:R-:W-:Y:S01]  /*1980*/  HFMA2 R20, -RZ, RZ, 1.875, 0 ;  /* 0x3f800000ff147431 */ /* 0x000fe200000001ff */
[----:B------:R-:W-:-:S02]  /*1990*/  CS2R R22, SRZ ;  /* 0x0000000000167805 */ /* 0x000fc4000001ff00 */
[----:B------:R-:W-:Y:S02]  /*19a0*/  MOV R21, RZ ;  /* 0x000000ff00157202 */ /* 0x000fe40000000f00 */
[----:B------:R-:W-:-:S04]  /*19b0*/  ISETP.NE.AND P1, PT, R45, 0x1f, PT ;  /* 0x0000001f2d00780c */ /* 0x000fc80003f25270 */
[----:B------:R-:W5:Y:S01]  /*19c0*/  @P0 LDS.128 R20, [UR4] ;  /* 0x00000004ff140984 */ /* 0x000f620008000c00 */
[-C--:B0-----:R-:W-:Y:S01]  /*19d0*/  FMUL.FTZ R26, R74, R28.reuse ;  /* 0x0000001c4a1a7220 */ /* 0x081fe20000410000 */
[----:B------:R-:W-:-:S03]  /*19e0*/  FMUL.FTZ R29, R77, R28 ;  /* 0x0000001c4d1d7220 */ /* 0x000fc60000410000 */
[CC--:B-1----:R-:W-:Y:S01]  /*19f0*/  FFMA.FTZ R28, R77.reuse, R27.reuse, -R26 ;  /* 0x0000001b4d1c7223 */ /* 0x0c2fe2000001081a */
[C---:B------:R-:W-:Y:S01]  /*1a00*/  FFMA.FTZ R29, R74.reuse, R27, R29 ;  /* 0x0000001b4a1d7223 */ /* 0x040fe2000001001d */
[-C--:B--2---:R-:W-:Y:S01]  /*1a10*/  FMUL.FTZ R26, R74, R24.reuse ;  /* 0x000000184a1a7220 */ /* 0x084fe20000410000 */
[----:B------:R-:W-:-:S03]  /*1a20*/  FMUL.FTZ R27, R77, R24 ;  /* 0x000000184d1b7220 */ /* 0x000fc60000410000 */
[-C--:B----4-:R-:W-:Y:S01]  /*1a30*/  FFMA.FTZ R24, R77, R25.reuse, -R26 ;  /* 0x000000194d187223 */ /* 0x090fe2000001081a */
[----:B------:R-:W-:Y:S01]  /*1a40*/  FFMA.FTZ R25, R74, R25, R27 ;  /* 0x000000194a197223 */ /* 0x000fe2000001001b */
[----:B------:R-:W-:Y:S01]  /*1a50*/  FADD.FTZ R26, R75, R28 ;  /* 0x0000001c4b1a7221 */ /* 0x000fe20000010000 */
[----:B------:R-:W-:-:S05]  /*1a60*/  FADD.FTZ R27, R72, R29 ;  /* 0x0000001d481b7221 */ /* 0x000fca0000010000 */
[----:B------:R0:W-:Y:S01]  /*1a70*/  @!P1 STS.128 [UR7+0x210], R24 ;  /* 0x00021018ff009988 */ /* 0x0001e20008000c07 */
[----:B------:R-:W-:Y:S01]  /*1a80*/  BAR.SYNC.DEFER_BLOCKING 0x0 ;  /* 0x0000000000007b1d */ /* 0x000fe20000010000 */
[----:B------:R-:W-:-:S05]  /*1a90*/  ISETP.NE.AND P3, PT, R3, RZ, PT ;  /* 0x000000ff0300720c */ /* 0x000fca0003f65270 */
[----:B-----5:R-:W-:Y:S04]  /*1aa0*/  @!P2 STS.128 [UR7+0x230], R20 ;  /* 0x00023014ff00a988 */ /* 0x020fe80008000c07 */
[----:B------:R-:W-:Y:S01]  /*1ab0*/  LDS.128 R28, [UR7+0x210] ;  /* 0x00021007ff1c7984 */ /* 0x000fe20008000c00 */
[----:B------:R-:W-:Y:S01]  /*1ac0*/  BAR.SYNC.DEFER_BLOCKING 0x0 ;  /* 0x0000000000007b1d */ /* 0x000fe20000010000 */
[----:B------:R-:W-:-:S04]  /*1ad0*/  ISETP.GE.AND P1, PT, R45, 0x10, PT ;  /* 0x000000102d00780c */ /* 0x000fc80003f26270 */
[----:B------:R-:W-:Y:S02]  /*1ae0*/  FSEL R74, R74, R25, !P1 ;  /* 0x000000194a4a7208 */ /* 0x000fe40004800000 */
[----:B------:R-:W-:-:S04]  /*1af0*/  FSEL R77, R77, R24, !P1 ;  /* 0x000000184d4d7208 */ /* 0x000fc80004800000 */
[----:B------:R-:W1:Y:S04]  /*1b00*/  SHFL.UP PT, R74, R74, 0x1, RZ ;  /* 0x042000004a4a7989 */ /* 0x000e6800000e00ff */
[----:B------:R-:W-:Y:S01]  /*1b10*/  @P3 LDS.64 R54, [UR7+0x238] ;  /* 0x00023807ff363984 */ /* 0x000fe20008000a00 */
[----:B0-----:R-:W-:-:S03]  /*1b20*/  FSEL R27, R72, R27, !P1 ;  /* 0x0000001b481b7208 */ /* 0x001fc60004800000 */
[----:B------:R-:W0:Y:S01]  /*1b30*/  SHFL.UP PT, R76, R77, 0x1, RZ ;  /* 0x042000004d4c7989 */ /* 0x000e2200000e00ff */
[----:B------:R-:W-:-:S03]  /*1b40*/  FSEL R75, R75, R26, !P1 ;  /* 0x0000001a4b4b7208 */ /* 0x000fc60004800000 */
[----:B------:R-:W2:Y:S04]  /*1b50*/  SHFL.UP PT, R24, R27, 0x1, RZ ;  /* 0x042000001b187989 */ /* 0x000ea800000e00ff */
[----:B------:R-:W4:Y:S01]  /*1b60*/  SHFL.UP PT, R26, R75, 0x1, RZ ;  /* 0x042000004b1a7989 */ /* 0x000f2200000e00ff */
[----:B-1----:R-:W-:Y:S02]  /*1b70*/  @!P2 MOV R74, R21 ;  /* 0x00000015004aa202 */ /* 0x002fe40000000f00 */
[----:B0-----:R-:W-:Y:S02]  /*1b80*/  @!P2 MOV R76, R20 ;  /* 0x00000014004ca202 */ /* 0x001fe40000000f00 */
[----:B--2---:R-:W-:Y:S01]  /*1b90*/  @!P2 MOV R24, R23 ;  /* 0x000000170018a202 */ /* 0x004fe20000000f00 */
[-C--:B------:R-:W-:Y:S01]  /*1ba0*/  @P3 FMUL.FTZ R72, R54, R74.reuse ;  /* 0x0000004a36483220 */ /* 0x080fe20000410000 */
[----:B------:R-:W-:-:S03]  /*1bb0*/  @P3 FMUL.FTZ R25, R55, R74 ;  /* 0x0000004a37193220 */ /* 0x000fc60000410000 */
[----:B------:R-:W-:Y:S01]  /*1bc0*/  @P3 FFMA.FTZ R55, R55, R76, R72 ;  /* 0x0000004c37373223 */ /* 0x000fe20000010048 */
[----:B----4-:R-:W-:Y:S01]  /*1bd0*/  @!P2 MOV R26, R22 ;  /* 0x00000016001aa202 */ /* 0x010fe20000000f00 */
[----:B------:R-:W-:Y:S02]  /*1be0*/  @P3 FFMA.FTZ R25, R54, R76, -R25 ;  /* 0x0000004c36193223 */ /* 0x000fe40000010819 */
[----:B------:R-:W-:Y:S02]  /*1bf0*/  @P3 FADD.FTZ R24, R24, R55 ;  /* 0x0000003718183221 */ /* 0x000fe40000010000 */
[----:B------:R-:W-:Y:S02]  /*1c00*/  @P3 FADD.FTZ R26, R26, R25 ;  /* 0x000000191a1a3221 */ /* 0x000fe40000010000 */
[----:B------:R-:W-:Y:S01]  /*1c10*/  FMUL.FTZ R54, R73, R24 ;  /* 0x0000001849367220 */ /* 0x000fe20000410000 */
[----:B------:R-:W-:Y:S01]  /*1c20*/  ISETP.NE.AND P1, PT, R3, RZ, PT ;  /* 0x000000ff0300720c */ /* 0x000fe20003f25270 */
[----:B------:R-:W-:-:S02]  /*1c30*/  FMUL.FTZ R73, R73, R26 ;  /* 0x0000001a49497220 */ /* 0x000fc40000410000 */
[C---:B------:R-:W-:Y:S02]  /*1c40*/  FFMA.FTZ R54, R71.reuse, R26, -R54 ;  /* 0x0000001a47367223 */ /* 0x040fe40000010836 */
[----:B------:R-:W-:Y:S02]  /*1c50*/  FFMA.FTZ R73, R71, R24, R73 ;  /* 0x0000001847497223 */ /* 0x000fe40000010049 */
[----:B------:R-:W-:Y:S01]  /*1c60*/  FADD.FTZ R27, R47, R54 ;  /* 0x000000362f1b7221 */ /* 0x000fe20000010000 */
[CC--:B---3--:R-:W-:Y:S01]  /*1c70*/  FMUL.FTZ R25, R51.reuse, R53.reuse ;  /* 0x0000003533197220 */ /* 0x0c8fe20000410000 */
[----:B------:R-:W-:Y:S01]  /*1c80*/  FMUL.FTZ R24, R50, R53 ;  /* 0x0000003532187220 */ /* 0x000fe20000410000 */
[----:B------:R-:W-:Y:S01]  /*1c90*/  FADD.FTZ R53, RZ, R73 ;  /* 0x00000049ff357221 */ /* 0x000fe20000010000 */
[----:B------:R-:W-:Y:S01]  /*1ca0*/  FMUL.FTZ R55, R70, R27 ;  /* 0x0000001b46377220 */ /* 0x000fe20000410000 */
[-C--:B------:R-:W-:Y:S01]  /*1cb0*/  FFMA.FTZ R50, R50, R52.reuse, -R25 ;  /* 0x0000003432327223 */ /* 0x080fe20000010819 */
[----:B------:R-:W-:Y:S01]  /*1cc0*/  FFMA.FTZ R52, R51, R52, R24 ;  /* 0x0000003433347223 */ /* 0x000fe20000010018 */
[-C--:B------:R-:W-:Y:S01]  /*1cd0*/  FMUL.FTZ R70, R70, R53.reuse ;  /* 0x0000003546467220 */ /* 0x080fe20000410000 */
[C---:B------:R-:W-:Y:S01]  /*1ce0*/  FFMA.FTZ R26, R68.reuse, R53, R55 ;  /* 0x00000035441a7223 */ /* 0x040fe20000010037 */
[----:B------:R-:W0:Y:S02]  /*1cf0*/  @!P1 LDC.64 R24, c[0x0][0x480] ;  /* 0x00012000ff189b82 */ /* 0x000e240000000a00 */
[----:B------:R-:W-:Y:S01]  /*1d00*/  FFMA.FTZ R54, R68, R27, -R70 ;  /* 0x0000001b44367223 */ /* 0x000fe20000010846 */
[----:B------:R-:W-:Y:S01]  /*1d10*/  FADD.FTZ R26, RZ, R26 ;  /* 0x0000001aff1a7221 */ /* 0x000fe20000010000 */
[----:B------:R-:W-:-:S02]  /*1d20*/  FMUL.FTZ R51, R29, R23 ;  /* 0x000000171d337220 */ /* 0x000fc40000410000 */
[----:B------:R-:W-:Y:S01]  /*1d30*/  FADD.FTZ R54, R49, R54 ;  /* 0x0000003631367221 */ /* 0x000fe20000010000 */
[----:B------:R-:W-:Y:S01]  /*1d40*/  FMUL.FTZ R70, R69, R26 ;  /* 0x0000001a45467220 */ /* 0x000fe20000410000 */
[CC--:B------:R-:W-:Y:S01]  /*1d50*/  FFMA.FTZ R51, R28.reuse, R22.reuse, -R51 ;  /* 0x000000161c337223 */ /* 0x0c0fe20000010833 */
[C---:B------:R-:W-:Y:S01]  /*1d60*/  FMUL.FTZ R68, R29.reuse, R22 ;  /* 0x000000161d447220 */ /* 0x040fe20000410000 */
[C---:B------:R-:W-:Y:S01]  /*1d70*/  FMUL.FTZ R55, R29.reuse, R21 ;  /* 0x000000151d377220 */ /* 0x040fe20000410000 */
[----:B------:R-:W-:Y:S01]  /*1d80*/  FMUL.FTZ R22, R29, R20 ;  /* 0x000000141d167220 */ /* 0x000fe20000410000 */
[-C--:B------:R-:W-:Y:S01]  /*1d90*/  FMUL.FTZ R69, R69, R54.reuse ;  /* 0x0000003645457220 */ /* 0x080fe20000410000 */
[C---:B------:R-:W-:Y:S01]  /*1da0*/  FFMA.FTZ R29, R67.reuse, R54, -R70 ;  /* 0x00000036431d7223 */ /* 0x040fe20000010846 */
[----:B------:R-:W-:Y:S02]  /*1db0*/  FFMA.FTZ R68, R28, R23, R68 ;  /* 0x000000171c447223 */ /* 0x000fe40000010044 */
[----:B------:R-:W-:Y:S01]  /*1dc0*/  FFMA.FTZ R69, R67, R26, R69 ;  /* 0x0000001a43457223 */ /* 0x000fe20000010045 */
[----:B------:R-:W-:Y:S01]  /*1dd0*/  FADD.FTZ R29, R56, R29 ;  /* 0x0000001d381d7221 */ /* 0x000fe20000010000 */
[----:B------:R-:W-:Y:S01]  /*1de0*/  FADD.FTZ R23, R31, R68 ;  /* 0x000000441f177221 */ /* 0x000fe20000010000 */
[C---:B------:R-:W-:Y:S01]  /*1df0*/  FFMA.FTZ R20, R28.reuse, R20, -R55 ;  /* 0x000000141c147223 */ /* 0x040fe20000010837 */
[----:B------:R-:W-:Y:S01]  /*1e00*/  FFMA.FTZ R21, R28, R21, R22 ;  /* 0x000000151c157223 */ /* 0x000fe20000010016 */
[----:B------:R-:W-:Y:S01]  /*1e10*/  FADD.FTZ R69, RZ, R69 ;  /* 0x00000045ff457221 */ /* 0x000fe20000010000 */
[C---:B------:R-:W-:Y:S01]  /*1e20*/  FMUL.FTZ R31, R65.reuse, R29 ;  /* 0x0000001d411f7220 */ /* 0x040fe20000410000 */
[----:B------:R-:W-:Y:S01]  /*1e30*/  @!P1 IADD3 R28, P2, PT, R12, R59, RZ ;  /* 0x0000003b0c1c9210 */ /* 0x000fe20007f5e0ff */
[----:B------:R-:W-:Y:S01]  /*1e40*/  FADD.FTZ R22, R30, R51 ;  /* 0x000000331e167221 */ /* 0x000fe20000010000 */
[-C--:B------:R-:W-:Y:S01]  /*1e50*/  FMUL.FTZ R65, R65, R69.reuse ;  /* 0x0000004541417220 */ /* 0x080fe20000410000 */
[----:B------:R-:W-:Y:S01]  /*1e60*/  FFMA.FTZ R31, R66, R69, R31 ;  /* 0x00000045421f7223 */ /* 0x000fe2000001001f */
[----:B------:R-:W-:Y:S01]  /*1e70*/  @!P1 LEA.HI.X.SX32 R30, R12, RZ, 0x1, P2 ;  /* 0x000000ff0c1e9211 */ /* 0x000fe200010f0eff */
[----:B------:R-:W-:Y:S01]  /*1e80*/  FMUL.FTZ R53, R52, R53 ;  /* 0x0000003534357220 */ /* 0x000fe20000410000 */
[----:B------:R-:W-:Y:S01]  /*1e90*/  UIADD3 UR5, UPT, UPT, UR5, 0x1, URZ ;  /* 0x0000000105057890 */ /* 0x000fe2000fffe0ff */
[----:B0-----:R-:W-:Y:S01]  /*1ea0*/  @!P1 LEA R24, P2, R28, R24, 0x4 ;  /* 0x000000181c189211 */ /* 0x001fe200078420ff */
[----:B------:R-:W-:Y:S01]  /*1eb0*/  FADD.FTZ R31, RZ, R31 ;  /* 0x0000001fff1f7221 */ /* 0x000fe20000010000 */
[----:B------:R-:W-:Y:S01]  /*1ec0*/  FFMA.FTZ R65, R66, R29, -R65 ;  /* 0x0000001d42417223 */ /* 0x000fe20000010841 */
[----:B------:R-:W-:Y:S01]  /*1ed0*/  FFMA.FTZ R53, R50, R27, -R53 ;  /* 0x0000001b32357223 */ /* 0x000fe20000010835 */
[----:B------:R-:W-:Y:S01]  /*1ee0*/  UISETP.NE.AND UP0, UPT, UR5, URZ, UPT ;  /* 0x000000ff0500728c */ /* 0x000fe2000bf05270 */
[----:B------:R-:W-:Y:S01]  /*1ef0*/  @!P1 LEA.HI.X R25, R28, R25, R30, 0x4, P2 ;  /* 0x000000191c199211 */ /* 0x000fe200010f241e */
[C---:B------:R-:W-:Y:S01]  /*1f00*/  FMUL.FTZ R27, R52.reuse, R26 ;  /* 0x0000001a341b7220 */ /* 0x040fe20000410000 */
[C---:B------:R-:W-:Y:S01]  /*1f10*/  FMUL.FTZ R26, R52.reuse, R69 ;  /* 0x00000045341a7220 */ /* 0x040fe20000410000 */
[----:B------:R-:W-:Y:S01]  /*1f20*/  FMUL.FTZ R31, R52, R31 ;  /* 0x0000001f341f7220 */ /* 0x000fe20000410000 */
[----:B------:R-:W-:Y:S01]  /*1f30*/  FADD.FTZ R28, R58, R65 ;  /* 0x000000413a1c7221 */ /* 0x000fe20000010000 */
[----:B------:R0:W-:Y:S01]  /*1f40*/  @!P1 STS.128 [UR4], R20 ;  /* 0x00000014ff009988 */ /* 0x0001e20008000c04 */
[C---:B------:R-:W-:Y:S01]  /*1f50*/  FFMA.FTZ R54, R50.reuse, R54, -R27 ;  /* 0x0000003632367223 */ /* 0x040fe2000001081b */
[C---:B------:R-:W-:Y:S01]  /*1f60*/  FFMA.FTZ R29, R50.reuse, R29, -R26 ;  /* 0x0000001d321d7223 */ /* 0x040fe2000001081a */
[----:B------:R-:W-:Y:S01]  /*1f70*/  FFMA.FTZ R50, R50, R28, -R31 ;  /* 0x0000001c32327223 */ /* 0x000fe2000001081f */
[----:B------:R0:W-:Y:S01]  /*1f80*/  @!P1 STG.E.128 desc[UR16][R24.64], R20 ;  /* 0x0000001418009986 */ /* 0x0001e2000c101d10 */
[----:B------:R-:W-:-:S02]  /*1f90*/  LEA R57, P1, R44, R57, 0x3 ;  /* 0x000000392c397211 */ /* 0x000fc400078218ff */
[----:B------:R-:W-:Y:S02]  /*1fa0*/  LEA R64, P2, R42, R64, 0x3 ;  /* 0x000000402a407211 */ /* 0x000fe400078418ff */
[----:B------:R-:W-:Y:S01]  /*1fb0*/  LEA R62, P3, R40, R62, 0x3 ;  /* 0x0000003e283e7211 */ /* 0x000fe200078618ff */
[----:B------:R-:W-:Y:S01]  /*1fc0*/  FFMA.FTZ R16, R53, 2, R16 ;  /* 0x4000000035107823 */ /* 0x000fe20000010010 */
[----:B------:R-:W-:Y:S01]  /*1fd0*/  FFMA.FTZ R17, R54, 2, R17 ;  /* 0x4000000036117823 */ /* 0x000fe20000010011 */
[----:B------:R-:W-:Y:S01]  /*1fe0*/  FFMA.FTZ R18, R29, 2, R18 ;  /* 0x400000001d127823 */ /* 0x000fe20000010012 */
[----:B------:R-:W-:Y:S01]  /*1ff0*/  FFMA.FTZ R19, R50, 2, R19 ;  /* 0x4000000032137823 */ /* 0x000fe20000010013 */
[----:B------:R-:W-:Y:S02]  /*2000*/  IADD3 R59, PT, PT, R59, 0x1, RZ ;  /* 0x000000013b3b7810 */ /* 0x000fe40007ffe0ff */
[----:B------:R-:W-:Y:S02]  /*2010*/  IADD3.X R60, PT, PT, R60, R13, RZ, P1, !PT ;  /* 0x0000000d3c3c7210 */ /* 0x000fe40000ffe4ff */
[----:B------:R-:W-:-:S02]  /*2020*/  IADD3.X R61, PT, PT, R61, R14, RZ, P2, !PT ;  /* 0x0000000e3d3d7210 */ /* 0x000fc400017fe4ff */
[----:B------:R-:W-:Y:S01]  /*2030*/  IADD3.X R63, PT, PT, R63, R35, RZ, P3, !PT ;  /* 0x000000233f3f7210 */ /* 0x000fe20001ffe4ff */
[----:B------:R-:W-:Y:S01]  /*2040*/  UIADD3 UR4, UPT, UPT, UR4, 0x10, URZ ;  /* 0x0000001004047890 */ /* 0x000fe2000fffe0ff */
[----:B0-----:R-:W-:Y:S11]  /*2050*/  BRA.U UP0, `(.L_x_2393) ;  /* 0xfffffff100247547 */ /* 0x001ff6000b83ffff */
.L_x_2392:
[----:B------:R-:W-:Y:S01]  /*2060*/  BAR.SYNC.DEFER_BLOCKING 0x0 ;  /* 0x0000000000007b1d */ /* 0x000fe20000010000 */
[C---:B------:R-:W-:Y:S02]  /*2070*/  LEA R21, P0, R11.reuse, R38, 0x7 ;  /* 0x000000260b157211 */ /* 0x040fe400078038ff */
[----:B------:R-:W-:Y:S02]  /*2080*/  IADD3 R11, PT, PT, R11, 0x1, RZ ;  /* 0x000000010b0b7810 */ /* 0x000fe40007ffe0ff */
[----:B------:R-:W-:Y:S01]  /*2090*/  IADD3.X R22, PT, PT, RZ, R10, RZ, P0, !PT ;  /* 0x0000000aff167210 */ /* 0x000fe200007fe4ff */
[----:B------:R-:W0:Y:S01]  /*20a0*/  LDCU UR4, c[0x0][0x394] ;  /* 0x00007280ff0477ac */ /* 0x000e220008000800 */
[C---:B------:R-:W-:Y:S02]  /*20b0*/  LEA R20, P0, R21.reuse, R36, 0x2 ;  /* 0x0000002415147211 */ /* 0x040fe400078010ff */
[----:B------:R-:W-:Y:S02]  /*20c0*/  IADD3 R32, P1, PT, R32, 0x200, RZ ;  /* 0x0000020020207810 */ /* 0x000fe40007f3e0ff */
[----:B------:R-:W-:-:S02]  /*20d0*/  LEA.HI.X R21, R21, R37, R22, 0x2, P0 ;  /* 0x0000002515157211 */ /* 0x000fc400000f1416 */
[----:B------:R-:W-:Y:S02]  /*20e0*/  IADD3 R34, P2, PT, R34, 0x200, RZ ;  /* 0x0000020022227810 */ /* 0x000fe40007f5e0ff */
[----:B------:R-:W-:Y:S02]  /*20f0*/  IADD3.X R15, PT, PT, RZ, R15, RZ, P1, !PT ;  /* 0x0000000fff0f7210 */ /* 0x000fe40000ffe4ff */
[----:B------:R-:W-:Y:S01]  /*2100*/  IADD3.X R33, PT, PT, RZ, R33, RZ, P2, !PT ;  /* 0x00000021ff217210 */ /* 0x000fe200017fe4ff */
[----:B------:R1:W-:Y:S01]  /*2110*/  STG.E.128 desc[UR16][R20.64], R16 ;  /* 0x0000001014007986 */ /* 0x0003e2000c101d10 */
[----:B0-----:R-:W-:-:S13]  /*2120*/  ISETP.GE.AND P0, PT, R11, UR4, PT ;  /* 0x000000040b007c0c */ /* 0x001fda000bf06270 */
[----:B-1----:R-:W-:Y:S05]  /*2130*/  @!P0 BRA `(.L_x_2394) ;  /* 0xffffffe400188947 */ /* 0x002fea000383ffff */
[----:B------:R-:W-:Y:S05]  /*2140*/  EXIT ;  /* 0x000000000000794d */ /* 0x000fea0003800000 */
.L_x_2395:
        /* <DEDUP_REMOVED lines=11> */
.L_x_5016:


//--------------------- .text._Z25selective_scan_fwd_kernelI32Selective_Scan_fwd_kernel_traitsILi32ELi4ELi1ELb1ELb0ELb0ELb1EfN3c107complexIfEEEEv13SSMParamsBase --------------------------
	.section	.text._Z25selective_scan_fwd_kernelI32Selective_Scan_fwd_kernel_traitsILi32ELi4ELi1ELb1ELb0ELb0ELb1EfN3c107complexIfEEEEv13SSMParamsBase,"ax",@progbits
	.align	128
        .global         _Z25selective_scan_fwd_kernelI32Selective_Scan_fwd_kernel_traitsILi32ELi4ELi1ELb1ELb0ELb0ELb1EfN3c107complexIfEEEEv13SSMParamsBase
        .type           _Z25selective_scan_fwd_kernelI32Selective_Scan_fwd_kernel_traitsILi32ELi4ELi1ELb1ELb0ELb0ELb1EfN3c107complexIfEEEEv13SSMParamsBase,@function
        .size           _Z25selective_scan_fwd_kernelI32Selective_Scan_fwd_kernel_traitsILi32ELi4ELi1ELb1ELb0ELb0ELb1EfN3c107complexIfEEEEv13SSMParamsBase,(.L_x_5017 - _Z25selective_scan_fwd_kernelI32Selective_Scan_fwd_kernel_traitsILi32ELi4ELi1ELb1ELb0ELb0ELb1EfN3c107complexIfEEEEv13SSMParamsBase)
        .other          _Z25selective_scan_fwd_kernelI32Selective_Scan_fwd_kernel_traitsILi32ELi4ELi1ELb1ELb0ELb0ELb1EfN3c107complexIfEEEEv13SSMParamsBase,@"STO_CUDA_ENTRY STV_DEFAULT"
_Z25selective_scan_fwd_kernelI32Selective_Scan_fwd_kernel_traitsILi32ELi4ELi1ELb1ELb0ELb0ELb1EfN3c107complexIfEEEEv13SSMParamsBase:
.text._Z25selective_scan_fwd_kernelI32Selective_Scan_fwd_kernel_traitsILi32ELi4ELi1ELb1ELb0ELb0ELb1EfN3c107complexIfEEEEv13SSMParamsBase:
        /* <DEDUP_REMOVED lines=36> */
[----:B------:R-:W-:Y:S01]  /*0240*/  MOV R2, R6 ;  /* 0x0000000600027202 */ /* 0x000fe20000000f00 */
[----:B------:R-:W0:Y:S01]  /*0250*/  LDC.64 R22, c[0x0][0x450] ;  /* 0x00011400ff167b82 */ /* 0x000e220000000a00 */
[----:B------:R-:W2:Y:S01]  /*0260*/  LDCU.64 UR4, c[0x0][0x3d8] ;  /* 0x00007b00ff0477ac */ /* 0x000ea20008000a00 */
[----:B------:R-:W-:Y:S01]  /*0270*/  MOV R4, R8 ;  /* 0x0000000800047202 */ /* 0x000fe20000000f00 */
[----:B------:R-:W3:Y:S01]  /*0280*/  S2R R39, SR_TID.X ;  /* 0x0000000000277919 */ /* 0x000ee20000002100 */
[C---:B------:R-:W-:Y:S01]  /*0290*/  IMAD.WIDE.U32 R2, R0.reuse, UR10, R2 ;  /* 0x0000000a00027c25 */ /* 0x040fe2000f8e0002 */
[----:B------:R-:W0:Y:S03]  /*02a0*/  LDCU.64 UR6, c[0x0][0x3b8] ;  /* 0x00007700ff0677ac */ /* 0x000e260008000a00 */
[----:B------:R-:W3:Y:S01]  /*02b0*/  LDC.64 R20, c[0x0][0x418] ;  /* 0x00010600ff147b82 */ /* 0x000ee20000000a00 */
[----:B------:R-:W-:Y:S01]  /*02c0*/  IMAD R53, R0, UR11, R3 ;  /* 0x0000000b00357c24 */ /* 0x000fe2000f8e0203 */
[----:B-1----:R-:W-:Y:S01]  /*02d0*/  LEA R52, P0, R2, R10, 0x2 ;  /* 0x0000000a02347211 */ /* 0x002fe200078010ff */
[----:B------:R-:W-:Y:S01]  /*02e0*/  IMAD.WIDE.U32 R4, R0, UR14, R4 ;  /* 0x0000000e00047c25 */ /* 0x000fe2000f8e0004 */
[----:B------:R-:W1:Y:S02]  /*02f0*/  LDCU.U8 UR11, c[0x0][0x39e] ;  /* 0x000073c0ff0b77ac */ /* 0x000e640008000000 */
[----:B------:R-:W-:Y:S01]  /*0300*/  LEA.HI.X R53, R2, R11, R53, 0x2, P0 ;  /* 0x0000000b02357211 */ /* 0x000fe200000f1435 */
[----:B----4-:R-:W-:Y:S01]  /*0310*/  IMAD R2, R15, UR18, R0 ;  /* 0x000000120f027c24 */ /* 0x010fe2000f8e0200 */
[----:B------:R-:W4:Y:S01]  /*0320*/  LDC.64 R24, c[0x0][0x448] ;  /* 0x00011200ff187b82 */ /* 0x000f220000000a00 */
[----:B------:R-:W-:Y:S01]  /*0330*/  IMAD R55, R0, UR15, R5 ;  /* 0x0000000f00377c24 */ /* 0x000fe2000f8e0205 */
[----:B------:R-:W-:Y:S01]  /*0340*/  LEA R54, P1, R4, R12, 0x2 ;  /* 0x0000000c04367211 */ /* 0x000fe200078210ff */
[----:B--2---:R-:W-:Y:S01]  /*0350*/  IMAD.WIDE.U32 R8, R0, UR4, RZ ;  /* 0x0000000400087c25 */ /* 0x004fe2000f8e00ff */
[----:B------:R-:W2:Y:S02]  /*0360*/  LDCU UR4, c[0x0][0x38c] ;  /* 0x00007180ff0477ac */ /* 0x000ea40008000800 */
[----:B------:R-:W-:Y:S01]  /*0370*/  LEA.HI.X R55, R4, R13, R55, 0x2, P1 ;  /* 0x0000000d04377211 */ /* 0x000fe200008f1437 */
[----:B------:R-:W-:Y:S01]  /*0380*/  IMAD R50, R2, R17, RZ ;  /* 0x0000001102327224 */ /* 0x000fe200078e02ff */
[----:B------:R-:W1:Y:S01]  /*0390*/  LDC.64 R18, c[0x0][0x428] ;  /* 0x00010a00ff127b82 */ /* 0x000e620000000a00 */
[----:B------:R-:W-:Y:S01]  /*03a0*/  IMAD R43, R0, UR5, R9 ;  /* 0x00000005002b7c24 */ /* 0x000fe2000f8e0209 */
[----:B0-----:R-:W-:Y:S01]  /*03b0*/  LEA R41, P0, R8, R22, 0x3 ;  /* 0x0000001608297211 */ /* 0x001fe200078018ff */
[----:B------:R-:W-:-:S03]  /*03c0*/  IMAD.WIDE.U32 R44, R0, UR6, RZ ;  /* 0x00000006002c7c25 */ /* 0x000fc6000f8e00ff */
[----:B------:R-:W-:Y:S01]  /*03d0*/  LEA.HI.X R43, R8, R23, R43, 0x3, P0 ;  /* 0x00000017082b7211 */ /* 0x000fe200000f1c2b */
[C---:B------:R-:W-:Y:S01]  /*03e0*/  IMAD R9, R0.reuse, UR7, R45 ;  /* 0x0000000700097c24 */ /* 0x040fe2000f8e022d */
[----:B------:R-:W0:Y:S01]  /*03f0*/  LDC.64 R14, c[0x0][0x438] ;  /* 0x00010e00ff0e7b82 */ /* 0x000e220000000a00 */
[----:B---3--:R-:W-:-:S04]  /*0400*/  IMAD.WIDE.U32 R6, R0, R20, RZ ;  /* 0x0000001400067225 */ /* 0x008fc800078e00ff */
[----:B------:R-:W-:Y:S01]  /*0410*/  IMAD R7, R0, R21, R7 ;  /* 0x0000001500077224 */ /* 0x000fe200078e0207 */
[----:B--2---:R-:W-:Y:S02]  /*0420*/  UISETP.LT.AND UP0, UPT, UR4, 0x1, UPT ;  /* 0x000000010400788c */ /* 0x004fe4000bf01270 */
[----:B------:R-:W-:Y:S01]  /*0430*/  IMAD R50, R50, UR4, RZ ;  /* 0x0000000432327c24 */ /* 0x000fe2000f8e02ff */
[----:B------:R-:W2:Y:S01]  /*0440*/  LDC.64 R16, c[0x0][0x3a0] ;  /* 0x0000e800ff107b82 */ /* 0x000ea20000000a00 */
[----:B----4-:R-:W-:Y:S01]  /*0450*/  LEA R42, P1, R44, R24, 0x3 ;  /* 0x000000182c2a7211 */ /* 0x010fe200078218ff */
[----:B------:R-:W-:-:S03]  /*0460*/  USEL UR4, UR4, 0x1, !UP0 ;  /* 0x0000000104047887 */ /* 0x000fc6000c000000 */
[----:B------:R-:W-:Y:S01]  /*0470*/  LEA.HI.X R44, R44, R25, R9, 0x3, P1 ;  /* 0x000000192c2c7211 */ /* 0x000fe200008f1c09 */
[----:B------:R-:W-:Y:S02]  /*0480*/  UIADD3 UR8, UPT, UPT, -UR4, URZ, URZ ;  /* 0x000000ff04087290 */ /* 0x000fe4000fffe1ff */
[----:B------:R-:W3:Y:S01]  /*0490*/  LDC.64 R2, c[0x0][0x410] ;  /* 0x00010400ff027b82 */ /* 0x000ee20000000a00 */
[----:B-1----:R-:W-:Y:S01]  /*04a0*/  IMAD.WIDE.U32 R4, R0, R18, RZ ;  /* 0x0000001200047225 */ /* 0x002fe200078e00ff */
[----:B------:R-:W-:-:S03]  /*04b0*/  UMOV UR4, URZ ;  /* 0x000000ff00047c82 */ /* 0x000fc60008000000 */
[----:B------:R-:W-:-:S03]  /*04c0*/  IMAD R5, R0, R19, R5 ;  /* 0x0000001300057224 */ /* 0x000fc600078e0205 */
[----:B------:R-:W1:Y:S01]  /*04d0*/  LDC.64 R36, c[0x0][0x440] ;  /* 0x00011000ff247b82 */ /* 0x000e620000000a00 */
[----:B0-----:R-:W-:-:S04]  /*04e0*/  IMAD.WIDE.U32 R8, R0, R14, RZ ;  /* 0x0000000e00087225 */ /* 0x001fc800078e00ff */
[----:B------:R-:W-:-:S03]  /*04f0*/  IMAD R9, R0, R15, R9 ;  /* 0x0000000f00097224 */ /* 0x000fc600078e0209 */
[----:B------:R-:W0:Y:S01]  /*0500*/  LDC.64 R12, c[0x0][0x420] ;  /* 0x00010800ff0c7b82 */ /* 0x000e220000000a00 */
[----:B--2---:R-:W-:-:S04]  /*0510*/  IMAD.WIDE.U32 R46, R0, R16, RZ ;  /* 0x00000010002e7225 */ /* 0x004fc800078e00ff */
[----:B------:R-:W-:-:S03]  /*0520*/  IMAD R0, R0, R17, R47 ;  /* 0x0000001100007224 */ /* 0x000fc600078e022f */
[----:B------:R-:W2:Y:S01]  /*0530*/  LDC.64 R48, c[0x0][0x430] ;  /* 0x00010c00ff307b82 */ /* 0x000ea20000000a00 */
[----:B---3--:R-:W-:-:S07]  /*0540*/  IMAD.WIDE.U32 R26, R2, UR18, R6 ;  /* 0x00000012021a7c25 */ /* 0x008fce000f8e0006 */
[----:B------:R-:W3:Y:S01]  /*0550*/  LDC.64 R22, c[0x0][0x478] ;  /* 0x00011e00ff167b82 */ /* 0x000ee20000000a00 */
[----:B-1----:R-:W-:-:S04]  /*0560*/  LEA R45, P0, R46, R36, 0x3 ;  /* 0x000000242e2d7211 */ /* 0x002fc800078018ff */
[----:B------:R-:W-:-:S03]  /*0570*/  LEA.HI.X R46, R46, R37, R0, 0x3, P0 ;  /* 0x000000252e2e7211 */ /* 0x000fc600000f1c00 */
[----:B------:R-:W1:Y:S01]  /*0580*/  LDC.64 R20, c[0x0][0x488] ;  /* 0x00012200ff147b82 */ /* 0x000e620000000a00 */
[----:B0-----:R-:W-:-:S04]  /*0590*/  IMAD.WIDE.U32 R28, R12, UR18, R4 ;  /* 0x000000120c1c7c25 */ /* 0x001fc8000f8e0004 */
[----:B------:R-:W-:-:S03]  /*05a0*/  IMAD R47, R13, UR18, R29 ;  /* 0x000000120d2f7c24 */ /* 0x000fc6000f8e021d */
[----:B------:R-:W0:Y:S01]  /*05b0*/  LDC.64 R10, c[0x0][0x490] ;  /* 0x00012400ff0a7b82 */ /* 0x000e220000000a00 */
[----:B--2---:R-:W-:-:S04]  /*05c0*/  IMAD.WIDE.U32 R24, R48, UR18, R8 ;  /* 0x0000001230187c25 */ /* 0x004fc8000f8e0008 */
[----:B------:R-:W-:Y:S02]  /*05d0*/  IMAD R48, R3, UR18, R27 ;  /* 0x0000001203307c24 */ /* 0x000fe4000f8e021b */
[----:B------:R-:W-:Y:S01]  /*05e0*/  IMAD R49, R49, UR18, R25 ;  /* 0x0000001231317c24 */ /* 0x000fe2000f8e0219 */
[----:B------:R-:W2:Y:S01]  /*05f0*/  LDC.64 R34, c[0x0][0x3e0] ;  /* 0x0000f800ff227b82 */ /* 0x000ea20000000a00 */
[----:B---3--:R-:W-:-:S07]  /*0600*/  IMAD.WIDE.U32 R22, R39, 0x10, R22 ;  /* 0x0000001027167825 */ /* 0x008fce00078e0016 */
[----:B------:R-:W3:Y:S01]  /*0610*/  LDC.64 R32, c[0x0][0x3c0] ;  /* 0x0000f000ff207b82 */ /* 0x000ee20000000a00 */
[----:B-1----:R-:W-:-:S07]  /*0620*/  IMAD.WIDE.U32 R20, R39, 0x10, R20 ;  /* 0x0000001027147825 */ /* 0x002fce00078e0014 */
[----:B------:R-:W1:Y:S01]  /*0630*/  LDC.64 R30, c[0x0][0x3a8] ;  /* 0x0000ea00ff1e7b82 */ /* 0x000e620000000a00 */
[----:B0-----:R-:W-:Y:S01]  /*0640*/  IMAD.WIDE.U32 R2, R39, 0x10, R10 ;  /* 0x0000001027027825 */ /* 0x001fe200078e000a */
[----:B--2---:R-:W-:Y:S02]  /*0650*/  SHF.L.U64.HI R35, R34, 0x3, R35 ;  /* 0x0000000322237819 */ /* 0x004fe40000010223 */
[----:B---3--:R-:W-:Y:S02]  /*0660*/  SHF.L.U64.HI R33, R32, 0x3, R33 ;  /* 0x0000000320217819 */ /* 0x008fe40000010221 */
[----:B-1----:R-:W-:-:S07]  /*0670*/  SHF.L.U64.HI R31, R30, 0x3, R31 ;  /* 0x000000031e1f7819 */ /* 0x002fce000001021f */
.L_x_2406:
[----:B------:R-:W-:Y:S01]  /*0680*/  BAR.SYNC.DEFER_BLOCKING 0x0 ;  /* 0x0000000000007b1d */ /* 0x000fe20000010000 */
[----:B0-----:R-:W-:-:S04]  /*0690*/  IMAD.WIDE.U32 R4, R39, 0x10, R54 ;  /* 0x0000001027047825 */ /* 0x001fc800078e0036 */
        /* <DEDUP_REMOVED lines=48> */
.L_x_2398:
[----:B------:R-:W-:Y:S05]  /*09a0*/  BSYNC.RECONVERGENT B0 ;  /* 0x0000000000007941 */ /* 0x000fea0003800200 */
.L_x_2397:
        /* <DEDUP_REMOVED lines=32> */
.L_x_2400:
[----:B------:R-:W-:Y:S05]  /*0bb0*/  BSYNC.RECONVERGENT B0 ;  /* 0x0000000000007941 */ /* 0x000fea0003800200 */
.L_x_2399:
        /* <DEDUP_REMOVED lines=32> */
.L_x_2402:
[----:B------:R-:W-:Y:S05]  /*0dc0*/  BSYNC.RECONVERGENT B0 ;  /* 0x0000000000007941 */ /* 0x000fea0003800200 */
.L_x_2401:
        /* <DEDUP_REMOVED lines=32> */
.L_x_2403:
[----:B------:R-:W-:Y:S05]  /*0fd0*/  BSYNC.RECONVERGENT B0 ;  /* 0x0000000000007941 */ /* 0x000fea0003800200 */
.L_x_2396:
        /* <DEDUP_REMOVED lines=10> */
[----:B------:R-:W-:Y:S01]  /*1080*/  ISETP.NE.AND P0, PT, RZ, UR4, PT ;  /* 0x00000004ff007c0c */ /* 0x000fe2000bf05270 */
[----:B------:R-:W-:Y:S01]  /*1090*/  UMOV UR5, 0x400 ;  /* 0x0000040000057882 */ /* 0x000fe20000000000 */
[----:B------:R-:W-:Y:S01]  /*10a0*/  FMUL.FTZ R63, R8, R61 ;  /* 0x0000003d083f7220 */ /* 0x000fe20000410000 */
[----:B------:R-:W-:Y:S01]  /*10b0*/  FMUL.FTZ R64, R9, R62 ;  /* 0x0000003e09407220 */ /* 0x000fe20000410000 */
[----:B------:R-:W-:Y:S01]  /*10c0*/  FMUL.FTZ R65, R10, R51 ;  /* 0x000000330a417220 */ /* 0x000fe20000410000 */
[----:B------:R-:W-:Y:S01]  /*10d0*/  FMUL.FTZ R68, R11, R60 ;  /* 0x0000003c0b447220 */ /* 0x000fe20000410000 */
[----:B------:R-:W-:Y:S02]  /*10e0*/  MOV R69, R45 ;  /* 0x0000002d00457202 */ /* 0x000fe40000000f00 */
[----:B------:R-:W-:-:S02]  /*10f0*/  ISETP.EQ.AND P0, PT, R39, RZ, P0 ;  /* 0x000000ff2700720c */ /* 0x000fc40000702270 */
[----:B------:R-:W-:Y:S02]  /*1100*/  MOV R72, R46 ;  /* 0x0000002e00487202 */ /* 0x000fe40000000f00 */
[----:B------:R-:W-:Y:S02]  /*1110*/  MOV R71, R42 ;  /* 0x0000002a00477202 */ /* 0x000fe40000000f00 */
[----:B------:R-:W-:Y:S02]  /*1120*/  MOV R70, R44 ;  /* 0x0000002c00467202 */ /* 0x000fe40000000f00 */
[----:B------:R-:W-:Y:S02]  /*1130*/  MOV R67, R41 ;  /* 0x0000002900437202 */ /* 0x000fe40000000f00 */
[----:B------:R-:W-:Y:S01]  /*1140*/  MOV R66, R43 ;  /* 0x0000002b00427202 */ /* 0x000fe20000000f00 */
[----:B0-----:R-:W-:Y:S02]  /*1150*/  ULEA UR5, UR6, UR5, 0x18 ;  /* 0x0000000506057291 */ /* 0x001fe4000f8ec0ff */
[----:B------:R-:W-:-:S02]  /*1160*/  UIMAD UR6, UR4, UR7, URZ ;  /* 0x00000007040672a4 */ /* 0x000fc4000f8e02ff */
[----:B------:R-:W-:Y:S01]  /*1170*/  UIADD3 UR5, UPT, UPT, UR5, 0x250, URZ ;  /* 0x0000025005057890 */ /* 0x000fe2000fffe0ff */
[----:B------:R-:W-:-:S11]  /*1180*/  UMOV UR7, UR8 ;  /* 0x0000000800077c82 */ /* 0x000fd60008000000 */
.L_x_2405:
[----:B------:R-:W-:Y:S02]  /*1190*/  MOV R8, R69 ;  /* 0x0000004500087202 */ /* 0x000fe40000000f00 */
[----:B------:R-:W-:-:S06]  /*11a0*/  MOV R9, R72 ;  /* 0x0000004800097202 */ /* 0x000fcc0000000f00 */
[----:B------:R-:W2:Y:S01]  /*11b0*/  LDG.E.64 R8, desc[UR16][R8.64] ;  /* 0x0000001008087981 */ /* 0x000ea2000c1e1b00 */
        /* <DEDUP_REMOVED lines=15> */
[----:B------:R-:W-:Y:S01]  /*12b0*/  FMUL.FTZ R0, R9, R60 ;  /* 0x0000003c09007220 */ /* 0x000fe20000410000 */
[----:B------:R0:W1:Y:S03]  /*12c0*/  MUFU.EX2 R77, R10 ;  /* 0x0000000a004d7308 */ /* 0x0000660000000800 */
[----:B------:R-:W-:-:S05]  /*12d0*/  FMUL.RZ R19, R0, 0.15915493667125701904 ;  /* 0x3e22f98300137820 */ /* 0x000fca000040c000 */
[----:B------:R-:W2:Y:S01]  /*12e0*/  MUFU.COS R16, R12 ;  /* 0x0000000c00107308 */ /* 0x000ea20000000000 */
[----:B0-----:R-:W-:-:S07]  /*12f0*/  MOV R10, R67 ;  /* 0x00000043000a7202 */ /* 0x001fce0000000f00 */
[----:B------:R0:W-:Y:S01]  /*1300*/  MUFU.EX2 R75, R11 ;  /* 0x0000000b004b7308 */ /* 0x0001e20000000800 */
[----:B-1----:R-:W-:-:S07]  /*1310*/  FMUL.FTZ R78, R77, R78 ;  /* 0x0000004e4d4e7220 */ /* 0x002fce0000410000 */
[----:B------:R-:W1:Y:S01]  /*1320*/  MUFU.SIN R76, R13 ;  /* 0x0000000d004c7308 */ /* 0x000e620000000400 */
[----:B--2---:R-:W-:Y:S01]  /*1330*/  FMUL.FTZ R77, R77, R16 ;  /* 0x000000104d4d7220 */ /* 0x004fe20000410000 */
[----:B------:R-:W-:Y:S01]  /*1340*/  FMUL.FTZ R0, R63, R78 ;  /* 0x0000004e3f007220 */ /* 0x000fe20000410000 */
[----:B0-----:R-:W-:-:S05]  /*1350*/  MOV R11, R66 ;  /* 0x00000042000b7202 */ /* 0x001fca0000000f00 */
[----:B------:R-:W0:Y:S01]  /*1360*/  MUFU.COS R8, R13 ;  /* 0x0000000d00087308 */ /* 0x000e220000000000 */
[----:B------:R-:W-:Y:S01]  /*1370*/  FMUL.FTZ R9, R9, R61 ;  /* 0x0000003d09097220 */ /* 0x000fe20000410000 */
[----:B------:R-:W-:Y:S01]  /*1380*/  FMUL.FTZ R16, RZ, R78 ;  /* 0x0000004eff107220 */ /* 0x000fe20000410000 */
[-C--:B------:R-:W-:Y:S01]  /*1390*/  FFMA.FTZ R0, RZ, R77.reuse, R0 ;  /* 0x0000004dff007223 */ /* 0x080fe20000010000 */
[----:B------:R2:W3:Y:S04]  /*13a0*/  LDG.E.64 R56, desc[UR16][R10.64] ;  /* 0x000000100a387981 */ /* 0x0004e8000c1e1b00 */
[----:B------:R-:W-:Y:S01]  /*13b0*/  MUFU.EX2 R74, R74 ;  /* 0x0000004a004a7308 */ /* 0x000fe20000000800 */
[----:B------:R-:W-:Y:S01]  /*13c0*/  FMUL.RZ R18, R9, 0.15915493667125701904 ;  /* 0x3e22f98309127820 */ /* 0x000fe2000040c000 */
[----:B------:R-:W-:Y:S01]  /*13d0*/  FFMA.FTZ R9, R63, R77, -R16 ;  /* 0x0000004d3f097223 */ /* 0x000fe20000010810 */
[----:B-1----:R-:W-:Y:S01]  /*13e0*/  FMUL.FTZ R76, R75, R76 ;  /* 0x0000004c4b4c7220 */ /* 0x002fe20000410000 */
[----:B------:R-:W-:-:S04]  /*13f0*/  MOV R12, R71 ;  /* 0x00000047000c7202 */ /* 0x000fc80000000f00 */
[----:B------:R-:W1:Y:S01]  /*1400*/  MUFU.SIN R15, R19 ;  /* 0x00000013000f7308 */ /* 0x000e620000000400 */
[----:B--2---:R-:W-:Y:S01]  /*1410*/  FADD.FTZ R10, RZ, R0 ;  /* 0x00000000ff0a7221 */ /* 0x004fe20000010000 */
[----:B0-----:R-:W-:Y:S01]  /*1420*/  FMUL.FTZ R75, R75, R8 ;  /* 0x000000084b4b7220 */ /* 0x001fe20000410000 */
[----:B------:R-:W-:Y:S01]  /*1430*/  FADD.FTZ R0, R64, R9 ;  /* 0x0000000940007221 */ /* 0x000fe20000010000 */
[----:B------:R-:W-:-:S04]  /*1440*/  MOV R13, R70 ;  /* 0x00000046000d7202 */ /* 0x000fc80000000f00 */
[----:B------:R-:W0:Y:S01]  /*1450*/  MUFU.COS R17, R19 ;  /* 0x0000001300117308 */ /* 0x000e220000000000 */
[C---:B------:R-:W-:Y:S01]  /*1460*/  FMUL.FTZ R8, R76.reuse, R10 ;  /* 0x0000000a4c087220 */ /* 0x040fe20000410000 */
[-C--:B------:R-:W-:Y:S01]  /*1470*/  FMUL.FTZ R11, R76, R0.reuse ;  /* 0x000000004c0b7220 */ /* 0x080fe20000410000 */
[----:B------:R2:W3:Y:S05]  /*1480*/  LDG.E.64 R36, desc[UR16][R12.64] ;  /* 0x000000100c247981 */ /* 0x0004ea000c1e1b00 */
[----:B------:R-:W-:Y:S01]  /*1490*/  MUFU.EX2 R14, R14 ;  /* 0x0000000e000e7308 */ /* 0x000fe20000000800 */
[----:B------:R-:W-:-:S07]  /*14a0*/  FFMA.FTZ R8, R75, R0, -R8 ;  /* 0x000000004b087223 */ /* 0x000fce0000010808 */
[----:B------:R-:W4:Y:S01]  /*14b0*/  MUFU.COS R79, R18 ;  /* 0x00000012004f7308 */ /* 0x000f220000000000 */
[----:B------:R-:W-:Y:S01]  /*14c0*/  FFMA.FTZ R11, R75, R10, R11 ;  /* 0x0000000a4b0b7223 */ /* 0x000fe2000001000b */
[----:B-1----:R-:W-:Y:S01]  /*14d0*/  FMUL.FTZ R0, R74, R15 ;  /* 0x0000000f4a007220 */ /* 0x002fe20000410000 */
[----:B--2---:R-:W-:-:S05]  /*14e0*/  FADD.FTZ R13, R65, R8 ;  /* 0x00000008410d7221 */ /* 0x004fca0000010000 */
[----:B------:R-:W1:Y:S01]  /*14f0*/  MUFU.SIN R9, R18 ;  /* 0x0000001200097308 */ /* 0x000e620000000400 */
[----:B0-----:R-:W-:Y:S01]  /*1500*/  FMUL.FTZ R74, R74, R17 ;  /* 0x000000114a4a7220 */ /* 0x001fe20000410000 */
[----:B------:R-:W-:Y:S01]  /*1510*/  FADD.FTZ R11, RZ, R11 ;  /* 0x0000000bff0b7221 */ /* 0x000fe20000010000 */
[----:B------:R-:W-:-:S03]  /*1520*/  FMUL.FTZ R15, R0, R13 ;  /* 0x0000000d000f7220 */ /* 0x000fc60000410000 */
[-C--:B------:R-:W-:Y:S01]  /*1530*/  FMUL.FTZ R8, R0, R11.reuse ;  /* 0x0000000b00087220 */ /* 0x080fe20000410000 */
[----:B------:R-:W-:Y:S01]  /*1540*/  FFMA.FTZ R15, R74, R11, R15 ;  /* 0x0000000b4a0f7223 */ /* 0x000fe2000001000f */
[----:B----4-:R-:W-:Y:S02]  /*1550*/  FMUL.FTZ R79, R14, R79 ;  /* 0x0000004f0e4f7220 */ /* 0x010fe40000410000 */
[----:B------:R-:W-:Y:S01]  /*1560*/  FFMA.FTZ R13, R74, R13, -R8 ;  /* 0x0000000d4a0d7223 */ /* 0x000fe20000010808 */
[----:B------:R-:W-:Y:S01]  /*1570*/  FADD.FTZ R82, RZ, R15 ;  /* 0x0000000fff527221 */ /* 0x000fe20000010000 */
[----:B-1----:R-:W-:Y:S01]  /*1580*/  FMUL.FTZ R80, R14, R9 ;  /* 0x000000090e507220 */ /* 0x002fe20000410000 */
[-C--:B------:R-:W-:Y:S01]  /*1590*/  FMUL.FTZ R9, R79, R78.reuse ;  /* 0x0000004e4f097220 */ /* 0x080fe20000410000 */
[----:B------:R-:W-:Y:S02]  /*15a0*/  FADD.FTZ R81, R68, R13 ;  /* 0x0000000d44517221 */ /* 0x000fe40000010000 */
[----:B------:R-:W0:Y:S01]  /*15b0*/  SHFL.UP PT, R14, R82, 0x1, RZ ;  /* 0x04200000520e7989 */ /* 0x000e2200000e00ff */
[C---:B------:R-:W-:Y:S01]  /*15c0*/  FMUL.FTZ R8, R80.reuse, R78 ;  /* 0x0000004e50087220 */ /* 0x040fe20000410000 */
[----:B------:R-:W-:-:S02]  /*15d0*/  FFMA.FTZ R9, R80, R77, R9 ;  /* 0x0000004d50097223 */ /* 0x000fc40000010009 */
[----:B------:R-:W1:Y:S01]  /*15e0*/  SHFL.UP PT, R13, R81, 0x1, RZ ;  /* 0x04200000510d7989 */ /* 0x000e6200000e00ff */
        /* <DEDUP_REMOVED lines=64> */
[-C--:B----4-:R-:W-:Y:S01]  /*19f0*/  @P1 FFMA.FTZ R84, R84, R8.reuse, R11 ;  /* 0x0000000854541223 */ /* 0x090fe2000001000b */
[----:B------:R-:W0:Y:S01]  /*1a00*/  SHFL.UP PT, R16, R82, 0x10, RZ ;  /* 0x0600000052107989 */ /* 0x000e2200000e00ff */
[----:B------:R-:W-:-:S03]  /*1a10*/  @P1 FFMA.FTZ R83, R83, R8, -R10 ;  /* 0x0000000853531223 */ /* 0x000fc6000001080a */
        /* <DEDUP_REMOVED lines=16> */
[-C--:B----4-:R-:W-:Y:S01]  /*1b20*/  FFMA.FTZ R16, R83, R17.reuse, -R16 ;  /* 0x0000001153107223 */ /* 0x090fe20000010810 */
[----:B------:R-:W-:-:S05]  /*1b30*/  FFMA.FTZ R17, R84, R17, R9 ;  /* 0x0000001154117223 */ /* 0x000fca0000010009 */
        /* <DEDUP_REMOVED lines=14> */
[----:B------:R-:W2:Y:S04]  /*1c20*/  SHFL.UP PT, R16, R19, 0x1, RZ ;  /* 0x0420000013107989 */ /* 0x000ea800000e00ff */
[----:B------:R-:W4:Y:S01]  /*1c30*/  SHFL.UP PT, R17, R18, 0x1, RZ ;  /* 0x0420000012117989 */ /* 0x000f2200000e00ff */
[----:B-1----:R-:W-:-:S02]  /*1c40*/  @!P2 MOV R85, R13 ;  /* 0x0000000d0055a202 */ /* 0x002fc40000000f00 */
[----:B0-----:R-:W-:Y:S02]  /*1c50*/  @!P2 MOV R86, R12 ;  /* 0x0000000c0056a202 */ /* 0x001fe40000000f00 */
[----:B--2---:R-:W-:Y:S01]  /*1c60*/  @!P2 MOV R16, R15 ;  /* 0x0000000f0010a202 */ /* 0x004fe20000000f00 */
[CC--:B------:R-:W-:Y:S01]  /*1c70*/  @P3 FMUL.FTZ R82, R58.reuse, R85.reuse ;  /* 0x000000553a523220 */ /* 0x0c0fe20000410000 */
[C---:B------:R-:W-:Y:S01]  /*1c80*/  @P3 FMUL.FTZ R85, R59.reuse, R85 ;  /* 0x000000553b553220 */ /* 0x040fe20000410000 */
[----:B----4-:R-:W-:Y:S02]  /*1c90*/  @!P2 MOV R17, R14 ;  /* 0x0000000e0011a202 */ /* 0x010fe40000000f00 */
[-C--:B------:R-:W-:Y:S01]  /*1ca0*/  @P3 FFMA.FTZ R59, R59, R86.reuse, R82 ;  /* 0x000000563b3b3223 */ /* 0x080fe20000010052 */
[----:B------:R-:W-:-:S03]  /*1cb0*/  @P3 FFMA.FTZ R58, R58, R86, -R85 ;  /* 0x000000563a3a3223 */ /* 0x000fc60000010855 */
[----:B------:R-:W-:Y:S01]  /*1cc0*/  @P3 FADD.FTZ R16, R16, R59 ;  /* 0x0000003b10103221 */ /* 0x000fe20000010000 */
[----:B------:R-:W-:-:S03]  /*1cd0*/  @P3 FADD.FTZ R17, R17, R58 ;  /* 0x0000003a11113221 */ /* 0x000fc60000010000 */
[CC--:B------:R-:W-:Y:S01]  /*1ce0*/  FMUL.FTZ R18, R80.reuse, R16.reuse ;  /* 0x0000001050127220 */ /* 0x0c0fe20000410000 */
[-C--:B------:R-:W-:Y:S01]  /*1cf0*/  FMUL.FTZ R19, R80, R17.reuse ;  /* 0x0000001150137220 */ /* 0x080fe20000410000 */
[----:B------:R-:W-:Y:S02]  /*1d00*/  ISETP.NE.AND P1, PT, R39, RZ, PT ;  /* 0x000000ff2700720c */ /* 0x000fe40003f25270 */
[C---:B------:R-:W-:Y:S01]  /*1d10*/  FFMA.FTZ R18, R79.reuse, R17, -R18 ;  /* 0x000000114f127223 */ /* 0x040fe20000010812 */
[----:B------:R-:W-:Y:S01]  /*1d20*/  FFMA.FTZ R19, R79, R16, R19 ;  /* 0x000000104f137223 */ /* 0x000fe20000010013 */
[-C--:B---3--:R-:W-:Y:S02]  /*1d30*/  FMUL.FTZ R17, R37, R57.reuse ;  /* 0x0000003925117220 */ /* 0x088fe40000410000 */
[----:B------:R-:W-:Y:S01]  /*1d40*/  FADD.FTZ R18, R63, R18 ;  /* 0x000000123f127221 */ /* 0x000fe20000010000 */
[C---:B------:R-:W-:Y:S01]  /*1d50*/  FMUL.FTZ R16, R36.reuse, R57 ;  /* 0x0000003924107220 */ /* 0x040fe20000410000 */
[----:B------:R-:W-:Y:S01]  /*1d60*/  FADD.FTZ R19, RZ, R19 ;  /* 0x00000013ff137221 */ /* 0x000fe20000010000 */
[----:B------:R-:W-:Y:S01]  /*1d70*/  FFMA.FTZ R57, R36, R56, -R17 ;  /* 0x0000003824397223 */ /* 0x000fe20000010811 */
[C---:B------:R-:W-:Y:S01]  /*1d80*/  FMUL.FTZ R36, R78.reuse, R18 ;  /* 0x000000124e247220 */ /* 0x040fe20000410000 */
[----:B------:R-:W-:Y:S01]  /*1d90*/  FFMA.FTZ R56, R37, R56, R16 ;  /* 0x0000003825387223 */ /* 0x000fe20000010010 */
[----:B------:R-:W-:Y:S01]  /*1da0*/  FMUL.FTZ R59, R78, R19 ;  /* 0x000000134e3b7220 */ /* 0x000fe20000410000 */
[----:B------:R-:W-:Y:S01]  /*1db0*/  FMUL.FTZ R37, R9, R15 ;  /* 0x0000000f09257220 */ /* 0x000fe20000410000 */
[C---:B------:R-:W-:Y:S01]  /*1dc0*/  FFMA.FTZ R36, R77.reuse, R19, R36 ;  /* 0x000000134d247223 */ /* 0x040fe20000010024 */
[----:B------:R-:W0:Y:S01]  /*1dd0*/  @!P1 LDC.64 R16, c[0x0][0x480] ;  /* 0x00012000ff109b82 */ /* 0x000e220000000a00 */
[----:B------:R-:W-:Y:S01]  /*1de0*/  FFMA.FTZ R79, R77, R18, -R59 ;  /* 0x000000124d4f7223 */ /* 0x000fe2000001083b */
[----:B------:R-:W-:Y:S01]  /*1df0*/  FFMA.FTZ R77, R8, R14, -R37 ;  /* 0x0000000e084d7223 */ /* 0x000fe20000010825 */
[----:B------:R-:W-:-:S02]  /*1e00*/  FADD.FTZ R37, RZ, R36 ;  /* 0x00000024ff257221 */ /* 0x000fc40000010000 */
[----:B------:R-:W-:Y:S02]  /*1e10*/  FADD.FTZ R36, R64, R79 ;  /* 0x0000004f40247221 */ /* 0x000fe40000010000 */
[C---:B------:R-:W-:Y:S01]  /*1e20*/  FMUL.FTZ R78, R76.reuse, R37 ;  /* 0x000000254c4e7220 */ /* 0x040fe20000410000 */
[C---:B------:R-:W-:Y:S01]  /*1e30*/  FMUL.FTZ R59, R9.reuse, R13 ;  /* 0x0000000d093b7220 */ /* 0x040fe20000410000 */
[----:B------:R-:W-:Y:S01]  /*1e40*/  FMUL.FTZ R76, R76, R36 ;  /* 0x000000244c4c7220 */ /* 0x000fe20000410000 */
[----:B------:R-:W-:Y:S01]  /*1e50*/  FMUL.FTZ R58, R9, R14 ;  /* 0x0000000e093a7220 */ /* 0x000fe20000410000 */
[----:B------:R-:W-:Y:S01]  /*1e60*/  FFMA.FTZ R78, R75, R36, -R78 ;  /* 0x000000244b4e7223 */ /* 0x000fe2000001084e */
[-C--:B------:R-:W-:Y:S01]  /*1e70*/  FMUL.FTZ R14, R9, R12.reuse ;  /* 0x0000000c090e7220 */ /* 0x080fe20000410000 */
[C---:B------:R-:W-:Y:S01]  /*1e80*/  FFMA.FTZ R12, R8.reuse, R12, -R59 ;  /* 0x0000000c080c7223 */ /* 0x040fe2000001083b */
[----:B------:R-:W-:Y:S01]  /*1e90*/  FFMA.FTZ R76, R75, R37, R76 ;  /* 0x000000254b4c7223 */ /* 0x000fe2000001004c */
[----:B------:R-:W-:Y:S01]  /*1ea0*/  FADD.FTZ R59, R65, R78 ;  /* 0x0000004e413b7221 */ /* 0x000fe20000010000 */
[C---:B------:R-:W-:Y:S01]  /*1eb0*/  FFMA.FTZ R13, R8.reuse, R13, R14 ;  /* 0x0000000d080d7223 */ /* 0x040fe2000001000e */
[----:B------:R-:W-:Y:S01]  /*1ec0*/  FFMA.FTZ R58, R8, R15, R58 ;  /* 0x0000000f083a7223 */ /* 0x000fe2000001003a */
[----:B------:R-:W-:Y:S01]  /*1ed0*/  FADD.FTZ R75, RZ, R76 ;  /* 0x0000004cff4b7221 */ /* 0x000fe20000010000 */
[----:B------:R-:W-:Y:S01]  /*1ee0*/  FMUL.FTZ R9, R0, R59 ;  /* 0x0000003b00097220 */ /* 0x000fe20000410000 */
[----:B------:R-:W-:Y:S01]  /*1ef0*/  FADD.FTZ R14, R10, R77 ;  /* 0x0000004d0a0e7221 */ /* 0x000fe20000010000 */
[----:B------:R-:W-:Y:S01]  /*1f00*/  @!P1 IADD3 R10, P2, PT, R50, UR6, RZ ;  /* 0x00000006320a9c10 */ /* 0x000fe2000ff5e0ff */
[----:B------:R-:W-:Y:S01]  /*1f10*/  FMUL.FTZ R8, R56, R19 ;  /* 0x0000001338087220 */ /* 0x000fe20000410000 */
[-C--:B------:R-:W-:Y:S01]  /*1f20*/  FFMA.FTZ R19, R74, R75.reuse, R9 ;  /* 0x0000004b4a137223 */ /* 0x080fe20000010009 */
[----:B------:R-:W-:Y:S01]  /*1f30*/  FADD.FTZ R15, R11, R58 ;  /* 0x0000003a0b0f7221 */ /* 0x000fe20000010000 */
[----:B------:R-:W-:Y:S01]  /*1f40*/  FMUL.FTZ R9, R0, R75 ;  /* 0x0000004b00097220 */ /* 0x000fe20000410000 */
[----:B------:R-:W-:Y:S01]  /*1f50*/  @!P1 LEA.HI.X.SX32 R58, R50, RZ, 0x1, P2 ;  /* 0x000000ff323a9211 */ /* 0x000fe200010f0eff */
[----:B------:R-:W-:Y:S01]  /*1f60*/  UIADD3 UR7, UPT, UPT, UR7, 0x1, URZ ;  /* 0x0000000107077890 */ /* 0x000fe2000fffe0ff */
[----:B0-----:R-:W-:Y:S01]  /*1f70*/  @!P1 LEA R16, P2, R10, R16, 0x4 ;  /* 0x000000100a109211 */ /* 0x001fe200078420ff */
[----:B------:R-:W-:Y:S01]  /*1f80*/  FADD.FTZ R19, RZ, R19 ;  /* 0x00000013ff137221 */ /* 0x000fe20000010000 */
[----:B------:R-:W-:Y:S01]  /*1f90*/  FFMA.FTZ R9, R74, R59, -R9 ;  /* 0x0000003b4a097223 */ /* 0x000fe20000010809 */
[C---:B------:R-:W-:Y:S01]  /*1fa0*/  FFMA.FTZ R11, R57.reuse, R18, -R8 ;  /* 0x00000012390b7223 */ /* 0x040fe20000010808 */
        /* <DEDUP_REMOVED lines=18> */
[----:B------:R-:W-:Y:S02]  /*20d0*/  IADD3.X R66, PT, PT, R66, R35, RZ, P1, !PT ;  /* 0x0000002342427210 */ /* 0x000fe40000ffe4ff */
[----:B------:R-:W-:Y:S02]  /*20e0*/  IADD3.X R70, PT, PT, R70, R33, RZ, P2, !PT ;  /* 0x0000002146467210 */ /* 0x000fe400017fe4ff */
[----:B------:R-:W-:Y:S01]  /*20f0*/  IADD3.X R72, PT, PT, R72, R31, RZ, P3, !PT ;  /* 0x0000001f48487210 */ /* 0x000fe20001ffe4ff */
[----:B------:R-:W-:-:S02]  /*2100*/  UIADD3 UR6, UPT, UPT, UR6, 0x1, URZ ;  /* 0x0000000106067890 */ /* 0x000fc4000fffe0ff */
[----:B------:R-:W-:Y:S01]  /*2110*/  UIADD3 UR5, UPT, UPT, UR5, 0x10, URZ ;  /* 0x0000001005057890 */ /* 0x000fe2000fffe0ff */
[----:B0-----:R-:W-:Y:S11]  /*2120*/  BRA.U UP0, `(.L_x_2405) ;  /* 0xfffffff100187547 */ /* 0x001ff6000b83ffff */
.L_x_2404:
[----:B------:R-:W-:Y:S01]  /*2130*/  BAR.SYNC.DEFER_BLOCKING 0x0 ;  /* 0x0000000000007b1d */ /* 0x000fe20000010000 */
[----:B------:R-:W-:-:S06]  /*2140*/  USHF.L.U32 UR5, UR4, 0x7, URZ ;  /* 0x0000000704057899 */ /* 0x000fcc00080006ff */
[----:B------:R-:W-:Y:S02]  /*2150*/  IADD3 R11, P0, PT, R28, UR5, RZ ;  /* 0x000000051c0b7c10 */ /* 0x000fe4000ff1e0ff */
[----:B------:R-:W-:Y:S02]  /*2160*/  IADD3 R9, P1, PT, R26, UR5, RZ ;  /* 0x000000051a097c10 */ /* 0x000fe4000ff3e0ff */
[----:B------:R-:W-:Y:S02]  /*2170*/  IADD3.X R10, PT, PT, RZ, R47, RZ, P0, !PT ;  /* 0x0000002fff0a7210 */ /* 0x000fe400007fe4ff */
[C---:B------:R-:W-:Y:S02]  /*2180*/  LEA R12, P0, R11.reuse, R22, 0x2 ;  /* 0x000000160b0c7211 */ /* 0x040fe400078010ff */
[----:B------:R-:W-:Y:S02]  /*2190*/  IADD3.X R0, PT, PT, RZ, R48, RZ, P1, !PT ;  /* 0x00000030ff007210 */ /* 0x000fe40000ffe4ff */
[----:B------:R-:W-:-:S02]  /*21a0*/  LEA.HI.X R13, R11, R23, R10, 0x2, P0 ;  /* 0x000000170b0d7211 */ /* 0x000fc400000f140a */
[----:B------:R-:W-:-:S04]  /*21b0*/  LEA R8, P1, R9, R20, 0x2 ;  /* 0x0000001409087211 */ /* 0x000fc800078210ff */
[----:B------:R-:W-:Y:S01]  /*21c0*/  LEA.HI.X R9, R9, R21, R0, 0x2, P1 ;  /* 0x0000001509097211 */ /* 0x000fe200008f1400 */
[----:B------:R0:W-:Y:S01]  /*21d0*/  STG.E.128 desc[UR16][R12.64], R4 ;  /* 0x000000040c007986 */ /* 0x0001e2000c101d10 */
[----:B------:R-:W-:Y:S06]  /*21e0*/  BAR.SYNC.DEFER_BLOCKING 0x0 ;  /* 0x0000000000007b1d */ /* 0x000fec0000010000 */
[----:B------:R-:W2:Y:S02]  /*21f0*/  LDG.E.128 R8, desc[UR16][R8.64] ;  /* 0x0000001008087981 */ /* 0x000ea4000c1e1d00 */
[----:B------:R-:W-:Y:S01]  /*2200*/  BAR.SYNC.DEFER_BLOCKING 0x0 ;  /* 0x0000000000007b1d */ /* 0x000fe20000010000 */
[----:B0-----:R-:W-:Y:S01]  /*2210*/  IADD3 R13, P0, PT, R24, UR5, RZ ;  /* 0x00000005180d7c10 */ /* 0x001fe2000ff1e0ff */
[----:B------:R-:W-:Y:S01]  /*2220*/  UIADD3 UR4, UPT, UPT, UR4, 0x1, URZ ;  /* 0x0000000104047890 */ /* 0x000fe2000fffe0ff */
[----:B------:R-:W-:-:S03]  /*2230*/  IADD3 R52, P1, PT, R52, 0x200, RZ ;  /* 0x0000020034347810 */ /* 0x000fc60007f3e0ff */
[----:B------:R-:W0:Y:S01]  /*2240*/  LDCU UR5, c[0x0][0x394] ;  /* 0x00007280ff0577ac */ /* 0x000e220008000800 */
[----:B------:R-:W-:Y:S01]  /*2250*/  IADD3.X R53, PT, PT, RZ, R53, RZ, P1, !PT ;  /* 0x00000035ff357210 */ /* 0x000fe20000ffe4ff */
[----:B0-----:R-:W-:Y:S01]  /*2260*/  UISETP.GE.AND UP0, UPT, UR4, UR5, UPT ;  /* 0x000000050400728c */ /* 0x001fe2000bf06270 */
[----:B--2---:R-:W-:Y:S01]  /*2270*/  FMUL.FTZ R15, R9, -1.4426950216293334961 ;  /* 0xbfb8aa3b090f7820 */ /* 0x004fe20000410000 */
        /* <DEDUP_REMOVED lines=11> */
[----:B------:R-:W-:Y:S02]  /*2330*/  IADD3.X R0, PT, PT, RZ, R49, RZ, P0, !PT ;  /* 0x00000031ff007210 */ /* 0x000fe400007fe4ff */
[----:B------:R-:W-:-:S04]  /*2340*/  LEA R12, P0, R13, R2, 0x2 ;  /* 0x000000020d0c7211 */ /* 0x000fc800078010ff */
[----:B------:R-:W2:Y:S01]  /*2350*/  MUFU.RCP R37, R14 ;  /* 0x0000000e00257308 */ /* 0x000ea20000001000 */
[----:B0-----:R-:W-:Y:S01]  /*2360*/  FADD.FTZ R18, R17, 1 ;  /* 0x3f80000011127421 */ /* 0x001fe20000010000 */
[----:B------:R-:W-:Y:S02]  /*2370*/  LEA.HI.X R13, R13, R3, R0, 0x2, P0 ;  /* 0x000000030d0d7211 */ /* 0x000fe400000f1400 */
[----:B------:R-:W-:-:S04]  /*2380*/  IADD3 R54, P0, PT, R54, 0x200, RZ ;  /* 0x0000020036367810 */ /* 0x000fc80007f1e0ff */
[----:B------:R-:W0:Y:S01]  /*2390*/  MUFU.RCP R51, R18 ;  /* 0x0000001200337308 */ /* 0x000e220000001000 */
[----:B-1----:R-:W-:Y:S01]  /*23a0*/  FMUL.FTZ R0, R9, R16 ;  /* 0x0000001009007220 */ /* 0x002fe20000410000 */
[----:B------:R-:W-:-:S03]  /*23b0*/  IADD3.X R55, PT, PT, RZ, R55, RZ, P0, !PT ;  /* 0x00000037ff377210 */ /* 0x000fc600007fe4ff */
[----:B------:R-:W-:-:S03]  /*23c0*/  FMUL.FTZ R5, R0, R5 ;  /* 0x0000000500057220 */ /* 0x000fc60000410000 */
[----:B------:R-:W1:Y:S01]  /*23d0*/  MUFU.RCP R36, R36 ;  /* 0x0000002400247308 */ /* 0x000e620000001000 */
[----:B--2---:R-:W-:-:S04]  /*23e0*/  FMUL.FTZ R15, R8, R37 ;  /* 0x00000025080f7220 */ /* 0x004fc80000410000 */
[----:B------:R-:W-:Y:S01]  /*23f0*/  FMUL.FTZ R4, R15, R4 ;  /* 0x000000040f047220 */ /* 0x000fe20000410000 */
[----:B0-----:R-:W-:-:S04]  /*2400*/  FMUL.FTZ R9, R10, R51 ;  /* 0x000000330a097220 */ /* 0x001fc80000410000 */
[----:B------:R-:W-:Y:S01]  /*2410*/  FMUL.FTZ R6, R9, R6 ;  /* 0x0000000609067220 */ /* 0x000fe20000410000 */
[----:B-1----:R-:W-:-:S04]  /*2420*/  FMUL.FTZ R8, R11, R36 ;  /* 0x000000240b087220 */ /* 0x002fc80000410000 */
[----:B------:R-:W-:-:S05]  /*2430*/  FMUL.FTZ R7, R8, R7 ;  /* 0x0000000708077220 */ /* 0x000fca0000410000 */
[----:B------:R0:W-:Y:S01]  /*2440*/  STG.E.128 desc[UR16][R12.64], R4 ;  /* 0x000000040c007986 */ /* 0x0001e2000c101d10 */
[----:B------:R-:W-:Y:S05]  /*2450*/  BRA.U !UP0, `(.L_x_2406) ;  /* 0xffffffe108887547 */ /* 0x000fea000b83ffff */
[----:B------:R-:W-:Y:S05]  /*2460*/  EXIT ;  /* 0x000000000000794d */ /* 0x000fea0003800000 */
.L_x_2407:
        /* <DEDUP_REMOVED lines=9> */
.L_x_5017:


//--------------------- .text._Z25selective_scan_fwd_kernelI32Selective_Scan_fwd_kernel_traitsILi32ELi4ELi1ELb1ELb0ELb1ELb0EfN3c107complexIfEEEEv13SSMParamsBase --------------------------
	.section	.text._Z25selective_scan_fwd_kernelI32Selective_Scan_fwd_kernel_traitsILi32ELi4ELi1ELb1ELb0ELb1ELb0EfN3c107complexIfEEEEv13SSMParamsBase,"ax",@progbits
	.align	128
        .global         _Z25selective_scan_fwd_kernelI32Selective_Scan_fwd_kernel_traitsILi32ELi4ELi1ELb1ELb0ELb1ELb0EfN3c107complexIfEEEEv13SSMParamsBase
        .type           _Z25selective_scan_fwd_kernelI32Selective_Scan_fwd_kernel_traitsILi32ELi4ELi1ELb1ELb0ELb1ELb0EfN3c107complexIfEEEEv13SSMParamsBase,@function
        .size           _Z25selective_scan_fwd_kernelI32Selective_Scan_fwd_kernel_traitsILi32ELi4ELi1ELb1ELb0ELb1ELb0EfN3c107complexIfEEEEv13SSMParamsBase,(.L_x_5018 - _Z25selective_scan_fwd_kernelI32Selective_Scan_fwd_kernel_traitsILi32ELi4ELi1ELb1ELb0ELb1ELb0EfN3c107complexIfEEEEv13SSMParamsBase)
        .other          _Z25selective_scan_fwd_kernelI32Selective_Scan_fwd_kernel_traitsILi32ELi4ELi1ELb1ELb0ELb1ELb0EfN3c107complexIfEEEEv13SSMParamsBase,@"STO_CUDA_ENTRY STV_DEFAULT"
_Z25selective_scan_fwd_kernelI32Selective_Scan_fwd_kernel_traitsILi32ELi4ELi1ELb1ELb0ELb1ELb0EfN3c107complexIfEEEEv13SSMParamsBase:
.text._Z25selective_scan_fwd_kernelI32Selective_Scan_fwd_kernel_traitsILi32ELi4ELi1ELb1ELb0ELb1ELb0EfN3c107complexIfEEEEv13SSMParamsBase:
        /* <DEDUP_REMOVED lines=22> */
[----:B------:R-:W-:Y:S01]  /*0160*/  @P1 LEA R4, P3, R0, R4, 0x2 ;  /* 0x0000000400041211 */ /* 0x000fe200078610ff */
[----:B------:R4:W5:Y:S01]  /*0170*/  @P0 LDG.E R53, desc[UR16][R2.64] ;  /* 0x0000001002350981 */ /* 0x000962000c1e1900 */
[----:B---3--:R-:W-:Y:S02]  /*0180*/  IADD3 R6, PT, PT, R8, 0xffffffe, RZ ;  /* 0x0ffffffe08067810 */ /* 0x008fe40007ffe0ff */
[C---:B------:R-:W-:Y:S02]  /*0190*/  @P1 LEA.HI.X R5, R0.reuse, R5, RZ, 0x2, P3 ;  /* 0x0000000500051211 */ /* 0x040fe400018f14ff */
[----:B------:R3:W3:Y:S01]  /*01a0*/  F2I.FTZ.U32.TRUNC.NTZ R7, R6 ;  /* 0x0000000600077305 */ /* 0x0006e2000021f000 */
[----:B----4-:R-:W-:Y:S01]  /*01b0*/  IABS R2, R0 ;  /* 0x0000000000027213 */ /* 0x010fe20000000000 */
[----:B------:R-:W-:Y:S01]  /*01c0*/  UIMAD.WIDE.U32 UR6, UR18, UR12, URZ ;  /* 0x0000000c120672a5 */ /* 0x000fe2000f8e00ff */
[----:B------:R-:W-:Y:S02]  /*01d0*/  LOP3.LUT R8, R0, R11, RZ, 0x3c, !PT ;  /* 0x0000000b00087212 */ /* 0x000fe400078e3cff */
[----:B0-----:R-:W-:Y:S01]  /*01e0*/  ISETP.GE.AND P4, PT, R15, 0x1, PT ;  /* 0x000000010f00780c */ /* 0x001fe20003f86270 */
[----:B---3--:R-:W-:Y:S01]  /*01f0*/  HFMA2 R6, -RZ, RZ, 0, 0 ;  /* 0x00000000ff067431 */ /* 0x008fe200000001ff */
[----:B------:R-:W-:Y:S01]  /*0200*/  UIMAD.WIDE.U32 UR4, UR18, UR8, URZ ;  /* 0x00000008120472a5 */ /* 0x000fe2000f8e00ff */
[----:B------:R0:W5:Y:S01]  /*0210*/  @P1 LDG.E R52, desc[UR16][R4.64] ;  /* 0x0000001004341981 */ /* 0x000162000c1e1900 */
[----:B------:R-:W-:-:S05]  /*0220*/  IADD3 R10, PT, PT, RZ, -R7, RZ ;  /* 0x80000007ff0a7210 */ /* 0x000fca0007ffe0ff */
[----:B------:R-:W-:-:S04]  /*0230*/  IMAD R3, R10, R9, RZ ;  /* 0x000000090a037224 */ /* 0x000fc800078e02ff */
        /* <DEDUP_REMOVED lines=8> */
[----:B------:R-:W3:Y:S01]  /*02c0*/  LDC.64 R8, c[0x0][0x468] ;  /* 0x00011a00ff087b82 */ /* 0x000ee20000000a00 */
[----:B------:R-:W-:Y:S02]  /*02d0*/  UIMAD UR9, UR18, UR9, UR5 ;  /* 0x00000009120972a4 */ /* 0x000fe4000f8e0205 */
[----:B------:R-:W-:Y:S01]  /*02e0*/  UIMAD UR8, UR18, UR13, UR7 ;  /* 0x0000000d120872a4 */ /* 0x000fe2000f8e0207 */
[----:B------:R-:W-:Y:S02]  /*02f0*/  MOV R3, UR5 ;  /* 0x0000000500037c02 */ /* 0x000fe40008000f00 */
[----:B0-----:R-:W-:Y:S02]  /*0300*/  MOV R4, UR6 ;  /* 0x0000000600047c02 */ /* 0x001fe40008000f00 */
[----:B------:R-:W-:Y:S01]  /*0310*/  MOV R5, UR7 ;  /* 0x0000000700057c02 */ /* 0x000fe20008000f00 */
[----:B------:R-:W0:Y:S01]  /*0320*/  LDCU.64 UR6, c[0x0][0x3d0] ;  /* 0x00007a00ff0677ac */ /* 0x000e220008000a00 */
[----:B------:R-:W-:-:S02]  /*0330*/  MOV R2, UR4 ;  /* 0x0000000400027c02 */ /* 0x000fc40008000f00 */
[----:B------:R-:W-:Y:S02]  /*0340*/  MOV R3, UR9 ;  /* 0x0000000900037c02 */ /* 0x000fe40008000f00 */
[----:B------:R-:W-:Y:S02]  /*0350*/  MOV R5, UR8 ;  /* 0x0000000800057c02 */ /* 0x000fe40008000f00 */
[----:B------:R-:W-:Y:S02]  /*0360*/  ISETP.NE.AND P1, PT, R11, RZ, PT ;  /* 0x000000ff0b00720c */ /* 0x000fe40003f25270 */
[----:B------:R-:W-:Y:S01]  /*0370*/  @!P2 IADD3 R7, PT, PT, R7, 0x1, RZ ;  /* 0x000000010707a810 */ /* 0x000fe20007ffe0ff */
[----:B012---:R-:W-:Y:S10]  /*0380*/  @!P4 EXIT ;  /* 0x000000000000c94d */ /* 0x007ff40003800000 */
[----:B------:R-:W-:Y:S01]  /*0390*/  @P0 IADD3 R7, PT, PT, R7, 0x1, RZ ;  /* 0x0000000107070810 */ /* 0x000fe20007ffe0ff */
[C---:B------:R-:W-:Y:S01]  /*03a0*/  IMAD.WIDE.U32 R2, R0.reuse, UR10, R2 ;  /* 0x0000000a00027c25 */ /* 0x040fe2000f8e0002 */
[----:B------:R-:W0:Y:S01]  /*03b0*/  LDC.64 R12, c[0x0][0x450] ;  /* 0x00011400ff0c7b82 */ /* 0x000e220000000a00 */
[----:B------:R-:W1:Y:S01]  /*03c0*/  S2R R51, SR_TID.X ;  /* 0x0000000000337919 */ /* 0x000e620000002100 */
[----:B------:R-:W-:Y:S01]  /*03d0*/  @!P3 IADD3 R7, PT, PT, -R7, RZ, RZ ;  /* 0x000000ff0707b210 */ /* 0x000fe20007ffe1ff */
[C---:B------:R-:W-:Y:S01]  /*03e0*/  IMAD R57, R0.reuse, UR11, R3 ;  /* 0x0000000b00397c24 */ /* 0x040fe2000f8e0203 */
[----:B------:R-:W-:Y:S01]  /*03f0*/  @!P1 LOP3.LUT R7, RZ, R11, RZ, 0x33, !PT ;  /* 0x0000000bff079212 */ /* 0x000fe200078e33ff */
[----:B------:R-:W-:Y:S01]  /*0400*/  IMAD.WIDE.U32 R4, R0, UR14, R4 ;  /* 0x0000000e00047c25 */ /* 0x000fe2000f8e0004 */
[----:B------:R-:W-:Y:S01]  /*0410*/  UIMAD.WIDE.U32 UR4, UR18, UR6, URZ ;  /* 0x00000006120472a5 */ /* 0x000fe2000f8e00ff */
[----:B------:R-:W-:Y:S01]  /*0420*/  LEA R54, P0, R2, R54, 0x2 ;  /* 0x0000003602367211 */ /* 0x000fe200078010ff */
[----:B------:R-:W2:Y:S01]  /*0430*/  LDC.64 R16, c[0x0][0x428] ;  /* 0x00010a00ff107b82 */ /* 0x000ea20000000a00 */
[----:B------:R-:W-:Y:S01]  /*0440*/  SHF.R.S32.HI R3, RZ, 0x1f, R7 ;  /* 0x0000001fff037819 */ /* 0x000fe20000011407 */
[----:B------:R-:W-:Y:S01]  /*0450*/  IMAD R59, R0, UR15, R5 ;  /* 0x0000000f003b7c24 */ /* 0x000fe2000f8e0205 */
[----:B------:R-:W-:Y:S01]  /*0460*/  UIMAD UR5, UR18, UR7, UR5 ;  /* 0x00000007120572a4 */ /* 0x000fe2000f8e0205 */
[----:B------:R-:W-:Y:S01]  /*0470*/  LEA.HI.X R57, R2, R55, R57, 0x2, P0 ;  /* 0x0000003702397211 */ /* 0x000fe200000f1439 */
[----:B------:R-:W4:Y:S01]  /*0480*/  LDCU.64 UR6, c[0x0][0x3b8] ;  /* 0x00007700ff0677ac */ /* 0x000f220008000a00 */
[C---:B---3--:R-:W-:Y:S01]  /*0490*/  LEA R56, P0, R4.reuse, R8, 0x2 ;  /* 0x0000000804387211 */ /* 0x048fe200078010ff */
[----:B------:R-:W-:Y:S01]  /*04a0*/  IMAD R2, R3, R60, RZ ;  /* 0x0000003c03027224 */ /* 0x000fe200078e02ff */
[----:B------:R-:W3:Y:S01]  /*04b0*/  LDC.64 R46, c[0x0][0x3a0] ;  /* 0x0000e800ff2e7b82 */ /* 0x000ee20000000a00 */
[----:B------:R-:W-:Y:S01]  /*04c0*/  MOV R45, RZ ;  /* 0x000000ff002d7202 */ /* 0x000fe20000000f00 */
[----:B------:R-:W0:Y:S01]  /*04d0*/  LDCU.U8 UR9, c[0x0][0x39e] ;  /* 0x000073c0ff0977ac */ /* 0x000e220008000000 */
[----:B------:R-:W-:Y:S01]  /*04e0*/  LEA.HI.X R59, R4, R9, R59, 0x2, P0 ;  /* 0x00000009043b7211 */ /* 0x000fe200000f143b */
[----:B------:R-:W-:-:S02]  /*04f0*/  IMAD R61, R7, R61, R2 ;  /* 0x0000003d073d7224 */ /* 0x000fc400078e0202 */
[----:B------:R-:W-:Y:S01]  /*0500*/  IMAD.WIDE.U32 R2, R7, R60, UR4 ;  /* 0x0000000407027e25 */ /* 0x000fe2000f8e003c */
[----:B------:R-:W1:Y:S01]  /*0510*/  LDCU UR4, c[0x0][0x38c] ;  /* 0x00007180ff0477ac */ /* 0x000e620008000800 */
[----:B------:R-:W1:Y:S01]  /*0520*/  LDC R11, c[0x0][0x384] ;  /* 0x0000e100ff0b7b82 */ /* 0x000e620000000800 */
[----:B0-----:R-:W-:Y:S02]  /*0530*/  LEA R58, P0, R2, R12, 0x2 ;  /* 0x0000000c023a7211 */ /* 0x001fe400078010ff */
[----:B------:R-:W-:Y:S01]  /*0540*/  IADD3 R61, PT, PT, R3, R61, RZ ;  /* 0x0000003d033d7210 */ /* 0x000fe20007ffe0ff */
[----:B----4-:R-:W-:-:S04]  /*0550*/  IMAD.WIDE.U32 R48, R0, UR6, RZ ;  /* 0x0000000600307c25 */ /* 0x010fc8000f8e00ff */
[----:B------:R-:W0:Y:S01]  /*0560*/  LDC.64 R20, c[0x0][0x448] ;  /* 0x00011200ff147b82 */ /* 0x000e220000000a00 */
[----:B------:R-:W-:Y:S01]  /*0570*/  LEA.HI.X R61, R2, R13, R61, 0x2, P0 ;  /* 0x0000000d023d7211 */ /* 0x000fe200000f143d */
[----:B--2---:R-:W-:-:S04]  /*0580*/  IMAD.WIDE.U32 R4, R0, R16, RZ ;  /* 0x0000001000047225 */ /* 0x004fc800078e00ff */
[C---:B------:R-:W-:Y:S02]  /*0590*/  IMAD R5, R0.reuse, R17, R5 ;  /* 0x0000001100057224 */ /* 0x040fe400078e0205 */
[----:B------:R-:W2:Y:S01]  /*05a0*/  LDC.64 R22, c[0x0][0x440] ;  /* 0x00011000ff167b82 */ /* 0x000ea20000000a00 */
[----:B---3--:R-:W-:Y:S01]  /*05b0*/  IMAD.WIDE.U32 R6, R0, R46, RZ ;  /* 0x0000002e00067225 */ /* 0x008fe200078e00ff */
[----:B-1----:R-:W-:-:S03]  /*05c0*/  UISETP.LT.AND UP0, UPT, UR4, 0x1, UPT ;  /* 0x000000010400788c */ /* 0x002fc6000bf01270 */
[----:B------:R-:W-:Y:S02]  /*05d0*/  IMAD R47, R0, R47, R7 ;  /* 0x0000002f002f7224 */ /* 0x000fe400078e0207 */
[----:B------:R-:W-:Y:S01]  /*05e0*/  IMAD.WIDE.U32 R28, R51, 0x20, RZ ;  /* 0x00000020331c7825 */ /* 0x000fe200078e00ff */
[----:B------:R-:W1:Y:S03]  /*05f0*/  LDC.64 R18, c[0x0][0x420] ;  /* 0x00010800ff127b82 */ /* 0x000e660000000a00 */
[----:B------:R-:W-:Y:S01]  /*0600*/  IMAD R2, R11, UR18, R0 ;  /* 0x000000120b027c24 */ /* 0x000fe2000f8e0200 */
[----:B------:R-:W-:Y:S01]  /*0610*/  LOP3.LUT R55, R28, 0x10, RZ, 0xfc, !PT ;  /* 0x000000101c377812 */ /* 0x000fe200078efcff */
[----:B------:R-:W-:Y:S02]  /*0620*/  IMAD R0, R0, UR7, R49 ;  /* 0x0000000700007c24 */ /* 0x000fe4000f8e0231 */
[----:B------:R-:W-:Y:S01]  /*0630*/  IMAD R2, R2, R15, RZ ;  /* 0x0000000f02027224 */ /* 0x000fe200078e02ff */
[----:B------:R-:W3:Y:S01]  /*0640*/  LDC.64 R8, c[0x0][0x478] ;  /* 0x00011e00ff087b82 */ /* 0x000ee20000000a00 */
[----:B0-----:R-:W-:-:S02]  /*0650*/  LEA R50, P0, R48, R20, 0x3 ;  /* 0x0000001430327211 */ /* 0x001fc400078018ff */
[----:B------:R-:W-:Y:S01]  /*0660*/  IMAD R44, R2, UR4, RZ ;  /* 0x00000004022c7c24 */ /* 0x000fe2000f8e02ff */
[----:B------:R-:W-:Y:S01]  /*0670*/  USEL UR4, UR4, 0x1, !UP0 ;  /* 0x0000000104047887 */ /* 0x000fe2000c000000 */
[----:B------:R-:W-:-:S03]  /*0680*/  LEA.HI.X R48, R48, R21, R0, 0x3, P0 ;  /* 0x0000001530307211 */ /* 0x000fc600000f1c00 */
[----:B------:R-:W0:Y:S01]  /*0690*/  LDC.64 R36, c[0x0][0x3c0] ;  /* 0x0000f000ff247b82 */ /* 0x000e220000000a00 */
[----:B--2---:R-:W-:Y:S01]  /*06a0*/  LEA R49, P1, R6, R22, 0x3 ;  /* 0x0000001606317211 */ /* 0x004fe200078218ff */
[----:B------:R-:W-:-:S03]  /*06b0*/  UIADD3 UR6, UPT, UPT, -UR4, URZ, URZ ;  /* 0x000000ff04067290 */ /* 0x000fc6000fffe1ff */
[----:B------:R-:W-:-:S03]  /*06c0*/  LEA.HI.X R47, R6, R23, R47, 0x3, P1 ;  /* 0x00000017062f7211 */ /* 0x000fc600008f1c2f */
[----:B------:R-:W2:Y:S01]  /*06d0*/  LDC.64 R34, c[0x0][0x3e0] ;  /* 0x0000f800ff227b82 */ /* 0x000ea20000000a00 */
[----:B-1----:R-:W-:-:S04]  /*06e0*/  IMAD.WIDE.U32 R30, R18, UR18, R4 ;  /* 0x00000012121e7c25 */ /* 0x002fc8000f8e0004 */
[----:B------:R-:W-:-:S03]  /*06f0*/  IMAD R46, R19, UR18, R31 ;  /* 0x00000012132e7c24 */ /* 0x000fc6000f8e021f */
[----:B------:R-:W1:Y:S01]  /*0700*/  LDC.64 R32, c[0x0][0x3a8] ;  /* 0x0000ea00ff207b82 */ /* 0x000e620000000a00 */
[----:B---3--:R-:W-:Y:S01]  /*0710*/  IMAD.WIDE.U32 R2, R51, 0x10, R8 ;  /* 0x0000001033027825 */ /* 0x008fe200078e0008 */
[----:B0-----:R-:W-:Y:S02]  /*0720*/  SHF.L.U64.HI R37, R36, 0x3, R37 ;  /* 0x0000000324257819 */ /* 0x001fe40000010225 */
[----:B--2---:R-:W-:Y:S02]  /*0730*/  SHF.L.U64.HI R35, R34, 0x2, R35 ;  /* 0x0000000222237819 */ /* 0x004fe40000010223 */
[----:B-1----:R-:W-:-:S07]  /*0740*/  SHF.L.U64.HI R33, R32, 0x3, R33 ;  /* 0x0000000320217819 */ /* 0x002fce0000010221 */
.L_x_2418:
[----:B------:R-:W-:Y:S01]  /*0750*/  BAR.SYNC.DEFER_BLOCKING 0x0 ;  /* 0x0000000000007b1d */ /* 0x000fe20000010000 */
[----:B-1----:R-:W-:Y:S02]  /*0760*/  MOV R4, R56 ;  /* 0x0000003800047202 */ /* 0x002fe40000000f00 */
        /* <DEDUP_REMOVED lines=52> */
.L_x_2410:
[----:B------:R-:W-:Y:S05]  /*0ab0*/  BSYNC.RECONVERGENT B0 ;  /* 0x0000000000007941 */ /* 0x000fea0003800200 */
.L_x_2409:
        /* <DEDUP_REMOVED lines=32> */
.L_x_2412:
[----:B------:R-:W-:Y:S05]  /*0cc0*/  BSYNC.RECONVERGENT B0 ;  /* 0x0000000000007941 */ /* 0x000fea0003800200 */
.L_x_2411:
        /* <DEDUP_REMOVED lines=32> */
.L_x_2414:
[----:B------:R-:W-:Y:S05]  /*0ed0*/  BSYNC.RECONVERGENT B0 ;  /* 0x0000000000007941 */ /* 0x000fea0003800200 */
.L_x_2413:
        /* <DEDUP_REMOVED lines=32> */
.L_x_2415:
[----:B------:R-:W-:Y:S05]  /*10e0*/  BSYNC.RECONVERGENT B0 ;  /* 0x0000000000007941 */ /* 0x000fea0003800200 */
.L_x_2408:
        /* <DEDUP_REMOVED lines=12> */
[----:B------:R-:W-:Y:S01]  /*11b0*/  IADD3 R40, P1, PT, R58, R55, RZ ;  /* 0x000000373a287210 */ /* 0x000fe20007f3e0ff */
[----:B------:R-:W-:Y:S01]  /*11c0*/  FMUL.FTZ R65, R8, R60 ;  /* 0x0000003c08417220 */ /* 0x000fe20000410000 */
[----:B------:R-:W-:Y:S01]  /*11d0*/  FMUL.FTZ R66, R9, R62 ;  /* 0x0000003e09427220 */ /* 0x000fe20000410000 */
[----:B------:R-:W-:Y:S01]  /*11e0*/  FMUL.FTZ R67, R10, R63 ;  /* 0x0000003f0a437220 */ /* 0x000fe20000410000 */
[----:B------:R-:W-:Y:S01]  /*11f0*/  FMUL.FTZ R70, R11, R64 ;  /* 0x000000400b467220 */ /* 0x000fe20000410000 */
[----:B------:R-:W-:Y:S01]  /*1200*/  IMAD R69, R45, UR7, RZ ;  /* 0x000000072d457c24 */ /* 0x000fe2000f8e02ff */
[----:B------:R-:W-:-:S02]  /*1210*/  ISETP.EQ.AND P0, PT, R51, RZ, P0 ;  /* 0x000000ff3300720c */ /* 0x000fc40000702270 */
[----:B------:R-:W-:Y:S02]  /*1220*/  MOV R72, R49 ;  /* 0x0000003100487202 */ /* 0x000fe40000000f00 */
[----:B------:R-:W-:Y:S02]  /*1230*/  MOV R73, R47 ;  /* 0x0000002f00497202 */ /* 0x000fe40000000f00 */
[----:B------:R-:W-:Y:S02]  /*1240*/  MOV R68, R50 ;  /* 0x0000003200447202 */ /* 0x000fe40000000f00 */
[----:B------:R-:W-:Y:S02]  /*1250*/  MOV R71, R48 ;  /* 0x0000003000477202 */ /* 0x000fe40000000f00 */
[----:B------:R-:W-:Y:S01]  /*1260*/  IADD3.X R41, PT, PT, R29, R61, RZ, P1, !PT ;  /* 0x0000003d1d297210 */ /* 0x000fe20000ffe4ff */
[----:B0-----:R-:W-:-:S03]  /*1270*/  ULEA UR4, UR5, UR4, 0x18 ;  /* 0x0000000405047291 */ /* 0x001fc6000f8ec0ff */
[----:B------:R-:W-:Y:S01]  /*1280*/  UMOV UR5, UR6 ;  /* 0x0000000600057c82 */ /* 0x000fe20008000000 */
[----:B------:R-:W-:-:S12]  /*1290*/  UIADD3 UR4, UPT, UPT, UR4, 0x460, URZ ;  /* 0x0000046004047890 */ /* 0x000fd8000fffe0ff */
.L_x_2417:
[----:B------:R-:W2:Y:S04]  /*12a0*/  LDG.E.64 R16, desc[UR16][R72.64] ;  /* 0x0000001048107981 */ /* 0x000ea8000c1e1b00 */
[----:B------:R-:W3:Y:S01]  /*12b0*/  LDG.E.128 R12, desc[UR16][R40.64+-0x10] ;  /* 0xfffff010280c7981 */ /* 0x000ee2000c1e1d00 */
[C---:B-1----:R-:W-:Y:S01]  /*12c0*/  ISETP.GE.AND P1, PT, R78.reuse, 0x1, PT ;  /* 0x000000014e00780c */ /* 0x042fe20003f26270 */
[----:B0-----:R-:W0:Y:S01]  /*12d0*/  S2UR UR8, SR_CgaCtaId ;  /* 0x00000000000879c3 */ /* 0x001e220000008800 */
[----:B------:R-:W-:Y:S01]  /*12e0*/  UMOV UR7, 0x400 ;  /* 0x0000040000077882 */ /* 0x000fe20000000000 */
[----:B------:R-:W-:Y:S01]  /*12f0*/  ISETP.NE.AND P2, PT, R78, RZ, PT ;  /* 0x000000ff4e00720c */ /* 0x000fe20003f45270 */
[----:B0-----:R-:W-:Y:S01]  /*1300*/  ULEA UR7, UR8, UR7, 0x18 ;  /* 0x0000000708077291 */ /* 0x001fe2000f8ec0ff */
[----:B--2---:R-:W-:Y:S01]  /*1310*/  FMUL.FTZ R0, R17, R62 ;  /* 0x0000003e11007220 */ /* 0x004fe20000410000 */
[----:B------:R-:W-:-:S03]  /*1320*/  FMUL.FTZ R11, R16, 1.4426950216293334961 ;  /* 0x3fb8aa3b100b7820 */ /* 0x000fc60000410000 */
[----:B------:R-:W-:Y:S01]  /*1330*/  FMUL.RZ R9, R0, 0.15915493667125701904 ;  /* 0x3e22f98300097820 */ /* 0x000fe2000040c000 */
[----:B------:R-:W-:Y:S01]  /*1340*/  FMUL.FTZ R0, R11, R62 ;  /* 0x0000003e0b007220 */ /* 0x000fe20000410000 */
[-C--:B------:R-:W-:Y:S01]  /*1350*/  FMUL.FTZ R10, R17, R63.reuse ;  /* 0x0000003f110a7220 */ /* 0x080fe20000410000 */
[C---:B------:R-:W-:Y:S01]  /*1360*/  FMUL.FTZ R8, R11.reuse, R63 ;  /* 0x0000003f0b087220 */ /* 0x040fe20000410000 */
[----:B------:R-:W-:Y:S01]  /*1370*/  MUFU.SIN R19, R9 ;  /* 0x0000000900137308 */ /* 0x000fe20000000400 */
[C---:B------:R-:W-:Y:S01]  /*1380*/  FMUL.FTZ R16, R11.reuse, R64 ;  /* 0x000000400b107220 */ /* 0x040fe20000410000 */
[----:B------:R-:W-:-:S06]  /*1390*/  FMUL.FTZ R81, R11, R60 ;  /* 0x0000003c0b517220 */ /* 0x000fcc0000410000 */
[----:B------:R-:W0:Y:S01]  /*13a0*/  MUFU.EX2 R0, R0 ;  /* 0x0000000000007308 */ /* 0x000e220000000800 */
[----:B------:R-:W-:-:S07]  /*13b0*/  FMUL.RZ R24, R10, 0.15915493667125701904 ;  /* 0x3e22f9830a187820 */ /* 0x000fce000040c000 */
[----:B------:R-:W1:Y:S01]  /*13c0*/  MUFU.COS R77, R9 ;  /* 0x00000009004d7308 */ /* 0x000e620000000000 */
[----:B------:R-:W-:-:S07]  /*13d0*/  FMUL.FTZ R10, R17, R64 ;  /* 0x00000040110a7220 */ /* 0x000fce0000410000 */
[----:B------:R2:W-:Y:S01]  /*13e0*/  MUFU.EX2 R75, R8 ;  /* 0x00000008004b7308 */ /* 0x0005e20000000800 */
[----:B0-----:R-:W-:-:S07]  /*13f0*/  FMUL.FTZ R76, R0, R19 ;  /* 0x00000013004c7220 */ /* 0x001fce0000410000 */
[----:B------:R-:W0:Y:S01]  /*1400*/  MUFU.SIN R18, R24 ;  /* 0x0000001800127308 */ /* 0x000e220000000400 */
[----:B------:R-:W-:Y:S01]  /*1410*/  FMUL.RZ R25, R10, 0.15915493667125701904 ;  /* 0x3e22f9830a197820 */ /* 0x000fe2000040c000 */
[----:B-1----:R-:W-:-:S06]  /*1420*/  FMUL.FTZ R77, R0, R77 ;  /* 0x0000004d004d7220 */ /* 0x002fcc0000410000 */
[----:B------:R-:W1:Y:S01]  /*1430*/  MUFU.COS R20, R24 ;  /* 0x0000001800147308 */ /* 0x000e620000000000 */
[----:B------:R-:W-:Y:S01]  /*1440*/  FMUL.FTZ R0, R65, R76 ;  /* 0x0000004c41007220 */ /* 0x000fe20000410000 */
[----:B------:R-:W-:Y:S01]  /*1450*/  FMUL.FTZ R17, R17, R60 ;  /* 0x0000003c11117220 */ /* 0x000fe20000410000 */
[----:B------:R-:W-:Y:S01]  /*1460*/  FMUL.FTZ R22, RZ, R76 ;  /* 0x0000004cff167220 */ /* 0x000fe20000410000 */
[----:B--2---:R-:W-:Y:S01]  /*1470*/  MOV R8, R68 ;  /* 0x0000004400087202 */ /* 0x004fe20000000f00 */
[----:B------:R-:W-:Y:S01]  /*1480*/  FFMA.FTZ R0, RZ, R77, R0 ;  /* 0x0000004dff007223 */ /* 0x000fe20000010000 */
[----:B------:R-:W-:Y:S02]  /*1490*/  MOV R9, R71 ;  /* 0x0000004700097202 */ /* 0x000fe40000000f00 */
[----:B------:R-:W-:Y:S01]  /*14a0*/  MUFU.EX2 R16, R16 ;  /* 0x0000001000107308 */ /* 0x000fe20000000800 */
[----:B------:R-:W-:Y:S01]  /*14b0*/  FMUL.RZ R23, R17, 0.15915493667125701904 ;  /* 0x3e22f98311177820 */ /* 0x000fe2000040c000 */
[----:B------:R-:W-:-:S06]  /*14c0*/  FFMA.FTZ R17, R65, R77, -R22 ;  /* 0x0000004d41117223 */ /* 0x000fcc0000010816 */
[----:B------:R-:W2:Y:S01]  /*14d0*/  MUFU.SIN R21, R25 ;  /* 0x0000001900157308 */ /* 0x000ea20000000400 */
[C---:B0-----:R-:W-:Y:S01]  /*14e0*/  FMUL.FTZ R79, R75.reuse, R18 ;  /* 0x000000124b4f7220 */ /* 0x041fe20000410000 */
[----:B------:R-:W-:Y:S01]  /*14f0*/  FADD.FTZ R22, RZ, R0 ;  /* 0x00000000ff167221 */ /* 0x000fe20000010000 */
[----:B-1----:R-:W-:-:S05]  /*1500*/  FMUL.FTZ R75, R75, R20 ;  /* 0x000000144b4b7220 */ /* 0x002fca0000410000 */
[----:B------:R-:W0:Y:S01]  /*1510*/  MUFU.COS R19, R25 ;  /* 0x0000001900137308 */ /* 0x000e220000000000 */
[----:B------:R-:W-:Y:S01]  /*1520*/  FADD.FTZ R0, R66, R17 ;  /* 0x0000001142007221 */ /* 0x000fe20000010000 */
[C---:B------:R-:W-:Y:S01]  /*1530*/  FMUL.FTZ R20, R79.reuse, R22 ;  /* 0x000000164f147220 */ /* 0x040fe20000410000 */
[----:B------:R-:W3:Y:S05]  /*1540*/  LDG.E.64 R38, desc[UR16][R8.64] ;  /* 0x0000001008267981 */ /* 0x000eea000c1e1b00 */
[----:B------:R-:W-:Y:S01]  /*1550*/  MUFU.EX2 R81, R81 ;  /* 0x0000005100517308 */ /* 0x000fe20000000800 */
[-C--:B------:R-:W-:Y:S01]  /*1560*/  FMUL.FTZ R17, R79, R0.reuse ;  /* 0x000000004f117220 */ /* 0x080fe20000410000 */
[----:B------:R-:W-:-:S06]  /*1570*/  FFMA.FTZ R20, R75, R0, -R20 ;  /* 0x000000004b147223 */ /* 0x000fcc0000010814 */
[----:B------:R-:W1:Y:S01]  /*1580*/  MUFU.COS R80, R23 ;  /* 0x0000001700507308 */ /* 0x000e620000000000 */
[----:B--2---:R-:W-:Y:S01]  /*1590*/  FMUL.FTZ R74, R16, R21 ;  /* 0x00000015104a7220 */ /* 0x004fe20000410000 */
[----:B------:R-:W-:Y:S01]  /*15a0*/  FFMA.FTZ R17, R75, R22, R17 ;  /* 0x000000164b117223 */ /* 0x000fe20000010011 */
[----:B------:R-:W-:-:S05]  /*15b0*/  FADD.FTZ R21, R67, R20 ;  /* 0x0000001443157221 */ /* 0x000fca0000010000 */
[----:B------:R-:W2:Y:S01]  /*15c0*/  MUFU.SIN R18, R23 ;  /* 0x0000001700127308 */ /* 0x000ea20000000400 */
[----:B0-----:R-:W-:Y:S01]  /*15d0*/  FMUL.FTZ R0, R16, R19 ;  /* 0x0000001310007220 */ /* 0x001fe20000410000 */
[----:B------:R-:W-:Y:S01]  /*15e0*/  FADD.FTZ R17, RZ, R17 ;  /* 0x00000011ff117221 */ /* 0x000fe20000010000 */
[C---:B------:R-:W-:Y:S01]  /*15f0*/  FMUL.FTZ R19, R74.reuse, R21 ;  /* 0x000000154a137220 */ /* 0x040fe20000410000 */
[----:B------:R0:W4:Y:S02]  /*1600*/  LDG.E.128 R8, desc[UR16][R40.64] ;  /* 0x0000001028087981 */ /* 0x000124000c1e1d00 */
[-C--:B------:R-:W-:Y:S01]  /*1610*/  FMUL.FTZ R16, R74, R17.reuse ;  /* 0x000000114a107220 */ /* 0x080fe20000410000 */
[C---:B------:R-:W-:Y:S01]  /*1620*/  FFMA.FTZ R19, R0.reuse, R17, R19 ;  /* 0x0000001100137223 */ /* 0x040fe20000010013 */
[----:B-1----:R-:W-:Y:S02]  /*1630*/  FMUL.FTZ R80, R81, R80 ;  /* 0x0000005051507220 */ /* 0x002fe40000410000 */
[----:B------:R-:W-:Y:S01]  /*1640*/  FFMA.FTZ R21, R0, R21, -R16 ;  /* 0x0000001500157223 */ /* 0x000fe20000010810 */
[----:B------:R-:W-:Y:S01]  /*1650*/  FADD.FTZ R82, RZ, R19 ;  /* 0x00000013ff527221 */ /* 0x000fe20000010000 */
[----:B------:R-:W-:-:S02]  /*1660*/  FMUL.FTZ R16, R80, R76 ;  /* 0x0000004c50107220 */ /* 0x000fc40000410000 */
[----:B------:R-:W-:Y:S01]  /*1670*/  FADD.FTZ R83, R70, R21 ;  /* 0x0000001546537221 */ /* 0x000fe20000010000 */
[----:B--2---:R-:W-:Y:S01]  /*1680*/  FMUL.FTZ R81, R81, R18 ;  /* 0x0000001251517220 */ /* 0x004fe20000410000 */
[----:B------:R-:W1:Y:S03]  /*1690*/  SHFL.UP PT, R22, R82, 0x1, RZ ;  /* 0x0420000052167989 */ /* 0x000e6600000e00ff */
[C---:B------:R-:W-:Y:S01]  /*16a0*/  FMUL.FTZ R17, R81.reuse, R76 ;  /* 0x0000004c51117220 */ /* 0x040fe20000410000 */
[-C--:B------:R-:W-:Y:S01]  /*16b0*/  FFMA.FTZ R18, R81, R77.reuse, R16 ;  /* 0x0000004d51127223 */ /* 0x080fe20000010010 */
[----:B------:R-:W2:Y:S02]  /*16c0*/  SHFL.UP PT, R21, R83, 0x1, RZ ;  /* 0x0420000053157989 */ /* 0x000ea400000e00ff */
        /* <DEDUP_REMOVED lines=9> */
[----:B------:R-:W5:Y:S02]  /*1760*/  SHFL.UP PT, R17, R84, 0x1, RZ ;  /* 0x0420000054117989 */ /* 0x000f6400000e00ff */
[-C--:B-1----:R-:W-:Y:S02]  /*1770*/  FMUL.FTZ R19, R85, R22.reuse ;  /* 0x0000001655137220 */ /* 0x082fe40000410000 */
[----:B------:R-:W1:Y:S01]  /*1780*/  SHFL.UP PT, R16, R85, 0x1, RZ ;  /* 0x0420000055107989 */ /* 0x000e6200000e00ff */
[C---:B------:R-:W-:Y:S01]  /*1790*/  FMUL.FTZ R22, R84.reuse, R22 ;  /* 0x0000001654167220 */ /* 0x040fe20000410000 */
[----:B--2---:R-:W-:-:S03]  /*17a0*/  FFMA.FTZ R19, R84, R21, R19 ;  /* 0x0000001554137223 */ /* 0x004fc60000010013 */
[----:B------:R-:W-:Y:S01]  /*17b0*/  FFMA.FTZ R22, R85, R21, -R22 ;  /* 0x0000001555167223 */ /* 0x000fe20000010816 */
[----:B------:R-:W-:-:S03]  /*17c0*/  @P1 FADD.FTZ R82, R82, R19 ;  /* 0x0000001352521221 */ /* 0x000fc60000010000 */
[----:B------:R-:W-:Y:S02]  /*17d0*/  @P1 FADD.FTZ R83, R83, R22 ;  /* 0x0000001653531221 */ /* 0x000fe40000010000 */
[----:B------:R-:W2:Y:S04]  /*17e0*/  SHFL.UP PT, R21, R82, 0x2, RZ ;  /* 0x0440000052157989 */ /* 0x000ea800000e00ff */
[----:B------:R-:W0:Y:S01]  /*17f0*/  SHFL.UP PT, R20, R83, 0x2, RZ ;  /* 0x0440000053147989 */ /* 0x000e2200000e00ff */
[-C--:B-----5:R-:W-:Y:S01]  /*1800*/  FMUL.FTZ R19, R85, R17.reuse ;  /* 0x0000001155137220 */ /* 0x0a0fe20000410000 */
[----:B------:R-:W-:-:S03]  /*1810*/  FMUL.FTZ R18, R84, R17 ;  /* 0x0000001154127220 */ /* 0x000fc60000410000 */
[-C--:B-1----:R-:W-:Y:S01]  /*1820*/  @P1 FFMA.FTZ R84, R84, R16.reuse, R19 ;  /* 0x0000001054541223 */ /* 0x082fe20000010013 */
[----:B------:R-:W-:Y:S01]  /*1830*/  @P1 FFMA.FTZ R85, R85, R16, -R18 ;  /* 0x0000001055551223 */ /* 0x000fe20000010812 */
[----:B------:R-:W-:-:S03]  /*1840*/  ISETP.GE.AND P1, PT, R78, 0x2, PT ;  /* 0x000000024e00780c */ /* 0x000fc60003f26270 */
[----:B------:R-:W1:Y:S04]  /*1850*/  SHFL.UP PT, R17, R84, 0x2, RZ ;  /* 0x0440000054117989 */ /* 0x000e6800000e00ff */
[----:B------:R-:W5:Y:S01]  /*1860*/  SHFL.UP PT, R16, R85, 0x2, RZ ;  /* 0x0440000055107989 */ /* 0x000f6200000e00ff */
[-C--:B--2---:R-:W-:Y:S01]  /*1870*/  FMUL.FTZ R19, R85, R21.reuse ;  /* 0x0000001555137220 */ /* 0x084fe20000410000 */
[----:B------:R-:W-:-:S03]  /*1880*/  FMUL.FTZ R18, R84, R21 ;  /* 0x0000001554127220 */ /* 0x000fc60000410000 */
[-C--:B0-----:R-:W-:Y:S01]  /*1890*/  FFMA.FTZ R19, R84, R20.reuse, R19 ;  /* 0x0000001454137223 */ /* 0x081fe20000010013 */
[----:B------:R-:W-:-:S03]  /*18a0*/  FFMA.FTZ R18, R85, R20, -R18 ;  /* 0x0000001455127223 */ /* 0x000fc60000010812 */
[----:B------:R-:W-:Y:S01]  /*18b0*/  @P1 FADD.FTZ R82, R82, R19 ;  /* 0x0000001352521221 */ /* 0x000fe20000010000 */
[----:B------:R-:W-:-:S04]  /*18c0*/  @P1 FADD.FTZ R83, R83, R18 ;  /* 0x0000001253531221 */ /* 0x000fc80000010000 */
[----:B------:R-:W0:Y:S04]  /*18d0*/  SHFL.UP PT, R21, R82, 0x4, RZ ;  /* 0x0480000052157989 */ /* 0x000e2800000e00ff */
[----:B------:R-:W2:Y:S01]  /*18e0*/  SHFL.UP PT, R20, R83, 0x4, RZ ;  /* 0x0480000053147989 */ /* 0x000ea200000e00ff */
[-C--:B-1----:R-:W-:Y:S01]  /*18f0*/  FMUL.FTZ R19, R85, R17.reuse ;  /* 0x0000001155137220 */ /* 0x082fe20000410000 */
[----:B------:R-:W-:-:S03]  /*1900*/  FMUL.FTZ R18, R84, R17 ;  /* 0x0000001154127220 */ /* 0x000fc60000410000 */
[-C--:B-----5:R-:W-:Y:S01]  /*1910*/  @P1 FFMA.FTZ R84, R84, R16.reuse, R19 ;  /* 0x0000001054541223 */ /* 0x0a0fe20000010013 */
[----:B------:R-:W-:-:S04]  /*1920*/  @P1 FFMA.FTZ R85, R85, R16, -R18 ;  /* 0x0000001055551223 */ /* 0x000fc80000010812 */
[----:B------:R-:W1:Y:S01]  /*1930*/  SHFL.UP PT, R17, R84, 0x4, RZ ;  /* 0x0480000054117989 */ /* 0x000e6200000e00ff */
[----:B------:R-:W-:-:S03]  /*1940*/  ISETP.GE.AND P1, PT, R78, 0x4, PT ;  /* 0x000000044e00780c */ /* 0x000fc60003f26270 */
[----:B------:R-:W5:Y:S01]  /*1950*/  SHFL.UP PT, R16, R85, 0x4, RZ ;  /* 0x0480000055107989 */ /* 0x000f6200000e00ff */
[-C--:B0-----:R-:W-:Y:S01]  /*1960*/  FMUL.FTZ R19, R85, R21.reuse ;  /* 0x0000001555137220 */ /* 0x081fe20000410000 */
[----:B------:R-:W-:-:S03]  /*1970*/  FMUL.FTZ R18, R84, R21 ;  /* 0x0000001554127220 */ /* 0x000fc60000410000 */
[-C--:B--2---:R-:W-:Y:S01]  /*1980*/  FFMA.FTZ R19, R84, R20.reuse, R19 ;  /* 0x0000001454137223 */ /* 0x084fe20000010013 */
[----:B------:R-:W-:-:S04]  /*1990*/  FFMA.FTZ R18, R85, R20, -R18 ;  /* 0x0000001455127223 */ /* 0x000fc80000010812 */
[----:B------:R-:W-:Y:S01]  /*19a0*/  @P1 FADD.FTZ R82, R82, R19 ;  /* 0x0000001352521221 */ /* 0x000fe20000010000 */
[----:B------:R-:W-:-:S04]  /*19b0*/  @P1 FADD.FTZ R83, R83, R18 ;  /* 0x0000001253531221 */ /* 0x000fc80000010000 */
[----:B------:R-:W0:Y:S01]  /*19c0*/  SHFL.UP PT, R21, R82, 0x8, RZ ;  /* 0x0500000052157989 */ /* 0x000e2200000e00ff */
[CC--:B-1----:R-:W-:Y:S01]  /*19d0*/  FMUL.FTZ R19, R85.reuse, R17.reuse ;  /* 0x0000001155137220 */ /* 0x0c2fe20000410000 */
        /* <DEDUP_REMOVED lines=8> */
[----:B------:R-:W-:-:S04]  /*1a60*/  FMUL.FTZ R21, R85, R21 ;  /* 0x0000001555157220 */ /* 0x000fc80000410000 */
[-C--:B-1----:R-:W-:Y:S01]  /*1a70*/  FFMA.FTZ R21, R84, R20.reuse, R21 ;  /* 0x0000001454157223 */ /* 0x082fe20000010015 */
[----:B------:R-:W-:-:S06]  /*1a80*/  FFMA.FTZ R18, R85, R20, -R18 ;  /* 0x0000001455127223 */ /* 0x000fcc0000010812 */
[----:B------:R-:W-:Y:S01]  /*1a90*/  @P1 FADD.FTZ R82, R82, R21 ;  /* 0x0000001552521221 */ /* 0x000fe20000010000 */
[-C--:B--2---:R-:W-:Y:S01]  /*1aa0*/  FMUL.FTZ R19, R85, R17.reuse ;  /* 0x0000001155137220 */ /* 0x084fe20000410000 */
[----:B------:R-:W-:Y:S01]  /*1ab0*/  @P1 FADD.FTZ R83, R83, R18 ;  /* 0x0000001253531221 */ /* 0x000fe20000010000 */
[C---:B------:R-:W-:Y:S02]  /*1ac0*/  FMUL.FTZ R18, R84.reuse, R17 ;  /* 0x0000001154127220 */ /* 0x040fe40000410000 */
[-C--:B-----5:R-:W-:Y:S01]  /*1ad0*/  @P1 FFMA.FTZ R84, R84, R16.reuse, R19 ;  /* 0x0000001054541223 */ /* 0x0a0fe20000010013 */
        /* <DEDUP_REMOVED lines=18> */
[-C--:B-----5:R-:W-:Y:S01]  /*1c00*/  FFMA.FTZ R24, R85, R25.reuse, -R24 ;  /* 0x0000001955187223 */ /* 0x0a0fe20000010818 */
[----:B------:R-:W-:-:S05]  /*1c10*/  FFMA.FTZ R25, R84, R25, R17 ;  /* 0x0000001954197223 */ /* 0x000fca0000010011 */
[----:B------:R0:W-:Y:S01]  /*1c20*/  @!P1 STS.128 [UR7+0x420], R24 ;  /* 0x00042018ff009988 */ /* 0x0001e20008000c07 */
[----:B------:R-:W-:Y:S01]  /*1c30*/  BAR.SYNC.DEFER_BLOCKING 0x0 ;  /* 0x0000000000007b1d */ /* 0x000fe20000010000 */
[----:B------:R-:W-:-:S05]  /*1c40*/  ISETP.NE.AND P3, PT, R51, RZ, PT ;  /* 0x000000ff3300720c */ /* 0x000fca0003f65270 */
        /* <DEDUP_REMOVED lines=12> */
[----:B------:R-:W5:Y:S01]  /*1d10*/  SHFL.UP PT, R24, R24, 0x1, RZ ;  /* 0x0420000018187989 */ /* 0x000f6200000e00ff */
[----:B-1----:R-:W-:Y:S01]  /*1d20*/  @!P2 MOV R85, R21 ;  /* 0x000000150055a202 */ /* 0x002fe20000000f00 */
[C---:B---3--:R-:W-:Y:S01]  /*1d30*/  FMUL.FTZ R25, R13.reuse, R39 ;  /* 0x000000270d197220 */ /* 0x048fe20000410000 */
[----:B------:R-:W-:-:S03]  /*1d40*/  FMUL.FTZ R88, R13, R38 ;  /* 0x000000260d587220 */ /* 0x000fc60000410000 */
[----:B------:R-:W-:Y:S01]  /*1d50*/  FFMA.FTZ R13, R12, R38, -R25 ;  /* 0x000000260c0d7223 */ /* 0x000fe20000010819 */
[----:B------:R-:W-:Y:S01]  /*1d60*/  FMUL.FTZ R25, R15, R39 ;  /* 0x000000270f197220 */ /* 0x000fe20000410000 */
[----:B0-----:R-:W-:Y:S02]  /*1d70*/  @!P2 MOV R84, R20 ;  /* 0x000000140054a202 */ /* 0x001fe40000000f00 */
[----:B--2---:R-:W-:Y:S01]  /*1d80*/  @!P2 MOV R26, R23 ;  /* 0x00000017001aa202 */ /* 0x004fe20000000f00 */
[CC--:B------:R-:W-:Y:S01]  /*1d90*/  @P3 FMUL.FTZ R82, R42.reuse, R85.reuse ;  /* 0x000000552a523220 */ /* 0x0c0fe20000410000 */
[C---:B------:R-:W-:Y:S01]  /*1da0*/  @P3 FMUL.FTZ R85, R43.reuse, R85 ;  /* 0x000000552b553220 */ /* 0x040fe20000410000 */
[----:B-----5:R-:W-:Y:S02]  /*1db0*/  @!P2 MOV R24, R22 ;  /* 0x000000160018a202 */ /* 0x020fe40000000f00 */
[-C--:B------:R-:W-:Y:S01]  /*1dc0*/  @P3 FFMA.FTZ R43, R43, R84.reuse, R82 ;  /* 0x000000542b2b3223 */ /* 0x080fe20000010052 */
[----:B------:R-:W-:Y:S01]  /*1dd0*/  @P3 FFMA.FTZ R85, R42, R84, -R85 ;  /* 0x000000542a553223 */ /* 0x000fe20000010855 */
[----:B------:R-:W-:-:S02]  /*1de0*/  FMUL.FTZ R82, R15, R38 ;  /* 0x000000260f527220 */ /* 0x000fc40000410000 */
[----:B------:R-:W-:Y:S01]  /*1df0*/  @P3 FADD.FTZ R26, R26, R43 ;  /* 0x0000002b1a1a3221 */ /* 0x000fe20000010000 */
[----:B------:R-:W-:Y:S01]  /*1e00*/  FFMA.FTZ R15, R14, R38, -R25 ;  /* 0x000000260e0f7223 */ /* 0x000fe20000010819 */
[----:B------:R-:W-:Y:S02]  /*1e10*/  @P3 FADD.FTZ R24, R24, R85 ;  /* 0x0000005518183221 */ /* 0x000fe40000010000 */
[C---:B------:R-:W-:Y:S01]  /*1e20*/  FMUL.FTZ R25, R81.reuse, R26 ;  /* 0x0000001a51197220 */ /* 0x040fe20000410000 */
[----:B------:R-:W-:Y:S01]  /*1e30*/  LEA R40, P1, R34, R40, 0x2 ;  /* 0x0000002822287211 */ /* 0x000fe200078210ff */
[-C--:B------:R-:W-:Y:S02]  /*1e40*/  FMUL.FTZ R81, R81, R24.reuse ;  /* 0x0000001851517220 */ /* 0x080fe40000410000 */
[C---:B------:R-:W-:Y:S01]  /*1e50*/  FFMA.FTZ R42, R80.reuse, R24, -R25 ;  /* 0x00000018502a7223 */ /* 0x040fe20000010819 */
[----:B------:R-:W-:Y:S01]  /*1e60*/  IADD3.X R41, PT, PT, R41, R35, RZ, P1, !PT ;  /* 0x0000002329297210 */ /* 0x000fe20000ffe4ff */
[----:B------:R-:W-:Y:S01]  /*1e70*/  FFMA.FTZ R81, R80, R26, R81 ;  /* 0x0000001a50517223 */ /* 0x000fe20000010051 */
[----:B------:R-:W-:Y:S01]  /*1e80*/  ISETP.NE.AND P1, PT, R51, RZ, PT ;  /* 0x000000ff3300720c */ /* 0x000fe20003f25270 */
[----:B------:R-:W-:Y:S01]  /*1e90*/  FADD.FTZ R26, R65, R42 ;  /* 0x0000002a411a7221 */ /* 0x000fe20000010000 */
[-C--:B------:R-:W-:Y:S01]  /*1ea0*/  FFMA.FTZ R14, R14, R39.reuse, R82 ;  /* 0x000000270e0e7223 */ /* 0x080fe20000010052 */
[CC--:B----4-:R-:W-:Y:S01]  /*1eb0*/  FMUL.FTZ R27, R9.reuse, R39.reuse ;  /* 0x00000027091b7220 */ /* 0x0d0fe20000410000 */
[-C--:B------:R-:W-:Y:S01]  /*1ec0*/  FMUL.FTZ R82, R9, R38.reuse ;  /* 0x0000002609527220 */ /* 0x080fe20000410000 */
[C---:B------:R-:W-:Y:S01]  /*1ed0*/  FMUL.FTZ R9, R11.reuse, R39 ;  /* 0x000000270b097220 */ /* 0x040fe20000410000 */
[----:B------:R-:W-:Y:S01]  /*1ee0*/  FMUL.FTZ R83, R11, R38 ;  /* 0x000000260b537220 */ /* 0x000fe20000410000 */
[----:B------:R-:W-:Y:S01]  /*1ef0*/  FADD.FTZ R11, RZ, R81 ;  /* 0x00000051ff0b7221 */ /* 0x000fe20000010000 */
[----:B------:R-:W-:Y:S01]  /*1f00*/  FMUL.FTZ R42, R76, R26 ;  /* 0x0000001a4c2a7220 */ /* 0x000fe20000410000 */
[----:B------:R-:W-:-:S02]  /*1f10*/  FFMA.FTZ R24, R8, R38, -R27 ;  /* 0x0000002608187223 */ /* 0x000fc4000001081b */
[-C--:B------:R-:W-:Y:S01]  /*1f20*/  FMUL.FTZ R43, R76, R11.reuse ;  /* 0x0000000b4c2b7220 */ /* 0x080fe20000410000 */
[C---:B------:R-:W-:Y:S01]  /*1f30*/  FFMA.FTZ R42, R77.reuse, R11, R42 ;  /* 0x0000000b4d2a7223 */ /* 0x040fe2000001002a */
[----:B------:R-:W-:Y:S01]  /*1f40*/  FFMA.FTZ R25, R8, R39, R82 ;  /* 0x0000002708197223 */ /* 0x000fe20000010052 */
[----:B------:R-:W-:Y:S01]  /*1f50*/  FFMA.FTZ R38, R10, R38, -R9 ;  /* 0x000000260a267223 */ /* 0x000fe20000010809 */
[----:B------:R-:W-:Y:S01]  /*1f60*/  FFMA.FTZ R43, R77, R26, -R43 ;  /* 0x0000001a4d2b7223 */ /* 0x000fe2000001082b */
[----:B------:R-:W0:Y:S01]  /*1f70*/  @!P1 LDC.64 R8, c[0x0][0x480] ;  /* 0x00012000ff089b82 */ /* 0x000e220000000a00 */
[----:B------:R-:W-:Y:S02]  /*1f80*/  FADD.FTZ R42, RZ, R42 ;  /* 0x0000002aff2a7221 */ /* 0x000fe40000010000 */
[----:B------:R-:W-:Y:S02]  /*1f90*/  FADD.FTZ R76, R66, R43 ;  /* 0x0000002b424c7221 */ /* 0x000fe40000010000 */
[----:B------:R-:W-:Y:S01]  /*1fa0*/  FMUL.FTZ R82, R79, R42 ;  /* 0x0000002a4f527220 */ /* 0x000fe20000410000 */
[----:B------:R-:W-:Y:S01]  /*1fb0*/  FMUL.FTZ R27, R17, R23 ;  /* 0x00000017111b7220 */ /* 0x000fe20000410000 */
[----:B------:R-:W-:-:S02]  /*1fc0*/  FMUL.FTZ R79, R79, R76 ;  /* 0x0000004c4f4f7220 */ /* 0x000fc40000410000 */
[C---:B------:R-:W-:Y:S01]  /*1fd0*/  FFMA.FTZ R82, R75.reuse, R76, -R82 ;  /* 0x0000004c4b527223 */ /* 0x040fe20000010852 */
[-C--:B------:R-:W-:Y:S01]  /*1fe0*/  FFMA.FTZ R12, R12, R39.reuse, R88 ;  /* 0x000000270c0c7223 */ /* 0x080fe20000010058 */
[----:B------:R-:W-:Y:S01]  /*1ff0*/  FFMA.FTZ R10, R10, R39, R83 ;  /* 0x000000270a0a7223 */ /* 0x000fe20000010053 */
[----:B------:R-:W-:Y:S01]  /*2000*/  FFMA.FTZ R79, R75, R42, R79 ;  /* 0x0000002a4b4f7223 */ /* 0x000fe2000001004f */
[----:B------:R-:W-:Y:S01]  /*2010*/  FADD.FTZ R82, R67, R82 ;  /* 0x0000005243527221 */ /* 0x000fe20000010000 */
[-C--:B------:R-:W-:Y:S01]  /*2020*/  FFMA.FTZ R39, R16, R22.reuse, -R27 ;  /* 0x0000001610277223 */ /* 0x080fe2000001081b */
[C---:B------:R-:W-:Y:S01]  /*2030*/  FMUL.FTZ R80, R17.reuse, R22 ;  /* 0x0000001611507220 */ /* 0x040fe20000410000 */
[CC--:B------:R-:W-:Y:S01]  /*2040*/  FMUL.FTZ R27, R17.reuse, R21.reuse ;  /* 0x00000015111b7220 */ /* 0x0c0fe20000410000 */
[----:B------:R-:W-:Y:S01]  /*2050*/  FMUL.FTZ R22, R17, R20 ;  /* 0x0000001411167220 */ /* 0x000fe20000410000 */
[----:B------:R-:W-:Y:S01]  /*2060*/  FADD.FTZ R79, RZ, R79 ;  /* 0x0000004fff4f7221 */ /* 0x000fe20000010000 */
[----:B------:R-:W-:Y:S01]  /*2070*/  FMUL.FTZ R17, R74, R82 ;  /* 0x000000524a117220 */ /* 0x000fe20000410000 */
[C---:B------:R-:W-:Y:S01]  /*2080*/  FFMA.FTZ R20, R16.reuse, R20, -R27 ;  /* 0x0000001410147223 */ /* 0x040fe2000001081b */
[C---:B------:R-:W-:Y:S01]  /*2090*/  FFMA.FTZ R21, R16.reuse, R21, R22 ;  /* 0x0000001510157223 */ /* 0x040fe20000010016 */
[----:B------:R-:W-:Y:S01]  /*20a0*/  FFMA.FTZ R80, R16, R23, R80 ;  /* 0x0000001710507223 */ /* 0x000fe20000010050 */
[----:B------:R-:W-:Y:S01]  /*20b0*/  @!P1 IADD3 R16, P2, PT, R44, R69, RZ ;  /* 0x000000452c109210 */ /* 0x000fe20007f5e0ff */
[-C--:B------:R-:W-:Y:S01]  /*20c0*/  FFMA.FTZ R27, R0, R79.reuse, R17 ;  /* 0x0000004f001b7223 */ /* 0x080fe20000010011 */
[----:B------:R-:W-:Y:S01]  /*20d0*/  FMUL.FTZ R17, R11, R12 ;  /* 0x0000000c0b117220 */ /* 0x000fe20000410000 */
[----:B------:R-:W-:Y:S01]  /*20e0*/  FADD.FTZ R22, R18, R39 ;  /* 0x0000002712167221 */ /* 0x000fe20000010000 */
[----:B------:R-:W-:Y:S01]  /*20f0*/  FMUL.FTZ R11, R74, R79 ;  /* 0x0000004f4a0b7220 */ /* 0x000fe20000410000 */
[----:B------:R-:W-:Y:S01]  /*2100*/  @!P1 LEA.HI.X.SX32 R18, R44, RZ, 0x1, P2 ;  /* 0x000000ff2c129211 */ /* 0x000fe200010f0eff */
[----:B------:R-:W-:Y:S01]  /*2110*/  UIADD3 UR5, UPT, UPT, UR5, 0x1, URZ ;  /* 0x0000000105057890 */ /* 0x000fe2000fffe0ff */
[----:B0-----:R-:W-:Y:S01]  /*2120*/  @!P1 LEA R8, P2, R16, R8, 0x4 ;  /* 0x0000000810089211 */ /* 0x001fe200078420ff */
[----:B------:R-:W-:Y:S01]  /*2130*/  FADD.FTZ R27, RZ, R27 ;  /* 0x0000001bff1b7221 */ /* 0x000fe20000010000 */
[----:B------:R-:W-:Y:S01]  /*2140*/  FFMA.FTZ R11, R0, R82, -R11 ;  /* 0x00000052000b7223 */ /* 0x000fe2000001080b */
[----:B------:R-:W-:Y:S01]  /*2150*/  UISETP.NE.AND UP0, UPT, UR5, URZ, UPT ;  /* 0x000000ff0500728c */ /* 0x000fe2000bf05270 */
[----:B------:R-:W-:Y:S01]  /*2160*/  FADD.FTZ R23, R19, R80 ;  /* 0x0000005013177221 */ /* 0x000fe20000010000 */
[----:B------:R-:W-:Y:S01]  /*2170*/  @!P1 LEA.HI.X R9, R16, R9, R18, 0x4, P2 ;  /* 0x0000000910099211 */ /* 0x000fe200010f2412 */
[----:B------:R-:W-:Y:S01]  /*2180*/  FMUL.FTZ R19, R42, R14 ;  /* 0x0000000e2a137220 */ /* 0x000fe20000410000 */
[----:B------:R-:W-:Y:S01]  /*2190*/  FMUL.FTZ R25, R79, R25 ;  /* 0x000000194f197220 */ /* 0x000fe20000410000 */
[----:B------:R-:W-:Y:S01]  /*21a0*/  FMUL.FTZ R27, R10, R27 ;  /* 0x0000001b0a1b7220 */ /* 0x000fe20000410000 */
[----:B------:R-:W-:Y:S01]  /*21b0*/  FADD.FTZ R0, R70, R11 ;  /* 0x0000000b46007221 */ /* 0x000fe20000010000 */
[----:B------:R0:W-:Y:S01]  /*21c0*/  @!P1 STS.128 [UR4], R20 ;  /* 0x00000014ff009988 */ /* 0x0001e20008000c04 */
[----:B------:R-:W-:Y:S01]  /*21d0*/  FFMA.FTZ R13, R26, R13, -R17 ;  /* 0x0000000d1a0d7223 */ /* 0x000fe20000010811 */
[----:B------:R-:W-:Y:S01]  /*21e0*/  FFMA.FTZ R76, R76, R15, -R19 ;  /* 0x0000000f4c4c7223 */ /* 0x000fe20000010813 */
[----:B------:R-:W-:Y:S01]  /*21f0*/  FFMA.FTZ R25, R82, R24, -R25 ;  /* 0x0000001852197223 */ /* 0x000fe20000010819 */
[----:B------:R0:W-:Y:S01]  /*2200*/  @!P1 STG.E.128 desc[UR16][R8.64], R20 ;  /* 0x0000001408009986 */ /* 0x0001e2000c101d10 */
[----:B------:R-:W-:Y:S01]  /*2210*/  FFMA.FTZ R38, R0, R38, -R27 ;  /* 0x0000002600267223 */ /* 0x000fe2000001081b */
[----:B------:R-:W-:-:S02]  /*2220*/  LEA R68, P1, R36, R68, 0x3 ;  /* 0x0000004424447211 */ /* 0x000fc400078218ff */
[----:B------:R-:W-:Y:S01]  /*2230*/  LEA R72, P2, R32, R72, 0x3 ;  /* 0x0000004820487211 */ /* 0x000fe200078418ff */
[----:B------:R-:W-:Y:S01]  /*2240*/  FFMA.FTZ R4, R13, 2, R4 ;  /* 0x400000000d047823 */ /* 0x000fe20000010004 */
[----:B------:R-:W-:Y:S01]  /*2250*/  FFMA.FTZ R5, R76, 2, R5 ;  /* 0x400000004c057823 */ /* 0x000fe20000010005 */
[----:B------:R-:W-:Y:S01]  /*2260*/  FFMA.FTZ R6, R25, 2, R6 ;  /* 0x4000000019067823 */ /* 0x000fe20000010006 */
[----:B------:R-:W-:Y:S01]  /*2270*/  FFMA.FTZ R7, R38, 2, R7 ;  /* 0x4000000026077823 */ /* 0x000fe20000010007 */
[----:B------:R-:W-:Y:S02]  /*2280*/  IADD3 R69, PT, PT, R69, 0x1, RZ ;  /* 0x0000000145457810 */ /* 0x000fe40007ffe0ff */
[----:B------:R-:W-:Y:S02]  /*2290*/  IADD3.X R71, PT, PT, R71, R37, RZ, P1, !PT ;  /* 0x0000002547477210 */ /* 0x000fe40000ffe4ff */
[----:B------:R-:W-:Y:S01]  /*22a0*/  IADD3.X R73, PT, PT, R73, R33, RZ, P2, !PT ;  /* 0x0000002149497210 */ /* 0x000fe200017fe4ff */
[----:B------:R-:W-:Y:S01]  /*22b0*/  UIADD3 UR4, UPT, UPT, UR4, 0x10, URZ ;  /* 0x0000001004047890 */ /* 0x000fe2000fffe0ff */
[----:B------:R-:W-:Y:S11]  /*22c0*/  BRA.U UP0, `(.L_x_2417) ;  /* 0xffffffed00f47547 */ /* 0x000ff6000b83ffff */
.L_x_2416:
[----:B------:R-:W-:Y:S01]  /*22d0*/  BAR.SYNC.DEFER_BLOCKING 0x0 ;  /* 0x0000000000007b1d */ /* 0x000fe20000010000 */
[C---:B0-----:R-:W-:Y:S02]  /*22e0*/  LEA R9, P0, R45.reuse, R30, 0x7 ;  /* 0x0000001e2d097211 */ /* 0x041fe400078038ff */
[----:B------:R-:W-:Y:S02]  /*22f0*/  IADD3 R45, PT, PT, R45, 0x1, RZ ;  /* 0x000000012d2d7810 */ /* 0x000fe40007ffe0ff */
[----:B------:R-:W-:Y:S01]  /*2300*/  IADD3.X R0, PT, PT, RZ, R46, RZ, P0, !PT ;  /* 0x0000002eff007210 */ /* 0x000fe200007fe4ff */
[----:B------:R-:W0:Y:S01]  /*2310*/  LDCU UR4, c[0x0][0x394] ;  /* 0x00007280ff0477ac */ /* 0x000e220008000800 */
[C---:B------:R-:W-:Y:S02]  /*2320*/  LEA R8, P0, R9.reuse, R2, 0x2 ;  /* 0x0000000209087211 */ /* 0x040fe400078010ff */
[----:B------:R-:W-:Y:S02]  /*2330*/  IADD3 R58, P1, PT, R58, 0x400, RZ ;  /* 0x000004003a3a7810 */ /* 0x000fe40007f3e0ff */
[----:B------:R-:W-:-:S02]  /*2340*/  LEA.HI.X R9, R9, R3, R0, 0x2, P0 ;  /* 0x0000000309097211 */ /* 0x000fc400000f1400 */
[----:B------:R-:W-:Y:S02]  /*2350*/  IADD3 R56, P2, PT, R56, 0x200, RZ ;  /* 0x0000020038387810 */ /* 0x000fe40007f5e0ff */
[----:B------:R-:W-:Y:S02]  /*2360*/  IADD3 R54, P3, PT, R54, 0x200, RZ ;  /* 0x0000020036367810 */ /* 0x000fe40007f7e0ff */
[----:B------:R-:W-:Y:S02]  /*2370*/  IADD3.X R61, PT, PT, RZ, R61, RZ, P1, !PT ;  /* 0x0000003dff3d7210 */ /* 0x000fe40000ffe4ff */
[----:B------:R-:W-:Y:S02]  /*2380*/  IADD3.X R59, PT, PT, RZ, R59, RZ, P2, !PT ;  /* 0x0000003bff3b7210 */ /* 0x000fe400017fe4ff */
[----:B------:R-:W-:Y:S01]  /*2390*/  IADD3.X R57, PT, PT, RZ, R57, RZ, P3, !PT ;  /* 0x00000039ff397210 */ /* 0x000fe20001ffe4ff */
[----:B------:R1:W-:Y:S01]  /*23a0*/  STG.E.128 desc[UR16][R8.64], R4 ;  /* 0x0000000408007986 */ /* 0x0003e2000c101d10 */
[----:B0-----:R-:W-:-:S13]  /*23b0*/  ISETP.GE.AND P0, PT, R45, UR4, PT ;  /* 0x000000042d007c0c */ /* 0x001fda000bf06270 */
[----:B------:R-:W-:Y:S05]  /*23c0*/  @!P0 BRA `(.L_x_2418) ;  /* 0xffffffe000e08947 */ /* 0x000fea000383ffff */
[----:B------:R-:W-:Y:S05]  /*23d0*/  EXIT ;  /* 0x000000000000794d */ /* 0x000fea0003800000 */
.L_x_2419:
        /* <DEDUP_REMOVED lines=10> */
.L_x_5018:


//--------------------- .text._Z25selective_scan_fwd_kernelI32Selective_Scan_fwd_kernel_traitsILi32ELi4ELi1ELb1ELb0ELb1ELb1EfN3c107complexIfEEEEv13SSMParamsBase --------------------------
	.section	.text._Z25selective_scan_fwd_kernelI32Selective_Scan_fwd_kernel_traitsILi32ELi4ELi1ELb1ELb0ELb1ELb1EfN3c107complexIfEEEEv13SSMParamsBase,"ax",@progbits
	.align	128
        .global         _Z25selective_scan_fwd_kernelI32Selective_Scan_fwd_kernel_traitsILi32ELi4ELi1ELb1ELb0ELb1ELb1EfN3c107complexIfEEEEv13SSMParamsBase
        .type           _Z25selective_scan_fwd_kernelI32Selective_Scan_fwd_kernel_traitsILi32ELi4ELi1ELb1ELb0ELb1ELb1EfN3c107complexIfEEEEv13SSMParamsBase,@function
        .size           _Z25selective_scan_fwd_kernelI32Selective_Scan_fwd_kernel_traitsILi32ELi4ELi1ELb1ELb0ELb1ELb1EfN3c107complexIfEEEEv13SSMParamsBase,(.L_x_5019 - _Z25selective_scan_fwd_kernelI32Selective_Scan_fwd_kernel_traitsILi32ELi4ELi1ELb1ELb0ELb1ELb1EfN3c107complexIfEEEEv13SSMParamsBase)
        .other          _Z25selective_scan_fwd_kernelI32Selective_Scan_fwd_kernel_traitsILi32ELi4ELi1ELb1ELb0ELb1ELb1EfN3c107complexIfEEEEv13SSMParamsBase,@"STO_CUDA_ENTRY STV_DEFAULT"
_Z25selective_scan_fwd_kernelI32Selective_Scan_fwd_kernel_traitsILi32ELi4ELi1ELb1ELb0ELb1ELb1EfN3c107complexIfEEEEv13SSMParamsBase:
.text._Z25selective_scan_fwd_kernelI32Selective_Scan_fwd_kernel_traitsILi32ELi4ELi1ELb1ELb0ELb1ELb1EfN3c107complexIfEEEEv13SSMParamsBase:
        /* <DEDUP_REMOVED lines=46> */
[----:B------:R-:W-:-:S04]  /*02e0*/  @P0 IADD3 R7, PT, PT, R7, 0x1, RZ ;  /* 0x0000000107070810 */ /* 0x000fc80007ffe0ff */
[----:B------:R-:W-:-:S04]  /*02f0*/  MOV R2, R7 ;  /* 0x0000000700027202 */ /* 0x000fc80000000f00 */
[----:B------:R-:W-:Y:S02]  /*0300*/  @!P2 IADD3 R2, PT, PT, -R2, RZ, RZ ;  /* 0x000000ff0202a210 */ /* 0x000fe40007ffe1ff */
[----:B------:R-:W-:Y:S02]  /*0310*/  @!P1 LOP3.LUT R2, RZ, R11, RZ, 0x33, !PT ;  /* 0x0000000bff029212 */ /* 0x000fe400078e33ff */
[----:B------:R-:W0:Y:S01]  /*0320*/  LDC.64 R10, c[0x0][0x460] ;  /* 0x00011800ff0a7b82 */ /* 0x000e220000000a00 */
[----:B------:R-:W-:Y:S01]  /*0330*/  UIMAD.WIDE.U32 UR4, UR20, UR8, URZ ;  /* 0x00000008140472a5 */ /* 0x000fe2000f8e00ff */
[----:B----4-:R-:W-:Y:S01]  /*0340*/  ISETP.GE.AND P0, PT, R14, 0x1, PT ;  /* 0x000000010e00780c */ /* 0x010fe20003f06270 */
[----:B------:R-:W-:Y:S02]  /*0350*/  UIMAD.WIDE.U32 UR6, UR20, UR12, URZ ;  /* 0x0000000c140672a5 */ /* 0x000fe4000f8e00ff */
[----:B------:R-:W-:Y:S02]  /*0360*/  UIMAD UR9, UR20, UR9, UR5 ;  /* 0x00000009140972a4 */ /* 0x000fe4000f8e0205 */
[----:B------:R-:W-:Y:S01]  /*0370*/  UIMAD UR8, UR20, UR13, UR7 ;  /* 0x0000000d140872a4 */ /* 0x000fe2000f8e0207 */
[----:B------:R-:W-:-:S02]  /*0380*/  MOV R5, UR5 ;  /* 0x0000000500057c02 */ /* 0x000fc40008000f00 */
[----:B------:R-:W-:Y:S02]  /*0390*/  MOV R4, UR4 ;  /* 0x0000000400047c02 */ /* 0x000fe40008000f00 */
[----:B------:R-:W-:Y:S01]  /*03a0*/  MOV R5, UR9 ;  /* 0x0000000900057c02 */ /* 0x000fe20008000f00 */
[----:B------:R-:W-:Y:S01]  /*03b0*/  UIMAD.WIDE.U32 UR4, UR20, UR16, URZ ;  /* 0x00000010140472a5 */ /* 0x000fe2000f8e00ff */
[----:B------:R-:W-:Y:S02]  /*03c0*/  MOV R7, UR7 ;  /* 0x0000000700077c02 */ /* 0x000fe40008000f00 */
[----:B------:R-:W-:Y:S01]  /*03d0*/  MOV R6, UR6 ;  /* 0x0000000600067c02 */ /* 0x000fe20008000f00 */
[----:B------:R-:W-:Y:S01]  /*03e0*/  IMAD.WIDE.U32 R4, R0, UR10, R4 ;  /* 0x0000000a00047c25 */ /* 0x000fe2000f8e0004 */
[----:B------:R-:W-:Y:S01]  /*03f0*/  MOV R7, UR8 ;  /* 0x0000000800077c02 */ /* 0x000fe20008000f00 */
[----:B-12---:R-:W-:Y:S06]  /*0400*/  @!P0 EXIT ;  /* 0x000000000000894d */ /* 0x006fec0003800000 */
[----:B------:R-:W-:Y:S01]  /*0410*/  SHF.R.S32.HI R3, RZ, 0x1f, R2 ;  /* 0x0000001fff037819 */ /* 0x000fe20000011402 */
[----:B------:R-:W-:Y:S01]  /*0420*/  UIMAD UR5, UR20, UR17, UR5 ;  /* 0x00000011140572a4 */ /* 0x000fe2000f8e0205 */
[----:B------:R-:W1:Y:S01]  /*0430*/  LDC.64 R22, c[0x0][0x448] ;  /* 0x00011200ff167b82 */ /* 0x000e620000000a00 */
[----:B------:R-:W2:Y:S01]  /*0440*/  LDCU.64 UR6, c[0x0][0x3b8] ;  /* 0x00007700ff0677ac */ /* 0x000ea20008000a00 */
[----:B------:R-:W-:Y:S01]  /*0450*/  IMAD R69, R0, UR11, R5 ;  /* 0x0000000b00457c24 */ /* 0x000fe2000f8e0205 */
[----:B0-----:R-:W-:Y:S01]  /*0460*/  LEA R68, P0, R4, R10, 0x2 ;  /* 0x0000000a04447211 */ /* 0x001fe200078010ff */
[-C--:B------:R-:W-:Y:S01]  /*0470*/  IMAD R3, R3, R66.reuse, RZ ;  /* 0x0000004203037224 */ /* 0x080fe200078e02ff */
[----:B------:R-:W0:Y:S01]  /*0480*/  S2R R63, SR_TID.X ;  /* 0x00000000003f7919 */ /* 0x000e220000002100 */
[----:B------:R-:W-:Y:S01]  /*0490*/  IMAD.WIDE.U32 R8, R2, R66, UR4 ;  /* 0x0000000402087e25 */ /* 0x000fe2000f8e0042 */
[----:B------:R-:W-:Y:S01]  /*04a0*/  LEA.HI.X R69, R4, R11, R69, 0x2, P0 ;  /* 0x0000000b04457211 */ /* 0x000fe200000f1445 */
[----:B------:R-:W3:Y:S01]  /*04b0*/  LDC.64 R20, c[0x0][0x418] ;  /* 0x00010600ff147b82 */ /* 0x000ee20000000a00 */
[----:B------:R-:W4:Y:S01]  /*04c0*/  LDCU UR4, c[0x0][0x38c] ;  /* 0x00007180ff0477ac */ /* 0x000f220008000800 */
[----:B------:R-:W-:Y:S01]  /*04d0*/  IMAD R67, R2, R67, R3 ;  /* 0x0000004302437224 */ /* 0x000fe200078e0203 */
[----:B------:R-:W-:Y:S01]  /*04e0*/  LEA R72, P2, R8, R72, 0x2 ;  /* 0x0000004808487211 */ /* 0x000fe200078410ff */
[----:B------:R-:W-:Y:S01]  /*04f0*/  IMAD.WIDE.U32 R6, R0, UR14, R6 ;  /* 0x0000000e00067c25 */ /* 0x000fe2000f8e0006 */
[----:B------:R-:W0:Y:S02]  /*0500*/  LDCU.U8 UR11, c[0x0][0x39e] ;  /* 0x000073c0ff0b77ac */ /* 0x000e240008000000 */
[----:B------:R-:W-:Y:S01]  /*0510*/  IADD3 R67, PT, PT, R9, R67, RZ ;  /* 0x0000004309437210 */ /* 0x000fe20007ffe0ff */
[----:B------:R-:W0:Y:S01]  /*0520*/  LDC.64 R2, c[0x0][0x438] ;  /* 0x00010e00ff027b82 */ /* 0x000e220000000a00 */
[----:B------:R-:W-:Y:S01]  /*0530*/  LEA R70, P1, R6, R12, 0x2 ;  /* 0x0000000c06467211 */ /* 0x000fe200078210ff */
[----:B------:R-:W-:Y:S01]  /*0540*/  IMAD R71, R0, UR15, R7 ;  /* 0x0000000f00477c24 */ /* 0x000fe2000f8e0207 */
[----:B------:R-:W-:Y:S01]  /*0550*/  LEA.HI.X R67, R8, R73, R67, 0x2, P2 ;  /* 0x0000004908437211 */ /* 0x000fe200010f1443 */
[----:B--2---:R-:W-:-:S03]  /*0560*/  IMAD.WIDE.U32 R10, R0, UR6, RZ ;  /* 0x00000006000a7c25 */ /* 0x004fc6000f8e00ff */
[----:B------:R-:W-:Y:S01]  /*0570*/  LEA.HI.X R71, R6, R13, R71, 0x2, P1 ;  /* 0x0000000d06477211 */ /* 0x000fe200008f1447 */
[----:B------:R-:W2:Y:S01]  /*0580*/  LDC.64 R16, c[0x0][0x428] ;  /* 0x00010a00ff107b82 */ /* 0x000ea20000000a00 */
[----:B------:R-:W-:Y:S01]  /*0590*/  IMAD R61, R0, UR7, R11 ;  /* 0x00000007003d7c24 */ /* 0x000fe2000f8e020b */
[C---:B-1----:R-:W-:Y:S01]  /*05a0*/  LEA R62, P0, R10.reuse, R22, 0x3 ;  /* 0x000000160a3e7211 */ /* 0x042fe200078018ff */
[----:B------:R-:W-:Y:S01]  /*05b0*/  IMAD R11, R15, UR20, R0 ;  /* 0x000000140f0b7c24 */ /* 0x000fe2000f8e0200 */
[----:B----4-:R-:W-:Y:S02]  /*05c0*/  UISETP.LT.AND UP0, UPT, UR4, 0x1, UPT ;  /* 0x000000010400788c */ /* 0x010fe4000bf01270 */
[----:B------:R-:W-:Y:S01]  /*05d0*/  LEA.HI.X R61, R10, R23, R61, 0x3, P0 ;  /* 0x000000170a3d7211 */ /* 0x000fe200000f1c3d */
[----:B------:R-:W-:Y:S01]  /*05e0*/  IMAD R12, R11, R14, RZ ;  /* 0x0000000e0b0c7224 */ /* 0x000fe200078e02ff */
[----:B------:R-:W1:Y:S01]  /*05f0*/  LDC.64 R4, c[0x0][0x430] ;  /* 0x00010c00ff047b82 */ /* 0x000e620000000a00 */
[----:B---3--:R-:W-:-:S04]  /*0600*/  IMAD.WIDE.U32 R8, R0, R20, RZ ;  /* 0x0000001400087225 */ /* 0x008fc800078e00ff */
[C---:B------:R-:W-:Y:S02]  /*0610*/  IMAD R9, R0.reuse, R21, R9 ;  /* 0x0000001500097224 */ /* 0x040fe400078e0209 */
[----:B0-----:R-:W-:Y:S01]  /*0620*/  IMAD.WIDE.U32 R36, R63, 0x20, RZ ;  /* 0x000000203f247825 */ /* 0x001fe200078e00ff */
[----:B------:R-:W0:Y:S03]  /*0630*/  LDC.64 R58, c[0x0][0x3a0] ;  /* 0x0000e800ff3a7b82 */ /* 0x000e260000000a00 */
[----:B------:R-:W-:-:S04]  /*0640*/  IMAD.WIDE.U32 R10, R0, R2, RZ ;  /* 0x00000002000a7225 */ /* 0x000fc800078e00ff */
[C---:B------:R-:W-:Y:S01]  /*0650*/  IMAD R11, R0.reuse, R3, R11 ;  /* 0x00000003000b7224 */ /* 0x040fe200078e020b */
[----:B------:R-:W3:Y:S01]  /*0660*/  LDC.64 R56, c[0x0][0x410] ;  /* 0x00010400ff387b82 */ /* 0x000ee20000000a00 */
[----:B--2---:R-:W-:-:S04]  /*0670*/  IMAD.WIDE.U32 R6, R0, R16, RZ ;  /* 0x0000001000067225 */ /* 0x004fc800078e00ff */
[----:B------:R-:W-:-:S03]  /*0680*/  IMAD R7, R0, R17, R7 ;  /* 0x0000001100077224 */ /* 0x000fc600078e0207 */
[----:B------:R-:W2:Y:S01]  /*0690*/  LDC.64 R24, c[0x0][0x440] ;  /* 0x00011000ff187b82 */ /* 0x000ea20000000a00 */
[----:B-1----:R-:W-:-:S07]  /*06a0*/  IMAD.WIDE.U32 R34, R4, UR20, R10 ;  /* 0x0000001404227c25 */ /* 0x002fce000f8e000a */
[----:B------:R-:W1:Y:S01]  /*06b0*/  LDC.64 R18, c[0x0][0x420] ;  /* 0x00010800ff127b82 */ /* 0x000e620000000a00 */
[----:B0-----:R-:W-:-:S04]  /*06c0*/  IMAD.WIDE.U32 R2, R0, R58, RZ ;  /* 0x0000003a00027225 */ /* 0x001fc800078e00ff */
[----:B------:R-:W-:-:S03]  /*06d0*/  IMAD R59, R0, R59, R3 ;  /* 0x0000003b003b7224 */ /* 0x000fc600078e0203 */
[----:B------:R-:W0:Y:S01]  /*06e0*/  LDC.64 R44, c[0x0][0x3c0] ;  /* 0x0000f000ff2c7b82 */ /* 0x000e220000000a00 */
[----:B---3--:R-:W-:-:S04]  /*06f0*/  IMAD.WIDE.U32 R32, R56, UR20, R8 ;  /* 0x0000001438207c25 */ /* 0x008fc8000f8e0008 */
[----:B------:R-:W-:Y:S02]  /*0700*/  IMAD R56, R5, UR20, R35 ;  /* 0x0000001405387c24 */ /* 0x000fe4000f8e0223 */
[----:B------:R-:W-:Y:S01]  /*0710*/  IMAD R5, R12, UR4, RZ ;  /* 0x000000040c057c24 */ /* 0x000fe2000f8e02ff */
[----:B------:R-:W3:Y:S01]  /*0720*/  LDC.64 R38, c[0x0][0x478] ;  /* 0x00011e00ff267b82 */ /* 0x000ee20000000a00 */
[C---:B--2---:R-:W-:Y:S01]  /*0730*/  LEA R60, P0, R2.reuse, R24, 0x3 ;  /* 0x00000018023c7211 */ /* 0x044fe200078018ff */
[----:B------:R-:W-:Y:S01]  /*0740*/  USEL UR4, UR4, 0x1, !UP0 ;  /* 0x0000000104047887 */ /* 0x000fe2000c000000 */
[----:B------:R-:W-:Y:S02]  /*0750*/  IMAD R57, R57, UR20, R33 ;  /* 0x0000001439397c24 */ /* 0x000fe4000f8e0221 */
[----:B------:R-:W-:Y:S01]  /*0760*/  LEA.HI.X R59, R2, R25, R59, 0x3, P0 ;  /* 0x00000019023b7211 */ /* 0x000fe200000f1c3b */
[----:B------:R-:W-:Y:S02]  /*0770*/  UIADD3 UR8, UPT, UPT, -UR4, URZ, URZ ;  /* 0x000000ff04087290 */ /* 0x000fe4000fffe1ff */
[----:B------:R-:W2:Y:S01]  /*0780*/  LDC.64 R40, c[0x0][0x488] ;  /* 0x00012200ff287b82 */ /* 0x000ea20000000a00 */
[----:B-1----:R-:W-:Y:S01]  /*0790*/  IMAD.WIDE.U32 R6, R18, UR20, R6 ;  /* 0x0000001412067c25 */ /* 0x002fe2000f8e0006 */
[----:B------:R-:W-:-:S03]  /*07a0*/  UMOV UR4, URZ ;  /* 0x000000ff00047c82 */ /* 0x000fc60008000000 */
[----:B------:R-:W-:-:S03]  /*07b0*/  IMAD R58, R19, UR20, R7 ;  /* 0x00000014133a7c24 */ /* 0x000fc6000f8e0207 */
[----:B------:R-:W1:Y:S01]  /*07c0*/  LDC.64 R42, c[0x0][0x490] ;  /* 0x00012400ff2a7b82 */ /* 0x000e620000000a00 */
[----:B0-----:R-:W-:Y:S02]  /*07d0*/  SHF.L.U64.HI R66, R44, 0x3, R45 ;  /* 0x000000032c427819 */ /* 0x001fe4000001022d */
[----:B------:R-:W-:-:S05]  /*07e0*/  LOP3.LUT R45, R36, 0x10, RZ, 0xfc, !PT ;  /* 0x00000010242d7812 */ /* 0x000fca00078efcff */
[----:B------:R-:W0:Y:S01]  /*07f0*/  LDC.64 R46, c[0x0][0x3e0] ;  /* 0x0000f800ff2e7b82 */ /* 0x000e220000000a00 */
[----:B---3--:R-:W-:-:S07]  /*0800*/  IMAD.WIDE.U32 R38, R63, 0x10, R38 ;  /* 0x000000103f267825 */ /* 0x008fce00078e0026 */
[----:B------:R-:W3:Y:S01]  /*0810*/  LDC.64 R48, c[0x0][0x3a8] ;  /* 0x0000ea00ff307b82 */ /* 0x000ee20000000a00 */
[----:B--2---:R-:W-:-:S04]  /*0820*/  IMAD.WIDE.U32 R40, R63, 0x10, R40 ;  /* 0x000000103f287825 */ /* 0x004fc800078e0028 */
[----:B-1----:R-:W-:Y:S01]  /*0830*/  IMAD.WIDE.U32 R42, R63, 0x10, R42 ;  /* 0x000000103f2a7825 */ /* 0x002fe200078e002a */
[----:B0-----:R-:W-:Y:S02]  /*0840*/  SHF.L.U64.HI R47, R46, 0x2, R47 ;  /* 0x000000022e2f7819 */ /* 0x001fe4000001022f */
[----:B---3--:R-:W-:-:S07]  /*0850*/  SHF.L.U64.HI R49, R48, 0x3, R49 ;  /* 0x0000000330317819 */ /* 0x008fce0000010231 */
.L_x_2430:
        /* <DEDUP_REMOVED lines=50> */
.L_x_2422:
[----:B------:R-:W-:Y:S05]  /*0b80*/  BSYNC.RECONVERGENT B0 ;  /* 0x0000000000007941 */ /* 0x000fea0003800200 */
.L_x_2421:
        /* <DEDUP_REMOVED lines=32> */
.L_x_2424:
[----:B------:R-:W-:Y:S05]  /*0d90*/  BSYNC.RECONVERGENT B0 ;  /* 0x0000000000007941 */ /* 0x000fea0003800200 */
.L_x_2423:
        /* <DEDUP_REMOVED lines=32> */
.L_x_2426:
[----:B------:R-:W-:Y:S05]  /*0fa0*/  BSYNC.RECONVERGENT B0 ;  /* 0x0000000000007941 */ /* 0x000fea0003800200 */
.L_x_2425:
        /* <DEDUP_REMOVED lines=32> */
.L_x_2427:
[----:B------:R-:W-:Y:S05]  /*11b0*/  BSYNC.RECONVERGENT B0 ;  /* 0x0000000000007941 */ /* 0x000fea0003800200 */
.L_x_2420:
        /* <DEDUP_REMOVED lines=12> */
[----:B------:R-:W-:Y:S01]  /*1280*/  IADD3 R50, P1, PT, R72, R45, RZ ;  /* 0x0000002d48327210 */ /* 0x000fe20007f3e0ff */
[----:B------:R-:W-:Y:S01]  /*1290*/  FMUL.FTZ R78, R12, R75 ;  /* 0x0000004b0c4e7220 */ /* 0x000fe20000410000 */
[----:B------:R-:W-:Y:S01]  /*12a0*/  FMUL.FTZ R79, R13, R76 ;  /* 0x0000004c0d4f7220 */ /* 0x000fe20000410000 */
[----:B------:R-:W-:Y:S01]  /*12b0*/  FMUL.FTZ R80, R14, R73 ;  /* 0x000000490e507220 */ /* 0x000fe20000410000 */
[----:B------:R-:W-:Y:S01]  /*12c0*/  FMUL.FTZ R2, R15, R74 ;  /* 0x0000004a0f027220 */ /* 0x000fe20000410000 */
[----:B------:R-:W-:Y:S02]  /*12d0*/  ISETP.EQ.AND P0, PT, R63, RZ, P0 ;  /* 0x000000ff3f00720c */ /* 0x000fe40000702270 */
[----:B------:R-:W-:-:S02]  /*12e0*/  MOV R4, R60 ;  /* 0x0000003c00047202 */ /* 0x000fc40000000f00 */
[----:B------:R-:W-:Y:S02]  /*12f0*/  MOV R81, R59 ;  /* 0x0000003b00517202 */ /* 0x000fe40000000f00 */
[----:B------:R-:W-:Y:S02]  /*1300*/  MOV R0, R62 ;  /* 0x0000003e00007202 */ /* 0x000fe40000000f00 */
[----:B------:R-:W-:Y:S02]  /*1310*/  MOV R3, R61 ;  /* 0x0000003d00037202 */ /* 0x000fe40000000f00 */
[----:B------:R-:W-:Y:S01]  /*1320*/  IADD3.X R51, PT, PT, R37, R67, RZ, P1, !PT ;  /* 0x0000004325337210 */ /* 0x000fe20000ffe4ff */
[----:B0-----:R-:W-:Y:S02]  /*1330*/  ULEA UR5, UR6, UR5, 0x18 ;  /* 0x0000000506057291 */ /* 0x001fe4000f8ec0ff */
[----:B------:R-:W-:Y:S02]  /*1340*/  UIMAD UR6, UR4, UR7, URZ ;  /* 0x00000007040672a4 */ /* 0x000fe4000f8e02ff */
[----:B------:R-:W-:Y:S01]  /*1350*/  UIADD3 UR5, UPT, UPT, UR5, 0x460, URZ ;  /* 0x0000046005057890 */ /* 0x000fe2000fffe0ff */
[----:B------:R-:W-:-:S11]  /*1360*/  UMOV UR7, UR8 ;  /* 0x0000000800077c82 */ /* 0x000fd60008000000 */
.L_x_2429:
[----:B------:R-:W-:Y:S01]  /*1370*/  MOV R12, R4 ;  /* 0x00000004000c7202 */ /* 0x000fe20000000f00 */
[----:B------:R-:W2:Y:S01]  /*1380*/  LDG.E.128 R28, desc[UR18][R50.64+-0x10] ;  /* 0xfffff012321c7981 */ /* 0x000ea2000c1e1d00 */
[----:B------:R-:W-:-:S03]  /*1390*/  MOV R13, R81 ;  /* 0x00000051000d7202 */ /* 0x000fc60000000f00 */
[----:B------:R-:W3:Y:S04]  /*13a0*/  LDG.E.128 R24, desc[UR18][R50.64] ;  /* 0x0000001232187981 */ /* 0x000ee8000c1e1d00 */
[----:B------:R-:W4:Y:S01]  /*13b0*/  LDG.E.64 R12, desc[UR18][R12.64] ;  /* 0x000000120c0c7981 */ /* 0x000f22000c1e1b00 */
[C---:B-1----:R-:W-:Y:S01]  /*13c0*/  ISETP.GE.AND P1, PT, R77.reuse, 0x1, PT ;  /* 0x000000014d00780c */ /* 0x042fe20003f26270 */
[----:B0-----:R-:W0:Y:S01]  /*13d0*/  S2UR UR10, SR_CgaCtaId ;  /* 0x00000000000a79c3 */ /* 0x001e220000008800 */
[----:B------:R-:W-:Y:S01]  /*13e0*/  UMOV UR9, 0x400 ;  /* 0x0000040000097882 */ /* 0x000fe20000000000 */
[----:B------:R-:W-:Y:S01]  /*13f0*/  ISETP.NE.AND P2, PT, R77, RZ, PT ;  /* 0x000000ff4d00720c */ /* 0x000fe20003f45270 */
[----:B0-----:R-:W-:Y:S01]  /*1400*/  ULEA UR9, UR10, UR9, 0x18 ;  /* 0x000000090a097291 */ /* 0x001fe2000f8ec0ff */
[----:B----4-:R-:W-:Y:S01]  /*1410*/  FMUL.FTZ R14, R13, R76 ;  /* 0x0000004c0d0e7220 */ /* 0x010fe20000410000 */
[----:B------:R-:W-:-:S03]  /*1420*/  FMUL.FTZ R16, R12, 1.4426950216293334961 ;  /* 0x3fb8aa3b0c107820 */ /* 0x000fc60000410000 */
[----:B------:R-:W-:Y:S01]  /*1430*/  FMUL.RZ R15, R14, 0.15915493667125701904 ;  /* 0x3e22f9830e0f7820 */ /* 0x000fe2000040c000 */
[C---:B------:R-:W-:Y:S01]  /*1440*/  FMUL.FTZ R14, R16.reuse, R76 ;  /* 0x0000004c100e7220 */ /* 0x040fe20000410000 */
[-C--:B------:R-:W-:Y:S01]  /*1450*/  FMUL.FTZ R12, R13, R73.reuse ;  /* 0x000000490d0c7220 */ /* 0x080fe20000410000 */
[C---:B------:R-:W-:Y:S01]  /*1460*/  FMUL.FTZ R84, R16.reuse, R73 ;  /* 0x0000004910547220 */ /* 0x040fe20000410000 */
[----:B------:R-:W-:Y:S01]  /*1470*/  MUFU.SIN R18, R15 ;  /* 0x0000000f00127308 */ /* 0x000fe20000000400 */
[----:B------:R-:W-:-:S07]  /*1480*/  FMUL.FTZ R88, R16, R75 ;  /* 0x0000004b10587220 */ /* 0x000fce0000410000 */
[----:B------:R0:W1:Y:S01]  /*1490*/  MUFU.EX2 R87, R14 ;  /* 0x0000000e00577308 */ /* 0x0000620000000800 */
[----:B------:R-:W-:Y:S01]  /*14a0*/  FMUL.FTZ R83, R16, R74 ;  /* 0x0000004a10537220 */ /* 0x000fe20000410000 */
[----:B------:R-:W-:-:S06]  /*14b0*/  FMUL.RZ R16, R12, 0.15915493667125701904 ;  /* 0x3e22f9830c107820 */ /* 0x000fcc000040c000 */
[----:B------:R4:W5:Y:S01]  /*14c0*/  MUFU.COS R20, R15 ;  /* 0x0000000f00147308 */ /* 0x0009620000000000 */
[----:B------:R-:W-:Y:S01]  /*14d0*/  FMUL.FTZ R12, R13, R74 ;  /* 0x0000004a0d0c7220 */ /* 0x000fe20000410000 */
[----:B0-----:R-:W-:-:S06]  /*14e0*/  MOV R14, R0 ;  /* 0x00000000000e7202 */ /* 0x001fcc0000000f00 */
[----:B------:R-:W-:Y:S01]  /*14f0*/  MUFU.EX2 R84, R84 ;  /* 0x0000005400547308 */ /* 0x000fe20000000800 */
[----:B-1----:R-:W-:Y:S01]  /*1500*/  FMUL.FTZ R85, R87, R18 ;  /* 0x0000001257557220 */ /* 0x002fe20000410000 */
[----:B----4-:R-:W-:-:S06]  /*1510*/  MOV R15, R3 ;  /* 0x00000003000f7202 */ /* 0x010fcc0000000f00 */
[----:B------:R-:W0:Y:S01]  /*1520*/  MUFU.SIN R17, R16 ;  /* 0x0000001000117308 */ /* 0x000e220000000400 */
[----:B------:R-:W-:Y:S01]  /*1530*/  FMUL.RZ R22, R12, 0.15915493667125701904 ;  /* 0x3e22f9830c167820 */ /* 0x000fe2000040c000 */
[----:B-----5:R-:W-:-:S06]  /*1540*/  FMUL.FTZ R87, R87, R20 ;  /* 0x0000001457577220 */ /* 0x020fcc0000410000 */
[----:B------:R1:W4:Y:S01]  /*1550*/  MUFU.COS R19, R16 ;  /* 0x0000001000137308 */ /* 0x0003220000000000 */
[----:B------:R-:W-:Y:S01]  /*1560*/  FMUL.FTZ R12, R78, R85 ;  /* 0x000000554e0c7220 */ /* 0x000fe20000410000 */
[----:B------:R5:W2:Y:S01]  /*1570*/  LDG.E.64 R52, desc[UR18][R14.64] ;  /* 0x000000120e347981 */ /* 0x000aa2000c1e1b00 */
[----:B------:R-:W-:-:S05]  /*1580*/  FMUL.FTZ R13, R13, R75 ;  /* 0x0000004b0d0d7220 */ /* 0x000fca0000410000 */
[----:B------:R-:W-:Y:S01]  /*1590*/  MUFU.EX2 R83, R83 ;  /* 0x0000005300537308 */ /* 0x000fe20000000800 */
[----:B-1----:R-:W-:Y:S01]  /*15a0*/  FFMA.FTZ R16, RZ, R87, R12 ;  /* 0x00000057ff107223 */ /* 0x002fe2000001000c */
[----:B-----5:R-:W-:-:S06]  /*15b0*/  FMUL.FTZ R15, RZ, R85 ;  /* 0x00000055ff0f7220 */ /* 0x020fcc0000410000 */
[----:B------:R-:W1:Y:S01]  /*15c0*/  MUFU.SIN R82, R22 ;  /* 0x0000001600527308 */ /* 0x000e620000000400 */
[----:B------:R-:W-:Y:S01]  /*15d0*/  FFMA.FTZ R12, R78, R87, -R15 ;  /* 0x000000574e0c7223 */ /* 0x000fe2000001080f */
[----:B0-----:R-:W-:Y:S01]  /*15e0*/  FMUL.FTZ R86, R84, R17 ;  /* 0x0000001154567220 */ /* 0x001fe20000410000 */
[----:B------:R-:W-:Y:S01]  /*15f0*/  FADD.FTZ R21, RZ, R16 ;  /* 0x00000010ff157221 */ /* 0x000fe20000010000 */
[----:B------:R-:W-:-:S04]  /*1600*/  FMUL.RZ R18, R13, 0.15915493667125701904 ;  /* 0x3e22f9830d127820 */ /* 0x000fc8000040c000 */
[----:B------:R-:W0:Y:S01]  /*1610*/  MUFU.COS R14, R22 ;  /* 0x00000016000e7308 */ /* 0x000e220000000000 */
[----:B----4-:R-:W-:Y:S01]  /*1620*/  FMUL.FTZ R84, R84, R19 ;  /* 0x0000001354547220 */ /* 0x010fe20000410000 */
[----:B------:R-:W-:Y:S01]  /*1630*/  FADD.FTZ R17, R79, R12 ;  /* 0x0000000c4f117221 */ /* 0x000fe20000010000 */
[----:B------:R-:W-:-:S05]  /*1640*/  FMUL.FTZ R19, R86, R21 ;  /* 0x0000001556137220 */ /* 0x000fca0000410000 */
[----:B------:R-:W-:Y:S01]  /*1650*/  MUFU.EX2 R88, R88 ;  /* 0x0000005800587308 */ /* 0x000fe20000000800 */
[-C--:B------:R-:W-:Y:S01]  /*1660*/  FMUL.FTZ R12, R86, R17.reuse ;  /* 0x00000011560c7220 */ /* 0x080fe20000410000 */
[----:B------:R-:W-:-:S06]  /*1670*/  FFMA.FTZ R19, R84, R17, -R19 ;  /* 0x0000001154137223 */ /* 0x000fcc0000010813 */
[----:B------:R-:W4:Y:S01]  /*1680*/  MUFU.COS R13, R18 ;  /* 0x00000012000d7308 */ /* 0x000f220000000000 */
[----:B------:R-:W-:Y:S01]  /*1690*/  FFMA.FTZ R12, R84, R21, R12 ;  /* 0x00000015540c7223 */ /* 0x000fe2000001000c */
[----:B-1----:R-:W-:Y:S01]  /*16a0*/  FMUL.FTZ R82, R83, R82 ;  /* 0x0000005253527220 */ /* 0x002fe20000410000 */
[----:B------:R-:W-:-:S05]  /*16b0*/  FADD.FTZ R19, R80, R19 ;  /* 0x0000001350137221 */ /* 0x000fca0000010000 */
[----:B------:R-:W1:Y:S01]  /*16c0*/  MUFU.SIN R15, R18 ;  /* 0x00000012000f7308 */ /* 0x000e620000000400 */
[----:B0-----:R-:W-:Y:S01]  /*16d0*/  FMUL.FTZ R83, R83, R14 ;  /* 0x0000000e53537220 */ /* 0x001fe20000410000 */
[----:B------:R-:W-:Y:S01]  /*16e0*/  FADD.FTZ R12, RZ, R12 ;  /* 0x0000000cff0c7221 */ /* 0x000fe20000010000 */
[----:B------:R-:W-:-:S03]  /*16f0*/  FMUL.FTZ R16, R82, R19 ;  /* 0x0000001352107220 */ /* 0x000fc60000410000 */
[-C--:B------:R-:W-:Y:S01]  /*1700*/  FMUL.FTZ R14, R82, R12.reuse ;  /* 0x0000000c520e7220 */ /* 0x080fe20000410000 */
[C---:B------:R-:W-:Y:S01]  /*1710*/  FFMA.FTZ R16, R83.reuse, R12, R16 ;  /* 0x0000000c53107223 */ /* 0x040fe20000010010 */
[----:B----4-:R-:W-:Y:S02]  /*1720*/  FMUL.FTZ R90, R88, R13 ;  /* 0x0000000d585a7220 */ /* 0x010fe40000410000 */
[----:B------:R-:W-:Y:S01]  /*1730*/  FFMA.FTZ R19, R83, R19, -R14 ;  /* 0x0000001353137223 */ /* 0x000fe2000001080e */
[----:B------:R-:W-:-:S03]  /*1740*/  FADD.FTZ R92, RZ, R16 ;  /* 0x00000010ff5c7221 */ /* 0x000fc60000010000 */
[----:B------:R-:W-:Y:S01]  /*1750*/  FADD.FTZ R93, R2, R19 ;  /* 0x00000013025d7221 */ /* 0x000fe20000010000 */
[----:B-1----:R-:W-:Y:S01]  /*1760*/  FMUL.FTZ R88, R88, R15 ;  /* 0x0000000f58587220 */ /* 0x002fe20000410000 */
        /* <DEDUP_REMOVED lines=14> */
[----:B------:R-:W4:Y:S02]  /*1850*/  SHFL.UP PT, R18, R91, 0x1, RZ ;  /* 0x042000005b127989 */ /* 0x000f2400000e00ff */
        /* <DEDUP_REMOVED lines=8> */
[----:B------:R-:W5:Y:S01]  /*18e0*/  SHFL.UP PT, R20, R93, 0x2, RZ ;  /* 0x044000005d147989 */ /* 0x000f6200000e00ff */
        /* <DEDUP_REMOVED lines=9> */
[-C--:B-----5:R-:W-:Y:S01]  /*1980*/  FFMA.FTZ R13, R91, R20.reuse, R16 ;  /* 0x000000145b0d7223 */ /* 0x0a0fe20000010010 */
[----:B------:R-:W-:-:S03]  /*1990*/  FFMA.FTZ R22, R89, R20, -R22 ;  /* 0x0000001459167223 */ /* 0x000fc60000010816 */
[----:B------:R-:W-:Y:S01]  /*19a0*/  @P1 FADD.FTZ R92, R92, R13 ;  /* 0x0000000d5c5c1221 */ /* 0x000fe20000010000 */
[----:B------:R-:W-:-:S04]  /*19b0*/  @P1 FADD.FTZ R93, R93, R22 ;  /* 0x000000165d5d1221 */ /* 0x000fc80000010000 */
[----:B------:R-:W1:Y:S04]  /*19c0*/  SHFL.UP PT, R20, R92, 0x4, RZ ;  /* 0x048000005c147989 */ /* 0x000e6800000e00ff */
[----:B------:R-:W5:Y:S01]  /*19d0*/  SHFL.UP PT, R18, R93, 0x4, RZ ;  /* 0x048000005d127989 */ /* 0x000f6200000e00ff */
[-C--:B0-----:R-:W-:Y:S01]  /*19e0*/  FMUL.FTZ R16, R89, R14.reuse ;  /* 0x0000000e59107220 */ /* 0x081fe20000410000 */
[----:B------:R-:W-:-:S03]  /*19f0*/  FMUL.FTZ R14, R91, R14 ;  /* 0x0000000e5b0e7220 */ /* 0x000fc60000410000 */
[-C--:B----4-:R-:W-:Y:S01]  /*1a00*/  @P1 FFMA.FTZ R91, R91, R12.reuse, R16 ;  /* 0x0000000c5b5b1223 */ /* 0x090fe20000010010 */
[----:B------:R-:W-:-:S04]  /*1a10*/  @P1 FFMA.FTZ R89, R89, R12, -R14 ;  /* 0x0000000c59591223 */ /* 0x000fc8000001080e */
[----:B------:R-:W0:Y:S01]  /*1a20*/  SHFL.UP PT, R14, R91, 0x4, RZ ;  /* 0x048000005b0e7989 */ /* 0x000e2200000e00ff */
[----:B------:R-:W-:-:S03]  /*1a30*/  ISETP.GE.AND P1, PT, R77, 0x4, PT ;  /* 0x000000044d00780c */ /* 0x000fc60003f26270 */
[----:B------:R-:W4:Y:S01]  /*1a40*/  SHFL.UP PT, R12, R89, 0x4, RZ ;  /* 0x04800000590c7989 */ /* 0x000f2200000e00ff */
[-C--:B-1----:R-:W-:Y:S01]  /*1a50*/  FMUL.FTZ R16, R89, R20.reuse ;  /* 0x0000001459107220 */ /* 0x082fe20000410000 */
[----:B------:R-:W-:-:S03]  /*1a60*/  FMUL.FTZ R20, R91, R20 ;  /* 0x000000145b147220 */ /* 0x000fc60000410000 */
[-C--:B-----5:R-:W-:Y:S01]  /*1a70*/  FFMA.FTZ R13, R91, R18.reuse, R16 ;  /* 0x000000125b0d7223 */ /* 0x0a0fe20000010010 */
[----:B------:R-:W-:-:S04]  /*1a80*/  FFMA.FTZ R20, R89, R18, -R20 ;  /* 0x0000001259147223 */ /* 0x000fc80000010814 */
[----:B------:R-:W-:Y:S01]  /*1a90*/  @P1 FADD.FTZ R92, R92, R13 ;  /* 0x0000000d5c5c1221 */ /* 0x000fe20000010000 */
[----:B------:R-:W-:-:S04]  /*1aa0*/  @P1 FADD.FTZ R93, R93, R20 ;  /* 0x000000145d5d1221 */ /* 0x000fc80000010000 */
[----:B------:R-:W1:Y:S01]  /*1ab0*/  SHFL.UP PT, R20, R92, 0x8, RZ ;  /* 0x050000005c147989 */ /* 0x000e6200000e00ff */
[-C--:B0-----:R-:W-:Y:S01]  /*1ac0*/  FMUL.FTZ R16, R89, R14.reuse ;  /* 0x0000000e59107220 */ /* 0x081fe20000410000 */
[C---:B------:R-:W-:Y:S02]  /*1ad0*/  FMUL.FTZ R14, R91.reuse, R14 ;  /* 0x0000000e5b0e7220 */ /* 0x040fe40000410000 */
[----:B------:R-:W0:Y:S01]  /*1ae0*/  SHFL.UP PT, R18, R93, 0x8, RZ ;  /* 0x050000005d127989 */ /* 0x000e2200000e00ff */
[-C--:B----4-:R-:W-:Y:S01]  /*1af0*/  @P1 FFMA.FTZ R91, R91, R12.reuse, R16 ;  /* 0x0000000c5b5b1223 */ /* 0x090fe20000010010 */
[----:B------:R-:W-:-:S04]  /*1b00*/  @P1 FFMA.FTZ R89, R89, R12, -R14 ;  /* 0x0000000c59591223 */ /* 0x000fc8000001080e */
[----:B------:R-:W4:Y:S04]  /*1b10*/  SHFL.UP PT, R14, R91, 0x8, RZ ;  /* 0x050000005b0e7989 */ /* 0x000f2800000e00ff */
[----:B------:R-:W5:Y:S01]  /*1b20*/  SHFL.UP PT, R12, R89, 0x8, RZ ;  /* 0x05000000590c7989 */ /* 0x000f6200000e00ff */
[----:B------:R-:W-:Y:S01]  /*1b30*/  ISETP.GE.AND P1, PT, R77, 0x8, PT ;  /* 0x000000084d00780c */ /* 0x000fe20003f26270 */
[-C--:B-1----:R-:W-:Y:S01]  /*1b40*/  FMUL.FTZ R16, R91, R20.reuse ;  /* 0x000000145b107220 */ /* 0x082fe20000410000 */
[----:B------:R-:W-:-:S04]  /*1b50*/  FMUL.FTZ R20, R89, R20 ;  /* 0x0000001459147220 */ /* 0x000fc80000410000 */
[-C--:B0-----:R-:W-:Y:S01]  /*1b60*/  FFMA.FTZ R13, R91, R18.reuse, R20 ;  /* 0x000000125b0d7223 */ /* 0x081fe20000010014 */
[----:B------:R-:W-:-:S06]  /*1b70*/  FFMA.FTZ R16, R89, R18, -R16 ;  /* 0x0000001259107223 */ /* 0x000fcc0000010810 */
[----:B------:R-:W-:Y:S01]  /*1b80*/  @P1 FADD.FTZ R92, R92, R13 ;  /* 0x0000000d5c5c1221 */ /* 0x000fe20000010000 */
[-C--:B----4-:R-:W-:Y:S01]  /*1b90*/  FMUL.FTZ R20, R89, R14.reuse ;  /* 0x0000000e59147220 */ /* 0x090fe20000410000 */
[----:B------:R-:W-:Y:S01]  /*1ba0*/  @P1 FADD.FTZ R93, R93, R16 ;  /* 0x000000105d5d1221 */ /* 0x000fe20000010000 */
[C---:B------:R-:W-:Y:S02]  /*1bb0*/  FMUL.FTZ R14, R91.reuse, R14 ;  /* 0x0000000e5b0e7220 */ /* 0x040fe40000410000 */
[----:B------:R-:W0:Y:S01]  /*1bc0*/  SHFL.UP PT, R22, R92, 0x10, RZ ;  /* 0x060000005c167989 */ /* 0x000e2200000e00ff */
[-C--:B-----5:R-:W-:Y:S01]  /*1bd0*/  @P1 FFMA.FTZ R91, R91, R12.reuse, R20 ;  /* 0x0000000c5b5b1223 */ /* 0x0a0fe20000010014 */
[----:B------:R-:W-:Y:S02]  /*1be0*/  @P1 FFMA.FTZ R89, R89, R12, -R14 ;  /* 0x0000000c59591223 */ /* 0x000fe4000001080e */
[----:B------:R-:W1:Y:S04]  /*1bf0*/  SHFL.UP PT, R20, R93, 0x10, RZ ;  /* 0x060000005d147989 */ /* 0x000e6800000e00ff */
[----:B------:R-:W4:Y:S04]  /*1c00*/  SHFL.UP PT, R14, R91, 0x10, RZ ;  /* 0x060000005b0e7989 */ /* 0x000f2800000e00ff */
[----:B------:R-:W5:Y:S01]  /*1c10*/  SHFL.UP PT, R12, R89, 0x10, RZ ;  /* 0x06000000590c7989 */ /* 0x000f6200000e00ff */
[----:B------:R-:W-:Y:S01]  /*1c20*/  HFMA2 R16, -RZ, RZ, 1.875, 0 ;  /* 0x3f800000ff107431 */ /* 0x000fe200000001ff */
[----:B------:R-:W-:-:S02]  /*1c30*/  CS2R R18, SRZ ;  /* 0x0000000000127805 */ /* 0x000fc4000001ff00 */
[----:B------:R-:W-:Y:S02]  /*1c40*/  MOV R17, RZ ;  /* 0x000000ff00117202 */ /* 0x000fe40000000f00 */
[----:B------:R-:W-:-:S04]  /*1c50*/  ISETP.NE.AND P1, PT, R77, 0x1f, PT ;  /* 0x0000001f4d00780c */ /* 0x000fc80003f25270 */
[----:B------:R-:W3:Y:S01]  /*1c60*/  @P0 LDS.128 R16, [UR5] ;  /* 0x00000005ff100984 */ /* 0x000ee20008000c00 */
[-C--:B0-----:R-:W-:Y:S01]  /*1c70*/  FMUL.FTZ R54, R91, R22.reuse ;  /* 0x000000165b367220 */ /* 0x081fe20000410000 */
[----:B------:R-:W-:-:S03]  /*1c80*/  FMUL.FTZ R13, R89, R22 ;  /* 0x00000016590d7220 */ /* 0x000fc60000410000 */
[-C--:B-1----:R-:W-:Y:S01]  /*1c90*/  FFMA.FTZ R22, R89, R20.reuse, -R54 ;  /* 0x0000001459167223 */ /* 0x082fe20000010836 */
        /* <DEDUP_REMOVED lines=10> */
[----:B---3--:R-:W-:Y:S04]  /*1d40*/  @!P2 STS.128 [UR9+0x440], R16 ;  /* 0x00044010ff00a988 */ /* 0x008fe80008000c09 */
[----:B------:R-:W-:Y:S01]  /*1d50*/  LDS.128 R12, [UR9+0x420] ;  /* 0x00042009ff0c7984 */ /* 0x000fe20008000c00 */
[----:B------:R-:W-:Y:S01]  /*1d60*/  BAR.SYNC.DEFER_BLOCKING 0x0 ;  /* 0x0000000000007b1d */ /* 0x000fe20000010000 */
[----:B------:R-:W-:-:S04]  /*1d70*/  ISETP.GE.AND P1, PT, R77, 0x10, PT ;  /* 0x000000104d00780c */ /* 0x000fc80003f26270 */
[----:B0-----:R-:W-:Y:S02]  /*1d80*/  FSEL R21, R91, R21, !P1 ;  /* 0x000000155b157208 */ /* 0x001fe40004800000 */
[----:B------:R-:W-:-:S03]  /*1d90*/  FSEL R91, R89, R20, !P1 ;  /* 0x00000014595b7208 */ /* 0x000fc60004800000 */
[----:B------:R-:W0:Y:S01]  /*1da0*/  SHFL.UP PT, R89, R21, 0x1, RZ ;  /* 0x0420000015597989 */ /* 0x000e2200000e00ff */
[----:B------:R-:W-:-:S03]  /*1db0*/  FSEL R23, R92, R23, !P1 ;  /* 0x000000175c177208 */ /* 0x000fc60004800000 */
[----:B------:R-:W-:Y:S01]  /*1dc0*/  @P3 LDS.64 R54, [UR9+0x448] ;  /* 0x00044809ff363984 */ /* 0x000fe20008000a00 */
[----:B------:R-:W-:-:S03]  /*1dd0*/  FSEL R93, R93, R22, !P1 ;  /* 0x000000165d5d7208 */ /* 0x000fc60004800000 */
[----:B------:R-:W1:Y:S04]  /*1de0*/  SHFL.UP PT, R91, R91, 0x1, RZ ;  /* 0x042000005b5b7989 */ /* 0x000e6800000e00ff */
[----:B------:R-:W3:Y:S04]  /*1df0*/  SHFL.UP PT, R23, R23, 0x1, RZ ;  /* 0x0420000017177989 */ /* 0x000ee800000e00ff */
[----:B------:R-:W4:Y:S01]  /*1e00*/  SHFL.UP PT, R21, R93, 0x1, RZ ;  /* 0x042000005d157989 */ /* 0x000f2200000e00ff */
[----:B0-----:R-:W-:Y:S01]  /*1e10*/  @!P2 MOV R89, R17 ;  /* 0x000000110059a202 */ /* 0x001fe20000000f00 */
[CC--:B--2---:R-:W-:Y:S01]  /*1e20*/  FMUL.FTZ R22, R29.reuse, R53.reuse ;  /* 0x000000351d167220 */ /* 0x0c4fe20000410000 */
[----:B------:R-:W-:Y:S01]  /*1e30*/  FMUL.FTZ R92, R29, R52 ;  /* 0x000000341d5c7220 */ /* 0x000fe20000410000 */
[----:B------:R-:W-:-:S02]  /*1e40*/  FMUL.FTZ R29, R31, R53 ;  /* 0x000000351f1d7220 */ /* 0x000fc40000410000 */
[----:B------:R-:W-:Y:S01]  /*1e50*/  FFMA.FTZ R22, R28, R52, -R22 ;  /* 0x000000341c167223 */ /* 0x000fe20000010816 */
[----:B-1----:R-:W-:Y:S02]  /*1e60*/  @!P2 MOV R91, R16 ;  /* 0x00000010005ba202 */ /* 0x002fe40000000f00 */
[----:B---3--:R-:W-:Y:S01]  /*1e70*/  @!P2 MOV R23, R19 ;  /* 0x000000130017a202 */ /* 0x008fe20000000f00 */
[-C--:B------:R-:W-:Y:S01]  /*1e80*/  @P3 FMUL.FTZ R20, R54, R89.reuse ;  /* 0x0000005936143220 */ /* 0x080fe20000410000 */
[----:B------:R-:W-:-:S03]  /*1e90*/  @P3 FMUL.FTZ R89, R55, R89 ;  /* 0x0000005937593220 */ /* 0x000fc60000410000 */
[-C--:B------:R-:W-:Y:S01]  /*1ea0*/  @P3 FFMA.FTZ R20, R55, R91.reuse, R20 ;  /* 0x0000005b37143223 */ /* 0x080fe20000010014 */
[----:B----4-:R-:W-:Y:S01]  /*1eb0*/  @!P2 MOV R21, R18 ;  /* 0x000000120015a202 */ /* 0x010fe20000000f00 */
[----:B------:R-:W-:Y:S02]  /*1ec0*/  @P3 FFMA.FTZ R54, R54, R91, -R89 ;  /* 0x0000005b36363223 */ /* 0x000fe40000010859 */
[----:B------:R-:W-:Y:S01]  /*1ed0*/  @P3 FADD.FTZ R23, R23, R20 ;  /* 0x0000001417173221 */ /* 0x000fe20000010000 */
[----:B------:R-:W-:Y:S01]  /*1ee0*/  FFMA.FTZ R28, R28, R53, R92 ;  /* 0x000000351c1c7223 */ /* 0x000fe2000001005c */
[----:B------:R-:W-:Y:S01]  /*1ef0*/  FMUL.FTZ R92, R31, R52 ;  /* 0x000000341f5c7220 */ /* 0x000fe20000410000 */
[----:B------:R-:W-:Y:S01]  /*1f00*/  LEA R50, P1, R46, R50, 0x2 ;  /* 0x000000322e327211 */ /* 0x000fe200078210ff */
[----:B------:R-:W-:Y:S01]  /*1f10*/  @P3 FADD.FTZ R21, R21, R54 ;  /* 0x0000003615153221 */ /* 0x000fe20000010000 */
[C---:B------:R-:W-:Y:S02]  /*1f20*/  FMUL.FTZ R31, R88.reuse, R23 ;  /* 0x00000017581f7220 */ /* 0x040fe40000410000 */
[----:B------:R-:W-:Y:S01]  /*1f30*/  IADD3.X R51, PT, PT, R51, R47, RZ, P1, !PT ;  /* 0x0000002f33337210 */ /* 0x000fe20000ffe4ff */
[-C--:B------:R-:W-:Y:S01]  /*1f40*/  FMUL.FTZ R88, R88, R21.reuse ;  /* 0x0000001558587220 */ /* 0x080fe20000410000 */
[----:B------:R-:W-:Y:S01]  /*1f50*/  FFMA.FTZ R31, R90, R21, -R31 ;  /* 0x000000155a1f7223 */ /* 0x000fe2000001081f */
[----:B------:R-:W-:-:S02]  /*1f60*/  ISETP.NE.AND P1, PT, R63, RZ, PT ;  /* 0x000000ff3f00720c */ /* 0x000fc40003f25270 */
[----:B------:R-:W-:Y:S01]  /*1f70*/  FFMA.FTZ R88, R90, R23, R88 ;  /* 0x000000175a587223 */ /* 0x000fe20000010058 */
[----:B------:R-:W-:Y:S01]  /*1f80*/  FADD.FTZ R54, R78, R31 ;  /* 0x0000001f4e367221 */ /* 0x000fe20000010000 */
[CC--:B------:R-:W-:Y:S01]  /*1f90*/  FMUL.FTZ R55, R25.reuse, R53.reuse ;  /* 0x0000003519377220 */ /* 0x0c0fe20000410000 */
[----:B------:R-:W-:Y:S01]  /*1fa0*/  FMUL.FTZ R20, R25, R52 ;  /* 0x0000003419147220 */ /* 0x000fe20000410000 */
[-C--:B------:R-:W-:Y:S01]  /*1fb0*/  FMUL.FTZ R21, R27, R53.reuse ;  /* 0x000000351b157220 */ /* 0x080fe20000410000 */
[----:B------:R-:W-:Y:S01]  /*1fc0*/  FADD.FTZ R88, RZ, R88 ;  /* 0x00000058ff587221 */ /* 0x000fe20000010000 */
[----:B------:R-:W-:Y:S01]  /*1fd0*/  FMUL.FTZ R90, R85, R54 ;  /* 0x00000036555a7220 */ /* 0x000fe20000410000 */
[-C--:B------:R-:W-:Y:S01]  /*1fe0*/  FFMA.FTZ R29, R30, R52.reuse, -R29 ;  /* 0x000000341e1d7223 */ /* 0x080fe2000001081d */
[CC--:B------:R-:W-:Y:S01]  /*1ff0*/  FFMA.FTZ R25, R24.reuse, R52.reuse, -R55 ;  /* 0x0000003418197223 */ /* 0x0c0fe20000010837 */
[----:B------:R-:W-:Y:S01]  /*2000*/  FMUL.FTZ R27, R27, R52 ;  /* 0x000000341b1b7220 */ /* 0x000fe20000410000 */
[-C--:B------:R-:W-:Y:S01]  /*2010*/  FMUL.FTZ R85, R85, R88.reuse ;  /* 0x0000005855557220 */ /* 0x080fe20000410000 */
[C---:B------:R-:W-:Y:S01]  /*2020*/  FFMA.FTZ R23, R87.reuse, R88, R90 ;  /* 0x0000005857177223 */ /* 0x040fe2000001005a */
[-C--:B------:R-:W-:Y:S01]  /*2030*/  FFMA.FTZ R24, R24, R53.reuse, R20 ;  /* 0x0000003518187223 */ /* 0x080fe20000010014 */
[----:B------:R-:W-:Y:S01]  /*2040*/  FFMA.FTZ R52, R26, R52, -R21 ;  /* 0x000000341a347223 */ /* 0x000fe20000010815 */
[----:B------:R-:W-:Y:S01]  /*2050*/  FFMA.FTZ R30, R30, R53, R92 ;  /* 0x000000351e1e7223 */ /* 0x000fe2000001005c */
[----:B------:R-:W0:Y:S01]  /*2060*/  @!P1 LDC.64 R20, c[0x0][0x480] ;  /* 0x00012000ff149b82 */ /* 0x000e220000000a00 */
[----:B------:R-:W-:Y:S01]  /*2070*/  FFMA.FTZ R92, R87, R54, -R85 ;  /* 0x00000036575c7223 */ /* 0x000fe20000010855 */
[----:B------:R-:W-:Y:S01]  /*2080*/  FADD.FTZ R23, RZ, R23 ;  /* 0x00000017ff177221 */ /* 0x000fe20000010000 */
[----:B------:R-:W-:Y:S01]  /*2090*/  FMUL.FTZ R31, R13, R19 ;  /* 0x000000130d1f7220 */ /* 0x000fe20000410000 */
[----:B------:R-:W-:Y:S01]  /*20a0*/  FFMA.FTZ R26, R26, R53, R27 ;  /* 0x000000351a1a7223 */ /* 0x000fe2000001001b */
[----:B------:R-:W-:Y:S01]  /*20b0*/  FADD.FTZ R27, R79, R92 ;  /* 0x0000005c4f1b7221 */ /* 0x000fe20000010000 */
        /* <DEDUP_REMOVED lines=12> */
[----:B------:R-:W-:Y:S01]  /*2180*/  FADD.FTZ R18, R14, R31 ;  /* 0x0000001f0e127221 */ /* 0x000fe20000010000 */
[C---:B------:R-:W-:Y:S01]  /*2190*/  @!P1 IADD3 R53, P2, PT, R5.reuse, UR6, RZ ;  /* 0x0000000605359c10 */ /* 0x040fe2000ff5e0ff */
[----:B------:R-:W-:Y:S01]  /*21a0*/  FADD.FTZ R55, RZ, R86 ;  /* 0x00000056ff377221 */ /* 0x000fe20000010000 */
[C---:B------:R-:W-:Y:S01]  /*21b0*/  FMUL.FTZ R14, R82.reuse, R12 ;  /* 0x0000000c520e7220 */ /* 0x040fe20000410000 */
[----:B------:R-:W-:Y:S01]  /*21c0*/  UIADD3 UR7, UPT, UPT, UR7, 0x1, URZ ;  /* 0x0000000107077890 */ /* 0x000fe2000fffe0ff */
[----:B------:R-:W-:Y:S01]  /*21d0*/  @!P1 LEA.HI.X.SX32 R84, R5, RZ, 0x1, P2 ;  /* 0x000000ff05549211 */ /* 0x000fe200010f0eff */
[-C--:B------:R-:W-:Y:S01]  /*21e0*/  FMUL.FTZ R82, R82, R55.reuse ;  /* 0x0000003752527220 */ /* 0x080fe20000410000 */
[----:B------:R-:W-:Y:S01]  /*21f0*/  FFMA.FTZ R14, R83, R55, R14 ;  /* 0x00000037530e7223 */ /* 0x000fe2000001000e */
[----:B0-----:R-:W-:Y:S01]  /*2200*/  @!P1 LEA R20, P2, R53, R20, 0x4 ;  /* 0x0000001435149211 */ /* 0x001fe200078420ff */
[----:B------:R-:W-:Y:S01]  /*2210*/  UISETP.NE.AND UP0, UPT, UR7, URZ, UPT ;  /* 0x000000ff0700728c */ /* 0x000fe2000bf05270 */
[----:B------:R-:W-:Y:S01]  /*2220*/  FFMA.FTZ R83, R83, R12, -R82 ;  /* 0x0000000c53537223 */ /* 0x000fe20000010852 */
[----:B------:R-:W-:Y:S01]  /*2230*/  FADD.FTZ R31, RZ, R14 ;  /* 0x0000000eff1f7221 */ /* 0x000fe20000010000 */
[----:B------:R-:W-:Y:S01]  /*2240*/  FADD.FTZ R19, R15, R90 ;  /* 0x0000005a0f137221 */ /* 0x000fe20000010000 */
[----:B------:R-:W-:Y:S01]  /*2250*/  @!P1 LEA.HI.X R21, R53, R21, R84, 0x4, P2 ;  /* 0x0000001535159211 */ /* 0x000fe200010f2454 */
[----:B------:R-:W-:Y:S01]  /*2260*/  FMUL.FTZ R13, R88, R28 ;  /* 0x0000001c580d7220 */ /* 0x000fe20000410000 */
        /* <DEDUP_REMOVED lines=16> */
[----:B------:R-:W-:Y:S02]  /*2370*/  IADD3.X R3, PT, PT, R3, R66, RZ, P1, !PT ;  /* 0x0000004203037210 */ /* 0x000fe40000ffe4ff */
[----:B------:R-:W-:Y:S01]  /*2380*/  IADD3.X R81, PT, PT, R81, R49, RZ, P2, !PT ;  /* 0x0000003151517210 */ /* 0x000fe200017fe4ff */
[----:B------:R-:W-:Y:S02]  /*2390*/  UIADD3 UR6, UPT, UPT, UR6, 0x1, URZ ;  /* 0x0000000106067890 */ /* 0x000fe4000fffe0ff */
[----:B------:R-:W-:Y:S01]  /*23a0*/  UIADD3 UR5, UPT, UPT, UR5, 0x10, URZ ;  /* 0x0000001005057890 */ /* 0x000fe2000fffe0ff */
[----:B------:R-:W-:Y:S11]  /*23b0*/  BRA.U UP0, `(.L_x_2429) ;  /* 0xffffffed00ec7547 */ /* 0x000ff6000b83ffff */
.L_x_2428:
        /* <DEDUP_REMOVED lines=12> */
[----:B------:R-:W0:Y:S01]  /*2480*/  LDG.E.128 R12, desc[UR18][R12.64] ;  /* 0x000000120c0c7981 */ /* 0x000e22000c1e1d00 */
[----:B-1----:R-:W-:Y:S01]  /*2490*/  IADD3 R3, P0, PT, R34, UR5, RZ ;  /* 0x0000000522037c10 */ /* 0x002fe2000ff1e0ff */
[----:B------:R-:W1:Y:S01]  /*24a0*/  LDCU UR5, c[0x0][0x394] ;  /* 0x00007280ff0577ac */ /* 0x000e620008000800 */
[----:B------:R-:W-:Y:S01]  /*24b0*/  BAR.SYNC.DEFER_BLOCKING 0x0 ;  /* 0x0000000000007b1d */ /* 0x000fe20000010000 */
[----:B------:R-:W-:Y:S01]  /*24c0*/  IADD3 R70, P1, PT, R70, 0x200, RZ ;  /* 0x0000020046467810 */ /* 0x000fe20007f3e0ff */
[----:B------:R-:W-:Y:S01]  /*24d0*/  UIADD3 UR4, UPT, UPT, UR4, 0x1, URZ ;  /* 0x0000000104047890 */ /* 0x000fe2000fffe0ff */
[----:B------:R-:W-:-:S02]  /*24e0*/  IADD3 R68, P2, PT, R68, 0x200, RZ ;  /* 0x0000020044447810 */ /* 0x000fc40007f5e0ff */
[----:B------:R-:W-:Y:S02]  /*24f0*/  IADD3.X R71, PT, PT, RZ, R71, RZ, P1, !PT ;  /* 0x00000047ff477210 */ /* 0x000fe40000ffe4ff */
[----:B------:R-:W-:Y:S01]  /*2500*/  IADD3.X R69, PT, PT, RZ, R69, RZ, P2, !PT ;  /* 0x00000045ff457210 */ /* 0x000fe200017fe4ff */
[----:B-1----:R-:W-:Y:S01]  /*2510*/  UISETP.GE.AND UP0, UPT, UR4, UR5, UPT ;  /* 0x000000050400728c */ /* 0x002fe2000bf06270 */
        /* <DEDUP_REMOVED lines=13> */
[----:B0-----:R-:W-:Y:S01]  /*25f0*/  FADD.FTZ R4, R0, 1 ;  /* 0x3f80000000047421 */ /* 0x001fe20000010000 */
[----:B------:R-:W-:Y:S02]  /*2600*/  IADD3.X R0, PT, PT, RZ, R56, RZ, P0, !PT ;  /* 0x00000038ff007210 */ /* 0x000fe400007fe4ff */
[----:B------:R-:W-:-:S04]  /*2610*/  LEA R2, P0, R3, R42, 0x2 ;  /* 0x0000002a03027211 */ /* 0x000fc800078010ff */
[----:B------:R-:W0:Y:S01]  /*2620*/  MUFU.RCP R21, R4 ;  /* 0x0000000400157308 */ /* 0x000e220000001000 */
[----:B------:R-:W-:Y:S01]  /*2630*/  LEA.HI.X R3, R3, R43, R0, 0x2, P0 ;  /* 0x0000002b03037211 */ /* 0x000fe200000f1400 */
[----:B-1----:R-:W-:Y:S01]  /*2640*/  FMUL.FTZ R0, R13, R18 ;  /* 0x000000120d007220 */ /* 0x002fe20000410000 */
[----:B------:R-:W-:-:S03]  /*2650*/  IADD3 R72, P0, PT, R72, 0x400, RZ ;  /* 0x0000040048487810 */ /* 0x000fc60007f1e0ff */
[----:B------:R-:W-:Y:S01]  /*2660*/  FMUL.FTZ R9, R0, R9 ;  /* 0x0000000900097220 */ /* 0x000fe20000410000 */
[----:B------:R-:W-:Y:S01]  /*2670*/  IADD3.X R67, PT, PT, RZ, R67, RZ, P0, !PT ;  /* 0x00000043ff437210 */ /* 0x000fe200007fe4ff */
        /* <DEDUP_REMOVED lines=10> */
.L_x_2431:
        /* <DEDUP_REMOVED lines=14> */
.L_x_5019:


//--------------------- .text._Z25selective_scan_fwd_kernelI32Selective_Scan_fwd_kernel_traitsILi32ELi4ELi1ELb1ELb1ELb0ELb0EfN3c107complexIfEEEEv13SSMParamsBase --------------------------
	.section	.text._Z25selective_scan_fwd_kernelI32Selective_Scan_fwd_kernel_traitsILi32ELi4ELi1ELb1ELb1ELb0ELb0EfN3c107complexIfEEEEv13SSMParamsBase,"ax",@progbits
	.align	128
        .global         _Z25selective_scan_fwd_kernelI32Selective_Scan_fwd_kernel_traitsILi32ELi4ELi1ELb1ELb1ELb0ELb0EfN3c107complexIfEEEEv13SSMParamsBase
        .type           _Z25selective_scan_fwd_kernelI32Selective_Scan_fwd_kernel_traitsILi32ELi4ELi1ELb1ELb1ELb0ELb0EfN3c107complexIfEEEEv13SSMParamsBase,@function
        .size           _Z25selective_scan_fwd_kernelI32Selective_Scan_fwd_kernel_traitsILi32ELi4ELi1ELb1ELb1ELb0ELb0EfN3c107complexIfEEEEv13SSMParamsBase,(.L_x_5020 - _Z25selective_scan_fwd_kernelI32Selective_Scan_fwd_kernel_traitsILi32ELi4ELi1ELb1ELb1ELb0ELb0EfN3c107complexIfEEEEv13SSMParamsBase)
        .other          _Z25selective_scan_fwd_kernelI32Selective_Scan_fwd_kernel_traitsILi32ELi4ELi1ELb1ELb1ELb0ELb0EfN3c107complexIfEEEEv13SSMParamsBase,@"STO_CUDA_ENTRY STV_DEFAULT"
_Z25selective_scan_fwd_kernelI32Selective_Scan_fwd_kernel_traitsILi32ELi4ELi1ELb1ELb1ELb0ELb0EfN3c107complexIfEEEEv13SSMParamsBase:
.text._Z25selective_scan_fwd_kernelI32Selective_Scan_fwd_kernel_traitsILi32ELi4ELi1ELb1ELb1ELb0ELb0EfN3c107complexIfEEEEv13SSMParamsBase:
        /* <DEDUP_REMOVED lines=22> */
[----:B------:R-:W-:Y:S02]  /*0160*/  @P0 LEA.HI.X R3, R0, R3, RZ, 0x2, P2 ;  /* 0x0000000300030211 */ /* 0x000fe400010f14ff */
[----:B0-----:R-:W-:-:S03]  /*0170*/  ISETP.GE.AND P4, PT, R17, 0x1, PT ;  /* 0x000000011100780c */ /* 0x001fc60003f86270 */
[----:B------:R-:W-:Y:S01]  /*0180*/  @P1 LEA R4, P3, R0, R4, 0x2 ;  /* 0x0000000400041211 */ /* 0x000fe200078610ff */
[----:B------:R0:W5:Y:S01]  /*0190*/  @P0 LDG.E R43, desc[UR16][R2.64] ;  /* 0x00000010022b0981 */ /* 0x000162000c1e1900 */
[----:B---3--:R-:W-:Y:S01]  /*01a0*/  IADD3 R6, PT, PT, R8, 0xffffffe, RZ ;  /* 0x0ffffffe08067810 */ /* 0x008fe20007ffe0ff */
[----:B----4-:R-:W-:Y:S01]  /*01b0*/  UIMAD.WIDE.U32 UR6, UR18, UR12, URZ ;  /* 0x0000000c120672a5 */ /* 0x010fe2000f8e00ff */
[----:B------:R-:W-:Y:S02]  /*01c0*/  @P1 LEA.HI.X R5, R0, R5, RZ, 0x2, P3 ;  /* 0x0000000500051211 */ /* 0x000fe400018f14ff */
[----:B------:R3:W4:Y:S01]  /*01d0*/  F2I.FTZ.U32.TRUNC.NTZ R7, R6 ;  /* 0x0000000600077305 */ /* 0x000722000021f000 */
[----:B------:R-:W-:Y:S02]  /*01e0*/  UIMAD.WIDE.U32 UR4, UR18, UR8, URZ ;  /* 0x00000008120472a5 */ /* 0x000fe4000f8e00ff */
[----:B------:R2:W5:Y:S01]  /*01f0*/  @P1 LDG.E R44, desc[UR16][R4.64] ;  /* 0x00000010042c1981 */ /* 0x000562000c1e1900 */
[----:B---3--:R-:W-:Y:S01]  /*0200*/  HFMA2 R6, -RZ, RZ, 0, 0 ;  /* 0x00000000ff067431 */ /* 0x008fe200000001ff */
[----:B----4-:R-:W-:-:S05]  /*0210*/  IADD3 R10, PT, PT, RZ, -R7, RZ ;  /* 0x80000007ff0a7210 */ /* 0x010fca0007ffe0ff */
[----:B0-----:R-:W-:Y:S01]  /*0220*/  IMAD R3, R10, R9, RZ ;  /* 0x000000090a037224 */ /* 0x001fe200078e02ff */
        /* <DEDUP_REMOVED lines=8> */
[----:B------:R-:W0:Y:S01]  /*02b0*/  LDC.64 R8, c[0x0][0x460] ;  /* 0x00011800ff087b82 */ /* 0x000e220000000a00 */
[----:B------:R-:W-:Y:S02]  /*02c0*/  UIMAD UR9, UR18, UR9, UR5 ;  /* 0x00000009120972a4 */ /* 0x000fe4000f8e0205 */
[----:B------:R-:W-:Y:S01]  /*02d0*/  UIMAD UR8, UR18, UR13, UR7 ;  /* 0x0000000d120872a4 */ /* 0x000fe2000f8e0207 */
[----:B------:R-:W-:Y:S02]  /*02e0*/  MOV R3, UR5 ;  /* 0x0000000500037c02 */ /* 0x000fe40008000f00 */
[----:B--2---:R-:W-:Y:S02]  /*02f0*/  MOV R4, UR6 ;  /* 0x0000000600047c02 */ /* 0x004fe40008000f00 */
[----:B------:R-:W-:Y:S01]  /*0300*/  MOV R5, UR7 ;  /* 0x0000000700057c02 */ /* 0x000fe20008000f00 */
[----:B------:R-:W2:Y:S01]  /*0310*/  LDCU.64 UR6, c[0x0][0x3b0] ;  /* 0x00007600ff0677ac */ /* 0x000ea20008000a00 */
[----:B------:R-:W-:-:S02]  /*0320*/  LOP3.LUT R10, R0, R11, RZ, 0x3c, !PT ;  /* 0x0000000b000a7212 */ /* 0x000fc400078e3cff */
[----:B------:R-:W-:Y:S02]  /*0330*/  MOV R2, UR4 ;  /* 0x0000000400027c02 */ /* 0x000fe40008000f00 */
[----:B------:R-:W-:Y:S02]  /*0340*/  MOV R3, UR9 ;  /* 0x0000000900037c02 */ /* 0x000fe40008000f00 */
[----:B------:R-:W-:Y:S02]  /*0350*/  MOV R5, UR8 ;  /* 0x0000000800057c02 */ /* 0x000fe40008000f00 */
[----:B------:R-:W-:Y:S02]  /*0360*/  ISETP.GE.AND P3, PT, R10, RZ, PT ;  /* 0x000000ff0a00720c */ /* 0x000fe40003f66270 */
[----:B------:R-:W-:Y:S02]  /*0370*/  ISETP.NE.AND P1, PT, R11, RZ, PT ;  /* 0x000000ff0b00720c */ /* 0x000fe40003f25270 */
[----:B------:R-:W-:Y:S01]  /*0380*/  @!P2 IADD3 R7, PT, PT, R7, 0x1, RZ ;  /* 0x000000010707a810 */ /* 0x000fe20007ffe0ff */
[----:B-12---:R-:W-:Y:S10]  /*0390*/  @!P4 EXIT ;  /* 0x000000000000c94d */ /* 0x006ff40003800000 */
[----:B------:R-:W-:Y:S01]  /*03a0*/  @P0 IADD3 R7, PT, PT, R7, 0x1, RZ ;  /* 0x0000000107070810 */ /* 0x000fe20007ffe0ff */
[----:B------:R-:W1:Y:S01]  /*03b0*/  LDC.64 R18, c[0x0][0x428] ;  /* 0x00010a00ff127b82 */ /* 0x000e620000000a00 */
[C---:B------:R-:W-:Y:S01]  /*03c0*/  IMAD.WIDE.U32 R2, R0.reuse, UR10, R2 ;  /* 0x0000000a00027c25 */ /* 0x040fe2000f8e0002 */
[----:B------:R-:W2:Y:S01]  /*03d0*/  S2R R42, SR_TID.X ;  /* 0x00000000002a7919 */ /* 0x000ea20000002100 */
[----:B------:R-:W-:Y:S01]  /*03e0*/  @!P3 IADD3 R7, PT, PT, -R7, RZ, RZ ;  /* 0x000000ff0707b210 */ /* 0x000fe20007ffe1ff */
[----:B------:R-:W-:Y:S01]  /*03f0*/  UIMAD.WIDE.U32 UR4, UR18, UR6, URZ ;  /* 0x00000006120472a5 */ /* 0x000fe2000f8e00ff */
[----:B------:R-:W-:Y:S01]  /*0400*/  @!P1 LOP3.LUT R7, RZ, R11, RZ, 0x33, !PT ;  /* 0x0000000bff079212 */ /* 0x000fe200078e33ff */
[----:B------:R-:W-:Y:S01]  /*0410*/  IMAD R47, R0, UR11, R3 ;  /* 0x0000000b002f7c24 */ /* 0x000fe2000f8e0203 */
[C---:B0-----:R-:W-:Y:S01]  /*0420*/  LEA R46, P0, R2.reuse, R8, 0x2 ;  /* 0x00000008022e7211 */ /* 0x041fe200078010ff */
[----:B------:R-:W0:Y:S01]  /*0430*/  LDC.64 R14, c[0x0][0x448] ;  /* 0x00011200ff0e7b82 */ /* 0x000e220000000a00 */
[----:B------:R-:W-:Y:S01]  /*0440*/  SHF.R.S32.HI R3, RZ, 0x1f, R7 ;  /* 0x0000001fff037819 */ /* 0x000fe20000011407 */
[----:B------:R-:W-:Y:S01]  /*0450*/  UIMAD UR5, UR18, UR7, UR5 ;  /* 0x00000007120572a4 */ /* 0x000fe2000f8e0205 */
[----:B------:R-:W-:Y:S01]  /*0460*/  LEA.HI.X R47, R2, R9, R47, 0x2, P0 ;  /* 0x00000009022f7211 */ /* 0x000fe200000f142f */
[----:B------:R-:W3:Y:S01]  /*0470*/  LDCU.64 UR6, c[0x0][0x3d8] ;  /* 0x00007b00ff0677ac */ /* 0x000ee20008000a00 */
[----:B------:R-:W-:Y:S01]  /*0480*/  IMAD.WIDE.U32 R4, R0, UR14, R4 ;  /* 0x0000000e00047c25 */ /* 0x000fe2000f8e0004 */
[----:B------:R-:W-:-:S02]  /*0490*/  MOV R37, RZ ;  /* 0x000000ff00257202 */ /* 0x000fc40000000f00 */
[----:B------:R-:W4:Y:S01]  /*04a0*/  LDC.64 R22, c[0x0][0x3a0] ;  /* 0x0000e800ff167b82 */ /* 0x000f220000000a00 */
[----:B------:R-:W-:Y:S01]  /*04b0*/  IMAD R2, R3, R50, RZ ;  /* 0x0000003203027224 */ /* 0x000fe200078e02ff */
[----:B------:R-:W-:Y:S01]  /*04c0*/  LEA R48, P0, R4, R12, 0x2 ;  /* 0x0000000c04307211 */ /* 0x000fe200078010ff */
[----:B------:R-:W-:Y:S01]  /*04d0*/  IMAD R49, R0, UR15, R5 ;  /* 0x0000000f00317c24 */ /* 0x000fe2000f8e0205 */
[----:B------:R-:W0:Y:S01]  /*04e0*/  LDCU.U8 UR9, c[0x0][0x39e] ;  /* 0x000073c0ff0977ac */ /* 0x000e220008000000 */
[C---:B------:R-:W-:Y:S02]  /*04f0*/  IMAD R51, R7.reuse, R51, R2 ;  /* 0x0000003307337224 */ /* 0x040fe400078e0202 */
[----:B------:R-:W-:Y:S01]  /*0500*/  IMAD.WIDE.U32 R2, R7, R50, UR4 ;  /* 0x0000000407027e25 */ /* 0x000fe2000f8e0032 */
[----:B------:R-:W2:Y:S01]  /*0510*/  LDC R11, c[0x0][0x384] ;  /* 0x0000e100ff0b7b82 */ /* 0x000ea20000000800 */
[----:B------:R-:W4:Y:S01]  /*0520*/  LDCU UR4, c[0x0][0x38c] ;  /* 0x00007180ff0477ac */ /* 0x000f220008000800 */
[----:B------:R-:W-:Y:S01]  /*0530*/  LEA.HI.X R49, R4, R13, R49, 0x2, P0 ;  /* 0x0000000d04317211 */ /* 0x000fe200000f1431 */
[----:B-1----:R-:W-:Y:S01]  /*0540*/  IMAD.WIDE.U32 R4, R0, R18, RZ ;  /* 0x0000001200047225 */ /* 0x002fe200078e00ff */
[----:B------:R-:W-:-:S03]  /*0550*/  IADD3 R51, PT, PT, R3, R51, RZ ;  /* 0x0000003303337210 */ /* 0x000fc60007ffe0ff */
[----:B------:R-:W-:Y:S01]  /*0560*/  IMAD R5, R0, R19, R5 ;  /* 0x0000001300057224 */ /* 0x000fe200078e0205 */
[----:B------:R-:W1:Y:S01]  /*0570*/  LDC.64 R20, c[0x0][0x420] ;  /* 0x00010800ff147b82 */ /* 0x000e620000000a00 */
[----:B0-----:R-:W-:-:S04]  /*0580*/  LEA R50, P0, R2, R14, 0x2 ;  /* 0x0000000e02327211 */ /* 0x001fc800078010ff */
[----:B------:R-:W-:Y:S01]  /*0590*/  LEA.HI.X R51, R2, R15, R51, 0x2, P0 ;  /* 0x0000000f02337211 */ /* 0x000fe200000f1433 */
[C---:B---3--:R-:W-:Y:S02]  /*05a0*/  IMAD.WIDE.U32 R2, R0.reuse, UR6, RZ ;  /* 0x0000000600027c25 */ /* 0x048fe4000f8e00ff */
[----:B------:R-:W0:Y:S02]  /*05b0*/  LDC.64 R30, c[0x0][0x450] ;  /* 0x00011400ff1e7b82 */ /* 0x000e240000000a00 */
[----:B----4-:R-:W-:Y:S01]  /*05c0*/  IMAD.WIDE.U32 R38, R0, R22, RZ ;  /* 0x0000001600267225 */ /* 0x010fe200078e00ff */
[----:B------:R-:W-:-:S03]  /*05d0*/  UISETP.LT.AND UP0, UPT, UR4, 0x1, UPT ;  /* 0x000000010400788c */ /* 0x000fc6000bf01270 */
[C---:B------:R-:W-:Y:S02]  /*05e0*/  IMAD R9, R0.reuse, R23, R39 ;  /* 0x0000001700097224 */ /* 0x040fe400078e0227 */
[----:B------:R-:W3:Y:S01]  /*05f0*/  LDC.64 R32, c[0x0][0x440] ;  /* 0x00011000ff207b82 */ /* 0x000ee20000000a00 */
[----:B--2---:R-:W-:Y:S02]  /*0600*/  IMAD R8, R11, UR18, R0 ;  /* 0x000000120b087c24 */ /* 0x004fe4000f8e0200 */
[----:B------:R-:W-:Y:S02]  /*0610*/  IMAD R39, R0, UR7, R3 ;  /* 0x0000000700277c24 */ /* 0x000fe4000f8e0203 */
[----:B------:R-:W-:-:S03]  /*0620*/  IMAD R0, R8, R17, RZ ;  /* 0x0000001108007224 */ /* 0x000fc600078e02ff */
[----:B------:R-:W2:Y:S01]  /*0630*/  LDC.64 R6, c[0x0][0x478] ;  /* 0x00011e00ff067b82 */ /* 0x000ea20000000a00 */
[----:B-1----:R-:W-:-:S04]  /*0640*/  IMAD.WIDE.U32 R22, R20, UR18, R4 ;  /* 0x0000001214167c25 */ /* 0x002fc8000f8e0004 */
[----:B------:R-:W-:Y:S02]  /*0650*/  IMAD R36, R21, UR18, R23 ;  /* 0x0000001215247c24 */ /* 0x000fe4000f8e0217 */
[----:B------:R-:W-:Y:S01]  /*0660*/  IMAD.WIDE.U32 R20, R42, 0x20, RZ ;  /* 0x000000202a147825 */ /* 0x000fe200078e00ff */
[----:B------:R-:W1:Y:S01]  /*0670*/  LDC.64 R28, c[0x0][0x3e0] ;  /* 0x0000f800ff1c7b82 */ /* 0x000e620000000a00 */
[----:B0-----:R-:W-:Y:S02]  /*0680*/  LEA R41, P0, R2, R30, 0x3 ;  /* 0x0000001e02297211 */ /* 0x001fe400078018ff */
[----:B------:R-:W-:Y:S01]  /*0690*/  IMAD R0, R0, UR4, RZ ;  /* 0x0000000400007c24 */ /* 0x000fe2000f8e02ff */
[----:B------:R-:W-:Y:S01]  /*06a0*/  USEL UR4, UR4, 0x1, !UP0 ;  /* 0x0000000104047887 */ /* 0x000fe2000c000000 */
[----:B------:R-:W-:Y:S02]  /*06b0*/  LEA.HI.X R39, R2, R31, R39, 0x3, P0 ;  /* 0x0000001f02277211 */ /* 0x000fe400000f1c27 */
[----:B------:R-:W-:Y:S01]  /*06c0*/  LOP3.LUT R45, R20, 0x10, RZ, 0xfc, !PT ;  /* 0x00000010142d7812 */ /* 0x000fe200078efcff */
[----:B------:R-:W0:Y:S01]  /*06d0*/  LDC.64 R26, c[0x0][0x3c0] ;  /* 0x0000f000ff1a7b82 */ /* 0x000e220000000a00 */
[----:B---3--:R-:W-:Y:S01]  /*06e0*/  LEA R40, P1, R38, R32, 0x3 ;  /* 0x0000002026287211 */ /* 0x008fe200078218ff */
[----:B------:R-:W-:-:S03]  /*06f0*/  UIADD3 UR6, UPT, UPT, -UR4, URZ, URZ ;  /* 0x000000ff04067290 */ /* 0x000fc6000fffe1ff */
[----:B------:R-:W-:-:S03]  /*0700*/  LEA.HI.X R38, R38, R33, R9, 0x3, P1 ;  /* 0x0000002126267211 */ /* 0x000fc600008f1c09 */
[----:B------:R-:W3:Y:S01]  /*0710*/  LDC.64 R24, c[0x0][0x3a8] ;  /* 0x0000ea00ff187b82 */ /* 0x000ee20000000a00 */
[----:B--2---:R-:W-:Y:S01]  /*0720*/  IMAD.WIDE.U32 R2, R42, 0x10, R6 ;  /* 0x000000102a027825 */ /* 0x004fe200078e0006 */
[----:B-1----:R-:W-:Y:S02]  /*0730*/  SHF.L.U64.HI R29, R28, 0x3, R29 ;  /* 0x000000031c1d7819 */ /* 0x002fe4000001021d */
[----:B0-----:R-:W-:Y:S02]  /*0740*/  SHF.L.U64.HI R27, R26, 0x2, R27 ;  /* 0x000000021a1b7819 */ /* 0x001fe4000001021b */
[----:B---3--:R-:W-:-:S07]  /*0750*/  SHF.L.U64.HI R25, R24, 0x3, R25 ;  /* 0x0000000318197819 */ /* 0x008fce0000010219 */
.L_x_2442:
[----:B------:R-:W-:Y:S01]  /*0760*/  BAR.SYNC.DEFER_BLOCKING 0x0 ;  /* 0x0000000000007b1d */ /* 0x000fe20000010000 */
[----:B--2---:R-:W-:-:S04]  /*0770*/  IMAD.WIDE.U32 R4, R42, 0x10, R48 ;  /* 0x000000102a047825 */ /* 0x004fc800078e0030 */
        /* <DEDUP_REMOVED lines=8> */
[----:B0-----:R-:W-:Y:S06]  /*0800*/  @!P0 BRA `(.L_x_2432) ;  /* 0x00000008002c8947 */ /* 0x001fec0003800000 */
        /* <DEDUP_REMOVED lines=39> */
.L_x_2434:
[----:B------:R-:W-:Y:S05]  /*0a80*/  BSYNC.RECONVERGENT B0 ;  /* 0x0000000000007941 */ /* 0x000fea0003800200 */
.L_x_2433:
        /* <DEDUP_REMOVED lines=32> */
.L_x_2436:
[----:B------:R-:W-:Y:S05]  /*0c90*/  BSYNC.RECONVERGENT B0 ;  /* 0x0000000000007941 */ /* 0x000fea0003800200 */
.L_x_2435:
        /* <DEDUP_REMOVED lines=32> */
.L_x_2438:
[----:B------:R-:W-:Y:S05]  /*0ea0*/  BSYNC.RECONVERGENT B0 ;  /* 0x0000000000007941 */ /* 0x000fea0003800200 */
.L_x_2437:
        /* <DEDUP_REMOVED lines=32> */
.L_x_2439:
[----:B------:R-:W-:Y:S05]  /*10b0*/  BSYNC.RECONVERGENT B0 ;  /* 0x0000000000007941 */ /* 0x000fea0003800200 */
.L_x_2432:
        /* <DEDUP_REMOVED lines=27> */
.L_x_2441:
[----:B------:R-:W-:Y:S01]  /*1270*/  MOV R18, R63 ;  /* 0x0000003f00127202 */ /* 0x000fe20000000f00 */
[----:B------:R-:W2:Y:S01]  /*1280*/  LDG.E.128 R8, desc[UR16][R30.64+-0x10] ;  /* 0xfffff0101e087981 */ /* 0x000ea2000c1e1d00 */
[----:B------:R-:W-:-:S03]  /*1290*/  MOV R19, R64 ;  /* 0x0000004000137202 */ /* 0x000fc60000000f00 */
[----:B0-----:R-:W3:Y:S04]  /*12a0*/  LDG.E.128 R12, desc[UR16][R30.64] ;  /* 0x000000101e0c7981 */ /* 0x001ee8000c1e1d00 */
[----:B------:R-:W4:Y:S01]  /*12b0*/  LDG.E.64 R16, desc[UR16][R18.64] ;  /* 0x0000001012107981 */ /* 0x000f22000c1e1b00 */
[C---:B-1----:R-:W-:Y:S01]  /*12c0*/  ISETP.GE.AND P1, PT, R69.reuse, 0x1, PT ;  /* 0x000000014500780c */ /* 0x042fe20003f26270 */
[----:B------:R-:W0:Y:S01]  /*12d0*/  S2UR UR8, SR_CgaCtaId ;  /* 0x00000000000879c3 */ /* 0x000e220000008800 */
[----:B------:R-:W-:Y:S01]  /*12e0*/  UMOV UR7, 0x400 ;  /* 0x0000040000077882 */ /* 0x000fe20000000000 */
[----:B------:R-:W-:Y:S01]  /*12f0*/  ISETP.NE.AND P2, PT, R69, RZ, PT ;  /* 0x000000ff4500720c */ /* 0x000fe20003f45270 */
[----:B0-----:R-:W-:Y:S01]  /*1300*/  ULEA UR7, UR8, UR7, 0x18 ;  /* 0x0000000708077291 */ /* 0x001fe2000f8ec0ff */
[----:B----4-:R-:W-:Y:S01]  /*1310*/  FMUL.FTZ R33, R16, 1.4426950216293334961 ;  /* 0x3fb8aa3b10217820 */ /* 0x010fe20000410000 */
[----:B------:R-:W-:-:S03]  /*1320*/  FMUL.FTZ R32, R17, R54 ;  /* 0x0000003611207220 */ /* 0x000fc60000410000 */
[----:B------:R-:W-:Y:S01]  /*1330*/  FMUL.FTZ R18, R33, R54 ;  /* 0x0000003621127220 */ /* 0x000fe20000410000 */
[----:B------:R-:W-:-:S04]  /*1340*/  FMUL.RZ R34, R32, 0.15915493667125701904 ;  /* 0x3e22f98320227820 */ /* 0x000fc8000040c000 */
[----:B------:R-:W-:Y:S01]  /*1350*/  MUFU.SIN R35, R34 ;  /* 0x0000002200237308 */ /* 0x000fe20000000400 */
[-C--:B------:R-:W-:Y:S01]  /*1360*/  FMUL.FTZ R32, R17, R53.reuse ;  /* 0x0000003511207220 */ /* 0x080fe20000410000 */
[----:B------:R-:W-:-:S06]  /*1370*/  FMUL.FTZ R19, R33, R53 ;  /* 0x0000003521137220 */ /* 0x000fcc0000410000 */
[----:B------:R-:W0:Y:S01]  /*1380*/  MUFU.EX2 R18, R18 ;  /* 0x0000001200127308 */ /* 0x000e220000000800 */
[----:B------:R-:W-:-:S07]  /*1390*/  FMUL.RZ R67, R32, 0.15915493667125701904 ;  /* 0x3e22f98320437820 */ /* 0x000fce000040c000 */
[----:B------:R-:W1:Y:S01]  /*13a0*/  MUFU.COS R65, R34 ;  /* 0x0000002200417308 */ /* 0x000e620000000000 */
[C---:B------:R-:W-:Y:S01]  /*13b0*/  FMUL.FTZ R16, R33.reuse, R52 ;  /* 0x0000003421107220 */ /* 0x040fe20000410000 */
[-C--:B------:R-:W-:Y:S01]  /*13c0*/  FMUL.FTZ R68, R33, R56.reuse ;  /* 0x0000003821447220 */ /* 0x080fe20000410000 */
[----:B------:R-:W-:-:S05]  /*13d0*/  FMUL.FTZ R33, R17, R56 ;  /* 0x0000003811217220 */ /* 0x000fca0000410000 */
[----:B------:R-:W-:Y:S01]  /*13e0*/  MUFU.EX2 R19, R19 ;  /* 0x0000001300137308 */ /* 0x000fe20000000800 */
[----:B0-----:R-:W-:Y:S01]  /*13f0*/  FMUL.FTZ R66, R18, R35 ;  /* 0x0000002312427220 */ /* 0x001fe20000410000 */
[----:B--2---:R-:W-:-:S06]  /*1400*/  FMUL.FTZ R70, R60, R8 ;  /* 0x000000083c467220 */ /* 0x004fcc0000410000 */
[----:B------:R-:W0:Y:S01]  /*1410*/  MUFU.SIN R74, R67 ;  /* 0x00000043004a7308 */ /* 0x000e220000000400 */
[----:B------:R-:W-:Y:S01]  /*1420*/  FMUL.RZ R75, R33, 0.15915493667125701904 ;  /* 0x3e22f983214b7820 */ /* 0x000fe2000040c000 */
[----:B------:R-:W-:Y:S01]  /*1430*/  FMUL.FTZ R17, R17, R52 ;  /* 0x0000003411117220 */ /* 0x000fe20000410000 */
[----:B------:R-:W-:-:S05]  /*1440*/  FMUL.FTZ R72, R60, R9 ;  /* 0x000000093c487220 */ /* 0x000fca0000410000 */
[----:B------:R-:W2:Y:S01]  /*1450*/  MUFU.COS R32, R67 ;  /* 0x0000004300207308 */ /* 0x000ea20000000000 */
[----:B-1----:R-:W-:Y:S01]  /*1460*/  FMUL.FTZ R65, R18, R65 ;  /* 0x0000004112417220 */ /* 0x002fe20000410000 */
[----:B------:R-:W-:Y:S01]  /*1470*/  FMUL.FTZ R9, R70, R66 ;  /* 0x0000004246097220 */ /* 0x000fe20000410000 */
[----:B------:R-:W-:Y:S01]  /*1480*/  FMUL.FTZ R71, R58, R10 ;  /* 0x0000000a3a477220 */ /* 0x000fe20000410000 */
[----:B------:R-:W-:Y:S01]  /*1490*/  FMUL.RZ R34, R17, 0.15915493667125701904 ;  /* 0x3e22f98311227820 */ /* 0x000fe2000040c000 */
[----:B------:R-:W-:Y:S01]  /*14a0*/  FMUL.FTZ R17, R72, R66 ;  /* 0x0000004248117220 */ /* 0x000fe20000410000 */
[----:B------:R-:W-:Y:S01]  /*14b0*/  FMUL.FTZ R73, R58, R11 ;  /* 0x0000000b3a497220 */ /* 0x000fe20000410000 */
[-C--:B------:R-:W-:Y:S01]  /*14c0*/  FFMA.FTZ R10, R72, R65.reuse, R9 ;  /* 0x00000041480a7223 */ /* 0x080fe20000010009 */
[----:B------:R-:W-:Y:S01]  /*14d0*/  MUFU.EX2 R68, R68 ;  /* 0x0000004400447308 */ /* 0x000fe20000000800 */
[----:B------:R-:W-:Y:S01]  /*14e0*/  FFMA.FTZ R8, R70, R65, -R17 ;  /* 0x0000004146087223 */ /* 0x000fe20000010811 */
[----:B0-----:R-:W-:Y:S01]  /*14f0*/  FMUL.FTZ R74, R19, R74 ;  /* 0x0000004a134a7220 */ /* 0x001fe20000410000 */
[----:B------:R-:W-:-:S05]  /*1500*/  FADD.FTZ R10, R73, R10 ;  /* 0x0000000a490a7221 */ /* 0x000fca0000010000 */
[----:B------:R-:W0:Y:S01]  /*1510*/  MUFU.SIN R33, R75 ;  /* 0x0000004b00217308 */ /* 0x000e220000000400 */
[----:B------:R-:W-:Y:S01]  /*1520*/  FADD.FTZ R8, R71, R8 ;  /* 0x0000000847087221 */ /* 0x000fe20000010000 */
[----:B------:R-:W-:-:S06]  /*1530*/  FMUL.FTZ R18, R74, R10 ;  /* 0x0000000a4a127220 */ /* 0x000fcc0000410000 */
[----:B------:R2:W1:Y:S01]  /*1540*/  MUFU.COS R35, R75 ;  /* 0x0000004b00237308 */ /* 0x0004620000000000 */
[----:B------:R-:W-:Y:S01]  /*1550*/  FMUL.FTZ R17, R74, R8 ;  /* 0x000000084a117220 */ /* 0x000fe20000410000 */
[----:B---3--:R-:W-:-:S06]  /*1560*/  FMUL.FTZ R78, R57, R12 ;  /* 0x0000000c394e7220 */ /* 0x008fcc0000410000 */
[----:B------:R-:W-:Y:S01]  /*1570*/  MUFU.EX2 R16, R16 ;  /* 0x0000001000107308 */ /* 0x000fe20000000800 */
[----:B--2---:R-:W-:-:S04]  /*1580*/  FMUL.FTZ R75, R19, R32 ;  /* 0x00000020134b7220 */ /* 0x004fc80000410000 */
[----:B------:R-:W-:-:S03]  /*1590*/  FFMA.FTZ R11, R75, R8, -R18 ;  /* 0x000000084b0b7223 */ /* 0x000fc60000010812 */
[----:B------:R-:W2:Y:S01]  /*15a0*/  MUFU.COS R9, R34 ;  /* 0x0000002200097308 */ /* 0x000ea20000000000 */
[----:B------:R-:W-:Y:S01]  /*15b0*/  FFMA.FTZ R10, R75, R10, R17 ;  /* 0x0000000a4b0a7223 */ /* 0x000fe20000010011 */
[----:B------:R-:W-:Y:S01]  /*15c0*/  FMUL.FTZ R79, R57, R13 ;  /* 0x0000000d394f7220 */ /* 0x000fe20000410000 */
[----:B0-----:R-:W-:Y:S01]  /*15d0*/  FMUL.FTZ R76, R68, R33 ;  /* 0x00000021444c7220 */ /* 0x001fe20000410000 */
[----:B------:R-:W-:-:S04]  /*15e0*/  FADD.FTZ R11, R78, R11 ;  /* 0x0000000b4e0b7221 */ /* 0x000fc80000010000 */
[----:B------:R-:W0:Y:S01]  /*15f0*/  MUFU.SIN R81, R34 ;  /* 0x0000002200517308 */ /* 0x000e220000000400 */
[----:B-1----:R-:W-:Y:S01]  /*1600*/  FMUL.FTZ R68, R68, R35 ;  /* 0x0000002344447220 */ /* 0x002fe20000410000 */
[----:B------:R-:W-:Y:S01]  /*1610*/  FADD.FTZ R13, R79, R10 ;  /* 0x0000000a4f0d7221 */ /* 0x000fe20000010000 */
[----:B------:R-:W-:Y:S01]  /*1620*/  FMUL.FTZ R17, R76, R11 ;  /* 0x0000000b4c117220 */ /* 0x000fe20000410000 */
[----:B------:R-:W-:-:S03]  /*1630*/  FMUL.FTZ R67, R55, R15 ;  /* 0x0000000f37437220 */ /* 0x000fc60000410000 */
[-C--:B------:R-:W-:Y:S01]  /*1640*/  FFMA.FTZ R82, R68, R13.reuse, R17 ;  /* 0x0000000d44527223 */ /* 0x080fe20000010011 */
[----:B------:R-:W-:Y:S01]  /*1650*/  FMUL.FTZ R13, R76, R13 ;  /* 0x0000000d4c0d7220 */ /* 0x000fe20000410000 */
[----:B--2---:R-:W-:Y:S01]  /*1660*/  FMUL.FTZ R80, R16, R9 ;  /* 0x0000000910507220 */ /* 0x004fe20000410000 */
[----:B------:R-:W-:Y:S01]  /*1670*/  FMUL.FTZ R77, R55, R14 ;  /* 0x0000000e374d7220 */ /* 0x000fe20000410000 */
[----:B------:R-:W-:Y:S01]  /*1680*/  FADD.FTZ R82, R67, R82 ;  /* 0x0000005243527221 */ /* 0x000fe20000010000 */
[----:B------:R-:W-:Y:S01]  /*1690*/  FFMA.FTZ R10, R68, R11, -R13 ;  /* 0x0000000b440a7223 */ /* 0x000fe2000001080d */
[-C--:B------:R-:W-:Y:S01]  /*16a0*/  FMUL.FTZ R8, R80, R66.reuse ;  /* 0x0000004250087220 */ /* 0x080fe20000410000 */
[----:B0-----:R-:W-:Y:S02]  /*16b0*/  FMUL.FTZ R81, R16, R81 ;  /* 0x0000005110517220 */ /* 0x001fe40000410000 */
[----:B------:R-:W-:Y:S01]  /*16c0*/  FADD.FTZ R83, R77, R10 ;  /* 0x0000000a4d537221 */ /* 0x000fe20000010000 */
        /* <DEDUP_REMOVED lines=14> */
[CC--:B0-----:R-:W-:Y:S02]  /*17b0*/  FMUL.FTZ R13, R85.reuse, R16.reuse ;  /* 0x00000010550d7220 */ /* 0x0c1fe40000410000 */
[----:B------:R-:W0:Y:S01]  /*17c0*/  SHFL.UP PT, R10, R85, 0x1, RZ ;  /* 0x04200000550a7989 */ /* 0x000e2200000e00ff */
[C---:B------:R-:W-:Y:S01]  /*17d0*/  FMUL.FTZ R16, R84.reuse, R16 ;  /* 0x0000001054107220 */ /* 0x040fe20000410000 */
[----:B-1----:R-:W-:Y:S01]  /*17e0*/  FFMA.FTZ R13, R84, R15, R13 ;  /* 0x0000000f540d7223 */ /* 0x002fe2000001000d */
[----:B------:R-:W-:Y:S02]  /*17f0*/  MOV R8, R59 ;  /* 0x0000003b00087202 */ /* 0x000fe40000000f00 */
[----:B------:R-:W-:Y:S01]  /*1800*/  FFMA.FTZ R16, R85, R15, -R16 ;  /* 0x0000000f55107223 */ /* 0x000fe20000010810 */
[----:B------:R-:W-:Y:S01]  /*1810*/  @P1 FADD.FTZ R82, R82, R13 ;  /* 0x0000000d52521221 */ /* 0x000fe20000010000 */
[----:B------:R-:W-:-:S02]  /*1820*/  MOV R9, R62 ;  /* 0x0000003e00097202 */ /* 0x000fc40000000f00 */
[----:B------:R-:W-:Y:S02]  /*1830*/  @P1 FADD.FTZ R83, R83, R16 ;  /* 0x0000001053531221 */ /* 0x000fe40000010000 */
[----:B------:R-:W1:Y:S04]  /*1840*/  SHFL.UP PT, R13, R82, 0x2, RZ ;  /* 0x04400000520d7989 */ /* 0x000e6800000e00ff */
[----:B------:R2:W3:Y:S04]  /*1850*/  LDG.E.64 R32, desc[UR16][R8.64] ;  /* 0x0000001008207981 */ /* 0x0004e8000c1e1b00 */
[----:B------:R-:W4:Y:S01]  /*1860*/  SHFL.UP PT, R12, R83, 0x2, RZ ;  /* 0x04400000530c7989 */ /* 0x000f2200000e00ff */
[-C--:B--2---:R-:W-:Y:S01]  /*1870*/  FMUL.FTZ R9, R85, R11.reuse ;  /* 0x0000000b55097220 */ /* 0x084fe20000410000 */
[----:B------:R-:W-:-:S03]  /*1880*/  FMUL.FTZ R8, R84, R11 ;  /* 0x0000000b54087220 */ /* 0x000fc60000410000 */
[-C--:B0-----:R-:W-:Y:S01]  /*1890*/  @P1 FFMA.FTZ R84, R84, R10.reuse, R9 ;  /* 0x0000000a54541223 */ /* 0x081fe20000010009 */
[----:B------:R-:W-:Y:S01]  /*18a0*/  @P1 FFMA.FTZ R85, R85, R10, -R8 ;  /* 0x0000000a55551223 */ /* 0x000fe20000010808 */
[----:B------:R-:W-:-:S03]  /*18b0*/  ISETP.GE.AND P1, PT, R69, 0x2, PT ;  /* 0x000000024500780c */ /* 0x000fc60003f26270 */
[----:B------:R-:W0:Y:S01]  /*18c0*/  SHFL.UP PT, R9, R84, 0x2, RZ ;  /* 0x0440000054097989 */ /* 0x000e2200000e00ff */
[----:B-1----:R-:W-:-:S03]  /*18d0*/  FMUL.FTZ R11, R85, R13 ;  /* 0x0000000d550b7220 */ /* 0x002fc60000410000 */
[----:B------:R-:W1:Y:S01]  /*18e0*/  SHFL.UP PT, R8, R85, 0x2, RZ ;  /* 0x0440000055087989 */ /* 0x000e6200000e00ff */
[C---:B------:R-:W-:Y:S01]  /*18f0*/  FMUL.FTZ R10, R84.reuse, R13 ;  /* 0x0000000d540a7220 */ /* 0x040fe20000410000 */
[----:B----4-:R-:W-:-:S03]  /*1900*/  FFMA.FTZ R11, R84, R12, R11 ;  /* 0x0000000c540b7223 */ /* 0x010fc6000001000b */
[----:B------:R-:W-:Y:S01]  /*1910*/  FFMA.FTZ R10, R85, R12, -R10 ;  /* 0x0000000c550a7223 */ /* 0x000fe2000001080a */
[----:B------:R-:W-:-:S03]  /*1920*/  @P1 FADD.FTZ R82, R82, R11 ;  /* 0x0000000b52521221 */ /* 0x000fc60000010000 */
[----:B------:R-:W-:Y:S02]  /*1930*/  @P1 FADD.FTZ R83, R83, R10 ;  /* 0x0000000a53531221 */ /* 0x000fe40000010000 */
[----:B------:R-:W2:Y:S04]  /*1940*/  SHFL.UP PT, R13, R82, 0x4, RZ ;  /* 0x04800000520d7989 */ /* 0x000ea800000e00ff */
        /* <DEDUP_REMOVED lines=10> */
[-C--:B----4-:R-:W-:Y:S01]  /*19f0*/  FFMA.FTZ R11, R84, R12.reuse, R11 ;  /* 0x0000000c540b7223 */ /* 0x090fe2000001000b */
[----:B------:R-:W-:-:S04]  /*1a00*/  FFMA.FTZ R10, R85, R12, -R10 ;  /* 0x0000000c550a7223 */ /* 0x000fc8000001080a */
[----:B------:R-:W-:Y:S01]  /*1a10*/  @P1 FADD.FTZ R82, R82, R11 ;  /* 0x0000000b52521221 */ /* 0x000fe20000010000 */
[----:B------:R-:W-:-:S04]  /*1a20*/  @P1 FADD.FTZ R83, R83, R10 ;  /* 0x0000000a53531221 */ /* 0x000fc80000010000 */
[----:B------:R-:W2:Y:S01]  /*1a30*/  SHFL.UP PT, R13, R82, 0x8, RZ ;  /* 0x05000000520d7989 */ /* 0x000ea200000e00ff */
        /* <DEDUP_REMOVED lines=8> */
[-C--:B--2---:R-:W-:Y:S01]  /*1ac0*/  FMUL.FTZ R10, R84, R13.reuse ;  /* 0x0000000d540a7220 */ /* 0x084fe20000410000 */
[----:B------:R-:W-:-:S04]  /*1ad0*/  FMUL.FTZ R13, R85, R13 ;  /* 0x0000000d550d7220 */ /* 0x000fc80000410000 */
[-C--:B0-----:R-:W-:Y:S01]  /*1ae0*/  FFMA.FTZ R13, R84, R12.reuse, R13 ;  /* 0x0000000c540d7223 */ /* 0x081fe2000001000d */
[----:B------:R-:W-:-:S06]  /*1af0*/  FFMA.FTZ R10, R85, R12, -R10 ;  /* 0x0000000c550a7223 */ /* 0x000fcc000001080a */
[----:B------:R-:W-:Y:S01]  /*1b00*/  @P1 FADD.FTZ R82, R82, R13 ;  /* 0x0000000d52521221 */ /* 0x000fe20000010000 */
[-C--:B-1----:R-:W-:Y:S01]  /*1b10*/  FMUL.FTZ R11, R85, R9.reuse ;  /* 0x00000009550b7220 */ /* 0x082fe20000410000 */
        /* <DEDUP_REMOVED lines=60> */
[----:B------:R-:W0:Y:S02]  /*1ee0*/  @!P1 LDC.64 R16, c[0x0][0x480] ;  /* 0x00012000ff109b82 */ /* 0x000e240000000a00 */
[----:B------:R-:W-:Y:S01]  /*1ef0*/  FADD.FTZ R18, R73, R18 ;  /* 0x0000001249127221 */ /* 0x000fe20000010000 */
[----:B------:R-:W-:Y:S01]  /*1f00*/  FADD.FTZ R71, R71, R66 ;  /* 0x0000004247477221 */ /* 0x000fe20000010000 */
[----:B------:R-:W-:Y:S02]  /*1f10*/  FMUL.FTZ R35, R9, R15 ;  /* 0x0000000f09237220 */ /* 0x000fe40000410000 */
[C---:B------:R-:W-:Y:S01]  /*1f20*/  FMUL.FTZ R34, R74.reuse, R18 ;  /* 0x000000124a227220 */ /* 0x040fe20000410000 */
[----:B------:R-:W-:-:S03]  /*1f30*/  FMUL.FTZ R65, R74, R71 ;  /* 0x000000474a417220 */ /* 0x000fc60000410000 */
[C---:B------:R-:W-:Y:S01]  /*1f40*/  FFMA.FTZ R73, R75.reuse, R71, -R34 ;  /* 0x000000474b497223 */ /* 0x040fe20000010822 */
[----:B------:R-:W-:Y:S01]  /*1f50*/  FFMA.FTZ R66, R75, R18, R65 ;  /* 0x000000124b427223 */ /* 0x000fe20000010041 */
[-C--:B------:R-:W-:Y:S01]  /*1f60*/  FFMA.FTZ R65, R8, R14.reuse, -R35 ;  /* 0x0000000e08417223 */ /* 0x080fe20000010823 */
[C---:B------:R-:W-:Y:S01]  /*1f70*/  FMUL.FTZ R34, R9.reuse, R14 ;  /* 0x0000000e09227220 */ /* 0x040fe20000410000 */
[CC--:B------:R-:W-:Y:S01]  /*1f80*/  FMUL.FTZ R14, R9.reuse, R12.reuse ;  /* 0x0000000c090e7220 */ /* 0x0c0fe20000410000 */
[-C--:B------:R-:W-:Y:S01]  /*1f90*/  FMUL.FTZ R35, R9, R13.reuse ;  /* 0x0000000d09237220 */ /* 0x080fe20000410000 */
[----:B------:R-:W-:Y:S01]  /*1fa0*/  FADD.FTZ R70, R79, R66 ;  /* 0x000000424f467221 */ /* 0x000fe20000010000 */
[----:B------:R-:W-:Y:S01]  /*1fb0*/  FADD.FTZ R9, R78, R73 ;  /* 0x000000494e097221 */ /* 0x000fe20000010000 */
[C---:B------:R-:W-:Y:S01]  /*1fc0*/  FFMA.FTZ R13, R8.reuse, R13, R14 ;  /* 0x0000000d080d7223 */ /* 0x040fe2000001000e */
[C---:B------:R-:W-:Y:S01]  /*1fd0*/  FFMA.FTZ R34, R8.reuse, R15, R34 ;  /* 0x0000000f08227223 */ /* 0x040fe20000010022 */
[----:B------:R-:W-:Y:S01]  /*1fe0*/  FFMA.FTZ R12, R8, R12, -R35 ;  /* 0x0000000c080c7223 */ /* 0x000fe20000010823 */
[----:B------:R-:W-:Y:S01]  /*1ff0*/  @!P1 IADD3 R14, P2, PT, R0, R61, RZ ;  /* 0x0000003d000e9210 */ /* 0x000fe20007f5e0ff */
[C---:B------:R-:W-:Y:S01]  /*2000*/  FMUL.FTZ R15, R76.reuse, R70 ;  /* 0x000000464c0f7220 */ /* 0x040fe20000410000 */
[----:B------:R-:W-:-:S02]  /*2010*/  FMUL.FTZ R35, R76, R9 ;  /* 0x000000094c237220 */ /* 0x000fc40000410000 */
[----:B------:R-:W-:Y:S01]  /*2020*/  @!P1 LEA.HI.X.SX32 R66, R0, RZ, 0x1, P2 ;  /* 0x000000ff00429211 */ /* 0x000fe200010f0eff */
[----:B------:R-:W-:Y:S01]  /*2030*/  FFMA.FTZ R8, R68, R9, -R15 ;  /* 0x0000000944087223 */ /* 0x000fe2000001080f */
[----:B0-----:R-:W-:Y:S01]  /*2040*/  @!P1 LEA R16, P2, R14, R16, 0x4 ;  /* 0x000000100e109211 */ /* 0x001fe200078420ff */
[----:B------:R-:W-:Y:S01]  /*2050*/  FFMA.FTZ R68, R68, R70, R35 ;  /* 0x0000004644447223 */ /* 0x000fe20000010023 */
[----:B------:R-:W-:Y:S02]  /*2060*/  UIADD3 UR5, UPT, UPT, UR5, 0x1, URZ ;  /* 0x0000000105057890 */ /* 0x000fe4000fffe0ff */
[----:B------:R-:W-:Y:S01]  /*2070*/  @!P1 LEA.HI.X R17, R14, R17, R66, 0x4, P2 ;  /* 0x000000110e119211 */ /* 0x000fe200010f2442 */
[----:B------:R-:W-:Y:S01]  /*2080*/  FADD.FTZ R68, R67, R68 ;  /* 0x0000004443447221 */ /* 0x000fe20000010000 */
[----:B------:R-:W-:Y:S01]  /*2090*/  FADD.FTZ R14, R10, R65 ;  /* 0x000000410a0e7221 */ /* 0x000fe20000010000 */
[----:B------:R-:W-:Y:S01]  /*20a0*/  UISETP.NE.AND UP0, UPT, UR5, URZ, UPT ;  /* 0x000000ff0500728c */ /* 0x000fe2000bf05270 */
[----:B------:R-:W-:Y:S01]  /*20b0*/  FADD.FTZ R15, R11, R34 ;  /* 0x000000220b0f7221 */ /* 0x000fe20000010000 */
[----:B------:R-:W-:Y:S01]  /*20c0*/  FADD.FTZ R10, R77, R8 ;  /* 0x000000084d0a7221 */ /* 0x000fe20000010000 */
[C---:B---3--:R-:W-:Y:S01]  /*20d0*/  FMUL.FTZ R11, R33.reuse, R72 ;  /* 0x00000048210b7220 */ /* 0x048fe20000410000 */
[C---:B------:R-:W-:Y:S01]  /*20e0*/  FMUL.FTZ R18, R33.reuse, R18 ;  /* 0x0000001221127220 */ /* 0x040fe20000410000 */
[C---:B------:R-:W-:Y:S01]  /*20f0*/  FMUL.FTZ R8, R33.reuse, R70 ;  /* 0x0000004621087220 */ /* 0x040fe20000410000 */
[----:B------:R-:W-:Y:S01]  /*2100*/  FMUL.FTZ R33, R33, R68 ;  /* 0x0000004421217220 */ /* 0x000fe20000410000 */
[----:B------:R0:W-:Y:S01]  /*2110*/  @!P1 STS.128 [UR4], R12 ;  /* 0x0000000cff009988 */ /* 0x0001e20008000c04 */
[C---:B------:R-:W-:Y:S01]  /*2120*/  FFMA.FTZ R11, R32.reuse, R19, -R11 ;  /* 0x00000013200b7223 */ /* 0x040fe2000001080b */
[C---:B------:R-:W-:Y:S01]  /*2130*/  FFMA.FTZ R18, R32.reuse, R71, -R18 ;  /* 0x0000004720127223 */ /* 0x040fe20000010812 */
[----:B------:R-:W-:Y:S01]  /*2140*/  FFMA.FTZ R9, R32, R9, -R8 ;  /* 0x0000000920097223 */ /* 0x000fe20000010808 */
[----:B------:R0:W-:Y:S01]  /*2150*/  @!P1 STG.E.128 desc[UR16][R16.64], R12 ;  /* 0x0000000c10009986 */ /* 0x0001e2000c101d10 */
[----:B------:R-:W-:Y:S01]  /*2160*/  LEA R30, P3, R26, R30, 0x2 ;  /* 0x0000001e1a1e7211 */ /* 0x000fe200078610ff */
[----:B------:R-:W-:Y:S01]  /*2170*/  FFMA.FTZ R32, R32, R10, -R33 ;  /* 0x0000000a20207223 */ /* 0x000fe20000010821 */
[----:B------:R-:W-:-:S02]  /*2180*/  LEA R59, P1, R28, R59, 0x3 ;  /* 0x0000003b1c3b7211 */ /* 0x000fc400078218ff */
[----:B------:R-:W-:Y:S01]  /*2190*/  LEA R63, P2, R24, R63, 0x3 ;  /* 0x0000003f183f7211 */ /* 0x000fe200078418ff */
[----:B------:R-:W-:Y:S01]  /*21a0*/  FFMA.FTZ R4, R11, 2, R4 ;  /* 0x400000000b047823 */ /* 0x000fe20000010004 */
[----:B------:R-:W-:Y:S01]  /*21b0*/  IADD3.X R31, PT, PT, R31, R27, RZ, P3, !PT ;  /* 0x0000001b1f1f7210 */ /* 0x000fe20001ffe4ff */
        /* <DEDUP_REMOVED lines=8> */
.L_x_2440:
[----:B------:R-:W-:Y:S01]  /*2240*/  BAR.SYNC.DEFER_BLOCKING 0x0 ;  /* 0x0000000000007b1d */ /* 0x000fe20000010000 */
[C---:B------:R-:W-:Y:S02]  /*2250*/  LEA R9, P0, R37.reuse, R22, 0x7 ;  /* 0x0000001625097211 */ /* 0x040fe400078038ff */
[----:B------:R-:W-:Y:S02]  /*2260*/  IADD3 R37, PT, PT, R37, 0x1, RZ ;  /* 0x0000000125257810 */ /* 0x000fe40007ffe0ff */
[----:B------:R-:W-:Y:S01]  /*2270*/  IADD3.X R10, PT, PT, RZ, R36, RZ, P0, !PT ;  /* 0x00000024ff0a7210 */ /* 0x000fe200007fe4ff */
[----:B------:R-:W1:Y:S01]  /*2280*/  LDCU UR4, c[0x0][0x394] ;  /* 0x00007280ff0477ac */ /* 0x000e620008000800 */
        /* <DEDUP_REMOVED lines=9> */
[----:B-1----:R-:W-:-:S13]  /*2320*/  ISETP.GE.AND P0, PT, R37, UR4, PT ;  /* 0x0000000425007c0c */ /* 0x002fda000bf06270 */
[----:B------:R-:W-:Y:S05]  /*2330*/  @!P0 BRA `(.L_x_2442) ;  /* 0xffffffe400088947 */ /* 0x000fea000383ffff */
[----:B------:R-:W-:Y:S05]  /*2340*/  EXIT ;  /* 0x000000000000794d */ /* 0x000fea0003800000 */
.L_x_2443:
        /* <DEDUP_REMOVED lines=11> */
.L_x_5020:


//--------------------- .text._Z25selective_scan_fwd_kernelI32Selective_Scan_fwd_kernel_traitsILi32ELi4ELi1ELb1ELb1ELb0ELb1EfN3c107complexIfEEEEv13SSMParamsBase --------------------------
	.section	.text._Z25selective_scan_fwd_kernelI32Selective_Scan_fwd_kernel_traitsILi32ELi4ELi1ELb1ELb1ELb0ELb1EfN3c107complexIfEEEEv13SSMParamsBase,"ax",@progbits
	.align	128
        .global         _Z25selective_scan_fwd_kernelI32Selective_Scan_fwd_kernel_traitsILi32ELi4ELi1ELb1ELb1ELb0ELb1EfN3c107complexIfEEEEv13SSMParamsBase
        .type           _Z25selective_scan_fwd_kernelI32Selective_Scan_fwd_kernel_traitsILi32ELi4ELi1ELb1ELb1ELb0ELb1EfN3c107complexIfEEEEv13SSMParamsBase,@function
        .size           _Z25selective_scan_fwd_kernelI32Selective_Scan_fwd_kernel_traitsILi32ELi4ELi1ELb1ELb1ELb0ELb1EfN3c107complexIfEEEEv13SSMParamsBase,(.L_x_5021 - _Z25selective_scan_fwd_kernelI32Selective_Scan_fwd_kernel_traitsILi32ELi4ELi1ELb1ELb1ELb0ELb1EfN3c107complexIfEEEEv13SSMParamsBase)
        .other          _Z25selective_scan_fwd_kernelI32Selective_Scan_fwd_kernel_traitsILi32ELi4ELi1ELb1ELb1ELb0ELb1EfN3c107complexIfEEEEv13SSMParamsBase,@"STO_CUDA_ENTRY STV_DEFAULT"
_Z25selective_scan_fwd_kernelI32Selective_Scan_fwd_kernel_traitsILi32ELi4ELi1ELb1ELb1ELb0ELb1EfN3c107complexIfEEEEv13SSMParamsBase:
.text._Z25selective_scan_fwd_kernelI32Selective_Scan_fwd_kernel_traitsILi32ELi4ELi1ELb1ELb1ELb0ELb1EfN3c107complexIfEEEEv13SSMParamsBase:
        /* <DEDUP_REMOVED lines=70> */
[----:B------:R-:W-:Y:S01]  /*0460*/  IMAD.WIDE.U32 R8, R0, UR14, R8 ;  /* 0x0000000e00087c25 */ /* 0x000fe2000f8e0008 */
[----:B------:R-:W3:Y:S01]  /*0470*/  S2R R47, SR_TID.X ;  /* 0x00000000002f7919 */ /* 0x000ee20000002100 */
[----:B0-----:R-:W-:Y:S02]  /*0480*/  LEA R58, P0, R6, R12, 0x2 ;  /* 0x0000000c063a7211 */ /* 0x001fe400078010ff */
[----:B------:R-:W-:Y:S01]  /*0490*/  IMAD R3, R3, R56, RZ ;  /* 0x0000003803037224 */ /* 0x000fe200078e02ff */
[----:B------:R-:W-:Y:S01]  /*04a0*/  LEA R60, P1, R8, R14, 0x2 ;  /* 0x0000000e083c7211 */ /* 0x000fe200078210ff */
[C---:B------:R-:W-:Y:S01]  /*04b0*/  IMAD.WIDE.U32 R10, R2.reuse, R56, UR4 ;  /* 0x00000004020a7e25 */ /* 0x040fe2000f8e0038 */
[----:B------:R-:W0:Y:S01]  /*04c0*/  LDC.64 R20, c[0x0][0x428] ;  /* 0x00010a00ff147b82 */ /* 0x000e220000000a00 */
[----:B------:R-:W4:Y:S02]  /*04d0*/  LDCU UR4, c[0x0][0x38c] ;  /* 0x00007180ff0477ac */ /* 0x000f240008000800 */
[----:B------:R-:W-:Y:S01]  /*04e0*/  IMAD R57, R2, R57, R3 ;  /* 0x0000003902397224 */ /* 0x000fe200078e0203 */
[----:B------:R-:W-:Y:S01]  /*04f0*/  LEA R62, P2, R10, R62, 0x2 ;  /* 0x0000003e0a3e7211 */ /* 0x000fe200078410ff */
[----:B------:R-:W-:-:S02]  /*0500*/  IMAD R61, R0, UR15, R9 ;  /* 0x0000000f003d7c24 */ /* 0x000fc4000f8e0209 */
[----:B------:R-:W-:Y:S01]  /*0510*/  IMAD R59, R0, UR11, R7 ;  /* 0x0000000b003b7c24 */ /* 0x000fe2000f8e0207 */
[----:B------:R-:W3:Y:S01]  /*0520*/  LDC.64 R2, c[0x0][0x438] ;  /* 0x00010e00ff027b82 */ /* 0x000ee20000000a00 */
[----:B------:R-:W-:Y:S01]  /*0530*/  IMAD R4, R17, UR20, R0 ;  /* 0x0000001411047c24 */ /* 0x000fe2000f8e0200 */
[----:B------:R-:W-:Y:S01]  /*0540*/  LEA.HI.X R61, R8, R15, R61, 0x2, P1 ;  /* 0x0000000f083d7211 */ /* 0x000fe200008f143d */
[----:B------:R-:W0:Y:S01]  /*0550*/  LDCU.U8 UR11, c[0x0][0x39e] ;  /* 0x000073c0ff0b77ac */ /* 0x000e220008000000 */
[----:B------:R-:W-:Y:S01]  /*0560*/  LEA.HI.X R59, R6, R13, R59, 0x2, P0 ;  /* 0x0000000d063b7211 */ /* 0x000fe200000f143b */
[C---:B--2---:R-:W-:Y:S01]  /*0570*/  IMAD.WIDE.U32 R12, R0.reuse, UR6, RZ ;  /* 0x00000006000c7c25 */ /* 0x044fe2000f8e00ff */
[----:B------:R-:W-:Y:S02]  /*0580*/  IADD3 R57, PT, PT, R11, R57, RZ ;  /* 0x000000390b397210 */ /* 0x000fe40007ffe0ff */
[----:B------:R-:W2:Y:S01]  /*0590*/  LDC.64 R22, c[0x0][0x418] ;  /* 0x00010600ff167b82 */ /* 0x000ea20000000a00 */
[----:B------:R-:W-:Y:S01]  /*05a0*/  IMAD R49, R0, UR7, R13 ;  /* 0x0000000700317c24 */ /* 0x000fe2000f8e020d */
[----:B-1----:R-:W-:Y:S01]  /*05b0*/  LEA R48, P0, R12, R24, 0x3 ;  /* 0x000000180c307211 */ /* 0x002fe200078018ff */
[----:B------:R-:W-:Y:S01]  /*05c0*/  IMAD R4, R4, R19, RZ ;  /* 0x0000001304047224 */ /* 0x000fe200078e02ff */
[----:B------:R-:W-:Y:S01]  /*05d0*/  LEA.HI.X R57, R10, R63, R57, 0x2, P2 ;  /* 0x0000003f0a397211 */ /* 0x000fe200010f1439 */
[----:B----4-:R-:W-:Y:S01]  /*05e0*/  UISETP.LT.AND UP0, UPT, UR4, 0x1, UPT ;  /* 0x000000010400788c */ /* 0x010fe2000bf01270 */
[----:B------:R-:W-:Y:S01]  /*05f0*/  LEA.HI.X R49, R12, R25, R49, 0x3, P0 ;  /* 0x000000190c317211 */ /* 0x000fe200000f1c31 */
[----:B------:R-:W-:Y:S01]  /*0600*/  IMAD R55, R4, UR4, RZ ;  /* 0x0000000404377c24 */ /* 0x000fe2000f8e02ff */
[----:B------:R-:W1:Y:S01]  /*0610*/  LDC.64 R50, c[0x0][0x3a0] ;  /* 0x0000e800ff327b82 */ /* 0x000e620000000a00 */
[----:B0-----:R-:W-:Y:S01]  /*0620*/  IMAD.WIDE.U32 R6, R0, R20, RZ ;  /* 0x0000001400067225 */ /* 0x001fe200078e00ff */
[----:B------:R-:W-:-:S03]  /*0630*/  USEL UR4, UR4, 0x1, !UP0 ;  /* 0x0000000104047887 */ /* 0x000fc6000c000000 */
[C---:B------:R-:W-:Y:S01]  /*0640*/  IMAD R7, R0.reuse, R21, R7 ;  /* 0x0000001500077224 */ /* 0x040fe200078e0207 */
[----:B------:R-:W-:Y:S01]  /*0650*/  UIADD3 UR8, UPT, UPT, -UR4, URZ, URZ ;  /* 0x000000ff04087290 */ /* 0x000fe2000fffe1ff */
[----:B---3--:R-:W-:Y:S01]  /*0660*/  IMAD.WIDE.U32 R28, R47, 0x20, RZ ;  /* 0x000000202f1c7825 */ /* 0x008fe200078e00ff */
[----:B------:R-:W0:Y:S01]  /*0670*/  LDC.64 R14, c[0x0][0x420] ;  /* 0x00010800ff0e7b82 */ /* 0x000e220000000a00 */
[----:B------:R-:W-:Y:S02]  /*0680*/  UMOV UR4, URZ ;  /* 0x000000ff00047c82 */ /* 0x000fe40008000000 */
[----:B------:R-:W-:-:S04]  /*0690*/  IMAD.WIDE.U32 R12, R0, R2, RZ ;  /* 0x00000002000c7225 */ /* 0x000fc800078e00ff */
[C---:B------:R-:W-:Y:S01]  /*06a0*/  IMAD R13, R0.reuse, R3, R13 ;  /* 0x00000003000d7224 */ /* 0x040fe200078e020d */
[----:B------:R-:W3:Y:S01]  /*06b0*/  LDC.64 R16, c[0x0][0x440] ;  /* 0x00011000ff107b82 */ /* 0x000ee20000000a00 */
[----:B--2---:R-:W-:-:S04]  /*06c0*/  IMAD.WIDE.U32 R10, R0, R22, RZ ;  /* 0x00000016000a7225 */ /* 0x004fc800078e00ff */
[----:B------:R-:W-:-:S03]  /*06d0*/  IMAD R11, R0, R23, R11 ;  /* 0x00000017000b7224 */ /* 0x000fc600078e020b */
[----:B------:R-:W2:Y:S01]  /*06e0*/  LDC.64 R52, c[0x0][0x410] ;  /* 0x00010400ff347b82 */ /* 0x000ea20000000a00 */
[----:B-1----:R-:W-:-:S04]  /*06f0*/  IMAD.WIDE.U32 R2, R0, R50, RZ ;  /* 0x0000003200027225 */ /* 0x002fc800078e00ff */
[----:B------:R-:W-:-:S03]  /*0700*/  IMAD R51, R0, R51, R3 ;  /* 0x0000003300337224 */ /* 0x000fc600078e0203 */
[----:B------:R-:W1:Y:S01]  /*0710*/  LDC.64 R8, c[0x0][0x430] ;  /* 0x00010c00ff087b82 */ /* 0x000e620000000a00 */
[----:B0-----:R-:W-:-:S07]  /*0720*/  IMAD.WIDE.U32 R26, R14, UR20, R6 ;  /* 0x000000140e1a7c25 */ /* 0x001fce000f8e0006 */
[----:B------:R-:W0:Y:S01]  /*0730*/  LDC.64 R36, c[0x0][0x3e0] ;  /* 0x0000f800ff247b82 */ /* 0x000e220000000a00 */
[----:B---3--:R-:W-:-:S04]  /*0740*/  LEA R50, P0, R2, R16, 0x3 ;  /* 0x0000001002327211 */ /* 0x008fc800078018ff */
[----:B------:R-:W-:-:S03]  /*0750*/  LEA.HI.X R51, R2, R17, R51, 0x3, P0 ;  /* 0x0000001102337211 */ /* 0x000fc600000f1c33 */
[----:B------:R-:W3:Y:S01]  /*0760*/  LDC.64 R30, c[0x0][0x478] ;  /* 0x00011e00ff1e7b82 */ /* 0x000ee20000000a00 */
[----:B--2---:R-:W-:-:S04]  /*0770*/  IMAD.WIDE.U32 R24, R52, UR20, R10 ;  /* 0x0000001434187c25 */ /* 0x004fc8000f8e000a */
[----:B------:R-:W-:Y:S02]  /*0780*/  IMAD R52, R15, UR20, R27 ;  /* 0x000000140f347c24 */ /* 0x000fe4000f8e021b */
[----:B------:R-:W-:Y:S01]  /*0790*/  IMAD R53, R53, UR20, R25 ;  /* 0x0000001435357c24 */ /* 0x000fe2000f8e0219 */
[----:B------:R-:W2:Y:S01]  /*07a0*/  LDC.64 R32, c[0x0][0x488] ;  /* 0x00012200ff207b82 */ /* 0x000ea20000000a00 */
[----:B-1----:R-:W-:-:S04]  /*07b0*/  IMAD.WIDE.U32 R6, R8, UR20, R12 ;  /* 0x0000001408067c25 */ /* 0x002fc8000f8e000c */
        /* <DEDUP_REMOVED lines=11> */
.L_x_2454:
        /* <DEDUP_REMOVED lines=50> */
.L_x_2446:
[----:B------:R-:W-:Y:S05]  /*0b90*/  BSYNC.RECONVERGENT B0 ;  /* 0x0000000000007941 */ /* 0x000fea0003800200 */
.L_x_2445:
        /* <DEDUP_REMOVED lines=32> */
.L_x_2448:
[----:B------:R-:W-:Y:S05]  /*0da0*/  BSYNC.RECONVERGENT B0 ;  /* 0x0000000000007941 */ /* 0x000fea0003800200 */
.L_x_2447:
        /* <DEDUP_REMOVED lines=32> */
.L_x_2450:
[----:B------:R-:W-:Y:S05]  /*0fb0*/  BSYNC.RECONVERGENT B0 ;  /* 0x0000000000007941 */ /* 0x000fea0003800200 */
.L_x_2449:
        /* <DEDUP_REMOVED lines=32> */
.L_x_2451:
[----:B------:R-:W-:Y:S05]  /*11c0*/  BSYNC.RECONVERGENT B0 ;  /* 0x0000000000007941 */ /* 0x000fea0003800200 */
.L_x_2444:
        /* <DEDUP_REMOVED lines=27> */
.L_x_2453:
[----:B0-----:R-:W-:Y:S01]  /*1380*/  MOV R20, R4 ;  /* 0x0000000400147202 */ /* 0x001fe20000000f00 */
[----:B------:R-:W2:Y:S01]  /*1390*/  LDG.E.128 R12, desc[UR18][R42.64+-0x10] ;  /* 0xfffff0122a0c7981 */ /* 0x000ea2000c1e1d00 */
[----:B------:R-:W-:-:S03]  /*13a0*/  MOV R21, R73 ;  /* 0x0000004900157202 */ /* 0x000fc60000000f00 */
[----:B------:R-:W3:Y:S04]  /*13b0*/  LDG.E.128 R16, desc[UR18][R42.64] ;  /* 0x000000122a107981 */ /* 0x000ee8000c1e1d00 */
        /* <DEDUP_REMOVED lines=9> */
[----:B------:R-:W-:-:S03]  /*1450*/  FMUL.RZ R23, R23, 0.15915493667125701904 ;  /* 0x3e22f98317177820 */ /* 0x000fc6000040c000 */
[----:B------:R-:W-:Y:S01]  /*1460*/  MUFU.EX2 R74, R20 ;  /* 0x00000014004a7308 */ /* 0x000fe20000000800 */
[C---:B------:R-:W-:Y:S01]  /*1470*/  FMUL.FTZ R89, R22.reuse, R67 ;  /* 0x0000004316597220 */ /* 0x040fe20000410000 */
[C---:B------:R-:W-:Y:S01]  /*1480*/  FMUL.FTZ R84, R22.reuse, R63 ;  /* 0x0000003f16547220 */ /* 0x040fe20000410000 */
[----:B------:R-:W-:-:S05]  /*1490*/  FMUL.FTZ R77, R22, R66 ;  /* 0x00000042164d7220 */ /* 0x000fca0000410000 */
[----:B------:R-:W0:Y:S01]  /*14a0*/  MUFU.COS R75, R23 ;  /* 0x00000017004b7308 */ /* 0x000e220000000000 */
[----:B------:R-:W-:-:S07]  /*14b0*/  FMUL.FTZ R22, R21, R63 ;  /* 0x0000003f15167220 */ /* 0x000fce0000410000 */
[----:B------:R-:W1:Y:S01]  /*14c0*/  MUFU.SIN R45, R23 ;  /* 0x00000017002d7308 */ /* 0x000e620000000400 */
[----:B------:R-:W-:Y:S01]  /*14d0*/  FMUL.RZ R44, R22, 0.15915493667125701904 ;  /* 0x3e22f983162c7820 */ /* 0x000fe2000040c000 */
[----:B------:R-:W-:Y:S01]  /*14e0*/  FMUL.FTZ R22, R21, R66 ;  /* 0x0000004215167220 */ /* 0x000fe20000410000 */
[----:B--2---:R-:W-:-:S05]  /*14f0*/  FMUL.FTZ R80, R0, R12 ;  /* 0x0000000c00507220 */ /* 0x004fca0000410000 */
[----:B------:R-:W-:Y:S01]  /*1500*/  MUFU.EX2 R84, R84 ;  /* 0x0000005400547308 */ /* 0x000fe20000000800 */
[----:B0-----:R-:W-:-:S07]  /*1510*/  FMUL.FTZ R75, R74, R75 ;  /* 0x0000004b4a4b7220 */ /* 0x001fce0000410000 */
[----:B------:R-:W0:Y:S01]  /*1520*/  MUFU.SIN R65, R44 ;  /* 0x0000002c00417308 */ /* 0x000e220000000400 */
[----:B-1----:R-:W-:Y:S01]  /*1530*/  FMUL.FTZ R74, R74, R45 ;  /* 0x0000002d4a4a7220 */ /* 0x002fe20000410000 */
[----:B------:R-:W-:Y:S01]  /*1540*/  FMUL.RZ R64, R22, 0.15915493667125701904 ;  /* 0x3e22f98316407820 */ /* 0x000fe2000040c000 */
[----:B------:R-:W-:-:S05]  /*1550*/  FMUL.FTZ R79, R72, R14 ;  /* 0x0000000e484f7220 */ /* 0x000fca0000410000 */
[----:B------:R1:W2:Y:S01]  /*1560*/  MUFU.COS R23, R44 ;  /* 0x0000002c00177308 */ /* 0x0002a20000000000 */
[----:B------:R-:W-:Y:S01]  /*1570*/  FMUL.FTZ R83, R0, R13 ;  /* 0x0000000d00537220 */ /* 0x000fe20000410000 */
[-C--:B------:R-:W-:Y:S01]  /*1580*/  FMUL.FTZ R14, R80, R74.reuse ;  /* 0x0000004a500e7220 */ /* 0x080fe20000410000 */
[----:B------:R-:W-:Y:S01]  /*1590*/  FMUL.FTZ R81, R72, R15 ;  /* 0x0000000f48517220 */ /* 0x000fe20000410000 */
[----:B------:R-:W-:Y:S01]  /*15a0*/  FMUL.FTZ R21, R21, R67 ;  /* 0x0000004315157220 */ /* 0x000fe20000410000 */
[C---:B------:R-:W-:Y:S01]  /*15b0*/  FMUL.FTZ R13, R83.reuse, R74 ;  /* 0x0000004a530d7220 */ /* 0x040fe20000410000 */
[-C--:B------:R-:W-:Y:S02]  /*15c0*/  FFMA.FTZ R22, R83, R75.reuse, R14 ;  /* 0x0000004b53167223 */ /* 0x080fe4000001000e */
[----:B------:R-:W-:Y:S01]  /*15d0*/  MUFU.EX2 R77, R77 ;  /* 0x0000004d004d7308 */ /* 0x000fe20000000800 */
[----:B------:R-:W-:Y:S01]  /*15e0*/  FFMA.FTZ R14, R80, R75, -R13 ;  /* 0x0000004b500e7223 */ /* 0x000fe2000001080d */
[----:B0-----:R-:W-:Y:S01]  /*15f0*/  FMUL.FTZ R82, R84, R65 ;  /* 0x0000004154527220 */ /* 0x001fe20000410000 */
[----:B------:R-:W-:-:S05]  /*1600*/  FADD.FTZ R15, R81, R22 ;  /* 0x00000016510f7221 */ /* 0x000fca0000010000 */
[----:B------:R-:W0:Y:S01]  /*1610*/  MUFU.SIN R20, R64 ;  /* 0x0000004000147308 */ /* 0x000e220000000400 */
[----:B-1----:R-:W-:Y:S01]  /*1620*/  FMUL.RZ R44, R21, 0.15915493667125701904 ;  /* 0x3e22f983152c7820 */ /* 0x002fe2000040c000 */
[----:B------:R-:W-:-:S06]  /*1630*/  FADD.FTZ R13, R79, R14 ;  /* 0x0000000e4f0d7221 */ /* 0x000fcc0000010000 */
[----:B------:R-:W1:Y:S01]  /*1640*/  MUFU.COS R12, R64 ;  /* 0x00000040000c7308 */ /* 0x000e620000000000 */
[----:B--2---:R-:W-:Y:S01]  /*1650*/  FMUL.FTZ R84, R84, R23 ;  /* 0x0000001754547220 */ /* 0x004fe20000410000 */
[C---:B------:R-:W-:Y:S01]  /*1660*/  FMUL.FTZ R21, R82.reuse, R15 ;  /* 0x0000000f52157220 */ /* 0x040fe20000410000 */
[----:B------:R-:W-:Y:S01]  /*1670*/  FMUL.FTZ R22, R82, R13 ;  /* 0x0000000d52167220 */ /* 0x000fe20000410000 */
[----:B---3--:R-:W-:-:S04]  /*1680*/  FMUL.FTZ R86, R71, R16 ;  /* 0x0000001047567220 */ /* 0x008fc80000410000 */
[----:B------:R-:W-:Y:S01]  /*1690*/  MUFU.EX2 R89, R89 ;  /* 0x0000005900597308 */ /* 0x000fe20000000800 */
[----:B------:R-:W-:-:S07]  /*16a0*/  FFMA.FTZ R21, R84, R13, -R21 ;  /* 0x0000000d54157223 */ /* 0x000fce0000010815 */
[----:B------:R-:W2:Y:S01]  /*16b0*/  MUFU.COS R88, R44 ;  /* 0x0000002c00587308 */ /* 0x000ea20000000000 */
[----:B------:R-:W-:Y:S01]  /*16c0*/  FFMA.FTZ R22, R84, R15, R22 ;  /* 0x0000000f54167223 */ /* 0x000fe20000010016 */
[----:B------:R-:W-:Y:S01]  /*16d0*/  FMUL.FTZ R87, R71, R17 ;  /* 0x0000001147577220 */ /* 0x000fe20000410000 */
[----:B0-----:R-:W-:-:S05]  /*16e0*/  FMUL.FTZ R85, R77, R20 ;  /* 0x000000144d557220 */ /* 0x001fca0000410000 */
[----:B------:R0:W3:Y:S01]  /*16f0*/  MUFU.SIN R14, R44 ;  /* 0x0000002c000e7308 */ /* 0x0000e20000000400 */
[----:B------:R-:W-:Y:S01]  /*1700*/  FADD.FTZ R16, R86, R21 ;  /* 0x0000001556107221 */ /* 0x000fe20000010000 */
[----:B-1----:R-:W-:Y:S01]  /*1710*/  FMUL.FTZ R77, R77, R12 ;  /* 0x0000000c4d4d7220 */ /* 0x002fe20000410000 */
[----:B------:R-:W-:Y:S02]  /*1720*/  FADD.FTZ R22, R87, R22 ;  /* 0x0000001657167221 */ /* 0x000fe40000010000 */
        /* <DEDUP_REMOVED lines=8> */
[----:B0-----:R-:W2:Y:S01]  /*17b0*/  LDG.E.64 R44, desc[UR18][R2.64] ;  /* 0x00000012022c7981 */ /* 0x001ea2000c1e1b00 */
[----:B---3--:R-:W-:Y:S01]  /*17c0*/  FMUL.FTZ R89, R89, R14 ;  /* 0x0000000e59597220 */ /* 0x008fe20000410000 */
[-C--:B------:R-:W-:Y:S01]  /*17d0*/  FMUL.FTZ R14, R88, R74.reuse ;  /* 0x0000004a580e7220 */ /* 0x080fe20000410000 */
[----:B------:R-:W-:Y:S02]  /*17e0*/  FADD.FTZ R91, R78, R91 ;  /* 0x0000005b4e5b7221 */ /* 0x000fe40000010000 */
[C---:B------:R-:W-:Y:S01]  /*17f0*/  FMUL.FTZ R13, R89.reuse, R74 ;  /* 0x0000004a590d7220 */ /* 0x040fe20000410000 */
[----:B------:R-:W0:Y:S01]  /*1800*/  SHFL.UP PT, R12, R90, 0x1, RZ ;  /* 0x042000005a0c7989 */ /* 0x000e2200000e00ff */
[----:B------:R-:W-:-:S02]  /*1810*/  FFMA.FTZ R17, R89, R75, R14 ;  /* 0x0000004b59117223 */ /* 0x000fc4000001000e */
        /* <DEDUP_REMOVED lines=9> */
[----:B------:R-:W-:-:S04]  /*18b0*/  FFMA.FTZ R93, R77, R14, -R93 ;  /* 0x0000000e4d5d7223 */ /* 0x000fc8000001085d */
        /* <DEDUP_REMOVED lines=48> */
[----:B------:R-:W-:-:S04]  /*1bc0*/  FMUL.FTZ R17, R93, R17 ;  /* 0x000000115d117220 */ /* 0x000fc80000410000 */
[-C--:B0-----:R-:W-:Y:S01]  /*1bd0*/  FFMA.FTZ R17, R92, R16.reuse, R17 ;  /* 0x000000105c117223 */ /* 0x081fe20000010011 */
[----:B------:R-:W-:-:S06]  /*1be0*/  FFMA.FTZ R14, R93, R16, -R14 ;  /* 0x000000105d0e7223 */ /* 0x000fcc000001080e */
[----:B------:R-:W-:Y:S01]  /*1bf0*/  @P1 FADD.FTZ R90, R90, R17 ;  /* 0x000000115a5a1221 */ /* 0x000fe20000010000 */
[-C--:B---3--:R-:W-:Y:S01]  /*1c00*/  FMUL.FTZ R15, R93, R13.reuse ;  /* 0x0000000d5d0f7220 */ /* 0x088fe20000410000 */
[----:B------:R-:W-:Y:S01]  /*1c10*/  @P1 FADD.FTZ R91, R91, R14 ;  /* 0x0000000e5b5b1221 */ /* 0x000fe20000010000 */
[C---:B------:R-:W-:Y:S02]  /*1c20*/  FMUL.FTZ R14, R92.reuse, R13 ;  /* 0x0000000d5c0e7220 */ /* 0x040fe40000410000 */
[-C--:B----4-:R-:W-:Y:S01]  /*1c30*/  @P1 FFMA.FTZ R92, R92, R12.reuse, R15 ;  /* 0x0000000c5c5c1223 */ /* 0x090fe2000001000f */
[----:B------:R-:W0:Y:S01]  /*1c40*/  SHFL.UP PT, R20, R90, 0x10, RZ ;  /* 0x060000005a147989 */ /* 0x000e2200000e00ff */
[----:B------:R-:W-:-:S03]  /*1c50*/  @P1 FFMA.FTZ R93, R93, R12, -R14 ;  /* 0x0000000c5d5d1223 */ /* 0x000fc6000001080e */
[----:B------:R-:W1:Y:S04]  /*1c60*/  SHFL.UP PT, R13, R91, 0x10, RZ ;  /* 0x060000005b0d7989 */ /* 0x000e6800000e00ff */
[----:B------:R-:W3:Y:S04]  /*1c70*/  SHFL.UP PT, R12, R92, 0x10, RZ ;  /* 0x060000005c0c7989 */ /* 0x000ee800000e00ff */
        /* <DEDUP_REMOVED lines=10> */
[-C--:B---3--:R-:W-:Y:S01]  /*1d20*/  FMUL.FTZ R20, R92, R12.reuse ;  /* 0x0000000c5c147220 */ /* 0x088fe20000410000 */
        /* <DEDUP_REMOVED lines=44> */
[----:B------:R-:W-:-:S03]  /*1ff0*/  FADD.FTZ R79, R79, R74 ;  /* 0x0000004a4f4f7221 */ /* 0x000fc60000010000 */
[C---:B------:R-:W-:Y:S01]  /*2000*/  FMUL.FTZ R75, R82.reuse, R81 ;  /* 0x00000051524b7220 */ /* 0x040fe20000410000 */
[----:B------:R-:W-:Y:S01]  /*2010*/  FMUL.FTZ R82, R82, R79 ;  /* 0x0000004f52527220 */ /* 0x000fe20000410000 */
[C---:B------:R-:W-:Y:S01]  /*2020*/  FMUL.FTZ R65, R13.reuse, R19 ;  /* 0x000000130d417220 */ /* 0x040fe20000410000 */
[CC--:B------:R-:W-:Y:S01]  /*2030*/  FMUL.FTZ R74, R13.reuse, R18.reuse ;  /* 0x000000120d4a7220 */ /* 0x0c0fe20000410000 */
[C---:B------:R-:W-:Y:S01]  /*2040*/  FFMA.FTZ R83, R84.reuse, R79, -R75 ;  /* 0x0000004f54537223 */ /* 0x040fe2000001084b */
[----:B------:R-:W-:Y:S01]  /*2050*/  FFMA.FTZ R64, R84, R81, R82 ;  /* 0x0000005154407223 */ /* 0x000fe20000010052 */
[----:B------:R-:W-:Y:S01]  /*2060*/  FFMA.FTZ R65, R12, R18, -R65 ;  /* 0x000000120c417223 */ /* 0x000fe20000010841 */
[CC--:B------:R-:W-:Y:S01]  /*2070*/  FMUL.FTZ R75, R13.reuse, R17.reuse ;  /* 0x000000110d4b7220 */ /* 0x0c0fe20000410000 */
[-C--:B------:R-:W-:Y:S01]  /*2080*/  FMUL.FTZ R18, R13, R16.reuse ;  /* 0x000000100d127220 */ /* 0x080fe20000410000 */
[----:B------:R-:W-:Y:S01]  /*2090*/  FADD.FTZ R64, R87, R64 ;  /* 0x0000004057407221 */ /* 0x000fe20000010000 */
[----:B------:R-:W-:Y:S01]  /*20a0*/  FADD.FTZ R86, R86, R83 ;  /* 0x0000005356567221 */ /* 0x000fe20000010000 */
[C---:B------:R-:W-:Y:S01]  /*20b0*/  FFMA.FTZ R16, R12.reuse, R16, -R75 ;  /* 0x000000100c107223 */ /* 0x040fe2000001084b */
[C---:B------:R-:W-:Y:S01]  /*20c0*/  FFMA.FTZ R17, R12.reuse, R17, R18 ;  /* 0x000000110c117223 */ /* 0x040fe20000010012 */
[----:B------:R-:W-:Y:S01]  /*20d0*/  FFMA.FTZ R74, R12, R19, R74 ;  /* 0x000000130c4a7223 */ /* 0x000fe2000001004a */
[----:B------:R-:W-:Y:S01]  /*20e0*/  FMUL.FTZ R12, R85, R64 ;  /* 0x00000040550c7220 */ /* 0x000fe20000410000 */
[----:B------:R-:W-:Y:S01]  /*20f0*/  @!P1 IADD3 R18, P2, PT, R55, UR6, RZ ;  /* 0x0000000637129c10 */ /* 0x000fe2000ff5e0ff */
[----:B------:R-:W-:Y:S01]  /*2100*/  FMUL.FTZ R85, R85, R86 ;  /* 0x0000005655557220 */ /* 0x000fe20000410000 */
[----:B------:R-:W-:-:S02]  /*2110*/  UIADD3 UR7, UPT, UPT, UR7, 0x1, URZ ;  /* 0x0000000107077890 */ /* 0x000fc4000fffe0ff */
[----:B------:R-:W-:Y:S01]  /*2120*/  @!P1 LEA.HI.X.SX32 R19, R55, RZ, 0x1, P2 ;  /* 0x000000ff37139211 */ /* 0x000fe200010f0eff */
[C---:B------:R-:W-:Y:S01]  /*2130*/  FFMA.FTZ R85, R77.reuse, R64, R85 ;  /* 0x000000404d557223 */ /* 0x040fe20000010055 */
[----:B0-----:R-:W-:Y:S01]  /*2140*/  @!P1 LEA R20, P2, R18, R20, 0x4 ;  /* 0x0000001412149211 */ /* 0x001fe200078420ff */
[----:B------:R-:W-:Y:S01]  /*2150*/  FFMA.FTZ R13, R77, R86, -R12 ;  /* 0x000000564d0d7223 */ /* 0x000fe2000001080c */
[----:B------:R-:W-:Y:S01]  /*2160*/  UISETP.NE.AND UP0, UPT, UR7, URZ, UPT ;  /* 0x000000ff0700728c */ /* 0x000fe2000bf05270 */
[----:B------:R-:W-:Y:S01]  /*2170*/  FADD.FTZ R76, R76, R85 ;  /* 0x000000554c4c7221 */ /* 0x000fe20000010000 */
[----:B------:R-:W-:Y:S01]  /*2180*/  @!P1 LEA.HI.X R21, R18, R21, R19, 0x4, P2 ;  /* 0x0000001512159211 */ /* 0x000fe200010f2413 */
[----:B------:R-:W-:Y:S01]  /*2190*/  FADD.FTZ R18, R14, R65 ;  /* 0x000000410e127221 */ /* 0x000fe20000010000 */
[----:B------:R-:W-:Y:S01]  /*21a0*/  FADD.FTZ R19, R15, R74 ;  /* 0x0000004a0f137221 */ /* 0x000fe20000010000 */
[----:B------:R-:W-:Y:S01]  /*21b0*/  FADD.FTZ R78, R78, R13 ;  /* 0x0000000d4e4e7221 */ /* 0x000fe20000010000 */
[C---:B--2---:R-:W-:Y:S01]  /*21c0*/  FMUL.FTZ R13, R45.reuse, R22 ;  /* 0x000000162d0d7220 */ /* 0x044fe20000410000 */
        /* <DEDUP_REMOVED lines=22> */
.L_x_2452:
        /* <DEDUP_REMOVED lines=54> */
.L_x_2455:
        /* <DEDUP_REMOVED lines=15> */
.L_x_5021:


//--------------------- .text._Z25selective_scan_fwd_kernelI32Selective_Scan_fwd_kernel_traitsILi32ELi4ELi1ELb1ELb1ELb1ELb0EfN3c107complexIfEEEEv13SSMParamsBase --------------------------
	.section	.text._Z25selective_scan_fwd_kernelI32Selective_Scan_fwd_kernel_traitsILi32ELi4ELi1ELb1ELb1ELb1ELb0EfN3c107complexIfEEEEv13SSMParamsBase,"ax",@progbits
	.align	128
        .global         _Z25selective_scan_fwd_kernelI32Selective_Scan_fwd_kernel_traitsILi32ELi4ELi1ELb1ELb1ELb1ELb0EfN3c107complexIfEEEEv13SSMParamsBase
        .type           _Z25selective_scan_fwd_kernelI32Selective_Scan_fwd_kernel_traitsILi32ELi4ELi1ELb1ELb1ELb1ELb0EfN3c107complexIfEEEEv13SSMParamsBase,@function
        .size           _Z25selective_scan_fwd_kernelI32Selective_Scan_fwd_kernel_traitsILi32ELi4ELi1ELb1ELb1ELb1ELb0EfN3c107complexIfEEEEv13SSMParamsBase,(.L_x_5022 - _Z25selective_scan_fwd_kernelI32Selective_Scan_fwd_kernel_traitsILi32ELi4ELi1ELb1ELb1ELb1ELb0EfN3c107complexIfEEEEv13SSMParamsBase)
        .other          _Z25selective_scan_fwd_kernelI32Selective_Scan_fwd_kernel_traitsILi32ELi4ELi1ELb1ELb1ELb1ELb0EfN3c107complexIfEEEEv13SSMParamsBase,@"STO_CUDA_ENTRY STV_DEFAULT"
_Z25selective_scan_fwd_kernelI32Selective_Scan_fwd_kernel_traitsILi32ELi4ELi1ELb1ELb1ELb1ELb0EfN3c107complexIfEEEEv13SSMParamsBase:
.text._Z25selective_scan_fwd_kernelI32Selective_Scan_fwd_kernel_traitsILi32ELi4ELi1ELb1ELb1ELb1ELb0EfN3c107complexIfEEEEv13SSMParamsBase:
        /* <DEDUP_REMOVED lines=11> */
[----:B------:R-:W0:Y:S02]  /*00b0*/  LDCU.64 UR18, c[0x0][0x3d0] ;  /* 0x00007a00ff1277ac */ /* 0x000e240008000a00 */
[----:B0-----:R-:W-:-:S05]  /*00c0*/  IABS R9, R11 ;  /* 0x0000000b00097213 */ /* 0x001fca0000000000 */
        /* <DEDUP_REMOVED lines=31> */
[----:B------:R-:W-:Y:S01]  /*02c0*/  LOP3.LUT R2, R0, R11, RZ, 0x3c, !PT ;  /* 0x0000000b00027212 */ /* 0x000fe200078e3cff */
[----:B------:R-:W-:Y:S01]  /*02d0*/  UIMAD.WIDE.U32 UR4, UR22, UR8, URZ ;  /* 0x00000008160472a5 */ /* 0x000fe2000f8e00ff */
[----:B------:R-:W-:Y:S02]  /*02e0*/  @!P1 IADD3 R7, PT, PT, R7, 0x1, RZ ;  /* 0x0000000107079810 */ /* 0x000fe40007ffe0ff */
[----:B------:R-:W-:Y:S02]  /*02f0*/  ISETP.GE.AND P2, PT, R2, RZ, PT ;  /* 0x000000ff0200720c */ /* 0x000fe40003f46270 */
[----:B------:R-:W-:Y:S01]  /*0300*/  ISETP.NE.AND P1, PT, R11, RZ, PT ;  /* 0x000000ff0b00720c */ /* 0x000fe20003f25270 */
[----:B------:R-:W-:Y:S01]  /*0310*/  UIMAD UR6, UR22, UR9, UR5 ;  /* 0x00000009160672a4 */ /* 0x000fe2000f8e0205 */
[----:B------:R-:W-:-:S03]  /*0320*/  MOV R8, UR4 ;  /* 0x0000000400087c02 */ /* 0x000fc60008000f00 */
[----:B------:R-:W-:Y:S02]  /*0330*/  @P0 IADD3 R7, PT, PT, R7, 0x1, RZ ;  /* 0x0000000107070810 */ /* 0x000fe40007ffe0ff */
[----:B----4-:R-:W-:Y:S02]  /*0340*/  ISETP.GE.AND P0, PT, R27, 0x1, PT ;  /* 0x000000011b00780c */ /* 0x010fe40003f06270 */
[----:B------:R-:W-:Y:S01]  /*0350*/  MOV R9, UR5 ;  /* 0x0000000500097c02 */ /* 0x000fe20008000f00 */
[----:B------:R-:W-:Y:S01]  /*0360*/  UIMAD.WIDE.U32 UR4, UR22, UR12, URZ ;  /* 0x0000000c160472a5 */ /* 0x000fe2000f8e00ff */
[----:B------:R-:W-:-:S03]  /*0370*/  MOV R16, R7 ;  /* 0x0000000700107202 */ /* 0x000fc60000000f00 */
[----:B------:R-:W-:Y:S01]  /*0380*/  UIMAD UR8, UR22, UR13, UR5 ;  /* 0x0000000d160872a4 */ /* 0x000fe2000f8e0205 */
[----:B------:R-:W-:Y:S02]  /*0390*/  @!P2 IADD3 R16, PT, PT, -R16, RZ, RZ ;  /* 0x000000ff1010a210 */ /* 0x000fe40007ffe1ff */
[----:B------:R-:W-:Y:S01]  /*03a0*/  MOV R9, UR6 ;  /* 0x0000000600097c02 */ /* 0x000fe20008000f00 */
[----:B------:R-:W-:Y:S01]  /*03b0*/  UIMAD.WIDE.U32 UR6, UR22, UR16, URZ ;  /* 0x00000010160672a5 */ /* 0x000fe2000f8e00ff */
[----:B------:R-:W-:Y:S02]  /*03c0*/  @!P1 LOP3.LUT R16, RZ, R11, RZ, 0x33, !PT ;  /* 0x0000000bff109212 */ /* 0x000fe400078e33ff */
[----:B------:R-:W-:Y:S02]  /*03d0*/  MOV R2, UR4 ;  /* 0x0000000400027c02 */ /* 0x000fe40008000f00 */
[----:B------:R-:W-:Y:S02]  /*03e0*/  MOV R3, UR5 ;  /* 0x0000000500037c02 */ /* 0x000fe40008000f00 */
[----:B------:R-:W-:Y:S01]  /*03f0*/  MOV R11, UR8 ;  /* 0x00000008000b7c02 */ /* 0x000fe20008000f00 */
[----:B-12---:R-:W-:Y:S06]  /*0400*/  @!P0 EXIT ;  /* 0x000000000000894d */ /* 0x006fec0003800000 */
[----:B------:R-:W0:Y:S01]  /*0410*/  LDC.64 R22, c[0x0][0x3e8] ;  /* 0x0000fa00ff167b82 */ /* 0x000e220000000a00 */
[----:B------:R-:W-:Y:S01]  /*0420*/  SHF.R.S32.HI R17, RZ, 0x1f, R16 ;  /* 0x0000001fff117819 */ /* 0x000fe20000011410 */
[----:B------:R-:W1:Y:S01]  /*0430*/  S2R R46, SR_TID.X ;  /* 0x00000000002e7919 */ /* 0x000e620000002100 */
[----:B------:R-:W-:Y:S01]  /*0440*/  MOV R10, R2 ;  /* 0x00000002000a7202 */ /* 0x000fe20000000f00 */
[----:B------:R-:W-:Y:S01]  /*0450*/  UIMAD UR7, UR22, UR17, UR7 ;  /* 0x00000011160772a4 */ /* 0x000fe2000f8e0207 */
[C---:B------:R-:W-:Y:S01]  /*0460*/  IMAD.WIDE.U32 R8, R0.reuse, UR10, R8 ;  /* 0x0000000a00087c25 */ /* 0x040fe2000f8e0008 */
[----:B------:R-:W-:Y:S01]  /*0470*/  UIMAD.WIDE.U32 UR4, UR22, UR18, URZ ;  /* 0x00000012160472a5 */ /* 0x000fe2000f8e00ff */
[----:B------:R-:W-:Y:S01]  /*0480*/  MOV R43, RZ ;  /* 0x000000ff002b7202 */ /* 0x000fe20000000f00 */
[----:B------:R-:W2:Y:S01]  /*0490*/  LDC.64 R28, c[0x0][0x428] ;  /* 0x00010a00ff1c7b82 */ /* 0x000ea20000000a00 */
[C---:B------:R-:W-:Y:S01]  /*04a0*/  IMAD R2, R17.reuse, R12, RZ ;  /* 0x0000000c11027224 */ /* 0x040fe200078e02ff */
[----:B------:R-:W-:Y:S01]  /*04b0*/  UIMAD UR5, UR22, UR19, UR5 ;  /* 0x00000013160572a4 */ /* 0x000fe2000f8e0205 */
[----:B------:R-:W-:Y:S01]  /*04c0*/  IMAD.WIDE.U32 R10, R0, UR14, R10 ;  /* 0x0000000e000a7c25 */ /* 0x000fe2000f8e000a */
[----:B------:R-:W-:Y:S01]  /*04d0*/  LEA R58, P0, R8, R58, 0x2 ;  /* 0x0000003a083a7211 */ /* 0x000fe200078010ff */
[----:B------:R-:W3:Y:S02]  /*04e0*/  LDCU.U8 UR9, c[0x0][0x39e] ;  /* 0x000073c0ff0977ac */ /* 0x000ee40008000000 */
[----:B------:R-:W-:Y:S01]  /*04f0*/  IMAD R55, R0, UR15, R11 ;  /* 0x0000000f00377c24 */ /* 0x000fe2000f8e020b */
[----:B------:R-:W4:Y:S01]  /*0500*/  LDC.64 R30, c[0x0][0x3a0] ;  /* 0x0000e800ff1e7b82 */ /* 0x000f220000000a00 */
[----:B------:R-:W-:Y:S01]  /*0510*/  IMAD R49, R16, R13, R2 ;  /* 0x0000000d10317224 */ /* 0x000fe200078e0202 */
[----:B------:R-:W-:Y:S01]  /*0520*/  LEA R56, P1, R10, R18, 0x2 ;  /* 0x000000120a387211 */ /* 0x000fe200078210ff */
[----:B------:R-:W-:Y:S01]  /*0530*/  IMAD.WIDE.U32 R12, R16, R12, UR6 ;  /* 0x00000006100c7e25 */ /* 0x000fe2000f8e000c */
[----:B------:R-:W3:Y:S02]  /*0540*/  LDCU UR7, c[0x0][0x38c] ;  /* 0x00007180ff0777ac */ /* 0x000ee40008000800 */
[----:B------:R-:W-:Y:S01]  /*0550*/  LEA.HI.X R55, R10, R19, R55, 0x2, P1 ;  /* 0x000000130a377211 */ /* 0x000fe200008f1437 */
[----:B------:R-:W-:Y:S01]  /*0560*/  IMAD R57, R0, UR11, R9 ;  /* 0x0000000b00397c24 */ /* 0x000fe2000f8e0209 */
[----:B------:R-:W3:Y:S01]  /*0570*/  LDC.64 R6, c[0x0][0x450] ;  /* 0x00011400ff067b82 */ /* 0x000ee20000000a00 */
[----:B0-----:R-:W-:Y:S01]  /*0580*/  IMAD R17, R17, R22, RZ ;  /* 0x0000001611117224 */ /* 0x001fe200078e02ff */
[----:B------:R-:W-:-:S02]  /*0590*/  LEA R53, P2, R12, R20, 0x2 ;  /* 0x000000140c357211 */ /* 0x000fc400078410ff */
[----:B------:R-:W-:Y:S01]  /*05a0*/  LEA.HI.X R57, R8, R59, R57, 0x2, P0 ;  /* 0x0000003b08397211 */ /* 0x000fe200000f1439 */
[----:B------:R-:W-:Y:S01]  /*05b0*/  IMAD.WIDE.U32 R8, R16, R22, UR4 ;  /* 0x0000000410087e25 */ /* 0x000fe2000f8e0016 */
[----:B------:R-:W-:Y:S01]  /*05c0*/  IADD3 R49, PT, PT, R13, R49, RZ ;  /* 0x000000310d317210 */ /* 0x000fe20007ffe0ff */
[----:B------:R-:W-:Y:S01]  /*05d0*/  UMOV UR4, 0x400 ;  /* 0x0000040000047882 */ /* 0x000fe20000000000 */
[----:B------:R-:W0:Y:S01]  /*05e0*/  LDC R25, c[0x0][0x384] ;  /* 0x0000e100ff197b82 */ /* 0x000e220000000800 */
[----:B--2---:R-:W-:Y:S01]  /*05f0*/  IMAD.WIDE.U32 R14, R0, R28, RZ ;  /* 0x0000001c000e7225 */ /* 0x004fe200078e00ff */
[----:B------:R-:W-:-:S03]  /*0600*/  LEA.HI.X R49, R12, R21, R49, 0x2, P2 ;  /* 0x000000150c317211 */ /* 0x000fc600010f1431 */
[----:B------:R-:W-:Y:S02]  /*0610*/  IMAD R17, R16, R23, R17 ;  /* 0x0000001710117224 */ /* 0x000fe400078e0211 */
[C---:B------:R-:W-:Y:S01]  /*0620*/  IMAD R15, R0.reuse, R29, R15 ;  /* 0x0000001d000f7224 */ /* 0x040fe200078e020f */
[----:B------:R-:W2:Y:S01]  /*0630*/  LDC.64 R2, c[0x0][0x420] ;  /* 0x00010800ff027b82 */ /* 0x000ea20000000a00 */
[----:B----4-:R-:W-:-:S04]  /*0640*/  IMAD.WIDE.U32 R44, R0, R30, RZ ;  /* 0x0000001e002c7225 */ /* 0x010fc800078e00ff */
[----:B------:R-:W-:Y:S02]  /*0650*/  IMAD R13, R0, R31, R45 ;  /* 0x0000001f000d7224 */ /* 0x000fe400078e022d */
[----:B-1----:R-:W-:Y:S01]  /*0660*/  IMAD.WIDE.U32 R28, R46, 0x20, RZ ;  /* 0x000000202e1c7825 */ /* 0x002fe200078e00ff */
[----:B------:R-:W1:Y:S01]  /*0670*/  LDC.64 R4, c[0x0][0x440] ;  /* 0x00011000ff047b82 */ /* 0x000e620000000a00 */
[----:B---3--:R-:W-:Y:S02]  /*0680*/  LEA R52, P0, R8, R6, 0x2 ;  /* 0x0000000608347211 */ /* 0x008fe400078010ff */
[----:B------:R-:W-:Y:S02]  /*0690*/  IADD3 R6, PT, PT, R9, R17, RZ ;  /* 0x0000001109067210 */ /* 0x000fe40007ffe0ff */
[----:B------:R-:W-:Y:S02]  /*06a0*/  LOP3.LUT R54, R28, 0x10, RZ, 0xfc, !PT ;  /* 0x000000101c367812 */ /* 0x000fe400078efcff */
[----:B------:R-:W-:Y:S01]  /*06b0*/  LEA.HI.X R7, R8, R7, R6, 0x2, P0 ;  /* 0x0000000708077211 */ /* 0x000fe200000f1406 */
[----:B------:R-:W3:Y:S01]  /*06c0*/  S2UR UR6, SR_CgaCtaId ;  /* 0x00000000000679c3 */ /* 0x000ee20000008800 */
[----:B0-----:R-:W-:-:S04]  /*06d0*/  IMAD R12, R25, UR22, R0 ;  /* 0x00000016190c7c24 */ /* 0x001fc8000f8e0200 */
[----:B------:R-:W-:-:S03]  /*06e0*/  IMAD R0, R12, R27, RZ ;  /* 0x0000001b0c007224 */ /* 0x000fc600078e02ff */
[----:B------:R-:W0:Y:S01]  /*06f0*/  LDC.64 R32, c[0x0][0x3a8] ;  /* 0x0000ea00ff207b82 */ /* 0x000e220000000a00 */
[----:B--2---:R-:W-:-:S04]  /*0700*/  IMAD.WIDE.U32 R30, R2, UR22, R14 ;  /* 0x00000016021e7c25 */ /* 0x004fc8000f8e000e */
[----:B------:R-:W-:Y:S02]  /*0710*/  IMAD R42, R3, UR22, R31 ;  /* 0x00000016032a7c24 */ /* 0x000fe4000f8e021f */
[----:B------:R-:W-:Y:S01]  /*0720*/  IMAD R0, R0, UR7, RZ ;  /* 0x0000000700007c24 */ /* 0x000fe2000f8e02ff */
[----:B------:R-:W2:Y:S01]  /*0730*/  LDC.64 R10, c[0x0][0x478] ;  /* 0x00011e00ff0a7b82 */ /* 0x000ea20000000a00 */
[----:B-1----:R-:W-:-:S04]  /*0740*/  LEA R45, P1, R44, R4, 0x3 ;  /* 0x000000042c2d7211 */ /* 0x002fc800078218ff */
[----:B------:R-:W-:-:S03]  /*0750*/  LEA.HI.X R44, R44, R5, R13, 0x3, P1 ;  /* 0x000000052c2c7211 */ /* 0x000fc600008f1c0d */
[----:B------:R-:W1:Y:S01]  /*0760*/  LDC.64 R36, c[0x0][0x3e0] ;  /* 0x0000f800ff247b82 */ /* 0x000e620000000a00 */
[----:B---3--:R-:W-:-:S04]  /*0770*/  ULEA UR4, UR6, UR4, 0x18 ;  /* 0x0000000406047291 */ /* 0x008fc8000f8ec0ff */
[----:B------:R-:W-:-:S03]  /*0780*/  UIADD3 UR5, UPT, UPT, UR4, 0x880, URZ ;  /* 0x0000088004057890 */ /* 0x000fc6000fffe0ff */
[----:B------:R-:W3:Y:S01]  /*0790*/  LDC.64 R34, c[0x0][0x3c0] ;  /* 0x0000f000ff227b82 */ /* 0x000ee20000000a00 */
[----:B0-----:R-:W-:Y:S02]  /*07a0*/  SHF.L.U64.HI R59, R32, 0x3, R33 ;  /* 0x00000003203b7819 */ /* 0x001fe40000010221 */
[----:B------:R-:W-:Y:S01]  /*07b0*/  MOV R33, R7 ;  /* 0x0000000700217202 */ /* 0x000fe20000000f00 */
[----:B--2---:R-:W-:Y:S01]  /*07c0*/  IMAD.WIDE.U32 R2, R46, 0x10, R10 ;  /* 0x000000102e027825 */ /* 0x004fe200078e000a */
[----:B-1----:R-:W-:Y:S02]  /*07d0*/  SHF.L.U64.HI R37, R36, 0x2, R37 ;  /* 0x0000000224257819 */ /* 0x002fe40000010225 */
[----:B---3--:R-:W-:-:S07]  /*07e0*/  SHF.L.U64.HI R35, R34, 0x2, R35 ;  /* 0x0000000222237819 */ /* 0x008fce0000010223 */
.L_x_2466:
[----:B------:R-:W-:Y:S01]  /*07f0*/  BAR.SYNC.DEFER_BLOCKING 0x0 ;  /* 0x0000000000007b1d */ /* 0x000fe20000010000 */
[----:B-1----:R-:W-:Y:S02]  /*0800*/  MOV R4, R56 ;  /* 0x0000003800047202 */ /* 0x002fe40000000f00 */
[----:B------:R-:W-:Y:S02]  /*0810*/  MOV R5, R55 ;  /* 0x0000003700057202 */ /* 0x000fe40000000f00 */
[----:B------:R-:W-:Y:S02]  /*0820*/  MOV R8, R58 ;  /* 0x0000003a00087202 */ /* 0x000fe40000000f00 */
[----:B------:R-:W-:Y:S01]  /*0830*/  MOV R9, R57 ;  /* 0x0000003900097202 */ /* 0x000fe20000000f00 */
[----:B------:R-:W-:-:S04]  /*0840*/  IMAD.WIDE.U32 R4, R46, 0x10, R4 ;  /* 0x000000102e047825 */ /* 0x000fc800078e0004 */
[----:B------:R-:W-:Y:S02]  /*0850*/  IMAD.WIDE.U32 R8, R46, 0x10, R8 ;  /* 0x000000102e087825 */ /* 0x000fe400078e0008 */
[----:B--2---:R-:W2:Y:S04]  /*0860*/  LDG.E.128 R4, desc[UR20][R4.64] ;  /* 0x0000001404047981 */ /* 0x004ea8000c1e1d00 */
        /* <DEDUP_REMOVED lines=46> */
.L_x_2458:
[----:B------:R-:W-:Y:S05]  /*0b50*/  BSYNC.RECONVERGENT B0 ;  /* 0x0000000000007941 */ /* 0x000fea0003800200 */
.L_x_2457:
        /* <DEDUP_REMOVED lines=32> */
.L_x_2460:
[----:B------:R-:W-:Y:S05]  /*0d60*/  BSYNC.RECONVERGENT B0 ;  /* 0x0000000000007941 */ /* 0x000fea0003800200 */
.L_x_2459:
        /* <DEDUP_REMOVED lines=32> */
.L_x_2462:
[----:B------:R-:W-:Y:S05]  /*0f70*/  BSYNC.RECONVERGENT B0 ;  /* 0x0000000000007941 */ /* 0x000fea0003800200 */
.L_x_2461:
        /* <DEDUP_REMOVED lines=32> */
.L_x_2463:
[----:B------:R-:W-:Y:S05]  /*1180*/  BSYNC.RECONVERGENT B0 ;  /* 0x0000000000007941 */ /* 0x000fea0003800200 */
.L_x_2456:
        /* <DEDUP_REMOVED lines=8> */
[----:B------:R-:W0:Y:S01]  /*1210*/  S2R R71, SR_LANEID ;  /* 0x0000000000477919 */ /* 0x000e220000000000 */
[----:B------:R-:W-:Y:S01]  /*1220*/  ISETP.NE.AND P0, PT, R43, RZ, PT ;  /* 0x000000ff2b00720c */ /* 0x000fe20003f05270 */
[----:B------:R-:W-:Y:S01]  /*1230*/  FMUL.FTZ R64, R11, R60 ;  /* 0x0000003c0b407220 */ /* 0x000fe20000410000 */
[-C--:B------:R-:W-:Y:S01]  /*1240*/  IADD3 R40, P1, PT, R52, R54.reuse, RZ ;  /* 0x0000003634287210 */ /* 0x080fe20007f3e0ff */
[----:B------:R-:W-:Y:S01]  /*1250*/  FMUL.FTZ R65, R10, R61 ;  /* 0x0000003d0a417220 */ /* 0x000fe20000410000 */
[----:B------:R-:W-:Y:S01]  /*1260*/  IADD3 R38, P2, PT, R53, R54, RZ ;  /* 0x0000003635267210 */ /* 0x000fe20007f5e0ff */
[----:B------:R-:W-:Y:S01]  /*1270*/  FMUL.FTZ R66, R9, R62 ;  /* 0x0000003e09427220 */ /* 0x000fe20000410000 */
[----:B------:R-:W-:Y:S01]  /*1280*/  ISETP.EQ.AND P0, PT, R46, RZ, P0 ;  /* 0x000000ff2e00720c */ /* 0x000fe20000702270 */
[----:B------:R-:W-:Y:S01]  /*1290*/  FMUL.FTZ R68, R8, R63 ;  /* 0x0000003f08447220 */ /* 0x000fe20000410000 */
[----:B------:R-:W-:Y:S01]  /*12a0*/  MOV R67, R45 ;  /* 0x0000002d00437202 */ /* 0x000fe20000000f00 */
[----:B------:R-:W-:Y:S01]  /*12b0*/  IMAD R69, R43, UR4, RZ ;  /* 0x000000042b457c24 */ /* 0x000fe2000f8e02ff */
[----:B------:R-:W-:Y:S01]  /*12c0*/  MOV R70, R44 ;  /* 0x0000002c00467202 */ /* 0x000fe20000000f00 */
[----:B------:R-:W1:Y:S01]  /*12d0*/  LDCU UR10, c[0x0][0x38c] ;  /* 0x00007180ff0a77ac */ /* 0x000e620008000800 */
[----:B------:R-:W-:-:S02]  /*12e0*/  IADD3.X R41, PT, PT, R29, R33, RZ, P1, !PT ;  /* 0x000000211d297210 */ /* 0x000fc40000ffe4ff */
[----:B------:R-:W-:Y:S01]  /*12f0*/  IADD3.X R39, PT, PT, R29, R49, RZ, P2, !PT ;  /* 0x000000311d277210 */ /* 0x000fe200017fe4ff */
[----:B------:R-:W-:Y:S01]  /*1300*/  UMOV UR4, URZ ;  /* 0x000000ff00047c82 */ /* 0x000fe20008000000 */
[----:B------:R-:W-:-:S05]  /*1310*/  UMOV UR6, UR5 ;  /* 0x0000000500067c82 */ /* 0x000fca0008000000 */
.L_x_2465:
[----:B------:R-:W-:Y:S01]  /*1320*/  MOV R16, R67 ;  /* 0x0000004300107202 */ /* 0x000fe20000000f00 */
[----:B--2---:R-:W2:Y:S01]  /*1330*/  LDG.E.128 R8, desc[UR20][R38.64+-0x10] ;  /* 0xfffff01426087981 */ /* 0x004ea2000c1e1d00 */
[----:B------:R-:W-:-:S03]  /*1340*/  MOV R17, R70 ;  /* 0x0000004600117202 */ /* 0x000fc60000000f00 */
[----:B------:R-:W3:Y:S04]  /*1350*/  LDG.E.128 R12, desc[UR20][R38.64] ;  /* 0x00000014260c7981 */ /* 0x000ee8000c1e1d00 */
[----:B------:R-:W4:Y:S01]  /*1360*/  LDG.E.64 R16, desc[UR20][R16.64] ;  /* 0x0000001410107981 */ /* 0x000f22000c1e1b00 */
[C---:B0-----:R-:W-:Y:S01]  /*1370*/  ISETP.GE.AND P1, PT, R71.reuse, 0x1, PT ;  /* 0x000000014700780c */ /* 0x041fe20003f26270 */
[----:B------:R-:W0:Y:S01]  /*1380*/  S2UR UR8, SR_CgaCtaId ;  /* 0x00000000000879c3 */ /* 0x000e220000008800 */
[----:B------:R-:W-:Y:S01]  /*1390*/  UMOV UR7, 0x400 ;  /* 0x0000040000077882 */ /* 0x000fe20000000000 */
[----:B------:R-:W-:Y:S01]  /*13a0*/  ISETP.NE.AND P2, PT, R71, RZ, PT ;  /* 0x000000ff4700720c */ /* 0x000fe20003f45270 */
[----:B0-----:R-:W-:Y:S01]  /*13b0*/  ULEA UR7, UR8, UR7, 0x18 ;  /* 0x0000000708077291 */ /* 0x001fe2000f8ec0ff */
[----:B----4-:R-:W-:Y:S01]  /*13c0*/  FMUL.FTZ R18, R17, R63 ;  /* 0x0000003f11127220 */ /* 0x010fe20000410000 */
[----:B------:R-:W-:-:S03]  /*13d0*/  FMUL.FTZ R16, R16, 1.4426950216293334961 ;  /* 0x3fb8aa3b10107820 */ /* 0x000fc60000410000 */
[----:B------:R-:W-:Y:S01]  /*13e0*/  FMUL.RZ R22, R18, 0.15915493667125701904 ;  /* 0x3e22f98312167820 */ /* 0x000fe2000040c000 */
[----:B------:R-:W-:-:S04]  /*13f0*/  FMUL.FTZ R18, R17, R62 ;  /* 0x0000003e11127220 */ /* 0x000fc80000410000 */
[----:B------:R-:W-:Y:S01]  /*1400*/  FMUL.RZ R23, R18, 0.15915493667125701904 ;  /* 0x3e22f98312177820 */ /* 0x000fe2000040c000 */
[----:B------:R-:W-:-:S03]  /*1410*/  FMUL.FTZ R18, R16, R62 ;  /* 0x0000003e10127220 */ /* 0x000fc60000410000 */
[----:B------:R-:W-:Y:S01]  /*1420*/  MUFU.SIN R19, R23 ;  /* 0x0000001700137308 */ /* 0x000fe20000000400 */
[-C--:B------:R-:W-:Y:S01]  /*1430*/  FMUL.FTZ R21, R17, R61.reuse ;  /* 0x0000003d11157220 */ /* 0x080fe20000410000 */
[----:B------:R-:W-:-:S06]  /*1440*/  FMUL.FTZ R20, R16, R61 ;  /* 0x0000003d10147220 */ /* 0x000fcc0000410000 */
[----:B------:R-:W0:Y:S01]  /*1450*/  MUFU.EX2 R18, R18 ;  /* 0x0000001200127308 */ /* 0x000e220000000800 */
[----:B------:R-:W-:-:S07]  /*1460*/  FMUL.RZ R21, R21, 0.15915493667125701904 ;  /* 0x3e22f98315157820 */ /* 0x000fce000040c000 */
[----:B------:R-:W4:Y:S01]  /*1470*/  MUFU.COS R75, R23 ;  /* 0x00000017004b7308 */ /* 0x000f220000000000 */
[----:B------:R-:W-:Y:S01]  /*1480*/  FMUL.FTZ R17, R17, R60 ;  /* 0x0000003c11117220 */ /* 0x000fe20000410000 */
[----:B--2---:R-:W-:-:S06]  /*1490*/  FMUL.FTZ R78, R68, R8 ;  /* 0x00000008444e7220 */ /* 0x004fcc0000410000 */
[----:B------:R-:W-:Y:S01]  /*14a0*/  MUFU.EX2 R20, R20 ;  /* 0x0000001400147308 */ /* 0x000fe20000000800 */
[----:B0-----:R-:W-:Y:S01]  /*14b0*/  FMUL.FTZ R74, R18, R19 ;  /* 0x00000013124a7220 */ /* 0x001fe20000410000 */
[----:B------:R-:W-:-:S06]  /*14c0*/  FMUL.FTZ R73, R16, R60 ;  /* 0x0000003c10497220 */ /* 0x000fcc0000410000 */
[----:B------:R-:W0:Y:S01]  /*14d0*/  MUFU.SIN R85, R21 ;  /* 0x0000001500557308 */ /* 0x000e220000000400 */
[----:B------:R-:W-:Y:S01]  /*14e0*/  FMUL.RZ R17, R17, 0.15915493667125701904 ;  /* 0x3e22f98311117820 */ /* 0x000fe2000040c000 */
[----:B------:R-:W-:Y:S01]  /*14f0*/  FMUL.FTZ R81, R68, R9 ;  /* 0x0000000944517220 */ /* 0x000fe20000410000 */
[----:B------:R-:W-:-:S05]  /*1500*/  FMUL.FTZ R79, R66, R10 ;  /* 0x0000000a424f7220 */ /* 0x000fca0000410000 */
[----:B------:R-:W2:Y:S01]  /*1510*/  MUFU.COS R83, R21 ;  /* 0x0000001500537308 */ /* 0x000ea20000000000 */
[----:B----4-:R-:W-:Y:S01]  /*1520*/  FMUL.FTZ R75, R18, R75 ;  /* 0x0000004b124b7220 */ /* 0x010fe20000410000 */
[-C--:B------:R-:W-:Y:S01]  /*1530*/  FMUL.FTZ R10, R78, R74.reuse ;  /* 0x0000004a4e0a7220 */ /* 0x080fe20000410000 */
[C---:B------:R-:W-:Y:S01]  /*1540*/  FMUL.FTZ R9, R81.reuse, R74 ;  /* 0x0000004a51097220 */ /* 0x040fe20000410000 */
[----:B------:R-:W-:Y:S02]  /*1550*/  FMUL.FTZ R82, R66, R11 ;  /* 0x0000000b42527220 */ /* 0x000fe40000410000 */
[----:B------:R-:W-:Y:S02]  /*1560*/  FFMA.FTZ R11, R81, R75, R10 ;  /* 0x0000004b510b7223 */ /* 0x000fe4000001000a */
[----:B------:R-:W-:Y:S01]  /*1570*/  MUFU.EX2 R73, R73 ;  /* 0x0000004900497308 */ /* 0x000fe20000000800 */
[----:B------:R-:W-:Y:S01]  /*1580*/  FMUL.FTZ R16, R16, R63 ;  /* 0x0000003f10107220 */ /* 0x000fe20000410000 */
[----:B------:R-:W-:Y:S01]  /*1590*/  FFMA.FTZ R10, R78, R75, -R9 ;  /* 0x0000004b4e0a7223 */ /* 0x000fe20000010809 */
[----:B0-----:R-:W-:-:S05]  /*15a0*/  FMUL.FTZ R85, R20, R85 ;  /* 0x0000005514557220 */ /* 0x001fca0000410000 */
[----:B------:R-:W0:Y:S01]  /*15b0*/  MUFU.SIN R72, R17 ;  /* 0x0000001100487308 */ /* 0x000e220000000400 */
[----:B------:R-:W-:Y:S01]  /*15c0*/  FADD.FTZ R18, R82, R11 ;  /* 0x0000000b52127221 */ /* 0x000fe20000010000 */
[----:B------:R-:W-:Y:S01]  /*15d0*/  FADD.FTZ R10, R79, R10 ;  /* 0x0000000a4f0a7221 */ /* 0x000fe20000010000 */
[----:B--2---:R-:W-:-:S05]  /*15e0*/  FMUL.FTZ R83, R20, R83 ;  /* 0x0000005314537220 */ /* 0x004fca0000410000 */
[----:B------:R-:W2:Y:S01]  /*15f0*/  MUFU.COS R8, R17 ;  /* 0x0000001100087308 */ /* 0x000ea20000000000 */
[C---:B------:R-:W-:Y:S01]  /*1600*/  FMUL.FTZ R20, R85.reuse, R18 ;  /* 0x0000001255147220 */ /* 0x040fe20000410000 */
[----:B------:R-:W-:Y:S01]  /*1610*/  FMUL.FTZ R11, R85, R10 ;  /* 0x0000000a550b7220 */ /* 0x000fe20000410000 */
[----:B---3--:R-:W-:-:S05]  /*1620*/  FMUL.FTZ R80, R65, R12 ;  /* 0x0000000c41507220 */ /* 0x008fca0000410000 */
[----:B------:R-:W-:Y:S01]  /*1630*/  MUFU.COS R86, R22 ;  /* 0x0000001600567308 */ /* 0x000fe20000000000 */
[----:B------:R-:W-:-:S07]  /*1640*/  FFMA.FTZ R9, R83, R10, -R20 ;  /* 0x0000000a53097223 */ /* 0x000fce0000010814 */
[----:B------:R-:W3:Y:S01]  /*1650*/  MUFU.EX2 R16, R16 ;  /* 0x0000001000107308 */ /* 0x000ee20000000800 */
[----:B------:R-:W-:Y:S01]  /*1660*/  FFMA.FTZ R11, R83, R18, R11 ;  /* 0x00000012530b7223 */ /* 0x000fe2000001000b */
[----:B------:R-:W-:Y:S01]  /*1670*/  FMUL.FTZ R84, R65, R13 ;  /* 0x0000000d41547220 */ /* 0x000fe20000410000 */
[----:B0-----:R-:W-:-:S05]  /*1680*/  FMUL.FTZ R72, R73, R72 ;  /* 0x0000004849487220 */ /* 0x001fca0000410000 */
[----:B------:R-:W0:Y:S01]  /*1690*/  MUFU.SIN R87, R22 ;  /* 0x0000001600577308 */ /* 0x000e220000000400 */
[----:B------:R-:W-:Y:S01]  /*16a0*/  FADD.FTZ R9, R80, R9 ;  /* 0x0000000950097221 */ /* 0x000fe20000010000 */
[----:B------:R-:W-:Y:S01]  /*16b0*/  FADD.FTZ R11, R84, R11 ;  /* 0x0000000b540b7221 */ /* 0x000fe20000010000 */
[----:B--2---:R-:W-:Y:S02]  /*16c0*/  FMUL.FTZ R73, R73, R8 ;  /* 0x0000000849497220 */ /* 0x004fe40000410000 */
[C---:B------:R-:W-:Y:S01]  /*16d0*/  FMUL.FTZ R10, R72.reuse, R9 ;  /* 0x00000009480a7220 */ /* 0x040fe20000410000 */
[----:B------:R-:W-:Y:S01]  /*16e0*/  FMUL.FTZ R8, R72, R11 ;  /* 0x0000000b48087220 */ /* 0x000fe20000410000 */
[----:B------:R-:W-:Y:S02]  /*16f0*/  FMUL.FTZ R76, R64, R15 ;  /* 0x0000000f404c7220 */ /* 0x000fe40000410000 */
[C---:B------:R-:W-:Y:S01]  /*1700*/  FFMA.FTZ R11, R73.reuse, R11, R10 ;  /* 0x0000000b490b7223 */ /* 0x040fe2000001000a */
[----:B---3--:R-:W-:Y:S01]  /*1710*/  FMUL.FTZ R86, R16, R86 ;  /* 0x0000005610567220 */ /* 0x008fe20000410000 */
[----:B------:R-:W-:Y:S01]  /*1720*/  FMUL.FTZ R77, R64, R14 ;  /* 0x0000000e404d7220 */ /* 0x000fe20000410000 */
[----:B------:R-:W-:Y:S01]  /*1730*/  FFMA.FTZ R12, R73, R9, -R8 ;  /* 0x00000009490c7223 */ /* 0x000fe20000010808 */
[----:B------:R-:W-:-:S02]  /*1740*/  FADD.FTZ R88, R76, R11 ;  /* 0x0000000b4c587221 */ /* 0x000fc40000010000 */
[----:B------:R-:W2:Y:S01]  /*1750*/  LDG.E.128 R8, desc[UR20][R40.64+-0x10] ;  /* 0xfffff01428087981 */ /* 0x000ea2000c1e1d00 */
[----:B0-----:R-:W-:Y:S01]  /*1760*/  FMUL.FTZ R87, R16, R87 ;  /* 0x0000005710577220 */ /* 0x001fe20000410000 */
[CC--:B------:R-:W-:Y:S01]  /*1770*/  FMUL.FTZ R16, R86.reuse, R74.reuse ;  /* 0x0000004a56107220 */ /* 0x0c0fe20000410000 */
[----:B------:R-:W-:Y:S01]  /*1780*/  FADD.FTZ R89, R77, R12 ;  /* 0x0000000c4d597221 */ /* 0x000fe20000010000 */
[----:B------:R-:W0:Y:S01]  /*1790*/  SHFL.UP PT, R21, R88, 0x1, RZ ;  /* 0x0420000058157989 */ /* 0x000e2200000e00ff */
[C---:B------:R-:W-:Y:S01]  /*17a0*/  FMUL.FTZ R17, R87.reuse, R74 ;  /* 0x0000004a57117220 */ /* 0x040fe20000410000 */
[-C--:B------:R-:W-:Y:S02]  /*17b0*/  FFMA.FTZ R18, R87, R75.reuse, R16 ;  /* 0x0000004b57127223 */ /* 0x080fe40000010010 */
[----:B------:R-:W3:Y:S01]  /*17c0*/  SHFL.UP PT, R19, R89, 0x1, RZ ;  /* 0x0420000059137989 */ /* 0x000ee200000e00ff */
[----:B------:R-:W-:Y:S01]  /*17d0*/  FFMA.FTZ R16, R86, R75, -R17 ;  /* 0x0000004b56107223 */ /* 0x000fe20000010811 */
[----:B------:R-:W-:-:S02]  /*17e0*/  FMUL.FTZ R20, R85, R18 ;  /* 0x0000001255147220 */ /* 0x000fc40000410000 */
[----:B------:R4:W5:Y:S01]  /*17f0*/  LDG.E.128 R12, desc[UR20][R40.64] ;  /* 0x00000014280c7981 */ /* 0x000962000c1e1d00 */
[-C--:B------:R-:W-:Y:S01]  /*1800*/  FMUL.FTZ R17, R85, R16.reuse ;  /* 0x0000001055117220 */ /* 0x080fe20000410000 */
[----:B------:R-:W-:-:S03]  /*1810*/  FFMA.FTZ R20, R83, R16, -R20 ;  /* 0x0000001053147223 */ /* 0x000fc60000010814 */
[----:B------:R-:W-:Y:S01]  /*1820*/  FFMA.FTZ R17, R83, R18, R17 ;  /* 0x0000001253117223 */ /* 0x000fe20000010011 */
[----:B------:R-:W-:-:S03]  /*1830*/  FMUL.FTZ R90, R72, R20 ;  /* 0x00000014485a7220 */ /* 0x000fc60000410000 */
[-C--:B------:R-:W-:Y:S01]  /*1840*/  FMUL.FTZ R91, R72, R17.reuse ;  /* 0x00000011485b7220 */ /* 0x080fe20000410000 */
[----:B------:R-:W-:-:S03]  /*1850*/  FFMA.FTZ R90, R73, R17, R90 ;  /* 0x00000011495a7223 */ /* 0x000fc6000001005a */
[----:B------:R-:W-:Y:S02]  /*1860*/  FFMA.FTZ R91, R73, R20, -R91 ;  /* 0x00000014495b7223 */ /* 0x000fe4000001085b */
[----:B------:R-:W1:Y:S02]  /*1870*/  SHFL.UP PT, R17, R90, 0x1, RZ ;  /* 0x042000005a117989 */ /* 0x000e6400000e00ff */
[-C--:B0-----:R-:W-:Y:S02]  /*1880*/  FMUL.FTZ R23, R91, R21.reuse ;  /* 0x000000155b177220 */ /* 0x081fe40000410000 */
[----:B------:R-:W0:Y:S01]  /*1890*/  SHFL.UP PT, R16, R91, 0x1, RZ ;  /* 0x042000005b107989 */ /* 0x000e2200000e00ff */
[C---:B------:R-:W-:Y:S01]  /*18a0*/  FMUL.FTZ R18, R90.reuse, R21 ;  /* 0x000000155a127220 */ /* 0x040fe20000410000 */
[----:B---3--:R-:W-:-:S03]  /*18b0*/  FFMA.FTZ R23, R90, R19, R23 ;  /* 0x000000135a177223 */ /* 0x008fc60000010017 */
[----:B------:R-:W-:Y:S01]  /*18c0*/  FFMA.FTZ R18, R91, R19, -R18 ;  /* 0x000000135b127223 */ /* 0x000fe20000010812 */
[----:B------:R-:W-:-:S03]  /*18d0*/  @P1 FADD.FTZ R88, R88, R23 ;  /* 0x0000001758581221 */ /* 0x000fc60000010000 */
[----:B------:R-:W-:Y:S02]  /*18e0*/  @P1 FADD.FTZ R89, R89, R18 ;  /* 0x0000001259591221 */ /* 0x000fe40000010000 */
[----:B------:R-:W3:Y:S04]  /*18f0*/  SHFL.UP PT, R21, R88, 0x2, RZ ;  /* 0x0440000058157989 */ /* 0x000ee800000e00ff */
[----:B------:R-:W4:Y:S01]  /*1900*/  SHFL.UP PT, R20, R89, 0x2, RZ ;  /* 0x0440000059147989 */ /* 0x000f2200000e00ff */
[-C--:B-1----:R-:W-:Y:S01]  /*1910*/  FMUL.FTZ R19, R91, R17.reuse ;  /* 0x000000115b137220 */ /* 0x082fe20000410000 */
[----:B------:R-:W-:-:S03]  /*1920*/  FMUL.FTZ R18, R90, R17 ;  /* 0x000000115a127220 */ /* 0x000fc60000410000 */
[-C--:B0-----:R-:W-:Y:S01]  /*1930*/  @P1 FFMA.FTZ R90, R90, R16.reuse, R19 ;  /* 0x000000105a5a1223 */ /* 0x081fe20000010013 */
        /* <DEDUP_REMOVED lines=52> */
[----:B------:R-:W4:Y:S01]  /*1c80*/  @P0 LDS.128 R20, [UR6] ;  /* 0x00000006ff140984 */ /* 0x000f220008000c00 */
        /* <DEDUP_REMOVED lines=30> */
[----:B------:R-:W-:-:S03]  /*1e70*/  @P3 FMUL.FTZ R89, R51, R90 ;  /* 0x0000005a33593220 */ /* 0x000fc60000410000 */
[-C--:B------:R-:W-:Y:S01]  /*1e80*/  @P3 FFMA.FTZ R51, R51, R91.reuse, R88 ;  /* 0x0000005b33333223 */ /* 0x080fe20000010058 */
[----:B----4-:R-:W-:Y:S01]  /*1e90*/  @!P2 MOV R25, R22 ;  /* 0x000000160019a202 */ /* 0x010fe20000000f00 */
[----:B------:R-:W-:Y:S02]  /*1ea0*/  @P3 FFMA.FTZ R50, R50, R91, -R89 ;  /* 0x0000005b32323223 */ /* 0x000fe40000010859 */
[----:B------:R-:W-:Y:S02]  /*1eb0*/  @P3 FADD.FTZ R24, R24, R51 ;  /* 0x0000003318183221 */ /* 0x000fe40000010000 */
[----:B------:R-:W-:Y:S02]  /*1ec0*/  @P3 FADD.FTZ R25, R25, R50 ;  /* 0x0000003219193221 */ /* 0x000fe40000010000 */
[C---:B------:R-:W-:Y:S01]  /*1ed0*/  FMUL.FTZ R27, R87.reuse, R24 ;  /* 0x00000018571b7220 */ /* 0x040fe20000410000 */
[----:B------:R-:W-:Y:S01]  /*1ee0*/  ISETP.NE.AND P1, PT, R46, RZ, PT ;  /* 0x000000ff2e00720c */ /* 0x000fe20003f25270 */
[----:B------:R-:W-:-:S02]  /*1ef0*/  FMUL.FTZ R87, R87, R25 ;  /* 0x0000001957577220 */ /* 0x000fc40000410000 */
[C---:B------:R-:W-:Y:S02]  /*1f00*/  FFMA.FTZ R27, R86.reuse, R25, -R27 ;  /* 0x00000019561b7223 */ /* 0x040fe4000001081b */
[----:B------:R-:W-:Y:S02]  /*1f10*/  FFMA.FTZ R26, R86, R24, R87 ;  /* 0x00000018561a7223 */ /* 0x000fe40000010057 */
[----:B------:R-:W-:Y:S02]  /*1f20*/  FADD.FTZ R27, R78, R27 ;  /* 0x0000001b4e1b7221 */ /* 0x000fe40000010000 */
[----:B------:R-:W-:Y:S02]  /*1f30*/  FADD.FTZ R26, R81, R26 ;  /* 0x0000001a511a7221 */ /* 0x000fe40000010000 */
[C---:B------:R-:W-:Y:S02]  /*1f40*/  FMUL.FTZ R50, R74.reuse, R27 ;  /* 0x0000001b4a327220 */ /* 0x040fe40000410000 */
[-C--:B------:R-:W-:Y:S01]  /*1f50*/  FMUL.FTZ R74, R74, R26.reuse ;  /* 0x0000001a4a4a7220 */ /* 0x080fe20000410000 */
[----:B------:R-:W0:Y:S01]  /*1f60*/  @!P1 LDC.64 R24, c[0x0][0x480] ;  /* 0x00012000ff189b82 */ /* 0x000e220000000a00 */
[----:B------:R-:W-:-:S02]  /*1f70*/  FFMA.FTZ R81, R75, R26, R50 ;  /* 0x0000001a4b517223 */ /* 0x000fc40000010032 */
[----:B------:R-:W-:Y:S02]  /*1f80*/  FFMA.FTZ R50, R75, R27, -R74 ;  /* 0x0000001b4b327223 */ /* 0x000fe4000001084a */
[----:B------:R-:W-:Y:S01]  /*1f90*/  FADD.FTZ R82, R82, R81 ;  /* 0x0000005152527221 */ /* 0x000fe20000010000 */
[----:B------:R-:W-:Y:S01]  /*1fa0*/  FMUL.FTZ R51, R17, R23 ;  /* 0x0000001711337220 */ /* 0x000fe20000410000 */
[----:B------:R-:W-:Y:S02]  /*1fb0*/  FADD.FTZ R50, R79, R50 ;  /* 0x000000324f327221 */ /* 0x000fe40000010000 */
[----:B------:R-:W-:Y:S01]  /*1fc0*/  FMUL.FTZ R78, R85, R82 ;  /* 0x00000052554e7220 */ /* 0x000fe20000410000 */
[-C--:B------:R-:W-:Y:S01]  /*1fd0*/  FFMA.FTZ R51, R16, R22.reuse, -R51 ;  /* 0x0000001610337223 */ /* 0x080fe20000010833 */
[C---:B------:R-:W-:Y:S01]  /*1fe0*/  FMUL.FTZ R74, R17.reuse, R22 ;  /* 0x00000016114a7220 */ /* 0x040fe20000410000 */
[----:B------:R-:W-:Y:S01]  /*1ff0*/  LEA R40, P2, R36, R40, 0x2 ;  /* 0x0000002824287211 */ /* 0x000fe200078410ff */
[C---:B------:R-:W-:Y:S01]  /*2000*/  FMUL.FTZ R75, R17.reuse, R21 ;  /* 0x00000015114b7220 */ /* 0x040fe20000410000 */
[----:B------:R-:W-:Y:S01]  /*2010*/  FMUL.FTZ R22, R17, R20 ;  /* 0x0000001411167220 */ /* 0x000fe20000410000 */
[-C--:B------:R-:W-:Y:S01]  /*2020*/  FMUL.FTZ R85, R85, R50.reuse ;  /* 0x0000003255557220 */ /* 0x080fe20000410000 */
[----:B------:R-:W-:Y:S01]  /*2030*/  FFMA.FTZ R17, R83, R50, -R78 ;  /* 0x0000003253117223 */ /* 0x000fe2000001084e */
[----:B------:R-:W-:-:S02]  /*2040*/  IADD3.X R41, PT, PT, R41, R37, RZ, P2, !PT ;  /* 0x0000002529297210 */ /* 0x000fc400017fe4ff */
[----:B------:R-:W-:Y:S01]  /*2050*/  LEA R38, P2, R34, R38, 0x2 ;  /* 0x0000002622267211 */ /* 0x000fe200078410ff */
[----:B------:R-:W-:Y:S01]  /*2060*/  FFMA.FTZ R85, R83, R82, R85 ;  /* 0x0000005253557223 */ /* 0x000fe20000010055 */
[----:B------:R-:W-:Y:S01]  /*2070*/  FADD.FTZ R17, R80, R17 ;  /* 0x0000001150117221 */ /* 0x000fe20000010000 */
[C---:B------:R-:W-:Y:S01]  /*2080*/  FFMA.FTZ R20, R16.reuse, R20, -R75 ;  /* 0x0000001410147223 */ /* 0x040fe2000001084b */
[C---:B------:R-:W-:Y:S01]  /*2090*/  FFMA.FTZ R21, R16.reuse, R21, R22 ;  /* 0x0000001510157223 */ /* 0x040fe20000010016 */
[----:B------:R-:W-:Y:S01]  /*20a0*/  FFMA.FTZ R74, R16, R23, R74 ;  /* 0x00000017104a7223 */ /* 0x000fe2000001004a */
[----:B------:R-:W-:Y:S01]  /*20b0*/  IADD3.X R39, PT, PT, R39, R35, RZ, P2, !PT ;  /* 0x0000002327277210 */ /* 0x000fe200017fe4ff */
[----:B------:R-:W-:Y:S01]  /*20c0*/  FADD.FTZ R85, R84, R85 ;  /* 0x0000005554557221 */ /* 0x000fe20000010000 */
[----:B------:R-:W-:Y:S01]  /*20d0*/  FMUL.FTZ R16, R72, R17 ;  /* 0x0000001148107220 */ /* 0x000fe20000410000 */
[----:B------:R-:W-:Y:S01]  /*20e0*/  @!P1 IADD3 R75, P2, PT, R0, R69, RZ ;  /* 0x00000045004b9210 */ /* 0x000fe20007f5e0ff */
[----:B------:R-:W-:Y:S01]  /*20f0*/  FADD.FTZ R23, R19, R74 ;  /* 0x0000004a13177221 */ /* 0x000fe20000010000 */
[-C--:B------:R-:W-:Y:S01]  /*2100*/  FMUL.FTZ R72, R72, R85.reuse ;  /* 0x0000005548487220 */ /* 0x080fe20000410000 */
[----:B------:R-:W-:Y:S01]  /*2110*/  FFMA.FTZ R19, R73, R85, R16 ;  /* 0x0000005549137223 */ /* 0x000fe20000010010 */
[----:B------:R-:W-:Y:S01]  /*2120*/  @!P1 LEA.HI.X.SX32 R78, R0, RZ, 0x1, P2 ;  /* 0x000000ff004e9211 */ /* 0x000fe200010f0eff */
[----:B------:R-:W-:Y:S01]  /*2130*/  UIADD3 UR4, UPT, UPT, UR4, 0x1, URZ ;  /* 0x0000000104047890 */ /* 0x000fe2000fffe0ff */
[----:B0-----:R-:W-:Y:S01]  /*2140*/  @!P1 LEA R24, P2, R75, R24, 0x4 ;  /* 0x000000184b189211 */ /* 0x001fe200078420ff */
[----:B------:R-:W-:Y:S01]  /*2150*/  FFMA.FTZ R72, R73, R17, -R72 ;  /* 0x0000001149487223 */ /* 0x000fe20000010848 */
[----:B------:R-:W-:Y:S01]  /*2160*/  FADD.FTZ R76, R76, R19 ;  /* 0x000000134c4c7221 */ /* 0x000fe20000010000 */
[----:B------:R-:W-:Y:S01]  /*2170*/  UISETP.GE.AND UP0, UPT, UR4, UR10, UPT ;  /* 0x0000000a0400728c */ /* 0x000fe2000bf06270 */
[----:B------:R-:W-:Y:S01]  /*2180*/  FADD.FTZ R22, R18, R51 ;  /* 0x0000003312167221 */ /* 0x000fe20000010000 */
[----:B------:R-:W-:Y:S01]  /*2190*/  @!P1 LEA.HI.X R25, R75, R25, R78, 0x4, P2 ;  /* 0x000000194b199211 */ /* 0x000fe200010f244e */
[----:B--2---:R-:W-:Y:S01]  /*21a0*/  FMUL.FTZ R9, R9, R26 ;  /* 0x0000001a09097220 */ /* 0x004fe20000410000 */
[----:B------:R-:W-:Y:S01]  /*21b0*/  FMUL.FTZ R11, R11, R82 ;  /* 0x000000520b0b7220 */ /* 0x000fe20000410000 */
[----:B-----5:R-:W-:Y:S01]  /*21c0*/  FMUL.FTZ R13, R13, R85 ;  /* 0x000000550d0d7220 */ /* 0x020fe20000410000 */
[----:B------:R-:W-:Y:S01]  /*21d0*/  FADD.FTZ R72, R77, R72 ;  /* 0x000000484d487221 */ /* 0x000fe20000010000 */
[----:B------:R-:W-:Y:S01]  /*21e0*/  FMUL.FTZ R15, R15, R76 ;  /* 0x0000004c0f0f7220 */ /* 0x000fe20000410000 */
[----:B------:R2:W-:Y:S01]  /*21f0*/  @!P1 STS.128 [UR6], R20 ;  /* 0x00000014ff009988 */ /* 0x0005e20008000c06 */
[----:B------:R-:W-:Y:S01]  /*2200*/  FFMA.FTZ R9, R8, R27, -R9 ;  /* 0x0000001b08097223 */ /* 0x000fe20000010809 */
[----:B------:R-:W-:Y:S01]  /*2210*/  FFMA.FTZ R10, R10, R50, -R11 ;  /* 0x000000320a0a7223 */ /* 0x000fe2000001080b */
[----:B------:R-:W-:Y:S01]  /*2220*/  FFMA.FTZ R13, R12, R17, -R13 ;  /* 0x000000110c0d7223 */ /* 0x000fe2000001080d */
[----:B------:R2:W-:Y:S01]  /*2230*/  @!P1 STG.E.128 desc[UR20][R24.64], R20 ;  /* 0x0000001418009986 */ /* 0x0005e2000c101d14 */
[----:B------:R-:W-:Y:S01]  /*2240*/  FFMA.FTZ R14, R14, R72, -R15 ;  /* 0x000000480e0e7223 */ /* 0x000fe2000001080f */
[----:B------:R-:W-:Y:S01]  /*2250*/  LEA R67, P1, R32, R67, 0x3 ;  /* 0x0000004320437211 */ /* 0x000fe200078218ff */
[----:B------:R-:W-:Y:S01]  /*2260*/  FFMA.FTZ R4, R9, 2, R4 ;  /* 0x4000000009047823 */ /* 0x000fe20000010004 */
[----:B------:R-:W-:Y:S01]  /*2270*/  FFMA.FTZ R5, R10, 2, R5 ;  /* 0x400000000a057823 */ /* 0x000fe20000010005 */
[----:B------:R-:W-:Y:S01]  /*2280*/  FFMA.FTZ R6, R13, 2, R6 ;  /* 0x400000000d067823 */ /* 0x000fe20000010006 */
[----:B------:R-:W-:Y:S01]  /*2290*/  FFMA.FTZ R7, R14, 2, R7 ;  /* 0x400000000e077823 */ /* 0x000fe20000010007 */
[----:B------:R-:W-:-:S02]  /*22a0*/  IADD3 R69, PT, PT, R69, 0x1, RZ ;  /* 0x0000000145457810 */ /* 0x000fc40007ffe0ff */
[----:B------:R-:W-:Y:S01]  /*22b0*/  IADD3.X R70, PT, PT, R70, R59, RZ, P1, !PT ;  /* 0x0000003b46467210 */ /* 0x000fe20000ffe4ff */
[----:B------:R-:W-:Y:S01]  /*22c0*/  UIADD3 UR6, UPT, UPT, UR6, 0x10, URZ ;  /* 0x0000001006067890 */ /* 0x000fe2000fffe0ff */
[----:B------:R-:W-:Y:S11]  /*22d0*/  BRA.U !UP0, `(.L_x_2465) ;  /* 0xfffffff108107547 */ /* 0x000ff6000b83ffff */
.L_x_2464:
[----:B------:R-:W-:Y:S01]  /*22e0*/  BAR.SYNC.DEFER_BLOCKING 0x0 ;  /* 0x0000000000007b1d */ /* 0x000fe20000010000 */
[C---:B------:R-:W-:Y:S02]  /*22f0*/  LEA R9, P0, R43.reuse, R30, 0x7 ;  /* 0x0000001e2b097211 */ /* 0x040fe400078038ff */
[----:B------:R-:W-:Y:S02]  /*2300*/  IADD3 R43, PT, PT, R43, 0x1, RZ ;  /* 0x000000012b2b7810 */ /* 0x000fe40007ffe0ff */
[----:B------:R-:W-:Y:S01]  /*2310*/  IADD3.X R10, PT, PT, RZ, R42, RZ, P0, !PT ;  /* 0x0000002aff0a7210 */ /* 0x000fe200007fe4ff */
[----:B------:R-:W0:Y:S01]  /*2320*/  LDCU UR4, c[0x0][0x394] ;  /* 0x00007280ff0477ac */ /* 0x000e220008000800 */
[----:B------:R-:W-:Y:S02]  /*2330*/  LEA R8, P0, R9, R2, 0x2 ;  /* 0x0000000209087211 */ /* 0x000fe400078010ff */
[----:B------:R-:W-:Y:S02]  /*2340*/  IADD3 R53, P1, PT, R53, 0x400, RZ ;  /* 0x0000040035357810 */ /* 0x000fe40007f3e0ff */
[----:B------:R-:W-:-:S02]  /*2350*/  LEA.HI.X R9, R9, R3, R10, 0x2, P0 ;  /* 0x0000000309097211 */ /* 0x000fc400000f140a */
[----:B------:R-:W-:Y:S02]  /*2360*/  IADD3 R52, P2, PT, R52, 0x400, RZ ;  /* 0x0000040034347810 */ /* 0x000fe40007f5e0ff */
[----:B------:R-:W-:Y:S02]  /*2370*/  IADD3 R56, P3, PT, R56, 0x200, RZ ;  /* 0x0000020038387810 */ /* 0x000fe40007f7e0ff */
[----:B------:R-:W-:Y:S02]  /*2380*/  IADD3 R58, P4, PT, R58, 0x200, RZ ;  /* 0x000002003a3a7810 */ /* 0x000fe40007f9e0ff */
[----:B------:R-:W-:Y:S02]  /*2390*/  IADD3.X R49, PT, PT, RZ, R49, RZ, P1, !PT ;  /* 0x00000031ff317210 */ /* 0x000fe40000ffe4ff */
[----:B------:R-:W-:Y:S02]  /*23a0*/  IADD3.X R33, PT, PT, RZ, R33, RZ, P2, !PT ;  /* 0x00000021ff217210 */ /* 0x000fe400017fe4ff */
[----:B------:R-:W-:Y:S01]  /*23b0*/  IADD3.X R55, PT, PT, RZ, R55, RZ, P3, !PT ;  /* 0x00000037ff377210 */ /* 0x000fe20001ffe4ff */
[----:B------:R1:W-:Y:S01]  /*23c0*/  STG.E.128 desc[UR20][R8.64], R4 ;  /* 0x0000000408007986 */ /* 0x0003e2000c101d14 */
[----:B0-----:R-:W-:-:S02]  /*23d0*/  ISETP.GE.AND P0, PT, R43, UR4, PT ;  /* 0x000000042b007c0c */ /* 0x001fc4000bf06270 */
[----:B------:R-:W-:-:S11]  /*23e0*/  IADD3.X R57, PT, PT, RZ, R57, RZ, P4, !PT ;  /* 0x00000039ff397210 */ /* 0x000fd600027fe4ff */
[----:B------:R-:W-:Y:S05]  /*23f0*/  @!P0 BRA `(.L_x_2466) ;  /* 0xffffffe000fc8947 */ /* 0x000fea000383ffff */
[----:B------:R-:W-:Y:S05]  /*2400*/  EXIT ;  /* 0x000000000000794d */ /* 0x000fea0003800000 */
.L_x_2467:
        /* <DEDUP_REMOVED lines=15> */
.L_x_5022:


//--------------------- .text._Z25selective_scan_fwd_kernelI32Selective_Scan_fwd_kernel_traitsILi32ELi4ELi1ELb1ELb1ELb1ELb1EfN3c107complexIfEEEEv13SSMParamsBase --------------------------
	.section	.text._Z25selective_scan_fwd_kernelI32Selective_Scan_fwd_kernel_traitsILi32ELi4ELi1ELb1ELb1ELb1ELb1EfN3c107complexIfEEEEv13SSMParamsBase,"ax",@progbits
	.align	128
        .global         _Z25selective_scan_fwd_kernelI32Selective_Scan_fwd_kernel_traitsILi32ELi4ELi1ELb1ELb1ELb1ELb1EfN3c107complexIfEEEEv13SSMParamsBase
        .type           _Z25selective_scan_fwd_kernelI32Selective_Scan_fwd_kernel_traitsILi32ELi4ELi1ELb1ELb1ELb1ELb1EfN3c107complexIfEEEEv13SSMParamsBase,@function
        .size           _Z25selective_scan_fwd_kernelI32Selective_Scan_fwd_kernel_traitsILi32ELi4ELi1ELb1ELb1ELb1ELb1EfN3c107complexIfEEEEv13SSMParamsBase,(.L_x_5023 - _Z25selective_scan_fwd_kernelI32Selective_Scan_fwd_kernel_traitsILi32ELi4ELi1ELb1ELb1ELb1ELb1EfN3c107complexIfEEEEv13SSMParamsBase)
        .other          _Z25selective_scan_fwd_kernelI32Selective_Scan_fwd_kernel_traitsILi32ELi4ELi1ELb1ELb1ELb1ELb1EfN3c107complexIfEEEEv13SSMParamsBase,@"STO_CUDA_ENTRY STV_DEFAULT"
_Z25selective_scan_fwd_kernelI32Selective_Scan_fwd_kernel_traitsILi32ELi4ELi1ELb1ELb1ELb1ELb1EfN3c107complexIfEEEEv13SSMParamsBase:
.text._Z25selective_scan_fwd_kernelI32Selective_Scan_fwd_kernel_traitsILi32ELi4ELi1ELb1ELb1ELb1ELb1EfN3c107complexIfEEEEv13SSMParamsBase:
        /* <DEDUP_REMOVED lines=11> */
[----:B------:R-:W3:Y:S01]  /*00b0*/  LDCU.64 UR18, c[0x0][0x3d0] ;  /* 0x00007a00ff1277ac */ /* 0x000ee20008000a00 */
[----:B0-----:R-:W-:-:S06]  /*00c0*/  IABS R9, R10 ;  /* 0x0000000a00097213 */ /* 0x001fcc0000000000 */
        /* <DEDUP_REMOVED lines=37> */
[----:B------:R-:W-:Y:S01]  /*0320*/  @P0 IADD3 R7, PT, PT, R7, 0x1, RZ ;  /* 0x0000000107070810 */ /* 0x000fe20007ffe0ff */
[----:B------:R-:W-:-:S03]  /*0330*/  UIMAD.WIDE.U32 UR4, UR22, UR8, URZ ;  /* 0x00000008160472a5 */ /* 0x000fc6000f8e00ff */
[----:B------:R-:W-:Y:S01]  /*0340*/  MOV R8, R7 ;  /* 0x0000000700087202 */ /* 0x000fe20000000f00 */
[----:B------:R-:W-:-:S03]  /*0350*/  UIMAD.WIDE.U32 UR6, UR22, UR12, URZ ;  /* 0x0000000c160672a5 */ /* 0x000fc6000f8e00ff */
[----:B------:R-:W-:Y:S01]  /*0360*/  @!P2 IADD3 R8, PT, PT, -R8, RZ, RZ ;  /* 0x000000ff0808a210 */ /* 0x000fe20007ffe1ff */
[----:B------:R-:W-:Y:S01]  /*0370*/  UIMAD UR9, UR22, UR9, UR5 ;  /* 0x00000009160972a4 */ /* 0x000fe2000f8e0205 */
[----:B------:R-:W-:Y:S02]  /*0380*/  @!P1 LOP3.LUT R8, RZ, R10, RZ, 0x33, !PT ;  /* 0x0000000aff089212 */ /* 0x000fe400078e33ff */
[----:B------:R-:W0:Y:S01]  /*0390*/  LDC R10, c[0x0][0x384] ;  /* 0x0000e100ff0a7b82 */ /* 0x000e220000000800 */
[----:B------:R-:W-:Y:S01]  /*03a0*/  UIMAD UR8, UR22, UR13, UR7 ;  /* 0x0000000d160872a4 */ /* 0x000fe2000f8e0207 */
[----:B------:R-:W-:Y:S02]  /*03b0*/  MOV R3, UR5 ;  /* 0x0000000500037c02 */ /* 0x000fe40008000f00 */
[----:B----4-:R-:W-:Y:S02]  /*03c0*/  ISETP.GE.AND P0, PT, R59, 0x1, PT ;  /* 0x000000013b00780c */ /* 0x010fe40003f06270 */
[----:B------:R-:W-:-:S02]  /*03d0*/  MOV R2, UR4 ;  /* 0x0000000400027c02 */ /* 0x000fc40008000f00 */
[----:B------:R-:W-:Y:S02]  /*03e0*/  MOV R3, UR9 ;  /* 0x0000000900037c02 */ /* 0x000fe40008000f00 */
[----:B------:R-:W-:Y:S02]  /*03f0*/  MOV R5, UR7 ;  /* 0x0000000700057c02 */ /* 0x000fe40008000f00 */
[----:B------:R-:W-:Y:S02]  /*0400*/  MOV R4, UR6 ;  /* 0x0000000600047c02 */ /* 0x000fe40008000f00 */
[----:B------:R-:W-:Y:S01]  /*0410*/  MOV R5, UR8 ;  /* 0x0000000800057c02 */ /* 0x000fe20008000f00 */
[C---:B------:R-:W-:Y:S01]  /*0420*/  IMAD.WIDE.U32 R2, R13.reuse, UR10, R2 ;  /* 0x0000000a0d027c25 */ /* 0x040fe2000f8e0002 */
[----:B------:R-:W-:Y:S02]  /*0430*/  UIMAD.WIDE.U32 UR4, UR22, UR16, URZ ;  /* 0x00000010160472a5 */ /* 0x000fe4000f8e00ff */
[----:B------:R-:W-:Y:S01]  /*0440*/  UIMAD.WIDE.U32 UR6, UR22, UR18, URZ ;  /* 0x00000012160672a5 */ /* 0x000fe2000f8e00ff */
[----:B------:R-:W-:Y:S01]  /*0450*/  IMAD.WIDE.U32 R4, R13, UR14, R4 ;  /* 0x0000000e0d047c25 */ /* 0x000fe2000f8e0004 */
[----:B--2---:R-:W-:Y:S01]  /*0460*/  LEA R60, P3, R2, R60, 0x2 ;  /* 0x0000003c023c7211 */ /* 0x004fe200078610ff */
[----:B------:R-:W-:-:S02]  /*0470*/  UIMAD UR5, UR22, UR17, UR5 ;  /* 0x00000011160572a4 */ /* 0x000fc4000f8e0205 */
[C---:B------:R-:W-:Y:S01]  /*0480*/  IMAD R63, R13.reuse, UR11, R3 ;  /* 0x0000000b0d3f7c24 */ /* 0x040fe2000f8e0203 */
[----:B------:R-:W-:Y:S01]  /*0490*/  UIMAD UR7, UR22, UR19, UR7 ;  /* 0x00000013160772a4 */ /* 0x000fe2000f8e0207 */
[----:B------:R-:W-:Y:S01]  /*04a0*/  IMAD R65, R13, UR15, R5 ;  /* 0x0000000f0d417c24 */ /* 0x000fe2000f8e0205 */
[----:B------:R-:W-:Y:S02]  /*04b0*/  SHF.R.S32.HI R3, RZ, 0x1f, R8 ;  /* 0x0000001fff037819 */ /* 0x000fe40000011408 */
[----:B------:R-:W-:Y:S01]  /*04c0*/  LEA.HI.X R63, R2, R61, R63, 0x2, P3 ;  /* 0x0000003d023f7211 */ /* 0x000fe200018f143f */
[----:B-1-3--:R-:W-:Y:S07]  /*04d0*/  @!P0 EXIT ;  /* 0x000000000000894d */ /* 0x00afee0003800000 */
[----:B------:R-:W1:Y:S01]  /*04e0*/  LDC.64 R28, c[0x0][0x438] ;  /* 0x00010e00ff1c7b82 */ /* 0x000e620000000a00 */
[C---:B------:R-:W-:Y:S01]  /*04f0*/  IMAD R9, R3.reuse, R20, RZ ;  /* 0x0000001403097224 */ /* 0x040fe200078e02ff */
[----:B------:R-:W2:Y:S01]  /*0500*/  S2R R53, SR_TID.X ;  /* 0x0000000000357919 */ /* 0x000ea20000002100 */
[----:B------:R-:W-:Y:S01]  /*0510*/  IMAD R5, R3, R16, RZ ;  /* 0x0000001003057224 */ /* 0x000fe200078e02ff */
[----:B------:R-:W-:Y:S01]  /*0520*/  LEA R62, P0, R4, R14, 0x2 ;  /* 0x0000000e043e7211 */ /* 0x000fe200078010ff */
[C---:B------:R-:W-:Y:S01]  /*0530*/  IMAD.WIDE.U32 R6, R8.reuse, R20, UR6 ;  /* 0x0000000608067e25 */ /* 0x040fe2000f8e0014 */
[----:B------:R-:W3:Y:S02]  /*0540*/  LDCU UR6, c[0x0][0x38c] ;  /* 0x00007180ff0677ac */ /* 0x000ee40008000800 */
[----:B------:R-:W4:Y:S01]  /*0550*/  LDC.64 R24, c[0x0][0x428] ;  /* 0x00010a00ff187b82 */ /* 0x000f220000000a00 */
[----:B------:R-:W-:Y:S01]  /*0560*/  IMAD R9, R8, R21, R9 ;  /* 0x0000001508097224 */ /* 0x000fe200078e0209 */
[----:B------:R-:W-:Y:S01]  /*0570*/  LEA R66, P2, R6, R22, 0x2 ;  /* 0x0000001606427211 */ /* 0x000fe200078410ff */
[----:B------:R-:W-:Y:S01]  /*0580*/  IMAD.WIDE.U32 R2, R8, R16, UR4 ;  /* 0x0000000408027e25 */ /* 0x000fe2000f8e0010 */
[----:B------:R-:W-:Y:S01]  /*0590*/  LEA.HI.X R65, R4, R15, R65, 0x2, P0 ;  /* 0x0000000f04417211 */ /* 0x000fe200000f1441 */
[----:B------:R-:W-:Y:S01]  /*05a0*/  UMOV UR4, 0x400 ;  /* 0x0000040000047882 */ /* 0x000fe20000000000 */
[----:B------:R-:W-:Y:S01]  /*05b0*/  IADD3 R69, PT, PT, R7, R9, RZ ;  /* 0x0000000907457210 */ /* 0x000fe20007ffe0ff */
[----:B------:R-:W-:Y:S01]  /*05c0*/  IMAD R5, R8, R17, R5 ;  /* 0x0000001108057224 */ /* 0x000fe200078e0205 */
[----:B------:R-:W3:Y:S01]  /*05d0*/  LDC.64 R26, c[0x0][0x418] ;  /* 0x00010600ff1a7b82 */ /* 0x000ee20000000a00 */
[----:B0-----:R-:W-:Y:S01]  /*05e0*/  LEA R64, P1, R2, R18, 0x2 ;  /* 0x0000001202407211 */ /* 0x001fe200078210ff */
[----:B------:R-:W-:Y:S01]  /*05f0*/  IMAD R8, R10, UR22, R13 ;  /* 0x000000160a087c24 */ /* 0x000fe2000f8e020d */
[----:B------:R-:W-:Y:S01]  /*0600*/  LEA.HI.X R69, R6, R23, R69, 0x2, P2 ;  /* 0x0000001706457211 */ /* 0x000fe200010f1445 */
[----:B------:R-:W0:Y:S01]  /*0610*/  LDCU.U8 UR11, c[0x0][0x39e] ;  /* 0x000073c0ff0b77ac */ /* 0x000e220008000000 */
[----:B------:R-:W-:Y:S01]  /*0620*/  IADD3 R67, PT, PT, R3, R5, RZ ;  /* 0x0000000503437210 */ /* 0x000fe20007ffe0ff */
[----:B------:R-:W-:-:S02]  /*0630*/  IMAD R59, R8, R59, RZ ;  /* 0x0000003b083b7224 */ /* 0x000fc400078e02ff */
[----:B------:R-:W0:Y:S01]  /*0640*/  LDC.64 R54, c[0x0][0x3a0] ;  /* 0x0000e800ff367b82 */ /* 0x000e220000000a00 */
[----:B------:R-:W-:Y:S01]  /*0650*/  LEA.HI.X R67, R2, R19, R67, 0x2, P1 ;  /* 0x0000001302437211 */ /* 0x000fe200008f1443 */
[----:B-1----:R-:W-:-:S04]  /*0660*/  IMAD.WIDE.U32 R6, R13, R28, RZ ;  /* 0x0000001c0d067225 */ /* 0x002fc800078e00ff */
[C---:B------:R-:W-:Y:S02]  /*0670*/  IMAD R7, R13.reuse, R29, R7 ;  /* 0x0000001d0d077224 */ /* 0x040fe400078e0207 */
[----:B------:R-:W1:Y:S01]  /*0680*/  LDC.64 R18, c[0x0][0x440] ;  /* 0x00011000ff127b82 */ /* 0x000e620000000a00 */
[----:B----4-:R-:W-:-:S04]  /*0690*/  IMAD.WIDE.U32 R2, R13, R24, RZ ;  /* 0x000000180d027225 */ /* 0x010fc800078e00ff */
[----:B------:R-:W-:Y:S02]  /*06a0*/  IMAD R3, R13, R25, R3 ;  /* 0x000000190d037224 */ /* 0x000fe400078e0203 */
[----:B--2---:R-:W-:Y:S01]  /*06b0*/  IMAD.WIDE.U32 R32, R53, 0x20, RZ ;  /* 0x0000002035207825 */ /* 0x004fe200078e00ff */
[----:B------:R-:W2:Y:S03]  /*06c0*/  LDC.64 R14, c[0x0][0x420] ;  /* 0x00010800ff0e7b82 */ /* 0x000ea60000000a00 */
[----:B---3--:R-:W-:Y:S01]  /*06d0*/  IMAD.WIDE.U32 R4, R13, R26, RZ ;  /* 0x0000001a0d047225 */ /* 0x008fe200078e00ff */
[----:B------:R-:W-:-:S03]  /*06e0*/  LOP3.LUT R61, R32, 0x10, RZ, 0xfc, !PT ;  /* 0x00000010203d7812 */ /* 0x000fc600078efcff */
[C---:B------:R-:W-:Y:S01]  /*06f0*/  IMAD R5, R13.reuse, R27, R5 ;  /* 0x0000001b0d057224 */ /* 0x040fe200078e0205 */
[----:B------:R-:W3:Y:S01]  /*0700*/  LDC.64 R56, c[0x0][0x410] ;  /* 0x00010400ff387b82 */ /* 0x000ee20000000a00 */
[----:B0-----:R-:W-:-:S04]  /*0710*/  IMAD.WIDE.U32 R8, R13, R54, RZ ;  /* 0x000000360d087225 */ /* 0x001fc800078e00ff */
[----:B------:R-:W-:Y:S02]  /*0720*/  IMAD R55, R13, R55, R9 ;  /* 0x000000370d377224 */ /* 0x000fe400078e0209 */
[----:B------:R-:W-:Y:S01]  /*0730*/  IMAD R59, R59, UR6, RZ ;  /* 0x000000063b3b7c24 */ /* 0x000fe2000f8e02ff */
[----:B------:R-:W0:Y:S01]  /*0740*/  LDC.64 R16, c[0x0][0x430] ;  /* 0x00010c00ff107b82 */ /* 0x000e220000000a00 */
[----:B-1----:R-:W-:-:S04]  /*0750*/  LEA R54, P0, R8, R18, 0x3 ;  /* 0x0000001208367211 */ /* 0x002fc800078018ff */
[----:B------:R-:W-:-:S03]  /*0760*/  LEA.HI.X R55, R8, R19, R55, 0x3, P0 ;  /* 0x0000001308377211 */ /* 0x000fc600000f1c37 */
[----:B------:R-:W1:Y:S01]  /*0770*/  S2UR UR5, SR_CgaCtaId ;  /* 0x00000000000579c3 */ /* 0x000e620000008800 */
[----:B--2---:R-:W-:-:S07]  /*0780*/  IMAD.WIDE.U32 R38, R14, UR22, R2 ;  /* 0x000000160e267c25 */ /* 0x004fce000f8e0002 */
[----:B------:R-:W2:Y:S01]  /*0790*/  LDC.64 R30, c[0x0][0x478] ;  /* 0x00011e00ff1e7b82 */ /* 0x000ea20000000a00 */
[----:B---3--:R-:W-:-:S04]  /*07a0*/  IMAD.WIDE.U32 R36, R56, UR22, R4 ;  /* 0x0000001638247c25 */ /* 0x008fc8000f8e0004 */
[----:B------:R-:W-:Y:S02]  /*07b0*/  IMAD R56, R15, UR22, R39 ;  /* 0x000000160f387c24 */ /* 0x000fe4000f8e0227 */
[----:B------:R-:W-:Y:S01]  /*07c0*/  IMAD R57, R57, UR22, R37 ;  /* 0x0000001639397c24 */ /* 0x000fe2000f8e0225 */
[----:B------:R-:W3:Y:S01]  /*07d0*/  LDC.64 R28, c[0x0][0x488] ;  /* 0x00012200ff1c7b82 */ /* 0x000ee20000000a00 */
[----:B0-----:R-:W-:-:S04]  /*07e0*/  IMAD.WIDE.U32 R34, R16, UR22, R6 ;  /* 0x0000001610227c25 */ /* 0x001fc8000f8e0006 */
[----:B------:R-:W-:-:S03]  /*07f0*/  IMAD R58, R17, UR22, R35 ;  /* 0x00000016113a7c24 */ /* 0x000fc6000f8e0223 */
[----:B------:R-:W0:Y:S01]  /*0800*/  LDC.64 R10, c[0x0][0x490] ;  /* 0x00012400ff0a7b82 */ /* 0x000e220000000a00 */
[----:B-1----:R-:W-:-:S04]  /*0810*/  ULEA UR4, UR5, UR4, 0x18 ;  /* 0x0000000405047291 */ /* 0x002fc8000f8ec0ff */
[----:B------:R-:W-:-:S03]  /*0820*/  UIADD3 UR6, UPT, UPT, UR4, 0x880, URZ ;  /* 0x0000088004067890 */ /* 0x000fc6000fffe0ff */
[----:B------:R-:W1:Y:S01]  /*0830*/  LDC.64 R44, c[0x0][0x3e0] ;  /* 0x0000f800ff2c7b82 */ /* 0x000e620000000a00 */
[----:B--2---:R-:W-:Y:S01]  /*0840*/  IMAD.WIDE.U32 R30, R53, 0x10, R30 ;  /* 0x00000010351e7825 */ /* 0x004fe200078e001e */
[----:B------:R-:W-:-:S06]  /*0850*/  UMOV UR4, URZ ;  /* 0x000000ff00047c82 */ /* 0x000fcc0008000000 */
[----:B------:R-:W2:Y:S01]  /*0860*/  LDC.64 R42, c[0x0][0x3c0] ;  /* 0x0000f000ff2a7b82 */ /* 0x000ea20000000a00 */
[----:B---3--:R-:W-:-:S07]  /*0870*/  IMAD.WIDE.U32 R28, R53, 0x10, R28 ;  /* 0x00000010351c7825 */ /* 0x008fce00078e001c */
[----:B------:R-:W3:Y:S01]  /*0880*/  LDC.64 R40, c[0x0][0x3a8] ;  /* 0x0000ea00ff287b82 */ /* 0x000ee20000000a00 */
[----:B0-----:R-:W-:Y:S01]  /*0890*/  IMAD.WIDE.U32 R2, R53, 0x10, R10 ;  /* 0x0000001035027825 */ /* 0x001fe200078e000a */
[----:B-1----:R-:W-:Y:S02]  /*08a0*/  SHF.L.U64.HI R45, R44, 0x2, R45 ;  /* 0x000000022c2d7819 */ /* 0x002fe4000001022d */
[----:B--2---:R-:W-:Y:S02]  /*08b0*/  SHF.L.U64.HI R43, R42, 0x2, R43 ;  /* 0x000000022a2b7819 */ /* 0x004fe4000001022b */
[----:B---3--:R-:W-:-:S07]  /*08c0*/  SHF.L.U64.HI R41, R40, 0x3, R41 ;  /* 0x0000000328297819 */ /* 0x008fce0000010229 */
.L_x_2478:
[----:B------:R-:W-:Y:S01]  /*08d0*/  BAR.SYNC.DEFER_BLOCKING 0x0 ;  /* 0x0000000000007b1d */ /* 0x000fe20000010000 */
[----:B0-----:R-:W-:Y:S02]  /*08e0*/  MOV R4, R62 ;  /* 0x0000003e00047202 */ /* 0x001fe40000000f00 */
        /* <DEDUP_REMOVED lines=52> */
.L_x_2470:
[----:B------:R-:W-:Y:S05]  /*0c30*/  BSYNC.RECONVERGENT B0 ;  /* 0x0000000000007941 */ /* 0x000fea0003800200 */
.L_x_2469:
        /* <DEDUP_REMOVED lines=32> */
.L_x_2472:
[----:B------:R-:W-:Y:S05]  /*0e40*/  BSYNC.RECONVERGENT B0 ;  /* 0x0000000000007941 */ /* 0x000fea0003800200 */
.L_x_2471:
        /* <DEDUP_REMOVED lines=32> */
.L_x_2474:
[----:B------:R-:W-:Y:S05]  /*1050*/  BSYNC.RECONVERGENT B0 ;  /* 0x0000000000007941 */ /* 0x000fea0003800200 */
.L_x_2473:
        /* <DEDUP_REMOVED lines=32> */
.L_x_2475:
[----:B------:R-:W-:Y:S05]  /*1260*/  BSYNC.RECONVERGENT B0 ;  /* 0x0000000000007941 */ /* 0x000fea0003800200 */
.L_x_2468:
        /* <DEDUP_REMOVED lines=9> */
[----:B------:R-:W-:Y:S01]  /*1300*/  ISETP.NE.AND P0, PT, RZ, UR4, PT ;  /* 0x00000004ff007c0c */ /* 0x000fe2000bf05270 */
        /* <DEDUP_REMOVED lines=8> */
[----:B------:R-:W1:Y:S01]  /*1390*/  LDCU UR12, c[0x0][0x38c] ;  /* 0x00007180ff0c77ac */ /* 0x000e620008000800 */
[----:B------:R-:W-:-:S02]  /*13a0*/  MOV R76, R55 ;  /* 0x00000037004c7202 */ /* 0x000fc40000000f00 */
[C---:B------:R-:W-:Y:S01]  /*13b0*/  IADD3.X R49, PT, PT, R33.reuse, R69, RZ, P1, !PT ;  /* 0x0000004521317210 */ /* 0x040fe20000ffe4ff */
[----:B------:R-:W-:Y:S01]  /*13c0*/  UIMAD UR7, UR4, UR7, URZ ;  /* 0x00000007040772a4 */ /* 0x000fe2000f8e02ff */
[----:B------:R-:W-:Y:S01]  /*13d0*/  IADD3.X R47, PT, PT, R33, R67, RZ, P2, !PT ;  /* 0x00000043212f7210 */ /* 0x000fe200017fe4ff */
[----:B------:R-:W-:Y:S01]  /*13e0*/  UMOV UR5, URZ ;  /* 0x000000ff00057c82 */ /* 0x000fe20008000000 */
[----:B------:R-:W-:-:S09]  /*13f0*/  UMOV UR8, UR6 ;  /* 0x0000000600087c82 */ /* 0x000fd20008000000 */
.L_x_2477:
        /* <DEDUP_REMOVED lines=10> */
[----:B----4-:R-:W-:Y:S01]  /*14a0*/  FMUL.FTZ R19, R16, 1.4426950216293334961 ;  /* 0x3fb8aa3b10137820 */ /* 0x010fe20000410000 */
[----:B------:R-:W-:-:S03]  /*14b0*/  FMUL.FTZ R20, R17, R72 ;  /* 0x0000004811147220 */ /* 0x000fc60000410000 */
[C---:B------:R-:W-:Y:S01]  /*14c0*/  FMUL.FTZ R16, R19.reuse, R72 ;  /* 0x0000004813107220 */ /* 0x040fe20000410000 */
[----:B------:R-:W-:Y:S01]  /*14d0*/  FMUL.RZ R25, R20, 0.15915493667125701904 ;  /* 0x3e22f98314197820 */ /* 0x000fe2000040c000 */
[----:B------:R-:W-:-:S03]  /*14e0*/  FMUL.FTZ R18, R19, R71 ;  /* 0x0000004713127220 */ /* 0x000fc60000410000 */
[----:B------:R-:W-:Y:S01]  /*14f0*/  MUFU.SIN R21, R25 ;  /* 0x0000001900157308 */ /* 0x000fe20000000400 */
[C---:B------:R-:W-:Y:S01]  /*1500*/  FMUL.FTZ R20, R19.reuse, R70 ;  /* 0x0000004613147220 */ /* 0x040fe20000410000 */
[----:B------:R-:W-:Y:S01]  /*1510*/  FMUL.FTZ R22, R19, R68 ;  /* 0x0000004413167220 */ /* 0x000fe20000410000 */
[----:B------:R-:W-:-:S05]  /*1520*/  FMUL.FTZ R19, R17, R70 ;  /* 0x0000004611137220 */ /* 0x000fca0000410000 */
[----:B------:R-:W0:Y:S01]  /*1530*/  MUFU.EX2 R16, R16 ;  /* 0x0000001000107308 */ /* 0x000e220000000800 */
[----:B------:R-:W-:-:S07]  /*1540*/  FMUL.RZ R26, R19, 0.15915493667125701904 ;  /* 0x3e22f983131a7820 */ /* 0x000fce000040c000 */
[----:B------:R-:W4:Y:S01]  /*1550*/  MUFU.COS R23, R25 ;  /* 0x0000001900177308 */ /* 0x000f220000000000 */
[----:B------:R-:W-:Y:S01]  /*1560*/  FMUL.FTZ R24, R17, R68 ;  /* 0x0000004411187220 */ /* 0x000fe20000410000 */
[----:B--2---:R-:W-:-:S06]  /*1570*/  FMUL.FTZ R83, R77, R8 ;  /* 0x000000084d537220 */ /* 0x004fcc0000410000 */
[----:B------:R-:W-:Y:S01]  /*1580*/  MUFU.EX2 R20, R20 ;  /* 0x0000001400147308 */ /* 0x000fe20000000800 */
[----:B0-----:R-:W-:-:S07]  /*1590*/  FMUL.FTZ R80, R16, R21 ;  /* 0x0000001510507220 */ /* 0x001fce0000410000 */
[----:B------:R-:W0:Y:S01]  /*15a0*/  MUFU.SIN R19, R26 ;  /* 0x0000001a00137308 */ /* 0x000e220000000400 */
[----:B------:R-:W-:Y:S01]  /*15b0*/  FMUL.RZ R24, R24, 0.15915493667125701904 ;  /* 0x3e22f98318187820 */ /* 0x000fe2000040c000 */
[----:B------:R-:W-:Y:S01]  /*15c0*/  FMUL.FTZ R81, R75, R10 ;  /* 0x0000000a4b517220 */ /* 0x000fe20000410000 */
[----:B----4-:R-:W-:-:S05]  /*15d0*/  FMUL.FTZ R78, R16, R23 ;  /* 0x00000017104e7220 */ /* 0x010fca0000410000 */
[----:B------:R-:W2:Y:S01]  /*15e0*/  MUFU.COS R25, R26 ;  /* 0x0000001a00197308 */ /* 0x000ea20000000000 */
        /* <DEDUP_REMOVED lines=11> */
[----:B------:R-:W-:Y:S01]  /*16a0*/  FMUL.RZ R16, R17, 0.15915493667125701904 ;  /* 0x3e22f98311107820 */ /* 0x000fe2000040c000 */
[----:B------:R-:W-:Y:S01]  /*16b0*/  FADD.FTZ R9, R81, R8 ;  /* 0x0000000851097221 */ /* 0x000fe20000010000 */
[----:B--2---:R-:W-:-:S05]  /*16c0*/  FMUL.FTZ R86, R20, R25 ;  /* 0x0000001914567220 */ /* 0x004fca0000410000 */
[----:B------:R-:W2:Y:S01]  /*16d0*/  MUFU.COS R21, R24 ;  /* 0x0000001800157308 */ /* 0x000ea20000000000 */
[C---:B------:R-:W-:Y:S01]  /*16e0*/  FMUL.FTZ R17, R84.reuse, R11 ;  /* 0x0000000b54117220 */ /* 0x040fe20000410000 */
[-C--:B------:R-:W-:Y:S01]  /*16f0*/  FMUL.FTZ R10, R84, R9.reuse ;  /* 0x00000009540a7220 */ /* 0x080fe20000410000 */
[----:B---3--:R-:W-:Y:S02]  /*1700*/  FMUL.FTZ R87, R74, R12 ;  /* 0x0000000c4a577220 */ /* 0x008fe40000410000 */
[----:B------:R-:W-:-:S03]  /*1710*/  FFMA.FTZ R8, R86, R9, -R17 ;  /* 0x0000000956087223 */ /* 0x000fc60000010811 */
[----:B------:R-:W-:Y:S01]  /*1720*/  MUFU.EX2 R18, R18 ;  /* 0x0000001200127308 */ /* 0x000fe20000000800 */
[----:B------:R-:W-:-:S07]  /*1730*/  FFMA.FTZ R11, R86, R11, R10 ;  /* 0x0000000b560b7223 */ /* 0x000fce000001000a */
[----:B------:R-:W3:Y:S01]  /*1740*/  MUFU.COS R93, R16 ;  /* 0x00000010005d7308 */ /* 0x000ee20000000000 */
[----:B------:R-:W-:Y:S01]  /*1750*/  FMUL.FTZ R88, R74, R13 ;  /* 0x0000000d4a587220 */ /* 0x000fe20000410000 */
[----:B0-----:R-:W-:Y:S01]  /*1760*/  FMUL.FTZ R89, R22, R89 ;  /* 0x0000005916597220 */ /* 0x001fe20000410000 */
[----:B------:R-:W-:-:S05]  /*1770*/  FADD.FTZ R12, R87, R8 ;  /* 0x00000008570c7221 */ /* 0x000fca0000010000 */
[----:B------:R-:W0:Y:S01]  /*1780*/  MUFU.SIN R95, R16 ;  /* 0x00000010005f7308 */ /* 0x000e220000000400 */
[----:B--2---:R-:W-:Y:S01]  /*1790*/  FMUL.FTZ R90, R22, R21 ;  /* 0x00000015165a7220 */ /* 0x004fe20000410000 */
[----:B------:R-:W-:Y:S01]  /*17a0*/  FADD.FTZ R13, R88, R11 ;  /* 0x0000000b580d7221 */ /* 0x000fe20000010000 */
[----:B------:R-:W-:Y:S01]  /*17b0*/  FMUL.FTZ R17, R89, R12 ;  /* 0x0000000c59117220 */ /* 0x000fe20000410000 */
[C---:B------:R-:W-:Y:S01]  /*17c0*/  FMUL.FTZ R91, R73.reuse, R15 ;  /* 0x0000000f495b7220 */ /* 0x040fe20000410000 */
[----:B------:R-:W-:Y:S01]  /*17d0*/  FMUL.FTZ R92, R73, R14 ;  /* 0x0000000e495c7220 */ /* 0x000fe20000410000 */
[----:B------:R-:W2:Y:S01]  /*17e0*/  LDG.E.128 R8, desc[UR20][R48.64+-0x10] ;  /* 0xfffff01430087981 */ /* 0x000ea2000c1e1d00 */
[-C--:B------:R-:W-:Y:S01]  /*17f0*/  FFMA.FTZ R94, R90, R13.reuse, R17 ;  /* 0x0000000d5a5e7223 */ /* 0x080fe20000010011 */
[----:B------:R-:W-:Y:S01]  /*1800*/  FMUL.FTZ R13, R89, R13 ;  /* 0x0000000d590d7220 */ /* 0x000fe20000410000 */
[----:B---3--:R-:W-:Y:S02]  /*1810*/  FMUL.FTZ R93, R18, R93 ;  /* 0x0000005d125d7220 */ /* 0x008fe40000410000 */
[----:B------:R-:W-:Y:S01]  /*1820*/  FADD.FTZ R94, R91, R94 ;  /* 0x0000005e5b5e7221 */ /* 0x000fe20000010000 */
[----:B------:R-:W-:Y:S01]  /*1830*/  FFMA.FTZ R13, R90, R12, -R13 ;  /* 0x0000000c5a0d7223 */ /* 0x000fe2000001080d */
[----:B0-----:R-:W-:Y:S01]  /*1840*/  FMUL.FTZ R95, R18, R95 ;  /* 0x0000005f125f7220 */ /* 0x001fe20000410000 */
[----:B------:R-:W-:-:S02]  /*1850*/  FMUL.FTZ R18, R93, R80 ;  /* 0x000000505d127220 */ /* 0x000fc40000410000 */
[----:B------:R-:W-:Y:S01]  /*1860*/  FADD.FTZ R97, R92, R13 ;  /* 0x0000000d5c617221 */ /* 0x000fe20000010000 */
[----:B------:R-:W0:Y:S01]  /*1870*/  SHFL.UP PT, R22, R94, 0x1, RZ ;  /* 0x042000005e167989 */ /* 0x000e2200000e00ff */
[C---:B------:R-:W-:Y:S01]  /*1880*/  FMUL.FTZ R16, R95.reuse, R80 ;  /* 0x000000505f107220 */ /* 0x040fe20000410000 */
[-C--:B------:R-:W-:Y:S02]  /*1890*/  FFMA.FTZ R19, R95, R78.reuse, R18 ;  /* 0x0000004e5f137223 */ /* 0x080fe40000010012 */
[----:B------:R-:W3:Y:S01]  /*18a0*/  SHFL.UP PT, R20, R97, 0x1, RZ ;  /* 0x0420000061147989 */ /* 0x000ee200000e00ff */
[----:B------:R-:W-:Y:S01]  /*18b0*/  FFMA.FTZ R17, R93, R78, -R16 ;  /* 0x0000004e5d117223 */ /* 0x000fe20000010810 */
[C---:B------:R-:W-:Y:S02]  /*18c0*/  FMUL.FTZ R21, R84.reuse, R19 ;  /* 0x0000001354157220 */ /* 0x040fe40000410000 */
        /* <DEDUP_REMOVED lines=95> */
[----:B------:R-:W-:Y:S02]  /*1ec0*/  FSEL R94, R94, R27, !P1 ;  /* 0x0000001b5e5e7208 */ /* 0x000fe40004800000 */
[----:B0-----:R-:W-:Y:S01]  /*1ed0*/  FSEL R26, R97, R26, !P1 ;  /* 0x0000001a611a7208 */ /* 0x001fe20004800000 */
[----:B------:R-:W0:Y:S04]  /*1ee0*/  SHFL.UP PT, R25, R99, 0x1, RZ ;  /* 0x0420000063197989 */ /* 0x000e2800000e00ff */
[----:B------:R-:W3:Y:S04]  /*1ef0*/  SHFL.UP PT, R24, R94, 0x1, RZ ;  /* 0x042000005e187989 */ /* 0x000ee800000e00ff */
[----:B------:R-:W4:Y:S01]  /*1f00*/  SHFL.UP PT, R100, R26, 0x1, RZ ;  /* 0x042000001a647989 */ /* 0x000f2200000e00ff */
[----:B-1----:R-:W-:-:S02]  /*1f10*/  @!P2 MOV R101, R21 ;  /* 0x000000150065a202 */ /* 0x002fc40000000f00 */
[----:B------:R-:W-:Y:S02]  /*1f20*/  ISETP.NE.AND P1, PT, R53, RZ, PT ;  /* 0x000000ff3500720c */ /* 0x000fe40003f25270 */
        /* <DEDUP_REMOVED lines=14> */
[----:B------:R-:W-:Y:S02]  /*2010*/  FADD.FTZ R85, R85, R24 ;  /* 0x0000001855557221 */ /* 0x000fe40000010000 */
[----:B------:R-:W0:Y:S01]  /*2020*/  @!P1 LDC.64 R24, c[0x0][0x480] ;  /* 0x00012000ff189b82 */ /* 0x000e220000000a00 */
[C---:B------:R-:W-:Y:S01]  /*2030*/  FMUL.FTZ R27, R80.reuse, R50 ;  /* 0x00000032501b7220 */ /* 0x040fe20000410000 */
[----:B------:R-:W-:-:S03]  /*2040*/  FMUL.FTZ R51, R80, R85 ;  /* 0x0000005550337220 */ /* 0x000fc60000410000 */
[----:B------:R-:W-:Y:S01]  /*2050*/  FFMA.FTZ R83, R78, R85, R27 ;  /* 0x000000554e537223 */ /* 0x000fe2000001001b */
[C---:B------:R-:W-:Y:S01]  /*2060*/  FMUL.FTZ R27, R17.reuse, R23 ;  /* 0x00000017111b7220 */ /* 0x040fe20000410000 */
[----:B------:R-:W-:Y:S01]  /*2070*/  LEA R48, P2, R44, R48, 0x2 ;  /* 0x000000302c307211 */ /* 0x000fe200078410ff */
[----:B------:R-:W-:Y:S01]  /*2080*/  FFMA.FTZ R78, R78, R50, -R51 ;  /* 0x000000324e4e7223 */ /* 0x000fe20000010833 */
[----:B------:R-:W-:Y:S01]  /*2090*/  FADD.FTZ R82, R82, R83 ;  /* 0x0000005352527221 */ /* 0x000fe20000010000 */
[-C--:B------:R-:W-:Y:S01]  /*20a0*/  FFMA.FTZ R51, R16, R22.reuse, -R27 ;  /* 0x0000001610337223 */ /* 0x080fe2000001081b */
[----:B------:R-:W-:Y:S01]  /*20b0*/  FMUL.FTZ R83, R17, R22 ;  /* 0x0000001611537220 */ /* 0x000fe20000410000 */
[----:B------:R-:W-:Y:S01]  /*20c0*/  IADD3.X R49, PT, PT, R49, R45, RZ, P2, !PT ;  /* 0x0000002d31317210 */ /* 0x000fe200017fe4ff */
[CC--:B------:R-:W-:Y:S01]  /*20d0*/  FMUL.FTZ R27, R17.reuse, R21.reuse ;  /* 0x00000015111b7220 */ /* 0x0c0fe20000410000 */
[----:B------:R-:W-:Y:S01]  /*20e0*/  FMUL.FTZ R22, R17, R20 ;  /* 0x0000001411167220 */ /* 0x000fe20000410000 */
[----:B------:R-:W-:Y:S01]  /*20f0*/  LEA R46, P2, R42, R46, 0x2 ;  /* 0x0000002e2a2e7211 */ /* 0x000fe200078410ff */
[----:B------:R-:W-:Y:S01]  /*2100*/  FADD.FTZ R81, R81, R78 ;  /* 0x0000004e51517221 */ /* 0x000fe20000010000 */
[----:B------:R-:W-:Y:S01]  /*2110*/  FMUL.FTZ R17, R84, R82 ;  /* 0x0000005254117220 */ /* 0x000fe20000410000 */
[C---:B------:R-:W-:Y:S01]  /*2120*/  FFMA.FTZ R20, R16.reuse, R20, -R27 ;  /* 0x0000001410147223 */ /* 0x040fe2000001081b */
[----:B------:R-:W-:Y:S01]  /*2130*/  FFMA.FTZ R21, R16, R21, R22 ;  /* 0x0000001510157223 */ /* 0x000fe20000010016 */
[----:B------:R-:W-:Y:S01]  /*2140*/  IADD3.X R47, PT, PT, R47, R43, RZ, P2, !PT ;  /* 0x0000002b2f2f7210 */ /* 0x000fe200017fe4ff */
[-C--:B------:R-:W-:Y:S01]  /*2150*/  FMUL.FTZ R27, R84, R81.reuse ;  /* 0x00000051541b7220 */ /* 0x080fe20000410000 */
[----:B------:R-:W-:Y:S01]  /*2160*/  FFMA.FTZ R22, R86, R81, -R17 ;  /* 0x0000005156167223 */ /* 0x000fe20000010811 */
[----:B------:R-:W-:-:S02]  /*2170*/  @!P1 IADD3 R26, P2, PT, R59, UR7, RZ ;  /* 0x000000073b1a9c10 */ /* 0x000fc4000ff5e0ff */
[----:B------:R-:W-:Y:S01]  /*2180*/  FFMA.FTZ R27, R86, R82, R27 ;  /* 0x00000052561b7223 */ /* 0x000fe2000001001b */
[----:B------:R-:W-:Y:S01]  /*2190*/  FADD.FTZ R78, R87, R22 ;  /* 0x00000016574e7221 */ /* 0x000fe20000010000 */
[----:B------:R-:W-:Y:S01]  /*21a0*/  @!P1 LEA.HI.X.SX32 R22, R59, RZ, 0x1, P2 ;  /* 0x000000ff3b169211 */ /* 0x000fe200010f0eff */
[----:B--2---:R-:W-:Y:S01]  /*21b0*/  FMUL.FTZ R17, R9, R85 ;  /* 0x0000005509117220 */ /* 0x004fe20000410000 */
[----:B0-----:R-:W-:Y:S01]  /*21c0*/  @!P1 LEA R24, P2, R26, R24, 0x4 ;  /* 0x000000181a189211 */ /* 0x001fe200078420ff */
[----:B------:R-:W-:Y:S01]  /*21d0*/  FADD.FTZ R88, R88, R27 ;  /* 0x0000001b58587221 */ /* 0x000fe20000010000 */
[C---:B------:R-:W-:Y:S02]  /*21e0*/  FMUL.FTZ R9, R89.reuse, R78 ;  /* 0x0000004e59097220 */ /* 0x040fe40000410000 */
[----:B------:R-:W-:Y:S01]  /*21f0*/  @!P1 LEA.HI.X R25, R26, R25, R22, 0x4, P2 ;  /* 0x000000191a199211 */ /* 0x000fe200010f2416 */
[----:B------:R-:W-:Y:S01]  /*2200*/  FADD.FTZ R22, R18, R51 ;  /* 0x0000003312167221 */ /* 0x000fe20000010000 */
[-C--:B------:R-:W-:Y:S01]  /*2210*/  FMUL.FTZ R89, R89, R88.reuse ;  /* 0x0000005859597220 */ /* 0x080fe20000410000 */
[----:B------:R-:W-:Y:S01]  /*2220*/  FFMA.FTZ R18, R90, R88, R9 ;  /* 0x000000585a127223 */ /* 0x000fe20000010009 */
[----:B------:R-:W-:Y:S01]  /*2230*/  UIADD3 UR5, UPT, UPT, UR5, 0x1, URZ ;  /* 0x0000000105057890 */ /* 0x000fe2000fffe0ff */
[----:B------:R-:W-:Y:S01]  /*2240*/  FFMA.FTZ R16, R16, R23, R83 ;  /* 0x0000001710107223 */ /* 0x000fe20000010053 */
[----:B------:R-:W-:Y:S01]  /*2250*/  FFMA.FTZ R89, R90, R78, -R89 ;  /* 0x0000004e5a597223 */ /* 0x000fe20000010859 */
[----:B------:R-:W-:Y:S01]  /*2260*/  FADD.FTZ R18, R91, R18 ;  /* 0x000000125b127221 */ /* 0x000fe20000010000 */
[----:B------:R-:W-:Y:S01]  /*2270*/  UISETP.GE.AND UP0, UPT, UR5, UR12, UPT ;  /* 0x0000000c0500728c */ /* 0x000fe2000bf06270 */
[----:B------:R-:W-:Y:S01]  /*2280*/  FADD.FTZ R23, R19, R16 ;  /* 0x0000001013177221 */ /* 0x000fe20000010000 */
        /* <DEDUP_REMOVED lines=15> */
[----:B------:R-:W-:Y:S01]  /*2380*/  IADD3.X R76, PT, PT, R76, R41, RZ, P1, !PT ;  /* 0x000000294c4c7210 */ /* 0x000fe20000ffe4ff */
[----:B------:R-:W-:-:S02]  /*2390*/  UIADD3 UR7, UPT, UPT, UR7, 0x1, URZ ;  /* 0x0000000107077890 */ /* 0x000fc4000fffe0ff */
[----:B------:R-:W-:Y:S01]  /*23a0*/  UIADD3 UR8, UPT, UPT, UR8, 0x10, URZ ;  /* 0x0000001008087890 */ /* 0x000fe2000fffe0ff */
[----:B------:R-:W-:Y:S11]  /*23b0*/  BRA.U !UP0, `(.L_x_2477) ;  /* 0xfffffff108107547 */ /* 0x000ff6000b83ffff */
.L_x_2476:
        /* <DEDUP_REMOVED lines=12> */
[----:B------:R-:W3:Y:S01]  /*2480*/  LDG.E.128 R8, desc[UR20][R8.64] ;  /* 0x0000001408087981 */ /* 0x000ee2000c1e1d00 */
[----:B0-----:R-:W-:Y:S01]  /*2490*/  IADD3 R13, P0, PT, R34, UR5, RZ ;  /* 0x00000005220d7c10 */ /* 0x001fe2000ff1e0ff */
[----:B------:R-:W0:Y:S01]  /*24a0*/  LDCU UR5, c[0x0][0x394] ;  /* 0x00007280ff0577ac */ /* 0x000e220008000800 */
[----:B------:R-:W-:-:S02]  /*24b0*/  IADD3 R66, P1, PT, R66, 0x400, RZ ;  /* 0x0000040042427810 */ /* 0x000fc40007f3e0ff */
[----:B------:R-:W-:Y:S01]  /*24c0*/  IADD3 R62, P2, PT, R62, 0x200, RZ ;  /* 0x000002003e3e7810 */ /* 0x000fe20007f5e0ff */
[----:B------:R-:W-:Y:S01]  /*24d0*/  UIADD3 UR4, UPT, UPT, UR4, 0x1, URZ ;  /* 0x0000000104047890 */ /* 0x000fe2000fffe0ff */
[----:B------:R-:W-:Y:S02]  /*24e0*/  IADD3 R60, P3, PT, R60, 0x200, RZ ;  /* 0x000002003c3c7810 */ /* 0x000fe40007f7e0ff */
[----:B------:R-:W-:Y:S02]  /*24f0*/  IADD3.X R69, PT, PT, RZ, R69, RZ, P1, !PT ;  /* 0x00000045ff457210 */ /* 0x000fe40000ffe4ff */
[----:B------:R-:W-:Y:S02]  /*2500*/  IADD3.X R65, PT, PT, RZ, R65, RZ, P2, !PT ;  /* 0x00000041ff417210 */ /* 0x000fe400017fe4ff */
[----:B------:R-:W-:Y:S01]  /*2510*/  IADD3.X R63, PT, PT, RZ, R63, RZ, P3, !PT ;  /* 0x0000003fff3f7210 */ /* 0x000fe20001ffe4ff */
[----:B0-----:R-:W-:Y:S01]  /*2520*/  UISETP.GE.AND UP0, UPT, UR4, UR5, UPT ;  /* 0x000000050400728c */ /* 0x001fe2000bf06270 */
[----:B------:R-:W-:Y:S01]  /*2530*/  BAR.SYNC.DEFER_BLOCKING 0x0 ;  /* 0x0000000000007b1d */ /* 0x000fe20000010000 */
[----:B---3--:R-:W-:Y:S01]  /*2540*/  FMUL.FTZ R14, R8, -1.4426950216293334961 ;  /* 0xbfb8aa3b080e7820 */ /* 0x008fe20000410000 */
[----:B------:R-:W-:Y:S01]  /*2550*/  FMUL.FTZ R16, R9, -1.4426950216293334961 ;  /* 0xbfb8aa3b09107820 */ /* 0x000fe20000410000 */
[----:B------:R-:W-:Y:S01]  /*2560*/  FMUL.FTZ R19, R11, -1.4426950216293334961 ;  /* 0xbfb8aa3b0b137820 */ /* 0x000fe20000410000 */
[----:B------:R-:W-:-:S03]  /*2570*/  FMUL.FTZ R18, R10, -1.4426950216293334961 ;  /* 0xbfb8aa3b0a127820 */ /* 0x000fc60000410000 */
[----:B------:R-:W0:Y:S08]  /*2580*/  MUFU.EX2 R14, R14 ;  /* 0x0000000e000e7308 */ /* 0x000e300000000800 */
[----:B------:R-:W1:Y:S08]  /*2590*/  MUFU.EX2 R16, R16 ;  /* 0x0000001000107308 */ /* 0x000e700000000800 */
[----:B------:R-:W3:Y:S01]  /*25a0*/  MUFU.EX2 R19, R19 ;  /* 0x0000001300137308 */ /* 0x000ee20000000800 */
[----:B0-----:R-:W-:-:S07]  /*25b0*/  FADD.FTZ R15, R14, 1 ;  /* 0x3f8000000e0f7421 */ /* 0x001fce0000010000 */
[----:B------:R-:W0:Y:S01]  /*25c0*/  MUFU.EX2 R18, R18 ;  /* 0x0000001200127308 */ /* 0x000e220000000800 */
[----:B-1----:R-:W-:-:S07]  /*25d0*/  FADD.FTZ R17, R16, 1 ;  /* 0x3f80000010117421 */ /* 0x002fce0000010000 */
[----:B------:R-:W1:Y:S01]  /*25e0*/  MUFU.RCP R15, R15 ;  /* 0x0000000f000f7308 */ /* 0x000e620000001000 */
[----:B---3--:R-:W-:-:S07]  /*25f0*/  FADD.FTZ R16, R19, 1 ;  /* 0x3f80000013107421 */ /* 0x008fce0000010000 */
[----:B--2---:R-:W2:Y:S01]  /*2600*/  MUFU.RCP R20, R17 ;  /* 0x0000001100147308 */ /* 0x004ea20000001000 */
[----:B0-----:R-:W-:Y:S01]  /*2610*/  FADD.FTZ R14, R18, 1 ;  /* 0x3f800000120e7421 */ /* 0x001fe20000010000 */
[----:B------:R-:W-:Y:S02]  /*2620*/  IADD3.X R18, PT, PT, RZ, R58, RZ, P0, !PT ;  /* 0x0000003aff127210 */ /* 0x000fe400007fe4ff */
[----:B------:R-:W-:-:S04]  /*2630*/  LEA R12, P0, R13, R2, 0x2 ;  /* 0x000000020d0c7211 */ /* 0x000fc800078010ff */
[----:B------:R-:W0:Y:S01]  /*2640*/  MUFU.RCP R21, R14 ;  /* 0x0000000e00157308 */ /* 0x000e220000001000 */
[----:B-1----:R-:W-:Y:S01]  /*2650*/  FMUL.FTZ R15, R8, R15 ;  /* 0x0000000f080f7220 */ /* 0x002fe20000410000 */
[----:B------:R-:W-:Y:S02]  /*2660*/  LEA.HI.X R13, R13, R3, R18, 0x2, P0 ;  /* 0x000000030d0d7211 */ /* 0x000fe400000f1412 */
[----:B------:R-:W-:Y:S01]  /*2670*/  IADD3 R64, P0, PT, R64, 0x400, RZ ;  /* 0x0000040040407810 */ /* 0x000fe20007f1e0ff */
[----:B------:R-:W-:-:S03]  /*2680*/  FMUL.FTZ R4, R15, R4 ;  /* 0x000000040f047220 */ /* 0x000fc60000410000 */
[----:B------:R-:W1:Y:S01]  /*2690*/  MUFU.RCP R16, R16 ;  /* 0x0000001000107308 */ /* 0x000e620000001000 */
[----:B--2---:R-:W-:Y:S01]  /*26a0*/  FMUL.FTZ R8, R9, R20 ;  /* 0x0000001409087220 */ /* 0x004fe20000410000 */
[----:B------:R-:W-:-:S03]  /*26b0*/  IADD3.X R67, PT, PT, RZ, R67, RZ, P0, !PT ;  /* 0x00000043ff437210 */ /* 0x000fc600007fe4ff */
        /* <DEDUP_REMOVED lines=8> */
.L_x_2479:
        /* <DEDUP_REMOVED lines=12> */
.L_x_5023:


//--------------------- .text._Z25selective_scan_fwd_kernelI32Selective_Scan_fwd_kernel_traitsILi128ELi16ELi1ELb0ELb0ELb0ELb0EffEEv13SSMParamsBase --------------------------
	.section	.text._Z25selective_scan_fwd_kernelI32Selective_Scan_fwd_kernel_traitsILi128ELi16ELi1ELb0ELb0ELb0ELb0EffEEv13SSMParamsBase,"ax",@progbits
	.align	128
        .global         _Z25selective_scan_fwd_kernelI32Selective_Scan_fwd_kernel_traitsILi128ELi16ELi1ELb0ELb0ELb0ELb0EffEEv13SSMParamsBase
        .type           _Z25selective_scan_fwd_kernelI32Selective_Scan_fwd_kernel_traitsILi128ELi16ELi1ELb0ELb0ELb0ELb0EffEEv13SSMParamsBase,@function
        .size           _Z25selective_scan_fwd_kernelI32Selective_Scan_fwd_kernel_traitsILi128ELi16ELi1ELb0ELb0ELb0ELb0EffEEv13SSMParamsBase,(.L_x_5024 - _Z25selective_scan_fwd_kernelI32Selective_Scan_fwd_kernel_traitsILi128ELi16ELi1ELb0ELb0ELb0ELb0EffEEv13SSMParamsBase)
        .other          _Z25selective_scan_fwd_kernelI32Selective_Scan_fwd_kernel_traitsILi128ELi16ELi1ELb0ELb0ELb0ELb0EffEEv13SSMParamsBase,@"STO_CUDA_ENTRY STV_DEFAULT"
_Z25selective_scan_fwd_kernelI32Selective_Scan_fwd_kernel_traitsILi128ELi16ELi1ELb0ELb0ELb0ELb0EffEEv13SSMParamsBase:
.text._Z25selective_scan_fwd_kernelI32Selective_Scan_fwd_kernel_traitsILi128ELi16ELi1ELb0ELb0ELb0ELb0EffEEv13SSMParamsBase:
[----:B------:R-:W-:Y:S01]  /*0000*/  LDC R1, c[0x0][0x37c] ;  /* 0x0000df00ff017b82 */ /* 0x000fe20000000800 */
[----:B------:R-:W0:Y:S07]  /*0010*/  LDCU.64 UR6, c[0x0][0x470] ;  /* 0x00008e00ff0677ac */ /* 0x000e2e0008000a00 */
[----:B------:R-:W1:Y:S01]  /*0020*/  S2UR UR16, SR_CTAID.Y ;  /* 0x00000000001079c3 */ /* 0x000e620000002600 */
[----:B------:R-:W-:Y:S01]  /*0030*/  CS2R R48, SRZ ;  /* 0x0000000000307805 */ /* 0x000fe2000001ff00 */
[----:B------:R-:W2:Y:S01]  /*0040*/  LDCU.64 UR24, c[0x0][0x358] ;  /* 0x00006b00ff1877ac */ /* 0x000ea20008000a00 */
[----:B------:R-:W3:Y:S05]  /*0050*/  LDCU.64 UR4, c[0x0][0x458] ;  /* 0x00008b00ff0477ac */ /* 0x000eea0008000a00 */
[----:B------:R-:W4:Y:S01]  /*0060*/  LDC R47, c[0x0][0x394] ;  /* 0x0000e500ff2f7b82 */ /* 0x000f220000000800 */
[----:B------:R-:W4:Y:S01]  /*0070*/  LDCU.128 UR32, c[0x0][0x3f0] ;  /* 0x00007e00ff2077ac */ /* 0x000f220008000c00 */
[----:B------:R-:W4:Y:S01]  /*0080*/  LDCU.128 UR20, c[0x0][0x400] ;  /* 0x00008000ff1477ac */ /* 0x000f220008000c00 */
[----:B0-----:R-:W-:-:S04]  /*0090*/  UISETP.NE.U32.AND UP1, UPT, UR6, URZ, UPT ;  /* 0x000000ff0600728c */ /* 0x001fc8000bf25070 */
[----:B------:R-:W-:Y:S02]  /*00a0*/  UISETP.NE.AND.EX UP1, UPT, UR7, URZ, UPT, UP1 ;  /* 0x000000ff0700728c */ /* 0x000fe4000bf25310 */
[----:B---3--:R-:W-:-:S04]  /*00b0*/  UISETP.NE.U32.AND UP0, UPT, UR4, URZ, UPT ;  /* 0x000000ff0400728c */ /* 0x008fc8000bf05070 */
[----:B------:R-:W-:Y:S01]  /*00c0*/  PLOP3.LUT P1, PT, PT, PT, UP1, 0x80, 0x8 ;  /* 0x000000000008781c */ /* 0x000fe20003f2f018 */
[----:B------:R-:W-:-:S04]  /*00d0*/  UISETP.NE.AND.EX UP0, UPT, UR5, URZ, UPT, UP0 ;  /* 0x000000ff0500728c */ /* 0x000fc8000bf05300 */
[----:B-1----:R-:W-:Y:S01]  /*00e0*/  @UP1 ULEA UR6, UP3, UR16, UR6, 0x2 ;  /* 0x0000000610061291 */ /* 0x002fe2000f8610ff */
[----:B------:R-:W0:Y:S01]  /*00f0*/  S2UR UR17, SR_CTAID.X ;  /* 0x00000000001179c3 */ /* 0x000e220000002500 */
[----:B------:R-:W-:Y:S02]  /*0100*/  PLOP3.LUT P0, PT, PT, PT, UP0, 0x80, 0x8 ;  /* 0x000000000008781c */ /* 0x000fe40003f0f008 */
[----:B------:R-:W-:Y:S02]  /*0110*/  @UP1 ULEA.HI.X UR7, UR16, UR7, URZ, 0x2, UP3 ;  /* 0x0000000710071291 */ /* 0x000fe400098f14ff */
[----:B------:R-:W-:Y:S01]  /*0120*/  IMAD.U32 R4, RZ, RZ, UR6 ;  /* 0x00000006ff047e24 */ /* 0x000fe2000f8e00ff */
[----:B------:R-:W-:-:S03]  /*0130*/  @UP0 ULEA UR4, UP2, UR16, UR4, 0x2 ;  /* 0x0000000410040291 */ /* 0x000fc6000f8410ff */
[----:B------:R-:W-:Y:S01]  /*0140*/  MOV R5, UR7 ;  /* 0x0000000700057c02 */ /* 0x000fe20008000f00 */
[----:B------:R-:W-:Y:S02]  /*0150*/  @UP0 ULEA.HI.X UR5, UR16, UR5, URZ, 0x2, UP2 ;  /* 0x0000000510050291 */ /* 0x000fe400090f14ff */
[----:B------:R-:W-:Y:S02]  /*0160*/  MOV R2, UR4 ;  /* 0x0000000400027c02 */ /* 0x000fe40008000f00 */
[----:B--2---:R1:W5:Y:S02]  /*0170*/  @P1 LDG.E R48, desc[UR24][R4.64] ;  /* 0x0000001804301981 */ /* 0x004364000c1e1900 */
[----:B------:R-:W-:-:S05]  /*0180*/  MOV R3, UR5 ;  /* 0x0000000500037c02 */ /* 0x000fca0008000f00 */
[----:B------:R1:W5:Y:S01]  /*0190*/  @P0 LDG.E R49, desc[UR24][R2.64] ;  /* 0x0000001802310981 */ /* 0x000362000c1e1900 */
[----:B----4-:R-:W-:Y:S01]  /*01a0*/  ISETP.GE.AND P0, PT, R47, 0x1, PT ;  /* 0x000000012f00780c */ /* 0x010fe20003f06270 */
[----:B0-----:R-:W-:Y:S02]  /*01b0*/  UIMAD.WIDE.U32 UR12, UR17, UR32, URZ ;  /* 0x00000020110c72a5 */ /* 0x001fe4000f8e00ff */
[----:B------:R-:W-:Y:S02]  /*01c0*/  UIMAD.WIDE.U32 UR14, UR17, UR20, URZ ;  /* 0x00000014110e72a5 */ /* 0x000fe4000f8e00ff */
[----:B------:R-:W-:Y:S02]  /*01d0*/  UIMAD UR19, UR17, UR33, UR13 ;  /* 0x00000021111372a4 */ /* 0x000fe4000f8e020d */
[----:B------:R-:W-:-:S06]  /*01e0*/  UIMAD UR18, UR17, UR21, UR15 ;  /* 0x00000015111272a4 */ /* 0x000fcc000f8e020f */
[----:B-1----:R-:W-:Y:S06]  /*01f0*/  @!P0 EXIT ;  /* 0x000000000000894d */ /* 0x002fec0003800000 */
[----:B------:R-:W0:Y:S01]  /*0200*/  LDCU.128 UR4, c[0x0][0x420] ;  /* 0x00008400ff0477ac */ /* 0x000e220008000c00 */
[----:B------:R-:W1:Y:S01]  /*0210*/  S2R R129, SR_TID.X ;  /* 0x0000000000817919 */ /* 0x000e620000002100 */
[----:B------:R-:W2:Y:S01]  /*0220*/  LDCU.128 UR8, c[0x0][0x460] ;  /* 0x00008c00ff0877ac */ /* 0x000ea20008000c00 */
[----:B------:R-:W3:Y:S01]  /*0230*/  LDCU.64 UR28, c[0x0][0x3d8] ;  /* 0x00007b00ff1c77ac */ /* 0x000ee20008000a00 */
[----:B------:R-:W4:Y:S01]  /*0240*/  LDCU.64 UR26, c[0x0][0x3b8] ;  /* 0x00007700ff1a77ac */ /* 0x000f220008000a00 */
[----:B------:R-:W-:Y:S01]  /*0250*/  UMOV UR13, UR19 ;  /* 0x00000013000d7c82 */ /* 0x000fe20008000000 */
[----:B------:R-:W-:Y:S01]  /*0260*/  UMOV UR15, UR18 ;  /* 0x00000012000f7c82 */ /* 0x000fe20008000000 */
[----:B------:R-:W-:Y:S02]  /*0270*/  UIMAD.WIDE.U32 UR12, UR16, UR34, UR12 ;  /* 0x00000022100c72a5 */ /* 0x000fe4000f8e000c */
[----:B0-----:R-:W-:Y:S02]  /*0280*/  UIMAD.WIDE.U32 UR18, UR16, UR6, URZ ;  /* 0x00000006101272a5 */ /* 0x001fe4000f8e00ff */
[----:B------:R-:W-:-:S02]  /*0290*/  UIMAD UR35, UR16, UR35, UR13 ;  /* 0x00000023102372a4 */ /* 0x000fc4000f8e020d */
[----:B--2---:R-:W-:Y:S02]  /*02a0*/  ULEA UR34, UP0, UR12, UR8, 0x2 ;  /* 0x000000080c227291 */ /* 0x004fe4000f8010ff */
[----:B------:R-:W-:Y:S02]  /*02b0*/  UIMAD UR19, UR16, UR7, UR19 ;  /* 0x00000007101372a4 */ /* 0x000fe4000f8e0213 */
[----:B------:R-:W-:Y:S02]  /*02c0*/  UIMAD.WIDE.U32 UR14, UR16, UR22, UR14 ;  /* 0x00000016100e72a5 */ /* 0x000fe4000f8e000e */
[----:B------:R-:W-:Y:S02]  /*02d0*/  ULEA.HI.X UR35, UR12, UR9, UR35, 0x2, UP0 ;  /* 0x000000090c237291 */ /* 0x000fe400080f1423 */
[----:B------:R-:W-:Y:S01]  /*02e0*/  UIMAD.WIDE.U32 UR8, UR17, UR4, UR18 ;  /* 0x00000004110872a5 */ /* 0x000fe2000f8e0012 */
[C---:B-1----:R-:W-:Y:S01]  /*02f0*/  LOP3.LUT R46, R129.reuse, 0x1f, RZ, 0xc0, !PT ;  /* 0x0000001f812e7812 */ /* 0x042fe200078ec0ff */
[----:B------:R-:W-:Y:S01]  /*0300*/  UIMAD UR13, UR16, UR23, UR15 ;  /* 0x00000017100d72a4 */ /* 0x000fe2000f8e020f */
[----:B------:R-:W-:Y:S01]  /*0310*/  IMAD.SHL.U32 R128, R129, 0x10, RZ ;  /* 0x0000001081807824 */ /* 0x000fe200078e00ff */
[----:B---3--:R-:W-:Y:S01]  /*0320*/  UIMAD.WIDE.U32 UR18, UR16, UR28, URZ ;  /* 0x0000001c101272a5 */ /* 0x008fe2000f8e00ff */
[----:B------:R-:W-:Y:S01]  /*0330*/  SHF.R.U32.HI R127, RZ, 0x5, R129 ;  /* 0x00000005ff7f7819 */ /* 0x000fe20000011681 */
[----:B------:R-:W-:-:S02]  /*0340*/  ULEA UR33, UP1, UR14, UR10, 0x2 ;  /* 0x0000000a0e217291 */ /* 0x000fc4000f8210ff */
[----:B----4-:R-:W-:Y:S02]  /*0350*/  UIMAD.WIDE.U32 UR20, UR16, UR26, URZ ;  /* 0x0000001a101472a5 */ /* 0x010fe4000f8e00ff */
[----:B------:R-:W-:Y:S01]  /*0360*/  UIMAD UR10, UR17, UR5, UR9 ;  /* 0x00000005110a72a4 */ /* 0x000fe2000f8e0209 */
[----:B------:R-:W0:Y:S01]  /*0370*/  LDCU.128 UR4, c[0x0][0x3a0] ;  /* 0x00007400ff0477ac */ /* 0x000e220008000c00 */
[----:B------:R-:W-:Y:S02]  /*0380*/  UIMAD UR32, UR16, UR27, UR21 ;  /* 0x0000001b102072a4 */ /* 0x000fe4000f8e0215 */
[----:B------:R-:W-:Y:S02]  /*0390*/  ULEA.HI.X UR11, UR14, UR11, UR13, 0x2, UP1 ;  /* 0x0000000b0e0b7291 */ /* 0x000fe400088f140d */
[----:B------:R-:W-:Y:S01]  /*03a0*/  UIMAD UR27, UR16, UR29, UR19 ;  /* 0x0000001d101b72a4 */ /* 0x000fe2000f8e0213 */
[----:B------:R-:W1:Y:S01]  /*03b0*/  LDCU.128 UR12, c[0x0][0x440] ;  /* 0x00008800ff0c77ac */ /* 0x000e620008000c00 */
[----:B------:R-:W2:Y:S01]  /*03c0*/  LDCU UR19, c[0x0][0x384] ;  /* 0x00007080ff1377ac */ /* 0x000ea20008000800 */
[----:B------:R-:W3:Y:S01]  /*03d0*/  LDCU UR38, c[0x0][0x38c] ;  /* 0x00007180ff2677ac */ /* 0x000ee20008000800 */
[----:B------:R-:W4:Y:S01]  /*03e0*/  LDCU.64 UR36, c[0x0][0x450] ;  /* 0x00008a00ff2477ac */ /* 0x000f220008000a00 */
[----:B------:R-:W4:Y:S01]  /*03f0*/  LDCU.64 UR30, c[0x0][0x3e0] ;  /* 0x00007c00ff1e77ac */ /* 0x000f220008000a00 */
[----:B------:R-:W4:Y:S01]  /*0400*/  LDCU.64 UR28, c[0x0][0x3c0] ;  /* 0x00007800ff1c77ac */ /* 0x000f220008000a00 */
[----:B0-----:R-:W-:-:S02]  /*0410*/  UIMAD.WIDE.U32 UR22, UR16, UR4, URZ ;  /* 0x00000004101672a5 */ /* 0x001fc4000f8e00ff */
[----:B-1----:R-:W-:Y:S02]  /*0420*/  ULEA UR14, UP0, UR20, UR14, 0x2 ;  /* 0x0000000e140e7291 */ /* 0x002fe4000f8010ff */
[----:B------:R-:W-:Y:S02]  /*0430*/  UIMAD UR5, UR16, UR5, UR23 ;  /* 0x00000005100572a4 */ /* 0x000fe4000f8e0217 */
[----:B--2---:R-:W-:Y:S02]  /*0440*/  UIMAD UR16, UR17, UR19, UR16 ;  /* 0x00000013111072a4 */ /* 0x004fe4000f8e0210 */
[----:B------:R-:W-:Y:S02]  /*0450*/  ULEA UR21, UP2, UR22, UR12, 0x2 ;  /* 0x0000000c16157291 */ /* 0x000fe4000f8410ff */
[----:B------:R-:W-:Y:S02]  /*0460*/  ULEA.HI.X UR32, UR20, UR15, UR32, 0x2, UP0 ;  /* 0x0000000f14207291 */ /* 0x000fe400080f1420 */
[----:B---3--:R-:W-:Y:S01]  /*0470*/  UISETP.LT.AND UP0, UPT, UR38, 0x1, UPT ;  /* 0x000000012600788c */ /* 0x008fe2000bf01270 */
[----:B------:R-:W-:Y:S01]  /*0480*/  IMAD R47, R47, UR16, RZ ;  /* 0x000000102f2f7c24 */ /* 0x000fe2000f8e02ff */
[----:B------:R-:W-:-:S02]  /*0490*/  ULEA.HI.X UR22, UR22, UR13, UR5, 0x2, UP2 ;  /* 0x0000000d16167291 */ /* 0x000fc400090f1405 */
[----:B----4-:R-:W-:Y:S01]  /*04a0*/  ULEA UR26, UP1, UR18, UR36, 0x2 ;  /* 0x00000024121a7291 */ /* 0x010fe2000f8210ff */
[----:B------:R-:W-:Y:S01]  /*04b0*/  IMAD R47, R47, UR38, RZ ;  /* 0x000000262f2f7c24 */ /* 0x000fe2000f8e02ff */
[----:B------:R-:W-:Y:S02]  /*04c0*/  USEL UR5, UR38, 0x1, !UP0 ;  /* 0x0000000126057887 */ /* 0x000fe4000c000000 */
[----:B------:R-:W-:Y:S02]  /*04d0*/  USHF.L.U64.HI UR23, UR30, 0x2, UR31 ;  /* 0x000000021e177899 */ /* 0x000fe4000801021f */
[----:B------:R-:W-:Y:S01]  /*04e0*/  ULEA.HI.X UR27, UR18, UR37, UR27, 0x2, UP1 ;  /* 0x00000025121b7291 */ /* 0x000fe200088f141b */
[----:B------:R-:W-:Y:S01]  /*04f0*/  UMOV UR31, UR33 ;  /* 0x00000021001f7c82 */ /* 0x000fe20008000000 */
[----:B------:R-:W-:Y:S01]  /*0500*/  UMOV UR4, URZ ;  /* 0x000000ff00047c82 */ /* 0x000fe20008000000 */
[----:B------:R-:W-:Y:S02]  /*0510*/  USHF.L.U64.HI UR20, UR6, 0x2, UR7 ;  /* 0x0000000206147899 */ /* 0x000fe40008010207 */
[----:B------:R-:W-:-:S02]  /*0520*/  USHF.L.U64.HI UR29, UR28, 0x2, UR29 ;  /* 0x000000021c1d7899 */ /* 0x000fc4000801021d */
[----:B------:R-:W-:Y:S01]  /*0530*/  UIADD3 UR36, UPT, UPT, -UR5, URZ, URZ ;  /* 0x000000ff05247290 */ /* 0x000fe2000fffe1ff */
[----:B------:R-:W-:-:S11]  /*0540*/  UMOV UR33, UR11 ;  /* 0x0000000b00217c82 */ /* 0x000fd60008000000 */
.L_x_2518:
[----:B------:R-:W0:Y:S01]  /*0550*/  LDCU UR5, c[0x0][0x388] ;  /* 0x00007100ff0577ac */ /* 0x000e220008000800 */
[----:B------:R-:W-:Y:S01]  /*0560*/  LOP3.LUT R21, R128, 0x3e00, RZ, 0xc0, !PT ;  /* 0x00003e0080157812 */ /* 0x000fe200078ec0ff */
[----:B------:R-:W-:Y:S01]  /*0570*/  IMAD.U32 R5, RZ, RZ, UR35 ;  /* 0x00000023ff057e24 */ /* 0x000fe2000f8e00ff */
[----:B------:R-:W-:Y:S01]  /*0580*/  MOV R4, UR34 ;  /* 0x0000002200047c02 */ /* 0x000fe20008000f00 */
[----:B------:R-:W-:Y:S01]  /*0590*/  USHF.L.U32 UR39, UR4, 0xb, URZ ;  /* 0x0000000b04277899 */ /* 0x000fe200080006ff */
[----:B------:R-:W-:Y:S02]  /*05a0*/  IADD3 R53, PT, PT, R46, R21, RZ ;  /* 0x000000152e357210 */ /* 0x000fe40007ffe0ff */
[----:B-1----:R-:W-:Y:S02]  /*05b0*/  CS2R R6, SRZ ;  /* 0x0000000000067805 */ /* 0x002fe4000001ff00 */
[----:B------:R-:W-:Y:S01]  /*05c0*/  CS2R R10, SRZ ;  /* 0x00000000000a7805 */ /* 0x000fe2000001ff00 */
[----:B------:R-:W-:Y:S01]  /*05d0*/  HFMA2 R0, -RZ, RZ, 0, 0 ;  /* 0x00000000ff007431 */ /* 0x000fe200000001ff */
[C---:B------:R-:W-:Y:S01]  /*05e0*/  LEA R2, P0, R53.reuse, UR31, 0x2 ;  /* 0x0000001f35027c11 */ /* 0x040fe2000f8010ff */
[C---:B------:R-:W-:Y:S01]  /*05f0*/  IMAD.WIDE.U32 R4, R53.reuse, 0x4, R4 ;  /* 0x0000000435047825 */ /* 0x040fe200078e0004 */
[----:B------:R-:W-:-:S02]  /*0600*/  IADD3 R62, PT, PT, R53, 0xe0, RZ ;  /* 0x000000e0353e7810 */ /* 0x000fc40007ffe0ff */
[----:B------:R-:W-:Y:S02]  /*0610*/  CS2R R14, SRZ ;  /* 0x00000000000e7805 */ /* 0x000fe4000001ff00 */
[----:B------:R-:W-:Y:S01]  /*0620*/  IADD3.X R3, PT, PT, RZ, UR33, RZ, P0, !PT ;  /* 0x00000021ff037c10 */ /* 0x000fe200087fe4ff */
[C---:B------:R-:W-:Y:S01]  /*0630*/  VIADD R75, R53.reuse, 0x40 ;  /* 0x00000040354b7836 */ /* 0x040fe20000000000 */
[C---:B------:R-:W-:Y:S01]  /*0640*/  IADD3 R64, PT, PT, R53.reuse, 0x100, RZ ;  /* 0x0000010035407810 */ /* 0x040fe20007ffe0ff */
[C---:B------:R-:W-:Y:S01]  /*0650*/  VIADD R56, R53.reuse, 0xa0 ;  /* 0x000000a035387836 */ /* 0x040fe20000000000 */
[C---:B------:R-:W-:Y:S01]  /*0660*/  IADD3 R58, PT, PT, R53.reuse, 0xc0, RZ ;  /* 0x000000c0353a7810 */ /* 0x040fe20007ffe0ff */
[----:B0-----:R-:W-:Y:S01]  /*0670*/  UIADD3 UR37, UPT, UPT, -UR39, UR5, URZ ;  /* 0x0000000527257290 */ /* 0x001fe2000fffe1ff */
[----:B------:R-:W-:Y:S02]  /*0680*/  IADD3 R73, PT, PT, R53, 0x20, RZ ;  /* 0x0000002035497810 */ /* 0x000fe40007ffe0ff */
[----:B------:R-:W-:-:S02]  /*0690*/  CS2R R12, SRZ ;  /* 0x00000000000c7805 */ /* 0x000fc4000001ff00 */
[C---:B------:R-:W-:Y:S01]  /*06a0*/  IADD3 R54, PT, PT, R53.reuse, 0x60, RZ ;  /* 0x0000006035367810 */ /* 0x040fe20007ffe0ff */
[C---:B------:R-:W-:Y:S01]  /*06b0*/  VIADD R18, R53.reuse, 0x120 ;  /* 0x0000012035127836 */ /* 0x040fe20000000000 */
[C---:B------:R-:W-:Y:S02]  /*06c0*/  IADD3 R66, PT, PT, R53.reuse, 0x80, RZ ;  /* 0x0000008035427810 */ /* 0x040fe40007ffe0ff */
[----:B------:R-:W-:Y:S02]  /*06d0*/  CS2R R8, SRZ ;  /* 0x0000000000087805 */ /* 0x000fe4000001ff00 */
[C---:B------:R-:W-:Y:S01]  /*06e0*/  ISETP.GE.AND P0, PT, R53.reuse, UR37, PT ;  /* 0x0000002535007c0c */ /* 0x040fe2000bf06270 */
[----:B------:R-:W-:Y:S01]  /*06f0*/  BAR.SYNC.DEFER_BLOCKING 0x0 ;  /* 0x0000000000007b1d */ /* 0x000fe20000010000 */
[----:B------:R-:W-:Y:S01]  /*0700*/  ISETP.GE.AND P1, PT, R58, UR37, PT ;  /* 0x000000253a007c0c */ /* 0x000fe2000bf26270 */
[----:B------:R-:W-:Y:S01]  /*0710*/  VIADD R23, R53, 0x180 ;  /* 0x0000018035177836 */ /* 0x000fe20000000000 */
[----:B------:R-:W-:-:S02]  /*0720*/  ISETP.GE.AND P6, PT, R73, UR37, PT ;  /* 0x0000002549007c0c */ /* 0x000fc4000bfc6270 */
[----:B------:R-:W-:Y:S02]  /*0730*/  CS2R R16, SRZ ;  /* 0x0000000000107805 */ /* 0x000fe4000001ff00 */
[----:B------:R-:W-:Y:S01]  /*0740*/  ISETP.GE.AND P5, PT, R75, UR37, PT ;  /* 0x000000254b007c0c */ /* 0x000fe2000bfa6270 */
[----:B------:R-:W-:Y:S01]  /*0750*/  IMAD.MOV.U32 R19, RZ, RZ, RZ ;  /* 0x000000ffff137224 */ /* 0x000fe200078e00ff */
[----:B------:R-:W-:Y:S02]  /*0760*/  ISETP.GE.AND P4, PT, R54, UR37, PT ;  /* 0x0000002536007c0c */ /* 0x000fe4000bf86270 */
[----:B------:R-:W-:Y:S02]  /*0770*/  ISETP.GE.AND P2, PT, R56, UR37, PT ;  /* 0x0000002538007c0c */ /* 0x000fe4000bf46270 */
[----:B------:R-:W-:Y:S02]  /*0780*/  ISETP.GE.AND P3, PT, R66, UR37, PT ;  /* 0x0000002542007c0c */ /* 0x000fe4000bf66270 */
[----:B------:R-:W-:-:S02]  /*0790*/  IADD3 R20, PT, PT, R53, 0x140, RZ ;  /* 0x0000014035147810 */ /* 0x000fc40007ffe0ff */
[C---:B------:R-:W-:Y:S02]  /*07a0*/  IADD3 R22, PT, PT, R53.reuse, 0x160, RZ ;  /* 0x0000016035167810 */ /* 0x040fe40007ffe0ff */
[----:B------:R-:W-:Y:S01]  /*07b0*/  IADD3 R24, PT, PT, R53, 0x1a0, RZ ;  /* 0x000001a035187810 */ /* 0x000fe20007ffe0ff */
[----:B------:R-:W2:Y:S01]  /*07c0*/  @!P0 LDG.E R7, desc[UR24][R4.64] ;  /* 0x0000001804078981 */ /* 0x000ea2000c1e1900 */
[----:B------:R-:W-:-:S03]  /*07d0*/  ISETP.GE.AND P0, PT, R62, UR37, PT ;  /* 0x000000253e007c0c */ /* 0x000fc6000bf06270 */
[----:B------:R-:W3:Y:S04]  /*07e0*/  @!P1 LDG.E R13, desc[UR24][R4.64+0x300] ;  /* 0x00030018040d9981 */ /* 0x000ee8000c1e1900 */
[----:B------:R-:W4:Y:S04]  /*07f0*/  @!P6 LDG.E R0, desc[UR24][R4.64+0x80] ;  /* 0x000080180400e981 */ /* 0x000f28000c1e1900 */
[----:B------:R-:W3:Y:S04]  /*0800*/  @!P5 LDG.E R9, desc[UR24][R4.64+0x100] ;  /* 0x000100180409d981 */ /* 0x000ee8000c1e1900 */
[----:B------:R-:W3:Y:S01]  /*0810*/  @!P0 LDG.E R10, desc[UR24][R4.64+0x380] ;  /* 0x00038018040a8981 */ /* 0x000ee2000c1e1900 */
[----:B------:R-:W-:-:S02]  /*0820*/  ISETP.GE.AND P0, PT, R64, UR37, PT ;  /* 0x0000002540007c0c */ /* 0x000fc4000bf06270 */
[----:B------:R-:W-:Y:S01]  /*0830*/  ISETP.GE.AND P1, PT, R20, UR37, PT ;  /* 0x0000002514007c0c */ /* 0x000fe2000bf26270 */
[----:B------:R-:W3:Y:S01]  /*0840*/  @!P4 LDG.E R6, desc[UR24][R4.64+0x180] ;  /* 0x000180180406c981 */ /* 0x000ee2000c1e1900 */
[----:B------:R-:W-:-:S03]  /*0850*/  ISETP.GE.AND P4, PT, R24, UR37, PT ;  /* 0x0000002518007c0c */ /* 0x000fc6000bf86270 */
[----:B------:R-:W3:Y:S01]  /*0860*/  @!P2 LDG.E R8, desc[UR24][R4.64+0x280] ;  /* 0x000280180408a981 */ /* 0x000ee2000c1e1900 */
[----:B------:R-:W-:-:S03]  /*0870*/  ISETP.GE.AND P2, PT, R22, UR37, PT ;  /* 0x0000002516007c0c */ /* 0x000fc6000bf46270 */
[----:B------:R-:W3:Y:S04]  /*0880*/  @!P3 LDG.E R11, desc[UR24][R4.64+0x200] ;  /* 0x00020018040bb981 */ /* 0x000ee8000c1e1900 */
[----:B------:R-:W3:Y:S01]  /*0890*/  @!P0 LDG.E R15, desc[UR24][R4.64+0x400] ;  /* 0x00040018040f8981 */ /* 0x000ee2000c1e1900 */
[----:B------:R-:W-:Y:S02]  /*08a0*/  ISETP.GE.AND P0, PT, R18, UR37, PT ;  /* 0x0000002512007c0c */ /* 0x000fe4000bf06270 */
[----:B------:R-:W-:Y:S01]  /*08b0*/  ISETP.GE.AND P3, PT, R23, UR37, PT ;  /* 0x0000002517007c0c */ /* 0x000fe2000bf66270 */
[----:B------:R-:W3:Y:S01]  /*08c0*/  @!P1 LDG.E R17, desc[UR24][R4.64+0x500] ;  /* 0x0005001804119981 */ /* 0x000ee2000c1e1900 */
[C---:B------:R-:W-:Y:S02]  /*08d0*/  IADD3 R18, PT, PT, R53.reuse, 0x1c0, RZ ;  /* 0x000001c035127810 */ /* 0x040fe40007ffe0ff */
[----:B------:R-:W-:Y:S01]  /*08e0*/  IADD3 R20, PT, PT, R53, 0x1e0, RZ ;  /* 0x000001e035147810 */ /* 0x000fe20007ffe0ff */
[----:B------:R-:W3:Y:S01]  /*08f0*/  @!P2 LDG.E R14, desc[UR24][R4.64+0x580] ;  /* 0x00058018040ea981 */ /* 0x000ee2000c1e1900 */
[----:B------:R-:W-:-:S02]  /*0900*/  ISETP.GE.AND P5, PT, R18, UR37, PT ;  /* 0x0000002512007c0c */ /* 0x000fc4000bfa6270 */
[----:B------:R-:W-:Y:S01]  /*0910*/  ISETP.GE.AND P6, PT, R20, UR37, PT ;  /* 0x0000002514007c0c */ /* 0x000fe2000bfc6270 */
[----:B------:R-:W3:Y:S04]  /*0920*/  @!P4 LDG.E R16, desc[UR24][R4.64+0x680] ;  /* 0x000680180410c981 */ /* 0x000ee8000c1e1900 */
[----:B------:R-:W3:Y:S01]  /*0930*/  @!P0 LDG.E R12, desc[UR24][R4.64+0x480] ;  /* 0x00048018040c8981 */ /* 0x000ee2000c1e1900 */
[----:B------:R-:W-:-:S03]  /*0940*/  IMAD.MOV.U32 R55, RZ, RZ, RZ ;  /* 0x000000ffff377224 */ /* 0x000fc600078e00ff */
[----:B------:R-:W3:Y:S01]  /*0950*/  @!P3 LDG.E R19, desc[UR24][R4.64+0x600] ;  /* 0x000600180413b981 */ /* 0x000ee2000c1e1900 */
[----:B------:R-:W-:-:S03]  /*0960*/  MOV R52, RZ ;  /* 0x000000ff00347202 */ /* 0x000fc60000000f00 */
[----:B------:R-:W3:Y:S04]  /*0970*/  @!P5 LDG.E R55, desc[UR24][R4.64+0x700] ;  /* 0x000700180437d981 */ /* 0x000ee8000c1e1900 */
[----:B------:R0:W3:Y:S01]  /*0980*/  @!P6 LDG.E R52, desc[UR24][R4.64+0x780] ;  /* 0x000780180434e981 */ /* 0x0000e2000c1e1900 */
[----:B------:R-:W1:Y:S01]  /*0990*/  S2R R45, SR_LANEID ;  /* 0x00000000002d7919 */ /* 0x000e620000000000 */
[----:B------:R-:W0:Y:S01]  /*09a0*/  S2UR UR7, SR_CgaCtaId ;  /* 0x00000000000779c3 */ /* 0x000e220000008800 */
[----:B------:R-:W-:Y:S02]  /*09b0*/  UMOV UR5, 0x400 ;  /* 0x0000040000057882 */ /* 0x000fe40000000000 */
[----:B0-----:R-:W-:Y:S01]  /*09c0*/  ULEA UR5, UR7, UR5, 0x18 ;  /* 0x0000000507057291 */ /* 0x001fe2000f8ec0ff */
[----:B-1----:R-:W-:-:S05]  /*09d0*/  IMAD.IADD R18, R21, 0x1, R45 ;  /* 0x0000000115127824 */ /* 0x002fca00078e022d */
[C---:B------:R-:W-:Y:S02]  /*09e0*/  IADD3 R21, PT, PT, R18.reuse, 0x20, RZ ;  /* 0x0000002012157810 */ /* 0x040fe40007ffe0ff */
[C---:B------:R-:W-:Y:S01]  /*09f0*/  IADD3 R23, PT, PT, R18.reuse, 0x40, RZ ;  /* 0x0000004012177810 */ /* 0x040fe20007ffe0ff */
[C---:B------:R-:W-:Y:S01]  /*0a00*/  VIADD R25, R18.reuse, 0x60 ;  /* 0x0000006012197836 */ /* 0x040fe20000000000 */
[C---:B------:R-:W-:Y:S02]  /*0a10*/  IADD3 R27, PT, PT, R18.reuse, 0x80, RZ ;  /* 0x00000080121b7810 */ /* 0x040fe40007ffe0ff */
[-C--:B------:R-:W-:Y:S02]  /*0a20*/  LEA.HI.SX32 R21, R21, R18.reuse, 0x1b ;  /* 0x0000001215157211 */ /* 0x080fe400078fdaff */
[-C--:B------:R-:W-:Y:S02]  /*0a30*/  LEA.HI.SX32 R23, R23, R18.reuse, 0x1b ;  /* 0x0000001217177211 */ /* 0x080fe400078fdaff */
[----:B------:R-:W-:-:S02]  /*0a40*/  LEA.HI.SX32 R44, R18, R18, 0x1b ;  /* 0x00000012122c7211 */ /* 0x000fc400078fdaff */
[C---:B------:R-:W-:Y:S02]  /*0a50*/  IADD3 R5, PT, PT, R18.reuse, 0xa0, RZ ;  /* 0x000000a012057810 */ /* 0x040fe40007ffe0ff */
[-C--:B------:R-:W-:Y:S02]  /*0a60*/  LEA.HI.SX32 R25, R25, R18.reuse, 0x1b ;  /* 0x0000001219197211 */ /* 0x080fe400078fdaff */
[----:B------:R-:W-:Y:S02]  /*0a70*/  LEA.HI.SX32 R27, R27, R18, 0x1b ;  /* 0x000000121b1b7211 */ /* 0x000fe400078fdaff */
[----:B------:R-:W-:Y:S01]  /*0a80*/  LEA R43, R21, UR5, 0x2 ;  /* 0x00000005152b7c11 */ /* 0x000fe2000f8e10ff */
[----:B------:R-:W-:Y:S01]  /*0a90*/  VIADD R21, R18, 0xc0 ;  /* 0x000000c012157836 */ /* 0x000fe20000000000 */
[----:B------:R-:W-:Y:S02]  /*0aa0*/  LEA R42, R23, UR5, 0x2 ;  /* 0x00000005172a7c11 */ /* 0x000fe4000f8e10ff */
[----:B------:R-:W-:-:S02]  /*0ab0*/  LEA R44, R44, UR5, 0x2 ;  /* 0x000000052c2c7c11 */ /* 0x000fc4000f8e10ff */
[C---:B------:R-:W-:Y:S02]  /*0ac0*/  IADD3 R23, PT, PT, R18.reuse, 0xe0, RZ ;  /* 0x000000e012177810 */ /* 0x040fe40007ffe0ff */
[-C--:B------:R-:W-:Y:S02]  /*0ad0*/  LEA.HI.SX32 R5, R5, R18.reuse, 0x1b ;  /* 0x0000001205057211 */ /* 0x080fe400078fdaff */
[----:B------:R-:W-:Y:S02]  /*0ae0*/  LEA R41, R25, UR5, 0x2 ;  /* 0x0000000519297c11 */ /* 0x000fe4000f8e10ff */
[----:B------:R-:W-:Y:S01]  /*0af0*/  LEA R40, R27, UR5, 0x2 ;  /* 0x000000051b287c11 */ /* 0x000fe2000f8e10ff */
[C---:B------:R-:W-:Y:S01]  /*0b00*/  VIADD R27, R18.reuse, 0x120 ;  /* 0x00000120121b7836 */ /* 0x040fe20000000000 */
[----:B------:R-:W-:Y:S02]  /*0b10*/  IADD3 R25, PT, PT, R18, 0x100, RZ ;  /* 0x0000010012197810 */ /* 0x000fe40007ffe0ff */
[----:B------:R-:W-:-:S02]  /*0b20*/  LEA.HI.SX32 R23, R23, R18, 0x1b ;  /* 0x0000001217177211 */ /* 0x000fc400078fdaff */
[-C--:B------:R-:W-:Y:S02]  /*0b30*/  LEA.HI.SX32 R21, R21, R18.reuse, 0x1b ;  /* 0x0000001215157211 */ /* 0x080fe400078fdaff */
[----:B------:R-:W-:Y:S02]  /*0b40*/  LEA R39, R5, UR5, 0x2 ;  /* 0x0000000505277c11 */ /* 0x000fe4000f8e10ff */
[C---:B------:R-:W-:Y:S02]  /*0b50*/  IADD3 R5, PT, PT, R18.reuse, 0x140, RZ ;  /* 0x0000014012057810 */ /* 0x040fe40007ffe0ff */
[-C--:B------:R-:W-:Y:S02]  /*0b60*/  LEA.HI.SX32 R25, R25, R18.reuse, 0x1b ;  /* 0x0000001219197211 */ /* 0x080fe400078fdaff */
[----:B------:R-:W-:Y:S01]  /*0b70*/  LEA R37, R23, UR5, 0x2 ;  /* 0x0000000517257c11 */ /* 0x000fe2000f8e10ff */
[----:B------:R-:W-:Y:S01]  /*0b80*/  VIADD R23, R18, 0x1e0 ;  /* 0x000001e012177836 */ /* 0x000fe20000000000 */
[----:B------:R-:W-:-:S02]  /*0b90*/  LEA.HI.SX32 R27, R27, R18, 0x1b ;  /* 0x000000121b1b7211 */ /* 0x000fc400078fdaff */
[----:B------:R-:W-:Y:S02]  /*0ba0*/  LEA R38, R21, UR5, 0x2 ;  /* 0x0000000515267c11 */ /* 0x000fe4000f8e10ff */
[----:B------:R-:W-:Y:S02]  /*0bb0*/  IADD3 R21, PT, PT, R18, 0x1c0, RZ ;  /* 0x000001c012157810 */ /* 0x000fe40007ffe0ff */
[-C--:B------:R-:W-:Y:S02]  /*0bc0*/  LEA.HI.SX32 R5, R5, R18.reuse, 0x1b ;  /* 0x0000001205057211 */ /* 0x080fe400078fdaff */
[----:B------:R-:W-:Y:S02]  /*0bd0*/  LEA R36, R25, UR5, 0x2 ;  /* 0x0000000519247c11 */ /* 0x000fe4000f8e10ff */
[----:B------:R-:W-:Y:S02]  /*0be0*/  LEA R35, R27, UR5, 0x2 ;  /* 0x000000051b237c11 */ /* 0x000fe4000f8e10ff */
[----:B------:R-:W-:-:S02]  /*0bf0*/  LEA.HI.SX32 R21, R21, R18, 0x1b ;  /* 0x0000001215157211 */ /* 0x000fc400078fdaff */
[----:B------:R-:W-:Y:S02]  /*0c00*/  LEA.HI.SX32 R23, R23, R18, 0x1b ;  /* 0x0000001217177211 */ /* 0x000fe400078fdaff */
[----:B------:R-:W-:Y:S02]  /*0c10*/  LEA R34, R5, UR5, 0x2 ;  /* 0x0000000505227c11 */ /* 0x000fe4000f8e10ff */
[----:B------:R-:W-:Y:S02]  /*0c20*/  LEA R30, R21, UR5, 0x2 ;  /* 0x00000005151e7c11 */ /* 0x000fe4000f8e10ff */
[----:B------:R-:W-:Y:S02]  /*0c30*/  LEA R29, R23, UR5, 0x2 ;  /* 0x00000005171d7c11 */ /* 0x000fe4000f8e10ff */
[----:B------:R-:W-:Y:S02]  /*0c40*/  P2R R60, PR, RZ, 0x1 ;  /* 0x00000001ff3c7803 */ /* 0x000fe40000000000 */
[----:B------:R-:W-:-:S02]  /*0c50*/  ISETP.GE.AND P0, PT, R53, UR37, PT ;  /* 0x0000002535007c0c */ /* 0x000fc4000bf06270 */
[----:B------:R-:W-:Y:S02]  /*0c60*/  P2R R71, PR, RZ, 0x2 ;  /* 0x00000002ff477803 */ /* 0x000fe40000000000 */
[----:B------:R-:W-:Y:S01]  /*0c70*/  ISETP.GE.AND P1, PT, R73, UR37, PT ;  /* 0x0000002549007c0c */ /* 0x000fe2000bf26270 */
[----:B--2---:R0:W-:Y:S04]  /*0c80*/  STS [R44], R7 ;  /* 0x000000072c007388 */ /* 0x0041e80000000800 */
[----:B----4-:R-:W-:Y:S01]  /*0c90*/  STS [R43+0x80], R0 ;  /* 0x000080002b007388 */ /* 0x010fe20000000800 */
[----:B0-----:R-:W-:-:S03]  /*0ca0*/  IADD3 R7, PT, PT, R18, 0x160, RZ ;  /* 0x0000016012077810 */ /* 0x001fc60007ffe0ff */
[----:B---3--:R0:W-:Y:S01]  /*0cb0*/  STS [R42+0x100], R9 ;  /* 0x000100092a007388 */ /* 0x0081e20000000800 */
[----:B------:R-:W-:-:S03]  /*0cc0*/  LEA.HI.SX32 R7, R7, R18, 0x1b ;  /* 0x0000001207077211 */ /* 0x000fc600078fdaff */
[----:B------:R-:W-:Y:S01]  /*0cd0*/  STS [R41+0x180], R6 ;  /* 0x0001800629007388 */ /* 0x000fe20000000800 */
[----:B0-----:R-:W-:-:S03]  /*0ce0*/  VIADD R9, R18, 0x180 ;  /* 0x0000018012097836 */ /* 0x001fc60000000000 */
[----:B------:R0:W-:Y:S02]  /*0cf0*/  STS [R40+0x200], R11 ;  /* 0x0002000b28007388 */ /* 0x0001e40000000800 */
[----:B------:R-:W-:Y:S02]  /*0d00*/  LEA.HI.SX32 R9, R9, R18, 0x1b ;  /* 0x0000001209097211 */ /* 0x000fe400078fdaff */
[----:B------:R-:W-:Y:S01]  /*0d10*/  STS [R39+0x280], R8 ;  /* 0x0002800827007388 */ /* 0x000fe20000000800 */
[----:B0-----:R-:W-:-:S03]  /*0d20*/  IADD3 R11, PT, PT, R18, 0x1a0, RZ ;  /* 0x000001a0120b7810 */ /* 0x001fc60007ffe0ff */
[----:B------:R-:W-:Y:S01]  /*0d30*/  STS [R38+0x300], R13 ;  /* 0x0003000d26007388 */ /* 0x000fe20000000800 */
[----:B------:R-:W-:Y:S01]  /*0d40*/  LEA.HI.SX32 R11, R11, R18, 0x1b ;  /* 0x000000120b0b7211 */ /* 0x000fe200078fdaff */
[----:B------:R-:W-:Y:S02]  /*0d50*/  IMAD R18, R45, 0xf, R18 ;  /* 0x0000000f2d127824 */ /* 0x000fe400078e0212 */
[----:B------:R-:W-:Y:S01]  /*0d60*/  STS [R37+0x380], R10 ;  /* 0x0003800a25007388 */ /* 0x000fe20000000800 */
[----:B------:R-:W-:Y:S02]  /*0d70*/  LEA R33, R7, UR5, 0x2 ;  /* 0x0000000507217c11 */ /* 0x000fe4000f8e10ff */
[----:B------:R-:W-:Y:S01]  /*0d80*/  LEA R32, R9, UR5, 0x2 ;  /* 0x0000000509207c11 */ /* 0x000fe2000f8e10ff */
[----:B------:R0:W-:Y:S01]  /*0d90*/  STS [R36+0x400], R15 ;  /* 0x0004000f24007388 */ /* 0x0001e20000000800 */
[----:B------:R-:W-:Y:S01]  /*0da0*/  LEA R31, R11, UR5, 0x2 ;  /* 0x000000050b1f7c11 */ /* 0x000fe2000f8e10ff */
[----:B------:R-:W-:-:S02]  /*0db0*/  VIADD R9, R18, 0x3 ;  /* 0x0000000312097836 */ /* 0x000fc40000000000 */
[----:B------:R-:W-:Y:S01]  /*0dc0*/  STS [R35+0x480], R12 ;  /* 0x0004800c23007388 */ /* 0x000fe20000000800 */
[C---:B------:R-:W-:Y:S01]  /*0dd0*/  VIADD R27, R18.reuse, 0x9 ;  /* 0x00000009121b7836 */ /* 0x040fe20000000000 */
[C---:B------:R-:W-:Y:S01]  /*0de0*/  IADD3 R5, PT, PT, R18.reuse, 0x1, RZ ;  /* 0x0000000112057810 */ /* 0x040fe20007ffe0ff */
[C---:B------:R-:W-:Y:S01]  /*0df0*/  VIADD R61, R18.reuse, 0xc ;  /* 0x0000000c123d7836 */ /* 0x040fe20000000000 */
[----:B------:R1:W-:Y:S01]  /*0e00*/  STS [R34+0x500], R17 ;  /* 0x0005001122007388 */ /* 0x0003e20000000800 */
[C---:B------:R-:W-:Y:S02]  /*0e10*/  VIADD R67, R18.reuse, 0xf ;  /* 0x0000000f12437836 */ /* 0x040fe40000000000 */
[C---:B0-----:R-:W-:Y:S01]  /*0e20*/  VIADD R15, R18.reuse, 0x6 ;  /* 0x00000006120f7836 */ /* 0x041fe20000000000 */
[C---:B------:R-:W-:Y:S01]  /*0e30*/  IADD3 R7, PT, PT, R18.reuse, 0x2, RZ ;  /* 0x0000000212077810 */ /* 0x040fe20007ffe0ff */
[----:B------:R-:W-:Y:S01]  /*0e40*/  STS [R33+0x580], R14 ;  /* 0x0005800e21007388 */ /* 0x000fe20000000800 */
[----:B------:R-:W-:-:S02]  /*0e50*/  IADD3 R11, PT, PT, R18, 0x4, RZ ;  /* 0x00000004120b7810 */ /* 0x000fc40007ffe0ff */
[C---:B------:R-:W-:Y:S02]  /*0e60*/  IADD3 R13, PT, PT, R18.reuse, 0x5, RZ ;  /* 0x00000005120d7810 */ /* 0x040fe40007ffe0ff */
[C---:B-1----:R-:W-:Y:S02]  /*0e70*/  IADD3 R17, PT, PT, R18.reuse, 0x8, RZ ;  /* 0x0000000812117810 */ /* 0x042fe40007ffe0ff */
[C---:B------:R-:W-:Y:S02]  /*0e80*/  IADD3 R25, PT, PT, R18.reuse, 0x7, RZ ;  /* 0x0000000712197810 */ /* 0x040fe40007ffe0ff */
[C---:B------:R-:W-:Y:S02]  /*0e90*/  IADD3 R57, PT, PT, R18.reuse, 0xa, RZ ;  /* 0x0000000a12397810 */ /* 0x040fe40007ffe0ff */
[C---:B------:R-:W-:Y:S02]  /*0ea0*/  IADD3 R59, PT, PT, R18.reuse, 0xb, RZ ;  /* 0x0000000b123b7810 */ /* 0x040fe40007ffe0ff */
[----:B------:R-:W-:-:S02]  /*0eb0*/  IADD3 R63, PT, PT, R18, 0xd, RZ ;  /* 0x0000000d123f7810 */ /* 0x000fc40007ffe0ff */
[----:B------:R-:W-:Y:S01]  /*0ec0*/  IADD3 R65, PT, PT, R18, 0xe, RZ ;  /* 0x0000000e12417810 */ /* 0x000fe20007ffe0ff */
[----:B------:R0:W-:Y:S01]  /*0ed0*/  STS [R32+0x600], R19 ;  /* 0x0006001320007388 */ /* 0x0001e20000000800 */
[-C--:B------:R-:W-:Y:S02]  /*0ee0*/  LEA.HI.SX32 R15, R15, R18.reuse, 0x1b ;  /* 0x000000120f0f7211 */ /* 0x080fe400078fdaff */
[-C--:B------:R-:W-:Y:S01]  /*0ef0*/  LEA.HI.SX32 R17, R17, R18.reuse, 0x1b ;  /* 0x0000001211117211 */ /* 0x080fe200078fdaff */
[----:B------:R1:W-:Y:S01]  /*0f00*/  STS [R31+0x680], R16 ;  /* 0x000680101f007388 */ /* 0x0003e20000000800 */
[-C--:B------:R-:W-:Y:S02]  /*0f10*/  LEA.HI.SX32 R5, R5, R18.reuse, 0x1b ;  /* 0x0000001205057211 */ /* 0x080fe400078fdaff */
[-C--:B------:R-:W-:Y:S02]  /*0f20*/  LEA.HI.SX32 R7, R7, R18.reuse, 0x1b ;  /* 0x0000001207077211 */ /* 0x080fe400078fdaff */
[----:B------:R-:W-:-:S02]  /*0f30*/  LEA.HI.SX32 R9, R9, R18, 0x1b ;  /* 0x0000001209097211 */ /* 0x000fc400078fdaff */
[-C--:B------:R-:W-:Y:S02]  /*0f40*/  LEA.HI.SX32 R11, R11, R18.reuse, 0x1b ;  /* 0x000000120b0b7211 */ /* 0x080fe400078fdaff */
[-C--:B------:R-:W-:Y:S02]  /*0f50*/  LEA.HI.SX32 R13, R13, R18.reuse, 0x1b ;  /* 0x000000120d0d7211 */ /* 0x080fe400078fdaff */
[-C--:B------:R-:W-:Y:S02]  /*0f60*/  LEA.HI.SX32 R21, R25, R18.reuse, 0x1b ;  /* 0x0000001219157211 */ /* 0x080fe400078fdaff */
[-C--:B0-----:R-:W-:Y:S02]  /*0f70*/  LEA.HI.SX32 R19, R27, R18.reuse, 0x1b ;  /* 0x000000121b137211 */ /* 0x081fe400078fdaff */
[-C--:B------:R-:W-:Y:S02]  /*0f80*/  LEA.HI.SX32 R57, R57, R18.reuse, 0x1b ;  /* 0x0000001239397211 */ /* 0x080fe400078fdaff */
[----:B------:R-:W-:-:S02]  /*0f90*/  LEA.HI.SX32 R59, R59, R18, 0x1b ;  /* 0x000000123b3b7211 */ /* 0x000fc400078fdaff */
[-C--:B-1----:R-:W-:Y:S02]  /*0fa0*/  LEA.HI.SX32 R16, R61, R18.reuse, 0x1b ;  /* 0x000000123d107211 */ /* 0x082fe400078fdaff */
        /* <DEDUP_REMOVED lines=41> */
[----:B0-----:R-:W-:Y:S01]  /*1240*/  CS2R R52, SRZ ;  /* 0x0000000000347805 */ /* 0x001fe2000001ff00 */
[----:B------:R-:W-:-:S04]  /*1250*/  IMAD.MOV.U32 R55, RZ, RZ, RZ ;  /* 0x000000ffff377224 */ /* 0x000fc800078e00ff */
[----:B------:R-:W2:Y:S01]  /*1260*/  @!P0 LDG.E R61, desc[UR24][R2.64] ;  /* 0x00000018023d8981 */ /* 0x000ea2000c1e1900 */
[----:B------:R-:W-:-:S03]  /*1270*/  ISETP.GE.AND P0, PT, R75, UR37, PT ;  /* 0x000000254b007c0c */ /* 0x000fc6000bf06270 */
[----:B------:R-:W3:Y:S01]  /*1280*/  @!P1 LDG.E R52, desc[UR24][R2.64+0x80] ;  /* 0x0000801802349981 */ /* 0x000ee2000c1e1900 */
[----:B------:R-:W-:-:S09]  /*1290*/  ISETP.GE.AND P1, PT, R54, UR37, PT ;  /* 0x0000002536007c0c */ /* 0x000fd2000bf26270 */
[----:B------:R-:W4:Y:S01]  /*12a0*/  @!P0 LDG.E R53, desc[UR24][R2.64+0x100] ;  /* 0x0001001802358981 */ /* 0x000f22000c1e1900 */
[----:B------:R-:W-:Y:S02]  /*12b0*/  ISETP.GE.AND P0, PT, R66, UR37, PT ;  /* 0x0000002542007c0c */ /* 0x000fe4000bf06270 */
[----:B------:R-:W-:-:S06]  /*12c0*/  MOV R54, RZ ;  /* 0x000000ff00367202 */ /* 0x000fcc0000000f00 */
[----:B------:R-:W4:Y:S01]  /*12d0*/  @!P1 LDG.E R54, desc[UR24][R2.64+0x180] ;  /* 0x0001801802369981 */ /* 0x000f22000c1e1900 */
[----:B------:R-:W-:-:S04]  /*12e0*/  ISETP.GE.AND P1, PT, R56, UR37, PT ;  /* 0x0000002538007c0c */ /* 0x000fc8000bf26270 */
[----:B------:R-:W4:Y:S01]  /*12f0*/  @!P0 LDG.E R55, desc[UR24][R2.64+0x200] ;  /* 0x0002001802378981 */ /* 0x000f22000c1e1900 */
[----:B------:R-:W-:Y:S02]  /*1300*/  ISETP.GE.AND P0, PT, R58, UR37, PT ;  /* 0x000000253a007c0c */ /* 0x000fe4000bf06270 */
[----:B------:R-:W-:-:S06]  /*1310*/  CS2R R56, SRZ ;  /* 0x0000000000387805 */ /* 0x000fcc000001ff00 */
[----:B------:R-:W4:Y:S01]  /*1320*/  @!P1 LDG.E R56, desc[UR24][R2.64+0x280] ;  /* 0x0002801802389981 */ /* 0x000f22000c1e1900 */
[----:B------:R-:W-:-:S04]  /*1330*/  ISETP.GE.AND P1, PT, R62, UR37, PT ;  /* 0x000000253e007c0c */ /* 0x000fc8000bf26270 */
[----:B------:R-:W4:Y:S01]  /*1340*/  @!P0 LDG.E R57, desc[UR24][R2.64+0x300] ;  /* 0x0003001802398981 */ /* 0x000f22000c1e1900 */
[----:B------:R-:W-:Y:S02]  /*1350*/  ISETP.GE.AND P0, PT, R64, UR37, PT ;  /* 0x0000002540007c0c */ /* 0x000fe4000bf06270 */
[----:B------:R-:W-:-:S06]  /*1360*/  CS2R R58, SRZ ;  /* 0x00000000003a7805 */ /* 0x000fcc000001ff00 */
[----:B------:R-:W4:Y:S01]  /*1370*/  @!P1 LDG.E R58, desc[UR24][R2.64+0x380] ;  /* 0x00038018023a9981 */ /* 0x000f22000c1e1900 */
[----:B------:R-:W-:-:S04]  /*1380*/  ISETP.NE.AND P1, PT, R71, RZ, PT ;  /* 0x000000ff4700720c */ /* 0x000fc80003f25270 */
[----:B------:R-:W4:Y:S01]  /*1390*/  @!P0 LDG.E R59, desc[UR24][R2.64+0x400] ;  /* 0x00040018023b8981 */ /* 0x000f22000c1e1900 */
[----:B------:R-:W-:Y:S01]  /*13a0*/  ISETP.NE.AND P0, PT, R60, RZ, PT ;  /* 0x000000ff3c00720c */ /* 0x000fe20003f05270 */
[----:B------:R-:W-:Y:S01]  /*13b0*/  HFMA2 R60, -RZ, RZ, 0, 0 ;  /* 0x00000000ff3c7431 */ /* 0x000fe200000001ff */
[----:B------:R-:W-:Y:S02]  /*13c0*/  CS2R R62, SRZ ;  /* 0x00000000003e7805 */ /* 0x000fe4000001ff00 */
[----:B------:R-:W-:Y:S02]  /*13d0*/  CS2R R64, SRZ ;  /* 0x0000000000407805 */ /* 0x000fe4000001ff00 */
[----:B------:R-:W-:Y:S01]  /*13e0*/  MOV R71, RZ ;  /* 0x000000ff00477202 */ /* 0x000fe20000000f00 */
[----:B------:R-:W-:Y:S01]  /*13f0*/  IMAD.MOV.U32 R66, RZ, RZ, RZ ;  /* 0x000000ffff427224 */ /* 0x000fe200078e00ff */
[----:B------:R-:W4:Y:S04]  /*1400*/  @!P1 LDG.E R63, desc[UR24][R2.64+0x500] ;  /* 0x00050018023f9981 */ /* 0x000f28000c1e1900 */
[----:B------:R-:W4:Y:S04]  /*1410*/  @!P2 LDG.E R62, desc[UR24][R2.64+0x580] ;  /* 0x00058018023ea981 */ /* 0x000f28000c1e1900 */
[----:B------:R-:W4:Y:S04]  /*1420*/  @!P0 LDG.E R60, desc[UR24][R2.64+0x480] ;  /* 0x00048018023c8981 */ /* 0x000f28000c1e1900 */
[----:B------:R-:W4:Y:S04]  /*1430*/  @!P3 LDG.E R65, desc[UR24][R2.64+0x600] ;  /* 0x000600180241b981 */ /* 0x000f28000c1e1900 */
[----:B------:R-:W4:Y:S04]  /*1440*/  @!P4 LDG.E R64, desc[UR24][R2.64+0x680] ;  /* 0x000680180240c981 */ /* 0x000f28000c1e1900 */
[----:B------:R-:W4:Y:S04]  /*1450*/  @!P5 LDG.E R71, desc[UR24][R2.64+0x700] ;  /* 0x000700180247d981 */ /* 0x000f28000c1e1900 */
[----:B------:R-:W4:Y:S01]  /*1460*/  @!P6 LDG.E R66, desc[UR24][R2.64+0x780] ;  /* 0x000780180242e981 */ /* 0x000f22000c1e1900 */
[----:B------:R-:W0:Y:S01]  /*1470*/  LDCU.U8 UR7, c[0x0][0x39e] ;  /* 0x000073c0ff0777ac */ /* 0x000e220008000000 */
[----:B------:R-:W-:Y:S02]  /*1480*/  BSSY.RECONVERGENT B0, `(.L_x_2480) ;  /* 0x0000050000007945 */ /* 0x000fe40003800200 */
[----:B--2---:R-:W-:Y:S04]  /*1490*/  STS [R44], R61 ;  /* 0x0000003d2c007388 */ /* 0x004fe80000000800 */
[----:B---3--:R-:W-:Y:S04]  /*14a0*/  STS [R43+0x80], R52 ;  /* 0x000080342b007388 */ /* 0x008fe80000000800 */
        /* <DEDUP_REMOVED lines=19> */
[----:B------:R-:W4:Y:S04]  /*15e0*/  LDS R59, [R25+0xc] ;  /* 0x00000c00193b7984 */ /* 0x000f280000000800 */
[----:B------:R-:W4:Y:S04]  /*15f0*/  LDS R77, [R23+0x14] ;  /* 0x00001400174d7984 */ /* 0x000f280000000800 */
[----:B------:R-:W4:Y:S04]  /*1600*/  LDS R79, [R22+0x18] ;  /* 0x00001800164f7984 */ /* 0x000f280000000800 */
[----:B------:R0:W0:Y:S04]  /*1610*/  LDS R81, [R21+0x1c] ;  /* 0x00001c0015517984 */ /* 0x0000280000000800 */
[----:B------:R0:W3:Y:S04]  /*1620*/  LDS R83, [R20+0x20] ;  /* 0x0000200014537984 */ /* 0x0000e80000000800 */
[----:B------:R0:W4:Y:S04]  /*1630*/  LDS R85, [R19+0x24] ;  /* 0x0000240013557984 */ /* 0x0001280000000800 */
[----:B------:R0:W4:Y:S04]  /*1640*/  LDS R75, [R18+0x28] ;  /* 0x00002800124b7984 */ /* 0x0001280000000800 */
[----:B------:R0:W4:Y:S04]  /*1650*/  LDS R63, [R17+0x2c] ;  /* 0x00002c00113f7984 */ /* 0x0001280000000800 */
[----:B------:R0:W4:Y:S04]  /*1660*/  LDS R73, [R16+0x30] ;  /* 0x0000300010497984 */ /* 0x0001280000000800 */
[----:B------:R0:W4:Y:S04]  /*1670*/  LDS R65, [R15+0x34] ;  /* 0x000034000f417984 */ /* 0x0001280000000800 */
[----:B------:R0:W4:Y:S04]  /*1680*/  LDS R71, [R14+0x38] ;  /* 0x000038000e477984 */ /* 0x0001280000000800 */
[----:B------:R0:W4:Y:S01]  /*1690*/  LDS R3, [R0+0x3c] ;  /* 0x00003c0000037984 */ /* 0x0001220000000800 */
[----:B-1---5:R-:W-:-:S05]  /*16a0*/  FADD.FTZ R62, R53, R48 ;  /* 0x00000030353e7221 */ /* 0x022fca0000010000 */
[----:B------:R-:W-:-:S04]  /*16b0*/  FSETP.GTU.FTZ.AND P0, PT, R62, 20, PT ;  /* 0x41a000003e00780b */ /* 0x000fc80003f1c000 */
[----:B0-----:R-:W-:Y:S01]  /*16c0*/  ISETP.EQ.OR P0, PT, RZ, UR7, P0 ;  /* 0x00000007ff007c0c */ /* 0x001fe20008702670 */
[--C-:B--2---:R-:W-:Y:S01]  /*16d0*/  FADD.FTZ R61, R61, R48.reuse ;  /* 0x000000303d3d7221 */ /* 0x104fe20000010000 */
[--C-:B---3--:R-:W-:Y:S01]  /*16e0*/  FADD.FTZ R58, R57, R48.reuse ;  /* 0x00000030393a7221 */ /* 0x108fe20000010000 */
[--C-:B----4-:R-:W-:Y:S01]  /*16f0*/  FADD.FTZ R60, R55, R48.reuse ;  /* 0x00000030373c7221 */ /* 0x110fe20000010000 */
[--C-:B------:R-:W-:Y:S01]  /*1700*/  FADD.FTZ R59, R59, R48.reuse ;  /* 0x000000303b3b7221 */ /* 0x100fe20000010000 */
        /* <DEDUP_REMOVED lines=39> */
.L_x_2481:
[----:B------:R-:W-:Y:S05]  /*1980*/  BSYNC.RECONVERGENT B0 ;  /* 0x0000000000007941 */ /* 0x000fea0003800200 */
.L_x_2480:
        /* <DEDUP_REMOVED lines=34> */
.L_x_2483:
[----:B------:R-:W-:Y:S05]  /*1bb0*/  BSYNC.RECONVERGENT B0 ;  /* 0x0000000000007941 */ /* 0x000fea0003800200 */
.L_x_2482:
[----:B------:R-:W-:Y:S01]  /*1bc0*/  ISETP.EQ.OR P6, PT, RZ, UR7, P5 ;  /* 0x00000007ff007c0c */ /* 0x000fe2000afc2670 */
[----:B------:R-:W-:Y:S01]  /*1bd0*/  BSSY.RECONVERGENT B0, `(.L_x_2484) ;  /* 0x0000023000007945 */ /* 0x000fe20003800200 */
[----:B------:R-:W-:Y:S01]  /*1be0*/  FSETP.GTU.FTZ.AND P1, PT, R55, 20, PT ;  /* 0x41a000003700780b */ /* 0x000fe20003f3c000 */
[----:B------:R-:W-:Y:S01]  /*1bf0*/  FADD.FTZ R54, R83, R48 ;  /* 0x0000003053367221 */ /* 0x000fe20000010000 */
[----:B------:R-:W-:-:S09]  /*1c00*/  ISETP.EQ.OR P5, PT, RZ, UR7, P4 ;  /* 0x00000007ff007c0c */ /* 0x000fd2000a7a2670 */
        /* <DEDUP_REMOVED lines=31> */
.L_x_2485:
[----:B------:R-:W-:Y:S05]  /*1e00*/  BSYNC.RECONVERGENT B0 ;  /* 0x0000000000007941 */ /* 0x000fea0003800200 */
.L_x_2484:
        /* <DEDUP_REMOVED lines=34> */
.L_x_2487:
[----:B------:R-:W-:Y:S05]  /*2030*/  BSYNC.RECONVERGENT B0 ;  /* 0x0000000000007941 */ /* 0x000fea0003800200 */
.L_x_2486:
[----:B------:R-:W-:Y:S01]  /*2040*/  ISETP.EQ.OR P6, PT, RZ, UR7, P2 ;  /* 0x00000007ff007c0c */ /* 0x000fe200097c2670 */
[----:B------:R-:W-:Y:S01]  /*2050*/  BSSY.RECONVERGENT B0, `(.L_x_2488) ;  /* 0x0000023000007945 */ /* 0x000fe20003800200 */
[----:B------:R-:W-:Y:S01]  /*2060*/  FSETP.GTU.FTZ.AND P5, PT, R53, 20, PT ;  /* 0x41a000003500780b */ /* 0x000fe20003fbc000 */
[----:B------:R-:W-:Y:S01]  /*2070*/  FADD.FTZ R52, R75, R48 ;  /* 0x000000304b347221 */ /* 0x000fe20000010000 */
[----:B------:R-:W-:-:S09]  /*2080*/  ISETP.EQ.OR P2, PT, RZ, UR7, P3 ;  /* 0x00000007ff007c0c */ /* 0x000fd20009f42670 */
[----:B------:R-:W-:Y:S05]  /*2090*/  @P6 BRA `(.L_x_2489) ;  /* 0x0000000000786947 */ /* 0x000fea0003800000 */
        /* <DEDUP_REMOVED lines=30> */
.L_x_2489:
[----:B------:R-:W-:Y:S05]  /*2280*/  BSYNC.RECONVERGENT B0 ;  /* 0x0000000000007941 */ /* 0x000fea0003800200 */
.L_x_2488:
        /* <DEDUP_REMOVED lines=34> */
.L_x_2491:
[----:B------:R-:W-:Y:S05]  /*24b0*/  BSYNC.RECONVERGENT B0 ;  /* 0x0000000000007941 */ /* 0x000fea0003800200 */
.L_x_2490:
[----:B------:R-:W-:Y:S01]  /*24c0*/  ISETP.EQ.OR P0, PT, RZ, UR7, P0 ;  /* 0x00000007ff007c0c */ /* 0x000fe20008702670 */
[----:B------:R-:W-:Y:S01]  /*24d0*/  BSSY.RECONVERGENT B0, `(.L_x_2492) ;  /* 0x0000023000007945 */ /* 0x000fe20003800200 */
[----:B------:R-:W-:Y:S01]  /*24e0*/  FSETP.GTU.FTZ.AND P2, PT, R63, 20, PT ;  /* 0x41a000003f00780b */ /* 0x000fe20003f5c000 */
[----:B------:R-:W-:Y:S01]  /*24f0*/  FADD.FTZ R64, R73, R48 ;  /* 0x0000003049407221 */ /* 0x000fe20000010000 */
[----:B------:R-:W-:-:S09]  /*2500*/  ISETP.EQ.OR P1, PT, RZ, UR7, P1 ;  /* 0x00000007ff007c0c */ /* 0x000fd20008f22670 */
        /* <DEDUP_REMOVED lines=31> */
.L_x_2493:
[----:B------:R-:W-:Y:S05]  /*2700*/  BSYNC.RECONVERGENT B0 ;  /* 0x0000000000007941 */ /* 0x000fea0003800200 */
.L_x_2492:
        /* <DEDUP_REMOVED lines=34> */
.L_x_2495:
[----:B------:R-:W-:Y:S05]  /*2930*/  BSYNC.RECONVERGENT B0 ;  /* 0x0000000000007941 */ /* 0x000fea0003800200 */
.L_x_2494:
        /* <DEDUP_REMOVED lines=36> */
.L_x_2497:
[----:B------:R-:W-:Y:S05]  /*2b80*/  BSYNC.RECONVERGENT B0 ;  /* 0x0000000000007941 */ /* 0x000fea0003800200 */
.L_x_2496:
        /* <DEDUP_REMOVED lines=34> */
.L_x_2499:
[----:B------:R-:W-:Y:S05]  /*2db0*/  BSYNC.RECONVERGENT B0 ;  /* 0x0000000000007941 */ /* 0x000fea0003800200 */
.L_x_2498:
        /* <DEDUP_REMOVED lines=39> */
.L_x_2501:
[----:B------:R-:W-:Y:S05]  /*3030*/  BSYNC.RECONVERGENT B0 ;  /* 0x0000000000007941 */ /* 0x000fea0003800200 */
.L_x_2500:
        /* <DEDUP_REMOVED lines=32> */
.L_x_2503:
[----:B------:R-:W-:Y:S05]  /*3240*/  BSYNC.RECONVERGENT B0 ;  /* 0x0000000000007941 */ /* 0x000fea0003800200 */
.L_x_2502:
        /* <DEDUP_REMOVED lines=32> */
.L_x_2505:
[----:B------:R-:W-:Y:S05]  /*3450*/  BSYNC.RECONVERGENT B0 ;  /* 0x0000000000007941 */ /* 0x000fea0003800200 */
.L_x_2504:
[----:B------:R-:W-:Y:S04]  /*3460*/  BSSY.RECONVERGENT B0, `(.L_x_2506) ;  /* 0x0000020000007945 */ /* 0x000fe80003800200 */
        /* <DEDUP_REMOVED lines=31> */
.L_x_2507:
[----:B------:R-:W-:Y:S05]  /*3660*/  BSYNC.RECONVERGENT B0 ;  /* 0x0000000000007941 */ /* 0x000fea0003800200 */
.L_x_2506:
        /* <DEDUP_REMOVED lines=32> */
.L_x_2509:
[----:B------:R-:W-:Y:S05]  /*3870*/  BSYNC.RECONVERGENT B0 ;  /* 0x0000000000007941 */ /* 0x000fea0003800200 */
.L_x_2508:
        /* <DEDUP_REMOVED lines=32> */
.L_x_2511:
[----:B------:R-:W-:Y:S05]  /*3a80*/  BSYNC.RECONVERGENT B0 ;  /* 0x0000000000007941 */ /* 0x000fea0003800200 */
.L_x_2510:
        /* <DEDUP_REMOVED lines=36> */
[----:B------:R-:W-:Y:S01]  /*3cd0*/  UIMAD UR7, UR4, UR7, URZ ;  /* 0x00000007040772a4 */ /* 0x000fe2000f8e02ff */
[----:B------:R-:W0:Y:S01]  /*3ce0*/  LDCU UR40, c[0x0][0x388] ;  /* 0x00007100ff2877ac */ /* 0x000e220008000800 */
[----:B------:R-:W-:Y:S01]  /*3cf0*/  UIADD3 UR11, UPT, UPT, UR5, 0x2150, URZ ;  /* 0x00002150050b7890 */ /* 0x000fe2000fffe0ff */
[----:B------:R-:W-:Y:S01]  /*3d00*/  UMOV UR18, UR21 ;  /* 0x0000001500127c82 */ /* 0x000fe20008000000 */
[----:B------:R-:W-:Y:S01]  /*3d10*/  UMOV UR19, UR22 ;  /* 0x0000001600137c82 */ /* 0x000fe20008000000 */
[----:B------:R-:W-:Y:S01]  /*3d20*/  UMOV UR16, UR26 ;  /* 0x0000001a00107c82 */ /* 0x000fe20008000000 */
[----:B------:R-:W-:Y:S01]  /*3d30*/  UMOV UR17, UR27 ;  /* 0x0000001b00117c82 */ /* 0x000fe20008000000 */
[----:B------:R-:W-:Y:S01]  /*3d40*/  UMOV UR13, UR14 ;  /* 0x0000000e000d7c82 */ /* 0x000fe20008000000 */
[----:B------:R-:W-:Y:S01]  /*3d50*/  UMOV UR15, UR32 ;  /* 0x00000020000f7c82 */ /* 0x000fe20008000000 */
[----:B------:R-:W-:-:S05]  /*3d60*/  UMOV UR12, UR36 ;  /* 0x00000024000c7c82 */ /* 0x000fca0008000000 */
.L_x_2517:
[----:B-1----:R-:W-:Y:S01]  /*3d70*/  IMAD.U32 R2, RZ, RZ, UR18 ;  /* 0x00000012ff027e24 */ /* 0x002fe2000f8e00ff */
[----:B------:R-:W-:-:S05]  /*3d80*/  MOV R3, UR19 ;  /* 0x0000001300037c02 */ /* 0x000fca0008000f00 */
[----:B------:R1:W2:Y:S01]  /*3d90*/  LDG.E R2, desc[UR24][R2.64] ;  /* 0x0000001802027981 */ /* 0x0002a2000c1e1900 */
[----:B0-----:R-:W-:-:S06]  /*3da0*/  UIADD3 UR37, UPT, UPT, -UR39, UR40, URZ ;  /* 0x0000002827257290 */ /* 0x001fcc000fffe1ff */
[C---:B------:R-:W-:Y:S02]  /*3db0*/  ISETP.GE.U32.AND P2, PT, R128.reuse, UR37, PT ;  /* 0x0000002580007c0c */ /* 0x040fe4000bf46070 */
[C---:B-1----:R-:W-:Y:S02]  /*3dc0*/  IADD3 R3, PT, PT, R128.reuse, 0x1, RZ ;  /* 0x0000000180037810 */ /* 0x042fe40007ffe0ff */
[----:B------:R-:W-:Y:S02]  /*3dd0*/  FSEL R100, R69, RZ, !P2 ;  /* 0x000000ff45647208 */ /* 0x000fe40005000000 */
[----:B------:R-:W-:Y:S02]  /*3de0*/  ISETP.GE.U32.AND P3, PT, R3, UR37, PT ;  /* 0x0000002503007c0c */ /* 0x000fe4000bf66070 */
[----:B------:R-:W-:Y:S02]  /*3df0*/  IADD3 R3, PT, PT, R128, 0x3, RZ ;  /* 0x0000000380037810 */ /* 0x000fe40007ffe0ff */
[----:B------:R-:W-:-:S02]  /*3e00*/  FSEL R103, R74, RZ, !P3 ;  /* 0x000000ff4a677208 */ /* 0x000fc40005800000 */
[----:B------:R-:W-:Y:S01]  /*3e10*/  ISETP.GE.U32.AND P5, PT, R3, UR37, PT ;  /* 0x0000002503007c0c */ /* 0x000fe2000bfa6070 */
[----:B------:R-:W-:-:S03]  /*3e20*/  VIADD R3, R128, 0x5 ;  /* 0x0000000580037836 */ /* 0x000fc60000000000 */
[----:B------:R-:W-:Y:S02]  /*3e30*/  FSEL R106, R72, RZ, !P5 ;  /* 0x000000ff486a7208 */ /* 0x000fe40006800000 */
[----:B------:R-:W-:-:S04]  /*3e40*/  ISETP.GE.U32.AND P0, PT, R3, UR37, PT ;  /* 0x0000002503007c0c */ /* 0x000fc8000bf06070 */
[----:B------:R-:W-:Y:S01]  /*3e50*/  FSEL R110, R70, RZ, !P0 ;  /* 0x000000ff466e7208 */ /* 0x000fe20004000000 */
[----:B------:R-:W0:Y:S01]  /*3e60*/  S2UR UR38, SR_CgaCtaId ;  /* 0x00000000002679c3 */ /* 0x000e220000008800 */
[----:B------:R-:W-:Y:S01]  /*3e70*/  UMOV UR5, 0x400 ;  /* 0x0000040000057882 */ /* 0x000fe20000000000 */
[----:B--2---:R-:W-:Y:S01]  /*3e80*/  FMUL.FTZ R4, R2, 1.4426950216293334961 ;  /* 0x3fb8aa3b02047820 */ /* 0x004fe20000410000 */
[----:B------:R-:W-:-:S03]  /*3e90*/  VIADD R2, R128, 0x2 ;  /* 0x0000000280027836 */ /* 0x000fc60000000000 */
[C---:B------:R-:W-:Y:S01]  /*3ea0*/  FMUL.FTZ R5, R4.reuse, R62 ;  /* 0x0000003e04057220 */ /* 0x040fe20000410000 */
[----:B------:R-:W-:Y:S01]  /*3eb0*/  FMUL.FTZ R6, R4, R61 ;  /* 0x0000003d04067220 */ /* 0x000fe20000410000 */
[----:B------:R-:W-:Y:S01]  /*3ec0*/  ISETP.GE.U32.AND P4, PT, R2, UR37, PT ;  /* 0x0000002502007c0c */ /* 0x000fe2000bf86070 */
[----:B------:R-:W-:Y:S01]  /*3ed0*/  FMUL.FTZ R7, R4, R60 ;  /* 0x0000003c04077220 */ /* 0x000fe20000410000 */
[----:B------:R-:W-:Y:S01]  /*3ee0*/  IADD3 R2, PT, PT, R128, 0x4, RZ ;  /* 0x0000000480027810 */ /* 0x000fe20007ffe0ff */
[C---:B------:R-:W-:Y:S01]  /*3ef0*/  FMUL.FTZ R8, R4.reuse, R59 ;  /* 0x0000003b04087220 */ /* 0x040fe20000410000 */
[----:B------:R-:W1:Y:S01]  /*3f00*/  MUFU.EX2 R5, R5 ;  /* 0x0000000500057308 */ /* 0x000e620000000800 */
[----:B------:R-:W-:Y:S01]  /*3f10*/  FMUL.FTZ R9, R4, R58 ;  /* 0x0000003a04097220 */ /* 0x000fe20000410000 */
[----:B------:R-:W-:Y:S01]  /*3f20*/  ISETP.GE.U32.AND P6, PT, R2, UR37, PT ;  /* 0x0000002502007c0c */ /* 0x000fe2000bfc6070 */
[----:B------:R-:W-:Y:S01]  /*3f30*/  FMUL.FTZ R10, R4, R57 ;  /* 0x00000039040a7220 */ /* 0x000fe20000410000 */
[----:B------:R-:W-:Y:S01]  /*3f40*/  IADD3 R2, PT, PT, R128, 0x6, RZ ;  /* 0x0000000680027810 */ /* 0x000fe20007ffe0ff */
[C---:B------:R-:W-:Y:S01]  /*3f50*/  FMUL.FTZ R11, R4.reuse, R56 ;  /* 0x00000038040b7220 */ /* 0x040fe20000410000 */
[----:B------:R-:W-:Y:S01]  /*3f60*/  FSEL R104, R67, RZ, !P4 ;  /* 0x000000ff43687208 */ /* 0x000fe20006000000 */
[----:B------:R-:W-:Y:S01]  /*3f70*/  FMUL.FTZ R3, R4, R55 ;  /* 0x0000003704037220 */ /* 0x000fe20000410000 */
[----:B------:R-:W2:Y:S01]  /*3f80*/  MUFU.EX2 R6, R6 ;  /* 0x0000000600067308 */ /* 0x000ea20000000800 */
[----:B------:R-:W-:-:S02]  /*3f90*/  ISETP.GE.U32.AND P1, PT, R2, UR37, PT ;  /* 0x0000002502007c0c */ /* 0x000fc4000bf26070 */
[----:B------:R-:W-:Y:S02]  /*3fa0*/  IADD3 R2, PT, PT, R128, 0x7, RZ ;  /* 0x0000000780027810 */ /* 0x000fe40007ffe0ff */
[----:B------:R-:W-:Y:S02]  /*3fb0*/  FSEL R108, R90, RZ, !P6 ;  /* 0x000000ff5a6c7208 */ /* 0x000fe40007000000 */
[----:B------:R-:W-:Y:S01]  /*3fc0*/  FSEL R112, R91, RZ, !P1 ;  /* 0x000000ff5b707208 */ /* 0x000fe20004800000 */
[----:B------:R-:W3:Y:S01]  /*3fd0*/  MUFU.EX2 R7, R7 ;  /* 0x0000000700077308 */ /* 0x000ee20000000800 */
[----:B-1----:R-:W-:Y:S01]  /*3fe0*/  FSEL R101, R5, 1, !P2 ;  /* 0x3f80000005657808 */ /* 0x002fe20005000000 */
[----:B------:R-:W-:Y:S01]  /*3ff0*/  FMUL.FTZ R5, R4, R54 ;  /* 0x0000003604057220 */ /* 0x000fe20000410000 */
[----:B------:R-:W-:Y:S01]  /*4000*/  ISETP.GE.U32.AND P2, PT, R2, UR37, PT ;  /* 0x0000002502007c0c */ /* 0x000fe2000bf46070 */
[----:B------:R-:W-:-:S03]  /*4010*/  VIADD R2, R128, 0x8 ;  /* 0x0000000880027836 */ /* 0x000fc60000000000 */
[----:B------:R-:W-:Y:S01]  /*4020*/  FSEL R114, R68, RZ, !P2 ;  /* 0x000000ff44727208 */ /* 0x000fe20005000000 */
[----:B------:R-:W1:Y:S01]  /*4030*/  MUFU.EX2 R8, R8 ;  /* 0x0000000800087308 */ /* 0x000e620000000800 */
[----:B--2---:R-:W-:Y:S01]  /*4040*/  FSEL R102, R6, 1, !P3 ;  /* 0x3f80000006667808 */ /* 0x004fe20005800000 */
[----:B------:R-:W-:Y:S01]  /*4050*/  FMUL.FTZ R6, R4, R52 ;  /* 0x0000003404067220 */ /* 0x000fe20000410000 */
[----:B------:R-:W-:Y:S02]  /*4060*/  ISETP.GE.U32.AND P3, PT, R2, UR37, PT ;  /* 0x0000002502007c0c */ /* 0x000fe4000bf66070 */
[----:B------:R-:W-:Y:S02]  /*4070*/  IADD3 R2, PT, PT, R128, 0xa, RZ ;  /* 0x0000000a80027810 */ /* 0x000fe40007ffe0ff */
[----:B------:R-:W-:Y:S01]  /*4080*/  FSEL R116, R92, RZ, !P3 ;  /* 0x000000ff5c747208 */ /* 0x000fe20005800000 */
[----:B------:R-:W2:Y:S01]  /*4090*/  MUFU.EX2 R9, R9 ;  /* 0x0000000900097308 */ /* 0x000ea20000000800 */
[----:B---3--:R-:W-:Y:S01]  /*40a0*/  FSEL R105, R7, 1, !P4 ;  /* 0x3f80000007697808 */ /* 0x008fe20006000000 */
[----:B------:R-:W-:Y:S01]  /*40b0*/  FMUL.FTZ R7, R4, R63 ;  /* 0x0000003f04077220 */ /* 0x000fe20000410000 */
[----:B------:R-:W-:-:S02]  /*40c0*/  ISETP.GE.U32.AND P4, PT, R2, UR37, PT ;  /* 0x0000002502007c0c */ /* 0x000fc4000bf86070 */
[----:B------:R-:W-:Y:S02]  /*40d0*/  IADD3 R2, PT, PT, R128, 0xb, RZ ;  /* 0x0000000b80027810 */ /* 0x000fe40007ffe0ff */
        /* <DEDUP_REMOVED lines=9> */
[-C--:B------:R-:W-:Y:S01]  /*4170*/  FFMA.FTZ R9, R100, R102.reuse, R103 ;  /* 0x0000006664097223 */ /* 0x080fe20000010067 */
[----:B------:R-:W-:Y:S02]  /*4180*/  ISETP.GE.U32.AND P6, PT, R2, UR37, PT ;  /* 0x0000002502007c0c */ /* 0x000fe4000bfc6070 */
[----:B------:R-:W-:Y:S01]  /*4190*/  IADD3 R2, PT, PT, R128, 0xd, RZ ;  /* 0x0000000d80027810 */ /* 0x000fe20007ffe0ff */
[----:B------:R-:W-:Y:S01]  /*41a0*/  FFMA.FTZ R9, R105, R9, R104 ;  /* 0x0000000969097223 */ /* 0x000fe20000010068 */
[----:B------:R-:W-:Y:S01]  /*41b0*/  FSEL R124, R96, RZ, !P6 ;  /* 0x000000ff607c7208 */ /* 0x000fe20007000000 */
[----:B------:R-:W2:Y:S01]  /*41c0*/  MUFU.EX2 R3, R3 ;  /* 0x0000000300037308 */ /* 0x000ea20000000800 */
[----:B---3--:R-:W-:Y:S01]  /*41d0*/  FSEL R111, R10, 1, !P0 ;  /* 0x3f8000000a6f7808 */ /* 0x008fe20004000000 */
[----:B------:R-:W-:Y:S01]  /*41e0*/  FFMA.FTZ R9, R107, R9, R106 ;  /* 0x000000096b097223 */ /* 0x000fe2000001006a */
[----:B------:R-:W-:Y:S01]  /*41f0*/  ISETP.GE.U32.AND P0, PT, R2, UR37, PT ;  /* 0x0000002502007c0c */ /* 0x000fe2000bf06070 */
[----:B------:R-:W-:Y:S01]  /*4200*/  FMUL.FTZ R10, R101, R102 ;  /* 0x00000066650a7220 */ /* 0x000fe20000410000 */
[----:B------:R-:W-:Y:S01]  /*4210*/  IADD3 R2, PT, PT, R128, 0xe, RZ ;  /* 0x0000000e80027810 */ /* 0x000fe20007ffe0ff */
[----:B------:R-:W-:Y:S01]  /*4220*/  FFMA.FTZ R9, R109, R9, R108 ;  /* 0x000000096d097223 */ /* 0x000fe2000001006c */
[----:B------:R-:W-:Y:S01]  /*4230*/  FSEL R126, R97, RZ, !P0 ;  /* 0x000000ff617e7208 */ /* 0x000fe20004000000 */
[----:B------:R3:W4:Y:S01]  /*4240*/  MUFU.EX2 R123, R6 ;  /* 0x00000006007b7308 */ /* 0x0007220000000800 */
[----:B-1----:R-:W-:Y:S01]  /*4250*/  FSEL R113, R11, 1, !P1 ;  /* 0x3f8000000b717808 */ /* 0x002fe20004800000 */
[----:B------:R-:W-:Y:S01]  /*4260*/  FFMA.FTZ R9, R111, R9, R110 ;  /* 0x000000096f097223 */ /* 0x000fe2000001006e */
[----:B------:R-:W-:Y:S01]  /*4270*/  ISETP.GE.U32.AND P1, PT, R2, UR37, PT ;  /* 0x0000002502007c0c */ /* 0x000fe2000bf26070 */
[----:B------:R-:W-:-:S02]  /*4280*/  VIADD R2, R128, 0x9 ;  /* 0x0000000980027836 */ /* 0x000fc40000000000 */
[----:B------:R-:W-:Y:S01]  /*4290*/  FMUL.FTZ R10, R105, R10 ;  /* 0x0000000a690a7220 */ /* 0x000fe20000410000 */
[----:B------:R-:W-:Y:S01]  /*42a0*/  FFMA.FTZ R9, R113, R9, R112 ;  /* 0x0000000971097223 */ /* 0x000fe20000010070 */
[----:B------:R-:W-:Y:S01]  /*42b0*/  FSEL R130, R98, RZ, !P1 ;  /* 0x000000ff62827208 */ /* 0x000fe20004800000 */
[----:B------:R-:W1:Y:S01]  /*42c0*/  MUFU.EX2 R5, R5 ;  /* 0x0000000500057308 */ /* 0x000e620000000800 */
[C---:B---3--:R-:W-:Y:S01]  /*42d0*/  FMUL.FTZ R6, R4.reuse, R53 ;  /* 0x0000003504067220 */ /* 0x048fe20000410000 */
[----:B--2---:R-:W-:Y:S01]  /*42e0*/  FSEL R115, R3, 1, !P2 ;  /* 0x3f80000003737808 */ /* 0x004fe20005000000 */
[----:B------:R-:W-:Y:S01]  /*42f0*/  FMUL.FTZ R3, R4, R65 ;  /* 0x0000004104037220 */ /* 0x000fe20000410000 */
[----:B------:R-:W-:Y:S01]  /*4300*/  ISETP.GE.U32.AND P2, PT, R2, UR37, PT ;  /* 0x0000002502007c0c */ /* 0x000fe2000bf46070 */
[----:B------:R-:W-:Y:S01]  /*4310*/  FMUL.FTZ R10, R107, R10 ;  /* 0x0000000a6b0a7220 */ /* 0x000fe20000410000 */
[----:B------:R-:W-:Y:S01]  /*4320*/  IADD3 R2, PT, PT, R128, 0xf, RZ ;  /* 0x0000000f80027810 */ /* 0x000fe20007ffe0ff */
[----:B------:R-:W-:Y:S01]  /*4330*/  FFMA.FTZ R9, R115, R9, R114 ;  /* 0x0000000973097223 */ /* 0x000fe20000010072 */
[----:B------:R-:W2:Y:S01]  /*4340*/  MUFU.EX2 R6, R6 ;  /* 0x0000000600067308 */ /* 0x000ea20000000800 */
[----:B------:R-:W-:Y:S01]  /*4350*/  FSEL R121, R93, RZ, !P2 ;  /* 0x000000ff5d797208 */ /* 0x000fe20005000000 */
[----:B------:R-:W-:Y:S01]  /*4360*/  FMUL.FTZ R10, R109, R10 ;  /* 0x0000000a6d0a7220 */ /* 0x000fe20000410000 */
[----:B----4-:R-:W-:-:S03]  /*4370*/  FSEL R123, R123, 1, !P4 ;  /* 0x3f8000007b7b7808 */ /* 0x010fc60006000000 */
[----:B------:R-:W-:Y:S02]  /*4380*/  FMUL.FTZ R10, R111, R10 ;  /* 0x0000000a6f0a7220 */ /* 0x000fe40000410000 */
[----:B------:R-:W3:Y:S01]  /*4390*/  MUFU.EX2 R7, R7 ;  /* 0x0000000700077308 */ /* 0x000ee20000000800 */
[----:B-1----:R-:W-:Y:S01]  /*43a0*/  FSEL R117, R5, 1, !P3 ;  /* 0x3f80000005757808 */ /* 0x002fe20005800000 */
[----:B------:R-:W-:Y:S01]  /*43b0*/  FMUL.FTZ R10, R113, R10 ;  /* 0x0000000a710a7220 */ /* 0x000fe20000410000 */
[----:B------:R-:W-:Y:S01]  /*43c0*/  ISETP.GE.U32.AND P3, PT, R2, UR37, PT ;  /* 0x0000002502007c0c */ /* 0x000fe2000bf66070 */
[C---:B------:R-:W-:Y:S01]  /*43d0*/  FMUL.FTZ R2, R4.reuse, R66 ;  /* 0x0000004204027220 */ /* 0x040fe20000410000 */
[----:B------:R-:W-:Y:S01]  /*43e0*/  FMUL.FTZ R4, R4, R71 ;  /* 0x0000004704047220 */ /* 0x000fe20000410000 */
[----:B------:R-:W-:Y:S01]  /*43f0*/  FFMA.FTZ R9, R117, R9, R116 ;  /* 0x0000000975097223 */ /* 0x000fe20000010074 */
[----:B------:R-:W-:Y:S01]  /*4400*/  FMUL.FTZ R10, R115, R10 ;  /* 0x0000000a730a7220 */ /* 0x000fe20000410000 */
[----:B------:R-:W1:Y:S01]  /*4410*/  MUFU.EX2 R8, R8 ;  /* 0x0000000800087308 */ /* 0x000e620000000800 */
[----:B--2---:R-:W-:-:S02]  /*4420*/  FSEL R120, R6, 1, !P2 ;  /* 0x3f80000006787808 */ /* 0x004fc40005000000 */
[----:B------:R-:W-:Y:S02]  /*4430*/  FSEL R132, R99, RZ, !P3 ;  /* 0x000000ff63847208 */ /* 0x000fe40005800000 */
[----:B------:R-:W-:Y:S01]  /*4440*/  MOV R5, UR17 ;  /* 0x0000001100057c02 */ /* 0x000fe20008000f00 */
[----:B------:R-:W-:Y:S02]  /*4450*/  FFMA.FTZ R9, R120, R9, R121 ;  /* 0x0000000978097223 */ /* 0x000fe40000010079 */
[----:B------:R-:W2:Y:S01]  /*4460*/  MUFU.EX2 R3, R3 ;  /* 0x0000000300037308 */ /* 0x000ea20000000800 */
[----:B---3--:R-:W-:Y:S01]  /*4470*/  FSEL R122, R7, 1, !P5 ;  /* 0x3f800000077a7808 */ /* 0x008fe20006800000 */
[----:B------:R-:W-:-:S04]  /*4480*/  FFMA.FTZ R9, R123, R9, R118 ;  /* 0x000000097b097223 */ /* 0x000fc80000010076 */
[----:B------:R-:W-:Y:S02]  /*4490*/  FFMA.FTZ R9, R122, R9, R119 ;  /* 0x000000097a097223 */ /* 0x000fe40000010077 */
[----:B------:R-:W3:Y:S01]  /*44a0*/  MUFU.EX2 R2, R2 ;  /* 0x0000000200027308 */ /* 0x000ee20000000800 */
[----:B-1----:R-:W-:-:S05]  /*44b0*/  FSEL R125, R8, 1, !P6 ;  /* 0x3f800000087d7808 */ /* 0x002fca0007000000 */
[----:B------:R-:W-:Y:S02]  /*44c0*/  FFMA.FTZ R9, R125, R9, R124 ;  /* 0x000000097d097223 */ /* 0x000fe4000001007c */
[----:B------:R-:W1:Y:S01]  /*44d0*/  MUFU.EX2 R4, R4 ;  /* 0x0000000400047308 */ /* 0x000e620000000800 */
[----:B--2---:R-:W-:Y:S01]  /*44e0*/  FSEL R131, R3, 1, !P0 ;  /* 0x3f80000003837808 */ /* 0x004fe20004000000 */
[----:B------:R-:W-:Y:S01]  /*44f0*/  FMUL.FTZ R3, R117, R10 ;  /* 0x0000000a75037220 */ /* 0x000fe20000410000 */
[----:B------:R-:W-:-:S03]  /*4500*/  ISETP.GE.AND P0, PT, R45, 0x1, PT ;  /* 0x000000012d00780c */ /* 0x000fc60003f06270 */
[----:B------:R-:W-:Y:S01]  /*4510*/  FFMA.FTZ R9, R131, R9, R126 ;  /* 0x0000000983097223 */ /* 0x000fe2000001007e */
[----:B---3--:R-:W-:Y:S01]  /*4520*/  FSEL R133, R2, 1, !P1 ;  /* 0x3f80000002857808 */ /* 0x008fe20004800000 */
[----:B------:R-:W-:-:S04]  /*4530*/  FMUL.FTZ R2, R120, R3 ;  /* 0x0000000378027220 */ /* 0x000fc80000410000 */
[----:B------:R-:W-:Y:S01]  /*4540*/  FFMA.FTZ R9, R133, R9, R130 ;  /* 0x0000000985097223 */ /* 0x000fe20000010082 */
[----:B------:R-:W-:Y:S01]  /*4550*/  FMUL.FTZ R3, R123, R2 ;  /* 0x000000027b037220 */ /* 0x000fe20000410000 */
[----:B-1----:R-:W-:-:S03]  /*4560*/  FSEL R135, R4, 1, !P3 ;  /* 0x3f80000004877808 */ /* 0x002fc60005800000 */
[----:B------:R-:W-:Y:S02]  /*4570*/  FMUL.FTZ R2, R122, R3 ;  /* 0x000000037a027220 */ /* 0x000fe40000410000 */
[----:B------:R-:W-:Y:S02]  /*4580*/  FFMA.FTZ R4, R135, R9, R132 ;  /* 0x0000000987047223 */ /* 0x000fe40000010084 */
[----:B------:R-:W-:-:S03]  /*4590*/  FMUL.FTZ R2, R125, R2 ;  /* 0x000000027d027220 */ /* 0x000fc60000410000 */
[----:B------:R-:W1:Y:S01]  /*45a0*/  SHFL.UP PT, R3, R4, 0x1, RZ ;  /* 0x0420000004037989 */ /* 0x000e6200000e00ff */
[----:B------:R-:W-:-:S04]  /*45b0*/  FMUL.FTZ R2, R131, R2 ;  /* 0x0000000283027220 */ /* 0x000fc80000410000 */
[----:B------:R-:W-:-:S04]  /*45c0*/  FMUL.FTZ R2, R133, R2 ;  /* 0x0000000285027220 */ /* 0x000fc80000410000 */
[----:B------:R-:W-:Y:S01]  /*45d0*/  FMUL.FTZ R139, R135, R2 ;  /* 0x00000002878b7220 */ /* 0x000fe20000410000 */
[----:B------:R-:W-:-:S04]  /*45e0*/  MOV R2, UR13 ;  /* 0x0000000d00027c02 */ /* 0x000fc80008000f00 */
[----:B------:R-:W2:Y:S01]  /*45f0*/  SHFL.UP PT, R6, R139, 0x1, RZ ;  /* 0x042000008b067989 */ /* 0x000ea200000e00ff */
[----:B-1----:R-:W-:-:S05]  /*4600*/  FFMA.FTZ R3, R139, R3, R4 ;  /* 0x000000038b037223 */ /* 0x002fca0000010004 */
[----:B------:R-:W-:Y:S01]  /*4610*/  FSEL R8, R4, R3, !P0 ;  /* 0x0000000304087208 */ /* 0x000fe20004000000 */
[----:B------:R-:W-:Y:S01]  /*4620*/  IMAD.U32 R3, RZ, RZ, UR15 ;  /* 0x0000000fff037e24 */ /* 0x000fe2000f8e00ff */
[----:B------:R-:W-:-:S03]  /*4630*/  MOV R4, UR16 ;  /* 0x0000001000047c02 */ /* 0x000fc60008000f00 */
[----:B------:R-:W1:Y:S01]  /*4640*/  SHFL.UP PT, R7, R8, 0x2, RZ ;  /* 0x0440000008077989 */ /* 0x000e6200000e00ff */
[----:B--2---:R-:W-:-:S03]  /*4650*/  @P0 FMUL.FTZ R139, R139, R6 ;  /* 0x000000068b8b0220 */ /* 0x004fc60000410000 */
[----:B------:R2:W5:Y:S04]  /*4660*/  LDG.E R134, desc[UR24][R2.64] ;  /* 0x0000001802867981 */ /* 0x000568000c1e1900 */
[----:B------:R-:W3:Y:S01]  /*4670*/  SHFL.UP PT, R6, R139, 0x2, RZ ;  /* 0x044000008b067989 */ /* 0x000ee200000e00ff */
[----:B------:R-:W-:-:S03]  /*4680*/  ISETP.GE.AND P0, PT, R45, 0x2, PT ;  /* 0x000000022d00780c */ /* 0x000fc60003f06270 */
[----:B------:R4:W5:Y:S01]  /*4690*/  LDG.E R137, desc[UR24][R4.64] ;  /* 0x0000001804897981 */ /* 0x000962000c1e1900 */
[----:B------:R-:W-:Y:S01]  /*46a0*/  ISETP.NE.AND P1, PT, R45, 0x1f, PT ;  /* 0x0000001f2d00780c */ /* 0x000fe20003f25270 */
[----:B0-----:R-:W-:Y:S01]  /*46b0*/  ULEA UR5, UR38, UR5, 0x18 ;  /* 0x0000000526057291 */ /* 0x001fe2000f8ec0ff */
[----:B------:R-:W-:Y:S01]  /*46c0*/  ISETP.GE.U32.AND P2, PT, R129, 0x20, PT ;  /* 0x000000208100780c */ /* 0x000fe20003f46070 */
[----:B------:R-:W-:Y:S01]  /*46d0*/  BSSY.RECONVERGENT B0, `(.L_x_2513) ;  /* 0x0000041000007945 */ /* 0x000fe20003800200 */
[----:B-1----:R-:W-:-:S09]  /*46e0*/  FFMA.FTZ R7, R139, R7, R8 ;  /* 0x000000078b077223 */ /* 0x002fd20000010008 */
[----:B------:R-:W-:Y:S02]  /*46f0*/  @!P1 LEA R138, R127, UR5, 0x3 ;  /* 0x000000057f8a9c11 */ /* 0x000fe4000f8e18ff */
[----:B------:R-:W-:Y:S01]  /*4700*/  FSEL R10, R8, R7, !P0 ;  /* 0x00000007080a7208 */ /* 0x000fe20004000000 */
[----:B---3--:R-:W-:-:S04]  /*4710*/  @P0 FMUL.FTZ R139, R139, R6 ;  /* 0x000000068b8b0220 */ /* 0x008fc80000410000 */
[----:B------:R-:W0:Y:S01]  /*4720*/  SHFL.UP PT, R7, R10, 0x4, RZ ;  /* 0x048000000a077989 */ /* 0x000e2200000e00ff */
[----:B------:R-:W-:-:S03]  /*4730*/  ISETP.GE.AND P0, PT, R45, 0x4, PT ;  /* 0x000000042d00780c */ /* 0x000fc60003f06270 */
[----:B------:R-:W1:Y:S01]  /*4740*/  SHFL.UP PT, R6, R139, 0x4, RZ ;  /* 0x048000008b067989 */ /* 0x000e6200000e00ff */
[----:B0-----:R-:W-:-:S09]  /*4750*/  FFMA.FTZ R7, R139, R7, R10 ;  /* 0x000000078b077223 */ /* 0x001fd2000001000a */
[----:B-1----:R-:W-:Y:S01]  /*4760*/  @P0 FMUL.FTZ R139, R139, R6 ;  /* 0x000000068b8b0220 */ /* 0x002fe20000410000 */
[----:B--2---:R-:W-:Y:S02]  /*4770*/  FSEL R2, R10, R7, !P0 ;  /* 0x000000070a027208 */ /* 0x004fe40004000000 */
[----:B------:R-:W-:Y:S02]  /*4780*/  ISETP.GE.AND P0, PT, R45, 0x8, PT ;  /* 0x000000082d00780c */ /* 0x000fe40003f06270 */
[----:B----4-:R-:W-:Y:S04]  /*4790*/  SHFL.UP PT, R4, R139, 0x8, RZ ;  /* 0x050000008b047989 */ /* 0x010fe800000e00ff */
[----:B------:R-:W0:Y:S02]  /*47a0*/  SHFL.UP PT, R3, R2, 0x8, RZ ;  /* 0x0500000002037989 */ /* 0x000e2400000e00ff */
[----:B0-----:R-:W-:-:S05]  /*47b0*/  FFMA.FTZ R3, R139, R3, R2 ;  /* 0x000000038b037223 */ /* 0x001fca0000010002 */
[----:B------:R-:W-:Y:S01]  /*47c0*/  @P0 FMUL.FTZ R139, R139, R4 ;  /* 0x000000048b8b0220 */ /* 0x000fe20000410000 */
[----:B------:R-:W-:-:S04]  /*47d0*/  FSEL R136, R2, R3, !P0 ;  /* 0x0000000302887208 */ /* 0x000fc80004000000 */
[----:B------:R-:W0:Y:S01]  /*47e0*/  SHFL.UP PT, R12, R139, 0x10, RZ ;  /* 0x060000008b0c7989 */ /* 0x000e2200000e00ff */
[----:B------:R-:W-:Y:S01]  /*47f0*/  ISETP.NE.AND P0, PT, RZ, UR4, PT ;  /* 0x00000004ff007c0c */ /* 0x000fe2000bf05270 */
[----:B------:R-:W-:Y:S02]  /*4800*/  HFMA2 R3, -RZ, RZ, 0, 0 ;  /* 0x00000000ff037431 */ /* 0x000fe400000001ff */
[----:B------:R-:W-:Y:S01]  /*4810*/  IMAD.MOV.U32 R2, RZ, RZ, 0x3f800000 ;  /* 0x3f800000ff027424 */ /* 0x000fe200078e00ff */
[----:B------:R-:W1:Y:S01]  /*4820*/  SHFL.UP PT, R13, R136, 0x10, RZ ;  /* 0x06000000880d7989 */ /* 0x000e6200000e00ff */
[----:B------:R-:W-:-:S13]  /*4830*/  ISETP.NE.OR P0, PT, R46, RZ, !P0 ;  /* 0x000000ff2e00720c */ /* 0x000fda0004705670 */
[----:B------:R-:W-:Y:S01]  /*4840*/  @!P0 LDS.64 R2, [UR11] ;  /* 0x0000000bff028984 */ /* 0x000fe20008000a00 */
[----:B------:R-:W-:Y:S01]  /*4850*/  ISETP.GE.AND P0, PT, R45, 0x10, PT ;  /* 0x000000102d00780c */ /* 0x000fe20003f06270 */
[C---:B0-----:R-:W-:Y:S01]  /*4860*/  FMUL.FTZ R12, R139.reuse, R12 ;  /* 0x0000000c8b0c7220 */ /* 0x041fe20000410000 */
[----:B-1----:R-:W-:-:S04]  /*4870*/  FFMA.FTZ R13, R139, R13, R136 ;  /* 0x0000000d8b0d7223 */ /* 0x002fc80000010088 */
[----:B------:R-:W-:Y:S01]  /*4880*/  FSEL R139, R139, R12, !P0 ;  /* 0x0000000c8b8b7208 */ /* 0x000fe20004000000 */
[----:B------:R-:W-:Y:S01]  /*4890*/  @!P1 STS.64 [R138+0x2110], R12 ;  /* 0x0021100c8a009388 */ /* 0x000fe20000000a00 */
[----:B------:R-:W-:Y:S01]  /*48a0*/  FSEL R136, R136, R13, !P0 ;  /* 0x0000000d88887208 */ /* 0x000fe20004000000 */
[----:B------:R-:W-:Y:S01]  /*48b0*/  BAR.SYNC.DEFER_BLOCKING 0x0 ;  /* 0x0000000000007b1d */ /* 0x000fe20000010000 */
[C---:B------:R-:W-:Y:S02]  /*48c0*/  ISETP.NE.AND P0, PT, R127.reuse, 0x1, PT ;  /* 0x000000017f00780c */ /* 0x040fe40003f05270 */
[----:B------:R-:W-:-:S03]  /*48d0*/  ISETP.NE.AND P1, PT, R127, 0x2, PT ;  /* 0x000000027f00780c */ /* 0x000fc60003f25270 */
[----:B------:R-:W-:Y:S04]  /*48e0*/  SHFL.UP PT, R139, R139, 0x1, RZ ;  /* 0x042000008b8b7989 */ /* 0x000fe800000e00ff */
[----:B------:R-:W-:Y:S04]  /*48f0*/  SHFL.UP PT, R136, R136, 0x1, RZ ;  /* 0x0420000088887989 */ /* 0x000fe800000e00ff */
[----:B------:R-:W0:Y:S04]  /*4900*/  LDS.128 R4, [UR5+0x2110] ;  /* 0x00211005ff047984 */ /* 0x000e280008000c00 */
[----:B------:R-:W1:Y:S01]  /*4910*/  LDS.128 R8, [UR5+0x2120] ;  /* 0x00212005ff087984 */ /* 0x000e620008000c00 */
[C---:B0-----:R-:W-:Y:S01]  /*4920*/  FSEL R51, R4.reuse, R51, !P0 ;  /* 0x0000003304337208 */ /* 0x041fe20004000000 */
[-C--:B------:R-:W-:Y:S01]  /*4930*/  FMUL.FTZ R4, R4, R6.reuse ;  /* 0x0000000604047220 */ /* 0x080fe20000410000 */
[C---:B------:R-:W-:Y:S01]  /*4940*/  FFMA.FTZ R6, R5.reuse, R6, R7 ;  /* 0x0000000605067223 */ /* 0x040fe20000010007 */
[----:B------:R-:W-:-:S02]  /*4950*/  FSEL R5, R5, R50, !P0 ;  /* 0x0000003205057208 */ /* 0x000fc40004000000 */
[----:B------:R-:W-:Y:S02]  /*4960*/  ISETP.NE.AND P0, PT, R127, 0x3, PT ;  /* 0x000000037f00780c */ /* 0x000fe40003f05270 */
[C---:B------:R-:W-:Y:S01]  /*4970*/  FSEL R51, R4.reuse, R51, !P1 ;  /* 0x0000003304337208 */ /* 0x040fe20004800000 */
[-C--:B-1----:R-:W-:Y:S01]  /*4980*/  FMUL.FTZ R4, R4, R8.reuse ;  /* 0x0000000804047220 */ /* 0x082fe20000410000 */
[C---:B------:R-:W-:Y:S01]  /*4990*/  FFMA.FTZ R8, R6.reuse, R8, R9 ;  /* 0x0000000806087223 */ /* 0x040fe20000010009 */
[----:B------:R-:W-:Y:S02]  /*49a0*/  FSEL R5, R6, R5, !P1 ;  /* 0x0000000506057208 */ /* 0x000fe40004800000 */
[----:B------:R-:W-:Y:S01]  /*49b0*/  ISETP.NE.AND P1, PT, R129, RZ, PT ;  /* 0x000000ff8100720c */ /* 0x000fe20003f25270 */
[----:B------:R-:W-:Y:S01]  /*49c0*/  FFMA.FTZ R11, R10, R8, R11 ;  /* 0x000000080a0b7223 */ /* 0x000fe2000001000b */
[----:B------:R-:W-:Y:S01]  /*49d0*/  FSEL R50, R8, R5, !P0 ;  /* 0x0000000508327208 */ /* 0x000fe20004000000 */
[----:B------:R-:W-:Y:S01]  /*49e0*/  FMUL.FTZ R10, R10, R4 ;  /* 0x000000040a0a7220 */ /* 0x000fe20000410000 */
[----:B------:R-:W-:Y:S01]  /*49f0*/  FSEL R51, R4, R51, !P0 ;  /* 0x0000003304337208 */ /* 0x000fe20004000000 */
[----:B------:R-:W-:Y:S01]  /*4a00*/  @P2 IMAD.MOV.U32 R4, RZ, RZ, R2 ;  /* 0x000000ffff042224 */ /* 0x000fe200078e0002 */
[----:B------:R-:W-:Y:S01]  /*4a10*/  @P2 ISETP.NE.AND P0, PT, R45, RZ, PT ;  /* 0x000000ff2d00220c */ /* 0x000fe20003f05270 */
[----:B------:R-:W-:-:S02]  /*4a20*/  @P2 FFMA.FTZ R5, R139, R50, R136 ;  /* 0x000000328b052223 */ /* 0x000fc40000010088 */
[----:B------:R-:W-:-:S03]  /*4a30*/  @P2 FMUL.FTZ R6, R139, R51 ;  /* 0x000000338b062220 */ /* 0x000fc60000410000 */
[----:B------:R-:W-:Y:S02]  /*4a40*/  @P2 FSEL R136, R50, R5, !P0 ;  /* 0x0000000532882208 */ /* 0x000fe40004000000 */
[----:B------:R-:W-:Y:S02]  /*4a50*/  @P2 FSEL R139, R51, R6, !P0 ;  /* 0x00000006338b2208 */ /* 0x000fe40004000000 */
[----:B------:R-:W-:Y:S01]  /*4a60*/  @P2 MOV R5, R3 ;  /* 0x0000000300052202 */ /* 0x000fe20000000f00 */
[----:B------:R-:W-:Y:S06]  /*4a70*/  @P2 BRA `(.L_x_2514) ;  /* 0x0000000000182947 */ /* 0x000fec0003800000 */
[----:B------:R-:W-:Y:S01]  /*4a80*/  ISETP.NE.AND P0, PT, R45, RZ, PT ;  /* 0x000000ff2d00720c */ /* 0x000fe20003f05270 */
[C---:B------:R-:W-:Y:S01]  /*4a90*/  FMUL.FTZ R4, R10.reuse, R2 ;  /* 0x000000020a047220 */ /* 0x040fe20000410000 */
[----:B------:R-:W-:-:S11]  /*4aa0*/  FFMA.FTZ R5, R10, R3, R11 ;  /* 0x000000030a057223 */ /* 0x000fd6000001000b */
[----:B------:R0:W-:Y:S01]  /*4ab0*/  @!P0 STS.64 [UR5+0x2138], R2 ;  /* 0x00213802ff008988 */ /* 0x0001e20008000a05 */
[----:B------:R-:W-:Y:S02]  /*4ac0*/  @!P0 MOV R139, R2 ;  /* 0x00000002008b8202 */ /* 0x000fe40000000f00 */
[----:B------:R-:W-:-:S07]  /*4ad0*/  @!P0 MOV R136, R3 ;  /* 0x0000000300888202 */ /* 0x000fce0000000f00 */
.L_x_2514:
[----:B------:R-:W-:Y:S05]  /*4ae0*/  BSYNC.RECONVERGENT B0 ;  /* 0x0000000000007941 */ /* 0x000fea0003800200 */
.L_x_2513:
[----:B------:R-:W-:Y:S01]  /*4af0*/  BAR.SYNC.DEFER_BLOCKING 0x0 ;  /* 0x0000000000007b1d */ /* 0x000fe20000010000 */
[----:B------:R-:W-:Y:S01]  /*4b00*/  ISETP.NE.AND P0, PT, R129, RZ, PT ;  /* 0x000000ff8100720c */ /* 0x000fe20003f05270 */
[----:B-----5:R-:W-:-:S04]  /*4b10*/  FMUL.FTZ R134, R134, R137 ;  /* 0x0000008986867220 */ /* 0x020fc80000410000 */
[----:B------:R-:W-:Y:S01]  /*4b20*/  BSSY.RECONVERGENT B0, `(.L_x_2515) ;  /* 0x000001c000007945 */ /* 0x000fe20003800200 */
[----:B0-----:R-:W0:Y:S02]  /*4b30*/  @P1 LDS R3, [UR5+0x213c] ;  /* 0x00213c05ff031984 */ /* 0x001e240008000800 */
[----:B0-----:R-:W-:-:S04]  /*4b40*/  @P1 FFMA.FTZ R136, R3, R139, R136 ;  /* 0x0000008b03881223 */ /* 0x001fc80000010088 */
[----:B------:R-:W-:-:S04]  /*4b50*/  FFMA.FTZ R100, R101, R136, R100 ;  /* 0x0000008865647223 */ /* 0x000fc80000010064 */
        /* <DEDUP_REMOVED lines=14> */
[----:B------:R-:W-:Y:S01]  /*4c40*/  FFMA.FTZ R132, R135, R130, R132 ;  /* 0x0000008287847223 */ /* 0x000fe20000010084 */
[----:B------:R-:W-:Y:S06]  /*4c50*/  @P0 BRA `(.L_x_2516) ;  /* 0x0000000000200947 */ /* 0x000fec0003800000 */
[----:B------:R-:W0:Y:S01]  /*4c60*/  LDC.64 R2, c[0x0][0x480] ;  /* 0x00012000ff027b82 */ /* 0x000e220000000a00 */
[----:B------:R-:W-:Y:S02]  /*4c70*/  USHF.R.S32.HI UR38, URZ, 0x1f, UR7 ;  /* 0x0000001fff267899 */ /* 0x000fe40008011407 */
[C---:B------:R-:W-:Y:S01]  /*4c80*/  IADD3 R6, P0, PT, R47.reuse, UR7, RZ ;  /* 0x000000072f067c10 */ /* 0x040fe2000ff1e0ff */
[----:B------:R1:W-:Y:S03]  /*4c90*/  STS.64 [UR11], R4 ;  /* 0x00000004ff007988 */ /* 0x0003e60008000a0b */
[----:B------:R-:W-:Y:S02]  /*4ca0*/  LEA.HI.X.SX32 R7, R47, UR38, 0x1, P0 ;  /* 0x000000262f077c11 */ /* 0x000fe400080f0eff */
[----:B0-----:R-:W-:-:S04]  /*4cb0*/  LEA R2, P0, R6, R2, 0x3 ;  /* 0x0000000206027211 */ /* 0x001fc800078018ff */
[----:B------:R-:W-:-:S05]  /*4cc0*/  LEA.HI.X R3, R6, R3, R7, 0x3, P0 ;  /* 0x0000000306037211 */ /* 0x000fca00000f1c07 */
[----:B------:R1:W-:Y:S04]  /*4cd0*/  STG.E.64 desc[UR24][R2.64], R4 ;  /* 0x0000000402007986 */ /* 0x0003e8000c101b18 */
.L_x_2516:
[----:B------:R-:W-:Y:S05]  /*4ce0*/  BSYNC.RECONVERGENT B0 ;  /* 0x0000000000007941 */ /* 0x000fea0003800200 */
.L_x_2515:
[----:B------:R-:W-:Y:S01]  /*4cf0*/  ULEA UR13, UP0, UR28, UR13, 0x2 ;  /* 0x0000000d1c0d7291 */ /* 0x000fe2000f8010ff */
[C---:B------:R-:W-:Y:S01]  /*4d00*/  FFMA.FTZ R73, R134.reuse, R100, R73 ;  /* 0x0000006486497223 */ /* 0x040fe20000010049 */
[----:B------:R-:W-:Y:S01]  /*4d10*/  UIADD3 UR12, UPT, UPT, UR12, 0x1, URZ ;  /* 0x000000010c0c7890 */ /* 0x000fe2000fffe0ff */
[C---:B------:R-:W-:Y:S01]  /*4d20*/  FFMA.FTZ R76, R134.reuse, R103, R76 ;  /* 0x00000067864c7223 */ /* 0x040fe2000001004c */
[----:B------:R-:W-:Y:S01]  /*4d30*/  UIADD3.X UR15, UPT, UPT, UR15, UR29, URZ, UP0, !UPT ;  /* 0x0000001d0f0f7290 */ /* 0x000fe200087fe4ff */
[C---:B------:R-:W-:Y:S01]  /*4d40*/  FFMA.FTZ R75, R134.reuse, R104, R75 ;  /* 0x00000068864b7223 */ /* 0x040fe2000001004b */
[----:B------:R-:W-:Y:S01]  /*4d50*/  UISETP.NE.AND UP0, UPT, UR12, URZ, UPT ;  /* 0x000000ff0c00728c */ /* 0x000fe2000bf05270 */
[C---:B------:R-:W-:Y:S01]  /*4d60*/  FFMA.FTZ R78, R134.reuse, R107, R78 ;  /* 0x0000006b864e7223 */ /* 0x040fe2000001004e */
[----:B------:R-:W-:Y:S01]  /*4d70*/  ULEA UR16, UP1, UR30, UR16, 0x2 ;  /* 0x000000101e107291 */ /* 0x000fe2000f8210ff */
[C---:B------:R-:W-:Y:S01]  /*4d80*/  FFMA.FTZ R77, R134.reuse, R108, R77 ;  /* 0x0000006c864d7223 */ /* 0x040fe2000001004d */
[----:B------:R-:W-:Y:S01]  /*4d90*/  ULEA UR18, UP2, UR6, UR18, 0x2 ;  /* 0x0000001206127291 */ /* 0x000fe2000f8410ff */
[C---:B------:R-:W-:Y:S01]  /*4da0*/  FFMA.FTZ R80, R134.reuse, R111, R80 ;  /* 0x0000006f86507223 */ /* 0x040fe20000010050 */
        /* <DEDUP_REMOVED lines=9> */
[----:B------:R-:W-:Y:S01]  /*4e40*/  FFMA.FTZ R89, R134, R132, R89 ;  /* 0x0000008486597223 */ /* 0x000fe20000010059 */
[----:B------:R-:W-:-:S02]  /*4e50*/  UIADD3 UR7, UPT, UPT, UR7, 0x1, URZ ;  /* 0x0000000107077890 */ /* 0x000fc4000fffe0ff */
[----:B------:R-:W-:Y:S02]  /*4e60*/  UIADD3 UR11, UPT, UPT, UR11, 0x8, URZ ;  /* 0x000000080b0b7890 */ /* 0x000fe4000fffe0ff */
[----:B------:R-:W-:Y:S02]  /*4e70*/  UIADD3.X UR17, UPT, UPT, UR17, UR23, URZ, UP1, !UPT ;  /* 0x0000001711117290 */ /* 0x000fe40008ffe4ff */
[----:B------:R-:W-:Y:S01]  /*4e80*/  UIADD3.X UR19, UPT, UPT, UR19, UR20, URZ, UP2, !UPT ;  /* 0x0000001413137290 */ /* 0x000fe200097fe4ff */
[----:B------:R-:W-:Y:S11]  /*4e90*/  BRA.U UP0, `(.L_x_2517) ;  /* 0xffffffed00b47547 */ /* 0x000ff6000b83ffff */
.L_x_2512:
[----:B------:R-:W-:Y:S01]  /*4ea0*/  BAR.SYNC.DEFER_BLOCKING 0x0 ;  /* 0x0000000000007b1d */ /* 0x000fe20000010000 */
[----:B------:R-:W-:Y:S01]  /*4eb0*/  ISETP.NE.AND P0, PT, R129, RZ, PT ;  /* 0x000000ff8100720c */ /* 0x000fe20003f05270 */
[----:B------:R-:W-:Y:S01]  /*4ec0*/  IMAD.U32 R6, RZ, RZ, UR37 ;  /* 0x00000025ff067e24 */ /* 0x000fe2000f8e00ff */
[----:B-1----:R-:W-:Y:S01]  /*4ed0*/  MOV R2, UR39 ;  /* 0x0000002700027c02 */ /* 0x002fe20008000f00 */
[----:B------:R-:W-:Y:S02]  /*4ee0*/  UIADD3 UR31, UP0, UPT, UR31, 0x2000, URZ ;  /* 0x000020001f1f7890 */ /* 0x000fe4000ff1e0ff */
[----:B------:R-:W0:Y:S01]  /*4ef0*/  LDCU.64 UR12, c[0x0][0x478] ;  /* 0x00008f00ff0c77ac */ /* 0x000e220008000a00 */
[----:B------:R-:W-:Y:S02]  /*4f00*/  UIADD3 UR4, UPT, UPT, UR4, 0x1, URZ ;  /* 0x0000000104047890 */ /* 0x000fe4000fffe0ff */
[----:B------:R-:W-:Y:S02]  /*4f10*/  UIADD3.X UR33, UPT, UPT, URZ, UR33, URZ, UP0, !UPT ;  /* 0x00000021ff217290 */ /* 0x000fe400087fe4ff */
[----:B------:R-:W-:-:S04]  /*4f20*/  UIADD3 UR34, UP1, UPT, UR34, 0x2000, URZ ;  /* 0x0000200022227890 */ /* 0x000fc8000ff3e0ff */
[----:B------:R-:W-:Y:S01]  /*4f30*/  UIADD3.X UR35, UPT, UPT, URZ, UR35, URZ, UP1, !UPT ;  /* 0x00000023ff237290 */ /* 0x000fe20008ffe4ff */
[----:B------:R-:W-:Y:S04]  /*4f40*/  STS [R28], R73 ;  /* 0x000000491c007388 */ /* 0x000fe80000000800 */
[----:B------:R-:W-:Y:S04]  /*4f50*/  STS [R27+0x4], R76 ;  /* 0x0000044c1b007388 */ /* 0x000fe80000000800 */
[----:B------:R-:W-:Y:S04]  /*4f60*/  STS [R26+0x8], R75 ;  /* 0x0000084b1a007388 */ /* 0x000fe80000000800 */
[----:B------:R-:W-:Y:S04]  /*4f70*/  STS [R25+0xc], R78 ;  /* 0x00000c4e19007388 */ /* 0x000fe80000000800 */
[----:B------:R-:W-:Y:S04]  /*4f80*/  STS [R24+0x10], R77 ;  /* 0x0000104d18007388 */ /* 0x000fe80000000800 */
[----:B------:R-:W-:Y:S04]  /*4f90*/  STS [R23+0x14], R80 ;  /* 0x0000145017007388 */ /* 0x000fe80000000800 */
[----:B------:R-:W-:Y:S04]  /*4fa0*/  STS [R22+0x18], R79 ;  /* 0x0000184f16007388 */ /* 0x000fe80000000800 */
[----:B------:R1:W-:Y:S04]  /*4fb0*/  STS [R21+0x1c], R82 ;  /* 0x00001c5215007388 */ /* 0x0003e80000000800 */
[----:B------:R-:W-:Y:S04]  /*4fc0*/  STS [R20+0x20], R81 ;  /* 0x0000205114007388 */ /* 0x000fe80000000800 */
[----:B------:R-:W-:Y:S01]  /*4fd0*/  STS [R19+0x24], R84 ;  /* 0x0000245413007388 */ /* 0x000fe20000000800 */
[----:B-1----:R-:W-:-:S03]  /*4fe0*/  LOP3.LUT R21, R128, 0x3e00, RZ, 0xc0, !PT ;  /* 0x00003e0080157812 */ /* 0x002fc600078ec0ff */
[----:B------:R-:W-:Y:S01]  /*4ff0*/  STS [R18+0x28], R83 ;  /* 0x0000285312007388 */ /* 0x000fe20000000800 */
[----:B------:R-:W-:-:S03]  /*5000*/  IADD3 R21, PT, PT, R46, R21, RZ ;  /* 0x000000152e157210 */ /* 0x000fc60007ffe0ff */
[----:B------:R-:W-:Y:S01]  /*5010*/  STS [R17+0x2c], R86 ;  /* 0x00002c5611007388 */ /* 0x000fe20000000800 */
[C---:B------:R-:W-:Y:S01]  /*5020*/  IADD3 R25, PT, PT, R21.reuse, 0x40, RZ ;  /* 0x0000004015197810 */ /* 0x040fe20007ffe0ff */
[C---:B------:R-:W-:Y:S02]  /*5030*/  VIADD R23, R21.reuse, 0x20 ;  /* 0x0000002015177836 */ /* 0x040fe40000000000 */
[----:B------:R-:W-:Y:S01]  /*5040*/  STS [R16+0x30], R85 ;  /* 0x0000305510007388 */ /* 0x000fe20000000800 */
[C---:B------:R-:W-:Y:S02]  /*5050*/  IADD3 R27, PT, PT, R21.reuse, 0xa0, RZ ;  /* 0x000000a0151b7810 */ /* 0x040fe40007ffe0ff */
[----:B------:R-:W-:Y:S01]  /*5060*/  IADD3 R45, PT, PT, R21, 0xc0, RZ ;  /* 0x000000c0152d7810 */ /* 0x000fe20007ffe0ff */
        /* <DEDUP_REMOVED lines=22> */
[----:B------:R-:W-:-:S04]  /*51d0*/  IADD3 R3, P0, P1, R21, UR8, R2 ;  /* 0x0000000815037c10 */ /* 0x000fc8000f91e002 */
[----:B------:R-:W-:Y:S02]  /*51e0*/  IADD3.X R4, PT, PT, RZ, UR10, RZ, P0, P1 ;  /* 0x0000000aff047c10 */ /* 0x000fe400087e24ff */
[----:B0-----:R-:W-:-:S04]  /*51f0*/  LEA R2, P0, R3, UR12, 0x2 ;  /* 0x0000000c03027c11 */ /* 0x001fc8000f8010ff */
[----:B------:R-:W-:Y:S01]  /*5200*/  LEA.HI.X R3, R3, UR13, R4, 0x2, P0 ;  /* 0x0000000d03037c11 */ /* 0x000fe200080f1404 */
[----:B------:R-:W0:Y:S01]  /*5210*/  LDS R0, [UR5+0x2100] ;  /* 0x00210005ff007984 */ /* 0x000e220008000800 */
[----:B------:R-:W1:Y:S02]  /*5220*/  LDCU UR5, c[0x0][0x394] ;  /* 0x00007280ff0577ac */ /* 0x000e640008000800 */
[----:B-1----:R-:W-:Y:S01]  /*5230*/  UISETP.NE.AND UP0, UPT, UR4, UR5, UPT ;  /* 0x000000050400728c */ /* 0x002fe2000bf05270 */
[-C--:B0-----:R-:W-:Y:S02]  /*5240*/  ISETP.GE.AND P2, PT, R21, R0.reuse, PT ;  /* 0x000000001500720c */ /* 0x081fe40003f46270 */
[-C--:B------:R-:W-:Y:S02]  /*5250*/  ISETP.GE.AND P1, PT, R23, R0.reuse, PT ;  /* 0x000000001700720c */ /* 0x080fe40003f26270 */
[----:B------:R-:W-:Y:S01]  /*5260*/  ISETP.GE.AND P0, PT, R25, R0, PT ;  /* 0x000000001900720c */ /* 0x000fe20003f06270 */
[C---:B------:R-:W-:Y:S01]  /*5270*/  VIADD R25, R21.reuse, 0x80 ;  /* 0x0000008015197836 */ /* 0x040fe20000000000 */
[----:B------:R-:W-:-:S02]  /*5280*/  IADD3 R23, PT, PT, R21, 0x60, RZ ;  /* 0x0000006015177810 */ /* 0x000fc40007ffe0ff */
[-C--:B------:R-:W-:Y:S02]  /*5290*/  ISETP.GE.AND P5, PT, R27, R0.reuse, PT ;  /* 0x000000001b00720c */ /* 0x080fe40003fa6270 */
[-C--:B------:R-:W-:Y:S01]  /*52a0*/  ISETP.GE.AND P4, PT, R23, R0.reuse, PT ;  /* 0x000000001700720c */ /* 0x080fe20003f86270 */
[----:B------:R-:W-:Y:S01]  /*52b0*/  VIADD R23, R21, 0xe0 ;  /* 0x000000e015177836 */ /* 0x000fe20000000000 */
[-C--:B------:R-:W-:Y:S01]  /*52c0*/  ISETP.GE.AND P6, PT, R25, R0.reuse, PT ;  /* 0x000000001900720c */ /* 0x080fe20003fc6270 */
[----:B------:R0:W-:Y:S01]  /*52d0*/  @!P2 STG.E desc[UR24][R2.64], R5 ;  /* 0x000000050200a986 */ /* 0x0001e2000c101918 */
[----:B------:R-:W-:Y:S02]  /*52e0*/  IADD3 R25, PT, PT, R21, 0x100, RZ ;  /* 0x0000010015197810 */ /* 0x000fe40007ffe0ff */
[----:B------:R-:W-:Y:S01]  /*52f0*/  ISETP.GE.AND P2, PT, R23, R0, PT ;  /* 0x000000001700720c */ /* 0x000fe20003f46270 */
[----:B------:R1:W-:Y:S01]  /*5300*/  @!P1 STG.E desc[UR24][R2.64+0x80], R43 ;  /* 0x0000802b02009986 */ /* 0x0003e2000c101918 */
[----:B------:R-:W-:-:S02]  /*5310*/  IADD3 R23, PT, PT, R21, 0x120, RZ ;  /* 0x0000012015177810 */ /* 0x000fc40007ffe0ff */
[-C--:B------:R-:W-:Y:S01]  /*5320*/  ISETP.GE.AND P3, PT, R45, R0.reuse, PT ;  /* 0x000000002d00720c */ /* 0x080fe20003f66270 */
[----:B------:R1:W-:Y:S01]  /*5330*/  @!P0 STG.E desc[UR24][R2.64+0x100], R7 ;  /* 0x0001000702008986 */ /* 0x0003e2000c101918 */
[-C--:B------:R-:W-:Y:S01]  /*5340*/  ISETP.GE.AND P1, PT, R25, R0.reuse, PT ;  /* 0x000000001900720c */ /* 0x080fe20003f26270 */
[----:B------:R-:W-:Y:S01]  /*5350*/  VIADD R25, R21, 0x140 ;  /* 0x0000014015197836 */ /* 0x000fe20000000000 */
[-C--:B------:R-:W-:Y:S01]  /*5360*/  ISETP.GE.AND P0, PT, R23, R0.reuse, PT ;  /* 0x000000001700720c */ /* 0x080fe20003f06270 */
[----:B------:R1:W-:Y:S01]  /*5370*/  @!P6 STG.E desc[UR24][R2.64+0x200], R9 ;  /* 0x000200090200e986 */ /* 0x0003e2000c101918 */
[C---:B------:R-:W-:Y:S02]  /*5380*/  IADD3 R23, PT, PT, R21.reuse, 0x160, RZ ;  /* 0x0000016015177810 */ /* 0x040fe40007ffe0ff */
[----:B0-----:R-:W-:Y:S01]  /*5390*/  IADD3 R5, PT, PT, R21, 0x180, RZ ;  /* 0x0000018015057810 */ /* 0x001fe20007ffe0ff */
[----:B------:R1:W-:Y:S01]  /*53a0*/  @!P5 STG.E desc[UR24][R2.64+0x280], R39 ;  /* 0x000280270200d986 */ /* 0x0003e2000c101918 */
[-C--:B------:R-:W-:Y:S01]  /*53b0*/  ISETP.GE.AND P6, PT, R23, R0.reuse, PT ;  /* 0x000000001700720c */ /* 0x080fe20003fc6270 */
[----:B------:R-:W-:Y:S01]  /*53c0*/  VIADD R23, R21, 0x1a0 ;  /* 0x000001a015177836 */ /* 0x000fe20000000000 */
[----:B------:R-:W-:Y:S01]  /*53d0*/  ISETP.GE.AND P5, PT, R5, R0, PT ;  /* 0x000000000500720c */ /* 0x000fe20003fa6270 */
[----:B------:R1:W-:Y:S01]  /*53e0*/  @!P4 STG.E desc[UR24][R2.64+0x180], R41 ;  /* 0x000180290200c986 */ /* 0x0003e2000c101918 */
[----:B------:R-:W-:-:S02]  /*53f0*/  IADD3 R5, PT, PT, R21, 0x1c0, RZ ;  /* 0x000001c015057810 */ /* 0x000fc40007ffe0ff */
[----:B------:R-:W-:Y:S01]  /*5400*/  IADD3 R21, PT, PT, R21, 0x1e0, RZ ;  /* 0x000001e015157810 */ /* 0x000fe20007ffe0ff */
[----:B------:R1:W-:Y:S01]  /*5410*/  @!P3 STG.E desc[UR24][R2.64+0x300], R11 ;  /* 0x0003000b0200b986 */ /* 0x0003e2000c101918 */
[-C--:B------:R-:W-:Y:S02]  /*5420*/  ISETP.GE.AND P4, PT, R25, R0.reuse, PT ;  /* 0x000000001900720c */ /* 0x080fe40003f86270 */
[-C--:B------:R-:W-:Y:S01]  /*5430*/  ISETP.GE.AND P3, PT, R23, R0.reuse, PT ;  /* 0x000000001700720c */ /* 0x080fe20003f66270 */
        /* <DEDUP_REMOVED lines=11> */
[----:B------:R-:W-:Y:S05]  /*54f0*/  BRA.U UP0, `(.L_x_2518) ;  /* 0xffffffb100147547 */ /* 0x000fea000b83ffff */
[----:B------:R-:W-:Y:S05]  /*5500*/  EXIT ;  /* 0x000000000000794d */ /* 0x000fea0003800000 */
.L_x_2519:
        /* <DEDUP_REMOVED lines=15> */
.L_x_5024:


//--------------------- .text._Z25selective_scan_fwd_kernelI32Selective_Scan_fwd_kernel_traitsILi128ELi16ELi1ELb0ELb0ELb0ELb1EffEEv13SSMParamsBase --------------------------
	.section	.text._Z25selective_scan_fwd_kernelI32Selective_Scan_fwd_kernel_traitsILi128ELi16ELi1ELb0ELb0ELb0ELb1EffEEv13SSMParamsBase,"ax",@progbits
	.align	128
        .global         _Z25selective_scan_fwd_kernelI32Selective_Scan_fwd_kernel_traitsILi128ELi16ELi1ELb0ELb0ELb0ELb1EffEEv13SSMParamsBase
        .type           _Z25selective_scan_fwd_kernelI32Selective_Scan_fwd_kernel_traitsILi128ELi16ELi1ELb0ELb0ELb0ELb1EffEEv13SSMParamsBase,@function
        .size           _Z25selective_scan_fwd_kernelI32Selective_Scan_fwd_kernel_traitsILi128ELi16ELi1ELb0ELb0ELb0ELb1EffEEv13SSMParamsBase,(.L_x_5025 - _Z25selective_scan_fwd_kernelI32Selective_Scan_fwd_kernel_traitsILi128ELi16ELi1ELb0ELb0ELb0ELb1EffEEv13SSMParamsBase)
        .other          _Z25selective_scan_fwd_kernelI32Selective_Scan_fwd_kernel_traitsILi128ELi16ELi1ELb0ELb0ELb0ELb1EffEEv13SSMParamsBase,@"STO_CUDA_ENTRY STV_DEFAULT"
_Z25selective_scan_fwd_kernelI32Selective_Scan_fwd_kernel_traitsILi128ELi16ELi1ELb0ELb0ELb0ELb1EffEEv13SSMParamsBase:
.text._Z25selective_scan_fwd_kernelI32Selective_Scan_fwd_kernel_traitsILi128ELi16ELi1ELb0ELb0ELb0ELb1EffEEv13SSMParamsBase:
        /* <DEDUP_REMOVED lines=9> */
[----:B0-----:R-:W-:-:S05]  /*0090*/  UISETP.NE.U32.AND UP1, UPT, UR6, URZ, UPT ;  /* 0x000000ff0600728c */ /* 0x001fca000bf25070 */
[----:B------:R-:W0:Y:S01]  /*00a0*/  S2UR UR21, SR_CTAID.X ;  /* 0x00000000001579c3 */ /* 0x000e220000002500 */
[----:B------:R-:W0:Y:S01]  /*00b0*/  LDCU.128 UR16, c[0x0][0x460] ;  /* 0x00008c00ff1077ac */ /* 0x000e220008000c00 */
[----:B------:R-:W-:Y:S02]  /*00c0*/  UISETP.NE.AND.EX UP1, UPT, UR7, URZ, UPT, UP1 ;  /* 0x000000ff0700728c */ /* 0x000fe4000bf25310 */
[----:B---3--:R-:W-:-:S04]  /*00d0*/  UISETP.NE.U32.AND UP0, UPT, UR4, URZ, UPT ;  /* 0x000000ff0400728c */ /* 0x008fc8000bf05070 */
[----:B------:R-:W-:Y:S01]  /*00e0*/  PLOP3.LUT P1, PT, PT, PT, UP1, 0x80, 0x8 ;  /* 0x000000000008781c */ /* 0x000fe20003f2f018 */
[----:B------:R-:W-:-:S04]  /*00f0*/  UISETP.NE.AND.EX UP0, UPT, UR5, URZ, UPT, UP0 ;  /* 0x000000ff0500728c */ /* 0x000fc8000bf05300 */
[----:B-1----:R-:W-:Y:S02]  /*0100*/  @UP1 ULEA UR6, UP3, UR20, UR6, 0x2 ;  /* 0x0000000614061291 */ /* 0x002fe4000f8610ff */
        /* <DEDUP_REMOVED lines=19> */
[----:B------:R-:W3:Y:S01]  /*0240*/  LDCU.128 UR8, c[0x0][0x410] ;  /* 0x00008200ff0877ac */ /* 0x000ee20008000c00 */
[----:B------:R-:W4:Y:S01]  /*0250*/  LDCU.64 UR40, c[0x0][0x3d8] ;  /* 0x00007b00ff2877ac */ /* 0x000f220008000a00 */
[----:B------:R-:W-:Y:S01]  /*0260*/  UMOV UR24, UR22 ;  /* 0x0000001600187c82 */ /* 0x000fe20008000000 */
[----:B------:R-:W-:Y:S01]  /*0270*/  UMOV UR27, UR30 ;  /* 0x0000001e001b7c82 */ /* 0x000fe20008000000 */
[----:B------:R-:W4:Y:S01]  /*0280*/  LDCU.64 UR36, c[0x0][0x3b8] ;  /* 0x00007700ff2477ac */ /* 0x000f220008000a00 */
[----:B0-----:R-:W-:Y:S02]  /*0290*/  UIMAD.WIDE.U32 UR30, UR20, UR14, URZ ;  /* 0x0000000e141e72a5 */ /* 0x001fe4000f8e00ff */
[----:B------:R-:W-:-:S02]  /*02a0*/  UIMAD.WIDE.U32 UR24, UR20, UR34, UR24 ;  /* 0x00000022141872a5 */ /* 0x000fc4000f8e0018 */
[----:B------:R-:W-:Y:S02]  /*02b0*/  UIMAD.WIDE.U32 UR26, UR20, UR38, UR26 ;  /* 0x00000026141a72a5 */ /* 0x000fe4000f8e001a */
[----:B------:R-:W-:Y:S02]  /*02c0*/  UIMAD UR23, UR20, UR35, UR25 ;  /* 0x00000023141772a4 */ /* 0x000fe4000f8e0219 */
[----:B------:R-:W-:Y:S02]  /*02d0*/  UIMAD UR15, UR20, UR15, UR31 ;  /* 0x0000000f140f72a4 */ /* 0x000fe4000f8e021f */
[----:B--2---:R-:W-:Y:S01]  /*02e0*/  UIMAD.WIDE.U32 UR34, UR20, UR6, URZ ;  /* 0x00000006142272a5 */ /* 0x004fe2000f8e00ff */
[C---:B-1----:R-:W-:Y:S01]  /*02f0*/  LOP3.LUT R46, R118.reuse, 0x1f, RZ, 0xc0, !PT ;  /* 0x0000001f762e7812 */ /* 0x042fe200078ec0ff */
[----:B------:R-:W-:Y:S01]  /*0300*/  UMOV UR14, UR30 ;  /* 0x0000001e000e7c82 */ /* 0x000fe20008000000 */
[----:B------:R-:W-:Y:S01]  /*0310*/  UIMAD UR39, UR20, UR39, UR27 ;  /* 0x00000027142772a4 */ /* 0x000fe2000f8e021b */
[----:B------:R-:W-:Y:S01]  /*0320*/  SHF.L.U32 R117, R118, 0x4, RZ ;  /* 0x0000000476757819 */ /* 0x000fe200000006ff */
[----:B------:R-:W-:Y:S01]  /*0330*/  ULEA UR18, UP1, UR26, UR18, 0x2 ;  /* 0x000000121a127291 */ /* 0x000fe2000f8210ff */
[----:B------:R-:W-:Y:S01]  /*0340*/  SHF.R.U32.HI R116, RZ, 0x5, R118 ;  /* 0x00000005ff747819 */ /* 0x000fe20000011676 */
[----:B---3--:R-:W-:-:S02]  /*0350*/  UIMAD.WIDE.U32 UR32, UR20, UR10, URZ ;  /* 0x0000000a142072a5 */ /* 0x008fc4000f8e00ff */
[----:B------:R-:W-:Y:S02]  /*0360*/  UIMAD.WIDE.U32 UR14, UR21, UR12, UR14 ;  /* 0x0000000c150e72a5 */ /* 0x000fe4000f8e000e */
[----:B------:R-:W-:Y:S02]  /*0370*/  UIMAD UR35, UR20, UR7, UR35 ;  /* 0x00000007142372a4 */ /* 0x000fe4000f8e0223 */
[----:B------:R-:W-:Y:S02]  /*0380*/  ULEA UR22, UP0, UR24, UR16, 0x2 ;  /* 0x0000001018167291 */ /* 0x000fe4000f8010ff */
[----:B------:R-:W-:Y:S02]  /*0390*/  ULEA.HI.X UR39, UR26, UR19, UR39, 0x2, UP1 ;  /* 0x000000131a277291 */ /* 0x000fe400088f1427 */
[----:B------:R-:W-:Y:S02]  /*03a0*/  UIMAD UR33, UR20, UR11, UR33 ;  /* 0x0000000b142172a4 */ /* 0x000fe4000f8e0221 */
[----:B------:R-:W-:-:S02]  /*03b0*/  UIMAD UR19, UR21, UR13, UR15 ;  /* 0x0000000d151372a4 */ /* 0x000fc4000f8e020f */
[----:B----4-:R-:W-:Y:S02]  /*03c0*/  UIMAD.WIDE.U32 UR30, UR20, UR40, URZ ;  /* 0x00000028141e72a5 */ /* 0x010fe4000f8e00ff */
[----:B------:R-:W-:Y:S02]  /*03d0*/  UIMAD.WIDE.U32 UR12, UR21, UR4, UR34 ;  /* 0x00000004150c72a5 */ /* 0x000fe4000f8e0022 */
[----:B------:R-:W-:Y:S02]  /*03e0*/  ULEA.HI.X UR23, UR24, UR17, UR23, 0x2, UP0 ;  /* 0x0000001118177291 */ /* 0x000fe400080f1417 */
[----:B------:R-:W-:Y:S02]  /*03f0*/  UIMAD.WIDE.U32 UR16, UR21, UR8, UR32 ;  /* 0x00000008151072a5 */ /* 0x000fe4000f8e0020 */
[----:B------:R-:W-:Y:S02]  /*0400*/  UIMAD.WIDE.U32 UR26, UR20, UR36, URZ ;  /* 0x00000024141a72a5 */ /* 0x000fe4000f8e00ff */
[----:B------:R-:W-:Y:S01]  /*0410*/  UIMAD UR25, UR21, UR5, UR13 ;  /* 0x00000005151972a4 */ /* 0x000fe2000f8e020d */
[----:B------:R-:W0:Y:S01]  /*0420*/  LDCU.128 UR4, c[0x0][0x3a0] ;  /* 0x00007400ff0477ac */ /* 0x000e220008000c00 */
[----:B------:R-:W-:-:S02]  /*0430*/  UIMAD UR24, UR21, UR9, UR17 ;  /* 0x00000009151872a4 */ /* 0x000fc4000f8e0211 */
[----:B------:R-:W-:Y:S01]  /*0440*/  UIMAD UR38, UR20, UR37, UR27 ;  /* 0x00000025142672a4 */ /* 0x000fe2000f8e021b */
[----:B------:R-:W1:Y:S01]  /*0450*/  LDCU.128 UR8, c[0x0][0x440] ;  /* 0x00008800ff0877ac */ /* 0x000e620008000c00 */
[----:B------:R-:W-:Y:S01]  /*0460*/  UIMAD UR27, UR20, UR41, UR31 ;  /* 0x00000029141b72a4 */ /* 0x000fe2000f8e021f */
[----:B------:R-:W2:Y:S01]  /*0470*/  LDCU UR31, c[0x0][0x384] ;  /* 0x00007080ff1f77ac */ /* 0x000ea20008000800 */
[----:B------:R-:W3:Y:S01]  /*0480*/  LDCU UR42, c[0x0][0x38c] ;  /* 0x00007180ff2a77ac */ /* 0x000ee20008000800 */
[----:B------:R-:W4:Y:S01]  /*0490*/  LDCU.64 UR40, c[0x0][0x450] ;  /* 0x00008a00ff2877ac */ /* 0x000f220008000a00 */
[----:B------:R-:W4:Y:S01]  /*04a0*/  LDCU.64 UR36, c[0x0][0x3c0] ;  /* 0x00007800ff2477ac */ /* 0x000f220008000a00 */
[----:B------:R-:W4:Y:S01]  /*04b0*/  LDCU.64 UR34, c[0x0][0x3e0] ;  /* 0x00007c00ff2277ac */ /* 0x000f220008000a00 */
[----:B0-----:R-:W-:Y:S02]  /*04c0*/  UIMAD.WIDE.U32 UR32, UR20, UR4, URZ ;  /* 0x00000004142072a5 */ /* 0x001fe4000f8e00ff */
[----:B-1----:R-:W-:-:S02]  /*04d0*/  ULEA UR10, UP0, UR26, UR10, 0x2 ;  /* 0x0000000a1a0a7291 */ /* 0x002fc4000f8010ff */
[----:B------:R-:W-:Y:S02]  /*04e0*/  UIMAD UR4, UR20, UR5, UR33 ;  /* 0x00000005140472a4 */ /* 0x000fe4000f8e0221 */
[----:B--2---:R-:W-:Y:S02]  /*04f0*/  UIMAD UR20, UR21, UR31, UR20 ;  /* 0x0000001f151472a4 */ /* 0x004fe4000f8e0214 */
[----:B------:R-:W-:Y:S02]  /*0500*/  ULEA.HI.X UR11, UR26, UR11, UR38, 0x2, UP0 ;  /* 0x0000000b1a0b7291 */ /* 0x000fe400080f1426 */
[----:B---3--:R-:W-:Y:S02]  /*0510*/  UISETP.LT.AND UP0, UPT, UR42, 0x1, UPT ;  /* 0x000000012a00788c */ /* 0x008fe4000bf01270 */
[----:B------:R-:W-:Y:S01]  /*0520*/  ULEA UR8, UP2, UR32, UR8, 0x2 ;  /* 0x0000000820087291 */ /* 0x000fe2000f8410ff */
[----:B------:R-:W-:Y:S01]  /*0530*/  IMAD R47, R47, UR20, RZ ;  /* 0x000000142f2f7c24 */ /* 0x000fe2000f8e02ff */
[----:B----4-:R-:W-:-:S02]  /*0540*/  ULEA UR5, UP1, UR30, UR40, 0x2 ;  /* 0x000000281e057291 */ /* 0x010fc4000f8210ff */
[----:B------:R-:W-:Y:S01]  /*0550*/  USHF.L.U64.HI UR31, UR6, 0x2, UR7 ;  /* 0x00000002061f7899 */ /* 0x000fe20008010207 */
[----:B------:R-:W-:Y:S01]  /*0560*/  IMAD R47, R47, UR42, RZ ;  /* 0x0000002a2f2f7c24 */ /* 0x000fe2000f8e02ff */
[----:B------:R-:W-:Y:S02]  /*0570*/  USEL UR7, UR42, 0x1, !UP0 ;  /* 0x000000012a077887 */ /* 0x000fe4000c000000 */
[----:B------:R-:W-:Y:S02]  /*0580*/  ULEA.HI.X UR32, UR32, UR9, UR4, 0x2, UP2 ;  /* 0x0000000920207291 */ /* 0x000fe400090f1404 */
[----:B------:R-:W-:Y:S01]  /*0590*/  ULEA.HI.X UR33, UR30, UR41, UR27, 0x2, UP1 ;  /* 0x000000291e217291 */ /* 0x000fe200088f141b */
[----:B------:R-:W-:Y:S01]  /*05a0*/  UMOV UR4, URZ ;  /* 0x000000ff00047c82 */ /* 0x000fe20008000000 */
[----:B------:R-:W-:Y:S02]  /*05b0*/  USHF.L.U64.HI UR37, UR36, 0x2, UR37 ;  /* 0x0000000224257899 */ /* 0x000fe40008010225 */
[----:B------:R-:W-:-:S02]  /*05c0*/  USHF.L.U64.HI UR35, UR34, 0x2, UR35 ;  /* 0x0000000222237899 */ /* 0x000fc40008010223 */
[----:B------:R-:W-:Y:S01]  /*05d0*/  UIADD3 UR42, UPT, UPT, -UR7, URZ, URZ ;  /* 0x000000ff072a7290 */ /* 0x000fe2000fffe1ff */
[----:B------:R-:W-:Y:S01]  /*05e0*/  UMOV UR40, UR22 ;  /* 0x0000001600287c82 */ /* 0x000fe20008000000 */
[----:B------:R-:W-:Y:S01]  /*05f0*/  UMOV UR38, UR18 ;  /* 0x0000001200267c82 */ /* 0x000fe20008000000 */
[----:B------:R-:W-:-:S09]  /*0600*/  UMOV UR41, UR23 ;  /* 0x0000001700297c82 */ /* 0x000fd20008000000 */
.L_x_2558:
[----:B0-----:R-:W0:Y:S01]  /*0610*/  LDCU UR7, c[0x0][0x388] ;  /* 0x00007100ff0777ac */ /* 0x001e220008000800 */
[----:B------:R-:W-:Y:S02]  /*0620*/  LOP3.LUT R22, R117, 0x3e00, RZ, 0xc0, !PT ;  /* 0x00003e0075167812 */ /* 0x000fe400078ec0ff */
[----:B------:R-:W-:Y:S02]  /*0630*/  CS2R R6, SRZ ;  /* 0x0000000000067805 */ /* 0x000fe4000001ff00 */
[----:B------:R-:W-:Y:S01]  /*0640*/  MOV R4, UR40 ;  /* 0x0000002800047c02 */ /* 0x000fe20008000f00 */
[----:B------:R-:W-:Y:S01]  /*0650*/  USHF.L.U32 UR45, UR4, 0xb, URZ ;  /* 0x0000000b042d7899 */ /* 0x000fe200080006ff */
[----:B------:R-:W-:Y:S01]  /*0660*/  MOV R5, UR41 ;  /* 0x0000002900057c02 */ /* 0x000fe20008000f00 */
[----:B------:R-:W-:Y:S02]  /*0670*/  IMAD.IADD R11, R46, 0x1, R22 ;  /* 0x000000012e0b7824 */ /* 0x000fe400078e0216 */
[----:B------:R-:W-:Y:S01]  /*0680*/  HFMA2 R10, -RZ, RZ, 0, 0 ;  /* 0x00000000ff0a7431 */ /* 0x000fe200000001ff */
[----:B------:R-:W-:Y:S01]  /*0690*/  CS2R R16, SRZ ;  /* 0x0000000000107805 */ /* 0x000fe2000001ff00 */
[----:B------:R-:W-:Y:S01]  /*06a0*/  IMAD.MOV.U32 R0, RZ, RZ, RZ ;  /* 0x000000ffff007224 */ /* 0x000fe200078e00ff */
[----:B------:R-:W-:-:S02]  /*06b0*/  CS2R R14, SRZ ;  /* 0x00000000000e7805 */ /* 0x000fc4000001ff00 */
[C---:B------:R-:W-:Y:S01]  /*06c0*/  LEA R2, P0, R11.reuse, UR38, 0x2 ;  /* 0x000000260b027c11 */ /* 0x040fe2000f8010ff */
[C---:B------:R-:W-:Y:S01]  /*06d0*/  IMAD.WIDE.U32 R4, R11.reuse, 0x4, R4 ;  /* 0x000000040b047825 */ /* 0x040fe200078e0004 */
[C---:B------:R-:W-:Y:S02]  /*06e0*/  IADD3 R62, PT, PT, R11.reuse, 0xe0, RZ ;  /* 0x000000e00b3e7810 */ /* 0x040fe40007ffe0ff */
[----:B------:R-:W-:Y:S02]  /*06f0*/  CS2R R8, SRZ ;  /* 0x0000000000087805 */ /* 0x000fe4000001ff00 */
[C---:B------:R-:W-:Y:S01]  /*0700*/  IADD3 R69, PT, PT, R11.reuse, 0x20, RZ ;  /* 0x000000200b457810 */ /* 0x040fe20007ffe0ff */
[----:B------:R-:W-:Y:S01]  /*0710*/  IMAD.X R3, RZ, RZ, UR39, P0 ;  /* 0x00000027ff037e24 */ /* 0x000fe200080e06ff */
[C---:B------:R-:W-:Y:S01]  /*0720*/  IADD3 R70, PT, PT, R11.reuse, 0x40, RZ ;  /* 0x000000400b467810 */ /* 0x040fe20007ffe0ff */
[----:B0-----:R-:W-:Y:S01]  /*0730*/  UIADD3 UR43, UPT, UPT, -UR45, UR7, URZ ;  /* 0x000000072d2b7290 */ /* 0x001fe2000fffe1ff */
[C---:B------:R-:W-:Y:S01]  /*0740*/  VIADD R64, R11.reuse, 0x100 ;  /* 0x000001000b407836 */ /* 0x040fe20000000000 */
[C---:B------:R-:W-:Y:S01]  /*0750*/  IADD3 R66, PT, PT, R11.reuse, 0x80, RZ ;  /* 0x000000800b427810 */ /* 0x040fe20007ffe0ff */
[C---:B------:R-:W-:Y:S01]  /*0760*/  VIADD R58, R11.reuse, 0xc0 ;  /* 0x000000c00b3a7836 */ /* 0x040fe20000000000 */
[C---:B------:R-:W-:Y:S01]  /*0770*/  IADD3 R56, PT, PT, R11.reuse, 0xa0, RZ ;  /* 0x000000a00b387810 */ /* 0x040fe20007ffe0ff */
[C---:B------:R-:W-:Y:S01]  /*0780*/  VIADD R54, R11.reuse, 0x60 ;  /* 0x000000600b367836 */ /* 0x040fe20000000000 */
[----:B------:R-:W-:Y:S01]  /*0790*/  ISETP.GE.AND P0, PT, R11, UR43, PT ;  /* 0x0000002b0b007c0c */ /* 0x000fe2000bf06270 */
[----:B------:R-:W-:Y:S01]  /*07a0*/  BAR.SYNC.DEFER_BLOCKING 0x0 ;  /* 0x0000000000007b1d */ /* 0x000fe20000010000 */
[----:B------:R-:W-:-:S02]  /*07b0*/  ISETP.GE.AND P6, PT, R69, UR43, PT ;  /* 0x0000002b45007c0c */ /* 0x000fc4000bfc6270 */
[----:B------:R-:W-:Y:S02]  /*07c0*/  CS2R R12, SRZ ;  /* 0x00000000000c7805 */ /* 0x000fe4000001ff00 */
[----:B------:R-:W-:Y:S01]  /*07d0*/  ISETP.GE.AND P1, PT, R58, UR43, PT ;  /* 0x0000002b3a007c0c */ /* 0x000fe2000bf26270 */
[----:B------:R-:W-:Y:S01]  /*07e0*/  VIADD R23, R11, 0x160 ;  /* 0x000001600b177836 */ /* 0x000fe20000000000 */
[----:B------:R-:W-:Y:S01]  /*07f0*/  ISETP.GE.AND P5, PT, R70, UR43, PT ;  /* 0x0000002b46007c0c */ /* 0x000fe2000bfa6270 */
[----:B------:R-:W-:Y:S01]  /*0800*/  HFMA2 R21, -RZ, RZ, 0, 0 ;  /* 0x00000000ff157431 */ /* 0x000fe200000001ff */
[----:B------:R-:W-:Y:S02]  /*0810*/  ISETP.GE.AND P4, PT, R54, UR43, PT ;  /* 0x0000002b36007c0c */ /* 0x000fe4000bf86270 */
[----:B------:R-:W-:Y:S02]  /*0820*/  ISETP.GE.AND P3, PT, R66, UR43, PT ;  /* 0x0000002b42007c0c */ /* 0x000fe4000bf66270 */
[----:B------:R-:W-:-:S02]  /*0830*/  ISETP.GE.AND P2, PT, R56, UR43, PT ;  /* 0x0000002b38007c0c */ /* 0x000fc4000bf46270 */
[C---:B------:R-:W-:Y:S02]  /*0840*/  IADD3 R18, PT, PT, R11.reuse, 0x120, RZ ;  /* 0x000001200b127810 */ /* 0x040fe40007ffe0ff */
[C---:B------:R-:W-:Y:S02]  /*0850*/  IADD3 R20, PT, PT, R11.reuse, 0x140, RZ ;  /* 0x000001400b147810 */ /* 0x040fe40007ffe0ff */
[C---:B------:R-:W-:Y:S02]  /*0860*/  IADD3 R24, PT, PT, R11.reuse, 0x180, RZ ;  /* 0x000001800b187810 */ /* 0x040fe40007ffe0ff */
[----:B------:R-:W-:Y:S02]  /*0870*/  IADD3 R25, PT, PT, R11, 0x1a0, RZ ;  /* 0x000001a00b197810 */ /* 0x000fe40007ffe0ff */
[----:B------:R-:W-:Y:S01]  /*0880*/  MOV R19, RZ ;  /* 0x000000ff00137202 */ /* 0x000fe20000000f00 */
[----:B------:R-:W2:Y:S01]  /*0890*/  @!P0 LDG.E R7, desc[UR28][R4.64] ;  /* 0x0000001c04078981 */ /* 0x000ea2000c1e1900 */
[----:B------:R-:W-:-:S03]  /*08a0*/  ISETP.GE.AND P0, PT, R62, UR43, PT ;  /* 0x0000002b3e007c0c */ /* 0x000fc6000bf06270 */
[----:B------:R-:W3:Y:S04]  /*08b0*/  @!P6 LDG.E R0, desc[UR28][R4.64+0x80] ;  /* 0x0000801c0400e981 */ /* 0x000ee8000c1e1900 */
[----:B------:R-:W4:Y:S04]  /*08c0*/  @!P1 LDG.E R15, desc[UR28][R4.64+0x300] ;  /* 0x0003001c040f9981 */ /* 0x000f28000c1e1900 */
[----:B------:R-:W4:Y:S04]  /*08d0*/  @!P5 LDG.E R9, desc[UR28][R4.64+0x100] ;  /* 0x0001001c0409d981 */ /* 0x000f28000c1e1900 */
[----:B------:R-:W4:Y:S01]  /*08e0*/  @!P0 LDG.E R10, desc[UR28][R4.64+0x380] ;  /* 0x0003801c040a8981 */ /* 0x000f22000c1e1900 */
[----:B------:R-:W-:-:S02]  /*08f0*/  ISETP.GE.AND P0, PT, R64, UR43, PT ;  /* 0x0000002b40007c0c */ /* 0x000fc4000bf06270 */
[----:B------:R-:W-:Y:S01]  /*0900*/  ISETP.GE.AND P1, PT, R20, UR43, PT ;  /* 0x0000002b14007c0c */ /* 0x000fe2000bf26270 */
[----:B------:R-:W4:Y:S01]  /*0910*/  @!P4 LDG.E R6, desc[UR28][R4.64+0x180] ;  /* 0x0001801c0406c981 */ /* 0x000f22000c1e1900 */
[----:B------:R-:W-:-:S03]  /*0920*/  ISETP.GE.AND P4, PT, R25, UR43, PT ;  /* 0x0000002b19007c0c */ /* 0x000fc6000bf86270 */
[----:B------:R-:W4:Y:S04]  /*0930*/  @!P3 LDG.E R13, desc[UR28][R4.64+0x200] ;  /* 0x0002001c040db981 */ /* 0x000f28000c1e1900 */
[----:B------:R-:W4:Y:S04]  /*0940*/  @!P2 LDG.E R8, desc[UR28][R4.64+0x280] ;  /* 0x0002801c0408a981 */ /* 0x000f28000c1e1900 */
[----:B------:R-:W4:Y:S01]  /*0950*/  @!P0 LDG.E R17, desc[UR28][R4.64+0x400] ;  /* 0x0004001c04118981 */ /* 0x000f22000c1e1900 */
[----:B------:R-:W-:Y:S02]  /*0960*/  ISETP.GE.AND P0, PT, R18, UR43, PT ;  /* 0x0000002b12007c0c */ /* 0x000fe4000bf06270 */
[----:B------:R-:W-:Y:S01]  /*0970*/  ISETP.GE.AND P2, PT, R23, UR43, PT ;  /* 0x0000002b17007c0c */ /* 0x000fe2000bf46270 */
[----:B------:R-:W4:Y:S01]  /*0980*/  @!P1 LDG.E R19, desc[UR28][R4.64+0x500] ;  /* 0x0005001c04139981 */ /* 0x000f22000c1e1900 */
[----:B------:R-:W-:Y:S01]  /*0990*/  ISETP.GE.AND P3, PT, R24, UR43, PT ;  /* 0x0000002b18007c0c */ /* 0x000fe2000bf66270 */
[C---:B------:R-:W-:Y:S01]  /*09a0*/  VIADD R18, R11.reuse, 0x1c0 ;  /* 0x000001c00b127836 */ /* 0x040fe20000000000 */
[----:B------:R-:W-:Y:S01]  /*09b0*/  IADD3 R20, PT, PT, R11, 0x1e0, RZ ;  /* 0x000001e00b147810 */ /* 0x000fe20007ffe0ff */
[----:B------:R-:W4:Y:S03]  /*09c0*/  @!P4 LDG.E R16, desc[UR28][R4.64+0x680] ;  /* 0x0006801c0410c981 */ /* 0x000f26000c1e1900 */
        /* <DEDUP_REMOVED lines=13> */
[C---:B------:R-:W-:Y:S01]  /*0aa0*/  IADD3 R25, PT, PT, R18.reuse, 0x40, RZ ;  /* 0x0000004012197810 */ /* 0x040fe20007ffe0ff */
[C---:B------:R-:W-:Y:S01]  /*0ab0*/  VIADD R23, R18.reuse, 0x20 ;  /* 0x0000002012177836 */ /* 0x040fe20000000000 */
[C---:B------:R-:W-:Y:S01]  /*0ac0*/  IADD3 R27, PT, PT, R18.reuse, 0x60, RZ ;  /* 0x00000060121b7810 */ /* 0x040fe20007ffe0ff */
[C---:B------:R-:W-:Y:S01]  /*0ad0*/  VIADD R29, R18.reuse, 0x80 ;  /* 0x00000080121d7836 */ /* 0x040fe20000000000 */
[CC--:B------:R-:W-:Y:S02]  /*0ae0*/  LEA.HI.SX32 R44, R18.reuse, R18.reuse, 0x1b ;  /* 0x00000012122c7211 */ /* 0x0c0fe400078fdaff */
[-C--:B------:R-:W-:Y:S02]  /*0af0*/  LEA.HI.SX32 R25, R25, R18.reuse, 0x1b ;  /* 0x0000001219197211 */ /* 0x080fe400078fdaff */
[----:B------:R-:W-:Y:S02]  /*0b00*/  LEA.HI.SX32 R23, R23, R18, 0x1b ;  /* 0x0000001217177211 */ /* 0x000fe400078fdaff */
[----:B------:R-:W-:-:S02]  /*0b10*/  IADD3 R5, PT, PT, R18, 0xa0, RZ ;  /* 0x000000a012057810 */ /* 0x000fc40007ffe0ff */
[-C--:B------:R-:W-:Y:S02]  /*0b20*/  LEA.HI.SX32 R27, R27, R18.reuse, 0x1b ;  /* 0x000000121b1b7211 */ /* 0x080fe400078fdaff */
[----:B------:R-:W-:Y:S02]  /*0b30*/  LEA R44, R44, UR7, 0x2 ;  /* 0x000000072c2c7c11 */ /* 0x000fe4000f8e10ff */
[-C--:B------:R-:W-:Y:S02]  /*0b40*/  LEA.HI.SX32 R29, R29, R18.reuse, 0x1b ;  /* 0x000000121d1d7211 */ /* 0x080fe400078fdaff */
[----:B------:R-:W-:Y:S01]  /*0b50*/  LEA R42, R25, UR7, 0x2 ;  /* 0x00000007192a7c11 */ /* 0x000fe2000f8e10ff */
[----:B------:R-:W-:Y:S01]  /*0b60*/  VIADD R25, R18, 0xe0 ;  /* 0x000000e012197836 */ /* 0x000fe20000000000 */
[----:B------:R-:W-:Y:S02]  /*0b70*/  LEA R43, R23, UR7, 0x2 ;  /* 0x00000007172b7c11 */ /* 0x000fe4000f8e10ff */
[----:B------:R-:W-:-:S02]  /*0b80*/  LEA.HI.SX32 R5, R5, R18, 0x1b ;  /* 0x0000001205057211 */ /* 0x000fc400078fdaff */
[C---:B------:R-:W-:Y:S02]  /*0b90*/  IADD3 R23, PT, PT, R18.reuse, 0xc0, RZ ;  /* 0x000000c012177810 */ /* 0x040fe40007ffe0ff */
[----:B------:R-:W-:Y:S02]  /*0ba0*/  LEA R41, R27, UR7, 0x2 ;  /* 0x000000071b297c11 */ /* 0x000fe4000f8e10ff */
[----:B------:R-:W-:Y:S02]  /*0bb0*/  LEA R40, R29, UR7, 0x2 ;  /* 0x000000071d287c11 */ /* 0x000fe4000f8e10ff */
[C---:B------:R-:W-:Y:S02]  /*0bc0*/  IADD3 R27, PT, PT, R18.reuse, 0x100, RZ ;  /* 0x00000100121b7810 */ /* 0x040fe40007ffe0ff */
[----:B------:R-:W-:Y:S01]  /*0bd0*/  LEA R39, R5, UR7, 0x2 ;  /* 0x0000000705277c11 */ /* 0x000fe2000f8e10ff */
[C---:B------:R-:W-:Y:S01]  /*0be0*/  VIADD R5, R18.reuse, 0x140 ;  /* 0x0000014012057836 */ /* 0x040fe20000000000 */
[----:B------:R-:W-:-:S02]  /*0bf0*/  IADD3 R29, PT, PT, R18, 0x120, RZ ;  /* 0x00000120121d7810 */ /* 0x000fc40007ffe0ff */
[-C--:B------:R-:W-:Y:S02]  /*0c00*/  LEA.HI.SX32 R23, R23, R18.reuse, 0x1b ;  /* 0x0000001217177211 */ /* 0x080fe400078fdaff */
[-C--:B------:R-:W-:Y:S02]  /*0c10*/  LEA.HI.SX32 R25, R25, R18.reuse, 0x1b ;  /* 0x0000001219197211 */ /* 0x080fe400078fdaff */
[-C--:B------:R-:W-:Y:S02]  /*0c20*/  LEA.HI.SX32 R27, R27, R18.reuse, 0x1b ;  /* 0x000000121b1b7211 */ /* 0x080fe400078fdaff */
[----:B------:R-:W-:Y:S02]  /*0c30*/  LEA.HI.SX32 R29, R29, R18, 0x1b ;  /* 0x000000121d1d7211 */ /* 0x000fe400078fdaff */
[----:B------:R-:W-:Y:S02]  /*0c40*/  LEA R38, R23, UR7, 0x2 ;  /* 0x0000000717267c11 */ /* 0x000fe4000f8e10ff */
[----:B------:R-:W-:-:S02]  /*0c50*/  LEA R37, R25, UR7, 0x2 ;  /* 0x0000000719257c11 */ /* 0x000fc4000f8e10ff */
[C---:B------:R-:W-:Y:S02]  /*0c60*/  IADD3 R23, PT, PT, R18.reuse, 0x1c0, RZ ;  /* 0x000001c012177810 */ /* 0x040fe40007ffe0ff */
        /* <DEDUP_REMOVED lines=12> */
[----:B------:R-:W-:Y:S02]  /*0d30*/  ISETP.GE.AND P1, PT, R69, UR43, PT ;  /* 0x0000002b45007c0c */ /* 0x000fe4000bf26270 */
[----:B------:R-:W-:Y:S01]  /*0d40*/  MOV R11, RZ ;  /* 0x000000ff000b7202 */ /* 0x000fe20000000f00 */
[----:B--2---:R0:W-:Y:S04]  /*0d50*/  STS [R44], R7 ;  /* 0x000000072c007388 */ /* 0x0041e80000000800 */
[----:B---3--:R-:W-:Y:S04]  /*0d60*/  STS [R43+0x80], R0 ;  /* 0x000080002b007388 */ /* 0x008fe80000000800 */
[----:B----4-:R1:W-:Y:S01]  /*0d70*/  STS [R42+0x100], R9 ;  /* 0x000100092a007388 */ /* 0x0103e20000000800 */
[----:B0-----:R-:W-:-:S03]  /*0d80*/  IADD3 R7, PT, PT, R18, 0x160, RZ ;  /* 0x0000016012077810 */ /* 0x001fc60007ffe0ff */
[----:B------:R-:W-:Y:S01]  /*0d90*/  STS [R41+0x180], R6 ;  /* 0x0001800629007388 */ /* 0x000fe20000000800 */
[----:B-1----:R-:W-:-:S03]  /*0da0*/  IADD3 R9, PT, PT, R18, 0x180, RZ ;  /* 0x0000018012097810 */ /* 0x002fc60007ffe0ff */
[----:B------:R0:W-:Y:S01]  /*0db0*/  STS [R40+0x200], R13 ;  /* 0x0002000d28007388 */ /* 0x0001e20000000800 */
[-C--:B------:R-:W-:Y:S02]  /*0dc0*/  LEA.HI.SX32 R7, R7, R18.reuse, 0x1b ;  /* 0x0000001207077211 */ /* 0x080fe400078fdaff */
[----:B------:R-:W-:Y:S01]  /*0dd0*/  LEA.HI.SX32 R9, R9, R18, 0x1b ;  /* 0x0000001209097211 */ /* 0x000fe200078fdaff */
[----:B------:R-:W-:Y:S01]  /*0de0*/  STS [R39+0x280], R8 ;  /* 0x0002800827007388 */ /* 0x000fe20000000800 */
[----:B0-----:R-:W-:-:S03]  /*0df0*/  VIADD R13, R18, 0x1a0 ;  /* 0x000001a0120d7836 */ /* 0x001fc60000000000 */
[----:B------:R0:W-:Y:S01]  /*0e00*/  STS [R38+0x300], R15 ;  /* 0x0003000f26007388 */ /* 0x0001e20000000800 */
[----:B------:R-:W-:Y:S02]  /*0e10*/  LEA R33, R7, UR7, 0x2 ;  /* 0x0000000707217c11 */ /* 0x000fe4000f8e10ff */
[----:B------:R-:W-:Y:S01]  /*0e20*/  LEA.HI.SX32 R13, R13, R18, 0x1b ;  /* 0x000000120d0d7211 */ /* 0x000fe200078fdaff */
[----:B------:R-:W-:Y:S01]  /*0e30*/  IMAD R18, R45, 0xf, R18 ;  /* 0x0000000f2d127824 */ /* 0x000fe200078e0212 */
[----:B------:R-:W-:Y:S01]  /*0e40*/  STS [R37+0x380], R10 ;  /* 0x0003800a25007388 */ /* 0x000fe20000000800 */
[----:B------:R-:W-:-:S03]  /*0e50*/  LEA R32, R9, UR7, 0x2 ;  /* 0x0000000709207c11 */ /* 0x000fc6000f8e10ff */
[----:B------:R1:W-:Y:S01]  /*0e60*/  STS [R36+0x400], R17 ;  /* 0x0004001124007388 */ /* 0x0003e20000000800 */
[----:B------:R-:W-:Y:S01]  /*0e70*/  LEA R31, R13, UR7, 0x2 ;  /* 0x000000070d1f7c11 */ /* 0x000fe2000f8e10ff */
[C---:B------:R-:W-:Y:S02]  /*0e80*/  VIADD R5, R18.reuse, 0x1 ;  /* 0x0000000112057836 */ /* 0x040fe40000000000 */
[----:B------:R-:W-:Y:S01]  /*0e90*/  STS [R35+0x480], R12 ;  /* 0x0004800c23007388 */ /* 0x000fe20000000800 */
[C---:B------:R-:W-:Y:S01]  /*0ea0*/  VIADD R13, R18.reuse, 0x4 ;  /* 0x00000004120d7836 */ /* 0x040fe20000000000 */
[C---:B0-----:R-:W-:Y:S01]  /*0eb0*/  IADD3 R15, PT, PT, R18.reuse, 0x5, RZ ;  /* 0x00000005120f7810 */ /* 0x041fe20007ffe0ff */
[C---:B------:R-:W-:Y:S01]  /*0ec0*/  VIADD R27, R18.reuse, 0x7 ;  /* 0x00000007121b7836 */ /* 0x040fe20000000000 */
[----:B------:R0:W-:Y:S01]  /*0ed0*/  STS [R34+0x500], R19 ;  /* 0x0005001322007388 */ /* 0x0001e20000000800 */
[C---:B------:R-:W-:Y:S01]  /*0ee0*/  VIADD R57, R18.reuse, 0xa ;  /* 0x0000000a12397836 */ /* 0x040fe20000000000 */
[C---:B-1----:R-:W-:Y:S01]  /*0ef0*/  IADD3 R17, PT, PT, R18.reuse, 0x6, RZ ;  /* 0x0000000612117810 */ /* 0x042fe20007ffe0ff */
[C---:B------:R-:W-:Y:S01]  /*0f00*/  VIADD R63, R18.reuse, 0xd ;  /* 0x0000000d123f7836 */ /* 0x040fe20000000000 */
[C---:B------:R-:W-:Y:S01]  /*0f10*/  IADD3 R7, PT, PT, R18.reuse, 0x2, RZ ;  /* 0x0000000212077810 */ /* 0x040fe20007ffe0ff */
[----:B------:R-:W-:Y:S01]  /*0f20*/  STS [R33+0x580], R14 ;  /* 0x0005800e21007388 */ /* 0x000fe20000000800 */
[----:B------:R-:W-:-:S02]  /*0f30*/  IADD3 R9, PT, PT, R18, 0x3, RZ ;  /* 0x0000000312097810 */ /* 0x000fc40007ffe0ff */
[C---:B------:R-:W-:Y:S02]  /*0f40*/  IADD3 R55, PT, PT, R18.reuse, 0x9, RZ ;  /* 0x0000000912377810 */ /* 0x040fe40007ffe0ff */
[C---:B0-----:R-:W-:Y:S02]  /*0f50*/  IADD3 R19, PT, PT, R18.reuse, 0x8, RZ ;  /* 0x0000000812137810 */ /* 0x041fe40007ffe0ff */
[C---:B------:R-:W-:Y:S02]  /*0f60*/  IADD3 R59, PT, PT, R18.reuse, 0xb, RZ ;  /* 0x0000000b123b7810 */ /* 0x040fe40007ffe0ff */
[C---:B------:R-:W-:Y:S02]  /*0f70*/  IADD3 R61, PT, PT, R18.reuse, 0xc, RZ ;  /* 0x0000000c123d7810 */ /* 0x040fe40007ffe0ff */
[C---:B------:R-:W-:Y:S02]  /*0f80*/  IADD3 R65, PT, PT, R18.reuse, 0xe, RZ ;  /* 0x0000000e12417810 */ /* 0x040fe40007ffe0ff */
[----:B------:R-:W-:Y:S01]  /*0f90*/  IADD3 R67, PT, PT, R18, 0xf, RZ ;  /* 0x0000000f12437810 */ /* 0x000fe20007ffe0ff */
[----:B------:R0:W-:Y:S01]  /*0fa0*/  STS [R32+0x600], R21 ;  /* 0x0006001520007388 */ /* 0x0001e20000000800 */
[----:B------:R-:W-:-:S02]  /*0fb0*/  LEA.HI.SX32 R15, R15, R18, 0x1b ;  /* 0x000000120f0f7211 */ /* 0x000fc400078fdaff */
[-C--:B------:R-:W-:Y:S01]  /*0fc0*/  LEA.HI.SX32 R17, R17, R18.reuse, 0x1b ;  /* 0x0000001211117211 */ /* 0x080fe200078fdaff */
[----:B------:R1:W-:Y:S01]  /*0fd0*/  STS [R31+0x680], R16 ;  /* 0x000680101f007388 */ /* 0x0003e20000000800 */
[-C--:B------:R-:W-:Y:S02]  /*0fe0*/  LEA.HI.SX32 R19, R19, R18.reuse, 0x1b ;  /* 0x0000001213137211 */ /* 0x080fe400078fdaff */
[-C--:B------:R-:W-:Y:S02]  /*0ff0*/  LEA.HI.SX32 R5, R5, R18.reuse, 0x1b ;  /* 0x0000001205057211 */ /* 0x080fe400078fdaff */
[-C--:B------:R-:W-:Y:S02]  /*1000*/  LEA.HI.SX32 R7, R7, R18.reuse, 0x1b ;  /* 0x0000001207077211 */ /* 0x080fe400078fdaff */
[-C--:B------:R-:W-:Y:S02]  /*1010*/  LEA.HI.SX32 R9, R9, R18.reuse, 0x1b ;  /* 0x0000001209097211 */ /* 0x080fe400078fdaff */
[----:B------:R-:W-:-:S02]  /*1020*/  LEA.HI.SX32 R13, R13, R18, 0x1b ;  /* 0x000000120d0d7211 */ /* 0x000fc400078fdaff */
[-C--:B0-----:R-:W-:Y:S02]  /*1030*/  LEA.HI.SX32 R21, R27, R18.reuse, 0x1b ;  /* 0x000000121b157211 */ /* 0x081fe400078fdaff */
[-C--:B------:R-:W-:Y:S02]  /*1040*/  LEA.HI.SX32 R55, R55, R18.reuse, 0x1b ;  /* 0x0000001237377211 */ /* 0x080fe400078fdaff */
[-C--:B------:R-:W-:Y:S02]  /*1050*/  LEA.HI.SX32 R57, R57, R18.reuse, 0x1b ;  /* 0x0000001239397211 */ /* 0x080fe400078fdaff */
[-C--:B------:R-:W-:Y:S02]  /*1060*/  LEA.HI.SX32 R59, R59, R18.reuse, 0x1b ;  /* 0x000000123b3b7211 */ /* 0x080fe400078fdaff */
[-C--:B-1----:R-:W-:Y:S02]  /*1070*/  LEA.HI.SX32 R16, R61, R18.reuse, 0x1b ;  /* 0x000000123d107211 */ /* 0x082fe400078fdaff */
        /* <DEDUP_REMOVED lines=39> */
[----:B------:R-:W-:Y:S01]  /*12f0*/  IMAD.MOV.U32 R61, RZ, RZ, RZ ;  /* 0x000000ffff3d7224 */ /* 0x000fe200078e00ff */
[----:B------:R-:W-:Y:S01]  /*1300*/  BAR.SYNC.DEFER_BLOCKING 0x0 ;  /* 0x0000000000007b1d */ /* 0x000fe20000010000 */
[----:B0-----:R-:W-:Y:S01]  /*1310*/  CS2R R52, SRZ ;  /* 0x0000000000347805 */ /* 0x001fe2000001ff00 */
[----:B------:R-:W-:-:S04]  /*1320*/  HFMA2 R13, -RZ, RZ, 0, 0 ;  /* 0x00000000ff0d7431 */ /* 0x000fc800000001ff */
[----:B------:R-:W2:Y:S01]  /*1330*/  @!P0 LDG.E R61, desc[UR28][R2.64] ;  /* 0x0000001c023d8981 */ /* 0x000ea2000c1e1900 */
[----:B------:R-:W-:-:S03]  /*1340*/  ISETP.GE.AND P0, PT, R70, UR43, PT ;  /* 0x0000002b46007c0c */ /* 0x000fc6000bf06270 */
[----:B------:R-:W3:Y:S01]  /*1350*/  @!P1 LDG.E R52, desc[UR28][R2.64+0x80] ;  /* 0x0000801c02349981 */ /* 0x000ee2000c1e1900 */
[----:B------:R-:W-:-:S09]  /*1360*/  ISETP.GE.AND P1, PT, R54, UR43, PT ;  /* 0x0000002b36007c0c */ /* 0x000fd2000bf26270 */
        /* <DEDUP_REMOVED lines=14> */
[----:B------:R-:W-:Y:S02]  /*1450*/  ISETP.NE.AND P1, PT, R68, RZ, PT ;  /* 0x000000ff4400720c */ /* 0x000fe40003f25270 */
[----:B------:R-:W-:Y:S01]  /*1460*/  CS2R R62, SRZ ;  /* 0x00000000003e7805 */ /* 0x000fe2000001ff00 */
[----:B------:R-:W-:Y:S01]  /*1470*/  HFMA2 R66, -RZ, RZ, 0, 0 ;  /* 0x00000000ff427431 */ /* 0x000fe200000001ff */
[----:B------:R-:W-:Y:S01]  /*1480*/  MOV R64, RZ ;  /* 0x000000ff00407202 */ /* 0x000fe20000000f00 */
[----:B------:R-:W4:Y:S04]  /*1490*/  @!P3 LDG.E R59, desc[UR28][R2.64+0x600] ;  /* 0x0006001c023bb981 */ /* 0x000f28000c1e1900 */
[----:B------:R-:W4:Y:S01]  /*14a0*/  @!P0 LDG.E R55, desc[UR28][R2.64+0x400] ;  /* 0x0004001c02378981 */ /* 0x000f22000c1e1900 */
[----:B------:R-:W-:Y:S01]  /*14b0*/  ISETP.NE.AND P0, PT, R60, RZ, PT ;  /* 0x000000ff3c00720c */ /* 0x000fe20003f05270 */
[----:B------:R-:W-:-:S02]  /*14c0*/  IMAD.MOV.U32 R60, RZ, RZ, RZ ;  /* 0x000000ffff3c7224 */ /* 0x000fc400078e00ff */
        /* <DEDUP_REMOVED lines=58> */
[----:B------:R-:W-:Y:S01]  /*1870*/  MOV R54, 0x3e800000 ;  /* 0x3e80000000367802 */ /* 0x000fe20000000f00 */
[----:B------:R-:W-:Y:S02]  /*1880*/  IMAD.MOV.U32 R55, RZ, RZ, 0x3d39bf78 ;  /* 0x3d39bf78ff377424 */ /* 0x000fe400078e00ff */
        /* <DEDUP_REMOVED lines=27> */
.L_x_2521:
[----:B------:R-:W-:Y:S05]  /*1a40*/  BSYNC.RECONVERGENT B0 ;  /* 0x0000000000007941 */ /* 0x000fea0003800200 */
.L_x_2520:
        /* <DEDUP_REMOVED lines=34> */
.L_x_2523:
[----:B------:R-:W-:Y:S05]  /*1c70*/  BSYNC.RECONVERGENT B0 ;  /* 0x0000000000007941 */ /* 0x000fea0003800200 */
.L_x_2522:
        /* <DEDUP_REMOVED lines=36> */
.L_x_2525:
[----:B------:R-:W-:Y:S05]  /*1ec0*/  BSYNC.RECONVERGENT B0 ;  /* 0x0000000000007941 */ /* 0x000fea0003800200 */
.L_x_2524:
        /* <DEDUP_REMOVED lines=34> */
.L_x_2527:
[----:B------:R-:W-:Y:S05]  /*20f0*/  BSYNC.RECONVERGENT B0 ;  /* 0x0000000000007941 */ /* 0x000fea0003800200 */
.L_x_2526:
        /* <DEDUP_REMOVED lines=36> */
.L_x_2529:
[----:B------:R-:W-:Y:S05]  /*2340*/  BSYNC.RECONVERGENT B0 ;  /* 0x0000000000007941 */ /* 0x000fea0003800200 */
.L_x_2528:
        /* <DEDUP_REMOVED lines=34> */
.L_x_2531:
[----:B------:R-:W-:Y:S05]  /*2570*/  BSYNC.RECONVERGENT B0 ;  /* 0x0000000000007941 */ /* 0x000fea0003800200 */
.L_x_2530:
        /* <DEDUP_REMOVED lines=36> */
.L_x_2533:
[----:B------:R-:W-:Y:S05]  /*27c0*/  BSYNC.RECONVERGENT B0 ;  /* 0x0000000000007941 */ /* 0x000fea0003800200 */
.L_x_2532:
        /* <DEDUP_REMOVED lines=34> */
.L_x_2535:
[----:B------:R-:W-:Y:S05]  /*29f0*/  BSYNC.RECONVERGENT B0 ;  /* 0x0000000000007941 */ /* 0x000fea0003800200 */
.L_x_2534:
        /* <DEDUP_REMOVED lines=36> */
.L_x_2537:
[----:B------:R-:W-:Y:S05]  /*2c40*/  BSYNC.RECONVERGENT B0 ;  /* 0x0000000000007941 */ /* 0x000fea0003800200 */
.L_x_2536:
[----:B------:R-:W-:Y:S01]  /*2c50*/  BSSY.RECONVERGENT B0, `(.L_x_2538) ;  /* 0x0000027000007945 */ /* 0x000fe20003800200 */
[----:B------:R-:W-:Y:S01]  /*2c60*/  FSETP.GTU.FTZ.AND P4, PT, R66, 20, PT ;  /* 0x41a000004200780b */ /* 0x000fe20003f9c000 */
[-C--:B------:R-:W-:Y:S01]  /*2c70*/  FMUL.FTZ R85, R73, R49.reuse ;  /* 0x0000003149557220 */ /* 0x080fe20000410000 */
[-C--:B------:R-:W-:Y:S01]  /*2c80*/  FMUL.FTZ R82, R84, R49.reuse ;  /* 0x0000003154527220 */ /* 0x080fe20000410000 */
[-C--:B------:R-:W-:Y:S01]  /*2c90*/  FMUL.FTZ R83, R86, R49.reuse ;  /* 0x0000003156537220 */ /* 0x080fe20000410000 */
[-C--:B------:R-:W-:Y:S01]  /*2ca0*/  FMUL.FTZ R80, R96, R49.reuse ;  /* 0x0000003160507220 */ /* 0x080fe20000410000 */
[----:B------:R-:W-:Y:S01]  /*2cb0*/  FMUL.FTZ R81, R88, R49 ;  /* 0x0000003158517220 */ /* 0x000fe20000410000 */
[----:B------:R-:W-:Y:S01]  /*2cc0*/  FADD.FTZ R72, R3, R48 ;  /* 0x0000003003487221 */ /* 0x000fe20000010000 */
[----:B------:R-:W-:Y:S06]  /*2cd0*/  @P5 BRA `(.L_x_2539) ;  /* 0x0000000000785947 */ /* 0x000fec0003800000 */
        /* <DEDUP_REMOVED lines=30> */
.L_x_2539:
[----:B------:R-:W-:Y:S05]  /*2ec0*/  BSYNC.RECONVERGENT B0 ;  /* 0x0000000000007941 */ /* 0x000fea0003800200 */
.L_x_2538:
[----:B------:R-:W-:Y:S01]  /*2ed0*/  ISETP.EQ.OR P3, PT, RZ, UR9, P3 ;  /* 0x00000009ff007c0c */ /* 0x000fe20009f62670 */
[----:B------:R-:W-:Y:S01]  /*2ee0*/  BSSY.RECONVERGENT B0, `(.L_x_2540) ;  /* 0x000002c000007945 */ /* 0x000fe20003800200 */
[----:B------:R-:W-:Y:S01]  /*2ef0*/  FSETP.GTU.FTZ.AND P5, PT, R72, 20, PT ;  /* 0x41a000004800780b */ /* 0x000fe20003fbc000 */
[-C--:B------:R-:W-:Y:S01]  /*2f00*/  FMUL.FTZ R78, R94, R49.reuse ;  /* 0x000000315e4e7220 */ /* 0x080fe20000410000 */
[----:B------:R-:W-:Y:S01]  /*2f10*/  ISETP.EQ.OR P2, PT, RZ, UR9, P2 ;  /* 0x00000009ff007c0c */ /* 0x000fe20009742670 */
        /* <DEDUP_REMOVED lines=40> */
.L_x_2541:
[----:B------:R-:W-:Y:S05]  /*31a0*/  BSYNC.RECONVERGENT B0 ;  /* 0x0000000000007941 */ /* 0x000fea0003800200 */
.L_x_2540:
        /* <DEDUP_REMOVED lines=32> */
.L_x_2543:
[----:B------:R-:W-:Y:S05]  /*33b0*/  BSYNC.RECONVERGENT B0 ;  /* 0x0000000000007941 */ /* 0x000fea0003800200 */
.L_x_2542:
        /* <DEDUP_REMOVED lines=32> */
.L_x_2545:
[----:B------:R-:W-:Y:S05]  /*35c0*/  BSYNC.RECONVERGENT B0 ;  /* 0x0000000000007941 */ /* 0x000fea0003800200 */
.L_x_2544:
        /* <DEDUP_REMOVED lines=32> */
.L_x_2547:
[----:B------:R-:W-:Y:S05]  /*37d0*/  BSYNC.RECONVERGENT B0 ;  /* 0x0000000000007941 */ /* 0x000fea0003800200 */
.L_x_2546:
        /* <DEDUP_REMOVED lines=32> */
.L_x_2549:
[----:B------:R-:W-:Y:S05]  /*39e0*/  BSYNC.RECONVERGENT B0 ;  /* 0x0000000000007941 */ /* 0x000fea0003800200 */
.L_x_2548:
        /* <DEDUP_REMOVED lines=32> */
.L_x_2551:
[----:B------:R-:W-:Y:S05]  /*3bf0*/  BSYNC.RECONVERGENT B0 ;  /* 0x0000000000007941 */ /* 0x000fea0003800200 */
.L_x_2550:
[----:B------:R-:W0:Y:S01]  /*3c00*/  LDCU UR9, c[0x0][0x38c] ;  /* 0x00007180ff0977ac */ /* 0x000e220008000800 */
        /* <DEDUP_REMOVED lines=24> */
[----:B------:R-:W-:-:S02]  /*3d90*/  UIMAD UR9, UR4, UR9, URZ ;  /* 0x00000009040972a4 */ /* 0x000fc4000f8e02ff */
[----:B------:R-:W-:Y:S01]  /*3da0*/  UIADD3 UR18, UPT, UPT, UR7, 0x2150, URZ ;  /* 0x0000215007127890 */ /* 0x000fe2000fffe0ff */
[----:B------:R-:W0:Y:S01]  /*3db0*/  LDCU UR46, c[0x0][0x388] ;  /* 0x00007100ff2e77ac */ /* 0x000e220008000800 */
[----:B------:R-:W-:Y:S01]  /*3dc0*/  UMOV UR27, UR8 ;  /* 0x00000008001b7c82 */ /* 0x000fe20008000000 */
[----:B------:R-:W-:Y:S01]  /*3dd0*/  UMOV UR30, UR32 ;  /* 0x00000020001e7c82 */ /* 0x000fe20008000000 */
[----:B------:R-:W-:Y:S01]  /*3de0*/  UMOV UR23, UR5 ;  /* 0x0000000500177c82 */ /* 0x000fe20008000000 */
[----:B------:R-:W-:Y:S01]  /*3df0*/  UMOV UR26, UR33 ;  /* 0x00000021001a7c82 */ /* 0x000fe20008000000 */
[----:B------:R-:W-:Y:S01]  /*3e00*/  UMOV UR21, UR10 ;  /* 0x0000000a00157c82 */ /* 0x000fe20008000000 */
[----:B------:R-:W-:Y:S01]  /*3e10*/  UMOV UR22, UR11 ;  /* 0x0000000b00167c82 */ /* 0x000fe20008000000 */
[----:B------:R-:W-:-:S05]  /*3e20*/  UMOV UR20, UR42 ;  /* 0x0000002a00147c82 */ /* 0x000fca0008000000 */
.L_x_2557:
[----:B-1----:R-:W-:Y:S01]  /*3e30*/  IMAD.U32 R2, RZ, RZ, UR27 ;  /* 0x0000001bff027e24 */ /* 0x002fe2000f8e00ff */
[----:B------:R-:W-:-:S05]  /*3e40*/  MOV R3, UR30 ;  /* 0x0000001e00037c02 */ /* 0x000fca0008000f00 */
[----:B------:R1:W2:Y:S01]  /*3e50*/  LDG.E R2, desc[UR28][R2.64] ;  /* 0x0000001c02027981 */ /* 0x0002a2000c1e1900 */
[----:B0-----:R-:W-:-:S06]  /*3e60*/  UIADD3 UR43, UPT, UPT, -UR45, UR46, URZ ;  /* 0x0000002e2d2b7290 */ /* 0x001fcc000fffe1ff */
[C---:B------:R-:W-:Y:S02]  /*3e70*/  ISETP.GE.U32.AND P3, PT, R117.reuse, UR43, PT ;  /* 0x0000002b75007c0c */ /* 0x040fe4000bf66070 */
[----:B-1----:R-:W-:Y:S02]  /*3e80*/  IADD3 R3, PT, PT, R117, 0x2, RZ ;  /* 0x0000000275037810 */ /* 0x002fe40007ffe0ff */
[----:B------:R-:W-:Y:S02]  /*3e90*/  FSEL R100, R73, RZ, !P3 ;  /* 0x000000ff49647208 */ /* 0x000fe40005800000 */
[----:B------:R-:W-:Y:S01]  /*3ea0*/  ISETP.GE.U32.AND P4, PT, R3, UR43, PT ;  /* 0x0000002b03007c0c */ /* 0x000fe2000bf86070 */
[----:B------:R-:W-:-:S03]  /*3eb0*/  VIADD R3, R117, 0x4 ;  /* 0x0000000475037836 */ /* 0x000fc60000000000 */
[----:B------:R-:W-:Y:S02]  /*3ec0*/  FSEL R102, R86, RZ, !P4 ;  /* 0x000000ff56667208 */ /* 0x000fe40006000000 */
[----:B------:R-:W-:Y:S02]  /*3ed0*/  ISETP.GE.U32.AND P6, PT, R3, UR43, PT ;  /* 0x0000002b03007c0c */ /* 0x000fe4000bfc6070 */
[----:B------:R-:W-:Y:S02]  /*3ee0*/  IADD3 R3, PT, PT, R117, 0x6, RZ ;  /* 0x0000000675037810 */ /* 0x000fe40007ffe0ff */
[----:B------:R-:W-:Y:S02]  /*3ef0*/  FSEL R106, R88, RZ, !P6 ;  /* 0x000000ff586a7208 */ /* 0x000fe40007000000 */
[----:B------:R-:W-:-:S04]  /*3f00*/  ISETP.GE.U32.AND P1, PT, R3, UR43, PT ;  /* 0x0000002b03007c0c */ /* 0x000fc8000bf26070 */
[----:B------:R-:W-:Y:S01]  /*3f10*/  FSEL R110, R90, RZ, !P1 ;  /* 0x000000ff5a6e7208 */ /* 0x000fe20004800000 */
[----:B------:R-:W0:Y:S01]  /*3f20*/  S2UR UR44, SR_CgaCtaId ;  /* 0x00000000002c79c3 */ /* 0x000e220000008800 */
[----:B--2---:R-:W-:Y:S01]  /*3f30*/  FMUL.FTZ R5, R2, 1.4426950216293334961 ;  /* 0x3fb8aa3b02057820 */ /* 0x004fe20000410000 */
[----:B------:R-:W-:-:S03]  /*3f40*/  IADD3 R2, PT, PT, R117, 0x3, RZ ;  /* 0x0000000375027810 */ /* 0x000fc60007ffe0ff */
[C---:B------:R-:W-:Y:S01]  /*3f50*/  FMUL.FTZ R4, R5.reuse, R62 ;  /* 0x0000003e05047220 */ /* 0x040fe20000410000 */
[C---:B------:R-:W-:Y:S01]  /*3f60*/  FMUL.FTZ R6, R5.reuse, R60 ;  /* 0x0000003c05067220 */ /* 0x040fe20000410000 */
[----:B------:R-:W-:Y:S01]  /*3f70*/  ISETP.GE.U32.AND P5, PT, R2, UR43, PT ;  /* 0x0000002b02007c0c */ /* 0x000fe2000bfa6070 */
[----:B------:R-:W-:Y:S01]  /*3f80*/  FMUL.FTZ R7, R5, R59 ;  /* 0x0000003b05077220 */ /* 0x000fe20000410000 */
[----:B------:R-:W-:Y:S01]  /*3f90*/  IADD3 R2, PT, PT, R117, 0x5, RZ ;  /* 0x0000000575027810 */ /* 0x000fe20007ffe0ff */
[C---:B------:R-:W-:Y:S01]  /*3fa0*/  FMUL.FTZ R8, R5.reuse, R58 ;  /* 0x0000003a05087220 */ /* 0x040fe20000410000 */
[----:B------:R-:W1:Y:S01]  /*3fb0*/  MUFU.EX2 R4, R4 ;  /* 0x0000000400047308 */ /* 0x000e620000000800 */
[C---:B------:R-:W-:Y:S01]  /*3fc0*/  FMUL.FTZ R9, R5.reuse, R57 ;  /* 0x0000003905097220 */ /* 0x040fe20000410000 */
[----:B------:R-:W-:Y:S01]  /*3fd0*/  ISETP.GE.U32.AND P0, PT, R2, UR43, PT ;  /* 0x0000002b02007c0c */ /* 0x000fe2000bf06070 */
[----:B------:R-:W-:Y:S01]  /*3fe0*/  FMUL.FTZ R3, R5, R61 ;  /* 0x0000003d05037220 */ /* 0x000fe20000410000 */
[----:B------:R-:W-:Y:S01]  /*3ff0*/  IADD3 R2, PT, PT, R117, 0x7, RZ ;  /* 0x0000000775027810 */ /* 0x000fe20007ffe0ff */
[----:B------:R-:W-:Y:S01]  /*4000*/  FMUL.FTZ R10, R5, R56 ;  /* 0x00000038050a7220 */ /* 0x000fe20000410000 */
[----:B------:R-:W-:Y:S01]  /*4010*/  FSEL R104, R87, RZ, !P5 ;  /* 0x000000ff57687208 */ /* 0x000fe20006800000 */
[----:B------:R-:W-:Y:S01]  /*4020*/  FMUL.FTZ R11, R5, R55 ;  /* 0x00000037050b7220 */ /* 0x000fe20000410000 */
[----:B------:R-:W2:Y:S01]  /*4030*/  MUFU.EX2 R6, R6 ;  /* 0x0000000600067308 */ /* 0x000ea20000000800 */
[----:B------:R-:W-:Y:S01]  /*4040*/  ISETP.GE.U32.AND P2, PT, R2, UR43, PT ;  /* 0x0000002b02007c0c */ /* 0x000fe2000bf46070 */
[----:B------:R-:W-:Y:S01]  /*4050*/  VIADD R2, R117, 0x8 ;  /* 0x0000000875027836 */ /* 0x000fe20000000000 */
[----:B------:R-:W-:Y:S01]  /*4060*/  FSEL R108, R89, RZ, !P0 ;  /* 0x000000ff596c7208 */ /* 0x000fe20004000000 */
[----:B------:R-:W-:Y:S01]  /*4070*/  FMUL.FTZ R12, R5, R54 ;  /* 0x00000036050c7220 */ /* 0x000fe20000410000 */
[----:B------:R-:W-:-:S03]  /*4080*/  FSEL R114, R91, RZ, !P2 ;  /* 0x000000ff5b727208 */ /* 0x000fc60005000000 */
[----:B------:R-:W3:Y:S01]  /*4090*/  MUFU.EX2 R7, R7 ;  /* 0x0000000700077308 */ /* 0x000ee20000000800 */
[----:B-1----:R-:W-:Y:S01]  /*40a0*/  FSEL R101, R4, 1, !P3 ;  /* 0x3f80000004657808 */ /* 0x002fe20005800000 */
[----:B------:R-:W-:Y:S01]  /*40b0*/  FMUL.FTZ R4, R5, R53 ;  /* 0x0000003505047220 */ /* 0x000fe20000410000 */
[----:B------:R-:W-:Y:S02]  /*40c0*/  ISETP.GE.U32.AND P3, PT, R2, UR43, PT ;  /* 0x0000002b02007c0c */ /* 0x000fe4000bf66070 */
[----:B------:R-:W-:Y:S02]  /*40d0*/  IADD3 R2, PT, PT, R117, 0x9, RZ ;  /* 0x0000000975027810 */ /* 0x000fe40007ffe0ff */
[----:B------:R-:W-:Y:S01]  /*40e0*/  FSEL R119, R92, RZ, !P3 ;  /* 0x000000ff5c777208 */ /* 0x000fe20005800000 */
[----:B------:R-:W1:Y:S01]  /*40f0*/  MUFU.EX2 R8, R8 ;  /* 0x0000000800087308 */ /* 0x000e620000000800 */
[----:B--2---:R-:W-:Y:S01]  /*4100*/  FSEL R103, R6, 1, !P4 ;  /* 0x3f80000006677808 */ /* 0x004fe20006000000 */
[----:B------:R-:W-:Y:S01]  /*4110*/  FMUL.FTZ R6, R5, R52 ;  /* 0x0000003405067220 */ /* 0x000fe20000410000 */
[----:B------:R-:W-:-:S02]  /*4120*/  ISETP.GE.U32.AND P4, PT, R2, UR43, PT ;  /* 0x0000002b02007c0c */ /* 0x000fc4000bf86070 */
[----:B------:R-:W-:Y:S02]  /*4130*/  IADD3 R2, PT, PT, R117, 0xa, RZ ;  /* 0x0000000a75027810 */ /* 0x000fe40007ffe0ff */
[----:B------:R-:W-:Y:S01]  /*4140*/  FSEL R121, R93, RZ, !P4 ;  /* 0x000000ff5d797208 */ /* 0x000fe20006000000 */
[----:B------:R-:W2:Y:S01]  /*4150*/  MUFU.EX2 R9, R9 ;  /* 0x0000000900097308 */ /* 0x000ea20000000800 */
[----:B---3--:R-:W-:Y:S01]  /*4160*/  FSEL R105, R7, 1, !P5 ;  /* 0x3f80000007697808 */ /* 0x008fe20006800000 */
[----:B------:R-:W-:Y:S01]  /*4170*/  FMUL.FTZ R7, R5, R64 ;  /* 0x0000004005077220 */ /* 0x000fe20000410000 */
[----:B------:R-:W-:Y:S02]  /*4180*/  ISETP.GE.U32.AND P5, PT, R2, UR43, PT ;  /* 0x0000002b02007c0c */ /* 0x000fe4000bfa6070 */
[----:B------:R-:W-:Y:S02]  /*4190*/  IADD3 R2, PT, PT, R117, 0xb, RZ ;  /* 0x0000000b75027810 */ /* 0x000fe40007ffe0ff */
[----:B------:R-:W-:Y:S01]  /*41a0*/  FSEL R122, R94, RZ, !P5 ;  /* 0x000000ff5e7a7208 */ /* 0x000fe20006800000 */
[----:B------:R3:W4:Y:S01]  /*41b0*/  MUFU.EX2 R112, R3 ;  /* 0x0000000300707308 */ /* 0x0007220000000800 */
[----:B-1----:R-:W-:-:S02]  /*41c0*/  FSEL R107, R8, 1, !P6 ;  /* 0x3f800000086b7808 */ /* 0x002fc40007000000 */
[----:B------:R-:W-:Y:S01]  /*41d0*/  ISETP.GE.U32.AND P6, PT, R2, UR43, PT ;  /* 0x0000002b02007c0c */ /* 0x000fe2000bfc6070 */
[----:B------:R-:W-:-:S03]  /*41e0*/  VIADD R2, R117, 0x1 ;  /* 0x0000000175027836 */ /* 0x000fc60000000000 */
[----:B------:R-:W-:Y:S01]  /*41f0*/  FSEL R123, R95, RZ, !P6 ;  /* 0x000000ff5f7b7208 */ /* 0x000fe20007000000 */
[----:B------:R-:W1:Y:S01]  /*4200*/  MUFU.EX2 R10, R10 ;  /* 0x0000000a000a7308 */ /* 0x000e620000000800 */
[----:B--2---:R-:W-:Y:S02]  /*4210*/  FSEL R109, R9, 1, !P0 ;  /* 0x3f800000096d7808 */ /* 0x004fe40004000000 */
[----:B------:R-:W-:Y:S02]  /*4220*/  ISETP.GE.U32.AND P0, PT, R2, UR43, PT ;  /* 0x0000002b02007c0c */ /* 0x000fe4000bf06070 */
[----:B---3--:R-:W-:Y:S02]  /*4230*/  IADD3 R3, PT, PT, R117, 0xc, RZ ;  /* 0x0000000c75037810 */ /* 0x008fe40007ffe0ff */
[----:B------:R-:W-:Y:S01]  /*4240*/  FSEL R111, R84, RZ, !P0 ;  /* 0x000000ff546f7208 */ /* 0x000fe20004000000 */
[----:B------:R-:W2:Y:S01]  /*4250*/  MUFU.EX2 R11, R11 ;  /* 0x0000000b000b7308 */ /* 0x000ea20000000800 */
[----:B----4-:R-:W-:-:S02]  /*4260*/  FSEL R112, R112, 1, !P0 ;  /* 0x3f80000070707808 */ /* 0x010fc40004000000 */
[----:B------:R-:W-:-:S03]  /*4270*/  IADD3 R2, PT, PT, R117, 0xd, RZ ;  /* 0x0000000d75027810 */ /* 0x000fc60007ffe0ff */
[----:B------:R-:W-:Y:S01]  /*4280*/  FFMA.FTZ R8, R100, R112, R111 ;  /* 0x0000007064087223 */ /* 0x000fe2000001006f */
[----:B------:R-:W-:Y:S01]  /*4290*/  ISETP.GE.U32.AND P0, PT, R2, UR43, PT ;  /* 0x0000002b02007c0c */ /* 0x000fe2000bf06070 */
[----:B------:R-:W3:Y:S01]  /*42a0*/  MUFU.EX2 R12, R12 ;  /* 0x0000000c000c7308 */ /* 0x000ee20000000800 */
[----:B-1----:R-:W-:Y:S01]  /*42b0*/  FSEL R113, R10, 1, !P1 ;  /* 0x3f8000000a717808 */ /* 0x002fe20004800000 */
[----:B------:R-:W-:Y:S01]  /*42c0*/  FFMA.FTZ R8, R103, R8, R102 ;  /* 0x0000000867087223 */ /* 0x000fe20000010066 */
[----:B------:R-:W-:Y:S01]  /*42d0*/  ISETP.GE.U32.AND P1, PT, R3, UR43, PT ;  /* 0x0000002b03007c0c */ /* 0x000fe2000bf26070 */
[----:B------:R-:W-:Y:S01]  /*42e0*/  FMUL.FTZ R3, R5, R63 ;  /* 0x0000003f05037220 */ /* 0x000fe20000410000 */
[----:B------:R-:W-:Y:S01]  /*42f0*/  IADD3 R2, PT, PT, R117, 0xe, RZ ;  /* 0x0000000e75027810 */ /* 0x000fe20007ffe0ff */
[----:B------:R-:W-:Y:S01]  /*4300*/  FFMA.FTZ R9, R105, R8, R104 ;  /* 0x0000000869097223 */ /* 0x000fe20000010068 */
[----:B------:R-:W-:Y:S01]  /*4310*/  FMUL.FTZ R8, R5, R65 ;  /* 0x0000004105087220 */ /* 0x000fe20000410000 */
[----:B------:R-:W1:Y:S01]  /*4320*/  MUFU.EX2 R4, R4 ;  /* 0x0000000400047308 */ /* 0x000e620000000800 */
[----:B--2---:R-:W-:Y:S01]  /*4330*/  FSEL R115, R11, 1, !P2 ;  /* 0x3f8000000b737808 */ /* 0x004fe20005000000 */
[----:B------:R-:W-:Y:S01]  /*4340*/  FFMA.FTZ R9, R107, R9, R106 ;  /* 0x000000096b097223 */ /* 0x000fe2000001006a */
[----:B------:R-:W-:Y:S01]  /*4350*/  ISETP.GE.U32.AND P2, PT, R2, UR43, PT ;  /* 0x0000002b02007c0c */ /* 0x000fe2000bf46070 */
[----:B------:R-:W-:-:S02]  /*4360*/  VIADD R2, R117, 0xf ;  /* 0x0000000f75027836 */ /* 0x000fc40000000000 */
[----:B------:R-:W-:Y:S01]  /*4370*/  FMUL.FTZ R10, R101, R112 ;  /* 0x00000070650a7220 */ /* 0x000fe20000410000 */
[----:B------:R-:W-:Y:S01]  /*4380*/  FFMA.FTZ R9, R109, R9, R108 ;  /* 0x000000096d097223 */ /* 0x000fe2000001006c */
[----:B------:R-:W-:Y:S01]  /*4390*/  FSEL R127, R96, RZ, !P1 ;  /* 0x000000ff607f7208 */ /* 0x000fe20004800000 */
[----:B------:R-:W2:Y:S01]  /*43a0*/  MUFU.EX2 R6, R6 ;  /* 0x0000000600067308 */ /* 0x000ea20000000800 */
[----:B---3--:R-:W-:Y:S01]  /*43b0*/  FSEL R120, R12, 1, !P3 ;  /* 0x3f8000000c787808 */ /* 0x008fe20005800000 */
[----:B------:R-:W-:Y:S01]  /*43c0*/  FFMA.FTZ R9, R113, R9, R110 ;  /* 0x0000000971097223 */ /* 0x000fe2000001006e */
[----:B------:R-:W-:Y:S01]  /*43d0*/  ISETP.GE.U32.AND P3, PT, R2, UR43, PT ;  /* 0x0000002b02007c0c */ /* 0x000fe2000bf66070 */
[----:B------:R-:W-:Y:S01]  /*43e0*/  FMUL.FTZ R2, R5, R66 ;  /* 0x0000004205027220 */ /* 0x000fe20000410000 */
[----:B------:R-:W-:Y:S01]  /*43f0*/  FMUL.FTZ R10, R103, R10 ;  /* 0x0000000a670a7220 */ /* 0x000fe20000410000 */
[----:B------:R-:W-:Y:S01]  /*4400*/  FFMA.FTZ R9, R115, R9, R114 ;  /* 0x0000000973097223 */ /* 0x000fe20000010072 */
[----:B------:R-:W-:Y:S01]  /*4410*/  FMUL.FTZ R5, R5, R72 ;  /* 0x0000004805057220 */ /* 0x000fe20000410000 */
[----:B------:R-:W3:Y:S01]  /*4420*/  MUFU.EX2 R3, R3 ;  /* 0x0000000300037308 */ /* 0x000ee20000000800 */
[----:B-1----:R-:W-:Y:S01]  /*4430*/  FSEL R124, R4, 1, !P4 ;  /* 0x3f800000047c7808 */ /* 0x002fe20006000000 */
[----:B------:R-:W-:Y:S01]  /*4440*/  FMUL.FTZ R10, R105, R10 ;  /* 0x0000000a690a7220 */ /* 0x000fe20000410000 */
[----:B------:R-:W-:Y:S01]  /*4450*/  FFMA.FTZ R9, R120, R9, R119 ;  /* 0x0000000978097223 */ /* 0x000fe20000010077 */
[----:B------:R-:W-:-:S02]  /*4460*/  FSEL R129, R97, RZ, !P0 ;  /* 0x000000ff61817208 */ /* 0x000fc40004000000 */
[----:B------:R-:W-:Y:S01]  /*4470*/  FMUL.FTZ R10, R107, R10 ;  /* 0x0000000a6b0a7220 */ /* 0x000fe20000410000 */
[----:B------:R-:W-:Y:S01]  /*4480*/  FFMA.FTZ R9, R124, R9, R121 ;  /* 0x000000097c097223 */ /* 0x000fe20000010079 */
[----:B------:R-:W1:Y:S01]  /*4490*/  MUFU.EX2 R7, R7 ;  /* 0x0000000700077308 */ /* 0x000e620000000800 */
[----:B--2---:R-:W-:Y:S01]  /*44a0*/  FSEL R125, R6, 1, !P5 ;  /* 0x3f800000067d7808 */ /* 0x004fe20006800000 */
[----:B------:R-:W-:Y:S01]  /*44b0*/  FMUL.FTZ R10, R109, R10 ;  /* 0x0000000a6d0a7220 */ /* 0x000fe20000410000 */
[----:B------:R-:W-:Y:S02]  /*44c0*/  FSEL R131, R98, RZ, !P2 ;  /* 0x000000ff62837208 */ /* 0x000fe40005000000 */
[----:B------:R-:W-:Y:S01]  /*44d0*/  FSEL R133, R99, RZ, !P3 ;  /* 0x000000ff63857208 */ /* 0x000fe20005800000 */
[----:B------:R-:W-:Y:S01]  /*44e0*/  FFMA.FTZ R9, R125, R9, R122 ;  /* 0x000000097d097223 */ /* 0x000fe2000001007a */
[----:B------:R-:W-:Y:S01]  /*44f0*/  FMUL.FTZ R10, R113, R10 ;  /* 0x0000000a710a7220 */ /* 0x000fe20000410000 */
[----:B------:R-:W2:Y:S01]  /*4500*/  MUFU.EX2 R8, R8 ;  /* 0x0000000800087308 */ /* 0x000ea20000000800 */
[----:B---3--:R-:W-:-:S02]  /*4510*/  FSEL R126, R3, 1, !P6 ;  /* 0x3f800000037e7808 */ /* 0x008fc40007000000 */
[----:B------:R-:W-:-:S03]  /*4520*/  FMUL.FTZ R3, R115, R10 ;  /* 0x0000000a73037220 */ /* 0x000fc60000410000 */
[----:B------:R-:W-:Y:S01]  /*4530*/  FFMA.FTZ R9, R126, R9, R123 ;  /* 0x000000097e097223 */ /* 0x000fe2000001007b */
[----:B------:R-:W-:Y:S01]  /*4540*/  FMUL.FTZ R3, R120, R3 ;  /* 0x0000000378037220 */ /* 0x000fe20000410000 */
[----:B------:R-:W3:Y:S01]  /*4550*/  MUFU.EX2 R2, R2 ;  /* 0x0000000200027308 */ /* 0x000ee20000000800 */
[----:B-1----:R-:W-:-:S05]  /*4560*/  FSEL R128, R7, 1, !P1 ;  /* 0x3f80000007807808 */ /* 0x002fca0004800000 */
[----:B------:R-:W-:Y:S02]  /*4570*/  FFMA.FTZ R9, R128, R9, R127 ;  /* 0x0000000980097223 */ /* 0x000fe4000001007f */
[----:B------:R-:W1:Y:S01]  /*4580*/  MUFU.EX2 R5, R5 ;  /* 0x0000000500057308 */ /* 0x000e620000000800 */
[----:B--2---:R-:W-:Y:S02]  /*4590*/  FSEL R130, R8, 1, !P0 ;  /* 0x3f80000008827808 */ /* 0x004fe40004000000 */
[----:B------:R-:W-:-:S03]  /*45a0*/  ISETP.GE.AND P0, PT, R45, 0x1, PT ;  /* 0x000000012d00780c */ /* 0x000fc60003f06270 */
[----:B------:R-:W-:Y:S01]  /*45b0*/  FFMA.FTZ R9, R130, R9, R129 ;  /* 0x0000000982097223 */ /* 0x000fe20000010081 */
[----:B---3--:R-:W-:Y:S01]  /*45c0*/  FSEL R132, R2, 1, !P2 ;  /* 0x3f80000002847808 */ /* 0x008fe20005000000 */
[----:B------:R-:W-:-:S04]  /*45d0*/  FMUL.FTZ R2, R124, R3 ;  /* 0x000000037c027220 */ /* 0x000fc80000410000 */
[----:B------:R-:W-:Y:S01]  /*45e0*/  FFMA.FTZ R9, R132, R9, R131 ;  /* 0x0000000984097223 */ /* 0x000fe20000010083 */
[----:B------:R-:W-:Y:S01]  /*45f0*/  FMUL.FTZ R3, R125, R2 ;  /* 0x000000027d037220 */ /* 0x000fe20000410000 */
[----:B-1----:R-:W-:Y:S01]  /*4600*/  FSEL R134, R5, 1, !P3 ;  /* 0x3f80000005867808 */ /* 0x002fe20005800000 */
[----:B------:R-:W-:Y:S02]  /*4610*/  IMAD.U32 R5, RZ, RZ, UR26 ;  /* 0x0000001aff057e24 */ /* 0x000fe4000f8e00ff */
[----:B------:R-:W-:Y:S02]  /*4620*/  FMUL.FTZ R3, R126, R3 ;  /* 0x000000037e037220 */ /* 0x000fe40000410000 */
[----:B------:R-:W-:Y:S02]  /*4630*/  FFMA.FTZ R4, R134, R9, R133 ;  /* 0x0000000986047223 */ /* 0x000fe40000010085 */
[----:B------:R-:W-:-:S03]  /*4640*/  FMUL.FTZ R3, R128, R3 ;  /* 0x0000000380037220 */ /* 0x000fc60000410000 */
[----:B------:R-:W1:Y:S01]  /*4650*/  SHFL.UP PT, R2, R4, 0x1, RZ ;  /* 0x0420000004027989 */ /* 0x000e6200000e00ff */
[----:B------:R-:W-:-:S04]  /*4660*/  FMUL.FTZ R3, R130, R3 ;  /* 0x0000000382037220 */ /* 0x000fc80000410000 */
[----:B------:R-:W-:-:S04]  /*4670*/  FMUL.FTZ R3, R132, R3 ;  /* 0x0000000384037220 */ /* 0x000fc80000410000 */
[----:B------:R-:W-:-:S05]  /*4680*/  FMUL.FTZ R137, R134, R3 ;  /* 0x0000000386897220 */ /* 0x000fca0000410000 */
[----:B------:R-:W2:Y:S01]  /*4690*/  SHFL.UP PT, R6, R137, 0x1, RZ ;  /* 0x0420000089067989 */ /* 0x000ea200000e00ff */
[----:B-1----:R-:W-:Y:S01]  /*46a0*/  FFMA.FTZ R3, R137, R2, R4 ;  /* 0x0000000289037223 */ /* 0x002fe20000010004 */
[----:B------:R-:W-:-:S04]  /*46b0*/  MOV R2, UR21 ;  /* 0x0000001500027c02 */ /* 0x000fc80008000f00 */
[----:B------:R-:W-:Y:S02]  /*46c0*/  FSEL R8, R4, R3, !P0 ;  /* 0x0000000304087208 */ /* 0x000fe40004000000 */
[----:B------:R-:W-:Y:S02]  /*46d0*/  MOV R3, UR22 ;  /* 0x0000001600037c02 */ /* 0x000fe40008000f00 */
[----:B------:R-:W-:Y:S01]  /*46e0*/  MOV R4, UR23 ;  /* 0x0000001700047c02 */ /* 0x000fe20008000f00 */
[----:B------:R-:W1:Y:S01]  /*46f0*/  SHFL.UP PT, R7, R8, 0x2, RZ ;  /* 0x0440000008077989 */ /* 0x000e6200000e00ff */
[----:B--2---:R-:W-:-:S03]  /*4700*/  @P0 FMUL.FTZ R137, R137, R6 ;  /* 0x0000000689890220 */ /* 0x004fc60000410000 */
[----:B------:R2:W5:Y:S04]  /*4710*/  LDG.E R135, desc[UR28][R2.64] ;  /* 0x0000001c02877981 */ /* 0x000568000c1e1900 */
[----:B------:R-:W3:Y:S01]  /*4720*/  SHFL.UP PT, R6, R137, 0x2, RZ ;  /* 0x0440000089067989 */ /* 0x000ee200000e00ff */
[----:B------:R-:W-:-:S03]  /*4730*/  ISETP.GE.AND P0, PT, R45, 0x2, PT ;  /* 0x000000022d00780c */ /* 0x000fc60003f06270 */
[----:B------:R4:W5:Y:S01]  /*4740*/  LDG.E R136, desc[UR28][R4.64] ;  /* 0x0000001c04887981 */ /* 0x000962000c1e1900 */
[----:B------:R-:W-:Y:S01]  /*4750*/  ISETP.NE.AND P1, PT, R45, 0x1f, PT ;  /* 0x0000001f2d00780c */ /* 0x000fe20003f25270 */
[----:B------:R-:W-:Y:S01]  /*4760*/  UMOV UR7, 0x400 ;  /* 0x0000040000077882 */ /* 0x000fe20000000000 */
[----:B------:R-:W-:Y:S01]  /*4770*/  ISETP.GE.U32.AND P2, PT, R118, 0x20, PT ;  /* 0x000000207600780c */ /* 0x000fe20003f46070 */
[----:B0-----:R-:W-:Y:S01]  /*4780*/  ULEA UR7, UR44, UR7, 0x18 ;  /* 0x000000072c077291 */ /* 0x001fe2000f8ec0ff */
[----:B------:R-:W-:Y:S01]  /*4790*/  BSSY.RECONVERGENT B0, `(.L_x_2553) ;  /* 0x0000041000007945 */ /* 0x000fe20003800200 */
[----:B-1----:R-:W-:-:S08]  /*47a0*/  FFMA.FTZ R7, R137, R7, R8 ;  /* 0x0000000789077223 */ /* 0x002fd00000010008 */
        /* <DEDUP_REMOVED lines=17> */
[----:B------:R-:W-:Y:S01]  /*48c0*/  HFMA2 R2, -RZ, RZ, 1.875, 0 ;  /* 0x3f800000ff027431 */ /* 0x000fe200000001ff */
[----:B------:R-:W-:Y:S01]  /*48d0*/  MOV R3, RZ ;  /* 0x000000ff00037202 */ /* 0x000fe20000000f00 */
        /* <DEDUP_REMOVED lines=44> */
.L_x_2554:
[----:B------:R-:W-:Y:S05]  /*4ba0*/  BSYNC.RECONVERGENT B0 ;  /* 0x0000000000007941 */ /* 0x000fea0003800200 */
.L_x_2553:
        /* <DEDUP_REMOVED lines=31> */
.L_x_2556:
[----:B------:R-:W-:Y:S05]  /*4da0*/  BSYNC.RECONVERGENT B0 ;  /* 0x0000000000007941 */ /* 0x000fea0003800200 */
.L_x_2555:
        /* <DEDUP_REMOVED lines=27> */
.L_x_2552:
[----:B------:R-:W-:Y:S01]  /*4f60*/  BAR.SYNC.DEFER_BLOCKING 0x0 ;  /* 0x0000000000007b1d */ /* 0x000fe20000010000 */
[----:B------:R-:W-:Y:S01]  /*4f70*/  ISETP.NE.AND P0, PT, R118, RZ, PT ;  /* 0x000000ff7600720c */ /* 0x000fe20003f05270 */
[----:B------:R-:W-:Y:S01]  /*4f80*/  IMAD.U32 R6, RZ, RZ, UR45 ;  /* 0x0000002dff067e24 */ /* 0x000fe2000f8e00ff */
[----:B-1----:R-:W-:Y:S02]  /*4f90*/  MOV R2, UR43 ;  /* 0x0000002b00027c02 */ /* 0x002fe40008000f00 */
[----:B------:R-:W-:Y:S01]  /*4fa0*/  LOP3.LUT R9, R117, 0x3e00, RZ, 0xc0, !PT ;  /* 0x00003e0075097812 */ /* 0x000fe200078ec0ff */
[----:B------:R-:W0:Y:S01]  /*4fb0*/  LDCU.64 UR20, c[0x0][0x478] ;  /* 0x00008f00ff1477ac */ /* 0x000e220008000a00 */
[----:B------:R-:W-:Y:S02]  /*4fc0*/  MOV R54, UR45 ;  /* 0x0000002d00367c02 */ /* 0x000fe40008000f00 */
[----:B------:R-:W-:-:S04]  /*4fd0*/  IADD3 R9, PT, PT, R46, R9, RZ ;  /* 0x000000092e097210 */ /* 0x000fc80007ffe0ff */
[C---:B------:R-:W-:Y:S01]  /*4fe0*/  IADD3 R3, P1, P2, R9.reuse, UR14, R6 ;  /* 0x0000000e09037c10 */ /* 0x040fe2000fa3e006 */
[C---:B------:R-:W-:Y:S01]  /*4ff0*/  VIADD R7, R9.reuse, 0x60 ;  /* 0x0000006009077836 */ /* 0x040fe20000000000 */
[C---:B------:R-:W-:Y:S01]  /*5000*/  IADD3 R8, PT, PT, R9.reuse, 0x20, RZ ;  /* 0x0000002009087810 */ /* 0x040fe20007ffe0ff */
[C---:B------:R-:W-:Y:S01]  /*5010*/  VIADD R12, R9.reuse, 0xe0 ;  /* 0x000000e0090c7836 */ /* 0x040fe20000000000 */
[C---:B------:R-:W-:Y:S02]  /*5020*/  IADD3 R6, PT, PT, R9.reuse, 0x40, RZ ;  /* 0x0000004009067810 */ /* 0x040fe40007ffe0ff */
[----:B------:R-:W-:Y:S02]  /*5030*/  IADD3.X R10, PT, PT, RZ, UR19, RZ, P1, P2 ;  /* 0x00000013ff0a7c10 */ /* 0x000fe40008fe44ff */
[C---:B------:R-:W-:Y:S02]  /*5040*/  IADD3 R13, PT, PT, R9.reuse, 0xc0, RZ ;  /* 0x000000c0090d7810 */ /* 0x040fe40007ffe0ff */
[C---:B------:R-:W-:Y:S01]  /*5050*/  IADD3 R52, PT, PT, R9.reuse, 0x80, RZ ;  /* 0x0000008009347810 */ /* 0x040fe20007ffe0ff */
[----:B------:R-:W-:Y:S01]  /*5060*/  STS [R28], R85 ;  /* 0x000000551c007388 */ /* 0x000fe20000000800 */
[----:B------:R-:W-:-:S02]  /*5070*/  IADD3 R45, PT, PT, R9, 0xa0, RZ ;  /* 0x000000a0092d7810 */ /* 0x000fc40007ffe0ff */
[C---:B------:R-:W-:Y:S01]  /*5080*/  IADD3 R11, PT, PT, R9.reuse, 0x100, RZ ;  /* 0x00000100090b7810 */ /* 0x040fe20007ffe0ff */
[----:B------:R-:W-:Y:S01]  /*5090*/  STS [R27+0x4], R82 ;  /* 0x000004521b007388 */ /* 0x000fe20000000800 */
[C---:B------:R-:W-:Y:S02]  /*50a0*/  IADD3 R58, PT, PT, R9.reuse, 0x160, RZ ;  /* 0x00000160093a7810 */ /* 0x040fe40007ffe0ff */
[----:B------:R-:W-:Y:S01]  /*50b0*/  IADD3 R56, PT, PT, R9, 0x1a0, RZ ;  /* 0x000001a009387810 */ /* 0x000fe20007ffe0ff */
        /* <DEDUP_REMOVED lines=33> */
[----:B0-----:R-:W-:-:S04]  /*52d0*/  LEA R2, P4, R3, UR20, 0x2 ;  /* 0x0000001403027c11 */ /* 0x001fc8000f8810ff */
[----:B------:R-:W-:Y:S01]  /*52e0*/  LEA.HI.X R3, R3, UR21, R10, 0x2, P4 ;  /* 0x0000001503037c11 */ /* 0x000fe2000a0f140a */
[----:B------:R-:W0:Y:S01]  /*52f0*/  LDCU.64 UR20, c[0x0][0x488] ;  /* 0x00009100ff1477ac */ /* 0x000e220008000a00 */
[C---:B------:R-:W-:Y:S01]  /*5300*/  IADD3 R10, PT, PT, R9.reuse, 0x120, RZ ;  /* 0x00000120090a7810 */ /* 0x040fe20007ffe0ff */
[----:B------:R-:W1:Y:S02]  /*5310*/  LDS R4, [UR7+0x2100] ;  /* 0x00210007ff047984 */ /* 0x000e640008000800 */
[-C--:B-1----:R-:W-:Y:S02]  /*5320*/  ISETP.GE.AND P2, PT, R8, R4.reuse, PT ;  /* 0x000000040800720c */ /* 0x082fe40003f46270 */
[-C--:B------:R-:W-:Y:S02]  /*5330*/  ISETP.GE.AND P3, PT, R6, R4.reuse, PT ;  /* 0x000000040600720c */ /* 0x080fe40003f66270 */
[-C--:B------:R-:W-:Y:S02]  /*5340*/  ISETP.GE.AND P1, PT, R9, R4.reuse, PT ;  /* 0x000000040900720c */ /* 0x080fe40003f26270 */
[----:B------:R-:W-:-:S02]  /*5350*/  ISETP.GE.AND P6, PT, R7, R4, PT ;  /* 0x000000040700720c */ /* 0x000fc40003fc6270 */
        /* <DEDUP_REMOVED lines=9> */
[----:B------:R-:W-:Y:S01]  /*53f0*/  ISETP.GE.AND P6, PT, R10, R4, PT ;  /* 0x000000040a00720c */ /* 0x000fe20003fc6270 */
[C---:B-1----:R-:W-:Y:S02]  /*5400*/  VIADD R53, R9.reuse, 0x140 ;  /* 0x0000014009357836 */ /* 0x042fe40000000000 */
[----:B------:R1:W-:Y:S01]  /*5410*/  @!P2 STG.E desc[UR28][R2.64+0x380], R65 ;  /* 0x000380410200a986 */ /* 0x0003e2000c10191c */
[----:B--2---:R-:W-:-:S03]  /*5420*/  VIADD R55, R9, 0x1c0 ;  /* 0x000001c009377836 */ /* 0x004fc60000000000 */
[----:B------:R2:W-:Y:S01]  /*5430*/  @!P3 STG.E desc[UR28][R2.64+0x300], R63 ;  /* 0x0003003f0200b986 */ /* 0x0005e2000c10191c */
[C---:B---3--:R-:W-:Y:S02]  /*5440*/  IADD3 R5, P2, P3, R9.reuse, UR16, R54 ;  /* 0x0000001009057c10 */ /* 0x048fe4000fb5e036 */
[C---:B------:R-:W-:Y:S01]  /*5450*/  IADD3 R54, PT, PT, R9.reuse, 0x1e0, RZ ;  /* 0x000001e009367810 */ /* 0x040fe20007ffe0ff */
[----:B------:R3:W-:Y:S01]  /*5460*/  @!P5 STG.E desc[UR28][R2.64+0x200], R59 ;  /* 0x0002003b0200d986 */ /* 0x0007e2000c10191c */
[----:B----4-:R-:W-:Y:S02]  /*5470*/  IADD3 R57, PT, PT, R9, 0x180, RZ ;  /* 0x0000018009397810 */ /* 0x010fe40007ffe0ff */
[----:B------:R-:W-:Y:S01]  /*5480*/  IADD3.X R60, PT, PT, RZ, UR24, RZ, P2, P3 ;  /* 0x00000018ff3c7c10 */ /* 0x000fe200097e64ff */
[----:B------:R4:W-:Y:S01]  /*5490*/  @!P4 STG.E desc[UR28][R2.64+0x280], R61 ;  /* 0x0002803d0200c986 */ /* 0x0009e2000c10191c */
[----:B------:R-:W-:Y:S02]  /*54a0*/  ISETP.GE.AND P5, PT, R57, R4, PT ;  /* 0x000000043900720c */ /* 0x000fe40003fa6270 */
[----:B-1----:R-:W-:-:S02]  /*54b0*/  CS2R R64, SRZ ;  /* 0x0000000000407805 */ /* 0x002fc4000001ff00 */
[-C--:B------:R-:W-:Y:S01]  /*54c0*/  ISETP.GE.AND P4, PT, R56, R4.reuse, PT ;  /* 0x000000043800720c */ /* 0x080fe20003f86270 */
[----:B------:R1:W-:Y:S01]  /*54d0*/  @!P1 STG.E desc[UR28][R2.64+0x400], R73 ;  /* 0x0004004902009986 */ /* 0x0003e2000c10191c */
[-C--:B------:R-:W-:Y:S02]  /*54e0*/  ISETP.GE.AND P1, PT, R53, R4.reuse, PT ;  /* 0x000000043500720c */ /* 0x080fe40003f26270 */
[----:B--2---:R-:W-:Y:S02]  /*54f0*/  CS2R R62, SRZ ;  /* 0x00000000003e7805 */ /* 0x004fe4000001ff00 */
[-C--:B------:R-:W-:Y:S01]  /*5500*/  ISETP.GE.AND P3, PT, R55, R4.reuse, PT ;  /* 0x000000043700720c */ /* 0x080fe20003f66270 */
[----:B------:R-:W-:Y:S01]  /*5510*/  @!P6 STG.E desc[UR28][R2.64+0x480], R87 ;  /* 0x000480570200e986 */ /* 0x000fe2000c10191c */
[-C--:B------:R-:W-:Y:S01]  /*5520*/  ISETP.GE.AND P6, PT, R58, R4.reuse, PT ;  /* 0x000000043a00720c */ /* 0x080fe20003fc6270 */
[----:B---3--:R-:W-:Y:S01]  /*5530*/  HFMA2 R59, -RZ, RZ, 0, 0 ;  /* 0x00000000ff3b7431 */ /* 0x008fe200000001ff */
[----:B------:R-:W-:Y:S01]  /*5540*/  ISETP.GE.AND P2, PT, R54, R4, PT ;  /* 0x000000043600720c */ /* 0x000fe20003f46270 */
[----:B------:R-:W-:Y:S01]  /*5550*/  @!P5 STG.E desc[UR28][R2.64+0x600], R93 ;  /* 0x0006005d0200d986 */ /* 0x000fe2000c10191c */
[----:B------:R-:W-:-:S03]  /*5560*/  ISETP.GE.AND P5, PT, R7, UR43, PT ;  /* 0x0000002b07007c0c */ /* 0x000fc6000bfa6270 */
[----:B------:R2:W-:Y:S01]  /*5570*/  @!P1 STG.E desc[UR28][R2.64+0x500], R89 ;  /* 0x0005005902009986 */ /* 0x0005e2000c10191c */
[----:B0-----:R-:W-:-:S05]  /*5580*/  LEA R4, P1, R5, UR20, 0x2 ;  /* 0x0000001405047c11 */ /* 0x001fca000f8210ff */
[----:B------:R-:W-:Y:S01]  /*5590*/  @!P6 STG.E desc[UR28][R2.64+0x580], R91 ;  /* 0x0005805b0200e986 */ /* 0x000fe2000c10191c */
[----:B------:R-:W-:Y:S02]  /*55a0*/  LEA.HI.X R5, R5, UR21, R60, 0x2, P1 ;  /* 0x0000001505057c11 */ /* 0x000fe400088f143c */
[----:B----4-:R-:W-:Y:S02]  /*55b0*/  CS2R R60, SRZ ;  /* 0x00000000003c7805 */ /* 0x010fe4000001ff00 */
[----:B------:R-:W-:Y:S01]  /*55c0*/  ISETP.GE.AND P6, PT, R52, UR43, PT ;  /* 0x0000002b34007c0c */ /* 0x000fe2000bfc6270 */
[----:B------:R-:W-:Y:S01]  /*55d0*/  @!P4 STG.E desc[UR28][R2.64+0x680], R95 ;  /* 0x0006805f0200c986 */ /* 0x000fe2000c10191c */
[----:B------:R-:W-:-:S03]  /*55e0*/  ISETP.GE.AND P4, PT, R6, UR43, PT ;  /* 0x0000002b06007c0c */ /* 0x000fc6000bf86270 */
[----:B------:R-:W-:Y:S01]  /*55f0*/  @!P3 STG.E desc[UR28][R2.64+0x700], R97 ;  /* 0x000700610200b986 */ /* 0x000fe2000c10191c */
[----:B------:R-:W-:-:S03]  /*5600*/  ISETP.GE.AND P3, PT, R8, UR43, PT ;  /* 0x0000002b08007c0c */ /* 0x000fc6000bf66270 */
[----:B------:R0:W-:Y:S01]  /*5610*/  @!P2 STG.E desc[UR28][R2.64+0x780], R99 ;  /* 0x000780630200a986 */ /* 0x0001e2000c10191c */
[----:B------:R-:W-:Y:S02]  /*5620*/  ISETP.GE.AND P2, PT, R9, UR43, PT ;  /* 0x0000002b09007c0c */ /* 0x000fe4000bf46270 */
[----:B------:R-:W-:Y:S01]  /*5630*/  MOV R66, RZ ;  /* 0x000000ff00427202 */ /* 0x000fe20000000f00 */
[----:B------:R-:W-:Y:S01]  /*5640*/  BAR.SYNC.DEFER_BLOCKING 0x0 ;  /* 0x0000000000007b1d */ /* 0x000fe20000010000 */
[----:B------:R-:W-:Y:S02]  /*5650*/  ISETP.GE.AND P1, PT, R45, UR43, PT ;  /* 0x0000002b2d007c0c */ /* 0x000fe4000bf26270 */
[----:B-1----:R-:W-:Y:S01]  /*5660*/  CS2R R72, SRZ ;  /* 0x0000000000487805 */ /* 0x002fe2000001ff00 */
[----:B--2---:R-:W-:Y:S01]  /*5670*/  HFMA2 R89, -RZ, RZ, 0, 0 ;  /* 0x00000000ff597431 */ /* 0x004fe200000001ff */
[----:B------:R-:W-:Y:S01]  /*5680*/  CS2R R86, SRZ ;  /* 0x0000000000567805 */ /* 0x000fe2000001ff00 */
[----:B------:R-:W-:Y:S01]  /*5690*/  IMAD.MOV.U32 R84, RZ, RZ, RZ ;  /* 0x000000ffff547224 */ /* 0x000fe200078e00ff */
[----:B------:R-:W1:Y:S01]  /*56a0*/  LDCU.64 UR20, c[0x0][0x490] ;  /* 0x00009200ff1477ac */ /* 0x000e620008000a00 */
[----:B0-----:R-:W-:-:S02]  /*56b0*/  CS2R R2, SRZ ;  /* 0x0000000000027805 */ /* 0x001fc4000001ff00 */
        /* <DEDUP_REMOVED lines=20> */
[----:B------:R-:W5:Y:S04]  /*5800*/  @!P6 LDG.E R73, desc[UR28][R4.64+0x500] ;  /* 0x0005001c0449e981 */ /* 0x000f68000c1e1900 */
[----:B------:R-:W5:Y:S04]  /*5810*/  @!P1 LDG.E R72, desc[UR28][R4.64+0x580] ;  /* 0x0005801c04489981 */ /* 0x000f68000c1e1900 */
[----:B------:R-:W5:Y:S04]  /*5820*/  @!P2 LDG.E R87, desc[UR28][R4.64+0x600] ;  /* 0x0006001c0457a981 */ /* 0x000f68000c1e1900 */
[----:B------:R-:W5:Y:S04]  /*5830*/  @!P3 LDG.E R84, desc[UR28][R4.64+0x680] ;  /* 0x0006801c0454b981 */ /* 0x000f68000c1e1900 */
[----:B------:R-:W5:Y:S04]  /*5840*/  @!P4 LDG.E R89, desc[UR28][R4.64+0x700] ;  /* 0x0007001c0459c981 */ /* 0x000f68000c1e1900 */
[----:B------:R-:W5:Y:S01]  /*5850*/  @!P5 LDG.E R86, desc[UR28][R4.64+0x780] ;  /* 0x0007801c0456d981 */ /* 0x000f62000c1e1900 */
[----:B------:R-:W-:-:S02]  /*5860*/  UIADD3 UR38, UP0, UPT, UR38, 0x2000, URZ ;  /* 0x0000200026267890 */ /* 0x000fc4000ff1e0ff */
[----:B------:R-:W-:Y:S02]  /*5870*/  UIADD3 UR4, UPT, UPT, UR4, 0x1, URZ ;  /* 0x0000000104047890 */ /* 0x000fe4000fffe0ff */
[----:B------:R-:W-:Y:S02]  /*5880*/  UIADD3.X UR39, UPT, UPT, URZ, UR39, URZ, UP0, !UPT ;  /* 0x00000027ff277290 */ /* 0x000fe400087fe4ff */
[----:B------:R-:W-:-:S04]  /*5890*/  UIADD3 UR40, UP1, UPT, UR40, 0x2000, URZ ;  /* 0x0000200028287890 */ /* 0x000fc8000ff3e0ff */
        /* <DEDUP_REMOVED lines=29> */
[----:B0-----:R-:W-:Y:S01]  /*5a70*/  FMUL.FTZ R3, R64, -1.4426950216293334961 ;  /* 0xbfb8aa3b40037820 */ /* 0x001fe20000410000 */
[----:B--2---:R-:W-:-:S02]  /*5a80*/  FMUL.FTZ R2, R63, -1.4426950216293334961 ;  /* 0xbfb8aa3b3f027820 */ /* 0x004fc40000410000 */
[----:B------:R-:W0:Y:S01]  /*5a90*/  LDS R59, [R17+0x2c] ;  /* 0x00002c00113b7984 */ /* 0x000e220000000800 */
[----:B------:R2:W1:Y:S01]  /*5aa0*/  MUFU.EX2 R88, R3 ;  /* 0x0000000300587308 */ /* 0x0004620000000800 */
[----:B---3--:R-:W-:Y:S02]  /*5ab0*/  FMUL.FTZ R89, R65, -1.4426950216293334961 ;  /* 0xbfb8aa3b41597820 */ /* 0x008fe40000410000 */
[----:B------:R-:W3:Y:S01]  /*5ac0*/  LDS R5, [R16+0x30] ;  /* 0x0000300010057984 */ /* 0x000ee20000000800 */
[----:B----4-:R-:W-:-:S03]  /*5ad0*/  FMUL.FTZ R91, R73, -1.4426950216293334961 ;  /* 0xbfb8aa3b495b7820 */ /* 0x010fc60000410000 */
[----:B------:R-:W4:Y:S01]  /*5ae0*/  LDS R4, [R15+0x34] ;  /* 0x000034000f047984 */ /* 0x000f220000000800 */
[----:B------:R1:W0:Y:S01]  /*5af0*/  MUFU.EX2 R86, R2 ;  /* 0x0000000200567308 */ /* 0x0002220000000800 */
[----:B-----5:R-:W-:Y:S02]  /*5b00*/  FMUL.FTZ R90, R66, -1.4426950216293334961 ;  /* 0xbfb8aa3b425a7820 */ /* 0x020fe40000410000 */
[----:B--2---:R-:W2:Y:S01]  /*5b10*/  LDS R3, [R14+0x38] ;  /* 0x000038000e037984 */ /* 0x004ea20000000800 */
[----:B-1----:R-:W-:-:S04]  /*5b20*/  FMUL.FTZ R92, R72, -1.4426950216293334961 ;  /* 0xbfb8aa3b485c7820 */ /* 0x002fc80000410000 */
[----:B------:R-:W1:Y:S01]  /*5b30*/  MUFU.EX2 R89, R89 ;  /* 0x0000005900597308 */ /* 0x000e620000000800 */
[----:B------:R-:W5:Y:S01]  /*5b40*/  LDS R2, [R0+0x3c] ;  /* 0x00003c0000027984 */ /* 0x000f620000000800 */
[----:B------:R-:W-:Y:S01]  /*5b50*/  FMUL.FTZ R97, R60, -1.4426950216293334961 ;  /* 0xbfb8aa3b3c617820 */ /* 0x000fe20000410000 */
[----:B------:R-:W-:Y:S01]  /*5b60*/  FADD.FTZ R88, R88, 1 ;  /* 0x3f80000058587421 */ /* 0x000fe20000010000 */
[----:B------:R-:W-:-:S04]  /*5b70*/  FMUL.FTZ R93, R87, -1.4426950216293334961 ;  /* 0xbfb8aa3b575d7820 */ /* 0x000fc80000410000 */
[----:B------:R-:W3:Y:S01]  /*5b80*/  MUFU.EX2 R91, R91 ;  /* 0x0000005b005b7308 */ /* 0x000ee20000000800 */
[----:B0-----:R-:W-:Y:S01]  /*5b90*/  FADD.FTZ R86, R86, 1 ;  /* 0x3f80000056567421 */ /* 0x001fe20000010000 */
[----:B------:R-:W-:Y:S01]  /*5ba0*/  FMUL.FTZ R95, R62, -1.4426950216293334961 ;  /* 0xbfb8aa3b3e5f7820 */ /* 0x000fe20000410000 */
[----:B------:R-:W-:-:S05]  /*5bb0*/  FMUL.FTZ R94, R84, -1.4426950216293334961 ;  /* 0xbfb8aa3b545e7820 */ /* 0x000fca0000410000 */
[----:B------:R-:W0:Y:S01]  /*5bc0*/  MUFU.EX2 R90, R90 ;  /* 0x0000005a005a7308 */ /* 0x000e220000000800 */
[----:B-1----:R-:W-:Y:S01]  /*5bd0*/  FADD.FTZ R89, R89, 1 ;  /* 0x3f80000059597421 */ /* 0x002fe20000010000 */
[----:B------:R-:W-:Y:S01]  /*5be0*/  FMUL.FTZ R96, R61, -1.4426950216293334961 ;  /* 0xbfb8aa3b3d607820 */ /* 0x000fe20000410000 */
[----:B------:R-:W-:-:S05]  /*5bf0*/  FMUL.FTZ R98, R59, -1.4426950216293334961 ;  /* 0xbfb8aa3b3b627820 */ /* 0x000fca0000410000 */
[----:B------:R-:W1:Y:S01]  /*5c00*/  MUFU.EX2 R92, R92 ;  /* 0x0000005c005c7308 */ /* 0x000e620000000800 */
[----:B---3--:R-:W-:Y:S01]  /*5c10*/  FADD.FTZ R91, R91, 1 ;  /* 0x3f8000005b5b7421 */ /* 0x008fe20000010000 */
[----:B------:R-:W-:Y:S01]  /*5c20*/  FMUL.FTZ R99, R5, -1.4426950216293334961 ;  /* 0xbfb8aa3b05637820 */ /* 0x000fe20000410000 */
[----:B----4-:R-:W-:-:S05]  /*5c30*/  FMUL.FTZ R100, R4, -1.4426950216293334961 ;  /* 0xbfb8aa3b04647820 */ /* 0x010fca0000410000 */
[----:B------:R-:W3:Y:S01]  /*5c40*/  MUFU.EX2 R97, R97 ;  /* 0x0000006100617308 */ /* 0x000ee20000000800 */
[----:B0-----:R-:W-:Y:S01]  /*5c50*/  FADD.FTZ R90, R90, 1 ;  /* 0x3f8000005a5a7421 */ /* 0x001fe20000010000 */
[----:B--2---:R-:W-:-:S06]  /*5c60*/  FMUL.FTZ R101, R3, -1.4426950216293334961 ;  /* 0xbfb8aa3b03657820 */ /* 0x004fcc0000410000 */
[----:B------:R-:W0:Y:S01]  /*5c70*/  MUFU.EX2 R93, R93 ;  /* 0x0000005d005d7308 */ /* 0x000e220000000800 */
[----:B-----5:R-:W-:Y:S01]  /*5c80*/  FMUL.FTZ R102, R2, -1.4426950216293334961 ;  /* 0xbfb8aa3b02667820 */ /* 0x020fe20000410000 */
[----:B-1----:R-:W-:-:S06]  /*5c90*/  FADD.FTZ R92, R92, 1 ;  /* 0x3f8000005c5c7421 */ /* 0x002fcc0000010000 */
[----:B------:R-:W1:Y:S01]  /*5ca0*/  MUFU.EX2 R95, R95 ;  /* 0x0000005f005f7308 */ /* 0x000e620000000800 */
[----:B---3--:R-:W-:-:S07]  /*5cb0*/  FADD.FTZ R97, R97, 1 ;  /* 0x3f80000061617421 */ /* 0x008fce0000010000 */
        /* <DEDUP_REMOVED lines=8> */
[----:B------:R-:W0:Y:S01]  /*5d40*/  MUFU.EX2 R99, R99 ;  /* 0x0000006300637308 */ /* 0x000e220000000800 */
[----:B-1----:R-:W-:-:S07]  /*5d50*/  FADD.FTZ R98, R98, 1 ;  /* 0x3f80000062627421 */ /* 0x002fce0000010000 */
[----:B------:R-:W1:Y:S01]  /*5d60*/  MUFU.RCP R103, R88 ;  /* 0x0000005800677308 */ /* 0x000e620000001000 */
[----:B--2---:R-:W-:-:S04]  /*5d70*/  FMUL.FTZ R86, R63, R86 ;  /* 0x000000563f567220 */ /* 0x004fc80000410000 */
[----:B------:R-:W-:Y:S01]  /*5d80*/  FMUL.FTZ R85, R86, R85 ;  /* 0x0000005556557220 */ /* 0x000fe20000410000 */
[----:B------:R-:W-:Y:S01]  /*5d90*/  BAR.SYNC.DEFER_BLOCKING 0x0 ;  /* 0x0000000000007b1d */ /* 0x000fe20000010000 */
[----:B0-----:R-:W-:-:S05]  /*5da0*/  FADD.FTZ R99, R99, 1 ;  /* 0x3f80000063637421 */ /* 0x001fca0000010000 */
[----:B------:R-:W0:Y:S01]  /*5db0*/  MUFU.EX2 R100, R100 ;  /* 0x0000006400647308 */ /* 0x000e220000000800 */
[----:B-1----:R-:W-:-:S07]  /*5dc0*/  FMUL.FTZ R63, R64, R103 ;  /* 0x00000067403f7220 */ /* 0x002fce0000410000 */
[----:B------:R-:W1:Y:S01]  /*5dd0*/  MUFU.RCP R104, R89 ;  /* 0x0000005900687308 */ /* 0x000e620000001000 */
[----:B------:R-:W-:-:S07]  /*5de0*/  FMUL.FTZ R82, R63, R82 ;  /* 0x000000523f527220 */ /* 0x000fce0000410000 */
[----:B------:R-:W2:Y:S01]  /*5df0*/  MUFU.EX2 R101, R101 ;  /* 0x0000006500657308 */ /* 0x000ea20000000800 */
[----:B0-----:R-:W-:Y:S01]  /*5e00*/  FADD.FTZ R100, R100, 1 ;  /* 0x3f80000064647421 */ /* 0x001fe20000010000 */
[----:B------:R-:W-:Y:S04]  /*5e10*/  STS [R28], R85 ;  /* 0x000000551c007388 */ /* 0x000fe80000000800 */
[----:B------:R-:W-:Y:S02]  /*5e20*/  STS [R27+0x4], R82 ;  /* 0x000004521b007388 */ /* 0x000fe40000000800 */
[----:B------:R-:W0:Y:S01]  /*5e30*/  MUFU.EX2 R102, R102 ;  /* 0x0000006600667308 */ /* 0x000e220000000800 */
[----:B-1----:R-:W-:-:S04]  /*5e40*/  FMUL.FTZ R64, R65, R104 ;  /* 0x0000006841407220 */ /* 0x002fc80000410000 */
[----:B------:R-:W-:-:S03]  /*5e50*/  FMUL.FTZ R83, R64, R83 ;  /* 0x0000005340537220 */ /* 0x000fc60000410000 */
[----:B------:R-:W1:Y:S01]  /*5e60*/  MUFU.RCP R106, R91 ;  /* 0x0000005b006a7308 */ /* 0x000e620000001000 */
[----:B--2---:R-:W-:Y:S01]  /*5e70*/  FADD.FTZ R101, R101, 1 ;  /* 0x3f80000065657421 */ /* 0x004fe20000010000 */
[----:B------:R2:W-:Y:S06]  /*5e80*/  STS [R26+0x8], R83 ;  /* 0x000008531a007388 */ /* 0x0005ec0000000800 */
[----:B------:R-:W3:Y:S01]  /*5e90*/  MUFU.RCP R105, R90 ;  /* 0x0000005a00697308 */ /* 0x000ee20000001000 */
[----:B0-----:R-:W-:Y:S01]  /*5ea0*/  FADD.FTZ R102, R102, 1 ;  /* 0x3f80000066667421 */ /* 0x001fe20000010000 */
[----:B--2---:R-:W-:-:S06]  /*5eb0*/  MOV R26, UR43 ;  /* 0x0000002b001a7c02 */ /* 0x004fcc0008000f00 */
[----:B------:R-:W0:Y:S01]  /*5ec0*/  MUFU.RCP R107, R92 ;  /* 0x0000005c006b7308 */ /* 0x000e220000001000 */
[----:B-1----:R-:W-:-:S04]  /*5ed0*/  FMUL.FTZ R64, R73, R106 ;  /* 0x0000006a49407220 */ /* 0x002fc80000410000 */
[----:B------:R-:W-:-:S03]  /*5ee0*/  FMUL.FTZ R81, R64, R81 ;  /* 0x0000005140517220 */ /* 0x000fc60000410000 */
[----:B------:R-:W1:Y:S01]  /*5ef0*/  MUFU.RCP R108, R93 ;  /* 0x0000005d006c7308 */ /* 0x000e620000001000 */
[----:B---3--:R-:W-:-:S04]  /*5f00*/  FMUL.FTZ R65, R66, R105 ;  /* 0x0000006942417220 */ /* 0x008fc80000410000 */
[----:B------:R-:W-:-:S03]  /*5f10*/  FMUL.FTZ R80, R65, R80 ;  /* 0x0000005041507220 */ /* 0x000fc60000410000 */
[----:B------:R-:W2:Y:S01]  /*5f20*/  MUFU.RCP R109, R94 ;  /* 0x0000005e006d7308 */ /* 0x000ea20000001000 */
[----:B0-----:R-:W-:Y:S01]  /*5f30*/  FMUL.FTZ R63, R72, R107 ;  /* 0x0000006b483f7220 */ /* 0x001fe20000410000 */
[----:B------:R-:W-:Y:S03]  /*5f40*/  STS [R25+0xc], R80 ;  /* 0x00000c5019007388 */ /* 0x000fe60000000800 */
[----:B------:R-:W-:Y:S01]  /*5f50*/  FMUL.FTZ R78, R63, R78 ;  /* 0x0000004e3f4e7220 */ /* 0x000fe20000410000 */
[----:B------:R-:W-:Y:S02]  /*5f60*/  STS [R24+0x10], R81 ;  /* 0x0000105118007388 */ /* 0x000fe40000000800 */
        /* <DEDUP_REMOVED lines=32> */
[----:B0-----:R-:W-:-:S04]  /*6170*/  FMUL.FTZ R4, R3, R86 ;  /* 0x0000005603047220 */ /* 0x001fc80000410000 */
[----:B------:R-:W-:Y:S01]  /*6180*/  STS [R15+0x34], R68 ;  /* 0x000034440f007388 */ /* 0x000fe20000000800 */
[----:B------:R-:W-:Y:S01]  /*6190*/  FMUL.FTZ R67, R4, R67 ;  /* 0x0000004304437220 */ /* 0x000fe20000410000 */
[----:B-1----:R-:W-:-:S04]  /*61a0*/  FMUL.FTZ R2, R2, R73 ;  /* 0x0000004902027220 */ /* 0x002fc80000410000 */
        /* <DEDUP_REMOVED lines=25> */
[----:B------:R-:W-:-:S04]  /*6340*/  LEA R2, P3, R3, UR20, 0x2 ;  /* 0x0000001403027c11 */ /* 0x000fc8000f8610ff */
[----:B------:R-:W-:Y:S01]  /*6350*/  LEA.HI.X R3, R3, UR21, R4, 0x2, P3 ;  /* 0x0000001503037c11 */ /* 0x000fe200098f1404 */
[----:B------:R-:W0:Y:S01]  /*6360*/  LDS R0, [UR7+0x2100] ;  /* 0x00210007ff007984 */ /* 0x000e220008000800 */
[----:B------:R-:W1:Y:S02]  /*6370*/  LDCU UR7, c[0x0][0x394] ;  /* 0x00007280ff0777ac */ /* 0x000e640008000800 */
[----:B-1----:R-:W-:Y:S01]  /*6380*/  UISETP.NE.AND UP0, UPT, UR4, UR7, UPT ;  /* 0x000000070400728c */ /* 0x002fe2000bf05270 */
[-C--:B0-----:R-:W-:Y:S02]  /*6390*/  ISETP.GE.AND P2, PT, R9, R0.reuse, PT ;  /* 0x000000000900720c */ /* 0x081fe40003f46270 */
[-C--:B------:R-:W-:Y:S02]  /*63a0*/  ISETP.GE.AND P1, PT, R8, R0.reuse, PT ;  /* 0x000000000800720c */ /* 0x080fe40003f26270 */
[-C--:B------:R-:W-:Y:S02]  /*63b0*/  ISETP.GE.AND P0, PT, R6, R0.reuse, PT ;  /* 0x000000000600720c */ /* 0x080fe40003f06270 */
[----:B------:R-:W-:-:S02]  /*63c0*/  ISETP.GE.AND P4, PT, R7, R0, PT ;  /* 0x000000000700720c */ /* 0x000fc40003f86270 */
        /* <DEDUP_REMOVED lines=30> */
.L_x_2559:
        /* <DEDUP_REMOVED lines=13> */
.L_x_5025:


//--------------------- .text._Z25selective_scan_fwd_kernelI32Selective_Scan_fwd_kernel_traitsILi128ELi16ELi1ELb0ELb0ELb1ELb0EffEEv13SSMParamsBase --------------------------
	.section	.text._Z25selective_scan_fwd_kernelI32Selective_Scan_fwd_kernel_traitsILi128ELi16ELi1ELb0ELb0ELb1ELb0EffEEv13SSMParamsBase,"ax",@progbits
	.align	128
        .global         _Z25selective_scan_fwd_kernelI32Selective_Scan_fwd_kernel_traitsILi128ELi16ELi1ELb0ELb0ELb1ELb0EffEEv13SSMParamsBase
        .type           _Z25selective_scan_fwd_kernelI32Selective_Scan_fwd_kernel_traitsILi128ELi16ELi1ELb0ELb0ELb1ELb0EffEEv13SSMParamsBase,@function
        .size           _Z25selective_scan_fwd_kernelI32Selective_Scan_fwd_kernel_traitsILi128ELi16ELi1ELb0ELb0ELb1ELb0EffEEv13SSMParamsBase,(.L_x_5026 - _Z25selective_scan_fwd_kernelI32Selective_Scan_fwd_kernel_traitsILi128ELi16ELi1ELb0ELb0ELb1ELb0EffEEv13SSMParamsBase)
        .other          _Z25selective_scan_fwd_kernelI32Selective_Scan_fwd_kernel_traitsILi128ELi16ELi1ELb0ELb0ELb1ELb0EffEEv13SSMParamsBase,@"STO_CUDA_ENTRY STV_DEFAULT"
_Z25selective_scan_fwd_kernelI32Selective_Scan_fwd_kernel_traitsILi128ELi16ELi1ELb0ELb0ELb1ELb0EffEEv13SSMParamsBase:
.text._Z25selective_scan_fwd_kernelI32Selective_Scan_fwd_kernel_traitsILi128ELi16ELi1ELb0ELb0ELb1ELb0EffEEv13SSMParamsBase:
[----:B------:R-:W-:Y:S01]  /*0000*/  LDC R1, c[0x0][0x37c] ;  /* 0x0000df00ff017b82 */ /* 0x000fe20000000800 */
[----:B------:R-:W0:Y:S07]  /*0010*/  LDCU.64 UR4, c[0x0][0x470] ;  /* 0x00008e00ff0477ac */ /* 0x000e2e0008000a00 */
[----:B------:R-:W1:Y:S01]  /*0020*/  S2UR UR20, SR_CTAID.Y ;  /* 0x00000000001479c3 */ /* 0x000e620000002600 */
[----:B------:R-:W2:Y:S01]  /*0030*/  LDCU.64 UR24, c[0x0][0x358] ;  /* 0x00006b00ff1877ac */ /* 0x000ea20008000a00 */
[----:B------:R-:W3:Y:S01]  /*0040*/  LDCU UR27, c[0x0][0x398] ;  /* 0x00007300ff1b77ac */ /* 0x000ee20008000800 */
[----:B------:R-:W4:Y:S01]  /*0050*/  LDCU.128 UR8, c[0x0][0x450] ;  /* 0x00008a00ff0877ac */ /* 0x000f220008000c00 */
[----:B------:R-:W2:Y:S01]  /*0060*/  S2R R7, SR_CTAID.Y ;  /* 0x0000000000077919 */ /* 0x000ea20000002600 */
[----:B------:R-:W2:Y:S01]  /*0070*/  LDCU.128 UR12, c[0x0][0x400] ;  /* 0x00008000ff0c77ac */ /* 0x000ea20008000c00 */
[----:B0-----:R-:W-:Y:S01]  /*0080*/  UISETP.NE.U32.AND UP1, UPT, UR4, URZ, UPT ;  /* 0x000000ff0400728c */ /* 0x001fe2000bf25070 */
[----:B------:R-:W0:Y:S03]  /*0090*/  LDCU.128 UR16, c[0x0][0x3f0] ;  /* 0x00007e00ff1077ac */ /* 0x000e260008000c00 */
[----:B------:R-:W-:Y:S01]  /*00a0*/  UISETP.NE.AND.EX UP1, UPT, UR5, URZ, UPT, UP1 ;  /* 0x000000ff0500728c */ /* 0x000fe2000bf25310 */
[----:B---3--:R-:W-:Y:S01]  /*00b0*/  MOV R0, UR27 ;  /* 0x0000001b00007c02 */ /* 0x008fe20008000f00 */
[----:B------:R-:W3:Y:S04]  /*00c0*/  LDCU.64 UR28, c[0x0][0x3e8] ;  /* 0x00007d00ff1c77ac */ /* 0x000ee80008000a00 */
[----:B------:R-:W-:Y:S01]  /*00d0*/  PLOP3.LUT P1, PT, PT, PT, UP1, 0x80, 0x8 ;  /* 0x000000000008781c */ /* 0x000fe20003f2f018 */
[----:B----4-:R-:W-:-:S04]  /*00e0*/  UISETP.NE.U32.AND UP0, UPT, UR10, URZ, UPT ;  /* 0x000000ff0a00728c */ /* 0x010fc8000bf05070 */
[----:B-1----:R-:W-:Y:S01]  /*00f0*/  @UP1 ULEA UR4, UP3, UR20, UR4, 0x2 ;  /* 0x0000000414041291 */ /* 0x002fe2000f8610ff */
[----:B------:R-:W-:Y:S01]  /*0100*/  IABS R0, R0 ;  /* 0x0000000000007213 */ /* 0x000fe20000000000 */
[----:B------:R-:W-:Y:S02]  /*0110*/  UISETP.NE.AND.EX UP0, UPT, UR11, URZ, UPT, UP0 ;  /* 0x000000ff0b00728c */ /* 0x000fe4000bf05300 */
[----:B------:R-:W-:Y:S02]  /*0120*/  @UP1 ULEA.HI.X UR5, UR20, UR5, URZ, 0x2, UP3 ;  /* 0x0000000514051291 */ /* 0x000fe400098f14ff */
[----:B------:R-:W-:Y:S02]  /*0130*/  MOV R4, UR4 ;  /* 0x0000000400047c02 */ /* 0x000fe40008000f00 */
[----:B------:R-:W-:Y:S02]  /*0140*/  R2UR UR26, R0 ;  /* 0x00000000001a72ca */ /* 0x000fe400000e0000 */
[----:B------:R-:W-:Y:S01]  /*0150*/  IMAD.U32 R5, RZ, RZ, UR5 ;  /* 0x00000005ff057e24 */ /* 0x000fe2000f8e00ff */
[----:B------:R-:W-:-:S02]  /*0160*/  PLOP3.LUT P0, PT, PT, PT, UP0, 0x80, 0x8 ;  /* 0x000000000008781c */ /* 0x000fc40003f0f008 */
[----:B------:R-:W-:Y:S02]  /*0170*/  @UP0 ULEA UR10, UP2, UR20, UR10, 0x2 ;  /* 0x0000000a140a0291 */ /* 0x000fe4000f8410ff */
[----:B--2---:R-:W5:Y:S02]  /*0180*/  @P1 LDG.E R4, desc[UR24][R4.64] ;  /* 0x0000001804041981 */ /* 0x004f64000c1e1900 */
[----:B------:R-:W-:Y:S02]  /*0190*/  @UP0 ULEA.HI.X UR11, UR20, UR11, URZ, 0x2, UP2 ;  /* 0x0000000b140b0291 */ /* 0x000fe400090f14ff */
[----:B------:R-:W-:Y:S02]  /*01a0*/  MOV R2, UR10 ;  /* 0x0000000a00027c02 */ /* 0x000fe40008000f00 */
[----:B------:R-:W1:Y:S02]  /*01b0*/  I2F.RP R0, UR26 ;  /* 0x0000001a00007d06 */ /* 0x000e640008209400 */
[----:B------:R-:W-:-:S05]  /*01c0*/  IMAD.U32 R3, RZ, RZ, UR11 ;  /* 0x0000000bff037e24 */ /* 0x000fca000f8e00ff */
[----:B------:R2:W5:Y:S01]  /*01d0*/  @P0 LDG.E R2, desc[UR24][R2.64] ;  /* 0x0000001802020981 */ /* 0x000562000c1e1900 */
[----:B-1----:R-:W1:Y:S02]  /*01e0*/  MUFU.RCP R0, R0 ;  /* 0x0000000000007308 */ /* 0x002e640000001000 */
[----:B-1----:R-:W-:-:S06]  /*01f0*/  VIADD R6, R0, 0xffffffe ;  /* 0x0ffffffe00067836 */ /* 0x002fcc0000000000 */
[----:B------:R-:W1:Y:S01]  /*0200*/  F2I.FTZ.U32.TRUNC.NTZ R6, R6 ;  /* 0x0000000600067305 */ /* 0x000e62000021f000 */
[----:B--2---:R-:W-:Y:S01]  /*0210*/  IABS R3, R7 ;  /* 0x0000000700037213 */ /* 0x004fe20000000000 */
[----:B------:R-:W2:Y:S01]  /*0220*/  S2UR UR10, SR_CTAID.X ;  /* 0x00000000000a79c3 */ /* 0x000ea20000002500 */
[----:B-1----:R-:W-:Y:S02]  /*0230*/  R2UR UR5, R6 ;  /* 0x00000000060572ca */ /* 0x002fe400000e0000 */
[----:B------:R-:W-:Y:S01]  /*0240*/  R2UR UR11, R3 ;  /* 0x00000000030b72ca */ /* 0x000fe200000e0000 */
[----:B------:R-:W-:-:S10]  /*0250*/  UMOV UR4, URZ ;  /* 0x000000ff00047c82 */ /* 0x000fd40008000000 */
[----:B------:R-:W-:-:S04]  /*0260*/  UIADD3 UR6, UPT, UPT, URZ, -UR5, URZ ;  /* 0x80000005ff067290 */ /* 0x000fc8000fffe0ff */
[----:B------:R-:W-:-:S04]  /*0270*/  UIMAD UR6, UR6, UR26, URZ ;  /* 0x0000001a060672a4 */ /* 0x000fc8000f8e02ff */
[----:B------:R-:W-:-:S04]  /*0280*/  UIMAD.WIDE.U32 UR4, UR5, UR6, UR4 ;  /* 0x00000006050472a5 */ /* 0x000fc8000f8e0004 */
[----:B------:R-:W-:Y:S02]  /*0290*/  UIMAD.WIDE.U32 UR4, UR5, UR11, URZ ;  /* 0x0000000b050472a5 */ /* 0x000fe4000f8e00ff */
[----:B--2---:R-:W-:-:S05]  /*02a0*/  UIMAD.WIDE.U32 UR6, UR10, UR12, URZ ;  /* 0x0000000c0a0672a5 */ /* 0x004fca000f8e00ff */
[----:B------:R-:W-:Y:S02]  /*02b0*/  UMOV UR21, UR5 ;  /* 0x0000000500157c82 */ /* 0x000fe40008000000 */
[----:B------:R-:W-:-:S04]  /*02c0*/  UIADD3 UR22, UPT, UPT, -UR21, URZ, URZ ;  /* 0x000000ff15167290 */ /* 0x000fc8000fffe1ff */
[----:B------:R-:W-:Y:S02]  /*02d0*/  UIMAD UR12, UR26, UR22, UR11 ;  /* 0x000000161a0c72a4 */ /* 0x000fe4000f8e020b */
[----:B0-----:R-:W-:Y:S02]  /*02e0*/  UIMAD.WIDE.U32 UR4, UR10, UR16, URZ ;  /* 0x000000100a0472a5 */ /* 0x001fe4000f8e00ff */
[----:B------:R-:W-:Y:S01]  /*02f0*/  UISETP.GT.U32.AND UP3, UPT, UR26, UR12, UPT ;  /* 0x0000000c1a00728c */ /* 0x000fe2000bf64070 */
[----:B------:R-:W0:Y:S01]  /*0300*/  LDCU UR11, c[0x0][0x394] ;  /* 0x00007280ff0b77ac */ /* 0x000e220008000800 */
[----:B------:R-:W-:Y:S02]  /*0310*/  UIMAD UR5, UR10, UR17, UR5 ;  /* 0x000000110a0572a4 */ /* 0x000fe4000f8e0205 */
[----:B------:R-:W-:-:S07]  /*0320*/  UIMAD UR7, UR10, UR13, UR7 ;  /* 0x0000000d0a0772a4 */ /* 0x000fce000f8e0207 */
[----:B------:R-:W-:Y:S02]  /*0330*/  @!UP3 UIADD3 UR12, UPT, UPT, UR12, -UR26, URZ ;  /* 0x8000001a0c0cb290 */ /* 0x000fe4000fffe0ff */
[----:B------:R-:W-:Y:S02]  /*0340*/  UIMAD.WIDE.U32 UR16, UR20, UR18, UR4 ;  /* 0x00000012141072a5 */ /* 0x000fe4000f8e0004 */
[----:B------:R-:W-:Y:S01]  /*0350*/  UIMAD.WIDE.U32 UR22, UR20, UR14, UR6 ;  /* 0x0000000e141672a5 */ /* 0x000fe2000f8e0006 */
[----:B------:R-:W1:Y:S03]  /*0360*/  LDCU.64 UR4, c[0x0][0x3d0] ;  /* 0x00007a00ff0477ac */ /* 0x000e660008000a00 */
[----:B------:R-:W-:Y:S02]  /*0370*/  UIMAD UR34, UR20, UR15, UR23 ;  /* 0x0000000f142272a4 */ /* 0x000fe4000f8e0217 */
[----:B------:R-:W-:Y:S01]  /*0380*/  UISETP.GE.U32.AND UP2, UPT, UR12, UR26, UPT ;  /* 0x0000001a0c00728c */ /* 0x000fe2000bf46070 */
[----:B------:R-:W2:Y:S01]  /*0390*/  LDCU.128 UR12, c[0x0][0x460] ;  /* 0x00008c00ff0c77ac */ /* 0x000ea20008000c00 */
[----:B0-----:R-:W-:-:S02]  /*03a0*/  UISETP.GE.AND UP1, UPT, UR11, 0x1, UPT ;  /* 0x000000010b00788c */ /* 0x001fc4000bf26270 */
[----:B------:R-:W-:Y:S02]  /*03b0*/  ULOP3.LUT UR6, UR20, UR27, URZ, 0x3c, !UPT ;  /* 0x0000001b14067292 */ /* 0x000fe4000f8e3cff */
[----:B------:R-:W-:Y:S02]  /*03c0*/  @!UP3 UIADD3 UR21, UPT, UPT, UR21, 0x1, URZ ;  /* 0x000000011515b890 */ /* 0x000fe4000fffe0ff */
[----:B------:R-:W-:Y:S01]  /*03d0*/  UISETP.GE.AND UP3, UPT, UR6, URZ, UPT ;  /* 0x000000ff0600728c */ /* 0x000fe2000bf66270 */
[----:B------:R-:W-:Y:S01]  /*03e0*/  PLOP3.LUT P2, PT, PT, PT, UP1, 0x80, 0x8 ;  /* 0x000000000008781c */ /* 0x000fe20003f4f018 */
[----:B------:R-:W-:Y:S02]  /*03f0*/  UISETP.NE.AND UP0, UPT, UR27, URZ, UPT ;  /* 0x000000ff1b00728c */ /* 0x000fe4000bf05270 */
[----:B------:R-:W-:Y:S02]  /*0400*/  UIMAD UR35, UR20, UR19, UR17 ;  /* 0x00000013142372a4 */ /* 0x000fe4000f8e0211 */
[----:B------:R-:W-:-:S02]  /*0410*/  @UP2 UIADD3 UR21, UPT, UPT, UR21, 0x1, URZ ;  /* 0x0000000115152890 */ /* 0x000fc4000fffe0ff */
[----:B-1----:R-:W-:Y:S02]  /*0420*/  UIMAD.WIDE.U32 UR18, UR10, UR4, URZ ;  /* 0x000000040a1272a5 */ /* 0x002fe4000f8e00ff */
[----:B--2---:R-:W-:Y:S02]  /*0430*/  ULEA UR30, UP1, UR16, UR12, 0x2 ;  /* 0x0000000c101e7291 */ /* 0x004fe4000f8210ff */
[----:B------:R-:W-:Y:S02]  /*0440*/  @!UP3 UIADD3 UR21, UPT, UPT, -UR21, URZ, URZ ;  /* 0x000000ff1515b290 */ /* 0x000fe4000fffe1ff */
[----:B------:R-:W-:Y:S02]  /*0450*/  UIMAD UR26, UR10, UR5, UR19 ;  /* 0x000000050a1a72a4 */ /* 0x000fe4000f8e0213 */
[----:B------:R-:W-:Y:S01]  /*0460*/  @!UP0 ULOP3.LUT UR21, URZ, UR27, URZ, 0x33, !UPT ;  /* 0x0000001bff158292 */ /* 0x000fe2000f8e33ff */
[----:B---3--:R-:W-:Y:S11]  /*0470*/  @!P2 EXIT ;  /* 0x000000000000a94d */ /* 0x008ff60003800000 */
[----:B------:R-:W0:Y:S01]  /*0480*/  LDCU.128 UR4, c[0x0][0x420] ;  /* 0x00008400ff0477ac */ /* 0x000e220008000c00 */
[----:B------:R-:W1:Y:S01]  /*0490*/  S2R R142, SR_TID.X ;  /* 0x00000000008e7919 */ /* 0x000e620000002100 */
[----:B------:R-:W-:Y:S02]  /*04a0*/  USHF.R.S32.HI UR12, URZ, 0x1f, UR21 ;  /* 0x0000001fff0c7899 */ /* 0x000fe40008011415 */
[----:B------:R-:W-:Y:S02]  /*04b0*/  ULEA.HI.X UR35, UR16, UR13, UR35, 0x2, UP1 ;  /* 0x0000000d10237291 */ /* 0x000fe400088f1423 */
[----:B------:R-:W-:Y:S02]  /*04c0*/  UIMAD UR12, UR12, UR28, URZ ;  /* 0x0000001c0c0c72a4 */ /* 0x000fe4000f8e02ff */
[----:B------:R-:W-:Y:S02]  /*04d0*/  ULEA UR33, UP0, UR22, UR14, 0x2 ;  /* 0x0000000e16217291 */ /* 0x000fe4000f8010ff */
[----:B------:R-:W-:Y:S01]  /*04e0*/  UIMAD UR32, UR21, UR29, UR12 ;  /* 0x0000001d152072a4 */ /* 0x000fe2000f8e020c */
[----:B------:R-:W2:Y:S01]  /*04f0*/  LDCU UR16, c[0x0][0x384] ;  /* 0x00007080ff1077ac */ /* 0x000ea20008000800 */
[----:B0-----:R-:W-:-:S02]  /*0500*/  UIMAD.WIDE.U32 UR12, UR20, UR6, URZ ;  /* 0x00000006140c72a5 */ /* 0x001fc4000f8e00ff */
[----:B------:R-:W-:Y:S02]  /*0510*/  ULEA.HI.X UR34, UR22, UR15, UR34, 0x2, UP0 ;  /* 0x0000000f16227291 */ /* 0x000fe400080f1422 */
[----:B------:R-:W-:Y:S01]  /*0520*/  UIMAD UR13, UR20, UR7, UR13 ;  /* 0x00000007140d72a4 */ /* 0x000fe2000f8e020d */
[----:B------:R-:W-:Y:S01]  /*0530*/  UMOV UR14, UR18 ;  /* 0x00000012000e7c82 */ /* 0x000fe20008000000 */
[----:B------:R-:W-:Y:S01]  /*0540*/  UMOV UR15, UR26 ;  /* 0x0000001a000f7c82 */ /* 0x000fe20008000000 */
[----:B------:R-:W0:Y:S01]  /*0550*/  LDCU.64 UR26, c[0x0][0x3a8] ;  /* 0x00007500ff1a77ac */ /* 0x000e220008000a00 */
[----:B------:R-:W-:Y:S01]  /*0560*/  UIMAD.WIDE.U32 UR14, UR21, UR28, UR14 ;  /* 0x0000001c150e72a5 */ /* 0x000fe2000f8e000e */
[----:B------:R-:W3:Y:S01]  /*0570*/  LDCU UR17, c[0x0][0x38c] ;  /* 0x00007180ff1177ac */ /* 0x000ee20008000800 */
[----:B-1----:R-:W-:Y:S01]  /*0580*/  SHF.L.U32 R0, R142, 0x4, RZ ;  /* 0x000000048e007819 */ /* 0x002fe200000006ff */
[----:B------:R-:W1:Y:S03]  /*0590*/  LDCU.64 UR22, c[0x0][0x3c0] ;  /* 0x00007800ff1677ac */ /* 0x000e660008000a00 */
[----:B------:R-:W-:Y:S01]  /*05a0*/  LOP3.LUT R141, R0, 0x3e00, RZ, 0xc0, !PT ;  /* 0x00003e00008d7812 */ /* 0x000fe200078ec0ff */
[----:B------:R-:W4:Y:S03]  /*05b0*/  LDCU.64 UR28, c[0x0][0x3e0] ;  /* 0x00007c00ff1c77ac */ /* 0x000f260008000a00 */
[----:B------:R-:W-:Y:S01]  /*05c0*/  LOP3.LUT R141, R141, 0x1f, R142, 0xf8, !PT ;  /* 0x0000001f8d8d7812 */ /* 0x000fe200078ef88e */
[----:B------:R-:W-:-:S02]  /*05d0*/  UIMAD.WIDE.U32 UR12, UR10, UR4, UR12 ;  /* 0x000000040a0c72a5 */ /* 0x000fc4000f8e000c */
[----:B--2---:R-:W-:Y:S02]  /*05e0*/  UIMAD UR20, UR10, UR16, UR20 ;  /* 0x000000100a1472a4 */ /* 0x004fe4000f8e0214 */
[----:B------:R-:W-:Y:S01]  /*05f0*/  UIMAD UR7, UR10, UR5, UR13 ;  /* 0x000000050a0772a4 */ /* 0x000fe2000f8e020d */
[----:B------:R-:W-:Y:S02]  /*0600*/  UMOV UR4, URZ ;  /* 0x000000ff00047c82 */ /* 0x000fe40008000000 */
[----:B------:R-:W-:Y:S01]  /*0610*/  UMOV UR5, URZ ;  /* 0x000000ff00057c82 */ /* 0x000fe20008000000 */
[----:B-----5:R-:W-:Y:S01]  /*0620*/  @P0 R2UR UR4, R2 ;  /* 0x00000000020402ca */ /* 0x020fe200000e0000 */
[----:B------:R-:W-:Y:S01]  /*0630*/  ULEA UR31, UP0, UR14, UR8, 0x2 ;  /* 0x000000080e1f7291 */ /* 0x000fe2000f8010ff */
[----:B------:R-:W-:Y:S01]  /*0640*/  @P1 R2UR UR5, R4 ;  /* 0x00000000040512ca */ /* 0x000fe200000e0000 */
[----:B------:R-:W-:Y:S02]  /*0650*/  UIADD3 UR32, UPT, UPT, UR15, UR32, URZ ;  /* 0x000000200f207290 */ /* 0x000fe4000fffe0ff */
[----:B------:R-:W-:-:S02]  /*0660*/  UIMAD UR20, UR20, UR11, URZ ;  /* 0x0000000b141472a4 */ /* 0x000fc4000f8e02ff */
[----:B------:R-:W-:Y:S02]  /*0670*/  ULEA.HI.X UR32, UR14, UR9, UR32, 0x2, UP0 ;  /* 0x000000090e207291 */ /* 0x000fe400080f1420 */
[----:B---3--:R-:W-:Y:S01]  /*0680*/  UIMAD UR20, UR20, UR17, URZ ;  /* 0x00000011141472a4 */ /* 0x008fe2000f8e02ff */
[----:B------:R-:W-:Y:S01]  /*0690*/  UMOV UR14, UR30 ;  /* 0x0000001e000e7c82 */ /* 0x000fe20008000000 */
[----:B0-----:R-:W-:Y:S02]  /*06a0*/  USHF.L.U64.HI UR30, UR26, 0x2, UR27 ;  /* 0x000000021a1e7899 */ /* 0x001fe4000801021b */
[----:B-1----:R-:W-:Y:S02]  /*06b0*/  USHF.L.U64.HI UR27, UR22, 0x2, UR23 ;  /* 0x00000002161b7899 */ /* 0x002fe40008010217 */
[----:B----4-:R-:W-:Y:S01]  /*06c0*/  USHF.L.U64.HI UR29, UR28, 0x2, UR29 ;  /* 0x000000021c1d7899 */ /* 0x010fe2000801021d */
[----:B------:R-:W-:-:S11]  /*06d0*/  UMOV UR6, URZ ;  /* 0x000000ff00067c82 */ /* 0x000fd60008000000 */
.L_x_2598:
[----:B0-----:R-:W0:Y:S01]  /*06e0*/  LDCU UR8, c[0x0][0x388] ;  /* 0x00007100ff0877ac */ /* 0x001e220008000800 */
[----:B-1----:R-:W-:Y:S01]  /*06f0*/  SHF.L.U32 R2, R142, 0x4, RZ ;  /* 0x000000048e027819 */ /* 0x002fe200000006ff */
[----:B------:R-:W-:Y:S01]  /*0700*/  IMAD.SHL.U32 R0, R141, 0x4, RZ ;  /* 0x000000048d007824 */ /* 0x000fe200078e00ff */
[----:B------:R-:W-:Y:S02]  /*0710*/  CS2R R12, SRZ ;  /* 0x00000000000c7805 */ /* 0x000fe4000001ff00 */
[----:B------:R-:W-:Y:S02]  /*0720*/  CS2R R6, SRZ ;  /* 0x0000000000067805 */ /* 0x000fe4000001ff00 */
[----:B------:R-:W-:Y:S02]  /*0730*/  LOP3.LUT R22, R2, 0x3e00, RZ, 0xc0, !PT ;  /* 0x00003e0002167812 */ /* 0x000fe400078ec0ff */
[----:B------:R-:W-:Y:S02]  /*0740*/  CS2R R14, SRZ ;  /* 0x00000000000e7805 */ /* 0x000fe4000001ff00 */
[----:B------:R-:W-:-:S02]  /*0750*/  IADD3 R4, P0, PT, R0, UR14, RZ ;  /* 0x0000000e00047c10 */ /* 0x000fc4000ff1e0ff */
[----:B------:R-:W-:Y:S02]  /*0760*/  CS2R R10, SRZ ;  /* 0x00000000000a7805 */ /* 0x000fe4000001ff00 */
[----:B------:R-:W-:Y:S02]  /*0770*/  IADD3 R2, P1, PT, R0, UR33, RZ ;  /* 0x0000002100027c10 */ /* 0x000fe4000ff3e0ff */
[----:B------:R-:W-:Y:S02]  /*0780*/  CS2R R8, SRZ ;  /* 0x0000000000087805 */ /* 0x000fe4000001ff00 */
[----:B------:R-:W-:Y:S01]  /*0790*/  LOP3.LUT R20, R20, 0xfffffeff, RZ, 0xc0, !PT ;  /* 0xfffffeff14147812 */ /* 0x000fe200078ec0ff */
[----:B------:R-:W-:Y:S01]  /*07a0*/  IMAD.X R5, RZ, RZ, UR35, P0 ;  /* 0x00000023ff057e24 */ /* 0x000fe200080e06ff */
[----:B------:R-:W-:Y:S01]  /*07b0*/  CS2R R16, SRZ ;  /* 0x0000000000107805 */ /* 0x000fe2000001ff00 */
[----:B------:R-:W-:Y:S02]  /*07c0*/  IMAD.X R3, RZ, RZ, UR34, P1 ;  /* 0x00000022ff037e24 */ /* 0x000fe400088e06ff */
[----:B------:R-:W-:Y:S01]  /*07d0*/  HFMA2 R21, -RZ, RZ, 0, 0 ;  /* 0x00000000ff157431 */ /* 0x000fe200000001ff */
[----:B------:R-:W-:Y:S01]  /*07e0*/  CS2R R18, SRZ ;  /* 0x0000000000127805 */ /* 0x000fe2000001ff00 */
[----:B0-----:R-:W-:Y:S01]  /*07f0*/  UIMAD UR40, UR6, -0x800, UR8 ;  /* 0xfffff800062878a4 */ /* 0x001fe2000f8e0208 */
[----:B------:R-:W-:Y:S05]  /*0800*/  BAR.SYNC.DEFER_BLOCKING 0x0 ;  /* 0x0000000000007b1d */ /* 0x000fea0000010000 */
[----:B------:R-:W-:-:S02]  /*0810*/  ISETP.GE.AND P2, PT, R141, UR40, PT ;  /* 0x000000288d007c0c */ /* 0x000fc4000bf46270 */
[----:B------:R-:W-:-:S04]  /*0820*/  LOP3.LUT R141, R22, 0x1f, R142, 0xf8, !PT ;  /* 0x0000001f168d7812 */ /* 0x000fc800078ef88e */
[----:B------:R-:W-:-:S04]  /*0830*/  LOP3.LUT R135, R141, 0xc0, RZ, 0xfc, !PT ;  /* 0x000000c08d877812 */ /* 0x000fc800078efcff */
[----:B------:R-:W-:Y:S02]  /*0840*/  ISETP.GE.AND P0, PT, R135, UR40, PT ;  /* 0x0000002887007c0c */ /* 0x000fe4000bf06270 */
[C---:B------:R-:W-:Y:S02]  /*0850*/  LOP3.LUT R134, R141.reuse, 0xe0, RZ, 0xfc, !PT ;  /* 0x000000e08d867812 */ /* 0x040fe400078efcff */
[----:B------:R-:W-:Y:S01]  /*0860*/  @P2 LOP3.LUT R20, R20, 0x100, RZ, 0xfc, !PT ;  /* 0x0000010014142812 */ /* 0x000fe200078efcff */
[----:B------:R-:W2:Y:S01]  /*0870*/  @!P2 LDG.E R7, desc[UR24][R4.64] ;  /* 0x000000180407a981 */ /* 0x000ea2000c1e1900 */
[C---:B------:R-:W-:Y:S02]  /*0880*/  LOP3.LUT R133, R141.reuse, 0x100, RZ, 0xfc, !PT ;  /* 0x000001008d857812 */ /* 0x040fe400078efcff */
[----:B------:R-:W-:-:S05]  /*0890*/  LOP3.LUT R140, R141, 0x20, RZ, 0xfc, !PT ;  /* 0x000000208d8c7812 */ /* 0x000fca00078efcff */
[----:B------:R-:W3:Y:S01]  /*08a0*/  @!P0 LDG.E R13, desc[UR24][R4.64+0x300] ;  /* 0x00030018040d8981 */ /* 0x000ee2000c1e1900 */
[----:B------:R-:W-:Y:S02]  /*08b0*/  ISETP.GE.AND P0, PT, R134, UR40, PT ;  /* 0x0000002886007c0c */ /* 0x000fe4000bf06270 */
[C---:B------:R-:W-:Y:S02]  /*08c0*/  LOP3.LUT R136, R141.reuse, 0xa0, RZ, 0xfc, !PT ;  /* 0x000000a08d887812 */ /* 0x040fe400078efcff */
[C---:B------:R-:W-:Y:S02]  /*08d0*/  LOP3.LUT R139, R141.reuse, 0x40, RZ, 0xfc, !PT ;  /* 0x000000408d8b7812 */ /* 0x040fe400078efcff */
[C---:B------:R-:W-:Y:S02]  /*08e0*/  LOP3.LUT R137, R141.reuse, 0x80, RZ, 0xfc, !PT ;  /* 0x000000808d897812 */ /* 0x040fe400078efcff */
[----:B------:R-:W-:Y:S02]  /*08f0*/  LOP3.LUT R138, R141, 0x60, RZ, 0xfc, !PT ;  /* 0x000000608d8a7812 */ /* 0x000fe400078efcff */
[----:B------:R-:W-:-:S02]  /*0900*/  ISETP.GE.AND P5, PT, R140, UR40, PT ;  /* 0x000000288c007c0c */ /* 0x000fc4000bfa6270 */
[----:B------:R-:W-:Y:S01]  /*0910*/  ISETP.GE.AND P1, PT, R136, UR40, PT ;  /* 0x0000002888007c0c */ /* 0x000fe2000bf26270 */
[----:B------:R-:W4:Y:S01]  /*0920*/  @!P0 LDG.E R12, desc[UR24][R4.64+0x380] ;  /* 0x00038018040c8981 */ /* 0x000f22000c1e1900 */
[----:B------:R-:W-:Y:S02]  /*0930*/  ISETP.GE.AND P0, PT, R133, UR40, PT ;  /* 0x0000002885007c0c */ /* 0x000fe4000bf06270 */
[----:B------:R-:W-:Y:S02]  /*0940*/  ISETP.GE.AND P4, PT, R139, UR40, PT ;  /* 0x000000288b007c0c */ /* 0x000fe4000bf86270 */
[----:B------:R-:W-:Y:S02]  /*0950*/  ISETP.GE.AND P2, PT, R137, UR40, PT ;  /* 0x0000002889007c0c */ /* 0x000fe4000bf46270 */
[----:B------:R-:W-:Y:S02]  /*0960*/  ISETP.GE.AND P3, PT, R138, UR40, PT ;  /* 0x000000288a007c0c */ /* 0x000fe4000bf66270 */
[C---:B------:R-:W-:Y:S01]  /*0970*/  LOP3.LUT R132, R141.reuse, 0x120, RZ, 0xfc, !PT ;  /* 0x000001208d847812 */ /* 0x040fe200078efcff */
[----:B------:R-:W5:Y:S01]  /*0980*/  @!P5 LDG.E R6, desc[UR24][R4.64+0x80] ;  /* 0x000080180406d981 */ /* 0x000f62000c1e1900 */
[----:B------:R-:W-:-:S02]  /*0990*/  LOP3.LUT R131, R141, 0x140, RZ, 0xfc, !PT ;  /* 0x000001408d837812 */ /* 0x000fc400078efcff */
[C---:B------:R-:W-:Y:S01]  /*09a0*/  LOP3.LUT R130, R141.reuse, 0x160, RZ, 0xfc, !PT ;  /* 0x000001608d827812 */ /* 0x040fe200078efcff */
[----:B------:R-:W4:Y:S01]  /*09b0*/  @!P0 LDG.E R15, desc[UR24][R4.64+0x400] ;  /* 0x00040018040f8981 */ /* 0x000f22000c1e1900 */
[C---:B------:R-:W-:Y:S02]  /*09c0*/  LOP3.LUT R129, R141.reuse, 0x180, RZ, 0xfc, !PT ;  /* 0x000001808d817812 */ /* 0x040fe400078efcff */
[C---:B------:R-:W-:Y:S01]  /*09d0*/  LOP3.LUT R128, R141.reuse, 0x1a0, RZ, 0xfc, !PT ;  /* 0x000001a08d807812 */ /* 0x040fe200078efcff */
[----:B------:R-:W3:Y:S01]  /*09e0*/  @!P1 LDG.E R10, desc[UR24][R4.64+0x280] ;  /* 0x00028018040a9981 */ /* 0x000ee2000c1e1900 */
[----:B------:R-:W-:Y:S02]  /*09f0*/  ISETP.GE.AND P0, PT, R132, UR40, PT ;  /* 0x0000002884007c0c */ /* 0x000fe4000bf06270 */
[----:B------:R-:W-:Y:S01]  /*0a00*/  LOP3.LUT R127, R141, 0x1c0, RZ, 0xfc, !PT ;  /* 0x000001c08d7f7812 */ /* 0x000fe200078efcff */
[----:B------:R-:W4:Y:S01]  /*0a10*/  @!P4 LDG.E R9, desc[UR24][R4.64+0x100] ;  /* 0x000100180409c981 */ /* 0x000f22000c1e1900 */
[----:B------:R-:W-:-:S03]  /*0a20*/  ISETP.GE.AND P1, PT, R131, UR40, PT ;  /* 0x0000002883007c0c */ /* 0x000fc6000bf26270 */
[----:B------:R-:W3:Y:S01]  /*0a30*/  @!P2 LDG.E R11, desc[UR24][R4.64+0x200] ;  /* 0x00020018040ba981 */ /* 0x000ee2000c1e1900 */
[----:B------:R-:W-:-:S03]  /*0a40*/  ISETP.GE.AND P2, PT, R130, UR40, PT ;  /* 0x0000002882007c0c */ /* 0x000fc6000bf46270 */
[----:B------:R-:W3:Y:S01]  /*0a50*/  @!P3 LDG.E R8, desc[UR24][R4.64+0x180] ;  /* 0x000180180408b981 */ /* 0x000ee2000c1e1900 */
[----:B------:R-:W-:Y:S02]  /*0a60*/  ISETP.GE.AND P3, PT, R129, UR40, PT ;  /* 0x0000002881007c0c */ /* 0x000fe4000bf66270 */
[----:B------:R-:W-:Y:S01]  /*0a70*/  ISETP.GE.AND P4, PT, R128, UR40, PT ;  /* 0x0000002880007c0c */ /* 0x000fe2000bf86270 */
[----:B------:R-:W3:Y:S01]  /*0a80*/  @!P0 LDG.E R14, desc[UR24][R4.64+0x480] ;  /* 0x00048018040e8981 */ /* 0x000ee2000c1e1900 */
[----:B------:R-:W-:Y:S02]  /*0a90*/  ISETP.GE.AND P5, PT, R127, UR40, PT ;  /* 0x000000287f007c0c */ /* 0x000fe4000bfa6270 */
[----:B------:R-:W-:Y:S01]  /*0aa0*/  LOP3.LUT R126, R141, 0x1e0, RZ, 0xfc, !PT ;  /* 0x000001e08d7e7812 */ /* 0x000fe200078efcff */
[----:B------:R-:W3:Y:S04]  /*0ab0*/  @!P1 LDG.E R17, desc[UR24][R4.64+0x500] ;  /* 0x0005001804119981 */ /* 0x000ee8000c1e1900 */
[----:B------:R-:W3:Y:S01]  /*0ac0*/  @!P2 LDG.E R16, desc[UR24][R4.64+0x580] ;  /* 0x000580180410a981 */ /* 0x000ee2000c1e1900 */
[----:B------:R-:W-:-:S03]  /*0ad0*/  ISETP.GE.AND P6, PT, R126, UR40, PT ;  /* 0x000000287e007c0c */ /* 0x000fc6000bfc6270 */
[----:B------:R-:W3:Y:S04]  /*0ae0*/  @!P3 LDG.E R19, desc[UR24][R4.64+0x600] ;  /* 0x000600180413b981 */ /* 0x000ee8000c1e1900 */
[----:B------:R-:W3:Y:S04]  /*0af0*/  @!P4 LDG.E R18, desc[UR24][R4.64+0x680] ;  /* 0x000680180412c981 */ /* 0x000ee8000c1e1900 */
[----:B------:R-:W3:Y:S01]  /*0b00*/  @!P5 LDG.E R21, desc[UR24][R4.64+0x700] ;  /* 0x000700180415d981 */ /* 0x000ee2000c1e1900 */
[----:B------:R-:W-:Y:S02]  /*0b10*/  P2R R26, PR, RZ, 0x1 ;  /* 0x00000001ff1a7803 */ /* 0x000fe40000000000 */
[----:B------:R-:W-:-:S02]  /*0b20*/  LOP3.LUT P0, RZ, R20, 0x100, RZ, 0xc0, !PT ;  /* 0x0000010014ff7812 */ /* 0x000fc4000780c0ff */
[----:B------:R-:W-:-:S06]  /*0b30*/  MOV R20, RZ ;  /* 0x000000ff00147202 */ /* 0x000fcc0000000f00 */
[----:B------:R0:W3:Y:S01]  /*0b40*/  @!P6 LDG.E R20, desc[UR24][R4.64+0x780] ;  /* 0x000780180414e981 */ /* 0x0000e2000c1e1900 */
[----:B------:R-:W1:Y:S01]  /*0b50*/  S2R R125, SR_LANEID ;  /* 0x00000000007d7919 */ /* 0x000e620000000000 */
[----:B------:R-:W0:Y:S01]  /*0b60*/  S2UR UR15, SR_CgaCtaId ;  /* 0x00000000000f79c3 */ /* 0x000e220000008800 */
[----:B------:R-:W-:Y:S02]  /*0b70*/  UMOV UR8, 0x400 ;  /* 0x0000040000087882 */ /* 0x000fe40000000000 */
[----:B0-----:R-:W-:Y:S01]  /*0b80*/  ULEA UR15, UR15, UR8, 0x18 ;  /* 0x000000080f0f7291 */ /* 0x001fe2000f8ec0ff */
[----:B-1----:R-:W-:-:S05]  /*0b90*/  IMAD.IADD R22, R22, 0x1, R125 ;  /* 0x0000000116167824 */ /* 0x002fca00078e027d */
[CC--:B------:R-:W-:Y:S02]  /*0ba0*/  LEA.HI.SX32 R124, R22.reuse, R22.reuse, 0x1b ;  /* 0x00000016167c7211 */ /* 0x0c0fe400078fdaff */
[C---:B------:R-:W-:Y:S01]  /*0bb0*/  IADD3 R5, PT, PT, R22.reuse, 0x60, RZ ;  /* 0x0000006016057810 */ /* 0x040fe20007ffe0ff */
[----:B------:R-:W-:Y:S01]  /*0bc0*/  VIADD R25, R22, 0x40 ;  /* 0x0000004016197836 */ /* 0x000fe20000000000 */
[----:B------:R-:W-:Y:S02]  /*0bd0*/  LEA R124, R124, UR15, 0x2 ;  /* 0x0000000f7c7c7c11 */ /* 0x000fe4000f8e10ff */
[C---:B------:R-:W-:Y:S02]  /*0be0*/  IADD3 R23, PT, PT, R22.reuse, 0x20, RZ ;  /* 0x0000002016177810 */ /* 0x040fe40007ffe0ff */
[-C--:B------:R-:W-:Y:S01]  /*0bf0*/  LEA.HI.SX32 R5, R5, R22.reuse, 0x1b ;  /* 0x0000001605057211 */ /* 0x080fe200078fdaff */
[----:B------:R-:W-:Y:S01]  /*0c00*/  VIADD R27, R22, 0x80 ;  /* 0x00000080161b7836 */ /* 0x000fe20000000000 */
[----:B------:R-:W-:-:S02]  /*0c10*/  LEA.HI.SX32 R23, R23, R22, 0x1b ;  /* 0x0000001617177211 */ /* 0x000fc400078fdaff */
[----:B------:R-:W-:Y:S01]  /*0c20*/  LEA R121, R5, UR15, 0x2 ;  /* 0x0000000f05797c11 */ /* 0x000fe2000f8e10ff */
[C---:B------:R-:W-:Y:S01]  /*0c30*/  VIADD R5, R22.reuse, 0xc0 ;  /* 0x000000c016057836 */ /* 0x040fe20000000000 */
[-C--:B------:R-:W-:Y:S02]  /*0c40*/  LEA.HI.SX32 R25, R25, R22.reuse, 0x1b ;  /* 0x0000001619197211 */ /* 0x080fe400078fdaff */
[-C--:B------:R-:W-:Y:S02]  /*0c50*/  LEA.HI.SX32 R27, R27, R22.reuse, 0x1b ;  /* 0x000000161b1b7211 */ /* 0x080fe400078fdaff */
[----:B------:R-:W-:Y:S02]  /*0c60*/  LEA R123, R23, UR15, 0x2 ;  /* 0x0000000f177b7c11 */ /* 0x000fe4000f8e10ff */
[C---:B------:R-:W-:Y:S02]  /*0c70*/  IADD3 R29, PT, PT, R22.reuse, 0xa0, RZ ;  /* 0x000000a0161d7810 */ /* 0x040fe40007ffe0ff */
[----:B------:R-:W-:Y:S01]  /*0c80*/  LEA R122, R25, UR15, 0x2 ;  /* 0x0000000f197a7c11 */ /* 0x000fe2000f8e10ff */
[----:B------:R-:W-:Y:S01]  /*0c90*/  VIADD R23, R22, 0x100 ;  /* 0x0000010016177836 */ /* 0x000fe20000000000 */
[----:B------:R-:W-:-:S02]  /*0ca0*/  LEA.HI.SX32 R5, R5, R22, 0x1b ;  /* 0x0000001605057211 */ /* 0x000fc400078fdaff */
[----:B------:R-:W-:Y:S01]  /*0cb0*/  LEA R120, R27, UR15, 0x2 ;  /* 0x0000000f1b787c11 */ /* 0x000fe2000f8e10ff */
[C---:B------:R-:W-:Y:S01]  /*0cc0*/  VIADD R27, R22.reuse, 0x140 ;  /* 0x00000140161b7836 */ /* 0x040fe20000000000 */
[-C--:B------:R-:W-:Y:S02]  /*0cd0*/  LEA.HI.SX32 R29, R29, R22.reuse, 0x1b ;  /* 0x000000161d1d7211 */ /* 0x080fe400078fdaff */
[C---:B------:R-:W-:Y:S02]  /*0ce0*/  IADD3 R25, PT, PT, R22.reuse, 0x120, RZ ;  /* 0x0000012016197810 */ /* 0x040fe40007ffe0ff */
[----:B------:R-:W-:Y:S02]  /*0cf0*/  LEA R118, R5, UR15, 0x2 ;  /* 0x0000000f05767c11 */ /* 0x000fe4000f8e10ff */
[----:B------:R-:W-:Y:S02]  /*0d00*/  IADD3 R5, PT, PT, R22, 0x160, RZ ;  /* 0x0000016016057810 */ /* 0x000fe40007ffe0ff */
[----:B------:R-:W-:-:S02]  /*0d10*/  LEA.HI.SX32 R23, R23, R22, 0x1b ;  /* 0x0000001617177211 */ /* 0x000fc400078fdaff */
[----:B------:R-:W-:Y:S02]  /*0d20*/  LEA R119, R29, UR15, 0x2 ;  /* 0x0000000f1d777c11 */ /* 0x000fe4000f8e10ff */
[-C--:B------:R-:W-:Y:S02]  /*0d30*/  LEA.HI.SX32 R25, R25, R22.reuse, 0x1b ;  /* 0x0000001619197211 */ /* 0x080fe400078fdaff */
[-C--:B------:R-:W-:Y:S02]  /*0d40*/  LEA.HI.SX32 R27, R27, R22.reuse, 0x1b ;  /* 0x000000161b1b7211 */ /* 0x080fe400078fdaff */
[----:B------:R-:W-:Y:S02]  /*0d50*/  LEA.HI.SX32 R5, R5, R22, 0x1b ;  /* 0x0000001605057211 */ /* 0x000fe400078fdaff */
[----:B------:R-:W-:Y:S02]  /*0d60*/  LEA R116, R23, UR15, 0x2 ;  /* 0x0000000f17747c11 */ /* 0x000fe4000f8e10ff */
[----:B------:R-:W-:-:S02]  /*0d70*/  LEA R115, R25, UR15, 0x2 ;  /* 0x0000000f19737c11 */ /* 0x000fc4000f8e10ff */
[----:B------:R-:W-:Y:S02]  /*0d80*/  LEA R114, R27, UR15, 0x2 ;  /* 0x0000000f1b727c11 */ /* 0x000fe4000f8e10ff */
[----:B------:R-:W-:Y:S02]  /*0d90*/  IADD3 R23, PT, PT, R22, 0x1e0, RZ ;  /* 0x000001e016177810 */ /* 0x000fe40007ffe0ff */
[----:B------:R-:W-:Y:S02]  /*0da0*/  LEA R113, R5, UR15, 0x2 ;  /* 0x0000000f05717c11 */ /* 0x000fe4000f8e10ff */
[----:B------:R-:W-:-:S04]  /*0db0*/  LEA.HI.SX32 R23, R23, R22, 0x1b ;  /* 0x0000001617177211 */ /* 0x000fc800078fdaff */
[----:B------:R-:W-:Y:S02]  /*0dc0*/  LEA R109, R23, UR15, 0x2 ;  /* 0x0000000f176d7c11 */ /* 0x000fe4000f8e10ff */
[----:B------:R-:W-:Y:S02]  /*0dd0*/  P2R R28, PR, RZ, 0x2 ;  /* 0x00000002ff1c7803 */ /* 0x000fe40000000000 */
[----:B------:R-:W-:Y:S01]  /*0de0*/  ISETP.GE.AND P1, PT, R140, UR40, PT ;  /* 0x000000288c007c0c */ /* 0x000fe2000bf26270 */
[----:B--2---:R0:W-:Y:S02]  /*0df0*/  STS [R124], R7 ;  /* 0x000000077c007388 */ /* 0x0041e40000000800 */
[----:B0-----:R-:W-:-:S04]  /*0e00*/  IADD3 R7, PT, PT, R22, 0xe0, RZ ;  /* 0x000000e016077810 */ /* 0x001fc80007ffe0ff */
[----:B------:R-:W-:-:S04]  /*0e10*/  LEA.HI.SX32 R7, R7, R22, 0x1b ;  /* 0x0000001607077211 */ /* 0x000fc800078fdaff */
[----:B------:R-:W-:Y:S01]  /*0e20*/  LEA R117, R7, UR15, 0x2 ;  /* 0x0000000f07757c11 */ /* 0x000fe2000f8e10ff */
[C---:B------:R-:W-:Y:S01]  /*0e30*/  VIADD R7, R22.reuse, 0x180 ;  /* 0x0000018016077836 */ /* 0x040fe20000000000 */
[----:B-----5:R-:W-:Y:S04]  /*0e40*/  STS [R123+0x80], R6 ;  /* 0x000080067b007388 */ /* 0x020fe80000000800 */
[----:B------:R-:W-:Y:S01]  /*0e50*/  LEA.HI.SX32 R7, R7, R22, 0x1b ;  /* 0x0000001607077211 */ /* 0x000fe200078fdaff */
[----:B----4-:R0:W-:Y:S04]  /*0e60*/  STS [R122+0x100], R9 ;  /* 0x000100097a007388 */ /* 0x0101e80000000800 */
[----:B---3--:R-:W-:Y:S01]  /*0e70*/  STS [R121+0x180], R8 ;  /* 0x0001800879007388 */ /* 0x008fe20000000800 */
[----:B0-----:R-:W-:-:S03]  /*0e80*/  IADD3 R9, PT, PT, R22, 0x1a0, RZ ;  /* 0x000001a016097810 */ /* 0x001fc60007ffe0ff */
[----:B------:R0:W-:Y:S01]  /*0e90*/  STS [R120+0x200], R11 ;  /* 0x0002000b78007388 */ /* 0x0001e20000000800 */
[----:B------:R-:W-:-:S03]  /*0ea0*/  LEA.HI.SX32 R9, R9, R22, 0x1b ;  /* 0x0000001609097211 */ /* 0x000fc600078fdaff */
[----:B------:R-:W-:Y:S01]  /*0eb0*/  STS [R119+0x280], R10 ;  /* 0x0002800a77007388 */ /* 0x000fe20000000800 */
[----:B0-----:R-:W-:-:S03]  /*0ec0*/  VIADD R11, R22, 0x1c0 ;  /* 0x000001c0160b7836 */ /* 0x001fc60000000000 */
[----:B------:R0:W-:Y:S01]  /*0ed0*/  STS [R118+0x300], R13 ;  /* 0x0003000d76007388 */ /* 0x0001e20000000800 */
[----:B------:R-:W-:Y:S02]  /*0ee0*/  LEA R112, R7, UR15, 0x2 ;  /* 0x0000000f07707c11 */ /* 0x000fe4000f8e10ff */
[----:B------:R-:W-:Y:S01]  /*0ef0*/  LEA.HI.SX32 R11, R11, R22, 0x1b ;  /* 0x000000160b0b7211 */ /* 0x000fe200078fdaff */
[----:B------:R-:W-:Y:S01]  /*0f00*/  STS [R117+0x380], R12 ;  /* 0x0003800c75007388 */ /* 0x000fe20000000800 */
[----:B------:R-:W-:Y:S02]  /*0f10*/  LEA R111, R9, UR15, 0x2 ;  /* 0x0000000f096f7c11 */ /* 0x000fe4000f8e10ff */
[----:B------:R-:W-:Y:S01]  /*0f20*/  LEA R110, R11, UR15, 0x2 ;  /* 0x0000000f0b6e7c11 */ /* 0x000fe2000f8e10ff */
[----:B------:R-:W-:Y:S01]  /*0f30*/  STS [R116+0x400], R15 ;  /* 0x0004000f74007388 */ /* 0x000fe20000000800 */
[----:B------:R-:W-:-:S03]  /*0f40*/  IMAD R22, R125, 0xf, R22 ;  /* 0x0000000f7d167824 */ /* 0x000fc600078e0216 */
[----:B------:R-:W-:Y:S04]  /*0f50*/  STS [R115+0x480], R14 ;  /* 0x0004800e73007388 */ /* 0x000fe80000000800 */
[----:B------:R1:W-:Y:S04]  /*0f60*/  STS [R114+0x500], R17 ;  /* 0x0005001172007388 */ /* 0x0003e80000000800 */
[----:B------:R-:W-:Y:S01]  /*0f70*/  STS [R113+0x580], R16 ;  /* 0x0005801071007388 */ /* 0x000fe20000000800 */
[----:B------:R-:W-:-:S03]  /*0f80*/  VIADD R5, R22, 0x1 ;  /* 0x0000000116057836 */ /* 0x000fc60000000000 */
[----:B------:R2:W-:Y:S01]  /*0f90*/  STS [R112+0x600], R19 ;  /* 0x0006001370007388 */ /* 0x0005e20000000800 */
[----:B------:R-:W-:-:S03]  /*0fa0*/  VIADD R9, R22, 0x3 ;  /* 0x0000000316097836 */ /* 0x000fc60000000000 */
[----:B------:R-:W-:Y:S01]  /*0fb0*/  STS [R111+0x680], R18 ;  /* 0x000680126f007388 */ /* 0x000fe20000000800 */
[C---:B0-----:R-:W-:Y:S01]  /*0fc0*/  VIADD R13, R22.reuse, 0x5 ;  /* 0x00000005160d7836 */ /* 0x041fe20000000000 */
[C---:B------:R-:W-:Y:S01]  /*0fd0*/  IADD3 R7, PT, PT, R22.reuse, 0x2, RZ ;  /* 0x0000000216077810 */ /* 0x040fe20007ffe0ff */
[C---:B-1----:R-:W-:Y:S01]  /*0fe0*/  VIADD R17, R22.reuse, 0x7 ;  /* 0x0000000716117836 */ /* 0x042fe20000000000 */
[----:B------:R0:W-:Y:S01]  /*0ff0*/  STS [R110+0x700], R21 ;  /* 0x000700156e007388 */ /* 0x0001e20000000800 */
[C---:B------:R-:W-:Y:S01]  /*1000*/  VIADD R31, R22.reuse, 0xd ;  /* 0x0000000d161f7836 */ /* 0x040fe20000000000 */
[C---:B------:R-:W-:Y:S01]  /*1010*/  IADD3 R11, PT, PT, R22.reuse, 0x4, RZ ;  /* 0x00000004160b7810 */ /* 0x040fe20007ffe0ff */
[C---:B--2---:R-:W-:Y:S01]  /*1020*/  VIADD R19, R22.reuse, 0x9 ;  /* 0x0000000916137836 */ /* 0x044fe20000000000 */
[C---:B------:R-:W-:Y:S01]  /*1030*/  IADD3 R15, PT, PT, R22.reuse, 0x6, RZ ;  /* 0x00000006160f7810 */ /* 0x040fe20007ffe0ff */
[C---:B------:R-:W-:Y:S01]  /*1040*/  VIADD R35, R22.reuse, 0xf ;  /* 0x0000000f16237836 */ /* 0x040fe20000000000 */
[----:B------:R-:W-:-:S02]  /*1050*/  IADD3 R25, PT, PT, R22, 0x8, RZ ;  /* 0x0000000816197810 */ /* 0x000fc40007ffe0ff */
[C---:B------:R-:W-:Y:S01]  /*1060*/  IADD3 R27, PT, PT, R22.reuse, 0xa, RZ ;  /* 0x0000000a161b7810 */ /* 0x040fe20007ffe0ff */
[C---:B0-----:R-:W-:Y:S01]  /*1070*/  VIADD R21, R22.reuse, 0xb ;  /* 0x0000000b16157836 */ /* 0x041fe20000000000 */
        /* <DEDUP_REMOVED lines=54> */
[----:B------:R-:W-:Y:S01]  /*13e0*/  HFMA2 R18, -RZ, RZ, 0, 0 ;  /* 0x00000000ff127431 */ /* 0x000fe200000001ff */
[----:B0-----:R-:W-:-:S04]  /*13f0*/  CS2R R20, SRZ ;  /* 0x0000000000147805 */ /* 0x001fc8000001ff00 */
[----:B------:R-:W2:Y:S01]  /*1400*/  @!P0 LDG.E R23, desc[UR24][R2.64] ;  /* 0x0000001802178981 */ /* 0x000ea2000c1e1900 */
[----:B------:R-:W-:-:S03]  /*1410*/  ISETP.GE.AND P0, PT, R139, UR40, PT ;  /* 0x000000288b007c0c */ /* 0x000fc6000bf06270 */
[----:B------:R-:W3:Y:S01]  /*1420*/  @!P1 LDG.E R18, desc[UR24][R2.64+0x80] ;  /* 0x0000801802129981 */ /* 0x000ee2000c1e1900 */
[----:B------:R-:W-:Y:S02]  /*1430*/  ISETP.GE.AND P1, PT, R138, UR40, PT ;  /* 0x000000288a007c0c */ /* 0x000fe4000bf26270 */
[----:B------:R-:W-:-:S07]  /*1440*/  CS2R R24, SRZ ;  /* 0x0000000000187805 */ /* 0x000fce000001ff00 */
[----:B------:R-:W4:Y:S01]  /*1450*/  @!P0 LDG.E R21, desc[UR24][R2.64+0x100] ;  /* 0x0001001802158981 */ /* 0x000f22000c1e1900 */
[----:B------:R-:W-:-:S03]  /*1460*/  ISETP.GE.AND P0, PT, R137, UR40, PT ;  /* 0x0000002889007c0c */ /* 0x000fc6000bf06270 */
[----:B------:R-:W5:Y:S01]  /*1470*/  @!P1 LDG.E R20, desc[UR24][R2.64+0x180] ;  /* 0x0001801802149981 */ /* 0x000f62000c1e1900 */
[----:B------:R-:W-:Y:S01]  /*1480*/  ISETP.GE.AND P1, PT, R136, UR40, PT ;  /* 0x0000002888007c0c */ /* 0x000fe2000bf26270 */
[----:B------:R-:W-:-:S08]  /*1490*/  IMAD.MOV.U32 R27, RZ, RZ, RZ ;  /* 0x000000ffff1b7224 */ /* 0x000fd000078e00ff */
[----:B------:R-:W5:Y:S01]  /*14a0*/  @!P0 LDG.E R25, desc[UR24][R2.64+0x200] ;  /* 0x0002001802198981 */ /* 0x000f62000c1e1900 */
[----:B------:R-:W-:-:S03]  /*14b0*/  ISETP.GE.AND P0, PT, R135, UR40, PT ;  /* 0x0000002887007c0c */ /* 0x000fc6000bf06270 */
[----:B------:R-:W5:Y:S01]  /*14c0*/  @!P1 LDG.E R22, desc[UR24][R2.64+0x280] ;  /* 0x0002801802169981 */ /* 0x000f62000c1e1900 */
[----:B------:R-:W-:-:S09]  /*14d0*/  ISETP.GE.AND P1, PT, R134, UR40, PT ;  /* 0x0000002886007c0c */ /* 0x000fd2000bf26270 */
[----:B------:R-:W5:Y:S01]  /*14e0*/  @!P0 LDG.E R27, desc[UR24][R2.64+0x300] ;  /* 0x00030018021b8981 */ /* 0x000f62000c1e1900 */
[----:B------:R-:W-:-:S03]  /*14f0*/  ISETP.GE.AND P0, PT, R133, UR40, PT ;  /* 0x0000002885007c0c */ /* 0x000fc6000bf06270 */
[----:B------:R-:W5:Y:S01]  /*1500*/  @!P1 LDG.E R24, desc[UR24][R2.64+0x380] ;  /* 0x0003801802189981 */ /* 0x000f62000c1e1900 */
[----:B------:R-:W-:Y:S02]  /*1510*/  ISETP.NE.AND P1, PT, R28, RZ, PT ;  /* 0x000000ff1c00720c */ /* 0x000fe40003f25270 */
[----:B------:R-:W-:Y:S02]  /*1520*/  CS2R R28, SRZ ;  /* 0x00000000001c7805 */ /* 0x000fe4000001ff00 */
[----:B------:R-:W-:Y:S01]  /*1530*/  CS2R R30, SRZ ;  /* 0x00000000001e7805 */ /* 0x000fe2000001ff00 */
[----:B------:R-:W-:Y:S01]  /*1540*/  IMAD.MOV.U32 R33, RZ, RZ, RZ ;  /* 0x000000ffff217224 */ /* 0x000fe200078e00ff */
[----:B------:R-:W-:Y:S02]  /*1550*/  CS2R R34, SRZ ;  /* 0x0000000000227805 */ /* 0x000fe4000001ff00 */
        /* <DEDUP_REMOVED lines=62> */
[----:B------:R-:W-:Y:S02]  /*1940*/  IMAD.MOV.U32 R21, RZ, RZ, 0x3e800000 ;  /* 0x3e800000ff157424 */ /* 0x000fe400078e00ff */
        /* <DEDUP_REMOVED lines=28> */
.L_x_2561:
[----:B------:R-:W-:Y:S05]  /*1b10*/  BSYNC.RECONVERGENT B0 ;  /* 0x0000000000007941 */ /* 0x000fea0003800200 */
.L_x_2560:
        /* <DEDUP_REMOVED lines=34> */
.L_x_2563:
[----:B------:R-:W-:Y:S05]  /*1d40*/  BSYNC.RECONVERGENT B0 ;  /* 0x0000000000007941 */ /* 0x000fea0003800200 */
.L_x_2562:
[----:B------:R-:W-:Y:S01]  /*1d50*/  ISETP.EQ.OR P6, PT, RZ, UR8, P5 ;  /* 0x00000008ff007c0c */ /* 0x000fe2000afc2670 */
[----:B------:R-:W-:Y:S01]  /*1d60*/  BSSY.RECONVERGENT B0, `(.L_x_2564) ;  /* 0x0000023000007945 */ /* 0x000fe20003800200 */
[----:B------:R-:W-:Y:S01]  /*1d70*/  FSETP.GTU.FTZ.AND P1, PT, R81, 20, PT ;  /* 0x41a000005100780b */ /* 0x000fe20003f3c000 */
[----:B------:R-:W-:Y:S01]  /*1d80*/  FADD.FTZ R80, R80, UR5 ;  /* 0x0000000550507e21 */ /* 0x000fe20008010000 */
[----:B------:R-:W-:-:S09]  /*1d90*/  ISETP.EQ.OR P5, PT, RZ, UR8, P4 ;  /* 0x00000008ff007c0c */ /* 0x000fd2000a7a2670 */
[----:B------:R-:W-:Y:S05]  /*1da0*/  @P6 BRA `(.L_x_2565) ;  /* 0x0000000000786947 */ /* 0x000fea0003800000 */
        /* <DEDUP_REMOVED lines=30> */
.L_x_2565:
[----:B------:R-:W-:Y:S05]  /*1f90*/  BSYNC.RECONVERGENT B0 ;  /* 0x0000000000007941 */ /* 0x000fea0003800200 */
.L_x_2564:
        /* <DEDUP_REMOVED lines=34> */
.L_x_2567:
[----:B------:R-:W-:Y:S05]  /*21c0*/  BSYNC.RECONVERGENT B0 ;  /* 0x0000000000007941 */ /* 0x000fea0003800200 */
.L_x_2566:
        /* <DEDUP_REMOVED lines=36> */
.L_x_2569:
[----:B------:R-:W-:Y:S05]  /*2410*/  BSYNC.RECONVERGENT B0 ;  /* 0x0000000000007941 */ /* 0x000fea0003800200 */
.L_x_2568:
        /* <DEDUP_REMOVED lines=34> */
.L_x_2571:
[----:B------:R-:W-:Y:S05]  /*2640*/  BSYNC.RECONVERGENT B0 ;  /* 0x0000000000007941 */ /* 0x000fea0003800200 */
.L_x_2570:
        /* <DEDUP_REMOVED lines=36> */
.L_x_2573:
[----:B------:R-:W-:Y:S05]  /*2890*/  BSYNC.RECONVERGENT B0 ;  /* 0x0000000000007941 */ /* 0x000fea0003800200 */
.L_x_2572:
        /* <DEDUP_REMOVED lines=34> */
.L_x_2575:
[----:B------:R-:W-:Y:S05]  /*2ac0*/  BSYNC.RECONVERGENT B0 ;  /* 0x0000000000007941 */ /* 0x000fea0003800200 */
.L_x_2574:
        /* <DEDUP_REMOVED lines=36> */
.L_x_2577:
[----:B------:R-:W-:Y:S05]  /*2d10*/  BSYNC.RECONVERGENT B0 ;  /* 0x0000000000007941 */ /* 0x000fea0003800200 */
.L_x_2576:
        /* <DEDUP_REMOVED lines=34> */
.L_x_2579:
[----:B------:R-:W-:Y:S05]  /*2f40*/  BSYNC.RECONVERGENT B0 ;  /* 0x0000000000007941 */ /* 0x000fea0003800200 */
.L_x_2578:
        /* <DEDUP_REMOVED lines=39> */
.L_x_2581:
[----:B------:R-:W-:Y:S05]  /*31c0*/  BSYNC.RECONVERGENT B0 ;  /* 0x0000000000007941 */ /* 0x000fea0003800200 */
.L_x_2580:
        /* <DEDUP_REMOVED lines=32> */
.L_x_2583:
[----:B------:R-:W-:Y:S05]  /*33d0*/  BSYNC.RECONVERGENT B0 ;  /* 0x0000000000007941 */ /* 0x000fea0003800200 */
.L_x_2582:
[----:B------:R-:W-:Y:S04]  /*33e0*/  BSSY.RECONVERGENT B0, `(.L_x_2584) ;  /* 0x0000020000007945 */ /* 0x000fe80003800200 */
        /* <DEDUP_REMOVED lines=31> */
.L_x_2585:
[----:B------:R-:W-:Y:S05]  /*35e0*/  BSYNC.RECONVERGENT B0 ;  /* 0x0000000000007941 */ /* 0x000fea0003800200 */
.L_x_2584:
        /* <DEDUP_REMOVED lines=32> */
.L_x_2587:
[----:B------:R-:W-:Y:S05]  /*37f0*/  BSYNC.RECONVERGENT B0 ;  /* 0x0000000000007941 */ /* 0x000fea0003800200 */
.L_x_2586:
        /* <DEDUP_REMOVED lines=32> */
.L_x_2589:
[----:B------:R-:W-:Y:S05]  /*3a00*/  BSYNC.RECONVERGENT B0 ;  /* 0x0000000000007941 */ /* 0x000fea0003800200 */
.L_x_2588:
        /* <DEDUP_REMOVED lines=32> */
.L_x_2591:
[----:B------:R-:W-:Y:S05]  /*3c10*/  BSYNC.RECONVERGENT B0 ;  /* 0x0000000000007941 */ /* 0x000fea0003800200 */
.L_x_2590:
        /* <DEDUP_REMOVED lines=22> */
[----:B------:R-:W-:Y:S01]  /*3d80*/  MOV R3, UR31 ;  /* 0x0000001f00037c02 */ /* 0x000fe20008000f00 */
[----:B------:R-:W-:Y:S01]  /*3d90*/  FMUL.FTZ R56, R19, R92 ;  /* 0x0000005c13387220 */ /* 0x000fe20000410000 */
[----:B------:R-:W-:Y:S01]  /*3da0*/  ISETP.GE.AND P1, PT, R141, UR40, PT ;  /* 0x000000288d007c0c */ /* 0x000fe2000bf26270 */
[----:B------:R-:W1:Y:S01]  /*3db0*/  LDCU.64 UR38, c[0x0][0x3b8] ;  /* 0x00007700ff2677ac */ /* 0x000e620008000a00 */
[----:B------:R-:W-:Y:S01]  /*3dc0*/  IADD3 R86, P0, P2, R0, 0x400, R3 ;  /* 0x0000040000567810 */ /* 0x000fe20007a1e003 */
[----:B------:R-:W-:Y:S01]  /*3dd0*/  FMUL.FTZ R55, R16, R91 ;  /* 0x0000005b10377220 */ /* 0x000fe20000410000 */
[----:B------:R-:W-:Y:S01]  /*3de0*/  FMUL.FTZ R54, R17, R90 ;  /* 0x0000005a11367220 */ /* 0x000fe20000410000 */
[----:B------:R-:W2:Y:S01]  /*3df0*/  LDCU.128 UR8, c[0x0][0x440] ;  /* 0x00008800ff0877ac */ /* 0x000ea20008000c00 */
        /* <DEDUP_REMOVED lines=13> */
[----:B------:R-:W-:Y:S01]  /*3ed0*/  IADD3.X R87, PT, PT, RZ, UR32, RZ, P0, P2 ;  /* 0x00000020ff577c10 */ /* 0x000fe200087e44ff */
[----:B0-----:R-:W-:Y:S01]  /*3ee0*/  UIMAD.WIDE.U32 UR16, UR21, UR36, URZ ;  /* 0x00000024151072a5 */ /* 0x001fe2000f8e00ff */
[----:B------:R-:W0:Y:S01]  /*3ef0*/  LDCU UR36, c[0x0][0x38c] ;  /* 0x00007180ff2477ac */ /* 0x000e220008000800 */
[----:B-1----:R-:W-:-:S02]  /*3f00*/  UIMAD.WIDE.U32 UR18, UR21, UR38, URZ ;  /* 0x00000026151272a5 */ /* 0x002fc4000f8e00ff */
[----:B------:R-:W-:Y:S02]  /*3f10*/  UIMAD UR23, UR21, UR37, UR17 ;  /* 0x00000025151772a4 */ /* 0x000fe4000f8e0211 */
[----:B------:R-:W-:Y:S02]  /*3f20*/  UIMAD UR21, UR21, UR39, UR19 ;  /* 0x00000027151572a4 */ /* 0x000fe4000f8e0213 */
[----:B--2---:R-:W-:Y:S02]  /*3f30*/  ULEA UR19, UP0, UR16, UR8, 0x2 ;  /* 0x0000000810137291 */ /* 0x004fe4000f8010ff */
[----:B------:R-:W-:Y:S02]  /*3f40*/  ULEA UR17, UP1, UR18, UR10, 0x2 ;  /* 0x0000000a12117291 */ /* 0x000fe4000f8210ff */
[----:B------:R-:W-:Y:S02]  /*3f50*/  ULEA.HI.X UR16, UR16, UR9, UR23, 0x2, UP0 ;  /* 0x0000000910107291 */ /* 0x000fe400080f1417 */
[----:B------:R-:W-:-:S02]  /*3f60*/  ULEA.HI.X UR18, UR18, UR11, UR21, 0x2, UP1 ;  /* 0x0000000b12127291 */ /* 0x000fc400088f1415 */
[----:B0-----:R-:W-:Y:S02]  /*3f70*/  UISETP.LT.AND UP0, UPT, UR36, 0x1, UPT ;  /* 0x000000012400788c */ /* 0x001fe4000bf01270 */
[----:B------:R-:W-:Y:S02]  /*3f80*/  UIMAD UR8, UR6, UR41, URZ ;  /* 0x00000029060872a4 */ /* 0x000fe4000f8e02ff */
[----:B------:R-:W-:Y:S01]  /*3f90*/  USEL UR10, UR36, 0x1, !UP0 ;  /* 0x00000001240a7887 */ /* 0x000fe2000c000000 */
[----:B------:R-:W0:Y:S01]  /*3fa0*/  LDCU.64 UR38, c[0x0][0x480] ;  /* 0x00009000ff2677ac */ /* 0x000e220008000a00 */
[----:B------:R-:W-:Y:S02]  /*3fb0*/  UIADD3 UR9, UPT, UPT, UR15, 0x2150, URZ ;  /* 0x000021500f097890 */ /* 0x000fe4000fffe0ff */
[----:B------:R-:W-:-:S12]  /*3fc0*/  UIADD3 UR10, UPT, UPT, -UR10, URZ, URZ ;  /* 0x000000ff0a0a7290 */ /* 0x000fd8000fffe1ff */
.L_x_2597:
[----:B------:R-:W-:Y:S01]  /*3fd0*/  IMAD.U32 R2, RZ, RZ, UR19 ;  /* 0x00000013ff027e24 */ /* 0x000fe2000f8e00ff */
[----:B------:R-:W-:-:S05]  /*3fe0*/  MOV R3, UR16 ;  /* 0x0000001000037c02 */ /* 0x000fca0008000f00 */
[----:B------:R1:W2:Y:S01]  /*3ff0*/  LDG.E R0, desc[UR24][R2.64] ;  /* 0x0000001802007981 */ /* 0x0002a2000c1e1900 */
[----:B------:R-:W-:Y:S01]  /*4000*/  IMAD.SHL.U32 R4, R142, 0x10, RZ ;  /* 0x000000108e047824 */ /* 0x000fe200078e00ff */
[----:B------:R-:W-:Y:S02]  /*4010*/  CS2R R148, SRZ ;  /* 0x0000000000947805 */ /* 0x000fe4000001ff00 */
[----:B------:R-:W-:Y:S02]  /*4020*/  CS2R R146, SRZ ;  /* 0x0000000000927805 */ /* 0x000fe4000001ff00 */
[----:B------:R-:W-:Y:S02]  /*4030*/  CS2R R40, SRZ ;  /* 0x0000000000287805 */ /* 0x000fe4000001ff00 */
[----:B0-----:R-:W-:Y:S02]  /*4040*/  CS2R R88, SRZ ;  /* 0x0000000000587805 */ /* 0x001fe4000001ff00 */
[----:B------:R-:W-:-:S02]  /*4050*/  LOP3.LUT R141, R4, 0x3e00, RZ, 0xc0, !PT ;  /* 0x00003e00048d7812 */ /* 0x000fc400078ec0ff */
[----:B------:R-:W-:Y:S01]  /*4060*/  CS2R R44, SRZ ;  /* 0x00000000002c7805 */ /* 0x000fe2000001ff00 */
[----:B------:R-:W3:Y:S01]  /*4070*/  @!P1 LDG.E R149, desc[UR24][R86.64+-0x400] ;  /* 0xfffc001856959981 */ /* 0x000ee2000c1e1900 */
[----:B------:R-:W-:Y:S02]  /*4080*/  CS2R R144, SRZ ;  /* 0x0000000000907805 */ /* 0x000fe4000001ff00 */
[----:B------:R-:W-:-:S04]  /*4090*/  LOP3.LUT R141, R141, 0x1f, R142, 0xf8, !PT ;  /* 0x0000001f8d8d7812 */ /* 0x000fc800078ef88e */
[C---:B------:R-:W-:Y:S02]  /*40a0*/  LOP3.LUT R140, R141.reuse, 0x20, RZ, 0xfc, !PT ;  /* 0x000000208d8c7812 */ /* 0x040fe400078efcff */
[----:B------:R-:W-:Y:S02]  /*40b0*/  LOP3.LUT R139, R141, 0x40, RZ, 0xfc, !PT ;  /* 0x000000408d8b7812 */ /* 0x000fe400078efcff */
[----:B------:R-:W-:Y:S02]  /*40c0*/  ISETP.GE.AND P4, PT, R140, UR40, PT ;  /* 0x000000288c007c0c */ /* 0x000fe4000bf86270 */
[----:B------:R-:W-:Y:S02]  /*40d0*/  ISETP.GE.AND P3, PT, R139, UR40, PT ;  /* 0x000000288b007c0c */ /* 0x000fe4000bf66270 */
[C---:B------:R-:W-:Y:S02]  /*40e0*/  LOP3.LUT R138, R141.reuse, 0x60, RZ, 0xfc, !PT ;  /* 0x000000608d8a7812 */ /* 0x040fe400078efcff */
[----:B------:R-:W-:-:S02]  /*40f0*/  LOP3.LUT R137, R141, 0x80, RZ, 0xfc, !PT ;  /* 0x000000808d897812 */ /* 0x000fc400078efcff */
[C---:B------:R-:W-:Y:S02]  /*4100*/  LOP3.LUT R136, R141.reuse, 0xa0, RZ, 0xfc, !PT ;  /* 0x000000a08d887812 */ /* 0x040fe400078efcff */
[C---:B------:R-:W-:Y:S02]  /*4110*/  LOP3.LUT R135, R141.reuse, 0xc0, RZ, 0xfc, !PT ;  /* 0x000000c08d877812 */ /* 0x040fe400078efcff */
[C---:B------:R-:W-:Y:S01]  /*4120*/  LOP3.LUT R134, R141.reuse, 0xe0, RZ, 0xfc, !PT ;  /* 0x000000e08d867812 */ /* 0x040fe200078efcff */
[----:B------:R-:W4:Y:S01]  /*4130*/  @!P4 LDG.E R148, desc[UR24][R86.64+-0x380] ;  /* 0xfffc80185694c981 */ /* 0x000f22000c1e1900 */
[----:B------:R-:W-:Y:S02]  /*4140*/  ISETP.GE.AND P2, PT, R138, UR40, PT ;  /* 0x000000288a007c0c */ /* 0x000fe4000bf46270 */
[----:B------:R-:W-:Y:S01]  /*4150*/  LOP3.LUT R133, R141, 0x100, RZ, 0xfc, !PT ;  /* 0x000001008d857812 */ /* 0x000fe200078efcff */
[----:B------:R-:W4:Y:S01]  /*4160*/  @!P3 LDG.E R147, desc[UR24][R86.64+-0x300] ;  /* 0xfffd00185693b981 */ /* 0x000f22000c1e1900 */
[----:B------:R-:W-:-:S02]  /*4170*/  ISETP.GE.AND P0, PT, R137, UR40, PT ;  /* 0x0000002889007c0c */ /* 0x000fc4000bf06270 */
[----:B------:R-:W-:Y:S02]  /*4180*/  ISETP.GE.AND P6, PT, R136, UR40, PT ;  /* 0x0000002888007c0c */ /* 0x000fe4000bfc6270 */
[----:B------:R-:W-:Y:S02]  /*4190*/  ISETP.GE.AND P5, PT, R135, UR40, PT ;  /* 0x0000002887007c0c */ /* 0x000fe4000bfa6270 */
[----:B------:R-:W-:Y:S02]  /*41a0*/  ISETP.GE.AND P4, PT, R134, UR40, PT ;  /* 0x0000002886007c0c */ /* 0x000fe4000bf86270 */
[----:B------:R-:W-:Y:S01]  /*41b0*/  ISETP.GE.AND P3, PT, R133, UR40, PT ;  /* 0x0000002885007c0c */ /* 0x000fe2000bf66270 */
[----:B------:R-:W4:Y:S01]  /*41c0*/  @!P2 LDG.E R40, desc[UR24][R86.64+-0x280] ;  /* 0xfffd80185628a981 */ /* 0x000f22000c1e1900 */
[C---:B------:R-:W-:Y:S02]  /*41d0*/  LOP3.LUT R132, R141.reuse, 0x120, RZ, 0xfc, !PT ;  /* 0x000001208d847812 */ /* 0x040fe400078efcff */
[C---:B------:R-:W-:Y:S01]  /*41e0*/  LOP3.LUT R131, R141.reuse, 0x140, RZ, 0xfc, !PT ;  /* 0x000001408d837812 */ /* 0x040fe200078efcff */
[----:B------:R-:W4:Y:S01]  /*41f0*/  @!P0 LDG.E R41, desc[UR24][R86.64+-0x200] ;  /* 0xfffe001856298981 */ /* 0x000f22000c1e1900 */
[----:B------:R-:W-:-:S03]  /*4200*/  LOP3.LUT R130, R141, 0x160, RZ, 0xfc, !PT ;  /* 0x000001608d827812 */ /* 0x000fc600078efcff */
[----:B------:R-:W4:Y:S01]  /*4210*/  @!P6 LDG.E R146, desc[UR24][R86.64+-0x180] ;  /* 0xfffe80185692e981 */ /* 0x000f22000c1e1900 */
[----:B------:R-:W-:-:S03]  /*4220*/  ISETP.GE.AND P2, PT, R132, UR40, PT ;  /* 0x0000002884007c0c */ /* 0x000fc6000bf46270 */
[----:B------:R-:W4:Y:S01]  /*4230*/  @!P5 LDG.E R89, desc[UR24][R86.64+-0x100] ;  /* 0xffff00185659d981 */ /* 0x000f22000c1e1900 */
[----:B------:R-:W-:-:S03]  /*4240*/  ISETP.GE.AND P0, PT, R131, UR40, PT ;  /* 0x0000002883007c0c */ /* 0x000fc6000bf06270 */
[----:B------:R-:W4:Y:S01]  /*4250*/  @!P4 LDG.E R88, desc[UR24][R86.64+-0x80] ;  /* 0xffff80185658c981 */ /* 0x000f22000c1e1900 */
[----:B------:R-:W-:-:S03]  /*4260*/  ISETP.GE.AND P6, PT, R130, UR40, PT ;  /* 0x0000002882007c0c */ /* 0x000fc6000bfc6270 */
[----:B------:R-:W4:Y:S01]  /*4270*/  @!P3 LDG.E R45, desc[UR24][R86.64] ;  /* 0x00000018562db981 */ /* 0x000f22000c1e1900 */
[----:B------:R-:W-:-:S03]  /*4280*/  HFMA2 R46, -RZ, RZ, 0, 0 ;  /* 0x00000000ff2e7431 */ /* 0x000fc600000001ff */
[----:B------:R-:W4:Y:S04]  /*4290*/  @!P2 LDG.E R144, desc[UR24][R86.64+0x80] ;  /* 0x000080185690a981 */ /* 0x000f28000c1e1900 */
[----:B------:R-:W4:Y:S04]  /*42a0*/  @!P0 LDG.E R145, desc[UR24][R86.64+0x100] ;  /* 0x0001001856918981 */ /* 0x000f28000c1e1900 */
[----:B------:R-:W4:Y:S01]  /*42b0*/  @!P6 LDG.E R46, desc[UR24][R86.64+0x180] ;  /* 0x00018018562ee981 */ /* 0x000f22000c1e1900 */
[C---:B------:R-:W-:Y:S02]  /*42c0*/  LOP3.LUT R129, R141.reuse, 0x180, RZ, 0xfc, !PT ;  /* 0x000001808d817812 */ /* 0x040fe400078efcff */
[----:B------:R-:W-:-:S02]  /*42d0*/  LOP3.LUT R128, R141, 0x1a0, RZ, 0xfc, !PT ;  /* 0x000001a08d807812 */ /* 0x000fc400078efcff */
[C---:B------:R-:W-:Y:S02]  /*42e0*/  LOP3.LUT R127, R141.reuse, 0x1c0, RZ, 0xfc, !PT ;  /* 0x000001c08d7f7812 */ /* 0x040fe400078efcff */
[----:B------:R-:W-:Y:S02]  /*42f0*/  LOP3.LUT R126, R141, 0x1e0, RZ, 0xfc, !PT ;  /* 0x000001e08d7e7812 */ /* 0x000fe400078efcff */
[----:B------:R-:W-:Y:S02]  /*4300*/  ISETP.GE.AND P5, PT, R129, UR40, PT ;  /* 0x0000002881007c0c */ /* 0x000fe4000bfa6270 */
[----:B------:R-:W-:Y:S02]  /*4310*/  ISETP.GE.AND P4, PT, R128, UR40, PT ;  /* 0x0000002880007c0c */ /* 0x000fe4000bf86270 */
[----:B------:R-:W-:Y:S02]  /*4320*/  ISETP.GE.AND P3, PT, R127, UR40, PT ;  /* 0x000000287f007c0c */ /* 0x000fe4000bf66270 */
[----:B------:R-:W-:Y:S01]  /*4330*/  ISETP.GE.AND P2, PT, R126, UR40, PT ;  /* 0x000000287e007c0c */ /* 0x000fe2000bf46270 */
[----:B------:R-:W-:Y:S01]  /*4340*/  IMAD.MOV.U32 R151, RZ, RZ, RZ ;  /* 0x000000ffff977224 */ /* 0x000fe200078e00ff */
[----:B------:R-:W-:-:S05]  /*4350*/  CS2R R42, SRZ ;  /* 0x00000000002a7805 */ /* 0x000fca000001ff00 */
[----:B------:R-:W4:Y:S04]  /*4360*/  @!P5 LDG.E R151, desc[UR24][R86.64+0x200] ;  /* 0x000200185697d981 */ /* 0x000f28000c1e1900 */
[----:B------:R-:W4:Y:S04]  /*4370*/  @!P4 LDG.E R42, desc[UR24][R86.64+0x280] ;  /* 0x00028018562ac981 */ /* 0x000f28000c1e1900 */
[----:B------:R-:W4:Y:S04]  /*4380*/  @!P3 LDG.E R43, desc[UR24][R86.64+0x300] ;  /* 0x00030018562bb981 */ /* 0x000f28000c1e1900 */
[----:B------:R-:W4:Y:S01]  /*4390*/  @!P2 LDG.E R44, desc[UR24][R86.64+0x380] ;  /* 0x00038018562ca981 */ /* 0x000f22000c1e1900 */
[C---:B-1----:R-:W-:Y:S01]  /*43a0*/  IADD3 R2, PT, PT, R4.reuse, 0xf, RZ ;  /* 0x0000000f04027810 */ /* 0x042fe20007ffe0ff */
[----:B------:R-:W-:-:S03]  /*43b0*/  VIADD R3, R4, 0xe ;  /* 0x0000000e04037836 */ /* 0x000fc60000000000 */
[----:B------:R-:W-:Y:S02]  /*43c0*/  ISETP.GE.U32.AND P0, PT, R2, UR40, PT ;  /* 0x0000002802007c0c */ /* 0x000fe4000bf06070 */
[C---:B------:R-:W-:Y:S02]  /*43d0*/  IADD3 R2, PT, PT, R4.reuse, 0xd, RZ ;  /* 0x0000000d04027810 */ /* 0x040fe40007ffe0ff */
[----:B------:R-:W-:Y:S01]  /*43e0*/  ISETP.GE.U32.AND P2, PT, R3, UR40, PT ;  /* 0x0000002803007c0c */ /* 0x000fe2000bf46070 */
[----:B------:R-:W-:Y:S01]  /*43f0*/  VIADD R3, R4, 0x1 ;  /* 0x0000000104037836 */ /* 0x000fe20000000000 */
[----:B------:R-:W-:Y:S02]  /*4400*/  ISETP.GE.U32.AND P3, PT, R2, UR40, PT ;  /* 0x0000002802007c0c */ /* 0x000fe4000bf66070 */
[C---:B------:R-:W-:Y:S02]  /*4410*/  ISETP.GE.U32.AND P5, PT, R4.reuse, UR40, PT ;  /* 0x0000002804007c0c */ /* 0x040fe4000bfa6070 */
[----:B------:R-:W-:-:S02]  /*4420*/  IADD3 R2, PT, PT, R4, 0x2, RZ ;  /* 0x0000000204027810 */ /* 0x000fc40007ffe0ff */
[----:B------:R-:W-:Y:S02]  /*4430*/  FSEL R30, R56, RZ, !P5 ;  /* 0x000000ff381e7208 */ /* 0x000fe40006800000 */
[----:B------:R-:W-:-:S04]  /*4440*/  ISETP.GE.U32.AND P4, PT, R3, UR40, PT ;  /* 0x0000002803007c0c */ /* 0x000fc8000bf86070 */
[----:B------:R-:W-:Y:S01]  /*4450*/  FSEL R31, R55, RZ, !P4 ;  /* 0x000000ff371f7208 */ /* 0x000fe20006000000 */
[----:B--2---:R-:W-:-:S04]  /*4460*/  FMUL.FTZ R0, R0, 1.4426950216293334961 ;  /* 0x3fb8aa3b00007820 */ /* 0x004fc80000410000 */
[C---:B------:R-:W-:Y:S01]  /*4470*/  FMUL.FTZ R5, R0.reuse, R92 ;  /* 0x0000005c00057220 */ /* 0x040fe20000410000 */
[----:B------:R-:W-:-:S05]  /*4480*/  FMUL.FTZ R6, R0, R91 ;  /* 0x0000005b00067220 */ /* 0x000fca0000410000 */
[----:B------:R-:W1:Y:S01]  /*4490*/  MUFU.EX2 R5, R5 ;  /* 0x0000000500057308 */ /* 0x000e620000000800 */
[C---:B------:R-:W-:Y:S01]  /*44a0*/  FMUL.FTZ R7, R0.reuse, R90 ;  /* 0x0000005a00077220 */ /* 0x040fe20000410000 */
[----:B------:R-:W-:-:S06]  /*44b0*/  FMUL.FTZ R8, R0, R85 ;  /* 0x0000005500087220 */ /* 0x000fcc0000410000 */
[----:B------:R-:W2:Y:S01]  /*44c0*/  MUFU.EX2 R6, R6 ;  /* 0x0000000600067308 */ /* 0x000ea20000000800 */
[----:B------:R-:W-:-:S07]  /*44d0*/  FMUL.FTZ R9, R0, R84 ;  /* 0x0000005400097220 */ /* 0x000fce0000410000 */
[----:B------:R-:W0:Y:S01]  /*44e0*/  MUFU.EX2 R7, R7 ;  /* 0x0000000700077308 */ /* 0x000e220000000800 */
[----:B-1----:R-:W-:Y:S02]  /*44f0*/  FSEL R33, R5, 1, !P5 ;  /* 0x3f80000005217808 */ /* 0x002fe40006800000 */
[----:B------:R-:W-:Y:S01]  /*4500*/  ISETP.GE.U32.AND P5, PT, R2, UR40, PT ;  /* 0x0000002802007c0c */ /* 0x000fe2000bfa6070 */
[----:B------:R-:W-:-:S04]  /*4510*/  VIADD R2, R4, 0x3 ;  /* 0x0000000304027836 */ /* 0x000fc80000000000 */
[----:B------:R-:W1:Y:S01]  /*4520*/  MUFU.EX2 R8, R8 ;  /* 0x0000000800087308 */ /* 0x000e620000000800 */
[C---:B------:R-:W-:Y:S01]  /*4530*/  FMUL.FTZ R10, R0.reuse, R83 ;  /* 0x00000053000a7220 */ /* 0x040fe20000410000 */
[----:B------:R-:W-:Y:S01]  /*4540*/  FMUL.FTZ R3, R0, R82 ;  /* 0x0000005200037220 */ /* 0x000fe20000410000 */
[----:B--2---:R-:W-:Y:S02]  /*4550*/  FSEL R28, R6, 1, !P4 ;  /* 0x3f800000061c7808 */ /* 0x004fe40006000000 */
[----:B------:R-:W-:-:S03]  /*4560*/  ISETP.GE.U32.AND P4, PT, R2, UR40, PT ;  /* 0x0000002802007c0c */ /* 0x000fc6000bf86070 */
[----:B------:R-:W2:Y:S01]  /*4570*/  MUFU.EX2 R9, R9 ;  /* 0x0000000900097308 */ /* 0x000ea20000000800 */
[----:B------:R-:W-:Y:S01]  /*4580*/  IADD3 R2, PT, PT, R4, 0x4, RZ ;  /* 0x0000000404027810 */ /* 0x000fe20007ffe0ff */
[----:B------:R-:W-:Y:S01]  /*4590*/  FMUL.FTZ R5, R0, R81 ;  /* 0x0000005100057220 */ /* 0x000fe20000410000 */
[----:B------:R-:W-:Y:S02]  /*45a0*/  FSEL R29, R54, RZ, !P5 ;  /* 0x000000ff361d7208 */ /* 0x000fe40006800000 */
[----:B0-----:R-:W-:-:S03]  /*45b0*/  FSEL R26, R7, 1, !P5 ;  /* 0x3f800000071a7808 */ /* 0x001fc60006800000 */
[----:B------:R-:W0:Y:S01]  /*45c0*/  MUFU.EX2 R10, R10 ;  /* 0x0000000a000a7308 */ /* 0x000e220000000800 */
[----:B------:R-:W-:Y:S01]  /*45d0*/  ISETP.GE.U32.AND P5, PT, R2, UR40, PT ;  /* 0x0000002802007c0c */ /* 0x000fe2000bfa6070 */
[----:B------:R-:W-:-:S06]  /*45e0*/  VIADD R2, R4, 0x5 ;  /* 0x0000000504027836 */ /* 0x000fcc0000000000 */
[----:B------:R-:W3:Y:S01]  /*45f0*/  MUFU.EX2 R3, R3 ;  /* 0x0000000300037308 */ /* 0x000ee20000000800 */
[----:B------:R-:W-:Y:S02]  /*4600*/  FSEL R27, R53, RZ, !P4 ;  /* 0x000000ff351b7208 */ /* 0x000fe40006000000 */
[----:B-1----:R-:W-:Y:S02]  /*4610*/  FSEL R24, R8, 1, !P4 ;  /* 0x3f80000008187808 */ /* 0x002fe40006000000 */
[----:B------:R-:W-:-:S03]  /*4620*/  ISETP.GE.U32.AND P4, PT, R2, UR40, PT ;  /* 0x0000002802007c0c */ /* 0x000fc6000bf86070 */
[----:B------:R-:W1:Y:S01]  /*4630*/  MUFU.EX2 R5, R5 ;  /* 0x0000000500057308 */ /* 0x000e620000000800 */
[----:B------:R-:W-:Y:S01]  /*4640*/  IADD3 R2, PT, PT, R4, 0x6, RZ ;  /* 0x0000000604027810 */ /* 0x000fe20007ffe0ff */
[----:B------:R-:W-:Y:S01]  /*4650*/  FMUL.FTZ R6, R0, R80 ;  /* 0x0000005000067220 */ /* 0x000fe20000410000 */
[----:B------:R-:W-:Y:S02]  /*4660*/  FSEL R25, R52, RZ, !P5 ;  /* 0x000000ff34197208 */ /* 0x000fe40006800000 */
[----:B--2---:R-:W-:Y:S02]  /*4670*/  FSEL R22, R9, 1, !P5 ;  /* 0x3f80000009167808 */ /* 0x004fe40006800000 */
[----:B------:R-:W-:Y:S02]  /*4680*/  ISETP.GE.U32.AND P5, PT, R2, UR40, PT ;  /* 0x0000002802007c0c */ /* 0x000fe4000bfa6070 */
[----:B------:R-:W-:Y:S01]  /*4690*/  IADD3 R2, PT, PT, R4, 0x7, RZ ;  /* 0x0000000704027810 */ /* 0x000fe20007ffe0ff */
[----:B------:R-:W2:Y:S01]  /*46a0*/  MUFU.EX2 R6, R6 ;  /* 0x0000000600067308 */ /* 0x000ea20000000800 */
[----:B------:R-:W-:Y:S01]  /*46b0*/  FMUL.FTZ R7, R0, R79 ;  /* 0x0000004f00077220 */ /* 0x000fe20000410000 */
[----:B------:R-:W-:-:S02]  /*46c0*/  FSEL R23, R51, RZ, !P4 ;  /* 0x000000ff33177208 */ /* 0x000fc40006000000 */
[----:B0-----:R-:W-:Y:S02]  /*46d0*/  FSEL R20, R10, 1, !P4 ;  /* 0x3f8000000a147808 */ /* 0x001fe40006000000 */
[----:B------:R-:W-:Y:S02]  /*46e0*/  ISETP.GE.U32.AND P4, PT, R2, UR40, PT ;  /* 0x0000002802007c0c */ /* 0x000fe4000bf86070 */
[----:B---3--:R-:W-:Y:S01]  /*46f0*/  FSEL R18, R3, 1, !P5 ;  /* 0x3f80000003127808 */ /* 0x008fe20006800000 */
[----:B------:R-:W-:Y:S01]  /*4700*/  FFMA.FTZ R3, R28, R30, R31 ;  /* 0x0000001e1c037223 */ /* 0x000fe2000001001f */
[----:B------:R-:W-:Y:S01]  /*4710*/  VIADD R2, R4, 0x8 ;  /* 0x0000000804027836 */ /* 0x000fe20000000000 */
[----:B-1----:R-:W-:Y:S01]  /*4720*/  FSEL R16, R5, 1, !P4 ;  /* 0x3f80000005107808 */ /* 0x002fe20006000000 */
[----:B------:R-:W0:Y:S01]  /*4730*/  MUFU.EX2 R7, R7 ;  /* 0x0000000700077308 */ /* 0x000e220000000800 */
[----:B------:R-:W-:Y:S01]  /*4740*/  FFMA.FTZ R5, R26, R3, R29 ;  /* 0x000000031a057223 */ /* 0x000fe2000001001d */
[----:B------:R-:W-:Y:S01]  /*4750*/  FSEL R21, R50, RZ, !P5 ;  /* 0x000000ff32157208 */ /* 0x000fe20006800000 */
[----:B------:R-:W-:Y:S01]  /*4760*/  FMUL.FTZ R10, R0, R78 ;  /* 0x0000004e000a7220 */ /* 0x000fe20000410000 */
[----:B------:R-:W-:Y:S01]  /*4770*/  ISETP.GE.U32.AND P5, PT, R2, UR40, PT ;  /* 0x0000002802007c0c */ /* 0x000fe2000bfa6070 */
[----:B------:R-:W-:Y:S01]  /*4780*/  FFMA.FTZ R9, R24, R5, R27 ;  /* 0x0000000518097223 */ /* 0x000fe2000001001b */
[----:B------:R-:W-:Y:S01]  /*4790*/  IADD3 R2, PT, PT, R4, 0xc, RZ ;  /* 0x0000000c04027810 */ /* 0x000fe20007ffe0ff */
[----:B------:R-:W-:Y:S01]  /*47a0*/  FMUL.FTZ R3, R33, R28 ;  /* 0x0000001c21037220 */ /* 0x000fe20000410000 */
[----:B------:R-:W-:Y:S01]  /*47b0*/  FSEL R19, R49, RZ, !P4 ;  /* 0x000000ff31137208 */ /* 0x000fe20006000000 */
[----:B------:R-:W-:Y:S01]  /*47c0*/  FMUL.FTZ R8, R0, R77 ;  /* 0x0000004d00087220 */ /* 0x000fe20000410000 */
[----:B------:R-:W-:Y:S01]  /*47d0*/  ISETP.GE.U32.AND P4, PT, R2, UR40, PT ;  /* 0x0000002802007c0c */ /* 0x000fe2000bf86070 */
[----:B------:R-:W-:Y:S01]  /*47e0*/  FFMA.FTZ R9, R22, R9, R25 ;  /* 0x0000000916097223 */ /* 0x000fe20000010019 */
[----:B------:R-:W1:Y:S01]  /*47f0*/  MUFU.EX2 R10, R10 ;  /* 0x0000000a000a7308 */ /* 0x000e620000000800 */
[----:B------:R-:W-:Y:S01]  /*4800*/  IADD3 R2, PT, PT, R4, 0x9, RZ ;  /* 0x0000000904027810 */ /* 0x000fe20007ffe0ff */
[----:B------:R-:W-:Y:S01]  /*4810*/  FMUL.FTZ R3, R26, R3 ;  /* 0x000000031a037220 */ /* 0x000fe20000410000 */
[----:B--2---:R-:W-:Y:S01]  /*4820*/  FSEL R14, R6, 1, !P5 ;  /* 0x3f800000060e7808 */ /* 0x004fe20006800000 */
[----:B------:R-:W-:Y:S01]  /*4830*/  FMUL.FTZ R6, R0, R76 ;  /* 0x0000004c00067220 */ /* 0x000fe20000410000 */
[----:B------:R-:W-:Y:S01]  /*4840*/  FSEL R17, R48, RZ, !P5 ;  /* 0x000000ff30117208 */ /* 0x000fe20006800000 */
[----:B------:R-:W-:Y:S01]  /*4850*/  FFMA.FTZ R9, R20, R9, R23 ;  /* 0x0000000914097223 */ /* 0x000fe20000010017 */
[----:B------:R-:W-:Y:S01]  /*4860*/  ISETP.GE.U32.AND P5, PT, R2, UR40, PT ;  /* 0x0000002802007c0c */ /* 0x000fe2000bfa6070 */
[----:B------:R-:W2:Y:S01]  /*4870*/  MUFU.EX2 R8, R8 ;  /* 0x0000000800087308 */ /* 0x000ea20000000800 */
[----:B------:R-:W-:Y:S01]  /*4880*/  FMUL.FTZ R3, R24, R3 ;  /* 0x0000000318037220 */ /* 0x000fe20000410000 */
[----:B------:R-:W-:-:S02]  /*4890*/  VIADD R2, R4, 0xa ;  /* 0x0000000a04027836 */ /* 0x000fc40000000000 */
[----:B------:R-:W-:Y:S01]  /*48a0*/  FFMA.FTZ R9, R18, R9, R21 ;  /* 0x0000000912097223 */ /* 0x000fe20000010015 */
[----:B0-----:R-:W-:Y:S01]  /*48b0*/  FSEL R12, R7, 1, !P5 ;  /* 0x3f800000070c7808 */ /* 0x001fe20006800000 */
[----:B------:R-:W-:Y:S01]  /*48c0*/  FMUL.FTZ R5, R0, R75 ;  /* 0x0000004b00057220 */ /* 0x000fe20000410000 */
[----:B------:R-:W-:Y:S01]  /*48d0*/  FMUL.FTZ R7, R22, R3 ;  /* 0x0000000316077220 */ /* 0x000fe20000410000 */
[----:B------:R-:W0:Y:S01]  /*48e0*/  MUFU.EX2 R6, R6 ;  /* 0x0000000600067308 */ /* 0x000e220000000800 */
[----:B------:R-:W-:Y:S01]  /*48f0*/  FSEL R15, R39, RZ, !P5 ;  /* 0x000000ff270f7208 */ /* 0x000fe20006800000 */
[----:B------:R-:W-:Y:S01]  /*4900*/  FMUL.FTZ R3, R0, R74 ;  /* 0x0000004a00037220 */ /* 0x000fe20000410000 */
[----:B------:R-:W-:Y:S01]  /*4910*/  FFMA.FTZ R9, R16, R9, R19 ;  /* 0x0000000910097223 */ /* 0x000fe20000010013 */
[----:B------:R-:W-:Y:S01]  /*4920*/  ISETP.GE.U32.AND P5, PT, R2, UR40, PT ;  /* 0x0000002802007c0c */ /* 0x000fe2000bfa6070 */
[----:B------:R-:W-:Y:S01]  /*4930*/  FMUL.FTZ R7, R20, R7 ;  /* 0x0000000714077220 */ /* 0x000fe20000410000 */
[----:B------:R-:W-:Y:S01]  /*4940*/  IADD3 R4, PT, PT, R4, 0xb, RZ ;  /* 0x0000000b04047810 */ /* 0x000fe20007ffe0ff */
[----:B------:R-:W-:Y:S01]  /*4950*/  FMUL.FTZ R0, R0, R73 ;  /* 0x0000004900007220 */ /* 0x000fe20000410000 */
[----:B------:R3:W4:Y:S01]  /*4960*/  MUFU.EX2 R2, R5 ;  /* 0x0000000500027308 */ /* 0x0007220000000800 */
[----:B------:R-:W-:Y:S01]  /*4970*/  FFMA.FTZ R9, R14, R9, R17 ;  /* 0x000000090e097223 */ /* 0x000fe20000010011 */
[----:B------:R-:W-:Y:S01]  /*4980*/  FSEL R13, R38, RZ, !P5 ;  /* 0x000000ff260d7208 */ /* 0x000fe20006800000 */
[----:B------:R-:W-:Y:S01]  /*4990*/  FMUL.FTZ R7, R18, R7 ;  /* 0x0000000712077220 */ /* 0x000fe20000410000 */
[----:B-1----:R-:W-:Y:S01]  /*49a0*/  FSEL R10, R10, 1, !P5 ;  /* 0x3f8000000a0a7808 */ /* 0x002fe20006800000 */
[----:B------:R-:W-:Y:S01]  /*49b0*/  FFMA.FTZ R9, R12, R9, R15 ;  /* 0x000000090c097223 */ /* 0x000fe2000001000f */
[----:B------:R-:W-:-:S02]  /*49c0*/  ISETP.GE.U32.AND P5, PT, R4, UR40, PT ;  /* 0x0000002804007c0c */ /* 0x000fc4000bfa6070 */
[----:B------:R-:W1:Y:S01]  /*49d0*/  MUFU.EX2 R3, R3 ;  /* 0x0000000300037308 */ /* 0x000e620000000800 */
[----:B------:R-:W-:Y:S01]  /*49e0*/  FMUL.FTZ R7, R16, R7 ;  /* 0x0000000710077220 */ /* 0x000fe20000410000 */
[----:B------:R-:W-:Y:S01]  /*49f0*/  FSEL R11, R37, RZ, !P5 ;  /* 0x000000ff250b7208 */ /* 0x000fe20006800000 */
[----:B------:R-:W-:Y:S01]  /*4a00*/  FFMA.FTZ R4, R10, R9, R13 ;  /* 0x000000090a047223 */ /* 0x000fe2000001000d */
[----:B--2---:R-:W-:-:S04]  /*4a10*/  FSEL R8, R8, 1, !P5 ;  /* 0x3f80000008087808 */ /* 0x004fc80006800000 */
[----:B------:R-:W2:Y:S01]  /*4a20*/  MUFU.EX2 R0, R0 ;  /* 0x0000000000007308 */ /* 0x000ea20000000800 */
[----:B------:R-:W-:Y:S01]  /*4a30*/  FMUL.FTZ R7, R14, R7 ;  /* 0x000000070e077220 */ /* 0x000fe20000410000 */
[----:B------:R-:W-:Y:S01]  /*4a40*/  FSEL R9, R36, RZ, !P4 ;  /* 0x000000ff24097208 */ /* 0x000fe20006000000 */
[----:B------:R-:W-:Y:S01]  /*4a50*/  FFMA.FTZ R150, R8, R4, R11 ;  /* 0x0000000408967223 */ /* 0x000fe2000001000b */
[----:B0-----:R-:W-:Y:S01]  /*4a60*/  FSEL R6, R6, 1, !P4 ;  /* 0x3f80000006067808 */ /* 0x001fe20006000000 */
[----:B---3--:R-:W-:Y:S01]  /*4a70*/  FMUL.FTZ R5, R12, R7 ;  /* 0x000000070c057220 */ /* 0x008fe20000410000 */
[----:B------:R-:W-:Y:S02]  /*4a80*/  FSEL R7, R35, RZ, !P3 ;  /* 0x000000ff23077208 */ /* 0x000fe40005800000 */
[----:B----4-:R-:W-:Y:S01]  /*4a90*/  FSEL R4, R2, 1, !P3 ;  /* 0x3f80000002047808 */ /* 0x010fe20005800000 */
[----:B------:R-:W-:Y:S01]  /*4aa0*/  FFMA.FTZ R150, R6, R150, R9 ;  /* 0x0000009606967223 */ /* 0x000fe20000010009 */
[----:B------:R-:W-:Y:S01]  /*4ab0*/  FMUL.FTZ R47, R10, R5 ;  /* 0x000000050a2f7220 */ /* 0x000fe20000410000 */
[----:B------:R-:W-:-:S02]  /*4ac0*/  FSEL R5, R34, RZ, !P2 ;  /* 0x000000ff22057208 */ /* 0x000fc40005000000 */
[----:B-1----:R-:W-:Y:S01]  /*4ad0*/  FSEL R2, R3, 1, !P2 ;  /* 0x3f80000003027808 */ /* 0x002fe20005000000 */
[----:B------:R-:W-:Y:S01]  /*4ae0*/  FFMA.FTZ R150, R4, R150, R7 ;  /* 0x0000009604967223 */ /* 0x000fe20000010007 */
[----:B--2---:R-:W-:-:S03]  /*4af0*/  FSEL R3, R0, 1, !P0 ;  /* 0x3f80000000037808 */ /* 0x004fc60004000000 */
[----:B------:R-:W-:Y:S01]  /*4b00*/  FFMA.FTZ R150, R2, R150, R5 ;  /* 0x0000009602967223 */ /* 0x000fe20000010005 */
[----:B------:R-:W-:Y:S01]  /*4b10*/  FSEL R0, R32, RZ, !P0 ;  /* 0x000000ff20007208 */ /* 0x000fe20004000000 */
[----:B------:R-:W-:-:S04]  /*4b20*/  FMUL.FTZ R47, R8, R47 ;  /* 0x0000002f082f7220 */ /* 0x000fc80000410000 */
[----:B------:R-:W-:Y:S01]  /*4b30*/  FFMA.FTZ R152, R3, R150, R0 ;  /* 0x0000009603987223 */ /* 0x000fe20000010000 */
[----:B------:R-:W-:-:S04]  /*4b40*/  FMUL.FTZ R47, R6, R47 ;  /* 0x0000002f062f7220 */ /* 0x000fc80000410000 */
[----:B------:R-:W0:Y:S01]  /*4b50*/  SHFL.UP PT, R153, R152, 0x1, RZ ;  /* 0x0420000098997989 */ /* 0x000e2200000e00ff */
[----:B------:R-:W-:-:S04]  /*4b60*/  FMUL.FTZ R47, R4, R47 ;  /* 0x0000002f042f7220 */ /* 0x000fc80000410000 */
[----:B------:R-:W-:-:S04]  /*4b70*/  FMUL.FTZ R150, R2, R47 ;  /* 0x0000002f02967220 */ /* 0x000fc80000410000 */
[----:B------:R-:W-:-:S05]  /*4b80*/  FMUL.FTZ R47, R3, R150 ;  /* 0x00000096032f7220 */ /* 0x000fca0000410000 */
[----:B------:R-:W1:Y:S01]  /*4b90*/  SHFL.UP PT, R150, R47, 0x1, RZ ;  /* 0x042000002f967989 */ /* 0x000e6200000e00ff */
[----:B------:R-:W-:Y:S01]  /*4ba0*/  ISETP.GE.AND P0, PT, R125, 0x1, PT ;  /* 0x000000017d00780c */ /* 0x000fe20003f06270 */
[----:B0-----:R-:W-:-:S05]  /*4bb0*/  FFMA.FTZ R153, R47, R153, R152 ;  /* 0x000000992f997223 */ /* 0x001fca0000010098 */
[----:B------:R-:W-:-:S05]  /*4bc0*/  FSEL R154, R152, R153, !P0 ;  /* 0x00000099989a7208 */ /* 0x000fca0004000000 */
[----:B------:R-:W0:Y:S02]  /*4bd0*/  SHFL.UP PT, R153, R154, 0x2, RZ ;  /* 0x044000009a997989 */ /* 0x000e2400000e00ff */
[----:B-1----:R-:W-:-:S05]  /*4be0*/  @P0 FMUL.FTZ R47, R47, R150 ;  /* 0x000000962f2f0220 */ /* 0x002fca0000410000 */
[----:B------:R-:W1:Y:S01]  /*4bf0*/  SHFL.UP PT, R150, R47, 0x2, RZ ;  /* 0x044000002f967989 */ /* 0x000e6200000e00ff */
[----:B------:R-:W-:Y:S01]  /*4c00*/  ISETP.GE.AND P0, PT, R125, 0x2, PT ;  /* 0x000000027d00780c */ /* 0x000fe20003f06270 */
[----:B0-----:R-:W-:-:S05]  /*4c10*/  FFMA.FTZ R153, R47, R153, R154 ;  /* 0x000000992f997223 */ /* 0x001fca000001009a */
[----:B------:R-:W-:-:S07]  /*4c20*/  FSEL R152, R154, R153, !P0 ;  /* 0x000000999a987208 */ /* 0x000fce0004000000 */
[----:B-1----:R-:W-:Y:S02]  /*4c30*/  @P0 FMUL.FTZ R47, R47, R150 ;  /* 0x000000962f2f0220 */ /* 0x002fe40000410000 */
[----:B------:R-:W0:Y:S04]  /*4c40*/  SHFL.UP PT, R150, R152, 0x4, RZ ;  /* 0x0480000098967989 */ /* 0x000e2800000e00ff */
[----:B------:R-:W-:Y:S04]  /*4c50*/  STS [R124], R149 ;  /* 0x000000957c007388 */ /* 0x000fe80000000800 */
[----:B------:R-:W-:Y:S04]  /*4c60*/  STS [R123+0x80], R148 ;  /* 0x000080947b007388 */ /* 0x000fe80000000800 */
[----:B------:R-:W1:Y:S04]  /*4c70*/  SHFL.UP PT, R148, R47, 0x4, RZ ;  /* 0x048000002f947989 */ /* 0x000e6800000e00ff */
[----:B------:R-:W-:Y:S01]  /*4c80*/  STS [R122+0x100], R147 ;  /* 0x000100937a007388 */ /* 0x000fe20000000800 */
[----:B------:R-:W-:-:S03]  /*4c90*/  ISETP.GE.AND P0, PT, R125, 0x4, PT ;  /* 0x000000047d00780c */ /* 0x000fc60003f06270 */
[----:B------:R-:W-:Y:S04]  /*4ca0*/  STS [R121+0x180], R40 ;  /* 0x0001802879007388 */ /* 0x000fe80000000800 */
[----:B------:R-:W-:Y:S04]  /*4cb0*/  STS [R120+0x200], R41 ;  /* 0x0002002978007388 */ /* 0x000fe80000000800 */
[----:B------:R-:W-:Y:S04]  /*4cc0*/  STS [R119+0x280], R146 ;  /* 0x0002809277007388 */ /* 0x000fe80000000800 */
[----:B------:R-:W-:Y:S04]  /*4cd0*/  STS [R118+0x300], R89 ;  /* 0x0003005976007388 */ /* 0x000fe80000000800 */
[----:B------:R-:W-:Y:S04]  /*4ce0*/  STS [R117+0x380], R88 ;  /* 0x0003805875007388 */ /* 0x000fe80000000800 */
[----:B------:R0:W-:Y:S02]  /*4cf0*/  STS [R116+0x400], R45 ;  /* 0x0004002d74007388 */ /* 0x0001e40000000800 */
[----:B0-----:R-:W-:-:S05]  /*4d00*/  FFMA.FTZ R45, R47, R150, R152 ;  /* 0x000000962f2d7223 */ /* 0x001fca0000010098 */
[----:B------:R-:W-:Y:S01]  /*4d10*/  FSEL R152, R152, R45, !P0 ;  /* 0x0000002d98987208 */ /* 0x000fe20004000000 */
[----:B-1----:R-:W-:Y:S01]  /*4d20*/  @P0 FMUL.FTZ R47, R47, R148 ;  /* 0x000000942f2f0220 */ /* 0x002fe20000410000 */
[----:B------:R-:W-:Y:S04]  /*4d30*/  STS [R115+0x480], R144 ;  /* 0x0004809073007388 */ /* 0x000fe80000000800 */
[----:B------:R-:W0:Y:S04]  /*4d40*/  SHFL.UP PT, R45, R152, 0x8, RZ ;  /* 0x05000000982d7989 */ /* 0x000e2800000e00ff */
[----:B------:R-:W-:Y:S04]  /*4d50*/  STS [R114+0x500], R145 ;  /* 0x0005009172007388 */ /* 0x000fe80000000800 */
[----:B------:R-:W-:Y:S04]  /*4d60*/  STS [R113+0x580], R46 ;  /* 0x0005802e71007388 */ /* 0x000fe80000000800 */
[----:B------:R-:W1:Y:S01]  /*4d70*/  SHFL.UP PT, R46, R47, 0x8, RZ ;  /* 0x050000002f2e7989 */ /* 0x000e6200000e00ff */
[----:B------:R-:W-:Y:S01]  /*4d80*/  ISETP.GE.AND P0, PT, R125, 0x8, PT ;  /* 0x000000087d00780c */ /* 0x000fe20003f06270 */
[----:B------:R-:W2:Y:S02]  /*4d90*/  S2UR UR11, SR_CgaCtaId ;  /* 0x00000000000b79c3 */ /* 0x000ea40000008800 */
[----:B------:R-:W-:Y:S01]  /*4da0*/  STS [R112+0x600], R151 ;  /* 0x0006009770007388 */ /* 0x000fe20000000800 */
[----:B0-----:R-:W-:-:S03]  /*4db0*/  FFMA.FTZ R45, R47, R45, R152 ;  /* 0x0000002d2f2d7223 */ /* 0x001fc60000010098 */
[----:B------:R-:W-:Y:S02]  /*4dc0*/  STS [R111+0x680], R42 ;  /* 0x0006802a6f007388 */ /* 0x000fe40000000800 */
[----:B------:R-:W-:Y:S02]  /*4dd0*/  FSEL R160, R152, R45, !P0 ;  /* 0x0000002d98a07208 */ /* 0x000fe40004000000 */
[----:B------:R-:W-:Y:S02]  /*4de0*/  STS [R110+0x700], R43 ;  /* 0x0007002b6e007388 */ /* 0x000fe40000000800 */
[----:B-1----:R-:W-:Y:S02]  /*4df0*/  @P0 FMUL.FTZ R47, R47, R46 ;  /* 0x0000002e2f2f0220 */ /* 0x002fe40000410000 */
[----:B------:R-:W-:Y:S04]  /*4e00*/  STS [R109+0x780], R44 ;  /* 0x0007802c6d007388 */ /* 0x000fe80000000800 */
[----:B------:R-:W0:Y:S01]  /*4e10*/  SHFL.UP PT, R45, R160, 0x10, RZ ;  /* 0x06000000a02d7989 */ /* 0x000e2200000e00ff */
[----:B------:R-:W-:Y:S01]  /*4e20*/  ISETP.NE.AND P2, PT, R125, 0x1f, PT ;  /* 0x0000001f7d00780c */ /* 0x000fe20003f45270 */
[----:B------:R-:W-:Y:S01]  /*4e30*/  IMAD.U32 R41, RZ, RZ, UR18 ;  /* 0x00000012ff297e24 */ /* 0x000fe2000f8e00ff */
[----:B------:R-:W-:Y:S01]  /*4e40*/  LOP3.LUT P0, RZ, R142, 0x1f, RZ, 0xc0, !PT ;  /* 0x0000001f8eff7812 */ /* 0x000fe2000780c0ff */
[----:B------:R-:W1:Y:S01]  /*4e50*/  SHFL.UP PT, R44, R47, 0x10, RZ ;  /* 0x060000002f2c7989 */ /* 0x000e6200000e00ff */
[----:B------:R-:W-:Y:S01]  /*4e60*/  MOV R40, UR17 ;  /* 0x0000001100287c02 */ /* 0x000fe20008000f00 */
[----:B------:R-:W-:Y:S01]  /*4e70*/  NOP ;  /* 0x0000000000007918 */ /* 0x000fe20000000000 */
[----:B------:R-:W-:Y:S01]  /*4e80*/  ISETP.EQ.OR P0, PT, RZ, UR6, P0 ;  /* 0x00000006ff007c0c */ /* 0x000fe20008702670 */
[----:B------:R-:W-:Y:S01]  /*4e90*/  UMOV UR15, 0x400 ;  /* 0x00000400000f7882 */ /* 0x000fe20000000000 */
[----:B------:R-:W-:Y:S01]  /*4ea0*/  HFMA2 R89, -RZ, RZ, 0, 0 ;  /* 0x00000000ff597431 */ /* 0x000fe200000001ff */
[----:B------:R3:W5:Y:S01]  /*4eb0*/  LDG.E R144, desc[UR24][R40.64] ;  /* 0x0000001828907981 */ /* 0x000762000c1e1900 */
[----:B--2---:R-:W-:Y:S01]  /*4ec0*/  ULEA UR15, UR11, UR15, 0x18 ;  /* 0x0000000f0b0f7291 */ /* 0x004fe2000f8ec0ff */
[----:B------:R-:W-:-:S02]  /*4ed0*/  MOV R88, 0x3f800000 ;  /* 0x3f80000000587802 */ /* 0x000fc40000000f00 */
[----:B------:R-:W-:Y:S04]  /*4ee0*/  LDS R145, [R107] ;  /* 0x000000006b917984 */ /* 0x000fe80000000800 */
[----:B------:R-:W-:Y:S01]  /*4ef0*/  LDS R147, [R108+0x4] ;  /* 0x000004006c937984 */ /* 0x000fe20000000800 */
[----:B---3--:R-:W-:Y:S01]  /*4f00*/  @!P2 SHF.R.U32.HI R40, RZ, 0x2, R142 ;  /* 0x00000002ff28a819 */ /* 0x008fe2000001168e */
[C---:B0-----:R-:W-:Y:S02]  /*4f10*/  FFMA.FTZ R45, R47.reuse, R45, R160 ;  /* 0x0000002d2f2d7223 */ /* 0x041fe400000100a0 */
[----:B------:R-:W-:Y:S01]  /*4f20*/  LDS R149, [R105+0x8] ;  /* 0x0000080069957984 */ /* 0x000fe20000000800 */
[----:B-1----:R-:W-:Y:S01]  /*4f30*/  FMUL.FTZ R44, R47, R44 ;  /* 0x0000002c2f2c7220 */ /* 0x002fe20000410000 */
[----:B------:R-:W-:-:S02]  /*4f40*/  @!P2 LOP3.LUT R46, R40, 0xf8, RZ, 0xc0, !PT ;  /* 0x000000f8282ea812 */ /* 0x000fc400078ec0ff */
[----:B------:R-:W-:Y:S04]  /*4f50*/  LDS R151, [R106+0xc] ;  /* 0x00000c006a977984 */ /* 0x000fe80000000800 */
[----:B------:R-:W-:Y:S04]  /*4f60*/  LDS R153, [R103+0x10] ;  /* 0x0000100067997984 */ /* 0x000fe80000000800 */
[----:B------:R-:W-:Y:S04]  /*4f70*/  LDS R155, [R104+0x14] ;  /* 0x00001400689b7984 */ /* 0x000fe80000000800 */
[----:B------:R-:W-:Y:S04]  /*4f80*/  LDS R157, [R101+0x18] ;  /* 0x00001800659d7984 */ /* 0x000fe80000000800 */
[----:B------:R-:W-:Y:S04]  /*4f90*/  LDS R159, [R102+0x1c] ;  /* 0x00001c00669f7984 */ /* 0x000fe80000000800 */
[----:B------:R-:W-:Y:S04]  /*4fa0*/  LDS R161, [R99+0x20] ;  /* 0x0000200063a17984 */ /* 0x000fe80000000800 */
[----:B------:R-:W-:Y:S04]  /*4fb0*/  @!P0 LDS.64 R88, [UR9] ;  /* 0x00000009ff588984 */ /* 0x000fe80008000a00 */
[----:B------:R-:W-:Y:S04]  /*4fc0*/  LDS R163, [R100+0x24] ;  /* 0x0000240064a37984 */ /* 0x000fe80000000800 */
[----:B------:R-:W-:Y:S04]  /*4fd0*/  LDS R165, [R97+0x28] ;  /* 0x0000280061a57984 */ /* 0x000fe80000000800 */
[----:B------:R-:W-:Y:S04]  /*4fe0*/  LDS R146, [R98+0x2c] ;  /* 0x00002c0062927984 */ /* 0x000fe80000000800 */
[----:B------:R-:W-:Y:S04]  /*4ff0*/  LDS R148, [R95+0x30] ;  /* 0x000030005f947984 */ /* 0x000fe80000000800 */
[----:B------:R-:W-:Y:S04]  /*5000*/  LDS R150, [R96+0x34] ;  /* 0x0000340060967984 */ /* 0x000fe80000000800 */
[----:B------:R-:W-:Y:S04]  /*5010*/  LDS R152, [R93+0x38] ;  /* 0x000038005d987984 */ /* 0x000fe80000000800 */
[----:B------:R-:W-:Y:S04]  /*5020*/  LDS R154, [R94+0x3c] ;  /* 0x00003c005e9a7984 */ /* 0x000fe80000000800 */
[----:B------:R-:W-:Y:S01]  /*5030*/  @!P2 STS.64 [R46+UR15+0x2110], R44 ;  /* 0x0021102c2e00a988 */ /* 0x000fe20008000a0f */
[----:B------:R-:W-:Y:S01]  /*5040*/  BAR.SYNC.DEFER_BLOCKING 0x0 ;  /* 0x0000000000007b1d */ /* 0x000fe20000010000 */
[----:B------:R-:W-:-:S02]  /*5050*/  SHF.R.U32.HI R158, RZ, 0x5, R142 ;  /* 0x00000005ff9e7819 */ /* 0x000fc4000001168e */
[----:B------:R-:W-:Y:S02]  /*5060*/  ISETP.GE.AND P0, PT, R125, 0x10, PT ;  /* 0x000000107d00780c */ /* 0x000fe40003f06270 */
[C---:B------:R-:W-:Y:S02]  /*5070*/  ISETP.NE.AND P2, PT, R158.reuse, 0x3, PT ;  /* 0x000000039e00780c */ /* 0x040fe40003f45270 */
[C---:B------:R-:W-:Y:S02]  /*5080*/  ISETP.NE.AND P4, PT, R158.reuse, 0x1, PT ;  /* 0x000000019e00780c */ /* 0x040fe40003f85270 */
[----:B------:R-:W-:Y:S02]  /*5090*/  ISETP.NE.AND P3, PT, R158, 0x2, PT ;  /* 0x000000029e00780c */ /* 0x000fe40003f65270 */
[----:B------:R-:W-:Y:S01]  /*50a0*/  FSEL R158, R47, R44, !P0 ;  /* 0x0000002c2f9e7208 */ /* 0x000fe20004000000 */
[----:B------:R-:W0:Y:S01]  /*50b0*/  LDS.128 R40, [UR15+0x2110] ;  /* 0x0021100fff287984 */ /* 0x000e220008000c00 */
[----:B------:R-:W-:-:S03]  /*50c0*/  FSEL R160, R160, R45, !P0 ;  /* 0x0000002da0a07208 */ /* 0x000fc60004000000 */
[----:B------:R-:W1:Y:S04]  /*50d0*/  LDS.128 R44, [UR15+0x2120] ;  /* 0x0021200fff2c7984 */ /* 0x000e680008000c00 */
[----:B------:R-:W2:Y:S01]  /*50e0*/  SHFL.UP PT, R158, R158, 0x1, RZ ;  /* 0x042000009e9e7989 */ /* 0x000ea200000e00ff */
[----:B------:R-:W-:Y:S01]  /*50f0*/  ISETP.GE.U32.AND P0, PT, R142, 0x20, PT ;  /* 0x000000208e00780c */ /* 0x000fe20003f06070 */
[----:B------:R-:W-:Y:S01]  /*5100*/  BSSY.RECONVERGENT B0, `(.L_x_2593) ;  /* 0x000001d000007945 */ /* 0x000fe20003800200 */
[CC--:B0-----:R-:W-:Y:S02]  /*5110*/  FFMA.FTZ R162, R41.reuse, R42.reuse, R43 ;  /* 0x0000002a29a27223 */ /* 0x0c1fe4000001002b */
[----:B------:R-:W0:Y:S01]  /*5120*/  SHFL.UP PT, R43, R160, 0x1, RZ ;  /* 0x04200000a02b7989 */ /* 0x000e2200000e00ff */
[C---:B------:R-:W-:Y:S01]  /*5130*/  FSEL R143, R40.reuse, R143, !P4 ;  /* 0x0000008f288f7208 */ /* 0x040fe20006000000 */
[----:B------:R-:W-:Y:S01]  /*5140*/  FMUL.FTZ R40, R40, R42 ;  /* 0x0000002a28287220 */ /* 0x000fe20000410000 */
[----:B------:R-:W-:Y:S01]  /*5150*/  FSEL R156, R41, R156, !P4 ;  /* 0x0000009c299c7208 */ /* 0x000fe20006000000 */
[----:B-1----:R-:W-:-:S02]  /*5160*/  FFMA.FTZ R45, R162, R44, R45 ;  /* 0x0000002ca22d7223 */ /* 0x002fc4000001002d */
[----:B------:R-:W-:Y:S01]  /*5170*/  FMUL.FTZ R44, R40, R44 ;  /* 0x0000002c282c7220 */ /* 0x000fe20000410000 */
[----:B------:R-:W-:Y:S02]  /*5180*/  FSEL R156, R162, R156, !P3 ;  /* 0x0000009ca29c7208 */ /* 0x000fe40005800000 */
[----:B------:R-:W-:Y:S02]  /*5190*/  FSEL R143, R40, R143, !P3 ;  /* 0x0000008f288f7208 */ /* 0x000fe40005800000 */
[----:B------:R-:W-:Y:S02]  /*51a0*/  FSEL R156, R45, R156, !P2 ;  /* 0x0000009c2d9c7208 */ /* 0x000fe40005000000 */
[----:B------:R-:W-:Y:S02]  /*51b0*/  FSEL R143, R44, R143, !P2 ;  /* 0x0000008f2c8f7208 */ /* 0x000fe40005000000 */
[----:B------:R-:W-:-:S03]  /*51c0*/  @P0 ISETP.NE.AND P2, PT, R125, RZ, PT ;  /* 0x000000ff7d00020c */ /* 0x000fc60003f45270 */
[C---:B--2---:R-:W-:Y:S01]  /*51d0*/  @P0 FMUL.FTZ R40, R158.reuse, R143 ;  /* 0x0000008f9e280220 */ /* 0x044fe20000410000 */
[----:B0-----:R-:W-:-:S04]  /*51e0*/  @P0 FFMA.FTZ R41, R158, R156, R43 ;  /* 0x0000009c9e290223 */ /* 0x001fc8000001002b */
[----:B------:R-:W-:Y:S01]  /*51f0*/  @P0 FSEL R158, R143, R40, !P2 ;  /* 0x000000288f9e0208 */ /* 0x000fe20005000000 */
[C---:B------:R-:W-:Y:S01]  /*5200*/  FFMA.FTZ R47, R46.reuse, R45, R47 ;  /* 0x0000002d2e2f7223 */ /* 0x040fe2000001002f */
[----:B------:R-:W-:Y:S01]  /*5210*/  FMUL.FTZ R44, R46, R44 ;  /* 0x0000002c2e2c7220 */ /* 0x000fe20000410000 */
[----:B------:R-:W-:Y:S02]  /*5220*/  ISETP.NE.AND P3, PT, R142, RZ, PT ;  /* 0x000000ff8e00720c */ /* 0x000fe40003f65270 */
[----:B------:R-:W-:Y:S01]  /*5230*/  @P0 FSEL R43, R156, R41, !P2 ;  /* 0x000000299c2b0208 */ /* 0x000fe20005000000 */
[----:B------:R-:W-:Y:S01]  /*5240*/  @P0 IMAD.MOV.U32 R41, RZ, RZ, R89 ;  /* 0x000000ffff290224 */ /* 0x000fe200078e0059 */
[----:B------:R-:W-:Y:S01]  /*5250*/  @P0 MOV R40, R88 ;  /* 0x0000005800280202 */ /* 0x000fe20000000f00 */
[----:B------:R-:W-:Y:S08]  /*5260*/  @P0 BRA `(.L_x_2594) ;  /* 0x0000000000180947 */ /* 0x000ff00003800000 */
[----:B------:R-:W-:Y:S01]  /*5270*/  ISETP.NE.AND P0, PT, R125, RZ, PT ;  /* 0x000000ff7d00720c */ /* 0x000fe20003f05270 */
[C---:B------:R-:W-:Y:S01]  /*5280*/  FMUL.FTZ R40, R44.reuse, R88 ;  /* 0x000000582c287220 */ /* 0x040fe20000410000 */
[----:B------:R-:W-:-:S11]  /*5290*/  FFMA.FTZ R41, R44, R89, R47 ;  /* 0x000000592c297223 */ /* 0x000fd6000001002f */
[----:B------:R0:W-:Y:S01]  /*52a0*/  @!P0 STS.64 [UR15+0x2138], R88 ;  /* 0x00213858ff008988 */ /* 0x0001e20008000a0f */
[----:B------:R-:W-:Y:S01]  /*52b0*/  @!P0 MOV R158, R88 ;  /* 0x00000058009e8202 */ /* 0x000fe20000000f00 */
[----:B------:R-:W-:-:S07]  /*52c0*/  @!P0 IMAD.MOV.U32 R43, RZ, RZ, R89 ;  /* 0x000000ffff2b8224 */ /* 0x000fce00078e0059 */
.L_x_2594:
[----:B------:R-:W-:Y:S05]  /*52d0*/  BSYNC.RECONVERGENT B0 ;  /* 0x0000000000007941 */ /* 0x000fea0003800200 */
.L_x_2593:
[----:B------:R-:W-:Y:S01]  /*52e0*/  BAR.SYNC.DEFER_BLOCKING 0x0 ;  /* 0x0000000000007b1d */ /* 0x000fe20000010000 */
[----:B------:R-:W-:-:S05]  /*52f0*/  ISETP.NE.AND P0, PT, R142, RZ, PT ;  /* 0x000000ff8e00720c */ /* 0x000fca0003f05270 */
[----:B------:R-:W-:Y:S01]  /*5300*/  BSSY.RECONVERGENT B0, `(.L_x_2595) ;  /* 0x000001d000007945 */ /* 0x000fe20003800200 */
[----:B------:R-:W1:Y:S02]  /*5310*/  @P3 LDS R42, [UR15+0x213c] ;  /* 0x00213c0fff2a3984 */ /* 0x000e640008000800 */
[----:B-1----:R-:W-:-:S04]  /*5320*/  @P3 FFMA.FTZ R43, R42, R158, R43 ;  /* 0x0000009e2a2b3223 */ /* 0x002fc8000001002b */
        /* <DEDUP_REMOVED lines=17> */
[----:B------:R-:W-:Y:S01]  /*5440*/  USHF.R.S32.HI UR11, URZ, 0x1f, UR8 ;  /* 0x0000001fff0b7899 */ /* 0x000fe20008011408 */
[----:B------:R1:W-:Y:S01]  /*5450*/  STS.64 [UR9], R40 ;  /* 0x00000028ff007988 */ /* 0x0003e20008000a09 */
[----:B------:R-:W-:-:S04]  /*5460*/  UIADD3 UR21, UP0, UPT, UR20, UR8, URZ ;  /* 0x0000000814157290 */ /* 0x000fc8000ff1e0ff */
[----:B------:R-:W-:Y:S02]  /*5470*/  ULEA.HI.X.SX32 UR11, UR20, UR11, 0x1, UP0 ;  /* 0x0000000b140b7291 */ /* 0x000fe400080f0eff */
[----:B------:R-:W-:-:S04]  /*5480*/  ULEA UR36, UP0, UR21, UR38, 0x3 ;  /* 0x0000002615247291 */ /* 0x000fc8000f8018ff */
[----:B------:R-:W-:Y:S02]  /*5490*/  ULEA.HI.X UR37, UR21, UR39, UR11, 0x3, UP0 ;  /* 0x0000002715257291 */ /* 0x000fe400080f1c0b */
[----:B------:R-:W-:-:S04]  /*54a0*/  MOV R2, UR36 ;  /* 0x0000002400027c02 */ /* 0x000fc80008000f00 */
[----:B------:R-:W-:-:S05]  /*54b0*/  MOV R3, UR37 ;  /* 0x0000002500037c02 */ /* 0x000fca0008000f00 */
[----:B------:R1:W-:Y:S02]  /*54c0*/  STG.E.64 desc[UR24][R2.64], R40 ;  /* 0x0000002802007986 */ /* 0x0003e4000c101b18 */
.L_x_2596:
[----:B------:R-:W-:Y:S05]  /*54d0*/  BSYNC.RECONVERGENT B0 ;  /* 0x0000000000007941 */ /* 0x000fea0003800200 */
.L_x_2595:
[----:B------:R-:W-:Y:S01]  /*54e0*/  ULEA UR19, UP0, UR26, UR19, 0x2 ;  /* 0x000000131a137291 */ /* 0x000fe2000f8010ff */
[----:B------:R-:W-:Y:S01]  /*54f0*/  IMAD.U32 R11, RZ, RZ, UR28 ;  /* 0x0000001cff0b7e24 */ /* 0x000fe2000f8e00ff */
[----:B------:R-:W-:Y:S01]  /*5500*/  UIADD3 UR10, UPT, UPT, UR10, 0x1, URZ ;  /* 0x000000010a0a7890 */ /* 0x000fe2000fffe0ff */
[-C--:B-----5:R-:W-:Y:S01]  /*5510*/  FMUL.FTZ R145, R145, R144.reuse ;  /* 0x0000009091917220 */ /* 0x0a0fe20000410000 */
[----:B------:R-:W-:Y:S01]  /*5520*/  UIADD3.X UR16, UPT, UPT, UR16, UR30, URZ, UP0, !UPT ;  /* 0x0000001e10107290 */ /* 0x000fe200087fe4ff */
[-C--:B------:R-:W-:Y:S01]  /*5530*/  FMUL.FTZ R147, R147, R144.reuse ;  /* 0x0000009093937220 */ /* 0x080fe20000410000 */
[----:B------:R-:W-:Y:S01]  /*5540*/  UISETP.NE.AND UP0, UPT, UR10, URZ, UPT ;  /* 0x000000ff0a00728c */ /* 0x000fe2000bf05270 */
        /* <DEDUP_REMOVED lines=10> */
[-C--:B-1----:R-:W-:Y:S01]  /*55f0*/  FMUL.FTZ R3, R148, R144.reuse ;  /* 0x0000009094037220 */ /* 0x082fe20000410000 */
[-C--:B------:R-:W-:Y:S01]  /*5600*/  FMUL.FTZ R150, R150, R144.reuse ;  /* 0x0000009096967220 */ /* 0x080fe20000410000 */
[-C--:B------:R-:W-:Y:S01]  /*5610*/  FMUL.FTZ R5, R152, R144.reuse ;  /* 0x0000009098057220 */ /* 0x080fe20000410000 */
[----:B------:R-:W-:Y:S01]  /*5620*/  FMUL.FTZ R154, R154, R144 ;  /* 0x000000909a9a7220 */ /* 0x000fe20000410000 */
[----:B------:R-:W-:Y:S01]  /*5630*/  LEA R86, P0, R11, R86, 0x2 ;  /* 0x000000560b567211 */ /* 0x000fe200078010ff */
[----:B------:R-:W-:Y:S01]  /*5640*/  ULEA UR17, UP1, UR22, UR17, 0x2 ;  /* 0x0000001116117291 */ /* 0x000fe2000f8210ff */
[----:B------:R-:W-:Y:S01]  /*5650*/  FFMA.FTZ R72, R33, R145, R72 ;  /* 0x0000009121487223 */ /* 0x000fe20000010048 */
        /* <DEDUP_REMOVED lines=15> */
[----:B------:R-:W-:Y:S01]  /*5750*/  IADD3.X R87, PT, PT, R87, UR29, RZ, P0, !PT ;  /* 0x0000001d57577c10 */ /* 0x000fe200087fe4ff */
[----:B------:R-:W-:-:S02]  /*5760*/  UIADD3 UR8, UPT, UPT, UR8, 0x1, URZ ;  /* 0x0000000108087890 */ /* 0x000fc4000fffe0ff */
[----:B------:R-:W-:Y:S02]  /*5770*/  UIADD3 UR9, UPT, UPT, UR9, 0x8, URZ ;  /* 0x0000000809097890 */ /* 0x000fe4000fffe0ff */
[----:B------:R-:W-:Y:S01]  /*5780*/  UIADD3.X UR18, UPT, UPT, UR18, UR27, URZ, UP1, !UPT ;  /* 0x0000001b12127290 */ /* 0x000fe20008ffe4ff */
[----:B------:R-:W-:Y:S11]  /*5790*/  BRA.U UP0, `(.L_x_2597) ;  /* 0xffffffe9000c7547 */ /* 0x000ff6000b83ffff */
.L_x_2592:
[----:B------:R-:W-:Y:S01]  /*57a0*/  BAR.SYNC.DEFER_BLOCKING 0x0 ;  /* 0x0000000000007b1d */ /* 0x000fe20000010000 */
[----:B------:R-:W-:Y:S01]  /*57b0*/  ISETP.NE.AND P0, PT, R142, RZ, PT ;  /* 0x000000ff8e00720c */ /* 0x000fe20003f05270 */
[----:B------:R-:W-:Y:S02]  /*57c0*/  USHF.L.U32 UR10, UR6, 0xb, URZ ;  /* 0x0000000b060a7899 */ /* 0x000fe400080006ff */
[----:B------:R-:W-:Y:S02]  /*57d0*/  UIADD3 UR31, UP0, UPT, UR31, 0x2000, URZ ;  /* 0x000020001f1f7890 */ /* 0x000fe4000ff1e0ff */
[----:B------:R-:W1:Y:S02]  /*57e0*/  LDCU.64 UR8, c[0x0][0x478] ;  /* 0x00008f00ff0877ac */ /* 0x000e640008000a00 */
[----:B------:R-:W-:Y:S01]  /*57f0*/  MOV R2, UR10 ;  /* 0x0000000a00027c02 */ /* 0x000fe20008000f00 */
[----:B------:R-:W-:Y:S02]  /*5800*/  UIADD3 UR6, UPT, UPT, UR6, 0x1, URZ ;  /* 0x0000000106067890 */ /* 0x000fe4000fffe0ff */
[----:B------:R-:W-:-:S03]  /*5810*/  UIADD3.X UR32, UPT, UPT, URZ, UR32, URZ, UP0, !UPT ;  /* 0x00000020ff207290 */ /* 0x000fc600087fe4ff */
[----:B------:R-:W2:Y:S01]  /*5820*/  @!P0 LDC R0, c[0x0][0x388] ;  /* 0x0000e200ff008b82 */ /* 0x000ea20000000800 */
[----:B------:R-:W-:Y:S02]  /*5830*/  UIADD3 UR33, UP1, UPT, UR33, 0x2000, URZ ;  /* 0x0000200021217890 */ /* 0x000fe4000ff3e0ff */
[----:B------:R-:W-:Y:S02]  /*5840*/  UIADD3 UR14, UP2, UPT, UR14, 0x2000, URZ ;  /* 0x000020000e0e7890 */ /* 0x000fe4000ff5e0ff */
[----:B------:R-:W-:Y:S02]  /*5850*/  UIADD3.X UR34, UPT, UPT, URZ, UR34, URZ, UP1, !UPT ;  /* 0x00000022ff227290 */ /* 0x000fe40008ffe4ff */
[----:B------:R-:W-:Y:S01]  /*5860*/  UIADD3.X UR35, UPT, UPT, URZ, UR35, URZ, UP2, !UPT ;  /* 0x00000023ff237290 */ /* 0x000fe200097fe4ff */
[----:B------:R-:W-:Y:S04]  /*5870*/  STS [R107], R72 ;  /* 0x000000486b007388 */ /* 0x000fe80000000800 */
[----:B------:R-:W-:Y:S04]  /*5880*/  STS [R108+0x4], R71 ;  /* 0x000004476c007388 */ /* 0x000fe80000000800 */
[----:B------:R-:W-:Y:S04]  /*5890*/  STS [R105+0x8], R70 ;  /* 0x0000084669007388 */ /* 0x000fe80000000800 */
[----:B------:R-:W-:Y:S01]  /*58a0*/  STS [R106+0xc], R69 ;  /* 0x00000c456a007388 */ /* 0x000fe20000000800 */
[----:B--2---:R-:W-:-:S03]  /*58b0*/  @!P0 IADD3 R0, PT, PT, R0, -UR10, RZ ;  /* 0x8000000a00008c10 */ /* 0x004fc6000fffe0ff */
        /* <DEDUP_REMOVED lines=33> */
[C---:B-1----:R-:W-:Y:S01]  /*5ad0*/  LEA R2, P3, R3.reuse, UR8, 0x2 ;  /* 0x0000000803027c11 */ /* 0x042fe2000f8610ff */
[----:B------:R-:W1:Y:S03]  /*5ae0*/  LDCU UR8, c[0x0][0x394] ;  /* 0x00007280ff0877ac */ /* 0x000e660008000800 */
[----:B------:R-:W-:Y:S01]  /*5af0*/  LEA.HI.X R3, R3, UR9, R6, 0x2, P3 ;  /* 0x0000000903037c11 */ /* 0x000fe200098f1406 */
[----:B------:R-:W2:Y:S01]  /*5b00*/  LDS R4, [UR15+0x2100] ;  /* 0x0021000fff047984 */ /* 0x000ea20008000800 */
[----:B-1----:R-:W-:Y:S01]  /*5b10*/  UISETP.NE.AND UP0, UPT, UR6, UR8, UPT ;  /* 0x000000080600728c */ /* 0x002fe2000bf05270 */
[-C--:B--2---:R-:W-:Y:S02]  /*5b20*/  ISETP.GE.AND P2, PT, R140, R4.reuse, PT ;  /* 0x000000048c00720c */ /* 0x084fe40003f46270 */
        /* <DEDUP_REMOVED lines=33> */
.L_x_2599:
        /* <DEDUP_REMOVED lines=12> */
.L_x_5026:


//--------------------- .text._Z25selective_scan_fwd_kernelI32Selective_Scan_fwd_kernel_traitsILi128ELi16ELi1ELb0ELb0ELb1ELb1EffEEv13SSMParamsBase --------------------------
	.section	.text._Z25selective_scan_fwd_kernelI32Selective_Scan_fwd_kernel_traitsILi128ELi16ELi1ELb0ELb0ELb1ELb1EffEEv13SSMParamsBase,"ax",@progbits
	.align	128
        .global         _Z25selective_scan_fwd_kernelI32Selective_Scan_fwd_kernel_traitsILi128ELi16ELi1ELb0ELb0ELb1ELb1EffEEv13SSMParamsBase
        .type           _Z25selective_scan_fwd_kernelI32Selective_Scan_fwd_kernel_traitsILi128ELi16ELi1ELb0ELb0ELb1ELb1EffEEv13SSMParamsBase,@function
        .size           _Z25selective_scan_fwd_kernelI32Selective_Scan_fwd_kernel_traitsILi128ELi16ELi1ELb0ELb0ELb1ELb1EffEEv13SSMParamsBase,(.L_x_5027 - _Z25selective_scan_fwd_kernelI32Selective_Scan_fwd_kernel_traitsILi128ELi16ELi1ELb0ELb0ELb1ELb1EffEEv13SSMParamsBase)
        .other          _Z25selective_scan_fwd_kernelI32Selective_Scan_fwd_kernel_traitsILi128ELi16ELi1ELb0ELb0ELb1ELb1EffEEv13SSMParamsBase,@"STO_CUDA_ENTRY STV_DEFAULT"
_Z25selective_scan_fwd_kernelI32Selective_Scan_fwd_kernel_traitsILi128ELi16ELi1ELb0ELb0ELb1ELb1EffEEv13SSMParamsBase:
.text._Z25selective_scan_fwd_kernelI32Selective_Scan_fwd_kernel_traitsILi128ELi16ELi1ELb0ELb0ELb1ELb1EffEEv13SSMParamsBase:
[----:B------:R-:W-:Y:S01]  /*0000*/  LDC R1, c[0x0][0x37c] ;  /* 0x0000df00ff017b82 */ /* 0x000fe20000000800 */
[----:B------:R-:W0:Y:S07]  /*0010*/  LDCU.64 UR4, c[0x0][0x470] ;  /* 0x00008e00ff0477ac */ /* 0x000e2e0008000a00 */
[----:B------:R-:W1:Y:S01]  /*0020*/  S2UR UR26, SR_CTAID.Y ;  /* 0x00000000001a79c3 */ /* 0x000e620000002600 */
[----:B------:R-:W2:Y:S01]  /*0030*/  LDCU.64 UR24, c[0x0][0x358] ;  /* 0x00006b00ff1877ac */ /* 0x000ea20008000a00 */
[----:B------:R-:W3:Y:S01]  /*0040*/  LDCU UR32, c[0x0][0x398] ;  /* 0x00007300ff2077ac */ /* 0x000ee20008000800 */
[----:B------:R-:W4:Y:S05]  /*0050*/  LDCU.128 UR8, c[0x0][0x450] ;  /* 0x00008a00ff0877ac */ /* 0x000f2a0008000c00 */
[----:B------:R-:W2:Y:S01]  /*0060*/  S2UR UR27, SR_CTAID.X ;  /* 0x00000000001b79c3 */ /* 0x000ea20000002500 */
[----:B------:R-:W2:Y:S01]  /*0070*/  LDCU UR29, c[0x0][0x394] ;  /* 0x00007280ff1d77ac */ /* 0x000ea20008000800 */
[----:B0-----:R-:W-:Y:S01]  /*0080*/  UISETP.NE.U32.AND UP1, UPT, UR4, URZ, UPT ;  /* 0x000000ff0400728c */ /* 0x001fe2000bf25070 */
[----:B------:R-:W0:Y:S03]  /*0090*/  LDCU.128 UR12, c[0x0][0x3f0] ;  /* 0x00007e00ff0c77ac */ /* 0x000e260008000c00 */
        /* <DEDUP_REMOVED lines=10> */
[----:B------:R-:W-:Y:S02]  /*0140*/  MOV R4, UR4 ;  /* 0x0000000400047c02 */ /* 0x000fe40008000f00 */
[----:B------:R-:W-:Y:S02]  /*0150*/  R2UR UR20, R0 ;  /* 0x00000000001472ca */ /* 0x000fe400000e0000 */
[----:B------:R-:W-:Y:S01]  /*0160*/  IMAD.U32 R5, RZ, RZ, UR5 ;  /* 0x00000005ff057e24 */ /* 0x000fe2000f8e00ff */
[----:B------:R-:W-:Y:S02]  /*0170*/  PLOP3.LUT P0, PT, PT, PT, UP0, 0x80, 0x8 ;  /* 0x000000000008781c */ /* 0x000fe40003f0f008 */
[----:B------:R-:W-:Y:S02]  /*0180*/  @UP0 ULEA UR10, UP2, UR26, UR10, 0x2 ;  /* 0x0000000a1a0a0291 */ /* 0x000fe4000f8410ff */
[----:B--2---:R-:W5:Y:S02]  /*0190*/  @P1 LDG.E R4, desc[UR24][R4.64] ;  /* 0x0000001804041981 */ /* 0x004f64000c1e1900 */
[----:B------:R-:W-:-:S02]  /*01a0*/  @UP0 ULEA.HI.X UR11, UR26, UR11, URZ, 0x2, UP2 ;  /* 0x0000000b1a0b0291 */ /* 0x000fc400090f14ff */
[----:B------:R-:W-:Y:S02]  /*01b0*/  MOV R2, UR10 ;  /* 0x0000000a00027c02 */ /* 0x000fe40008000f00 */
[----:B------:R-:W1:Y:S02]  /*01c0*/  I2F.RP R0, UR20 ;  /* 0x0000001400007d06 */ /* 0x000e640008209400 */
[----:B------:R-:W-:-:S05]  /*01d0*/  IMAD.U32 R3, RZ, RZ, UR11 ;  /* 0x0000000bff037e24 */ /* 0x000fca000f8e00ff */
[----:B------:R2:W5:Y:S01]  /*01e0*/  @P0 LDG.E R2, desc[UR24][R2.64] ;  /* 0x0000001802020981 */ /* 0x000562000c1e1900 */
[----:B------:R-:W-:Y:S01]  /*01f0*/  UMOV UR4, URZ ;  /* 0x000000ff00047c82 */ /* 0x000fe20008000000 */
[----:B------:R-:W0:Y:S01]  /*0200*/  LDCU.64 UR10, c[0x0][0x3d0] ;  /* 0x00007a00ff0a77ac */ /* 0x000e220008000a00 */
[----:B-1----:R-:W1:Y:S02]  /*0210*/  MUFU.RCP R0, R0 ;  /* 0x0000000000007308 */ /* 0x002e640000001000 */
[----:B-1----:R-:W-:-:S06]  /*0220*/  VIADD R6, R0, 0xffffffe ;  /* 0x0ffffffe00067836 */ /* 0x002fcc0000000000 */
[----:B------:R-:W1:Y:S01]  /*0230*/  F2I.FTZ.U32.TRUNC.NTZ R6, R6 ;  /* 0x0000000600067305 */ /* 0x000e62000021f000 */
[----:B--2---:R-:W-:Y:S02]  /*0240*/  IABS R3, UR26 ;  /* 0x0000001a00037c13 */ /* 0x004fe40008000000 */
[----:B-1----:R-:W-:Y:S02]  /*0250*/  R2UR UR5, R6 ;  /* 0x00000000060572ca */ /* 0x002fe400000e0000 */
[----:B------:R-:W-:-:S11]  /*0260*/  R2UR UR7, R3 ;  /* 0x00000000030772ca */ /* 0x000fd600000e0000 */
[----:B------:R-:W-:-:S04]  /*0270*/  UIADD3 UR6, UPT, UPT, URZ, -UR5, URZ ;  /* 0x80000005ff067290 */ /* 0x000fc8000fffe0ff */
[----:B------:R-:W-:-:S04]  /*0280*/  UIMAD UR6, UR6, UR20, URZ ;  /* 0x00000014060672a4 */ /* 0x000fc8000f8e02ff */
[----:B------:R-:W-:-:S04]  /*0290*/  UIMAD.WIDE.U32 UR4, UR5, UR6, UR4 ;  /* 0x00000006050472a5 */ /* 0x000fc8000f8e0004 */
[----:B------:R-:W-:-:S04]  /*02a0*/  UIMAD.WIDE.U32 UR4, UR5, UR7, URZ ;  /* 0x00000007050472a5 */ /* 0x000fc8000f8e00ff */
[----:B------:R-:W-:-:S04]  /*02b0*/  UIADD3 UR4, UPT, UPT, -UR5, URZ, URZ ;  /* 0x000000ff05047290 */ /* 0x000fc8000fffe1ff */
[----:B------:R-:W-:-:S04]  /*02c0*/  UIMAD UR4, UR20, UR4, UR7 ;  /* 0x00000004140472a4 */ /* 0x000fc8000f8e0207 */
[----:B------:R-:W-:Y:S02]  /*02d0*/  UISETP.GT.U32.AND UP1, UPT, UR20, UR4, UPT ;  /* 0x000000041400728c */ /* 0x000fe4000bf24070 */
[----:B------:R-:W-:-:S09]  /*02e0*/  UISETP.GE.AND UP2, UPT, UR29, 0x1, UPT ;  /* 0x000000011d00788c */ /* 0x000fd2000bf46270 */
[----:B------:R-:W-:-:S04]  /*02f0*/  @!UP1 UIADD3 UR4, UPT, UPT, UR4, -UR20, URZ ;  /* 0x8000001404049290 */ /* 0x000fc8000fffe0ff */
[----:B------:R-:W-:Y:S01]  /*0300*/  UISETP.GE.U32.AND UP0, UPT, UR4, UR20, UPT ;  /* 0x000000140400728c */ /* 0x000fe2000bf06070 */
[----:B------:R-:W-:Y:S01]  /*0310*/  PLOP3.LUT P2, PT, PT, PT, UP2, 0x80, 0x8 ;  /* 0x000000000008781c */ /* 0x000fe20003f4f028 */
[----:B------:R-:W-:Y:S02]  /*0320*/  @!UP1 UIADD3 UR5, UPT, UPT, UR5, 0x1, URZ ;  /* 0x0000000105059890 */ /* 0x000fe4000fffe0ff */
[----:B0-----:R-:W-:Y:S02]  /*0330*/  UIMAD.WIDE.U32 UR22, UR27, UR10, URZ ;  /* 0x0000000a1b1672a5 */ /* 0x001fe4000f8e00ff */
[----:B------:R-:W-:Y:S02]  /*0340*/  ULOP3.LUT UR4, UR26, UR32, URZ, 0x3c, !UPT ;  /* 0x000000201a047292 */ /* 0x000fe4000f8e3cff */
[----:B------:R-:W-:-:S03]  /*0350*/  UIMAD UR28, UR27, UR11, UR23 ;  /* 0x0000000b1b1c72a4 */ /* 0x000fc6000f8e0217 */
[----:B------:R-:W-:Y:S02]  /*0360*/  @UP0 UIADD3 UR5, UPT, UPT, UR5, 0x1, URZ ;  /* 0x0000000105050890 */ /* 0x000fe4000fffe0ff */
[----:B------:R-:W-:Y:S02]  /*0370*/  UIMAD.WIDE.U32 UR10, UR27, UR12, URZ ;  /* 0x0000000c1b0a72a5 */ /* 0x000fe4000f8e00ff */
[----:B---3--:R-:W-:Y:S02]  /*0380*/  UIMAD.WIDE.U32 UR20, UR27, UR16, URZ ;  /* 0x000000101b1472a5 */ /* 0x008fe4000f8e00ff */
[----:B------:R-:W-:Y:S02]  /*0390*/  UISETP.GE.AND UP1, UPT, UR4, URZ, UPT ;  /* 0x000000ff0400728c */ /* 0x000fe4000bf26270 */
[----:B------:R-:W-:Y:S02]  /*03a0*/  UISETP.NE.AND UP0, UPT, UR32, URZ, UPT ;  /* 0x000000ff2000728c */ /* 0x000fe4000bf05270 */
[----:B------:R-:W-:Y:S01]  /*03b0*/  UIMAD UR12, UR27, UR13, UR11 ;  /* 0x0000000d1b0c72a4 */ /* 0x000fe2000f8e020b */
[----:B------:R-:W-:Y:S01]  /*03c0*/  UMOV UR16, UR5 ;  /* 0x0000000500107c82 */ /* 0x000fe20008000000 */
[----:B----4-:R-:W-:Y:S10]  /*03d0*/  @!P2 EXIT ;  /* 0x000000000000a94d */ /* 0x010ff40003800000 */
[----:B------:R-:W0:Y:S01]  /*03e0*/  S2R R142, SR_TID.X ;  /* 0x00000000008e7919 */ /* 0x000e220000002100 */
[----:B------:R-:W1:Y:S01]  /*03f0*/  LDCU.128 UR4, c[0x0][0x460] ;  /* 0x00008c00ff0477ac */ /* 0x000e620008000c00 */
[----:B------:R-:W-:Y:S02]  /*0400*/  UIMAD UR13, UR27, UR17, UR21 ;  /* 0x000000111b0d72a4 */ /* 0x000fe4000f8e0215 */
[----:B------:R-:W-:Y:S01]  /*0410*/  @!UP1 UIADD3 UR16, UPT, UPT, -UR16, URZ, URZ ;  /* 0x000000ff10109290 */ /* 0x000fe2000fffe1ff */
[----:B------:R-:W2:Y:S01]  /*0420*/  LDCU UR21, c[0x0][0x384] ;  /* 0x00007080ff1577ac */ /* 0x000ea20008000800 */
[----:B------:R-:W-:Y:S01]  /*0430*/  @!UP0 ULOP3.LUT UR16, URZ, UR32, URZ, 0x33, !UPT ;  /* 0x00000020ff108292 */ /* 0x000fe2000f8e33ff */
[----:B------:R-:W-:Y:S01]  /*0440*/  UMOV UR11, UR12 ;  /* 0x0000000c000b7c82 */ /* 0x000fe20008000000 */
[----:B------:R-:W-:Y:S01]  /*0450*/  UMOV UR12, UR20 ;  /* 0x00000014000c7c82 */ /* 0x000fe20008000000 */
[----:B------:R-:W-:Y:S02]  /*0460*/  UIMAD.WIDE.U32 UR10, UR26, UR14, UR10 ;  /* 0x0000000e1a0a72a5 */ /* 0x000fe4000f8e000a */
[----:B------:R-:W-:-:S02]  /*0470*/  USHF.R.S32.HI UR14, URZ, 0x1f, UR16 ;  /* 0x0000001fff0e7899 */ /* 0x000fc40008011410 */
[----:B------:R-:W-:Y:S02]  /*0480*/  UIMAD.WIDE.U32 UR12, UR26, UR18, UR12 ;  /* 0x000000121a0c72a5 */ /* 0x000fe4000f8e000c */
[----:B------:R-:W-:Y:S02]  /*0490*/  UIMAD UR18, UR26, UR15, UR11 ;  /* 0x0000000f1a1272a4 */ /* 0x000fe4000f8e020b */
[----:B------:R-:W-:Y:S01]  /*04a0*/  UIMAD UR11, UR14, UR30, URZ ;  /* 0x0000001e0e0b72a4 */ /* 0x000fe2000f8e02ff */
[----:B------:R-:W-:Y:S02]  /*04b0*/  UMOV UR15, UR28 ;  /* 0x0000001c000f7c82 */ /* 0x000fe40008000000 */
[----:B------:R-:W-:Y:S01]  /*04c0*/  UMOV UR14, UR22 ;  /* 0x00000016000e7c82 */ /* 0x000fe20008000000 */
[----:B-1----:R-:W-:Y:S02]  /*04d0*/  ULEA UR20, UP0, UR10, UR4, 0x2 ;  /* 0x000000040a147291 */ /* 0x002fe4000f8010ff */
[----:B------:R-:W-:Y:S01]  /*04e0*/  UIMAD.WIDE.U32 UR14, UR16, UR30, UR14 ;  /* 0x0000001e100e72a5 */ /* 0x000fe2000f8e000e */
[----:B0-----:R-:W-:Y:S01]  /*04f0*/  SHF.L.U32 R0, R142, 0x4, RZ ;  /* 0x000000048e007819 */ /* 0x001fe200000006ff */
[----:B------:R-:W-:-:S02]  /*0500*/  UIMAD UR11, UR16, UR31, UR11 ;  /* 0x0000001f100b72a4 */ /* 0x000fc4000f8e020b */
[----:B------:R-:W-:Y:S01]  /*0510*/  ULEA.HI.X UR18, UR10, UR5, UR18, 0x2, UP0 ;  /* 0x000000050a127291 */ /* 0x000fe200080f1412 */
[----:B------:R-:W-:Y:S01]  /*0520*/  LOP3.LUT R141, R0, 0x3e00, RZ, 0xc0, !PT ;  /* 0x00003e00008d7812 */ /* 0x000fe200078ec0ff */
[----:B------:R-:W-:Y:S02]  /*0530*/  UIMAD UR17, UR26, UR19, UR13 ;  /* 0x000000131a1172a4 */ /* 0x000fe4000f8e020d */
[----:B------:R-:W-:Y:S01]  /*0540*/  UIADD3 UR4, UPT, UPT, UR15, UR11, URZ ;  /* 0x0000000b0f047290 */ /* 0x000fe2000fffe0ff */
[----:B------:R-:W-:Y:S01]  /*0550*/  LOP3.LUT R141, R141, 0x1f, R142, 0xf8, !PT ;  /* 0x0000001f8d8d7812 */ /* 0x000fe200078ef88e */
[----:B--2---:R-:W-:Y:S02]  /*0560*/  UIMAD UR5, UR27, UR21, UR26 ;  /* 0x000000151b0572a4 */ /* 0x004fe4000f8e021a */
[----:B------:R-:W-:Y:S01]  /*0570*/  ULEA UR19, UP1, UR12, UR6, 0x2 ;  /* 0x000000060c137291 */ /* 0x000fe2000f8210ff */
[C---:B------:R-:W-:Y:S01]  /*0580*/  LOP3.LUT R0, R141.reuse, 0x20, RZ, 0xfc, !PT ;  /* 0x000000208d007812 */ /* 0x040fe200078efcff */
[----:B------:R-:W0:Y:S01]  /*0590*/  LDCU UR13, c[0x0][0x38c] ;  /* 0x00007180ff0d77ac */ /* 0x000e220008000800 */
[----:B------:R-:W-:Y:S01]  /*05a0*/  IMAD.SHL.U32 R140, R141, 0x4, RZ ;  /* 0x000000048d8c7824 */ /* 0x000fe200078e00ff */
[----:B------:R-:W-:-:S02]  /*05b0*/  ULEA UR16, UP2, UR14, UR8, 0x2 ;  /* 0x000000080e107291 */ /* 0x000fc4000f8410ff */
[----:B------:R-:W-:Y:S02]  /*05c0*/  ULEA.HI.X UR17, UR12, UR7, UR17, 0x2, UP1 ;  /* 0x000000070c117291 */ /* 0x000fe400088f1411 */
[----:B------:R-:W-:Y:S02]  /*05d0*/  ULEA.HI.X UR7, UR14, UR9, UR4, 0x2, UP2 ;  /* 0x000000090e077291 */ /* 0x000fe400090f1404 */
[----:B------:R-:W-:Y:S01]  /*05e0*/  UIMAD UR21, UR5, UR29, URZ ;  /* 0x0000001d051572a4 */ /* 0x000fe2000f8e02ff */
[----:B------:R-:W-:Y:S02]  /*05f0*/  UMOV UR4, URZ ;  /* 0x000000ff00047c82 */ /* 0x000fe40008000000 */
[----:B------:R-:W-:Y:S01]  /*0600*/  UMOV UR5, URZ ;  /* 0x000000ff00057c82 */ /* 0x000fe20008000000 */
[----:B-----5:R-:W-:Y:S01]  /*0610*/  @P0 R2UR UR4, R2 ;  /* 0x00000000020402ca */ /* 0x020fe200000e0000 */
[----:B------:R-:W-:Y:S01]  /*0620*/  UMOV UR6, URZ ;  /* 0x000000ff00067c82 */ /* 0x000fe20008000000 */
[----:B------:R-:W-:Y:S01]  /*0630*/  @P1 R2UR UR5, R4 ;  /* 0x00000000040512ca */ /* 0x000fe200000e0000 */
[----:B0-----:R-:W-:-:S14]  /*0640*/  UIMAD UR21, UR21, UR13, URZ ;  /* 0x0000000d151572a4 */ /* 0x001fdc000f8e02ff */
.L_x_2638:
[----:B0-----:R-:W0:Y:S01]  /*0650*/  LDCU UR22, c[0x0][0x388] ;  /* 0x00007100ff1677ac */ /* 0x001e220008000800 */
[----:B------:R-:W-:Y:S01]  /*0660*/  IMAD.SHL.U32 R2, R142, 0x10, RZ ;  /* 0x000000108e027824 */ /* 0x000fe200078e00ff */
[----:B------:R-:W-:Y:S02]  /*0670*/  IADD3 R4, P0, PT, R140, UR20, RZ ;  /* 0x000000148c047c10 */ /* 0x000fe4000ff1e0ff */
[----:B------:R-:W-:Y:S01]  /*0680*/  CS2R R10, SRZ ;  /* 0x00000000000a7805 */ /* 0x000fe2000001ff00 */
[----:B------:R-:W-:Y:S01]  /*0690*/  USHF.L.U32 UR8, UR6, 0xb, URZ ;  /* 0x0000000b06087899 */ /* 0x000fe200080006ff */
[----:B------:R-:W-:Y:S02]  /*06a0*/  CS2R R6, SRZ ;  /* 0x0000000000067805 */ /* 0x000fe4000001ff00 */
[----:B------:R-:W-:Y:S02]  /*06b0*/  LOP3.LUT R20, R2, 0x3e00, RZ, 0xc0, !PT ;  /* 0x00003e0002147812 */ /* 0x000fe400078ec0ff */
[----:B------:R-:W-:-:S02]  /*06c0*/  CS2R R14, SRZ ;  /* 0x00000000000e7805 */ /* 0x000fc4000001ff00 */
[----:B------:R-:W-:Y:S02]  /*06d0*/  IADD3.X R5, PT, PT, RZ, UR18, RZ, P0, !PT ;  /* 0x00000012ff057c10 */ /* 0x000fe400087fe4ff */
[----:B------:R-:W-:Y:S02]  /*06e0*/  CS2R R12, SRZ ;  /* 0x00000000000c7805 */ /* 0x000fe4000001ff00 */
[----:B------:R-:W-:Y:S02]  /*06f0*/  LOP3.LUT R18, R18, 0xfffffeff, RZ, 0xc0, !PT ;  /* 0xfffffeff12127812 */ /* 0x000fe400078ec0ff */
[----:B------:R-:W-:Y:S02]  /*0700*/  CS2R R8, SRZ ;  /* 0x0000000000087805 */ /* 0x000fe4000001ff00 */
[----:B------:R-:W-:Y:S01]  /*0710*/  CS2R R16, SRZ ;  /* 0x0000000000107805 */ /* 0x000fe2000001ff00 */
[----:B------:R-:W-:Y:S01]  /*0720*/  IMAD.MOV.U32 R19, RZ, RZ, RZ ;  /* 0x000000ffff137224 */ /* 0x000fe200078e00ff */
[----:B0-----:R-:W-:Y:S01]  /*0730*/  UIADD3 UR22, UPT, UPT, -UR8, UR22, URZ ;  /* 0x0000001608167290 */ /* 0x001fe2000fffe1ff */
[----:B------:R-:W-:Y:S05]  /*0740*/  BAR.SYNC.DEFER_BLOCKING 0x0 ;  /* 0x0000000000007b1d */ /* 0x000fea0000010000 */
[----:B------:R-:W-:-:S02]  /*0750*/  ISETP.GE.AND P1, PT, R141, UR22, PT ;  /* 0x000000168d007c0c */ /* 0x000fc4000bf26270 */
[----:B------:R-:W-:Y:S02]  /*0760*/  LOP3.LUT R141, R20, 0x1f, R142, 0xf8, !PT ;  /* 0x0000001f148d7812 */ /* 0x000fe400078ef88e */
[----:B------:R-:W-:Y:S01]  /*0770*/  ISETP.GE.AND P6, PT, R0, UR22, PT ;  /* 0x0000001600007c0c */ /* 0x000fe2000bfc6270 */
[----:B------:R-:W-:Y:S01]  /*0780*/  HFMA2 R0, -RZ, RZ, 0, 0 ;  /* 0x00000000ff007431 */ /* 0x000fe200000001ff */
[C---:B------:R-:W-:Y:S02]  /*0790*/  SHF.L.U32 R140, R141.reuse, 0x2, RZ ;  /* 0x000000028d8c7819 */ /* 0x040fe400000006ff */
[----:B------:R-:W-:Y:S02]  /*07a0*/  LOP3.LUT R134, R141, 0xe0, RZ, 0xfc, !PT ;  /* 0x000000e08d867812 */ /* 0x000fe400078efcff */
[----:B------:R-:W-:-:S03]  /*07b0*/  IADD3 R2, P0, PT, R140, UR19, RZ ;  /* 0x000000138c027c10 */ /* 0x000fc6000ff1e0ff */
[----:B------:R-:W-:Y:S02]  /*07c0*/  @P1 LOP3.LUT R18, R18, 0x100, RZ, 0xfc, !PT ;  /* 0x0000010012121812 */ /* 0x000fe400078efcff */
[----:B------:R-:W-:Y:S01]  /*07d0*/  IMAD.X R3, RZ, RZ, UR17, P0 ;  /* 0x00000011ff037e24 */ /* 0x000fe200080e06ff */
[----:B------:R-:W-:Y:S02]  /*07e0*/  ISETP.GE.AND P0, PT, R134, UR22, PT ;  /* 0x0000001686007c0c */ /* 0x000fe4000bf06270 */
[C---:B------:R-:W-:Y:S01]  /*07f0*/  LOP3.LUT R133, R141.reuse, 0x100, RZ, 0xfc, !PT ;  /* 0x000001008d857812 */ /* 0x040fe200078efcff */
[----:B------:R-:W2:Y:S01]  /*0800*/  @!P1 LDG.E R7, desc[UR24][R4.64] ;  /* 0x0000001804079981 */ /* 0x000ea2000c1e1900 */
[C---:B------:R-:W-:Y:S02]  /*0810*/  LOP3.LUT R135, R141.reuse, 0xc0, RZ, 0xfc, !PT ;  /* 0x000000c08d877812 */ /* 0x040fe400078efcff */
[C---:B------:R-:W-:Y:S01]  /*0820*/  LOP3.LUT R136, R141.reuse, 0xa0, RZ, 0xfc, !PT ;  /* 0x000000a08d887812 */ /* 0x040fe200078efcff */
[----:B------:R-:W3:Y:S01]  /*0830*/  @!P6 LDG.E R0, desc[UR24][R4.64+0x80] ;  /* 0x000080180400e981 */ /* 0x000ee2000c1e1900 */
[----:B------:R-:W-:-:S02]  /*0840*/  LOP3.LUT R139, R141, 0x40, RZ, 0xfc, !PT ;  /* 0x000000408d8b7812 */ /* 0x000fc400078efcff */
[C---:B------:R-:W-:Y:S02]  /*0850*/  LOP3.LUT R137, R141.reuse, 0x80, RZ, 0xfc, !PT ;  /* 0x000000808d897812 */ /* 0x040fe400078efcff */
[----:B------:R-:W-:Y:S01]  /*0860*/  LOP3.LUT R138, R141, 0x60, RZ, 0xfc, !PT ;  /* 0x000000608d8a7812 */ /* 0x000fe200078efcff */
[----:B------:R-:W4:Y:S01]  /*0870*/  @!P0 LDG.E R10, desc[UR24][R4.64+0x380] ;  /* 0x00038018040a8981 */ /* 0x000f22000c1e1900 */
[----:B------:R-:W-:Y:S02]  /*0880*/  ISETP.GE.AND P0, PT, R133, UR22, PT ;  /* 0x0000001685007c0c */ /* 0x000fe4000bf06270 */
[----:B------:R-:W-:Y:S02]  /*0890*/  ISETP.GE.AND P1, PT, R135, UR22, PT ;  /* 0x0000001687007c0c */ /* 0x000fe4000bf26270 */
[----:B------:R-:W-:Y:S02]  /*08a0*/  ISETP.GE.AND P2, PT, R136, UR22, PT ;  /* 0x0000001688007c0c */ /* 0x000fe4000bf46270 */
[----:B------:R-:W-:-:S02]  /*08b0*/  ISETP.GE.AND P5, PT, R139, UR22, PT ;  /* 0x000000168b007c0c */ /* 0x000fc4000bfa6270 */
[----:B------:R-:W-:Y:S02]  /*08c0*/  ISETP.GE.AND P3, PT, R137, UR22, PT ;  /* 0x0000001689007c0c */ /* 0x000fe4000bf66270 */
[----:B------:R-:W-:Y:S02]  /*08d0*/  ISETP.GE.AND P4, PT, R138, UR22, PT ;  /* 0x000000168a007c0c */ /* 0x000fe4000bf86270 */
[C---:B------:R-:W-:Y:S01]  /*08e0*/  LOP3.LUT R132, R141.reuse, 0x120, RZ, 0xfc, !PT ;  /* 0x000001208d847812 */ /* 0x040fe200078efcff */
[----:B------:R-:W5:Y:S01]  /*08f0*/  @!P0 LDG.E R15, desc[UR24][R4.64+0x400] ;  /* 0x00040018040f8981 */ /* 0x000f62000c1e1900 */
[C---:B------:R-:W-:Y:S02]  /*0900*/  LOP3.LUT R131, R141.reuse, 0x140, RZ, 0xfc, !PT ;  /* 0x000001408d837812 */ /* 0x040fe400078efcff */
[C---:B------:R-:W-:Y:S01]  /*0910*/  LOP3.LUT R130, R141.reuse, 0x160, RZ, 0xfc, !PT ;  /* 0x000001608d827812 */ /* 0x040fe200078efcff */
[----:B------:R-:W4:Y:S01]  /*0920*/  @!P1 LDG.E R13, desc[UR24][R4.64+0x300] ;  /* 0x00030018040d9981 */ /* 0x000f22000c1e1900 */
[----:B------:R-:W-:-:S02]  /*0930*/  LOP3.LUT R129, R141, 0x180, RZ, 0xfc, !PT ;  /* 0x000001808d817812 */ /* 0x000fc400078efcff */
[----:B------:R-:W-:Y:S01]  /*0940*/  ISETP.GE.AND P0, PT, R132, UR22, PT ;  /* 0x0000001684007c0c */ /* 0x000fe2000bf06270 */
[----:B------:R-:W5:Y:S01]  /*0950*/  @!P2 LDG.E R8, desc[UR24][R4.64+0x280] ;  /* 0x000280180408a981 */ /* 0x000f62000c1e1900 */
[----:B------:R-:W-:Y:S02]  /*0960*/  ISETP.GE.AND P1, PT, R131, UR22, PT ;  /* 0x0000001683007c0c */ /* 0x000fe4000bf26270 */
[----:B------:R-:W-:Y:S01]  /*0970*/  ISETP.GE.AND P2, PT, R130, UR22, PT ;  /* 0x0000001682007c0c */ /* 0x000fe2000bf46270 */
[----:B------:R-:W4:Y:S01]  /*0980*/  @!P5 LDG.E R9, desc[UR24][R4.64+0x100] ;  /* 0x000100180409d981 */ /* 0x000f22000c1e1900 */
[----:B------:R-:W-:Y:S02]  /*0990*/  LOP3.LUT R128, R141, 0x1a0, RZ, 0xfc, !PT ;  /* 0x000001a08d807812 */ /* 0x000fe400078efcff */
[----:B------:R-:W-:Y:S01]  /*09a0*/  LOP3.LUT R18, R18, 0xffffff7f, RZ, 0xc0, !PT ;  /* 0xffffff7f12127812 */ /* 0x000fe200078ec0ff */
[----:B------:R-:W5:Y:S01]  /*09b0*/  @!P3 LDG.E R11, desc[UR24][R4.64+0x200] ;  /* 0x00020018040bb981 */ /* 0x000f62000c1e1900 */
[----:B------:R-:W-:-:S02]  /*09c0*/  ISETP.GE.AND P3, PT, R129, UR22, PT ;  /* 0x0000001681007c0c */ /* 0x000fc4000bf66270 */
[C---:B------:R-:W-:Y:S01]  /*09d0*/  LOP3.LUT R127, R141.reuse, 0x1c0, RZ, 0xfc, !PT ;  /* 0x000001c08d7f7812 */ /* 0x040fe200078efcff */
[----:B------:R-:W5:Y:S01]  /*09e0*/  @!P4 LDG.E R6, desc[UR24][R4.64+0x180] ;  /* 0x000180180406c981 */ /* 0x000f62000c1e1900 */
[----:B------:R-:W-:Y:S02]  /*09f0*/  LOP3.LUT R126, R141, 0x1e0, RZ, 0xfc, !PT ;  /* 0x000001e08d7e7812 */ /* 0x000fe400078efcff */
[----:B------:R-:W-:Y:S01]  /*0a00*/  ISETP.GE.AND P4, PT, R128, UR22, PT ;  /* 0x0000001680007c0c */ /* 0x000fe2000bf86270 */
[----:B------:R-:W5:Y:S01]  /*0a10*/  @!P0 LDG.E R12, desc[UR24][R4.64+0x480] ;  /* 0x00048018040c8981 */ /* 0x000f62000c1e1900 */
[----:B------:R-:W-:Y:S02]  /*0a20*/  @P6 LOP3.LUT R18, R18, 0x80, RZ, 0xfc, !PT ;  /* 0x0000008012126812 */ /* 0x000fe400078efcff */
[----:B------:R-:W-:Y:S01]  /*0a30*/  ISETP.GE.AND P5, PT, R127, UR22, PT ;  /* 0x000000167f007c0c */ /* 0x000fe2000bfa6270 */
[----:B------:R-:W5:Y:S01]  /*0a40*/  @!P1 LDG.E R17, desc[UR24][R4.64+0x500] ;  /* 0x0005001804119981 */ /* 0x000f62000c1e1900 */
[----:B------:R-:W-:-:S03]  /*0a50*/  ISETP.GE.AND P6, PT, R126, UR22, PT ;  /* 0x000000167e007c0c */ /* 0x000fc6000bfc6270 */
[----:B------:R-:W5:Y:S04]  /*0a60*/  @!P2 LDG.E R14, desc[UR24][R4.64+0x580] ;  /* 0x00058018040ea981 */ /* 0x000f68000c1e1900 */
[----:B------:R-:W5:Y:S01]  /*0a70*/  @!P3 LDG.E R19, desc[UR24][R4.64+0x600] ;  /* 0x000600180413b981 */ /* 0x000f62000c1e1900 */
[----:B------:R-:W-:Y:S02]  /*0a80*/  P2R R26, PR, RZ, 0x1 ;  /* 0x00000001ff1a7803 */ /* 0x000fe40000000000 */
[----:B------:R-:W-:Y:S01]  /*0a90*/  P2R R24, PR, RZ, 0x2 ;  /* 0x00000002ff187803 */ /* 0x000fe20000000000 */
[----:B------:R-:W5:Y:S01]  /*0aa0*/  @!P4 LDG.E R16, desc[UR24][R4.64+0x680] ;  /* 0x000680180410c981 */ /* 0x000f62000c1e1900 */
[C---:B------:R-:W-:Y:S02]  /*0ab0*/  LOP3.LUT P0, RZ, R18.reuse, 0x100, RZ, 0xc0, !PT ;  /* 0x0000010012ff7812 */ /* 0x040fe4000780c0ff */
[----:B------:R-:W-:Y:S01]  /*0ac0*/  LOP3.LUT P1, RZ, R18, 0x80, RZ, 0xc0, !PT ;  /* 0x0000008012ff7812 */ /* 0x000fe2000782c0ff */
[----:B------:R-:W-:Y:S01]  /*0ad0*/  IMAD.MOV.U32 R18, RZ, RZ, RZ ;  /* 0x000000ffff127224 */ /* 0x000fe200078e00ff */
[----:B------:R-:W-:-:S05]  /*0ae0*/  MOV R21, RZ ;  /* 0x000000ff00157202 */ /* 0x000fca0000000f00 */
[----:B------:R-:W5:Y:S04]  /*0af0*/  @!P6 LDG.E R18, desc[UR24][R4.64+0x780] ;  /* 0x000780180412e981 */ /* 0x000f68000c1e1900 */
[----:B------:R0:W5:Y:S01]  /*0b00*/  @!P5 LDG.E R21, desc[UR24][R4.64+0x700] ;  /* 0x000700180415d981 */ /* 0x000162000c1e1900 */
[----:B------:R-:W1:Y:S01]  /*0b10*/  S2R R125, SR_LANEID ;  /* 0x00000000007d7919 */ /* 0x000e620000000000 */
[----:B------:R-:W0:Y:S01]  /*0b20*/  S2UR UR8, SR_CgaCtaId ;  /* 0x00000000000879c3 */ /* 0x000e220000008800 */
[----:B------:R-:W-:Y:S02]  /*0b30*/  UMOV UR23, 0x400 ;  /* 0x0000040000177882 */ /* 0x000fe40000000000 */
[----:B0-----:R-:W-:Y:S01]  /*0b40*/  ULEA UR23, UR8, UR23, 0x18 ;  /* 0x0000001708177291 */ /* 0x001fe2000f8ec0ff */
[----:B-1----:R-:W-:-:S04]  /*0b50*/  IADD3 R20, PT, PT, R20, R125, RZ ;  /* 0x0000007d14147210 */ /* 0x002fc80007ffe0ff */
[C---:B------:R-:W-:Y:S01]  /*0b60*/  IADD3 R25, PT, PT, R20.reuse, 0x40, RZ ;  /* 0x0000004014197810 */ /* 0x040fe20007ffe0ff */
[C---:B------:R-:W-:Y:S01]  /*0b70*/  VIADD R23, R20.reuse, 0x20 ;  /* 0x0000002014177836 */ /* 0x040fe20000000000 */
[C---:B------:R-:W-:Y:S01]  /*0b80*/  IADD3 R29, PT, PT, R20.reuse, 0x80, RZ ;  /* 0x00000080141d7810 */ /* 0x040fe20007ffe0ff */
[C---:B------:R-:W-:Y:S01]  /*0b90*/  VIADD R27, R20.reuse, 0x60 ;  /* 0x00000060141b7836 */ /* 0x040fe20000000000 */
[CC--:B------:R-:W-:Y:S01]  /*0ba0*/  LEA.HI.SX32 R124, R20.reuse, R20.reuse, 0x1b ;  /* 0x00000014147c7211 */ /* 0x0c0fe200078fdaff */
[----:B------:R-:W-:Y:S01]  /*0bb0*/  VIADD R5, R20, 0xa0 ;  /* 0x000000a014057836 */ /* 0x000fe20000000000 */
[-C--:B------:R-:W-:Y:S02]  /*0bc0*/  LEA.HI.SX32 R23, R23, R20.reuse, 0x1b ;  /* 0x0000001417177211 */ /* 0x080fe400078fdaff */
[-C--:B------:R-:W-:Y:S02]  /*0bd0*/  LEA.HI.SX32 R25, R25, R20.reuse, 0x1b ;  /* 0x0000001419197211 */ /* 0x080fe400078fdaff */
[----:B------:R-:W-:-:S02]  /*0be0*/  LEA.HI.SX32 R27, R27, R20, 0x1b ;  /* 0x000000141b1b7211 */ /* 0x000fc400078fdaff */
[-C--:B------:R-:W-:Y:S02]  /*0bf0*/  LEA.HI.SX32 R29, R29, R20.reuse, 0x1b ;  /* 0x000000141d1d7211 */ /* 0x080fe400078fdaff */
[----:B------:R-:W-:Y:S02]  /*0c00*/  LEA R124, R124, UR23, 0x2 ;  /* 0x000000177c7c7c11 */ /* 0x000fe4000f8e10ff */
[----:B------:R-:W-:Y:S02]  /*0c10*/  LEA R123, R23, UR23, 0x2 ;  /* 0x00000017177b7c11 */ /* 0x000fe4000f8e10ff */
[----:B------:R-:W-:Y:S01]  /*0c20*/  LEA R122, R25, UR23, 0x2 ;  /* 0x00000017197a7c11 */ /* 0x000fe2000f8e10ff */
[C---:B------:R-:W-:Y:S01]  /*0c30*/  VIADD R25, R20.reuse, 0xe0 ;  /* 0x000000e014197836 */ /* 0x040fe20000000000 */
[----:B------:R-:W-:Y:S02]  /*0c40*/  LEA.HI.SX32 R5, R5, R20, 0x1b ;  /* 0x0000001405057211 */ /* 0x000fe400078fdaff */
[----:B------:R-:W-:-:S02]  /*0c50*/  IADD3 R23, PT, PT, R20, 0xc0, RZ ;  /* 0x000000c014177810 */ /* 0x000fc40007ffe0ff */
[----:B------:R-:W-:Y:S02]  /*0c60*/  LEA R121, R27, UR23, 0x2 ;  /* 0x000000171b797c11 */ /* 0x000fe4000f8e10ff */
[----:B------:R-:W-:Y:S01]  /*0c70*/  LEA R120, R29, UR23, 0x2 ;  /* 0x000000171d787c11 */ /* 0x000fe2000f8e10ff */
[C---:B------:R-:W-:Y:S01]  /*0c80*/  VIADD R29, R20.reuse, 0x120 ;  /* 0x00000120141d7836 */ /* 0x040fe20000000000 */
[C---:B------:R-:W-:Y:S02]  /*0c90*/  IADD3 R27, PT, PT, R20.reuse, 0x100, RZ ;  /* 0x00000100141b7810 */ /* 0x040fe40007ffe0ff */
[----:B------:R-:W-:Y:S02]  /*0ca0*/  LEA R119, R5, UR23, 0x2 ;  /* 0x0000001705777c11 */ /* 0x000fe4000f8e10ff */
[----:B------:R-:W-:Y:S02]  /*0cb0*/  LEA.HI.SX32 R23, R23, R20, 0x1b ;  /* 0x0000001417177211 */ /* 0x000fe400078fdaff */
[----:B------:R-:W-:-:S02]  /*0cc0*/  IADD3 R5, PT, PT, R20, 0x140, RZ ;  /* 0x0000014014057810 */ /* 0x000fc40007ffe0ff */
[-C--:B------:R-:W-:Y:S02]  /*0cd0*/  LEA.HI.SX32 R25, R25, R20.reuse, 0x1b ;  /* 0x0000001419197211 */ /* 0x080fe400078fdaff */
[-C--:B------:R-:W-:Y:S02]  /*0ce0*/  LEA.HI.SX32 R27, R27, R20.reuse, 0x1b ;  /* 0x000000141b1b7211 */ /* 0x080fe400078fdaff */
[-C--:B------:R-:W-:Y:S02]  /*0cf0*/  LEA.HI.SX32 R29, R29, R20.reuse, 0x1b ;  /* 0x000000141d1d7211 */ /* 0x080fe400078fdaff */
[----:B------:R-:W-:Y:S02]  /*0d00*/  LEA R118, R23, UR23, 0x2 ;  /* 0x0000001717767c11 */ /* 0x000fe4000f8e10ff */
[----:B------:R-:W-:Y:S02]  /*0d10*/  LEA.HI.SX32 R5, R5, R20, 0x1b ;  /* 0x0000001405057211 */ /* 0x000fe400078fdaff */
[----:B------:R-:W-:Y:S01]  /*0d20*/  LEA R117, R25, UR23, 0x2 ;  /* 0x0000001719757c11 */ /* 0x000fe2000f8e10ff */
[----:B------:R-:W-:Y:S01]  /*0d30*/  VIADD R25, R20, 0x1e0 ;  /* 0x000001e014197836 */ /* 0x000fe20000000000 */
[----:B------:R-:W-:-:S02]  /*0d40*/  LEA R116, R27, UR23, 0x2 ;  /* 0x000000171b747c11 */ /* 0x000fc4000f8e10ff */
[----:B------:R-:W-:Y:S02]  /*0d50*/  LEA R115, R29, UR23, 0x2 ;  /* 0x000000171d737c11 */ /* 0x000fe4000f8e10ff */
[----:B------:R-:W-:Y:S02]  /*0d60*/  IADD3 R23, PT, PT, R20, 0x1c0, RZ ;  /* 0x000001c014177810 */ /* 0x000fe40007ffe0ff */
[----:B------:R-:W-:Y:S02]  /*0d70*/  LEA R114, R5, UR23, 0x2 ;  /* 0x0000001705727c11 */ /* 0x000fe4000f8e10ff */
[-C--:B------:R-:W-:Y:S02]  /*0d80*/  LEA.HI.SX32 R23, R23, R20.reuse, 0x1b ;  /* 0x0000001417177211 */ /* 0x080fe400078fdaff */
[----:B------:R-:W-:Y:S02]  /*0d90*/  LEA.HI.SX32 R25, R25, R20, 0x1b ;  /* 0x0000001419197211 */ /* 0x000fe400078fdaff */
[----:B------:R-:W-:-:S02]  /*0da0*/  LEA R110, R23, UR23, 0x2 ;  /* 0x00000017176e7c11 */ /* 0x000fc4000f8e10ff */
[----:B------:R-:W-:Y:S02]  /*0db0*/  LEA R109, R25, UR23, 0x2 ;  /* 0x00000017196d7c11 */ /* 0x000fe4000f8e10ff */
[----:B------:R-:W-:Y:S01]  /*0dc0*/  CS2R R22, SRZ ;  /* 0x0000000000167805 */ /* 0x000fe2000001ff00 */
[----:B------:R-:W-:Y:S01]  /*0dd0*/  IMAD.MOV.U32 R25, RZ, RZ, RZ ;  /* 0x000000ffff197224 */ /* 0x000fe200078e00ff */
[----:B--2---:R0:W-:Y:S04]  /*0de0*/  STS [R124], R7 ;  /* 0x000000077c007388 */ /* 0x0041e80000000800 */
[----:B---3--:R-:W-:Y:S01]  /*0df0*/  STS [R123+0x80], R0 ;  /* 0x000080007b007388 */ /* 0x008fe20000000800 */
[----:B0-----:R-:W-:-:S05]  /*0e00*/  VIADD R7, R20, 0x160 ;  /* 0x0000016014077836 */ /* 0x001fca0000000000 */
[----:B------:R-:W-:-:S04]  /*0e10*/  LEA.HI.SX32 R7, R7, R20, 0x1b ;  /* 0x0000001407077211 */ /* 0x000fc800078fdaff */
[----:B------:R-:W-:Y:S01]  /*0e20*/  LEA R113, R7, UR23, 0x2 ;  /* 0x0000001707717c11 */ /* 0x000fe2000f8e10ff */
[----:B----4-:R0:W-:Y:S04]  /*0e30*/  STS [R122+0x100], R9 ;  /* 0x000100097a007388 */ /* 0x0101e80000000800 */
[----:B-----5:R-:W-:Y:S01]  /*0e40*/  STS [R121+0x180], R6 ;  /* 0x0001800679007388 */ /* 0x020fe20000000800 */
[----:B0-----:R-:W-:-:S03]  /*0e50*/  IADD3 R9, PT, PT, R20, 0x180, RZ ;  /* 0x0000018014097810 */ /* 0x001fc60007ffe0ff */
[----:B------:R0:W-:Y:S01]  /*0e60*/  STS [R120+0x200], R11 ;  /* 0x0002000b78007388 */ /* 0x0001e20000000800 */
[----:B------:R-:W-:-:S03]  /*0e70*/  LEA.HI.SX32 R9, R9, R20, 0x1b ;  /* 0x0000001409097211 */ /* 0x000fc600078fdaff */
[----:B------:R-:W-:Y:S01]  /*0e80*/  STS [R119+0x280], R8 ;  /* 0x0002800877007388 */ /* 0x000fe20000000800 */
[----:B------:R-:W-:Y:S01]  /*0e90*/  LEA R112, R9, UR23, 0x2 ;  /* 0x0000001709707c11 */ /* 0x000fe2000f8e10ff */
[----:B0-----:R-:W-:Y:S02]  /*0ea0*/  VIADD R11, R20, 0x1a0 ;  /* 0x000001a0140b7836 */ /* 0x001fe40000000000 */
[----:B------:R-:W-:Y:S04]  /*0eb0*/  STS [R118+0x300], R13 ;  /* 0x0003000d76007388 */ /* 0x000fe80000000800 */
[----:B------:R-:W-:Y:S01]  /*0ec0*/  STS [R117+0x380], R10 ;  /* 0x0003800a75007388 */ /* 0x000fe20000000800 */
[----:B------:R-:W-:Y:S01]  /*0ed0*/  LEA.HI.SX32 R11, R11, R20, 0x1b ;  /* 0x000000140b0b7211 */ /* 0x000fe200078fdaff */
[----:B------:R-:W-:-:S02]  /*0ee0*/  IMAD R20, R125, 0xf, R20 ;  /* 0x0000000f7d147824 */ /* 0x000fc400078e0214 */
[----:B------:R0:W-:Y:S01]  /*0ef0*/  STS [R116+0x400], R15 ;  /* 0x0004000f74007388 */ /* 0x0001e20000000800 */
[----:B------:R-:W-:-:S03]  /*0f00*/  LEA R111, R11, UR23, 0x2 ;  /* 0x000000170b6f7c11 */ /* 0x000fc6000f8e10ff */
[----:B------:R-:W-:Y:S01]  /*0f10*/  STS [R115+0x480], R12 ;  /* 0x0004800c73007388 */ /* 0x000fe20000000800 */
[----:B------:R-:W-:-:S03]  /*0f20*/  VIADD R7, R20, 0x2 ;  /* 0x0000000214077836 */ /* 0x000fc60000000000 */
[----:B------:R1:W-:Y:S01]  /*0f30*/  STS [R114+0x500], R17 ;  /* 0x0005001172007388 */ /* 0x0003e20000000800 */
[----:B------:R-:W-:-:S03]  /*0f40*/  VIADD R11, R20, 0x4 ;  /* 0x00000004140b7836 */ /* 0x000fc60000000000 */
[----:B------:R-:W-:Y:S01]  /*0f50*/  STS [R113+0x580], R14 ;  /* 0x0005800e71007388 */ /* 0x000fe20000000800 */
[C---:B0-----:R-:W-:Y:S01]  /*0f60*/  VIADD R15, R20.reuse, 0x6 ;  /* 0x00000006140f7836 */ /* 0x041fe20000000000 */
[C---:B------:R-:W-:Y:S01]  /*0f70*/  IADD3 R5, PT, PT, R20.reuse, 0x1, RZ ;  /* 0x0000000114057810 */ /* 0x040fe20007ffe0ff */
[C---:B------:R-:W-:Y:S01]  /*0f80*/  VIADD R33, R20.reuse, 0xc ;  /* 0x0000000c14217836 */ /* 0x040fe20000000000 */
[----:B------:R0:W-:Y:S01]  /*0f90*/  STS [R112+0x600], R19 ;  /* 0x0006001370007388 */ /* 0x0001e20000000800 */
[C---:B------:R-:W-:Y:S01]  /*0fa0*/  VIADD R37, R20.reuse, 0xe ;  /* 0x0000000e14257836 */ /* 0x040fe20000000000 */
[C---:B------:R-:W-:Y:S01]  /*0fb0*/  IADD3 R9, PT, PT, R20.reuse, 0x3, RZ ;  /* 0x0000000314097810 */ /* 0x040fe20007ffe0ff */
[C---:B-1----:R-:W-:Y:S01]  /*0fc0*/  VIADD R17, R20.reuse, 0x8 ;  /* 0x0000000814117836 */ /* 0x042fe20000000000 */
[C---:B------:R-:W-:Y:S02]  /*0fd0*/  IADD3 R13, PT, PT, R20.reuse, 0x5, RZ ;  /* 0x00000005140d7810 */ /* 0x040fe40007ffe0ff */
[----:B------:R-:W-:-:S02]  /*0fe0*/  IADD3 R27, PT, PT, R20, 0x7, RZ ;  /* 0x00000007141b7810 */ /* 0x000fc40007ffe0ff */
[C---:B------:R-:W-:Y:S01]  /*0ff0*/  IADD3 R29, PT, PT, R20.reuse, 0x9, RZ ;  /* 0x00000009141d7810 */ /* 0x040fe20007ffe0ff */
[C---:B0-----:R-:W-:Y:S01]  /*1000*/  VIADD R19, R20.reuse, 0xa ;  /* 0x0000000a14137836 */ /* 0x041fe20000000000 */
[C---:B------:R-:W-:Y:S02]  /*1010*/  IADD3 R31, PT, PT, R20.reuse, 0xb, RZ ;  /* 0x0000000b141f7810 */ /* 0x040fe40007ffe0ff */
[C---:B------:R-:W-:Y:S02]  /*1020*/  IADD3 R35, PT, PT, R20.reuse, 0xd, RZ ;  /* 0x0000000d14237810 */ /* 0x040fe40007ffe0ff */
[----:B------:R-:W-:Y:S02]  /*1030*/  IADD3 R39, PT, PT, R20, 0xf, RZ ;  /* 0x0000000f14277810 */ /* 0x000fe40007ffe0ff */
        /* <DEDUP_REMOVED lines=15> */
[----:B------:R-:W-:Y:S01]  /*1130*/  LEA.HI.SX32 R107, R20, R20, 0x1b ;  /* 0x00000014146b7211 */ /* 0x000fe200078fdaff */
[----:B------:R-:W-:Y:S01]  /*1140*/  STS [R111+0x680], R16 ;  /* 0x000680106f007388 */ /* 0x000fe20000000800 */
        /* <DEDUP_REMOVED lines=37> */
[----:B------:R-:W-:-:S02]  /*13a0*/  IMAD.MOV.U32 R16, RZ, RZ, RZ ;  /* 0x000000ffff107224 */ /* 0x000fc400078e00ff */
[----:B-1----:R-:W-:Y:S02]  /*13b0*/  HFMA2 R18, -RZ, RZ, 0, 0 ;  /* 0x00000000ff127431 */ /* 0x002fe400000001ff */
[----:B------:R-:W2:Y:S01]  /*13c0*/  @!P0 LDG.E R23, desc[UR24][R2.64] ;  /* 0x0000001802178981 */ /* 0x000ea2000c1e1900 */
[----:B------:R-:W-:-:S03]  /*13d0*/  ISETP.GE.AND P0, PT, R139, UR22, PT ;  /* 0x000000168b007c0c */ /* 0x000fc6000bf06270 */
[----:B------:R-:W3:Y:S01]  /*13e0*/  @!P1 LDG.E R16, desc[UR24][R2.64+0x80] ;  /* 0x0000801802109981 */ /* 0x000ee2000c1e1900 */
[----:B------:R-:W-:-:S09]  /*13f0*/  ISETP.GE.AND P1, PT, R138, UR22, PT ;  /* 0x000000168a007c0c */ /* 0x000fd2000bf26270 */
[----:B------:R-:W4:Y:S01]  /*1400*/  @!P0 LDG.E R21, desc[UR24][R2.64+0x100] ;  /* 0x0001001802158981 */ /* 0x000f22000c1e1900 */
[----:B------:R-:W-:-:S03]  /*1410*/  ISETP.GE.AND P0, PT, R137, UR22, PT ;  /* 0x0000001689007c0c */ /* 0x000fc6000bf06270 */
[----:B------:R-:W5:Y:S01]  /*1420*/  @!P1 LDG.E R18, desc[UR24][R2.64+0x180] ;  /* 0x0001801802129981 */ /* 0x000f62000c1e1900 */
[----:B------:R-:W-:-:S09]  /*1430*/  ISETP.GE.AND P1, PT, R136, UR22, PT ;  /* 0x0000001688007c0c */ /* 0x000fd2000bf26270 */
[----:B------:R-:W5:Y:S01]  /*1440*/  @!P0 LDG.E R25, desc[UR24][R2.64+0x200] ;  /* 0x0002001802198981 */ /* 0x000f62000c1e1900 */
[----:B------:R-:W-:Y:S02]  /*1450*/  ISETP.GE.AND P0, PT, R135, UR22, PT ;  /* 0x0000001687007c0c */ /* 0x000fe4000bf06270 */
[----:B------:R-:W-:Y:S01]  /*1460*/  MOV R27, RZ ;  /* 0x000000ff001b7202 */ /* 0x000fe20000000f00 */
[----:B------:R-:W5:Y:S01]  /*1470*/  @!P1 LDG.E R20, desc[UR24][R2.64+0x280] ;  /* 0x0002801802149981 */ /* 0x000f62000c1e1900 */
[----:B------:R-:W-:Y:S02]  /*1480*/  ISETP.GE.AND P1, PT, R134, UR22, PT ;  /* 0x0000001686007c0c */ /* 0x000fe4000bf26270 */
[----:B------:R-:W-:Y:S02]  /*1490*/  CS2R R28, SRZ ;  /* 0x00000000001c7805 */ /* 0x000fe4000001ff00 */
[----:B------:R-:W-:Y:S01]  /*14a0*/  CS2R R30, SRZ ;  /* 0x00000000001e7805 */ /* 0x000fe2000001ff00 */
[----:B------:R-:W-:Y:S01]  /*14b0*/  IMAD.MOV.U32 R33, RZ, RZ, RZ ;  /* 0x000000ffff217224 */ /* 0x000fe200078e00ff */
[----:B------:R-:W-:-:S02]  /*14c0*/  MOV R35, RZ ;  /* 0x000000ff00237202 */ /* 0x000fc40000000f00 */
[----:B------:R-:W5:Y:S04]  /*14d0*/  @!P4 LDG.E R28, desc[UR24][R2.64+0x680] ;  /* 0x00068018021cc981 */ /* 0x000f68000c1e1900 */
[----:B------:R-:W5:Y:S01]  /*14e0*/  @!P0 LDG.E R27, desc[UR24][R2.64+0x300] ;  /* 0x00030018021b8981 */ /* 0x000f62000c1e1900 */
[----:B------:R-:W-:-:S03]  /*14f0*/  ISETP.GE.AND P0, PT, R133, UR22, PT ;  /* 0x0000001685007c0c */ /* 0x000fc6000bf06270 */
[----:B------:R-:W5:Y:S01]  /*1500*/  @!P1 LDG.E R22, desc[UR24][R2.64+0x380] ;  /* 0x0003801802169981 */ /* 0x000f62000c1e1900 */
[----:B------:R-:W-:Y:S01]  /*1510*/  ISETP.NE.AND P1, PT, R24, RZ, PT ;  /* 0x000000ff1800720c */ /* 0x000fe20003f25270 */
[----:B------:R-:W-:Y:S02]  /*1520*/  IMAD.MOV.U32 R24, RZ, RZ, RZ ;  /* 0x000000ffff187224 */ /* 0x000fe400078e00ff */
        /* <DEDUP_REMOVED lines=90> */
.L_x_2601:
[----:B------:R-:W-:Y:S05]  /*1ad0*/  BSYNC.RECONVERGENT B0 ;  /* 0x0000000000007941 */ /* 0x000fea0003800200 */
.L_x_2600:
[----:B------:R-:W-:Y:S01]  /*1ae0*/  BSSY.RECONVERGENT B0, `(.L_x_2602) ;  /* 0x0000022000007945 */ /* 0x000fe20003800200 */
[----:B------:R-:W-:Y:S01]  /*1af0*/  FSETP.GTU.FTZ.AND P0, PT, R82, 20, PT ;  /* 0x41a000005200780b */ /* 0x000fe20003f1c000 */
[----:B------:R-:W-:Y:S02]  /*1b00*/  FADD.FTZ R81, R81, UR5 ;  /* 0x0000000551517e21 */ /* 0x000fe40008010000 */
[----:B------:R-:W-:Y:S10]  /*1b10*/  @P1 BRA `(.L_x_2603) ;  /* 0x0000000000781947 */ /* 0x000ff40003800000 */
        /* <DEDUP_REMOVED lines=30> */
.L_x_2603:
[----:B------:R-:W-:Y:S05]  /*1d00*/  BSYNC.RECONVERGENT B0 ;  /* 0x0000000000007941 */ /* 0x000fea0003800200 */
.L_x_2602:
        /* <DEDUP_REMOVED lines=36> */
.L_x_2605:
[----:B------:R-:W-:Y:S05]  /*1f50*/  BSYNC.RECONVERGENT B0 ;  /* 0x0000000000007941 */ /* 0x000fea0003800200 */
.L_x_2604:
        /* <DEDUP_REMOVED lines=34> */
.L_x_2607:
[----:B------:R-:W-:Y:S05]  /*2180*/  BSYNC.RECONVERGENT B0 ;  /* 0x0000000000007941 */ /* 0x000fea0003800200 */
.L_x_2606:
        /* <DEDUP_REMOVED lines=36> */
.L_x_2609:
[----:B------:R-:W-:Y:S05]  /*23d0*/  BSYNC.RECONVERGENT B0 ;  /* 0x0000000000007941 */ /* 0x000fea0003800200 */
.L_x_2608:
        /* <DEDUP_REMOVED lines=34> */
.L_x_2611:
[----:B------:R-:W-:Y:S05]  /*2600*/  BSYNC.RECONVERGENT B0 ;  /* 0x0000000000007941 */ /* 0x000fea0003800200 */
.L_x_2610:
        /* <DEDUP_REMOVED lines=36> */
.L_x_2613:
[----:B------:R-:W-:Y:S05]  /*2850*/  BSYNC.RECONVERGENT B0 ;  /* 0x0000000000007941 */ /* 0x000fea0003800200 */
.L_x_2612:
        /* <DEDUP_REMOVED lines=34> */
.L_x_2615:
[----:B------:R-:W-:Y:S05]  /*2a80*/  BSYNC.RECONVERGENT B0 ;  /* 0x0000000000007941 */ /* 0x000fea0003800200 */
.L_x_2614:
[----:B------:R-:W-:Y:S01]  /*2a90*/  ISETP.EQ.OR P4, PT, RZ, UR8, P4 ;  /* 0x00000008ff007c0c */ /* 0x000fe2000a782670 */
[----:B------:R-:W-:Y:S01]  /*2aa0*/  BSSY.RECONVERGENT B0, `(.L_x_2616) ;  /* 0x0000023000007945 */ /* 0x000fe20003800200 */
[----:B------:R-:W-:Y:S01]  /*2ab0*/  FSETP.GTU.FTZ.AND P1, PT, R75, 20, PT ;  /* 0x41a000004b00780b */ /* 0x000fe20003f3c000 */
[----:B------:R-:W-:Y:S01]  /*2ac0*/  FADD.FTZ R74, R74, UR5 ;  /* 0x000000054a4a7e21 */ /* 0x000fe20008010000 */
        /* <DEDUP_REMOVED lines=32> */
.L_x_2617:
[----:B------:R-:W-:Y:S05]  /*2cd0*/  BSYNC.RECONVERGENT B0 ;  /* 0x0000000000007941 */ /* 0x000fea0003800200 */
.L_x_2616:
        /* <DEDUP_REMOVED lines=34> */
.L_x_2619:
[----:B------:R-:W-:Y:S05]  /*2f00*/  BSYNC.RECONVERGENT B0 ;  /* 0x0000000000007941 */ /* 0x000fea0003800200 */
.L_x_2618:
        /* <DEDUP_REMOVED lines=39> */
.L_x_2621:
[----:B------:R-:W-:Y:S05]  /*3180*/  BSYNC.RECONVERGENT B0 ;  /* 0x0000000000007941 */ /* 0x000fea0003800200 */
.L_x_2620:
        /* <DEDUP_REMOVED lines=32> */
.L_x_2623:
[----:B------:R-:W-:Y:S05]  /*3390*/  BSYNC.RECONVERGENT B0 ;  /* 0x0000000000007941 */ /* 0x000fea0003800200 */
.L_x_2622:
        /* <DEDUP_REMOVED lines=32> */
.L_x_2625:
[----:B------:R-:W-:Y:S05]  /*35a0*/  BSYNC.RECONVERGENT B0 ;  /* 0x0000000000007941 */ /* 0x000fea0003800200 */
.L_x_2624:
        /* <DEDUP_REMOVED lines=32> */
.L_x_2627:
[----:B------:R-:W-:Y:S05]  /*37b0*/  BSYNC.RECONVERGENT B0 ;  /* 0x0000000000007941 */ /* 0x000fea0003800200 */
.L_x_2626:
        /* <DEDUP_REMOVED lines=32> */
.L_x_2629:
[----:B------:R-:W-:Y:S05]  /*39c0*/  BSYNC.RECONVERGENT B0 ;  /* 0x0000000000007941 */ /* 0x000fea0003800200 */
.L_x_2628:
        /* <DEDUP_REMOVED lines=32> */
.L_x_2631:
[----:B------:R-:W-:Y:S05]  /*3bd0*/  BSYNC.RECONVERGENT B0 ;  /* 0x0000000000007941 */ /* 0x000fea0003800200 */
.L_x_2630:
        /* <DEDUP_REMOVED lines=21> */
[----:B------:R-:W-:Y:S01]  /*3d30*/  MOV R3, UR16 ;  /* 0x0000001000037c02 */ /* 0x000fe20008000f00 */
[----:B------:R-:W-:Y:S01]  /*3d40*/  FMUL.FTZ R56, R19, R92 ;  /* 0x0000005c13387220 */ /* 0x000fe20000410000 */
[----:B------:R-:W-:Y:S01]  /*3d50*/  ISETP.GE.AND P1, PT, R141, UR22, PT ;  /* 0x000000168d007c0c */ /* 0x000fe2000bf26270 */
[----:B------:R-:W1:Y:S01]  /*3d60*/  LDCU.128 UR8, c[0x0][0x3a0] ;  /* 0x00007400ff0877ac */ /* 0x000e620008000c00 */
[----:B------:R-:W-:Y:S01]  /*3d70*/  IADD3 R86, P0, P2, R140, 0x400, R3 ;  /* 0x000004008c567810 */ /* 0x000fe20007a1e003 */
        /* <DEDUP_REMOVED lines=16> */
[----:B-1----:R-:W-:Y:S01]  /*3e80*/  UIMAD.WIDE.U32 UR30, UR26, UR8, URZ ;  /* 0x000000081a1e72a5 */ /* 0x002fe2000f8e00ff */
[----:B------:R-:W-:Y:S01]  /*3e90*/  FMUL.FTZ R35, R0, R75 ;  /* 0x0000004b00237220 */ /* 0x000fe20000410000 */
[----:B------:R-:W-:Y:S01]  /*3ea0*/  UIMAD UR8, UR26, UR33, UR29 ;  /* 0x000000211a0872a4 */ /* 0x000fe2000f8e021d */
[----:B------:R-:W-:Y:S01]  /*3eb0*/  FMUL.FTZ R34, R5, R74 ;  /* 0x0000004a05227220 */ /* 0x000fe20000410000 */
[----:B--2---:R-:W-:Y:S01]  /*3ec0*/  ULEA UR29, UP0, UR28, UR14, 0x2 ;  /* 0x0000000e1c1d7291 */ /* 0x004fe2000f8010ff */
[----:B------:R-:W-:Y:S01]  /*3ed0*/  FMUL.FTZ R32, R32, R73 ;  /* 0x0000004920207220 */ /* 0x000fe20000410000 */
[----:B------:R-:W-:Y:S01]  /*3ee0*/  ULEA UR14, UP1, UR30, UR12, 0x2 ;  /* 0x0000000c1e0e7291 */ /* 0x000fe2000f8210ff */
[----:B------:R-:W-:Y:S01]  /*3ef0*/  IADD3.X R87, PT, PT, RZ, UR7, RZ, P0, P2 ;  /* 0x00000007ff577c10 */ /* 0x000fe200087e44ff */
[----:B------:R-:W-:-:S02]  /*3f00*/  ULEA.HI.X UR15, UR28, UR15, UR8, 0x2, UP0 ;  /* 0x0000000f1c0f7291 */ /* 0x000fc400080f1408 */
[----:B------:R-:W-:Y:S02]  /*3f10*/  UISETP.LT.AND UP0, UPT, UR34, 0x1, UPT ;  /* 0x000000012200788c */ /* 0x000fe4000bf01270 */
[----:B------:R-:W-:Y:S02]  /*3f20*/  UIMAD UR9, UR26, UR9, UR31 ;  /* 0x000000091a0972a4 */ /* 0x000fe4000f8e021f */
[----:B------:R-:W-:Y:S02]  /*3f30*/  USEL UR8, UR34, 0x1, !UP0 ;  /* 0x0000000122087887 */ /* 0x000fe4000c000000 */
[----:B------:R-:W-:Y:S02]  /*3f40*/  ULEA.HI.X UR13, UR30, UR13, UR9, 0x2, UP1 ;  /* 0x0000000d1e0d7291 */ /* 0x000fe400088f1409 */
[----:B------:R-:W-:Y:S02]  /*3f50*/  UIMAD UR31, UR6, UR34, URZ ;  /* 0x00000022061f72a4 */ /* 0x000fe4000f8e02ff */
[----:B------:R-:W-:Y:S01]  /*3f60*/  UIADD3 UR9, UPT, UPT, UR23, 0x2150, URZ ;  /* 0x0000215017097890 */ /* 0x000fe2000fffe0ff */
[----:B------:R-:W0:Y:S01]  /*3f70*/  LDCU.64 UR40, c[0x0][0x480] ;  /* 0x00009000ff2877ac */ /* 0x000e220008000a00 */
[----:B------:R-:W-:-:S02]  /*3f80*/  USHF.L.U64.HI UR30, UR10, 0x2, UR11 ;  /* 0x000000020a1e7899 */ /* 0x000fc4000801020b */
[----:B---3--:R-:W-:Y:S02]  /*3f90*/  USHF.L.U64.HI UR28, UR36, 0x2, UR37 ;  /* 0x00000002241c7899 */ /* 0x008fe40008010225 */
[----:B----4-:R-:W-:Y:S02]  /*3fa0*/  USHF.L.U64.HI UR12, UR38, 0x2, UR39 ;  /* 0x00000002260c7899 */ /* 0x010fe40008010227 */
[----:B------:R-:W-:-:S12]  /*3fb0*/  UIADD3 UR8, UPT, UPT, -UR8, URZ, URZ ;  /* 0x000000ff08087290 */ /* 0x000fd8000fffe1ff */
.L_x_2637:
[----:B------:R-:W-:Y:S01]  /*3fc0*/  IMAD.U32 R2, RZ, RZ, UR14 ;  /* 0x0000000eff027e24 */ /* 0x000fe2000f8e00ff */
[----:B------:R-:W-:-:S05]  /*3fd0*/  MOV R3, UR13 ;  /* 0x0000000d00037c02 */ /* 0x000fca0008000f00 */
[----:B------:R1:W2:Y:S01]  /*3fe0*/  LDG.E R0, desc[UR24][R2.64] ;  /* 0x0000001802007981 */ /* 0x0002a2000c1e1900 */
[----:B------:R-:W-:Y:S01]  /*3ff0*/  SHF.L.U32 R4, R142, 0x4, RZ ;  /* 0x000000048e047819 */ /* 0x000fe200000006ff */
[----:B------:R-:W-:Y:S01]  /*4000*/  IMAD.MOV.U32 R151, RZ, RZ, RZ ;  /* 0x000000ffff977224 */ /* 0x000fe200078e00ff */
[----:B------:R-:W-:Y:S02]  /*4010*/  CS2R R146, SRZ ;  /* 0x0000000000927805 */ /* 0x000fe4000001ff00 */
[----:B------:R-:W-:Y:S02]  /*4020*/  CS2R R40, SRZ ;  /* 0x0000000000287805 */ /* 0x000fe4000001ff00 */
[----:B------:R-:W-:Y:S02]  /*4030*/  LOP3.LUT R141, R4, 0x3e00, RZ, 0xc0, !PT ;  /* 0x00003e00048d7812 */ /* 0x000fe400078ec0ff */
[----:B------:R-:W-:Y:S02]  /*4040*/  CS2R R148, SRZ ;  /* 0x0000000000947805 */ /* 0x000fe4000001ff00 */
[----:B0-----:R-:W-:Y:S01]  /*4050*/  CS2R R88, SRZ ;  /* 0x0000000000587805 */ /* 0x001fe2000001ff00 */
[----:B------:R-:W3:Y:S01]  /*4060*/  @!P1 LDG.E R151, desc[UR24][R86.64+-0x400] ;  /* 0xfffc001856979981 */ /* 0x000ee2000c1e1900 */
[----:B------:R-:W-:-:S02]  /*4070*/  LOP3.LUT R141, R141, 0x1f, R142, 0xf8, !PT ;  /* 0x0000001f8d8d7812 */ /* 0x000fc400078ef88e */
[----:B------:R-:W-:Y:S02]  /*4080*/  CS2R R44, SRZ ;  /* 0x00000000002c7805 */ /* 0x000fe4000001ff00 */
[----:B------:R-:W-:Y:S02]  /*4090*/  CS2R R144, SRZ ;  /* 0x0000000000907805 */ /* 0x000fe4000001ff00 */
[C---:B------:R-:W-:Y:S02]  /*40a0*/  LOP3.LUT R5, R141.reuse, 0x20, RZ, 0xfc, !PT ;  /* 0x000000208d057812 */ /* 0x040fe400078efcff */
[----:B------:R-:W-:Y:S02]  /*40b0*/  LOP3.LUT R139, R141, 0x40, RZ, 0xfc, !PT ;  /* 0x000000408d8b7812 */ /* 0x000fe400078efcff */
[----:B------:R-:W-:Y:S02]  /*40c0*/  ISETP.GE.AND P4, PT, R5, UR22, PT ;  /* 0x0000001605007c0c */ /* 0x000fe4000bf86270 */
[----:B------:R-:W-:-:S02]  /*40d0*/  ISETP.GE.AND P3, PT, R139, UR22, PT ;  /* 0x000000168b007c0c */ /* 0x000fc4000bf66270 */
[C---:B------:R-:W-:Y:S02]  /*40e0*/  LOP3.LUT R138, R141.reuse, 0x60, RZ, 0xfc, !PT ;  /* 0x000000608d8a7812 */ /* 0x040fe400078efcff */
[C---:B------:R-:W-:Y:S02]  /*40f0*/  LOP3.LUT R137, R141.reuse, 0x80, RZ, 0xfc, !PT ;  /* 0x000000808d897812 */ /* 0x040fe400078efcff */
[C---:B------:R-:W-:Y:S02]  /*4100*/  LOP3.LUT R136, R141.reuse, 0xa0, RZ, 0xfc, !PT ;  /* 0x000000a08d887812 */ /* 0x040fe400078efcff */
[C---:B------:R-:W-:Y:S02]  /*4110*/  LOP3.LUT R135, R141.reuse, 0xc0, RZ, 0xfc, !PT ;  /* 0x000000c08d877812 */ /* 0x040fe400078efcff */
[----:B------:R-:W-:Y:S01]  /*4120*/  LOP3.LUT R134, R141, 0xe0, RZ, 0xfc, !PT ;  /* 0x000000e08d867812 */ /* 0x000fe200078efcff */
[----:B------:R-:W4:Y:S01]  /*4130*/  @!P4 LDG.E R146, desc[UR24][R86.64+-0x380] ;  /* 0xfffc80185692c981 */ /* 0x000f22000c1e1900 */
[----:B------:R-:W-:-:S02]  /*4140*/  ISETP.GE.AND P2, PT, R138, UR22, PT ;  /* 0x000000168a007c0c */ /* 0x000fc4000bf46270 */
[----:B------:R-:W-:Y:S01]  /*4150*/  LOP3.LUT R133, R141, 0x100, RZ, 0xfc, !PT ;  /* 0x000001008d857812 */ /* 0x000fe200078efcff */
[----:B------:R-:W4:Y:S01]  /*4160*/  @!P3 LDG.E R147, desc[UR24][R86.64+-0x300] ;  /* 0xfffd00185693b981 */ /* 0x000f22000c1e1900 */
[----:B------:R-:W-:Y:S02]  /*4170*/  ISETP.GE.AND P0, PT, R137, UR22, PT ;  /* 0x0000001689007c0c */ /* 0x000fe4000bf06270 */
[----:B------:R-:W-:Y:S02]  /*4180*/  ISETP.GE.AND P6, PT, R136, UR22, PT ;  /* 0x0000001688007c0c */ /* 0x000fe4000bfc6270 */
[----:B------:R-:W-:Y:S02]  /*4190*/  ISETP.GE.AND P5, PT, R135, UR22, PT ;  /* 0x0000001687007c0c */ /* 0x000fe4000bfa6270 */
[----:B------:R-:W-:Y:S02]  /*41a0*/  ISETP.GE.AND P4, PT, R134, UR22, PT ;  /* 0x0000001686007c0c */ /* 0x000fe4000bf86270 */
[----:B------:R-:W-:Y:S01]  /*41b0*/  ISETP.GE.AND P3, PT, R133, UR22, PT ;  /* 0x0000001685007c0c */ /* 0x000fe2000bf66270 */
[----:B------:R-:W4:Y:S01]  /*41c0*/  @!P2 LDG.E R40, desc[UR24][R86.64+-0x280] ;  /* 0xfffd80185628a981 */ /* 0x000f22000c1e1900 */
[----:B------:R-:W-:-:S02]  /*41d0*/  LOP3.LUT R132, R141, 0x120, RZ, 0xfc, !PT ;  /* 0x000001208d847812 */ /* 0x000fc400078efcff */
        /* <DEDUP_REMOVED lines=21> */
[----:B------:R-:W-:-:S02]  /*4330*/  ISETP.GE.AND P2, PT, R126, UR22, PT ;  /* 0x000000167e007c0c */ /* 0x000fc4000bf46270 */
        /* <DEDUP_REMOVED lines=8> */
[----:B------:R-:W-:Y:S02]  /*43c0*/  IADD3 R2, PT, PT, R4, 0xd, RZ ;  /* 0x0000000d04027810 */ /* 0x000fe40007ffe0ff */
[----:B------:R-:W-:Y:S02]  /*43d0*/  ISETP.GE.U32.AND P2, PT, R3, UR22, PT ;  /* 0x0000001603007c0c */ /* 0x000fe4000bf46070 */
[----:B------:R-:W-:Y:S01]  /*43e0*/  ISETP.GE.U32.AND P3, PT, R2, UR22, PT ;  /* 0x0000001602007c0c */ /* 0x000fe2000bf66070 */
[C---:B------:R-:W-:Y:S01]  /*43f0*/  VIADD R2, R4.reuse, 0x2 ;  /* 0x0000000204027836 */ /* 0x040fe20000000000 */
[C---:B------:R-:W-:Y:S02]  /*4400*/  ISETP.GE.U32.AND P5, PT, R4.reuse, UR22, PT ;  /* 0x0000001604007c0c */ /* 0x040fe4000bfa6070 */
[----:B------:R-:W-:-:S02]  /*4410*/  IADD3 R3, PT, PT, R4, 0x1, RZ ;  /* 0x0000000104037810 */ /* 0x000fc40007ffe0ff */
[----:B------:R-:W-:Y:S02]  /*4420*/  FSEL R30, R56, RZ, !P5 ;  /* 0x000000ff381e7208 */ /* 0x000fe40006800000 */
[----:B------:R-:W-:-:S04]  /*4430*/  ISETP.GE.U32.AND P4, PT, R3, UR22, PT ;  /* 0x0000001603007c0c */ /* 0x000fc8000bf86070 */
[----:B------:R-:W-:Y:S01]  /*4440*/  FSEL R31, R55, RZ, !P4 ;  /* 0x000000ff371f7208 */ /* 0x000fe20006000000 */
[----:B--2---:R-:W-:-:S04]  /*4450*/  FMUL.FTZ R0, R0, 1.4426950216293334961 ;  /* 0x3fb8aa3b00007820 */ /* 0x004fc80000410000 */
[C---:B------:R-:W-:Y:S01]  /*4460*/  FMUL.FTZ R5, R0.reuse, R92 ;  /* 0x0000005c00057220 */ /* 0x040fe20000410000 */
[C---:B------:R-:W-:Y:S01]  /*4470*/  FMUL.FTZ R6, R0.reuse, R91 ;  /* 0x0000005b00067220 */ /* 0x040fe20000410000 */
[----:B------:R-:W-:-:S04]  /*4480*/  FMUL.FTZ R7, R0, R90 ;  /* 0x0000005a00077220 */ /* 0x000fc80000410000 */
[----:B------:R-:W1:Y:S01]  /*4490*/  MUFU.EX2 R5, R5 ;  /* 0x0000000500057308 */ /* 0x000e620000000800 */
[----:B------:R-:W-:-:S07]  /*44a0*/  FMUL.FTZ R8, R0, R85 ;  /* 0x0000005500087220 */ /* 0x000fce0000410000 */
[----:B------:R-:W2:Y:S01]  /*44b0*/  MUFU.EX2 R6, R6 ;  /* 0x0000000600067308 */ /* 0x000ea20000000800 */
[----:B------:R-:W-:-:S07]  /*44c0*/  FMUL.FTZ R9, R0, R84 ;  /* 0x0000005400097220 */ /* 0x000fce0000410000 */
[----:B------:R-:W0:Y:S01]  /*44d0*/  MUFU.EX2 R7, R7 ;  /* 0x0000000700077308 */ /* 0x000e220000000800 */
[----:B-1----:R-:W-:Y:S02]  /*44e0*/  FSEL R33, R5, 1, !P5 ;  /* 0x3f80000005217808 */ /* 0x002fe40006800000 */
[----:B------:R-:W-:Y:S01]  /*44f0*/  ISETP.GE.U32.AND P5, PT, R2, UR22, PT ;  /* 0x0000001602007c0c */ /* 0x000fe2000bfa6070 */
[----:B------:R-:W-:Y:S01]  /*4500*/  FMUL.FTZ R10, R0, R83 ;  /* 0x00000053000a7220 */ /* 0x000fe20000410000 */
[----:B------:R-:W-:-:S03]  /*4510*/  IADD3 R2, PT, PT, R4, 0x3, RZ ;  /* 0x0000000304027810 */ /* 0x000fc60007ffe0ff */
[----:B------:R-:W1:Y:S01]  /*4520*/  MUFU.EX2 R8, R8 ;  /* 0x0000000800087308 */ /* 0x000e620000000800 */
[----:B------:R-:W-:Y:S01]  /*4530*/  FMUL.FTZ R3, R0, R82 ;  /* 0x0000005200037220 */ /* 0x000fe20000410000 */
[----:B--2---:R-:W-:Y:S02]  /*4540*/  FSEL R28, R6, 1, !P4 ;  /* 0x3f800000061c7808 */ /* 0x004fe40006000000 */
[----:B------:R-:W-:-:S04]  /*4550*/  ISETP.GE.U32.AND P4, PT, R2, UR22, PT ;  /* 0x0000001602007c0c */ /* 0x000fc8000bf86070 */
        /* <DEDUP_REMOVED lines=214> */
.L_x_2634:
[----:B------:R-:W-:Y:S05]  /*52c0*/  BSYNC.RECONVERGENT B0 ;  /* 0x0000000000007941 */ /* 0x000fea0003800200 */
.L_x_2633:
        /* <DEDUP_REMOVED lines=31> */
.L_x_2636:
[----:B------:R-:W-:Y:S05]  /*54c0*/  BSYNC.RECONVERGENT B0 ;  /* 0x0000000000007941 */ /* 0x000fea0003800200 */
.L_x_2635:
        /* <DEDUP_REMOVED lines=44> */
.L_x_2632:
[----:B------:R-:W-:Y:S01]  /*5790*/  BAR.SYNC.DEFER_BLOCKING 0x0 ;  /* 0x0000000000007b1d */ /* 0x000fe20000010000 */
[----:B------:R-:W-:Y:S01]  /*57a0*/  ISETP.NE.AND P0, PT, R142, RZ, PT ;  /* 0x000000ff8e00720c */ /* 0x000fe20003f05270 */
[----:B------:R-:W-:Y:S01]  /*57b0*/  USHF.L.U32 UR8, UR6, 0xb, URZ ;  /* 0x0000000b06087899 */ /* 0x000fe200080006ff */
[----:B------:R-:W-:-:S03]  /*57c0*/  MOV R0, UR22 ;  /* 0x0000001600007c02 */ /* 0x000fc60008000f00 */
[----:B------:R-:W1:Y:S01]  /*57d0*/  LDCU.128 UR12, c[0x0][0x420] ;  /* 0x00008400ff0c77ac */ /* 0x000e620008000c00 */
[----:B------:R-:W-:Y:S01]  /*57e0*/  UMOV UR9, URZ ;  /* 0x000000ff00097c82 */ /* 0x000fe20008000000 */
[----:B------:R-:W2:Y:S01]  /*57f0*/  LDCU.64 UR28, c[0x0][0x478] ;  /* 0x00008f00ff1c77ac */ /* 0x000ea20008000a00 */
[----:B------:R-:W-:Y:S01]  /*5800*/  STS [R107], R72 ;  /* 0x000000486b007388 */ /* 0x000fe20000000800 */
[----:B-1----:R-:W-:-:S03]  /*5810*/  UIMAD.WIDE.U32 UR10, UR27, UR12, UR8 ;  /* 0x0000000c1b0a72a5 */ /* 0x002fc6000f8e0008 */
[----:B------:R-:W-:Y:S01]  /*5820*/  STS [R108+0x4], R71 ;  /* 0x000004476c007388 */ /* 0x000fe20000000800 */
[----:B------:R-:W-:-:S03]  /*5830*/  UIMAD UR11, UR27, UR13, UR11 ;  /* 0x0000000d1b0b72a4 */ /* 0x000fc6000f8e020b */
[----:B------:R-:W-:Y:S01]  /*5840*/  STS [R105+0x8], R70 ;  /* 0x0000084669007388 */ /* 0x000fe20000000800 */
[----:B------:R-:W-:-:S03]  /*5850*/  UIMAD.WIDE.U32 UR10, UR26, UR14, UR10 ;  /* 0x0000000e1a0a72a5 */ /* 0x000fc6000f8e000a */
[----:B------:R-:W-:Y:S01]  /*5860*/  STS [R106+0xc], R69 ;  /* 0x00000c456a007388 */ /* 0x000fe20000000800 */
[----:B------:R-:W-:Y:S01]  /*5870*/  UIMAD UR11, UR26, UR15, UR11 ;  /* 0x0000000f1a0b72a4 */ /* 0x000fe2000f8e020b */
[----:B------:R-:W1:Y:S02]  /*5880*/  LDCU.128 UR12, c[0x0][0x410] ;  /* 0x00008200ff0c77ac */ /* 0x000e640008000c00 */
        /* <DEDUP_REMOVED lines=31> */
[----:B---3--:R-:W-:-:S04]  /*5a80*/  IADD3 R0, P1, PT, R141, UR10, RZ ;  /* 0x0000000a8d007c10 */ /* 0x008fc8000ff3e0ff */
[----:B------:R-:W-:Y:S01]  /*5a90*/  IADD3.X R3, PT, PT, RZ, UR11, RZ, P1, !PT ;  /* 0x0000000bff037c10 */ /* 0x000fe20008ffe4ff */
[----:B-1----:R-:W-:Y:S01]  /*5aa0*/  UIMAD.WIDE.U32 UR10, UR27, UR12, UR8 ;  /* 0x0000000c1b0a72a5 */ /* 0x002fe2000f8e0008 */
[----:B--2---:R-:W-:-:S03]  /*5ab0*/  LEA R2, P5, R0, UR28, 0x2 ;  /* 0x0000001c00027c11 */ /* 0x004fc6000f8a10ff */
[----:B------:R-:W-:Y:S01]  /*5ac0*/  UIMAD UR11, UR27, UR13, UR11 ;  /* 0x0000000d1b0b72a4 */ /* 0x000fe2000f8e020b */
[----:B------:R-:W-:Y:S01]  /*5ad0*/  LEA.HI.X R3, R0, UR29, R3, 0x2, P5 ;  /* 0x0000001d00037c11 */ /* 0x000fe2000a8f1403 */
[----:B------:R-:W1:Y:S01]  /*5ae0*/  LDCU.64 UR12, c[0x0][0x488] ;  /* 0x00009100ff0c77ac */ /* 0x000e620008000a00 */
[----:B------:R-:W-:Y:S01]  /*5af0*/  LOP3.LUT R0, R141, 0x20, RZ, 0xfc, !PT ;  /* 0x000000208d007812 */ /* 0x000fe200078efcff */
[----:B------:R-:W-:-:S04]  /*5b00*/  UIMAD.WIDE.U32 UR10, UR26, UR14, UR10 ;  /* 0x0000000e1a0a72a5 */ /* 0x000fc8000f8e000a */
[----:B------:R-:W-:Y:S01]  /*5b10*/  UIMAD UR15, UR26, UR15, UR11 ;  /* 0x0000000f1a0f72a4 */ /* 0x000fe2000f8e020b */
[----:B------:R-:W2:Y:S02]  /*5b20*/  LDS R4, [UR23+0x2100] ;  /* 0x00210017ff047984 */ /* 0x000ea40008000800 */
[-C--:B--2---:R-:W-:Y:S02]  /*5b30*/  ISETP.GE.AND P1, PT, R141, R4.reuse, PT ;  /* 0x000000048d00720c */ /* 0x084fe40003f26270 */
[-C--:B------:R-:W-:Y:S02]  /*5b40*/  ISETP.GE.AND P2, PT, R139, R4.reuse, PT ;  /* 0x000000048b00720c */ /* 0x080fe40003f46270 */
[-C--:B------:R-:W-:Y:S02]  /*5b50*/  ISETP.GE.AND P3, PT, R138, R4.reuse, PT ;  /* 0x000000048a00720c */ /* 0x080fe40003f66270 */
[-C--:B------:R-:W-:Y:S02]  /*5b60*/  ISETP.GE.AND P4, PT, R137, R4.reuse, PT ;  /* 0x000000048900720c */ /* 0x080fe40003f86270 */
[----:B------:R-:W-:-:S02]  /*5b70*/  ISETP.GE.AND P5, PT, R132, R4, PT ;  /* 0x000000048400720c */ /* 0x000fc40003fa6270 */
        /* <DEDUP_REMOVED lines=11> */
[----:B--2---:R-:W-:Y:S01]  /*5c30*/  CS2R R8, SRZ ;  /* 0x0000000000087805 */ /* 0x004fe2000001ff00 */
[----:B------:R2:W-:Y:S01]  /*5c40*/  @!P2 STG.E desc[UR24][R2.64+0x300], R17 ;  /* 0x000300110200a986 */ /* 0x0005e2000c101918 */
        /* <DEDUP_REMOVED lines=10> */
[----:B------:R-:W-:-:S03]  /*5cf0*/  IADD3 R5, P6, PT, R141, UR10, RZ ;  /* 0x0000000a8d057c10 */ /* 0x000fc6000ffde0ff */
[----:B------:R-:W-:Y:S01]  /*5d00*/  @!P2 STG.E desc[UR24][R2.64+0x700], R33 ;  /* 0x000700210200a986 */ /* 0x000fe2000c101918 */
[----:B------:R-:W-:Y:S01]  /*5d10*/  ISETP.GE.AND P2, PT, R138, UR22, PT ;  /* 0x000000168a007c0c */ /* 0x000fe2000bf46270 */
[----:B------:R-:W-:Y:S01]  /*5d20*/  IMAD.X R6, RZ, RZ, UR15, P6 ;  /* 0x0000000fff067e24 */ /* 0x000fe2000b0e06ff */
[C---:B-1----:R-:W-:Y:S01]  /*5d30*/  LEA R4, P6, R5.reuse, UR12, 0x2 ;  /* 0x0000000c05047c11 */ /* 0x042fe2000f8c10ff */
[----:B------:R-:W-:Y:S01]  /*5d40*/  @!P4 STG.E desc[UR24][R2.64+0x600], R29 ;  /* 0x0006001d0200c986 */ /* 0x000fe2000c101918 */
[----:B------:R-:W-:Y:S02]  /*5d50*/  ISETP.GE.AND P4, PT, R136, UR22, PT ;  /* 0x0000001688007c0c */ /* 0x000fe4000bf86270 */
[----:B---3--:R-:W-:Y:S02]  /*5d60*/  CS2R R10, SRZ ;  /* 0x00000000000a7805 */ /* 0x008fe4000001ff00 */
[----:B------:R-:W-:Y:S01]  /*5d70*/  LEA.HI.X R5, R5, UR13, R6, 0x2, P6 ;  /* 0x0000000d05057c11 */ /* 0x000fe2000b0f1406 */
[----:B------:R-:W-:Y:S01]  /*5d80*/  @!P5 STG.E desc[UR24][R2.64+0x680], R31 ;  /* 0x0006801f0200d986 */ /* 0x000fe2000c101918 */
[----:B------:R-:W-:-:S02]  /*5d90*/  ISETP.GE.AND P5, PT, R141, UR22, PT ;  /* 0x000000168d007c0c */ /* 0x000fc4000bfa6270 */
[----:B----4-:R-:W-:Y:S02]  /*5da0*/  CS2R R12, SRZ ;  /* 0x00000000000c7805 */ /* 0x010fe4000001ff00 */
[----:B------:R-:W-:Y:S01]  /*5db0*/  ISETP.GE.AND P6, PT, R0, UR22, PT ;  /* 0x0000001600007c0c */ /* 0x000fe2000bfc6270 */
[----:B------:R1:W-:Y:S01]  /*5dc0*/  @!P3 STG.E desc[UR24][R2.64+0x80], R7 ;  /* 0x000080070200b986 */ /* 0x0003e2000c101918 */
[----:B------:R-:W-:Y:S02]  /*5dd0*/  ISETP.GE.AND P3, PT, R137, UR22, PT ;  /* 0x0000001689007c0c */ /* 0x000fe4000bf66270 */
[----:B-----5:R-:W-:Y:S02]  /*5de0*/  CS2R R14, SRZ ;  /* 0x00000000000e7805 */ /* 0x020fe4000001ff00 */
[----:B--2---:R-:W-:Y:S01]  /*5df0*/  CS2R R16, SRZ ;  /* 0x0000000000107805 */ /* 0x004fe2000001ff00 */
[----:B------:R2:W-:Y:S01]  /*5e00*/  @!P1 STG.E desc[UR24][R2.64+0x780], R35 ;  /* 0x0007802302009986 */ /* 0x0005e2000c101918 */
[----:B------:R-:W-:-:S02]  /*5e10*/  ISETP.GE.AND P1, PT, R139, UR22, PT ;  /* 0x000000168b007c0c */ /* 0x000fc4000bf26270 */
[----:B0-----:R-:W-:Y:S01]  /*5e20*/  CS2R R18, SRZ ;  /* 0x0000000000127805 */ /* 0x001fe2000001ff00 */
[----:B------:R-:W0:Y:S01]  /*5e30*/  LDCU.128 UR12, c[0x0][0x430] ;  /* 0x00008600ff0c77ac */ /* 0x000e220008000c00 */
[----:B------:R-:W-:Y:S01]  /*5e40*/  BAR.SYNC.DEFER_BLOCKING 0x0 ;  /* 0x0000000000007b1d */ /* 0x000fe20000010000 */
[----:B-1----:R-:W-:-:S05]  /*5e50*/  CS2R R6, SRZ ;  /* 0x0000000000067805 */ /* 0x002fca000001ff00 */
[----:B------:R-:W1:Y:S01]  /*5e60*/  LDCU.64 UR10, c[0x0][0x490] ;  /* 0x00009200ff0a77ac */ /* 0x000e620008000a00 */
[----:B--2---:R-:W-:Y:S01]  /*5e70*/  CS2R R2, SRZ ;  /* 0x0000000000027805 */ /* 0x004fe2000001ff00 */
        /* <DEDUP_REMOVED lines=26> */
[----:B0-----:R-:W-:-:S02]  /*6020*/  UIMAD.WIDE.U32 UR8, UR27, UR12, UR8 ;  /* 0x0000000c1b0872a5 */ /* 0x001fc4000f8e0008 */
[----:B------:R-:W-:Y:S02]  /*6030*/  UIADD3 UR16, UP0, UPT, UR16, 0x2000, URZ ;  /* 0x0000200010107890 */ /* 0x000fe4000ff1e0ff */
[----:B------:R-:W-:Y:S02]  /*6040*/  UIMAD UR9, UR27, UR13, UR9 ;  /* 0x0000000d1b0972a4 */ /* 0x000fe4000f8e0209 */
[----:B------:R-:W-:Y:S02]  /*6050*/  UIADD3 UR6, UPT, UPT, UR6, 0x1, URZ ;  /* 0x0000000106067890 */ /* 0x000fe4000fffe0ff */
[----:B------:R-:W-:Y:S02]  /*6060*/  UIMAD.WIDE.U32 UR8, UR26, UR14, UR8 ;  /* 0x0000000e1a0872a5 */ /* 0x000fe4000f8e0008 */
[----:B------:R-:W-:Y:S02]  /*6070*/  UIADD3.X UR7, UPT, UPT, URZ, UR7, URZ, UP0, !UPT ;  /* 0x00000007ff077290 */ /* 0x000fe400087fe4ff */
[----:B------:R-:W-:-:S02]  /*6080*/  UIMAD UR15, UR26, UR15, UR9 ;  /* 0x0000000f1a0f72a4 */ /* 0x000fc4000f8e0209 */
        /* <DEDUP_REMOVED lines=35> */
[----:B------:R5:W1:Y:S01]  /*62c0*/  MUFU.EX2 R19, R3 ;  /* 0x0000000300137308 */ /* 0x000a620000000800 */
[----:B---3--:R-:W-:Y:S02]  /*62d0*/  FMUL.FTZ R20, R8, -1.4426950216293334961 ;  /* 0xbfb8aa3b08147820 */ /* 0x008fe40000410000 */
[----:B------:R-:W3:Y:S01]  /*62e0*/  LDS R17, [R98+0x2c] ;  /* 0x00002c0062117984 */ /* 0x000ee20000000800 */
[----:B----4-:R-:W-:-:S03]  /*62f0*/  FMUL.FTZ R21, R9, -1.4426950216293334961 ;  /* 0xbfb8aa3b09157820 */ /* 0x010fc60000410000 */
[----:B------:R-:W4:Y:S01]  /*6300*/  LDS R4, [R96+0x34] ;  /* 0x0000340060047984 */ /* 0x000f220000000800 */
[----:B------:R1:W0:Y:S01]  /*6310*/  MUFU.EX2 R18, R2 ;  /* 0x0000000200127308 */ /* 0x0002220000000800 */
[----:B-----5:R-:W-:Y:S02]  /*6320*/  FMUL.FTZ R22, R10, -1.4426950216293334961 ;  /* 0xbfb8aa3b0a167820 */ /* 0x020fe40000410000 */
[----:B------:R-:W5:Y:S01]  /*6330*/  LDS R3, [R93+0x38] ;  /* 0x000038005d037984 */ /* 0x000f620000000800 */
        /* <DEDUP_REMOVED lines=13> */
[----:B--2---:R-:W-:-:S05]  /*6410*/  FMUL.FTZ R30, R5, -1.4426950216293334961 ;  /* 0xbfb8aa3b051e7820 */ /* 0x004fca0000410000 */
[----:B------:R-:W1:Y:S01]  /*6420*/  MUFU.EX2 R23, R23 ;  /* 0x0000001700177308 */ /* 0x000e620000000800 */
[----:B---3--:R-:W-:Y:S01]  /*6430*/  FADD.FTZ R21, R21, 1 ;  /* 0x3f80000015157421 */ /* 0x008fe20000010000 */
[----:B------:R-:W-:Y:S01]  /*6440*/  FMUL.FTZ R29, R17, -1.4426950216293334961 ;  /* 0xbfb8aa3b111d7820 */ /* 0x000fe20000410000 */
[----:B----4-:R-:W-:-:S05]  /*6450*/  FMUL.FTZ R31, R4, -1.4426950216293334961 ;  /* 0xbfb8aa3b041f7820 */ /* 0x010fca0000410000 */
[----:B------:R-:W2:Y:S01]  /*6460*/  MUFU.EX2 R24, R24 ;  /* 0x0000001800187308 */ /* 0x000ea20000000800 */
[----:B0-----:R-:W-:Y:S01]  /*6470*/  FADD.FTZ R22, R22, 1 ;  /* 0x3f80000016167421 */ /* 0x001fe20000010000 */
[----:B-----5:R-:W-:-:S06]  /*6480*/  FMUL.FTZ R32, R3, -1.4426950216293334961 ;  /* 0xbfb8aa3b03207820 */ /* 0x020fcc0000410000 */
        /* <DEDUP_REMOVED lines=21> */
[----:B------:R0:W1:Y:S01]  /*65e0*/  MUFU.RCP R34, R19 ;  /* 0x0000001300227308 */ /* 0x0000620000001000 */
        /* <DEDUP_REMOVED lines=125> */
.L_x_2639:
        /* <DEDUP_REMOVED lines=12> */
.L_x_5027:


//--------------------- .text._Z25selective_scan_fwd_kernelI32Selective_Scan_fwd_kernel_traitsILi128ELi16ELi1ELb0ELb1ELb0ELb0EffEEv13SSMParamsBase --------------------------
	.section	.text._Z25selective_scan_fwd_kernelI32Selective_Scan_fwd_kernel_traitsILi128ELi16ELi1ELb0ELb1ELb0ELb0EffEEv13SSMParamsBase,"ax",@progbits
	.align	128
        .global         _Z25selective_scan_fwd_kernelI32Selective_Scan_fwd_kernel_traitsILi128ELi16ELi1ELb0ELb1ELb0ELb0EffEEv13SSMParamsBase
        .type           _Z25selective_scan_fwd_kernelI32Selective_Scan_fwd_kernel_traitsILi128ELi16ELi1ELb0ELb1ELb0ELb0EffEEv13SSMParamsBase,@function
        .size           _Z25selective_scan_fwd_kernelI32Selective_Scan_fwd_kernel_traitsILi128ELi16ELi1ELb0ELb1ELb0ELb0EffEEv13SSMParamsBase,(.L_x_5028 - _Z25selective_scan_fwd_kernelI32Selective_Scan_fwd_kernel_traitsILi128ELi16ELi1ELb0ELb1ELb0ELb0EffEEv13SSMParamsBase)
        .other          _Z25selective_scan_fwd_kernelI32Selective_Scan_fwd_kernel_traitsILi128ELi16ELi1ELb0ELb1ELb0ELb0EffEEv13SSMParamsBase,@"STO_CUDA_ENTRY STV_DEFAULT"
_Z25selective_scan_fwd_kernelI32Selective_Scan_fwd_kernel_traitsILi128ELi16ELi1ELb0ELb1ELb0ELb0EffEEv13SSMParamsBase:
.text._Z25selective_scan_fwd_kernelI32Selective_Scan_fwd_kernel_traitsILi128ELi16ELi1ELb0ELb1ELb0ELb0EffEEv13SSMParamsBase:
[----:B------:R-:W-:Y:S01]  /*0000*/  LDC R1, c[0x0][0x37c] ;  /* 0x0000df00ff017b82 */ /* 0x000fe20000000800 */
[----:B------:R-:W0:Y:S07]  /*0010*/  LDCU UR27, c[0x0][0x398] ;  /* 0x00007300ff1b77ac */ /* 0x000e2e0008000800 */
[----:B------:R-:W1:Y:S01]  /*0020*/  S2UR UR14, SR_CTAID.Y ;  /* 0x00000000000e79c3 */ /* 0x000e620000002600 */
[----:B------:R-:W2:Y:S01]  /*0030*/  LDCU.64 UR4, c[0x0][0x458] ;  /* 0x00008b00ff0477ac */ /* 0x000ea20008000a00 */
[----:B------:R-:W3:Y:S01]  /*0040*/  LDCU.64 UR6, c[0x0][0x470] ;  /* 0x00008e00ff0677ac */ /* 0x000ee20008000a00 */
[----:B------:R-:W4:Y:S01]  /*0050*/  S2R R8, SR_CTAID.Y ;  /* 0x0000000000087919 */ /* 0x000f220000002600 */
[----:B------:R-:W-:-:S04]  /*0060*/  CS2R R66, SRZ ;  /* 0x0000000000427805 */ /* 0x000fc8000001ff00 */
[----:B------:R-:W4:Y:S01]  /*0070*/  LDC R64, c[0x0][0x394] ;  /* 0x0000e500ff407b82 */ /* 0x000f220000000800 */
[----:B------:R-:W1:Y:S01]  /*0080*/  LDCU.64 UR28, c[0x0][0x358] ;  /* 0x00006b00ff1c77ac */ /* 0x000e620008000a00 */
[----:B------:R-:W1:Y:S01]  /*0090*/  LDCU.128 UR20, c[0x0][0x3f0] ;  /* 0x00007e00ff1477ac */ /* 0x000e620008000c00 */
[----:B0-----:R-:W-:-:S05]  /*00a0*/  MOV R0, UR27 ;  /* 0x0000001b00007c02 */ /* 0x001fca0008000f00 */
[----:B------:R-:W0:Y:S01]  /*00b0*/  S2UR UR15, SR_CTAID.X ;  /* 0x00000000000f79c3 */ /* 0x000e220000002500 */
[----:B------:R-:W0:Y:S01]  /*00c0*/  LDCU.128 UR16, c[0x0][0x400] ;  /* 0x00008000ff1077ac */ /* 0x000e220008000c00 */
[----:B------:R-:W-:Y:S01]  /*00d0*/  IABS R9, R0 ;  /* 0x0000000000097213 */ /* 0x000fe20000000000 */
[----:B--2---:R-:W-:-:S03]  /*00e0*/  UISETP.NE.U32.AND UP0, UPT, UR4, URZ, UPT ;  /* 0x000000ff0400728c */ /* 0x004fc6000bf05070 */
[----:B------:R-:W2:Y:S01]  /*00f0*/  I2F.RP R0, R9 ;  /* 0x0000000900007306 */ /* 0x000ea20000209400 */
[----:B---3--:R-:W-:Y:S02]  /*0100*/  UISETP.NE.U32.AND UP1, UPT, UR6, URZ, UPT ;  /* 0x000000ff0600728c */ /* 0x008fe4000bf25070 */
[----:B------:R-:W-:Y:S02]  /*0110*/  UISETP.NE.AND.EX UP0, UPT, UR5, URZ, UPT, UP0 ;  /* 0x000000ff0500728c */ /* 0x000fe4000bf05300 */
[----:B------:R-:W-:-:S04]  /*0120*/  UISETP.NE.AND.EX UP1, UPT, UR7, URZ, UPT, UP1 ;  /* 0x000000ff0700728c */ /* 0x000fc8000bf25310 */
[----:B------:R-:W-:Y:S02]  /*0130*/  PLOP3.LUT P0, PT, PT, PT, UP0, 0x80, 0x8 ;  /* 0x000000000008781c */ /* 0x000fe40003f0f008 */
[----:B------:R-:W-:-:S03]  /*0140*/  PLOP3.LUT P1, PT, PT, PT, UP1, 0x80, 0x8 ;  /* 0x000000000008781c */ /* 0x000fc60003f2f018 */
[----:B-1----:R-:W-:Y:S01]  /*0150*/  @UP0 ULEA UR4, UP2, UR14, UR4, 0x2 ;  /* 0x000000040e040291 */ /* 0x002fe2000f8410ff */
[----:B--2---:R-:W1:Y:S01]  /*0160*/  MUFU.RCP R0, R0 ;  /* 0x0000000000007308 */ /* 0x004e620000001000 */
[----:B------:R-:W-:Y:S02]  /*0170*/  @UP1 ULEA UR6, UP3, UR14, UR6, 0x2 ;  /* 0x000000060e061291 */ /* 0x000fe4000f8610ff */
[----:B------:R-:W-:Y:S02]  /*0180*/  @UP0 ULEA.HI.X UR5, UR14, UR5, URZ, 0x2, UP2 ;  /* 0x000000050e050291 */ /* 0x000fe400090f14ff */
[----:B------:R-:W-:Y:S01]  /*0190*/  MOV R2, UR4 ;  /* 0x0000000400027c02 */ /* 0x000fe20008000f00 */
[----:B------:R-:W-:Y:S01]  /*01a0*/  @UP1 ULEA.HI.X UR7, UR14, UR7, URZ, 0x2, UP3 ;  /* 0x000000070e071291 */ /* 0x000fe200098f14ff */
[----:B------:R-:W-:Y:S02]  /*01b0*/  MOV R4, UR6 ;  /* 0x0000000600047c02 */ /* 0x000fe40008000f00 */
[----:B------:R-:W-:-:S03]  /*01c0*/  IMAD.U32 R3, RZ, RZ, UR5 ;  /* 0x00000005ff037e24 */ /* 0x000fc6000f8e00ff */
[----:B------:R-:W-:Y:S02]  /*01d0*/  IMAD.U32 R5, RZ, RZ, UR7 ;  /* 0x00000007ff057e24 */ /* 0x000fe4000f8e00ff */
[----:B------:R2:W5:Y:S01]  /*01e0*/  @P0 LDG.E R67, desc[UR28][R2.64] ;  /* 0x0000001c02430981 */ /* 0x000562000c1e1900 */
[----:B-1----:R-:W-:-:S03]  /*01f0*/  VIADD R6, R0, 0xffffffe ;  /* 0x0ffffffe00067836 */ /* 0x002fc60000000000 */
[----:B------:R1:W5:Y:S01]  /*0200*/  @P1 LDG.E R66, desc[UR28][R4.64] ;  /* 0x0000001c04421981 */ /* 0x000362000c1e1900 */
[----:B----4-:R-:W-:Y:S01]  /*0210*/  IABS R0, R8 ;  /* 0x0000000800007213 */ /* 0x010fe20000000000 */
[----:B------:R3:W4:Y:S01]  /*0220*/  F2I.FTZ.U32.TRUNC.NTZ R7, R6 ;  /* 0x0000000600077305 */ /* 0x000722000021f000 */
[----:B------:R-:W-:Y:S02]  /*0230*/  ISETP.GE.AND P0, PT, R64, 0x1, PT ;  /* 0x000000014000780c */ /* 0x000fe40003f06270 */
[----:B------:R-:W-:Y:S01]  /*0240*/  R2UR UR6, R0 ;  /* 0x00000000000672ca */ /* 0x000fe200000e0000 */
[----:B---3--:R-:W-:Y:S01]  /*0250*/  HFMA2 R6, -RZ, RZ, 0, 0 ;  /* 0x00000000ff067431 */ /* 0x008fe200000001ff */
[----:B----4-:R-:W-:Y:S01]  /*0260*/  R2UR UR5, R7 ;  /* 0x00000000070572ca */ /* 0x010fe200000e0000 */
[----:B--2---:R-:W-:-:S03]  /*0270*/  IMAD.MOV R2, RZ, RZ, -R7 ;  /* 0x000000ffff027224 */ /* 0x004fc600078e0a07 */
[----:B------:R-:W-:Y:S01]  /*0280*/  R2UR UR4, R6 ;  /* 0x00000000060472ca */ /* 0x000fe200000e0000 */
[----:B------:R-:W-:-:S12]  /*0290*/  IMAD R3, R2, R9, RZ ;  /* 0x0000000902037224 */ /* 0x000fd800078e02ff */
[----:B------:R-:W-:-:S05]  /*02a0*/  IMAD.HI.U32 R3, R7, R3, UR4 ;  /* 0x0000000407037e27 */ /* 0x000fca000f8e0003 */
[----:B------:R-:W-:-:S13]  /*02b0*/  R2UR UR4, R3 ;  /* 0x00000000030472ca */ /* 0x000fda00000e0000 */
[----:B------:R-:W-:-:S07]  /*02c0*/  UIMAD.WIDE.U32 UR4, UR4, UR6, URZ ;  /* 0x00000006040472a5 */ /* 0x000fce000f8e00ff */
[----:B------:R-:W-:Y:S02]  /*02d0*/  UMOV UR26, UR5 ;  /* 0x00000005001a7c82 */ /* 0x000fe40008000000 */
[----:B------:R-:W-:-:S05]  /*02e0*/  IADD3 R0, PT, PT, RZ, -UR26, RZ ;  /* 0x8000001aff007c10 */ /* 0x000fca000fffe0ff */
[----:B------:R-:W-:-:S05]  /*02f0*/  IMAD R0, R9, R0, UR6 ;  /* 0x0000000609007e24 */ /* 0x000fca000f8e0200 */
[----:B------:R-:W-:Y:S01]  /*0300*/  ISETP.GT.U32.AND P1, PT, R9, R0, PT ;  /* 0x000000000900720c */ /* 0x000fe20003f24070 */
[----:B01----:R-:W-:-:S12]  /*0310*/  @!P0 EXIT ;  /* 0x000000000000894d */ /* 0x003fd80003800000 */
[----:B------:R-:W-:Y:S01]  /*0320*/  VOTEU.ANY UP0, P1 ;  /* 0x0000000000ff7886 */ /* 0x000fe20000800100 */
[----:B------:R-:W-:Y:S01]  /*0330*/  PLOP3.LUT P0, PT, PT, PT, UP0, 0x80, 0x8 ;  /* 0x000000000008781c */ /* 0x000fe20003f0f008 */
[----:B------:R-:W0:Y:S01]  /*0340*/  LDCU.128 UR4, c[0x0][0x420] ;  /* 0x00008400ff0477ac */ /* 0x000e220008000c00 */
[----:B------:R-:W1:Y:S01]  /*0350*/  S2R R65, SR_TID.X ;  /* 0x0000000000417919 */ /* 0x000e620000002100 */
[----:B------:R-:W2:Y:S01]  /*0360*/  LDCU.128 UR8, c[0x0][0x460] ;  /* 0x00008c00ff0877ac */ /* 0x000ea20008000c00 */
[----:B------:R-:W-:Y:S02]  /*0370*/  UIMAD.WIDE.U32 UR12, UR15, UR20, URZ ;  /* 0x000000140f0c72a5 */ /* 0x000fe4000f8e00ff */
[----:B------:R-:W-:-:S07]  /*0380*/  UIMAD.WIDE.U32 UR24, UR15, UR16, URZ ;  /* 0x000000100f1872a5 */ /* 0x000fce000f8e00ff */
[----:B------:R-:W-:Y:S01]  /*0390*/  @!P0 IMAD.IADD R0, R0, 0x1, -R9 ;  /* 0x0000000100008824 */ /* 0x000fe200078e0a09 */
[----:B------:R-:W-:Y:S02]  /*03a0*/  UIMAD UR13, UR15, UR21, UR13 ;  /* 0x000000150f0d72a4 */ /* 0x000fe4000f8e020d */
[----:B------:R-:W-:Y:S02]  /*03b0*/  UIMAD UR25, UR15, UR17, UR25 ;  /* 0x000000110f1972a4 */ /* 0x000fe4000f8e0219 */
[----:B------:R-:W-:Y:S01]  /*03c0*/  ISETP.GE.U32.AND P0, PT, R0, R9, PT ;  /* 0x000000090000720c */ /* 0x000fe20003f06070 */
[----:B------:R-:W-:Y:S02]  /*03d0*/  UIMAD.WIDE.U32 UR20, UR14, UR22, UR12 ;  /* 0x000000160e1472a5 */ /* 0x000fe4000f8e000c */
[----:B0-----:R-:W-:Y:S01]  /*03e0*/  UIMAD.WIDE.U32 UR12, UR14, UR6, URZ ;  /* 0x000000060e0c72a5 */ /* 0x001fe2000f8e00ff */
[----:B------:R-:W0:Y:S01]  /*03f0*/  LDCU.64 UR30, c[0x0][0x3b0] ;  /* 0x00007600ff1e77ac */ /* 0x000e220008000a00 */
[----:B--2---:R-:W-:-:S02]  /*0400*/  ULEA UR16, UP1, UR20, UR8, 0x2 ;  /* 0x0000000814107291 */ /* 0x004fc4000f8210ff */
[----:B------:R-:W-:Y:S02]  /*0410*/  UIMAD.WIDE.U32 UR24, UR14, UR18, UR24 ;  /* 0x000000120e1872a5 */ /* 0x000fe4000f8e0018 */
[----:B------:R-:W-:Y:S02]  /*0420*/  UIMAD UR13, UR14, UR7, UR13 ;  /* 0x000000070e0d72a4 */ /* 0x000fe4000f8e020d */
[----:B------:R-:W-:Y:S01]  /*0430*/  UIMAD UR36, UR14, UR23, UR21 ;  /* 0x000000170e2472a4 */ /* 0x000fe2000f8e0215 */
[----:B-1----:R-:W-:Y:S01]  /*0440*/  SHF.L.U32 R0, R65, 0x4, RZ ;  /* 0x0000000441007819 */ /* 0x002fe200000006ff */
[----:B------:R-:W-:Y:S02]  /*0450*/  UIMAD.WIDE.U32 UR12, UR15, UR4, UR12 ;  /* 0x000000040f0c72a5 */ /* 0x000fe4000f8e000c */
[----:B------:R-:W-:Y:S01]  /*0460*/  UIMAD UR19, UR14, UR19, UR25 ;  /* 0x000000130e1372a4 */ /* 0x000fe2000f8e0219 */
[----:B------:R-:W-:Y:S01]  /*0470*/  LOP3.LUT R0, R0, 0x3e00, RZ, 0xc0, !PT ;  /* 0x00003e0000007812 */ /* 0x000fe200078ec0ff */
[----:B------:R-:W-:-:S02]  /*0480*/  ULEA UR10, UP2, UR24, UR10, 0x2 ;  /* 0x0000000a180a7291 */ /* 0x000fc4000f8410ff */
[----:B------:R-:W-:Y:S01]  /*0490*/  ULEA.HI.X UR36, UR20, UR9, UR36, 0x2, UP1 ;  /* 0x0000000914247291 */ /* 0x000fe200088f1424 */
[----:B------:R-:W-:Y:S01]  /*04a0*/  LOP3.LUT R63, R0, 0x1f, R65, 0xf8, !PT ;  /* 0x0000001f003f7812 */ /* 0x000fe200078ef841 */
[----:B------:R-:W-:Y:S01]  /*04b0*/  ULOP3.LUT UR4, UR14, UR27, URZ, 0x3c, !UPT ;  /* 0x0000001b0e047292 */ /* 0x000fe2000f8e3cff */
[----:B------:R-:W-:Y:S01]  /*04c0*/  VOTEU.ANY UP1, P0 ;  /* 0x0000000000ff7886 */ /* 0x000fe20000020100 */
[----:B------:R-:W1:Y:S01]  /*04d0*/  LDCU.64 UR32, c[0x0][0x3d8] ;  /* 0x00007b00ff2077ac */ /* 0x000e620008000a00 */
[----:B------:R-:W-:Y:S02]  /*04e0*/  @!UP0 UIADD3 UR26, UPT, UPT, UR26, 0x1, URZ ;  /* 0x000000011a1a8890 */ /* 0x000fe4000fffe0ff */
[----:B------:R-:W-:Y:S02]  /*04f0*/  ULEA.HI.X UR35, UR24, UR11, UR19, 0x2, UP2 ;  /* 0x0000000b18237291 */ /* 0x000fe400090f1413 */
[----:B------:R-:W-:Y:S02]  /*0500*/  UISETP.GE.AND UP0, UPT, UR4, URZ, UPT ;  /* 0x000000ff0400728c */ /* 0x000fe4000bf06270 */
[----:B------:R-:W-:Y:S01]  /*0510*/  UISETP.NE.AND UP2, UPT, UR27, URZ, UPT ;  /* 0x000000ff1b00728c */ /* 0x000fe2000bf45270 */
[----:B------:R-:W2:Y:S01]  /*0520*/  LDCU.64 UR24, c[0x0][0x3c8] ;  /* 0x00007900ff1877ac */ /* 0x000ea20008000a00 */
[----:B------:R-:W-:-:S02]  /*0530*/  @UP1 UIADD3 UR26, UPT, UPT, UR26, 0x1, URZ ;  /* 0x000000011a1a1890 */ /* 0x000fc4000fffe0ff */
[----:B0-----:R-:W-:Y:S01]  /*0540*/  UIMAD.WIDE.U32 UR22, UR15, UR30, URZ ;  /* 0x0000001e0f1672a5 */ /* 0x001fe2000f8e00ff */
[----:B------:R-:W0:Y:S04]  /*0550*/  LDCU UR30, c[0x0][0x384] ;  /* 0x00007080ff1e77ac */ /* 0x000e280008000800 */
[----:B------:R-:W-:Y:S01]  /*0560*/  UMOV UR9, UR26 ;  /* 0x0000001a00097c82 */ /* 0x000fe20008000000 */
[----:B------:R-:W-:Y:S02]  /*0570*/  UIMAD UR8, UR15, UR5, UR13 ;  /* 0x000000050f0872a4 */ /* 0x000fe4000f8e020d */
[----:B------:R-:W-:Y:S02]  /*0580*/  @!UP0 UIADD3 UR9, UPT, UPT, -UR9, URZ, URZ ;  /* 0x000000ff09098290 */ /* 0x000fe4000fffe1ff */
[----:B------:R-:W-:-:S02]  /*0590*/  @!UP2 ULOP3.LUT UR9, URZ, UR27, URZ, 0x33, !UPT ;  /* 0x0000001bff09a292 */ /* 0x000fc4000f8e33ff */
[----:B-1----:R-:W-:Y:S02]  /*05a0*/  UIMAD.WIDE.U32 UR26, UR14, UR32, URZ ;  /* 0x000000200e1a72a5 */ /* 0x002fe4000f8e00ff */
[----:B------:R-:W-:Y:S01]  /*05b0*/  USHF.R.S32.HI UR11, URZ, 0x1f, UR9 ;  /* 0x0000001fff0b7899 */ /* 0x000fe20008011409 */
[----:B------:R-:W1:Y:S01]  /*05c0*/  LDCU.128 UR4, c[0x0][0x3a0] ;  /* 0x00007400ff0477ac */ /* 0x000e620008000c00 */
[----:B------:R-:W-:Y:S01]  /*05d0*/  UIMAD UR23, UR15, UR31, UR23 ;  /* 0x0000001f0f1772a4 */ /* 0x000fe2000f8e0217 */
[----:B------:R-:W3:Y:S01]  /*05e0*/  LDCU.64 UR20, c[0x0][0x448] ;  /* 0x00008900ff1477ac */ /* 0x000ee20008000a00 */
[----:B--2---:R-:W-:Y:S01]  /*05f0*/  UIMAD UR11, UR11, UR24, URZ ;  /* 0x000000180b0b72a4 */ /* 0x004fe2000f8e02ff */
[----:B------:R-:W2:Y:S01]  /*0600*/  LDCU.64 UR18, c[0x0][0x450] ;  /* 0x00008a00ff1277ac */ /* 0x000ea20008000a00 */
[----:B------:R-:W4:Y:S01]  /*0610*/  LDCU.64 UR38, c[0x0][0x440] ;  /* 0x00008800ff2677ac */ /* 0x000f220008000a00 */
[----:B------:R-:W-:Y:S02]  /*0620*/  UIMAD.WIDE.U32 UR22, UR9, UR24, UR22 ;  /* 0x00000018091672a5 */ /* 0x000fe4000f8e0016 */
[----:B------:R-:W-:-:S02]  /*0630*/  UIMAD UR17, UR9, UR25, UR11 ;  /* 0x00000019091172a4 */ /* 0x000fc4000f8e020b */
[----:B------:R-:W-:Y:S02]  /*0640*/  UIMAD UR9, UR14, UR33, UR27 ;  /* 0x000000210e0972a4 */ /* 0x000fe4000f8e021b */
[----:B0-----:R-:W-:Y:S01]  /*0650*/  UIMAD UR15, UR15, UR30, UR14 ;  /* 0x0000001e0f0f72a4 */ /* 0x001fe2000f8e020e */
[----:B------:R-:W0:Y:S01]  /*0660*/  LDCU UR27, c[0x0][0x38c] ;  /* 0x00007180ff1b77ac */ /* 0x000e220008000800 */
[----:B------:R-:W4:Y:S04]  /*0670*/  LDCU.64 UR30, c[0x0][0x3c0] ;  /* 0x00007800ff1e77ac */ /* 0x000f280008000a00 */
[----:B------:R-:W-:Y:S01]  /*0680*/  IMAD R64, R64, UR15, RZ ;  /* 0x0000000f40407c24 */ /* 0x000fe2000f8e02ff */
[----:B------:R-:W4:Y:S01]  /*0690*/  LDCU.64 UR32, c[0x0][0x3e0] ;  /* 0x00007c00ff2077ac */ /* 0x000f220008000a00 */
[----:B-1----:R-:W-:-:S02]  /*06a0*/  UIMAD.WIDE.U32 UR24, UR14, UR4, URZ ;  /* 0x000000040e1872a5 */ /* 0x002fc4000f8e00ff */
[----:B---3--:R-:W-:Y:S02]  /*06b0*/  ULEA UR11, UP0, UR22, UR20, 0x2 ;  /* 0x00000014160b7291 */ /* 0x008fe4000f8010ff */
[----:B------:R-:W-:Y:S02]  /*06c0*/  UIMAD UR5, UR14, UR5, UR25 ;  /* 0x000000050e0572a4 */ /* 0x000fe4000f8e0219 */
[----:B------:R-:W-:Y:S01]  /*06d0*/  UIADD3 UR23, UPT, UPT, UR23, UR17, URZ ;  /* 0x0000001117177290 */ /* 0x000fe2000fffe0ff */
[----:B0-----:R-:W-:Y:S01]  /*06e0*/  IMAD R64, R64, UR27, RZ ;  /* 0x0000001b40407c24 */ /* 0x001fe2000f8e02ff */
[----:B--2---:R-:W-:Y:S02]  /*06f0*/  ULEA UR20, UP2, UR26, UR18, 0x2 ;  /* 0x000000121a147291 */ /* 0x004fe4000f8410ff */
[----:B----4-:R-:W-:Y:S02]  /*0700*/  ULEA UR25, UP1, UR24, UR38, 0x2 ;  /* 0x0000002618197291 */ /* 0x010fe4000f8210ff */
[----:B------:R-:W-:-:S02]  /*0710*/  ULEA.HI.X UR23, UR22, UR21, UR23, 0x2, UP0 ;  /* 0x0000001516177291 */ /* 0x000fc400080f1417 */
[----:B------:R-:W-:Y:S02]  /*0720*/  ULEA.HI.X UR19, UR26, UR19, UR9, 0x2, UP2 ;  /* 0x000000131a137291 */ /* 0x000fe400090f1409 */
[----:B------:R-:W-:Y:S02]  /*0730*/  USHF.L.U64.HI UR17, UR30, 0x2, UR31 ;  /* 0x000000021e117899 */ /* 0x000fe4000801021f */
[----:B------:R-:W-:Y:S01]  /*0740*/  ULEA.HI.X UR24, UR24, UR39, UR5, 0x2, UP1 ;  /* 0x0000002718187291 */ /* 0x000fe200088f1405 */
[----:B------:R-:W-:Y:S01]  /*0750*/  UMOV UR4, URZ ;  /* 0x000000ff00047c82 */ /* 0x000fe20008000000 */
[----:B------:R-:W-:Y:S01]  /*0760*/  USHF.L.U64.HI UR21, UR6, 0x2, UR7 ;  /* 0x0000000206157899 */ /* 0x000fe20008010207 */
[----:B------:R-:W-:Y:S01]  /*0770*/  UMOV UR34, UR16 ;  /* 0x0000001000227c82 */ /* 0x000fe20008000000 */
[----:B------:R-:W-:Y:S01]  /*0780*/  USHF.L.U64.HI UR18, UR32, 0x2, UR33 ;  /* 0x0000000220127899 */ /* 0x000fe20008010221 */
[----:B------:R-:W-:Y:S01]  /*0790*/  UMOV UR26, UR10 ;  /* 0x0000000a001a7c82 */ /* 0x000fe20008000000 */
[----:B------:R-:W-:Y:S01]  /*07a0*/  UMOV UR31, UR36 ;  /* 0x00000024001f7c82 */ /* 0x000fe20008000000 */
[----:B------:R-:W-:Y:S01]  /*07b0*/  UMOV UR27, UR35 ;  /* 0x00000023001b7c82 */ /* 0x000fe20008000000 */
[----:B------:R-:W-:-:S08]  /*07c0*/  UMOV UR22, UR11 ;  /* 0x0000000b00167c82 */ /* 0x000fd00008000000 */
.L_x_2678:
[----:B0-----:R-:W0:Y:S01]  /*07d0*/  LDCU UR5, c[0x0][0x388] ;  /* 0x00007100ff0577ac */ /* 0x001e220008000800 */
[----:B------:R-:W-:Y:S01]  /*07e0*/  IMAD.SHL.U32 R2, R65, 0x10, RZ ;  /* 0x0000001041027824 */ /* 0x000fe200078e00ff */
[----:B------:R-:W-:Y:S01]  /*07f0*/  CS2R R12, SRZ ;  /* 0x00000000000c7805 */ /* 0x000fe2000001ff00 */
[----:B------:R-:W-:Y:S01]  /*0800*/  IMAD.SHL.U32 R4, R63, 0x4, RZ ;  /* 0x000000043f047824 */ /* 0x000fe200078e00ff */
[----:B------:R-:W-:Y:S01]  /*0810*/  USHF.L.U32 UR7, UR4, 0xb, URZ ;  /* 0x0000000b04077899 */ /* 0x000fe200080006ff */
[----:B------:R-:W-:Y:S01]  /*0820*/  HFMA2 R5, -RZ, RZ, 0, 0 ;  /* 0x00000000ff057431 */ /* 0x000fe200000001ff */
        /* <DEDUP_REMOVED lines=8> */
[----:B------:R-:W-:Y:S01]  /*08b0*/  MOV R0, RZ ;  /* 0x000000ff00007202 */ /* 0x000fe20000000f00 */
[----:B------:R-:W-:Y:S01]  /*08c0*/  IMAD.X R3, RZ, RZ, UR27, P1 ;  /* 0x0000001bff037e24 */ /* 0x000fe200088e06ff */
[----:B------:R-:W-:Y:S01]  /*08d0*/  CS2R R16, SRZ ;  /* 0x0000000000107805 */ /* 0x000fe2000001ff00 */
[----:B------:R-:W-:Y:S01]  /*08e0*/  HFMA2 R21, -RZ, RZ, 0, 0 ;  /* 0x00000000ff157431 */ /* 0x000fe200000001ff */
[----:B0-----:R-:W-:Y:S01]  /*08f0*/  UIADD3 UR33, UPT, UPT, -UR7, UR5, URZ ;  /* 0x0000000507217290 */ /* 0x001fe2000fffe1ff */
[----:B------:R-:W-:-:S05]  /*0900*/  CS2R R18, SRZ ;  /* 0x0000000000127805 */ /* 0x000fca000001ff00 */
[----:B------:R-:W-:Y:S01]  /*0910*/  ISETP.GE.AND P2, PT, R63, UR33, PT ;  /* 0x000000213f007c0c */ /* 0x000fe2000bf46270 */
[----:B------:R-:W-:Y:S01]  /*0920*/  BAR.SYNC.DEFER_BLOCKING 0x0 ;  /* 0x0000000000007b1d */ /* 0x000fe20000010000 */
[----:B------:R-:W-:-:S04]  /*0930*/  LOP3.LUT R63, R22, 0x1f, R65, 0xf8, !PT ;  /* 0x0000001f163f7812 */ /* 0x000fc800078ef841 */
[----:B------:R-:W-:-:S04]  /*0940*/  LOP3.LUT R57, R63, 0xc0, RZ, 0xfc, !PT ;  /* 0x000000c03f397812 */ /* 0x000fc800078efcff */
[----:B------:R-:W-:Y:S02]  /*0950*/  ISETP.GE.AND P0, PT, R57, UR33, PT ;  /* 0x0000002139007c0c */ /* 0x000fe4000bf06270 */
[C---:B------:R-:W-:Y:S02]  /*0960*/  LOP3.LUT R56, R63.reuse, 0xe0, RZ, 0xfc, !PT ;  /* 0x000000e03f387812 */ /* 0x040fe400078efcff */
[----:B------:R-:W-:Y:S02]  /*0970*/  LOP3.LUT R55, R63, 0x100, RZ, 0xfc, !PT ;  /* 0x000001003f377812 */ /* 0x000fe400078efcff */
[----:B------:R-:W-:-:S07]  /*0980*/  @P2 LOP3.LUT R20, R20, 0x100, RZ, 0xfc, !PT ;  /* 0x0000010014142812 */ /* 0x000fce00078efcff */
[----:B------:R-:W2:Y:S01]  /*0990*/  @!P0 LDG.E R13, desc[UR28][R6.64+0x300] ;  /* 0x0003001c060d8981 */ /* 0x000ea2000c1e1900 */
[----:B------:R-:W-:Y:S02]  /*09a0*/  ISETP.GE.AND P0, PT, R56, UR33, PT ;  /* 0x0000002138007c0c */ /* 0x000fe4000bf06270 */
[C---:B------:R-:W-:Y:S01]  /*09b0*/  LOP3.LUT R62, R63.reuse, 0x20, RZ, 0xfc, !PT ;  /* 0x000000203f3e7812 */ /* 0x040fe200078efcff */
[----:B------:R-:W3:Y:S01]  /*09c0*/  @!P2 LDG.E R5, desc[UR28][R6.64] ;  /* 0x0000001c0605a981 */ /* 0x000ee2000c1e1900 */
[C---:B------:R-:W-:Y:S02]  /*09d0*/  LOP3.LUT R58, R63.reuse, 0xa0, RZ, 0xfc, !PT ;  /* 0x000000a03f3a7812 */ /* 0x040fe400078efcff */
[C---:B------:R-:W-:Y:S02]  /*09e0*/  LOP3.LUT R61, R63.reuse, 0x40, RZ, 0xfc, !PT ;  /* 0x000000403f3d7812 */ /* 0x040fe400078efcff */
[C---:B------:R-:W-:Y:S02]  /*09f0*/  LOP3.LUT R59, R63.reuse, 0x80, RZ, 0xfc, !PT ;  /* 0x000000803f3b7812 */ /* 0x040fe400078efcff */
[----:B------:R-:W-:-:S02]  /*0a00*/  LOP3.LUT R60, R63, 0x60, RZ, 0xfc, !PT ;  /* 0x000000603f3c7812 */ /* 0x000fc400078efcff */
[----:B------:R-:W-:Y:S01]  /*0a10*/  ISETP.GE.AND P5, PT, R62, UR33, PT ;  /* 0x000000213e007c0c */ /* 0x000fe2000bfa6270 */
[----:B------:R-:W4:Y:S01]  /*0a20*/  @!P0 LDG.E R12, desc[UR28][R6.64+0x380] ;  /* 0x0003801c060c8981 */ /* 0x000f22000c1e1900 */
[----:B------:R-:W-:Y:S02]  /*0a30*/  ISETP.GE.AND P0, PT, R55, UR33, PT ;  /* 0x0000002137007c0c */ /* 0x000fe4000bf06270 */
[----:B------:R-:W-:Y:S02]  /*0a40*/  ISETP.GE.AND P1, PT, R58, UR33, PT ;  /* 0x000000213a007c0c */ /* 0x000fe4000bf26270 */
[----:B------:R-:W-:Y:S02]  /*0a50*/  ISETP.GE.AND P4, PT, R61, UR33, PT ;  /* 0x000000213d007c0c */ /* 0x000fe4000bf86270 */
[----:B------:R-:W-:Y:S02]  /*0a60*/  ISETP.GE.AND P2, PT, R59, UR33, PT ;  /* 0x000000213b007c0c */ /* 0x000fe4000bf46270 */
[----:B------:R-:W-:-:S02]  /*0a70*/  ISETP.GE.AND P3, PT, R60, UR33, PT ;  /* 0x000000213c007c0c */ /* 0x000fc4000bf66270 */
[C---:B------:R-:W-:Y:S01]  /*0a80*/  LOP3.LUT R54, R63.reuse, 0x120, RZ, 0xfc, !PT ;  /* 0x000001203f367812 */ /* 0x040fe200078efcff */
[----:B------:R-:W2:Y:S01]  /*0a90*/  @!P5 LDG.E R0, desc[UR28][R6.64+0x80] ;  /* 0x0000801c0600d981 */ /* 0x000ea2000c1e1900 */
[C---:B------:R-:W-:Y:S02]  /*0aa0*/  LOP3.LUT R53, R63.reuse, 0x140, RZ, 0xfc, !PT ;  /* 0x000001403f357812 */ /* 0x040fe400078efcff */
[C---:B------:R-:W-:Y:S01]  /*0ab0*/  LOP3.LUT R52, R63.reuse, 0x160, RZ, 0xfc, !PT ;  /* 0x000001603f347812 */ /* 0x040fe200078efcff */
[----:B------:R-:W4:Y:S01]  /*0ac0*/  @!P0 LDG.E R15, desc[UR28][R6.64+0x400] ;  /* 0x0004001c060f8981 */ /* 0x000f22000c1e1900 */
[C---:B------:R-:W-:Y:S02]  /*0ad0*/  LOP3.LUT R51, R63.reuse, 0x180, RZ, 0xfc, !PT ;  /* 0x000001803f337812 */ /* 0x040fe400078efcff */
[----:B------:R-:W-:Y:S01]  /*0ae0*/  LOP3.LUT R50, R63, 0x1a0, RZ, 0xfc, !PT ;  /* 0x000001a03f327812 */ /* 0x000fe200078efcff */
[----:B------:R-:W4:Y:S01]  /*0af0*/  @!P1 LDG.E R10, desc[UR28][R6.64+0x280] ;  /* 0x0002801c060a9981 */ /* 0x000f22000c1e1900 */
[----:B------:R-:W-:-:S02]  /*0b00*/  ISETP.GE.AND P0, PT, R54, UR33, PT ;  /* 0x0000002136007c0c */ /* 0x000fc4000bf06270 */
[----:B------:R-:W-:Y:S01]  /*0b10*/  LOP3.LUT R49, R63, 0x1c0, RZ, 0xfc, !PT ;  /* 0x000001c03f317812 */ /* 0x000fe200078efcff */
[----:B------:R-:W4:Y:S01]  /*0b20*/  @!P4 LDG.E R9, desc[UR28][R6.64+0x100] ;  /* 0x0001001c0609c981 */ /* 0x000f22000c1e1900 */
[----:B------:R-:W-:-:S03]  /*0b30*/  ISETP.GE.AND P1, PT, R53, UR33, PT ;  /* 0x0000002135007c0c */ /* 0x000fc6000bf26270 */
[----:B------:R-:W4:Y:S01]  /*0b40*/  @!P2 LDG.E R11, desc[UR28][R6.64+0x200] ;  /* 0x0002001c060ba981 */ /* 0x000f22000c1e1900 */
[----:B------:R-:W-:-:S03]  /*0b50*/  ISETP.GE.AND P2, PT, R52, UR33, PT ;  /* 0x0000002134007c0c */ /* 0x000fc6000bf46270 */
[----:B------:R-:W4:Y:S01]  /*0b60*/  @!P3 LDG.E R8, desc[UR28][R6.64+0x180] ;  /* 0x0001801c0608b981 */ /* 0x000f22000c1e1900 */
[----:B------:R-:W-:Y:S02]  /*0b70*/  ISETP.GE.AND P3, PT, R51, UR33, PT ;  /* 0x0000002133007c0c */ /* 0x000fe4000bf66270 */
[----:B------:R-:W-:Y:S01]  /*0b80*/  ISETP.GE.AND P4, PT, R50, UR33, PT ;  /* 0x0000002132007c0c */ /* 0x000fe2000bf86270 */
[----:B------:R-:W4:Y:S01]  /*0b90*/  @!P0 LDG.E R14, desc[UR28][R6.64+0x480] ;  /* 0x0004801c060e8981 */ /* 0x000f22000c1e1900 */
[----:B------:R-:W-:Y:S02]  /*0ba0*/  ISETP.GE.AND P5, PT, R49, UR33, PT ;  /* 0x0000002131007c0c */ /* 0x000fe4000bfa6270 */
[----:B------:R-:W-:Y:S01]  /*0bb0*/  LOP3.LUT R48, R63, 0x1e0, RZ, 0xfc, !PT ;  /* 0x000001e03f307812 */ /* 0x000fe200078efcff */
[----:B------:R-:W4:Y:S03]  /*0bc0*/  @!P1 LDG.E R17, desc[UR28][R6.64+0x500] ;  /* 0x0005001c06119981 */ /* 0x000f26000c1e1900 */
[----:B------:R-:W-:Y:S01]  /*0bd0*/  ISETP.GE.AND P6, PT, R48, UR33, PT ;  /* 0x0000002130007c0c */ /* 0x000fe2000bfc6270 */
[----:B------:R-:W4:Y:S01]  /*0be0*/  @!P2 LDG.E R16, desc[UR28][R6.64+0x580] ;  /* 0x0005801c0610a981 */ /* 0x000f22000c1e1900 */
[----:B------:R-:W-:-:S03]  /*0bf0*/  P2R R76, PR, RZ, 0x1 ;  /* 0x00000001ff4c7803 */ /* 0x000fc60000000000 */
[----:B------:R-:W4:Y:S01]  /*0c00*/  @!P3 LDG.E R19, desc[UR28][R6.64+0x600] ;  /* 0x0006001c0613b981 */ /* 0x000f22000c1e1900 */
[----:B------:R-:W-:-:S03]  /*0c10*/  LOP3.LUT P0, RZ, R20, 0x100, RZ, 0xc0, !PT ;  /* 0x0000010014ff7812 */ /* 0x000fc6000780c0ff */
        /* <DEDUP_REMOVED lines=13> */
[C---:B------:R-:W-:Y:S01]  /*0cf0*/  IADD3 R23, PT, PT, R22.reuse, 0x20, RZ ;  /* 0x0000002016177810 */ /* 0x040fe20007ffe0ff */
[----:B------:R-:W-:Y:S01]  /*0d00*/  VIADD R27, R22, 0x80 ;  /* 0x00000080161b7836 */ /* 0x000fe20000000000 */
[-C--:B------:R-:W-:Y:S02]  /*0d10*/  LEA.HI.SX32 R7, R7, R22.reuse, 0x1b ;  /* 0x0000001607077211 */ /* 0x080fe400078fdaff */
[----:B------:R-:W-:-:S02]  /*0d20*/  LEA.HI.SX32 R23, R23, R22, 0x1b ;  /* 0x0000001617177211 */ /* 0x000fc400078fdaff */
[-C--:B------:R-:W-:Y:S02]  /*0d30*/  LEA.HI.SX32 R25, R25, R22.reuse, 0x1b ;  /* 0x0000001619197211 */ /* 0x080fe400078fdaff */
[----:B------:R-:W-:Y:S02]  /*0d40*/  LEA R43, R7, UR5, 0x2 ;  /* 0x00000005072b7c11 */ /* 0x000fe4000f8e10ff */
[C---:B------:R-:W-:Y:S02]  /*0d50*/  IADD3 R7, PT, PT, R22.reuse, 0xe0, RZ ;  /* 0x000000e016077810 */ /* 0x040fe40007ffe0ff */
[----:B------:R-:W-:Y:S02]  /*0d60*/  LEA.HI.SX32 R27, R27, R22, 0x1b ;  /* 0x000000161b1b7211 */ /* 0x000fe400078fdaff */
[----:B------:R-:W-:Y:S02]  /*0d70*/  LEA R45, R23, UR5, 0x2 ;  /* 0x00000005172d7c11 */ /* 0x000fe4000f8e10ff */
[----:B------:R-:W-:-:S02]  /*0d80*/  IADD3 R29, PT, PT, R22, 0xa0, RZ ;  /* 0x000000a0161d7810 */ /* 0x000fc40007ffe0ff */
[----:B------:R-:W-:Y:S01]  /*0d90*/  LEA R44, R25, UR5, 0x2 ;  /* 0x00000005192c7c11 */ /* 0x000fe2000f8e10ff */
[C---:B------:R-:W-:Y:S01]  /*0da0*/  VIADD R23, R22.reuse, 0x100 ;  /* 0x0000010016177836 */ /* 0x040fe20000000000 */
[-C--:B------:R-:W-:Y:S02]  /*0db0*/  LEA.HI.SX32 R7, R7, R22.reuse, 0x1b ;  /* 0x0000001607077211 */ /* 0x080fe400078fdaff */
[----:B------:R-:W-:Y:S01]  /*0dc0*/  LEA R42, R27, UR5, 0x2 ;  /* 0x000000051b2a7c11 */ /* 0x000fe2000f8e10ff */
[C---:B------:R-:W-:Y:S01]  /*0dd0*/  VIADD R27, R22.reuse, 0x140 ;  /* 0x00000140161b7836 */ /* 0x040fe20000000000 */
[-C--:B------:R-:W-:Y:S02]  /*0de0*/  LEA.HI.SX32 R29, R29, R22.reuse, 0x1b ;  /* 0x000000161d1d7211 */ /* 0x080fe400078fdaff */
[C---:B------:R-:W-:Y:S02]  /*0df0*/  IADD3 R25, PT, PT, R22.reuse, 0x120, RZ ;  /* 0x0000012016197810 */ /* 0x040fe40007ffe0ff */
[----:B------:R-:W-:Y:S01]  /*0e00*/  LEA R39, R7, UR5, 0x2 ;  /* 0x0000000507277c11 */ /* 0x000fe2000f8e10ff */
[----:B------:R-:W-:Y:S01]  /*0e10*/  VIADD R7, R22, 0x180 ;  /* 0x0000018016077836 */ /* 0x000fe20000000000 */
[----:B------:R-:W-:-:S02]  /*0e20*/  LEA.HI.SX32 R23, R23, R22, 0x1b ;  /* 0x0000001617177211 */ /* 0x000fc400078fdaff */
[----:B------:R-:W-:Y:S02]  /*0e30*/  LEA R41, R29, UR5, 0x2 ;  /* 0x000000051d297c11 */ /* 0x000fe4000f8e10ff */
[-C--:B------:R-:W-:Y:S02]  /*0e40*/  LEA.HI.SX32 R25, R25, R22.reuse, 0x1b ;  /* 0x0000001619197211 */ /* 0x080fe400078fdaff */
[-C--:B------:R-:W-:Y:S02]  /*0e50*/  LEA.HI.SX32 R27, R27, R22.reuse, 0x1b ;  /* 0x000000161b1b7211 */ /* 0x080fe400078fdaff */
[----:B------:R-:W-:Y:S02]  /*0e60*/  LEA R38, R23, UR5, 0x2 ;  /* 0x0000000517267c11 */ /* 0x000fe4000f8e10ff */
[----:B------:R-:W-:Y:S02]  /*0e70*/  LEA.HI.SX32 R7, R7, R22, 0x1b ;  /* 0x0000001607077211 */ /* 0x000fe400078fdaff */
[----:B------:R-:W-:-:S02]  /*0e80*/  LEA R37, R25, UR5, 0x2 ;  /* 0x0000000519257c11 */ /* 0x000fc4000f8e10ff */
[----:B------:R-:W-:Y:S02]  /*0e90*/  LEA R36, R27, UR5, 0x2 ;  /* 0x000000051b247c11 */ /* 0x000fe4000f8e10ff */
[----:B------:R-:W-:Y:S02]  /*0ea0*/  IADD3 R23, PT, PT, R22, 0x1e0, RZ ;  /* 0x000001e016177810 */ /* 0x000fe40007ffe0ff */
[----:B------:R-:W-:Y:S02]  /*0eb0*/  LEA R34, R7, UR5, 0x2 ;  /* 0x0000000507227c11 */ /* 0x000fe4000f8e10ff */
[----:B------:R-:W-:-:S04]  /*0ec0*/  LEA.HI.SX32 R23, R23, R22, 0x1b ;  /* 0x0000001617177211 */ /* 0x000fc800078fdaff */
[----:B------:R-:W-:Y:S02]  /*0ed0*/  LEA R31, R23, UR5, 0x2 ;  /* 0x00000005171f7c11 */ /* 0x000fe4000f8e10ff */
[----:B------:R-:W-:Y:S02]  /*0ee0*/  P2R R77, PR, RZ, 0x2 ;  /* 0x00000002ff4d7803 */ /* 0x000fe40000000000 */
[----:B------:R-:W-:Y:S02]  /*0ef0*/  ISETP.GE.AND P1, PT, R62, UR33, PT ;  /* 0x000000213e007c0c */ /* 0x000fe4000bf26270 */
[----:B------:R-:W-:Y:S01]  /*0f00*/  MOV R74, RZ ;  /* 0x000000ff004a7202 */ /* 0x000fe20000000f00 */
[----:B------:R-:W-:Y:S01]  /*0f10*/  HFMA2 R78, -RZ, RZ, 0, 0 ;  /* 0x00000000ff4e7431 */ /* 0x000fe200000001ff */
[----:B---3--:R0:W-:Y:S02]  /*0f20*/  STS [R46], R5 ;  /* 0x000000052e007388 */ /* 0x0081e40000000800 */
[----:B0-----:R-:W-:-:S05]  /*0f30*/  VIADD R5, R22, 0xc0 ;  /* 0x000000c016057836 */ /* 0x001fca0000000000 */
[----:B------:R-:W-:-:S04]  /*0f40*/  LEA.HI.SX32 R5, R5, R22, 0x1b ;  /* 0x0000001605057211 */ /* 0x000fc800078fdaff */
[----:B------:R-:W-:Y:S01]  /*0f50*/  LEA R40, R5, UR5, 0x2 ;  /* 0x0000000505287c11 */ /* 0x000fe2000f8e10ff */
[----:B--2---:R-:W-:Y:S01]  /*0f60*/  STS [R45+0x80], R0 ;  /* 0x000080002d007388 */ /* 0x004fe20000000800 */
[----:B------:R-:W-:-:S04]  /*0f70*/  IADD3 R5, PT, PT, R22, 0x160, RZ ;  /* 0x0000016016057810 */ /* 0x000fc80007ffe0ff */
[----:B------:R-:W-:Y:S01]  /*0f80*/  LEA.HI.SX32 R5, R5, R22, 0x1b ;  /* 0x0000001605057211 */ /* 0x000fe200078fdaff */
[----:B----4-:R0:W-:Y:S04]  /*0f90*/  STS [R44+0x100], R9 ;  /* 0x000100092c007388 */ /* 0x0101e80000000800 */
[----:B------:R-:W-:Y:S01]  /*0fa0*/  STS [R43+0x180], R8 ;  /* 0x000180082b007388 */ /* 0x000fe20000000800 */
[----:B0-----:R-:W-:-:S03]  /*0fb0*/  IADD3 R9, PT, PT, R22, 0x1a0, RZ ;  /* 0x000001a016097810 */ /* 0x001fc60007ffe0ff */
[----:B------:R0:W-:Y:S01]  /*0fc0*/  STS [R42+0x200], R11 ;  /* 0x0002000b2a007388 */ /* 0x0001e20000000800 */
[----:B------:R-:W-:-:S03]  /*0fd0*/  LEA.HI.SX32 R9, R9, R22, 0x1b ;  /* 0x0000001609097211 */ /* 0x000fc600078fdaff */
[----:B------:R-:W-:Y:S01]  /*0fe0*/  STS [R41+0x280], R10 ;  /* 0x0002800a29007388 */ /* 0x000fe20000000800 */
[----:B0-----:R-:W-:-:S03]  /*0ff0*/  VIADD R11, R22, 0x1c0 ;  /* 0x000001c0160b7836 */ /* 0x001fc60000000000 */
[----:B------:R-:W-:Y:S01]  /*1000*/  STS [R40+0x300], R13 ;  /* 0x0003000d28007388 */ /* 0x000fe20000000800 */
[----:B------:R-:W-:Y:S02]  /*1010*/  LEA R35, R5, UR5, 0x2 ;  /* 0x0000000505237c11 */ /* 0x000fe4000f8e10ff */
[----:B------:R-:W-:Y:S01]  /*1020*/  LEA.HI.SX32 R11, R11, R22, 0x1b ;  /* 0x000000160b0b7211 */ /* 0x000fe200078fdaff */
[----:B------:R-:W-:Y:S01]  /*1030*/  STS [R39+0x380], R12 ;  /* 0x0003800c27007388 */ /* 0x000fe20000000800 */
[----:B------:R-:W-:Y:S01]  /*1040*/  LEA R33, R9, UR5, 0x2 ;  /* 0x0000000509217c11 */ /* 0x000fe2000f8e10ff */
[----:B------:R-:W-:Y:S01]  /*1050*/  IMAD R22, R47, 0xf, R22 ;  /* 0x0000000f2f167824 */ /* 0x000fe200078e0216 */
[----:B------:R-:W-:Y:S01]  /*1060*/  LEA R32, R11, UR5, 0x2 ;  /* 0x000000050b207c11 */ /* 0x000fe2000f8e10ff */
[----:B------:R-:W-:Y:S04]  /*1070*/  STS [R38+0x400], R15 ;  /* 0x0004000f26007388 */ /* 0x000fe80000000800 */
[----:B------:R-:W-:Y:S04]  /*1080*/  STS [R37+0x480], R14 ;  /* 0x0004800e25007388 */ /* 0x000fe80000000800 */
[----:B------:R0:W-:Y:S04]  /*1090*/  STS [R36+0x500], R17 ;  /* 0x0005001124007388 */ /* 0x0001e80000000800 */
[----:B------:R-:W-:Y:S01]  /*10a0*/  STS [R35+0x580], R16 ;  /* 0x0005801023007388 */ /* 0x000fe20000000800 */
[----:B------:R-:W-:-:S03]  /*10b0*/  VIADD R5, R22, 0x1 ;  /* 0x0000000116057836 */ /* 0x000fc60000000000 */
[----:B------:R1:W-:Y:S01]  /*10c0*/  STS [R34+0x600], R19 ;  /* 0x0006001322007388 */ /* 0x0003e20000000800 */
[C---:B------:R-:W-:Y:S01]  /*10d0*/  VIADD R9, R22.reuse, 0x3 ;  /* 0x0000000316097836 */ /* 0x040fe20000000000 */
[C---:B------:R-:W-:Y:S01]  /*10e0*/  IADD3 R25, PT, PT, R22.reuse, 0x8, RZ ;  /* 0x0000000816197810 */ /* 0x040fe20007ffe0ff */
[C---:B0-----:R-:W-:Y:S01]  /*10f0*/  VIADD R17, R22.reuse, 0x7 ;  /* 0x0000000716117836 */ /* 0x041fe20000000000 */
[----:B------:R-:W-:Y:S01]  /*1100*/  STS [R33+0x680], R18 ;  /* 0x0006801221007388 */ /* 0x000fe20000000800 */
[C---:B------:R-:W-:Y:S01]  /*1110*/  VIADD R13, R22.reuse, 0x5 ;  /* 0x00000005160d7836 */ /* 0x040fe20000000000 */
[C---:B------:R-:W-:Y:S01]  /*1120*/  IADD3 R7, PT, PT, R22.reuse, 0x2, RZ ;  /* 0x0000000216077810 */ /* 0x040fe20007ffe0ff */
[C---:B------:R-:W-:Y:S01]  /*1130*/  VIADD R71, R22.reuse, 0xd ;  /* 0x0000000d16477836 */ /* 0x040fe20000000000 */
[----:B------:R0:W-:Y:S01]  /*1140*/  STS [R32+0x700], R21 ;  /* 0x0007001520007388 */ /* 0x0001e20000000800 */
[C---:B------:R-:W-:Y:S02]  /*1150*/  VIADD R75, R22.reuse, 0xf ;  /* 0x0000000f164b7836 */ /* 0x040fe40000000000 */
[C---:B-1----:R-:W-:Y:S01]  /*1160*/  VIADD R19, R22.reuse, 0x9 ;  /* 0x0000000916137836 */ /* 0x042fe20000000000 */
[----:B------:R-:W-:-:S02]  /*1170*/  IADD3 R11, PT, PT, R22, 0x4, RZ ;  /* 0x00000004160b7810 */ /* 0x000fc40007ffe0ff */
[C---:B------:R-:W-:Y:S02]  /*1180*/  IADD3 R15, PT, PT, R22.reuse, 0x6, RZ ;  /* 0x00000006160f7810 */ /* 0x040fe40007ffe0ff */
[C---:B------:R-:W-:Y:S01]  /*1190*/  IADD3 R27, PT, PT, R22.reuse, 0xa, RZ ;  /* 0x0000000a161b7810 */ /* 0x040fe20007ffe0ff */
[C---:B0-----:R-:W-:Y:S01]  /*11a0*/  VIADD R21, R22.reuse, 0xb ;  /* 0x0000000b16157836 */ /* 0x041fe20000000000 */
        /* <DEDUP_REMOVED lines=18> */
[----:B------:R0:W-:Y:S01]  /*12d0*/  STS [R31+0x780], R20 ;  /* 0x000780141f007388 */ /* 0x0001e20000000800 */
[----:B------:R-:W-:Y:S01]  /*12e0*/  LEA R23, R17, UR5, 0x2 ;  /* 0x0000000511177c11 */ /* 0x000fe2000f8e10ff */
[----:B------:R-:W-:Y:S01]  /*12f0*/  NOP ;  /* 0x0000000000007918 */ /* 0x000fe20000000000 */
[----:B------:R-:W-:-:S03]  /*1300*/  LEA R22, R0, UR5, 0x2 ;  /* 0x0000000500167c11 */ /* 0x000fc6000f8e10ff */
[----:B------:R-:W-:Y:S01]  /*1310*/  LDS R14, [R23+0x1c] ;  /* 0x00001c00170e7984 */ /* 0x000fe20000000800 */
[----:B------:R-:W-:Y:S02]  /*1320*/  LEA R21, R19, UR5, 0x2 ;  /* 0x0000000513157c11 */ /* 0x000fe4000f8e10ff */
[----:B------:R-:W-:Y:S01]  /*1330*/  LEA R30, R30, UR5, 0x2 ;  /* 0x000000051e1e7c11 */ /* 0x000fe2000f8e10ff */
[----:B------:R-:W-:Y:S01]  /*1340*/  LDS R110, [R22+0x20] ;  /* 0x00002000166e7984 */ /* 0x000fe20000000800 */
[----:B------:R-:W-:Y:S02]  /*1350*/  LEA R29, R5, UR5, 0x2 ;  /* 0x00000005051d7c11 */ /* 0x000fe4000f8e10ff */
[----:B------:R-:W-:Y:S01]  /*1360*/  LEA R28, R7, UR5, 0x2 ;  /* 0x00000005071c7c11 */ /* 0x000fe2000f8e10ff */
[----:B------:R-:W-:Y:S01]  /*1370*/  LDS R100, [R30] ;  /* 0x000000001e647984 */ /* 0x000fe20000000800 */
[----:B------:R-:W-:Y:S02]  /*1380*/  LEA R27, R9, UR5, 0x2 ;  /* 0x00000005091b7c11 */ /* 0x000fe4000f8e10ff */
[----:B------:R-:W-:Y:S01]  /*1390*/  LEA R26, R11, UR5, 0x2 ;  /* 0x000000050b1a7c11 */ /* 0x000fe2000f8e10ff */
[----:B------:R-:W-:Y:S01]  /*13a0*/  LDS R102, [R29+0x4] ;  /* 0x000004001d667984 */ /* 0x000fe20000000800 */
[----:B------:R-:W-:-:S02]  /*13b0*/  LEA R25, R13, UR5, 0x2 ;  /* 0x000000050d197c11 */ /* 0x000fc4000f8e10ff */
[----:B------:R-:W-:Y:S01]  /*13c0*/  LEA R24, R15, UR5, 0x2 ;  /* 0x000000050f187c11 */ /* 0x000fe2000f8e10ff */
[----:B------:R-:W-:Y:S01]  /*13d0*/  LDS R104, [R28+0x8] ;  /* 0x000008001c687984 */ /* 0x000fe20000000800 */
[----:B0-----:R-:W-:Y:S02]  /*13e0*/  LEA R20, R6, UR5, 0x2 ;  /* 0x0000000506147c11 */ /* 0x001fe4000f8e10ff */
[----:B------:R-:W-:Y:S01]  /*13f0*/  LEA R19, R8, UR5, 0x2 ;  /* 0x0000000508137c11 */ /* 0x000fe2000f8e10ff */
[----:B------:R-:W-:Y:S01]  /*1400*/  LDS R120, [R27+0xc] ;  /* 0x00000c001b787984 */ /* 0x000fe20000000800 */
[----:B------:R-:W-:Y:S02]  /*1410*/  LEA R18, R18, UR5, 0x2 ;  /* 0x0000000512127c11 */ /* 0x000fe4000f8e10ff */
[----:B------:R-:W-:Y:S01]  /*1420*/  LEA R17, R71, UR5, 0x2 ;  /* 0x0000000547117c11 */ /* 0x000fe2000f8e10ff */
[----:B------:R-:W-:Y:S01]  /*1430*/  LDS R106, [R26+0x10] ;  /* 0x000010001a6a7984 */ /* 0x000fe20000000800 */
[----:B------:R-:W-:-:S02]  /*1440*/  LEA R16, R16, UR5, 0x2 ;  /* 0x0000000510107c11 */ /* 0x000fc4000f8e10ff */
[----:B------:R-:W-:Y:S01]  /*1450*/  LEA R0, R75, UR5, 0x2 ;  /* 0x000000054b007c11 */ /* 0x000fe2000f8e10ff */
        /* <DEDUP_REMOVED lines=12> */
[----:B------:R-:W-:-:S04]  /*1520*/  CS2R R70, SRZ ;  /* 0x0000000000467805 */ /* 0x000fc8000001ff00 */
[----:B------:R-:W2:Y:S01]  /*1530*/  @!P0 LDG.E R73, desc[UR28][R2.64] ;  /* 0x0000001c02498981 */ /* 0x000ea2000c1e1900 */
[----:B------:R-:W-:-:S03]  /*1540*/  ISETP.GE.AND P0, PT, R61, UR33, PT ;  /* 0x000000213d007c0c */ /* 0x000fc6000bf06270 */
[----:B------:R-:W3:Y:S01]  /*1550*/  @!P1 LDG.E R70, desc[UR28][R2.64+0x80] ;  /* 0x0000801c02469981 */ /* 0x000ee2000c1e1900 */
[----:B------:R-:W-:Y:S01]  /*1560*/  ISETP.GE.AND P1, PT, R60, UR33, PT ;  /* 0x000000213c007c0c */ /* 0x000fe2000bf26270 */
[----:B------:R-:W-:Y:S02]  /*1570*/  IMAD.MOV.U32 R7, RZ, RZ, RZ ;  /* 0x000000ffff077224 */ /* 0x000fe400078e00ff */
[----:B------:R-:W-:Y:S02]  /*1580*/  IMAD.MOV.U32 R9, RZ, RZ, RZ ;  /* 0x000000ffff097224 */ /* 0x000fe400078e00ff */
[----:B------:R-:W-:Y:S02]  /*1590*/  HFMA2 R80, -RZ, RZ, 0, 0 ;  /* 0x00000000ff507431 */ /* 0x000fe400000001ff */
[----:B------:R-:W-:Y:S01]  /*15a0*/  IMAD.MOV.U32 R11, RZ, RZ, RZ ;  /* 0x000000ffff0b7224 */ /* 0x000fe200078e00ff */
[----:B------:R-:W-:Y:S01]  /*15b0*/  MOV R82, RZ ;  /* 0x000000ff00527202 */ /* 0x000fe20000000f00 */
[----:B------:R-:W-:Y:S01]  /*15c0*/  IMAD.MOV.U32 R13, RZ, RZ, RZ ;  /* 0x000000ffff0d7224 */ /* 0x000fe200078e00ff */
[----:B------:R-:W4:Y:S04]  /*15d0*/  @!P5 LDG.E R71, desc[UR28][R2.64+0x700] ;  /* 0x0007001c0247d981 */ /* 0x000f28000c1e1900 */
[----:B------:R-:W4:Y:S01]  /*15e0*/  @!P0 LDG.E R5, desc[UR28][R2.64+0x100] ;  /* 0x0001001c02058981 */ /* 0x000f22000c1e1900 */
[----:B------:R-:W-:-:S03]  /*15f0*/  ISETP.GE.AND P0, PT, R59, UR33, PT ;  /* 0x000000213b007c0c */ /* 0x000fc6000bf06270 */
[----:B------:R-:W4:Y:S01]  /*1600*/  @!P1 LDG.E R72, desc[UR28][R2.64+0x180] ;  /* 0x0001801c02489981 */ /* 0x000f22000c1e1900 */
[----:B------:R-:W-:Y:S01]  /*1610*/  ISETP.GE.AND P1, PT, R58, UR33, PT ;  /* 0x000000213a007c0c */ /* 0x000fe2000bf26270 */
[----:B------:R-:W-:Y:S02]  /*1620*/  IMAD.MOV.U32 R15, RZ, RZ, RZ ;  /* 0x000000ffff0f7224 */ /* 0x000fe400078e00ff */
[----:B------:R-:W-:Y:S01]  /*1630*/  IMAD.MOV.U32 R84, RZ, RZ, RZ ;  /* 0x000000ffff547224 */ /* 0x000fe200078e00ff */
[----:B------:R-:W4:Y:S04]  /*1640*/  @!P2 LDG.E R80, desc[UR28][R2.64+0x580] ;  /* 0x0005801c0250a981 */ /* 0x000f28000c1e1900 */
[----:B------:R-:W4:Y:S04]  /*1650*/  @!P3 LDG.E R15, desc[UR28][R2.64+0x600] ;  /* 0x0006001c020fb981 */ /* 0x000f28000c1e1900 */
[----:B------:R-:W4:Y:S01]  /*1660*/  @!P0 LDG.E R7, desc[UR28][R2.64+0x200] ;  /* 0x0002001c02078981 */ /* 0x000f22000c1e1900 */
[----:B------:R-:W-:-:S03]  /*1670*/  ISETP.GE.AND P0, PT, R57, UR33, PT ;  /* 0x0000002139007c0c */ /* 0x000fc6000bf06270 */
[----:B------:R-:W4:Y:S01]  /*1680*/  @!P1 LDG.E R74, desc[UR28][R2.64+0x280] ;  /* 0x0002801c024a9981 */ /* 0x000f22000c1e1900 */
[----:B------:R-:W-:-:S03]  /*1690*/  ISETP.GE.AND P1, PT, R56, UR33, PT ;  /* 0x0000002138007c0c */ /* 0x000fc6000bf26270 */
[----:B------:R-:W4:Y:S04]  /*16a0*/  @!P4 LDG.E R82, desc[UR28][R2.64+0x680] ;  /* 0x0006801c0252c981 */ /* 0x000f28000c1e1900 */
[----:B------:R-:W4:Y:S04]  /*16b0*/  @!P6 LDG.E R84, desc[UR28][R2.64+0x780] ;  /* 0x0007801c0254e981 */ /* 0x000f28000c1e1900 */
[----:B------:R-:W4:Y:S01]  /*16c0*/  @!P0 LDG.E R9, desc[UR28][R2.64+0x300] ;  /* 0x0003001c02098981 */ /* 0x000f22000c1e1900 */
[----:B------:R-:W-:-:S03]  /*16d0*/  ISETP.GE.AND P0, PT, R55, UR33, PT ;  /* 0x0000002137007c0c */ /* 0x000fc6000bf06270 */
[----:B------:R-:W4:Y:S01]  /*16e0*/  @!P1 LDG.E R78, desc[UR28][R2.64+0x380] ;  /* 0x0003801c024e9981 */ /* 0x000f22000c1e1900 */
[----:B------:R-:W-:-:S09]  /*16f0*/  ISETP.NE.AND P1, PT, R77, RZ, PT ;  /* 0x000000ff4d00720c */ /* 0x000fd20003f25270 */
[----:B------:R-:W4:Y:S01]  /*1700*/  @!P0 LDG.E R11, desc[UR28][R2.64+0x400] ;  /* 0x0004001c020b8981 */ /* 0x000f22000c1e1900 */
[----:B------:R-:W-:Y:S02]  /*1710*/  ISETP.NE.AND P0, PT, R76, RZ, PT ;  /* 0x000000ff4c00720c */ /* 0x000fe40003f05270 */
[----:B------:R-:W-:Y:S01]  /*1720*/  MOV R76, RZ ;  /* 0x000000ff004c7202 */ /* 0x000fe20000000f00 */
[----:B------:R-:W4:Y:S10]  /*1730*/  @!P1 LDG.E R13, desc[UR28][R2.64+0x500] ;  /* 0x0005001c020d9981 */ /* 0x000f34000c1e1900 */
        /* <DEDUP_REMOVED lines=82> */
.L_x_2641:
[----:B------:R-:W-:Y:S05]  /*1c60*/  BSYNC.RECONVERGENT B0 ;  /* 0x0000000000007941 */ /* 0x000fea0003800200 */
.L_x_2640:
        /* <DEDUP_REMOVED lines=34> */
.L_x_2643:
[----:B------:R-:W-:Y:S05]  /*1e90*/  BSYNC.RECONVERGENT B0 ;  /* 0x0000000000007941 */ /* 0x000fea0003800200 */
.L_x_2642:
        /* <DEDUP_REMOVED lines=36> */
.L_x_2645:
[----:B------:R-:W-:Y:S05]  /*20e0*/  BSYNC.RECONVERGENT B0 ;  /* 0x0000000000007941 */ /* 0x000fea0003800200 */
.L_x_2644:
        /* <DEDUP_REMOVED lines=34> */
.L_x_2647:
[----:B------:R-:W-:Y:S05]  /*2310*/  BSYNC.RECONVERGENT B0 ;  /* 0x0000000000007941 */ /* 0x000fea0003800200 */
.L_x_2646:
        /* <DEDUP_REMOVED lines=36> */
.L_x_2649:
[----:B------:R-:W-:Y:S05]  /*2560*/  BSYNC.RECONVERGENT B0 ;  /* 0x0000000000007941 */ /* 0x000fea0003800200 */
.L_x_2648:
        /* <DEDUP_REMOVED lines=34> */
.L_x_2651:
[----:B------:R-:W-:Y:S05]  /*2790*/  BSYNC.RECONVERGENT B0 ;  /* 0x0000000000007941 */ /* 0x000fea0003800200 */
.L_x_2650:
        /* <DEDUP_REMOVED lines=36> */
.L_x_2653:
[----:B------:R-:W-:Y:S05]  /*29e0*/  BSYNC.RECONVERGENT B0 ;  /* 0x0000000000007941 */ /* 0x000fea0003800200 */
.L_x_2652:
        /* <DEDUP_REMOVED lines=34> */
.L_x_2655:
[----:B------:R-:W-:Y:S05]  /*2c10*/  BSYNC.RECONVERGENT B0 ;  /* 0x0000000000007941 */ /* 0x000fea0003800200 */
.L_x_2654:
        /* <DEDUP_REMOVED lines=36> */
.L_x_2657:
[----:B------:R-:W-:Y:S05]  /*2e60*/  BSYNC.RECONVERGENT B0 ;  /* 0x0000000000007941 */ /* 0x000fea0003800200 */
.L_x_2656:
        /* <DEDUP_REMOVED lines=34> */
.L_x_2659:
[----:B------:R-:W-:Y:S05]  /*3090*/  BSYNC.RECONVERGENT B0 ;  /* 0x0000000000007941 */ /* 0x000fea0003800200 */
.L_x_2658:
        /* <DEDUP_REMOVED lines=39> */
.L_x_2661:
[----:B------:R-:W-:Y:S05]  /*3310*/  BSYNC.RECONVERGENT B0 ;  /* 0x0000000000007941 */ /* 0x000fea0003800200 */
.L_x_2660:
        /* <DEDUP_REMOVED lines=32> */
.L_x_2663:
[----:B------:R-:W-:Y:S05]  /*3520*/  BSYNC.RECONVERGENT B0 ;  /* 0x0000000000007941 */ /* 0x000fea0003800200 */
.L_x_2662:
        /* <DEDUP_REMOVED lines=32> */
.L_x_2665:
[----:B------:R-:W-:Y:S05]  /*3730*/  BSYNC.RECONVERGENT B0 ;  /* 0x0000000000007941 */ /* 0x000fea0003800200 */
.L_x_2664:
        /* <DEDUP_REMOVED lines=32> */
.L_x_2667:
[----:B------:R-:W-:Y:S05]  /*3940*/  BSYNC.RECONVERGENT B0 ;  /* 0x0000000000007941 */ /* 0x000fea0003800200 */
.L_x_2666:
        /* <DEDUP_REMOVED lines=32> */
.L_x_2669:
[----:B------:R-:W-:Y:S05]  /*3b50*/  BSYNC.RECONVERGENT B0 ;  /* 0x0000000000007941 */ /* 0x000fea0003800200 */
.L_x_2668:
        /* <DEDUP_REMOVED lines=32> */
.L_x_2671:
[----:B------:R-:W-:Y:S05]  /*3d60*/  BSYNC.RECONVERGENT B0 ;  /* 0x0000000000007941 */ /* 0x000fea0003800200 */
.L_x_2670:
        /* <DEDUP_REMOVED lines=20> */
[----:B------:R-:W0:Y:S01]  /*3eb0*/  LDCU UR9, c[0x0][0x38c] ;  /* 0x00007180ff0977ac */ /* 0x000e220008000800 */
[----:B------:R-:W-:Y:S01]  /*3ec0*/  MOV R3, UR22 ;  /* 0x0000001600037c02 */ /* 0x000fe20008000f00 */
[----:B------:R-:W-:Y:S01]  /*3ed0*/  FMUL.FTZ R100, R100, R70 ;  /* 0x0000004664647220 */ /* 0x000fe20000410000 */
[----:B------:R-:W-:Y:S01]  /*3ee0*/  ISETP.GE.AND P1, PT, R63, UR33, PT ;  /* 0x000000213f007c0c */ /* 0x000fe2000bf26270 */
[----:B------:R-:W-:Y:S01]  /*3ef0*/  FMUL.FTZ R102, R102, R71 ;  /* 0x0000004766667220 */ /* 0x000fe20000410000 */
[----:B------:R-:W-:Y:S01]  /*3f00*/  IADD3 R2, P0, P2, R4, 0x400, R3 ;  /* 0x0000040004027810 */ /* 0x000fe20007a1e003 */
        /* <DEDUP_REMOVED lines=12> */
[----:B0-----:R-:W-:Y:S01]  /*3fd0*/  UISETP.LT.AND UP0, UPT, UR9, 0x1, UPT ;  /* 0x000000010900788c */ /* 0x001fe2000bf01270 */
[----:B------:R-:W-:Y:S01]  /*3fe0*/  FMUL.FTZ R116, R116, R84 ;  /* 0x0000005474747220 */ /* 0x000fe20000410000 */
[----:B------:R-:W-:Y:S01]  /*3ff0*/  FMUL.FTZ R117, R6, R85 ;  /* 0x0000005506757220 */ /* 0x000fe20000410000 */
[----:B------:R-:W-:Y:S01]  /*4000*/  IADD3.X R3, PT, PT, RZ, UR23, RZ, P0, P2 ;  /* 0x00000017ff037c10 */ /* 0x000fe200087e44ff */
[----:B------:R-:W-:-:S02]  /*4010*/  USEL UR10, UR9, 0x1, !UP0 ;  /* 0x00000001090a7887 */ /* 0x000fc4000c000000 */
[----:B------:R-:W-:Y:S02]  /*4020*/  UIMAD UR7, UR4, UR7, URZ ;  /* 0x00000007040772a4 */ /* 0x000fe4000f8e02ff */
[----:B------:R-:W-:Y:S02]  /*4030*/  UIADD3 UR9, UPT, UPT, UR5, 0x2150, URZ ;  /* 0x0000215005097890 */ /* 0x000fe4000fffe0ff */
[----:B------:R-:W-:Y:S01]  /*4040*/  UIADD3 UR10, UPT, UPT, -UR10, URZ, URZ ;  /* 0x000000ff0a0a7290 */ /* 0x000fe2000fffe1ff */
[----:B------:R-:W-:Y:S01]  /*4050*/  UMOV UR15, UR20 ;  /* 0x00000014000f7c82 */ /* 0x000fe20008000000 */
[----:B------:R-:W-:Y:S01]  /*4060*/  UMOV UR16, UR19 ;  /* 0x0000001300107c82 */ /* 0x000fe20008000000 */
[----:B------:R-:W-:Y:S01]  /*4070*/  UMOV UR11, UR25 ;  /* 0x00000019000b7c82 */ /* 0x000fe20008000000 */
[----:B------:R-:W-:-:S08]  /*4080*/  UMOV UR14, UR24 ;  /* 0x00000018000e7c82 */ /* 0x000fd00008000000 */
.L_x_2677:
[----:B------:R-:W-:Y:S01]  /*4090*/  IMAD.SHL.U32 R6, R65, 0x10, RZ ;  /* 0x0000001041067824 */ /* 0x000fe200078e00ff */
[----:B------:R-:W-:Y:S02]  /*40a0*/  CS2R R8, SRZ ;  /* 0x0000000000087805 */ /* 0x000fe4000001ff00 */
[----:B------:R-:W-:Y:S01]  /*40b0*/  CS2R R10, SRZ ;  /* 0x00000000000a7805 */ /* 0x000fe2000001ff00 */
[----:B------:R-:W-:Y:S01]  /*40c0*/  HFMA2 R7, -RZ, RZ, 0, 0 ;  /* 0x00000000ff077431 */ /* 0x000fe200000001ff */
[----:B0-----:R-:W-:Y:S02]  /*40d0*/  CS2R R12, SRZ ;  /* 0x00000000000c7805 */ /* 0x001fe4000001ff00 */
[----:B------:R-:W-:Y:S02]  /*40e0*/  LOP3.LUT R4, R6, 0x3e00, RZ, 0xc0, !PT ;  /* 0x00003e0006047812 */ /* 0x000fe400078ec0ff */
[----:B------:R-:W-:Y:S02]  /*40f0*/  CS2R R14, SRZ ;  /* 0x00000000000e7805 */ /* 0x000fe4000001ff00 */
[----:B------:R-:W-:-:S02]  /*4100*/  CS2R R118, SRZ ;  /* 0x0000000000767805 */ /* 0x000fc4000001ff00 */
[----:B------:R-:W-:Y:S02]  /*4110*/  CS2R R120, SRZ ;  /* 0x0000000000787805 */ /* 0x000fe4000001ff00 */
[----:B------:R-:W-:Y:S02]  /*4120*/  LOP3.LUT R63, R4, 0x1f, R65, 0xf8, !PT ;  /* 0x0000001f043f7812 */ /* 0x000fe400078ef841 */
[----:B------:R-:W-:Y:S01]  /*4130*/  CS2R R122, SRZ ;  /* 0x00000000007a7805 */ /* 0x000fe2000001ff00 */
[----:B------:R-:W-:Y:S01]  /*4140*/  IMAD.MOV.U32 R124, RZ, RZ, RZ ;  /* 0x000000ffff7c7224 */ /* 0x000fe200078e00ff */
[----:B------:R-:W-:Y:S01]  /*4150*/  MOV R4, UR11 ;  /* 0x0000000b00047c02 */ /* 0x000fe20008000f00 */
[----:B------:R-:W2:Y:S01]  /*4160*/  @!P1 LDG.E R7, desc[UR28][R2.64+-0x400] ;  /* 0xfffc001c02079981 */ /* 0x000ea2000c1e1900 */
[C---:B------:R-:W-:Y:S02]  /*4170*/  LOP3.LUT R62, R63.reuse, 0x20, RZ, 0xfc, !PT ;  /* 0x000000203f3e7812 */ /* 0x040fe400078efcff */
[----:B------:R-:W-:-:S02]  /*4180*/  LOP3.LUT R61, R63, 0x40, RZ, 0xfc, !PT ;  /* 0x000000403f3d7812 */ /* 0x000fc400078efcff */
[----:B------:R-:W-:Y:S02]  /*4190*/  LOP3.LUT R60, R63, 0x60, RZ, 0xfc, !PT ;  /* 0x000000603f3c7812 */ /* 0x000fe400078efcff */
[----:B------:R-:W-:Y:S02]  /*41a0*/  ISETP.GE.AND P4, PT, R62, UR33, PT ;  /* 0x000000213e007c0c */ /* 0x000fe4000bf86270 */
[----:B------:R-:W-:Y:S02]  /*41b0*/  ISETP.GE.AND P3, PT, R61, UR33, PT ;  /* 0x000000213d007c0c */ /* 0x000fe4000bf66270 */
[----:B------:R-:W-:Y:S02]  /*41c0*/  ISETP.GE.AND P2, PT, R60, UR33, PT ;  /* 0x000000213c007c0c */ /* 0x000fe4000bf46270 */
[C---:B------:R-:W-:Y:S02]  /*41d0*/  LOP3.LUT R59, R63.reuse, 0x80, RZ, 0xfc, !PT ;  /* 0x000000803f3b7812 */ /* 0x040fe400078efcff */
[----:B------:R-:W-:-:S02]  /*41e0*/  LOP3.LUT R58, R63, 0xa0, RZ, 0xfc, !PT ;  /* 0x000000a03f3a7812 */ /* 0x000fc400078efcff */
[C---:B------:R-:W-:Y:S02]  /*41f0*/  LOP3.LUT R57, R63.reuse, 0xc0, RZ, 0xfc, !PT ;  /* 0x000000c03f397812 */ /* 0x040fe400078efcff */
[C---:B------:R-:W-:Y:S01]  /*4200*/  LOP3.LUT R56, R63.reuse, 0xe0, RZ, 0xfc, !PT ;  /* 0x000000e03f387812 */ /* 0x040fe200078efcff */
[----:B------:R-:W3:Y:S01]  /*4210*/  @!P4 LDG.E R8, desc[UR28][R2.64+-0x380] ;  /* 0xfffc801c0208c981 */ /* 0x000ee2000c1e1900 */
[----:B------:R-:W-:Y:S02]  /*4220*/  LOP3.LUT R55, R63, 0x100, RZ, 0xfc, !PT ;  /* 0x000001003f377812 */ /* 0x000fe400078efcff */
[----:B------:R-:W-:Y:S01]  /*4230*/  ISETP.GE.AND P0, PT, R59, UR33, PT ;  /* 0x000000213b007c0c */ /* 0x000fe2000bf06270 */
[----:B------:R-:W4:Y:S01]  /*4240*/  @!P3 LDG.E R9, desc[UR28][R2.64+-0x300] ;  /* 0xfffd001c0209b981 */ /* 0x000f22000c1e1900 */
[----:B------:R-:W-:Y:S02]  /*4250*/  LOP3.LUT R54, R63, 0x120, RZ, 0xfc, !PT ;  /* 0x000001203f367812 */ /* 0x000fe400078efcff */
[----:B------:R-:W-:Y:S01]  /*4260*/  ISETP.GE.AND P6, PT, R58, UR33, PT ;  /* 0x000000213a007c0c */ /* 0x000fe2000bfc6270 */
[----:B------:R-:W4:Y:S01]  /*4270*/  @!P2 LDG.E R10, desc[UR28][R2.64+-0x280] ;  /* 0xfffd801c020aa981 */ /* 0x000f22000c1e1900 */
[----:B------:R-:W-:-:S02]  /*4280*/  ISETP.GE.AND P5, PT, R57, UR33, PT ;  /* 0x0000002139007c0c */ /* 0x000fc4000bfa6270 */
[----:B------:R-:W-:Y:S02]  /*4290*/  ISETP.GE.AND P4, PT, R56, UR33, PT ;  /* 0x0000002138007c0c */ /* 0x000fe4000bf86270 */
[----:B------:R-:W-:Y:S02]  /*42a0*/  ISETP.GE.AND P3, PT, R55, UR33, PT ;  /* 0x0000002137007c0c */ /* 0x000fe4000bf66270 */
[----:B------:R-:W-:Y:S01]  /*42b0*/  ISETP.GE.AND P2, PT, R54, UR33, PT ;  /* 0x0000002136007c0c */ /* 0x000fe2000bf46270 */
[----:B------:R-:W4:Y:S01]  /*42c0*/  @!P0 LDG.E R11, desc[UR28][R2.64+-0x200] ;  /* 0xfffe001c020b8981 */ /* 0x000f22000c1e1900 */
[C---:B------:R-:W-:Y:S02]  /*42d0*/  LOP3.LUT R53, R63.reuse, 0x140, RZ, 0xfc, !PT ;  /* 0x000001403f357812 */ /* 0x040fe400078efcff */
[C---:B------:R-:W-:Y:S01]  /*42e0*/  LOP3.LUT R52, R63.reuse, 0x160, RZ, 0xfc, !PT ;  /* 0x000001603f347812 */ /* 0x040fe200078efcff */
[----:B------:R-:W4:Y:S01]  /*42f0*/  @!P6 LDG.E R12, desc[UR28][R2.64+-0x180] ;  /* 0xfffe801c020ce981 */ /* 0x000f22000c1e1900 */
[----:B------:R-:W-:-:S02]  /*4300*/  LOP3.LUT R51, R63, 0x180, RZ, 0xfc, !PT ;  /* 0x000001803f337812 */ /* 0x000fc400078efcff */
[C---:B------:R-:W-:Y:S01]  /*4310*/  LOP3.LUT R50, R63.reuse, 0x1a0, RZ, 0xfc, !PT ;  /* 0x000001a03f327812 */ /* 0x040fe200078efcff */
[----:B------:R-:W4:Y:S01]  /*4320*/  @!P5 LDG.E R13, desc[UR28][R2.64+-0x100] ;  /* 0xffff001c020dd981 */ /* 0x000f22000c1e1900 */
[----:B------:R-:W-:Y:S02]  /*4330*/  LOP3.LUT R49, R63, 0x1c0, RZ, 0xfc, !PT ;  /* 0x000001c03f317812 */ /* 0x000fe400078efcff */
[----:B------:R-:W-:Y:S01]  /*4340*/  ISETP.GE.AND P0, PT, R53, UR33, PT ;  /* 0x0000002135007c0c */ /* 0x000fe2000bf06270 */
[----:B------:R-:W4:Y:S01]  /*4350*/  @!P4 LDG.E R14, desc[UR28][R2.64+-0x80] ;  /* 0xffff801c020ec981 */ /* 0x000f22000c1e1900 */
[----:B------:R-:W-:Y:S02]  /*4360*/  LOP3.LUT R48, R63, 0x1e0, RZ, 0xfc, !PT ;  /* 0x000001e03f307812 */ /* 0x000fe400078efcff */
[----:B------:R-:W-:Y:S01]  /*4370*/  ISETP.GE.AND P6, PT, R52, UR33, PT ;  /* 0x0000002134007c0c */ /* 0x000fe2000bfc6270 */
[----:B------:R-:W4:Y:S01]  /*4380*/  @!P3 LDG.E R15, desc[UR28][R2.64] ;  /* 0x0000001c020fb981 */ /* 0x000f22000c1e1900 */
[----:B------:R-:W-:-:S02]  /*4390*/  ISETP.GE.AND P5, PT, R51, UR33, PT ;  /* 0x0000002133007c0c */ /* 0x000fc4000bfa6270 */
        /* <DEDUP_REMOVED lines=9> */
[----:B------:R-:W4:Y:S01]  /*4430*/  @!P2 LDG.E R124, desc[UR28][R2.64+0x380] ;  /* 0x0003801c027ca981 */ /* 0x000f22000c1e1900 */
[----:B------:R-:W-:-:S05]  /*4440*/  MOV R5, UR14 ;  /* 0x0000000e00057c02 */ /* 0x000fca0008000f00 */
[----:B------:R0:W4:Y:S02]  /*4450*/  LDG.E R4, desc[UR28][R4.64] ;  /* 0x0000001c04047981 */ /* 0x000124000c1e1900 */
[----:B0-----:R-:W-:-:S04]  /*4460*/  IADD3 R5, PT, PT, R6, 0xf, RZ ;  /* 0x0000000f06057810 */ /* 0x001fc80007ffe0ff */
[----:B------:R-:W-:Y:S02]  /*4470*/  ISETP.GE.U32.AND P0, PT, R5, UR33, PT ;  /* 0x0000002105007c0c */ /* 0x000fe4000bf06070 */
[----:B------:R-:W-:-:S04]  /*4480*/  IADD3 R5, PT, PT, R6, 0xe, RZ ;  /* 0x0000000e06057810 */ /* 0x000fc80007ffe0ff */
[----:B------:R-:W-:Y:S02]  /*4490*/  ISETP.GE.U32.AND P2, PT, R5, UR33, PT ;  /* 0x0000002105007c0c */ /* 0x000fe4000bf46070 */
[C---:B------:R-:W-:Y:S02]  /*44a0*/  IADD3 R5, PT, PT, R6.reuse, 0xc, RZ ;  /* 0x0000000c06057810 */ /* 0x040fe40007ffe0ff */
[C---:B------:R-:W-:Y:S02]  /*44b0*/  ISETP.GE.U32.AND P5, PT, R6.reuse, UR33, PT ;  /* 0x0000002106007c0c */ /* 0x040fe4000bfa6070 */
[----:B------:R-:W-:Y:S01]  /*44c0*/  ISETP.GE.U32.AND P4, PT, R5, UR33, PT ;  /* 0x0000002105007c0c */ /* 0x000fe2000bf86070 */
[----:B------:R-:W-:Y:S01]  /*44d0*/  VIADD R5, R6, 0x1 ;  /* 0x0000000106057836 */ /* 0x000fe20000000000 */
[----:B--2---:R0:W-:Y:S04]  /*44e0*/  STS [R46], R7 ;  /* 0x000000072e007388 */ /* 0x0041e80000000800 */
[----:B---3--:R-:W-:Y:S04]  /*44f0*/  STS [R45+0x80], R8 ;  /* 0x000080082d007388 */ /* 0x008fe80000000800 */
[----:B----4-:R-:W-:Y:S04]  /*4500*/  STS [R44+0x100], R9 ;  /* 0x000100092c007388 */ /* 0x010fe80000000800 */
[----:B------:R1:W-:Y:S04]  /*4510*/  STS [R43+0x180], R10 ;  /* 0x0001800a2b007388 */ /* 0x0003e80000000800 */
[----:B------:R-:W-:Y:S04]  /*4520*/  STS [R42+0x200], R11 ;  /* 0x0002000b2a007388 */ /* 0x000fe80000000800 */
[----:B------:R2:W-:Y:S04]  /*4530*/  STS [R41+0x280], R12 ;  /* 0x0002800c29007388 */ /* 0x0005e80000000800 */
[----:B------:R-:W-:Y:S04]  /*4540*/  STS [R40+0x300], R13 ;  /* 0x0003000d28007388 */ /* 0x000fe80000000800 */
[----:B------:R3:W-:Y:S04]  /*4550*/  STS [R39+0x380], R14 ;  /* 0x0003800e27007388 */ /* 0x0007e80000000800 */
        /* <DEDUP_REMOVED lines=9> */
[----:B------:R-:W4:Y:S04]  /*45f0*/  LDS R9, [R30] ;  /* 0x000000001e097984 */ /* 0x000f280000000800 */
[----:B------:R-:W4:Y:S01]  /*4600*/  LDS R11, [R29+0x4] ;  /* 0x000004001d0b7984 */ /* 0x000f220000000800 */
[----:B------:R-:W-:-:S03]  /*4610*/  FMUL.FTZ R4, R4, 1.4426950216293334961 ;  /* 0x3fb8aa3b04047820 */ /* 0x000fc60000410000 */
[----:B------:R-:W4:Y:S01]  /*4620*/  LDS R13, [R28+0x8] ;  /* 0x000008001c0d7984 */ /* 0x000f220000000800 */
[----:B0-----:R-:W-:-:S03]  /*4630*/  FMUL.FTZ R7, R4, R70 ;  /* 0x0000004604077220 */ /* 0x001fc60000410000 */
[----:B------:R-:W0:Y:S01]  /*4640*/  LDS R8, [R27+0xc] ;  /* 0x00000c001b087984 */ /* 0x000e220000000800 */
[----:B------:R2:W4:Y:S01]  /*4650*/  MUFU.EX2 R135, R7 ;  /* 0x0000000700877308 */ /* 0x0005220000000800 */
[----:B-1----:R-:W-:Y:S02]  /*4660*/  FMUL.FTZ R10, R4, R71 ;  /* 0x00000047040a7220 */ /* 0x002fe40000410000 */
[----:B------:R-:W1:Y:S01]  /*4670*/  LDS R15, [R26+0x10] ;  /* 0x000010001a0f7984 */ /* 0x000e620000000800 */
[----:B--2---:R-:W-:-:S04]  /*4680*/  VIADD R7, R6, 0xd ;  /* 0x0000000d06077836 */ /* 0x004fc80000000000 */
[----:B------:R2:W0:Y:S01]  /*4690*/  MUFU.EX2 R132, R10 ;  /* 0x0000000a00847308 */ /* 0x0004220000000800 */
[----:B------:R-:W-:Y:S01]  /*46a0*/  FMUL.FTZ R12, R4, R72 ;  /* 0x00000048040c7220 */ /* 0x000fe20000410000 */
[----:B------:R-:W-:Y:S02]  /*46b0*/  ISETP.GE.U32.AND P3, PT, R7, UR33, PT ;  /* 0x0000002107007c0c */ /* 0x000fe4000bf66070 */
[----:B------:R-:W-:Y:S01]  /*46c0*/  IADD3 R7, PT, PT, R6, 0x3, RZ ;  /* 0x0000000306077810 */ /* 0x000fe20007ffe0ff */
[----:B--2---:R-:W2:Y:S03]  /*46d0*/  LDS R10, [R25+0x14] ;  /* 0x00001400190a7984 */ /* 0x004ea60000000800 */
[----:B------:R4:W1:Y:S01]  /*46e0*/  MUFU.EX2 R130, R12 ;  /* 0x0000000c00827308 */ /* 0x0008620000000800 */
[----:B------:R-:W-:Y:S02]  /*46f0*/  ISETP.GE.U32.AND P6, PT, R7, UR33, PT ;  /* 0x0000002107007c0c */ /* 0x000fe4000bfc6070 */
[----:B------:R-:W2:Y:S01]  /*4700*/  LDS R7, [R24+0x18] ;  /* 0x0000180018077984 */ /* 0x000ea20000000800 */
[----:B---3--:R-:W-:-:S03]  /*4710*/  FMUL.FTZ R14, R4, R73 ;  /* 0x00000049040e7220 */ /* 0x008fc60000410000 */
[----:B----4-:R-:W3:Y:S01]  /*4720*/  LDS R12, [R23+0x1c] ;  /* 0x00001c00170c7984 */ /* 0x010ee20000000800 */
[----:B------:R-:W-:Y:S02]  /*4730*/  FMUL.FTZ R9, R100, R9 ;  /* 0x0000000964097220 */ /* 0x000fe40000410000 */
[----:B------:R-:W4:Y:S01]  /*4740*/  MUFU.EX2 R14, R14 ;  /* 0x0000000e000e7308 */ /* 0x000f220000000800 */
[----:B------:R-:W-:Y:S02]  /*4750*/  FMUL.FTZ R118, R4, R74 ;  /* 0x0000004a04767220 */ /* 0x000fe40000410000 */
[----:B------:R-:W-:Y:S02]  /*4760*/  FSEL R134, R9, RZ, !P5 ;  /* 0x000000ff09867208 */ /* 0x000fe40006800000 */
[----:B------:R-:W3:Y:S01]  /*4770*/  LDS R9, [R22+0x20] ;  /* 0x0000200016097984 */ /* 0x000ee20000000800 */
[----:B------:R-:W-:Y:S01]  /*4780*/  FSEL R135, R135, 1, !P5 ;  /* 0x3f80000087877808 */ /* 0x000fe20006800000 */
[----:B------:R-:W-:Y:S01]  /*4790*/  FMUL.FTZ R11, R102, R11 ;  /* 0x0000000b660b7220 */ /* 0x000fe20000410000 */
[----:B------:R-:W-:Y:S01]  /*47a0*/  ISETP.GE.U32.AND P5, PT, R5, UR33, PT ;  /* 0x0000002105007c0c */ /* 0x000fe2000bfa6070 */
[----:B------:R-:W-:Y:S01]  /*47b0*/  FMUL.FTZ R119, R4, R75 ;  /* 0x0000004b04777220 */ /* 0x000fe20000410000 */
[----:B------:R-:W-:Y:S01]  /*47c0*/  IADD3 R5, PT, PT, R6, 0x2, RZ ;  /* 0x0000000206057810 */ /* 0x000fe20007ffe0ff */
[----:B------:R-:W2:Y:S01]  /*47d0*/  MUFU.EX2 R118, R118 ;  /* 0x0000007600767308 */ /* 0x000ea20000000800 */
[----:B------:R-:W-:Y:S01]  /*47e0*/  FSEL R133, R11, RZ, !P5 ;  /* 0x000000ff0b857208 */ /* 0x000fe20006800000 */
[----:B------:R-:W-:Y:S01]  /*47f0*/  FMUL.FTZ R13, R104, R13 ;  /* 0x0000000d680d7220 */ /* 0x000fe20000410000 */
[----:B0-----:R-:W-:-:S02]  /*4800*/  FSEL R132, R132, 1, !P5 ;  /* 0x3f80000084847808 */ /* 0x001fc40006800000 */
[----:B------:R-:W-:Y:S02]  /*4810*/  ISETP.GE.U32.AND P5, PT, R5, UR33, PT ;  /* 0x0000002105007c0c */ /* 0x000fe4000bfa6070 */
[----:B------:R-:W-:Y:S01]  /*4820*/  IADD3 R5, PT, PT, R6, 0x7, RZ ;  /* 0x0000000706057810 */ /* 0x000fe20007ffe0ff */
[----:B------:R-:W0:Y:S01]  /*4830*/  MUFU.EX2 R119, R119 ;  /* 0x0000007700777308 */ /* 0x000e220000000800 */
[----:B------:R-:W-:Y:S01]  /*4840*/  FMUL.FTZ R120, R4, R76 ;  /* 0x0000004c04787220 */ /* 0x000fe20000410000 */
[----:B------:R-:W-:Y:S01]  /*4850*/  FSEL R131, R13, RZ, !P5 ;  /* 0x000000ff0d837208 */ /* 0x000fe20006800000 */
[----:B------:R-:W-:Y:S01]  /*4860*/  FMUL.FTZ R8, R105, R8 ;  /* 0x0000000869087220 */ /* 0x000fe20000410000 */
[----:B-1----:R-:W-:Y:S02]  /*4870*/  FSEL R130, R130, 1, !P5 ;  /* 0x3f80000082827808 */ /* 0x002fe40006800000 */
[----:B------:R-:W-:Y:S01]  /*4880*/  ISETP.GE.U32.AND P5, PT, R5, UR33, PT ;  /* 0x0000002105007c0c */ /* 0x000fe2000bfa6070 */
[----:B------:R-:W-:Y:S01]  /*4890*/  VIADD R5, R6, 0x4 ;  /* 0x0000000406057836 */ /* 0x000fe20000000000 */
[----:B------:R-:W1:Y:S01]  /*48a0*/  MUFU.EX2 R120, R120 ;  /* 0x0000007800787308 */ /* 0x000e620000000800 */
[----:B----4-:R-:W-:Y:S01]  /*48b0*/  FSEL R128, R14, 1, !P6 ;  /* 0x3f8000000e807808 */ /* 0x010fe20007000000 */
[----:B------:R-:W-:Y:S01]  /*48c0*/  FMUL.FTZ R121, R4, R77 ;  /* 0x0000004d04797220 */ /* 0x000fe20000410000 */
[----:B------:R-:W-:Y:S01]  /*48d0*/  FSEL R129, R8, RZ, !P6 ;  /* 0x000000ff08817208 */ /* 0x000fe20007000000 */
[----:B------:R-:W-:Y:S01]  /*48e0*/  FMUL.FTZ R15, R106, R15 ;  /* 0x0000000f6a0f7220 */ /* 0x000fe20000410000 */
[----:B------:R-:W4:Y:S01]  /*48f0*/  LDS R14, [R21+0x24] ;  /* 0x00002400150e7984 */ /* 0x000f220000000800 */
[----:B------:R-:W-:Y:S01]  /*4900*/  ISETP.GE.U32.AND P6, PT, R5, UR33, PT ;  /* 0x0000002105007c0c */ /* 0x000fe2000bfc6070 */
[----:B------:R-:W-:Y:S01]  /*4910*/  FMUL.FTZ R11, R4, R78 ;  /* 0x0000004e040b7220 */ /* 0x000fe20000410000 */
[----:B------:R-:W-:Y:S01]  /*4920*/  IADD3 R5, PT, PT, R6, 0x5, RZ ;  /* 0x0000000506057810 */ /* 0x000fe20007ffe0ff */
[----:B------:R-:W1:Y:S01]  /*4930*/  MUFU.EX2 R136, R121 ;  /* 0x0000007900887308 */ /* 0x000e620000000800 */
[----:B------:R-:W-:Y:S01]  /*4940*/  FSEL R127, R15, RZ, !P6 ;  /* 0x000000ff0f7f7208 */ /* 0x000fe20007000000 */
[----:B--2---:R-:W-:Y:S01]  /*4950*/  FMUL.FTZ R10, R107, R10 ;  /* 0x0000000a6b0a7220 */ /* 0x004fe20000410000 */
[----:B------:R-:W-:-:S02]  /*4960*/  FSEL R126, R118, 1, !P6 ;  /* 0x3f800000767e7808 */ /* 0x000fc40007000000 */
[----:B------:R-:W-:Y:S02]  /*4970*/  ISETP.GE.U32.AND P6, PT, R5, UR33, PT ;  /* 0x0000002105007c0c */ /* 0x000fe4000bfc6070 */
[----:B------:R-:W-:Y:S01]  /*4980*/  IADD3 R5, PT, PT, R6, 0x6, RZ ;  /* 0x0000000606057810 */ /* 0x000fe20007ffe0ff */
[----:B------:R2:W4:Y:S01]  /*4990*/  MUFU.EX2 R8, R11 ;  /* 0x0000000b00087308 */ /* 0x0005220000000800 */
[----:B------:R-:W-:Y:S01]  /*49a0*/  FSEL R125, R10, RZ, !P6 ;  /* 0x000000ff0a7d7208 */ /* 0x000fe20007000000 */
[----:B------:R-:W-:Y:S01]  /*49b0*/  FMUL.FTZ R7, R108, R7 ;  /* 0x000000076c077220 */ /* 0x000fe20000410000 */
[----:B0-----:R-:W-:Y:S01]  /*49c0*/  FSEL R124, R119, 1, !P6 ;  /* 0x3f800000777c7808 */ /* 0x001fe20007000000 */
[----:B---3--:R-:W-:Y:S01]  /*49d0*/  FMUL.FTZ R12, R109, R12 ;  /* 0x0000000c6d0c7220 */ /* 0x008fe20000410000 */
[----:B------:R-:W-:Y:S01]  /*49e0*/  ISETP.GE.U32.AND P6, PT, R5, UR33, PT ;  /* 0x0000002105007c0c */ /* 0x000fe2000bfc6070 */
[----:B--2---:R-:W0:Y:S01]  /*49f0*/  LDS R11, [R20+0x28] ;  /* 0x00002800140b7984 */ /* 0x004e220000000800 */
[----:B------:R-:W-:-:S02]  /*4a00*/  VIADD R5, R6, 0xb ;  /* 0x0000000b06057836 */ /* 0x000fc40000000000 */
[----:B------:R-:W-:Y:S02]  /*4a10*/  FSEL R123, R7, RZ, !P6 ;  /* 0x000000ff077b7208 */ /* 0x000fe40007000000 */
[----:B-1----:R-:W-:Y:S01]  /*4a20*/  FSEL R122, R120, 1, !P6 ;  /* 0x3f800000787a7808 */ /* 0x002fe20007000000 */
[----:B------:R-:W-:Y:S01]  /*4a30*/  FMUL.FTZ R10, R4, R81 ;  /* 0x00000051040a7220 */ /* 0x000fe20000410000 */
[----:B------:R-:W-:Y:S01]  /*4a40*/  FSEL R121, R12, RZ, !P5 ;  /* 0x000000ff0c797208 */ /* 0x000fe20006800000 */
[----:B------:R-:W-:Y:S01]  /*4a50*/  LDS R7, [R18+0x30] ;  /* 0x0000300012077984 */ /* 0x000fe20000000800 */
[----:B------:R-:W-:Y:S02]  /*4a60*/  ISETP.GE.U32.AND P6, PT, R5, UR33, PT ;  /* 0x0000002105007c0c */ /* 0x000fe4000bfc6070 */
[----:B------:R-:W-:Y:S01]  /*4a70*/  IADD3 R5, PT, PT, R6, 0x8, RZ ;  /* 0x0000000806057810 */ /* 0x000fe20007ffe0ff */
[----:B------:R-:W1:Y:S01]  /*4a80*/  LDS R12, [R19+0x2c] ;  /* 0x00002c00130c7984 */ /* 0x000e620000000800 */
[----:B------:R-:W-:Y:S01]  /*4a90*/  FSEL R120, R136, 1, !P5 ;  /* 0x3f80000088787808 */ /* 0x000fe20006800000 */
[----:B------:R-:W-:Y:S01]  /*4aa0*/  FMUL.FTZ R137, R4, R79 ;  /* 0x0000004f04897220 */ /* 0x000fe20000410000 */
[----:B------:R-:W-:Y:S01]  /*4ab0*/  ISETP.GE.U32.AND P5, PT, R5, UR33, PT ;  /* 0x0000002105007c0c */ /* 0x000fe2000bfa6070 */
[----:B------:R-:W-:Y:S01]  /*4ac0*/  FMUL.FTZ R9, R110, R9 ;  /* 0x000000096e097220 */ /* 0x000fe20000410000 */
[----:B------:R-:W-:Y:S01]  /*4ad0*/  IADD3 R5, PT, PT, R6, 0x9, RZ ;  /* 0x0000000906057810 */ /* 0x000fe20007ffe0ff */
[----:B------:R2:W-:Y:S01]  /*4ae0*/  MUFU.EX2 R140, R10 ;  /* 0x0000000a008c7308 */ /* 0x0005e20000000800 */
[----:B----4-:R-:W-:Y:S01]  /*4af0*/  FSEL R118, R8, 1, !P5 ;  /* 0x3f80000008767808 */ /* 0x010fe20006800000 */
[----:B------:R-:W-:Y:S01]  /*4b00*/  FFMA.FTZ R8, R134, R132, R133 ;  /* 0x0000008486087223 */ /* 0x000fe20000010085 */
[----:B------:R-:W-:-:S02]  /*4b10*/  FSEL R119, R9, RZ, !P5 ;  /* 0x000000ff09777208 */ /* 0x000fc40006800000 */
[----:B------:R-:W-:Y:S02]  /*4b20*/  ISETP.GE.U32.AND P5, PT, R5, UR33, PT ;  /* 0x0000002105007c0c */ /* 0x000fe4000bfa6070 */
[----:B------:R-:W-:Y:S01]  /*4b30*/  LDS R5, [R16+0x38] ;  /* 0x0000380010057984 */ /* 0x000fe20000000800 */
[----:B------:R-:W3:Y:S03]  /*4b40*/  MUFU.EX2 R137, R137 ;  /* 0x0000008900897308 */ /* 0x000ee60000000800 */
[----:B--2---:R-:W2:Y:S01]  /*4b50*/  LDS R10, [R17+0x34] ;  /* 0x00003400110a7984 */ /* 0x004ea20000000800 */
[----:B------:R-:W-:Y:S01]  /*4b60*/  FFMA.FTZ R136, R130, R8, R131 ;  /* 0x0000000882887223 */ /* 0x000fe20000010083 */
[----:B------:R-:W-:Y:S02]  /*4b70*/  FMUL.FTZ R139, R4, R80 ;  /* 0x00000050048b7220 */ /* 0x000fe40000410000 */
[----:B------:R-:W4:Y:S01]  /*4b80*/  LDS R8, [R0+0x3c] ;  /* 0x00003c0000087984 */ /* 0x000f220000000800 */
[----:B------:R-:W-:Y:S01]  /*4b90*/  FFMA.FTZ R138, R128, R136, R129 ;  /* 0x00000088808a7223 */ /* 0x000fe20000010081 */
[----:B------:R-:W-:Y:S01]  /*4ba0*/  FMUL.FTZ R14, R111, R14 ;  /* 0x0000000e6f0e7220 */ /* 0x000fe20000410000 */
[----:B------:R-:W-:-:S02]  /*4bb0*/  VIADD R6, R6, 0xa ;  /* 0x0000000a06067836 */ /* 0x000fc40000000000 */
[----:B------:R-:W-:Y:S01]  /*4bc0*/  FFMA.FTZ R138, R126, R138, R127 ;  /* 0x0000008a7e8a7223 */ /* 0x000fe2000001007f */
[----:B------:R-:W1:Y:S01]  /*4bd0*/  MUFU.EX2 R139, R139 ;  /* 0x0000008b008b7308 */ /* 0x000e620000000800 */
[----:B------:R-:W-:Y:S02]  /*4be0*/  FMUL.FTZ R13, R4, R82 ;  /* 0x00000052040d7220 */ /* 0x000fe40000410000 */
[----:B------:R-:W-:Y:S01]  /*4bf0*/  FFMA.FTZ R138, R124, R138, R125 ;  /* 0x0000008a7c8a7223 */ /* 0x000fe2000001007d */
[----:B------:R-:W-:Y:S01]  /*4c00*/  FSEL R136, R14, RZ, !P5 ;  /* 0x000000ff0e887208 */ /* 0x000fe20006800000 */
[----:B------:R-:W-:Y:S01]  /*4c10*/  FMUL.FTZ R141, R135, R132 ;  /* 0x00000084878d7220 */ /* 0x000fe20000410000 */
[----:B---3--:R-:W-:Y:S01]  /*4c20*/  FSEL R137, R137, 1, !P5 ;  /* 0x3f80000089897808 */ /* 0x008fe20006800000 */
[----:B------:R-:W-:Y:S01]  /*4c30*/  FMUL.FTZ R15, R4, R83 ;  /* 0x00000053040f7220 */ /* 0x000fe20000410000 */
[----:B------:R-:W-:Y:S01]  /*4c40*/  ISETP.GE.U32.AND P5, PT, R6, UR33, PT ;  /* 0x0000002106007c0c */ /* 0x000fe2000bfa6070 */
[----:B------:R-:W-:Y:S01]  /*4c50*/  FFMA.FTZ R6, R122, R138, R123 ;  /* 0x0000008a7a067223 */ /* 0x000fe2000001007b */
[----:B0-----:R-:W-:Y:S01]  /*4c60*/  FMUL.FTZ R11, R112, R11 ;  /* 0x0000000b700b7220 */ /* 0x001fe20000410000 */
[----:B------:R-:W0:Y:S01]  /*4c70*/  MUFU.EX2 R13, R13 ;  /* 0x0000000d000d7308 */ /* 0x000e220000000800 */
[----:B------:R-:W-:Y:S01]  /*4c80*/  FMUL.FTZ R141, R130, R141 ;  /* 0x0000008d828d7220 */ /* 0x000fe20000410000 */
[----:B------:R-:W-:Y:S01]  /*4c90*/  FMUL.FTZ R9, R4, R84 ;  /* 0x0000005404097220 */ /* 0x000fe20000410000 */
[----:B------:R-:W-:Y:S01]  /*4ca0*/  FFMA.FTZ R6, R120, R6, R121 ;  /* 0x0000000678067223 */ /* 0x000fe20000010079 */
[----:B------:R-:W-:Y:S01]  /*4cb0*/  FSEL R138, R11, RZ, !P5 ;  /* 0x000000ff0b8a7208 */ /* 0x000fe20006800000 */
[----:B------:R-:W-:Y:S01]  /*4cc0*/  FMUL.FTZ R11, R128, R141 ;  /* 0x0000008d800b7220 */ /* 0x000fe20000410000 */
[----:B------:R-:W-:-:S02]  /*4cd0*/  FMUL.FTZ R4, R4, R85 ;  /* 0x0000005504047220 */ /* 0x000fc40000410000 */
[----:B------:R-:W3:Y:S01]  /*4ce0*/  MUFU.EX2 R15, R15 ;  /* 0x0000000f000f7308 */ /* 0x000ee20000000800 */
[----:B------:R-:W-:Y:S01]  /*4cf0*/  FFMA.FTZ R6, R118, R6, R119 ;  /* 0x0000000676067223 */ /* 0x000fe20000010077 */
[----:B-1----:R-:W-:Y:S01]  /*4d00*/  FMUL.FTZ R12, R113, R12 ;  /* 0x0000000c710c7220 */ /* 0x002fe20000410000 */
[----:B------:R-:W-:Y:S01]  /*4d10*/  FSEL R139, R139, 1, !P5 ;  /* 0x3f8000008b8b7808 */ /* 0x000fe20006800000 */
[----:B------:R-:W-:Y:S01]  /*4d20*/  FMUL.FTZ R11, R126, R11 ;  /* 0x0000000b7e0b7220 */ /* 0x000fe20000410000 */
[----:B------:R-:W-:-:S03]  /*4d30*/  FFMA.FTZ R6, R137, R6, R136 ;  /* 0x0000000689067223 */ /* 0x000fc60000010088 */
[----:B------:R-:W1:Y:S01]  /*4d40*/  MUFU.EX2 R9, R9 ;  /* 0x0000000900097308 */ /* 0x000e620000000800 */
[----:B------:R-:W-:Y:S01]  /*4d50*/  FMUL.FTZ R7, R114, R7 ;  /* 0x0000000772077220 */ /* 0x000fe20000410000 */
[----:B------:R-:W-:Y:S01]  /*4d60*/  FSEL R140, R140, 1, !P6 ;  /* 0x3f8000008c8c7808 */ /* 0x000fe20007000000 */
[----:B------:R-:W-:Y:S01]  /*4d70*/  FMUL.FTZ R11, R124, R11 ;  /* 0x0000000b7c0b7220 */ /* 0x000fe20000410000 */
[----:B------:R-:W-:Y:S01]  /*4d80*/  FSEL R145, R12, RZ, !P6 ;  /* 0x000000ff0c917208 */ /* 0x000fe20007000000 */
[----:B------:R-:W-:-:S03]  /*4d90*/  FFMA.FTZ R6, R139, R6, R138 ;  /* 0x000000068b067223 */ /* 0x000fc6000001008a */
[----:B------:R-:W1:Y:S01]  /*4da0*/  MUFU.EX2 R4, R4 ;  /* 0x0000000400047308 */ /* 0x000e620000000800 */
[----:B--2---:R-:W-:Y:S01]  /*4db0*/  FMUL.FTZ R10, R115, R10 ;  /* 0x0000000a730a7220 */ /* 0x004fe20000410000 */
[----:B0-----:R-:W-:Y:S01]  /*4dc0*/  FSEL R141, R13, 1, !P4 ;  /* 0x3f8000000d8d7808 */ /* 0x001fe20006000000 */
[----:B------:R-:W-:Y:S01]  /*4dd0*/  FMUL.FTZ R11, R122, R11 ;  /* 0x0000000b7a0b7220 */ /* 0x000fe20000410000 */
[----:B------:R-:W-:Y:S01]  /*4de0*/  FSEL R144, R7, RZ, !P4 ;  /* 0x000000ff07907208 */ /* 0x000fe20006000000 */
[----:B------:R-:W-:Y:S01]  /*4df0*/  FFMA.FTZ R6, R140, R6, R145 ;  /* 0x000000068c067223 */ /* 0x000fe20000010091 */
[----:B------:R-:W-:Y:S01]  /*4e00*/  FMUL.FTZ R5, R116, R5 ;  /* 0x0000000574057220 */ /* 0x000fe20000410000 */
[----:B---3--:R-:W-:Y:S01]  /*4e10*/  FSEL R142, R15, 1, !P3 ;  /* 0x3f8000000f8e7808 */ /* 0x008fe20005800000 */
[----:B------:R-:W-:Y:S01]  /*4e20*/  FMUL.FTZ R11, R120, R11 ;  /* 0x0000000b780b7220 */ /* 0x000fe20000410000 */
[----:B------:R-:W-:Y:S01]  /*4e30*/  FSEL R147, R10, RZ, !P3 ;  /* 0x000000ff0a937208 */ /* 0x000fe20005800000 */
[----:B------:R-:W-:Y:S01]  /*4e40*/  FFMA.FTZ R7, R141, R6, R144 ;  /* 0x000000068d077223 */ /* 0x000fe20000010090 */
[----:B----4-:R-:W-:Y:S01]  /*4e50*/  FMUL.FTZ R8, R117, R8 ;  /* 0x0000000875087220 */ /* 0x010fe20000410000 */
[----:B-1----:R-:W-:Y:S01]  /*4e60*/  FSEL R143, R9, 1, !P2 ;  /* 0x3f800000098f7808 */ /* 0x002fe20005000000 */
[----:B------:R-:W-:Y:S01]  /*4e70*/  FMUL.FTZ R6, R118, R11 ;  /* 0x0000000b76067220 */ /* 0x000fe20000410000 */
[----:B------:R-:W-:Y:S01]  /*4e80*/  FSEL R146, R5, RZ, !P2 ;  /* 0x000000ff05927208 */ /* 0x000fe20005000000 */
[----:B------:R-:W-:Y:S01]  /*4e90*/  FFMA.FTZ R7, R142, R7, R147 ;  /* 0x000000078e077223 */ /* 0x000fe20000010093 */
[----:B------:R-:W-:Y:S01]  /*4ea0*/  FSEL R149, R8, RZ, !P0 ;  /* 0x000000ff08957208 */ /* 0x000fe20004000000 */
[----:B------:R-:W-:Y:S01]  /*4eb0*/  FMUL.FTZ R6, R137, R6 ;  /* 0x0000000689067220 */ /* 0x000fe20000410000 */
[----:B------:R-:W-:Y:S01]  /*4ec0*/  FSEL R148, R4, 1, !P0 ;  /* 0x3f80000004947808 */ /* 0x000fe20004000000 */
[----:B------:R-:W-:-:S02]  /*4ed0*/  FFMA.FTZ R7, R143, R7, R146 ;  /* 0x000000078f077223 */ /* 0x000fc40000010092 */
[----:B------:R-:W-:Y:S02]  /*4ee0*/  FMUL.FTZ R5, R139, R6 ;  /* 0x000000068b057220 */ /* 0x000fe40000410000 */
[----:B------:R-:W-:Y:S02]  /*4ef0*/  FFMA.FTZ R6, R148, R7, R149 ;  /* 0x0000000794067223 */ /* 0x000fe40000010095 */
[----:B------:R-:W-:-:S03]  /*4f00*/  FMUL.FTZ R4, R140, R5 ;  /* 0x000000058c047220 */ /* 0x000fc60000410000 */
[----:B------:R-:W0:Y:S01]  /*4f10*/  SHFL.UP PT, R7, R6, 0x1, RZ ;  /* 0x0420000006077989 */ /* 0x000e2200000e00ff */
[----:B------:R-:W-:-:S04]  /*4f20*/  FMUL.FTZ R5, R141, R4 ;  /* 0x000000048d057220 */ /* 0x000fc80000410000 */
        /* <DEDUP_REMOVED lines=12> */
[----:B------:R-:W-:-:S05]  /*4ff0*/  FSEL R8, R10, R7, !P0 ;  /* 0x000000070a087208 */ /* 0x000fca0004000000 */
[----:B------:R-:W0:Y:S02]  /*5000*/  SHFL.UP PT, R7, R8, 0x4, RZ ;  /* 0x0480000008077989 */ /* 0x000e2400000e00ff */
[----:B-1----:R-:W-:-:S05]  /*5010*/  @P0 FMUL.FTZ R151, R151, R6 ;  /* 0x0000000697970220 */ /* 0x002fca0000410000 */
[----:B------:R-:W1:Y:S01]  /*5020*/  SHFL.UP PT, R6, R151, 0x4, RZ ;  /* 0x0480000097067989 */ /* 0x000e6200000e00ff */
[----:B------:R-:W-:Y:S02]  /*5030*/  ISETP.GE.AND P0, PT, R47, 0x4, PT ;  /* 0x000000042f00780c */ /* 0x000fe40003f06270 */
[----:B------:R-:W-:Y:S02]  /*5040*/  MOV R4, UR15 ;  /* 0x0000000f00047c02 */ /* 0x000fe40008000f00 */
[----:B------:R-:W-:-:S05]  /*5050*/  MOV R5, UR16 ;  /* 0x0000001000057c02 */ /* 0x000fca0008000f00 */
[----:B------:R2:W5:Y:S01]  /*5060*/  LDG.E R150, desc[UR28][R4.64] ;  /* 0x0000001c04967981 */ /* 0x000562000c1e1900 */
[----:B0-----:R-:W-:-:S05]  /*5070*/  FFMA.FTZ R7, R151, R7, R8 ;  /* 0x0000000797077223 */ /* 0x001fca0000010008 */
[----:B------:R-:W-:Y:S01]  /*5080*/  FSEL R10, R8, R7, !P0 ;  /* 0x00000007080a7208 */ /* 0x000fe20004000000 */
[----:B-1----:R-:W-:-:S04]  /*5090*/  @P0 FMUL.FTZ R151, R151, R6 ;  /* 0x0000000697970220 */ /* 0x002fc80000410000 */
[----:B--2---:R-:W0:Y:S04]  /*50a0*/  SHFL.UP PT, R5, R10, 0x8, RZ ;  /* 0x050000000a057989 */ /* 0x004e2800000e00ff */
[----:B------:R-:W1:Y:S01]  /*50b0*/  SHFL.UP PT, R4, R151, 0x8, RZ ;  /* 0x0500000097047989 */ /* 0x000e6200000e00ff */
[C---:B------:R-:W-:Y:S01]  /*50c0*/  ISETP.GE.AND P0, PT, R47.reuse, 0x8, PT ;  /* 0x000000082f00780c */ /* 0x040fe20003f06270 */
[----:B------:R-:W2:Y:S01]  /*50d0*/  S2UR UR35, SR_CgaCtaId ;  /* 0x00000000002379c3 */ /* 0x000ea20000008800 */
[----:B------:R-:W-:Y:S01]  /*50e0*/  ISETP.NE.AND P2, PT, R47, 0x1f, PT ;  /* 0x0000001f2f00780c */ /* 0x000fe20003f45270 */
[----:B0-----:R-:W-:-:S10]  /*50f0*/  FFMA.FTZ R5, R151, R5, R10 ;  /* 0x0000000597057223 */ /* 0x001fd4000001000a */
[----:B-1----:R-:W-:Y:S01]  /*5100*/  @P0 FMUL.FTZ R151, R151, R4 ;  /* 0x0000000497970220 */ /* 0x002fe20000410000 */
[----:B------:R-:W-:-:S04]  /*5110*/  FSEL R152, R10, R5, !P0 ;  /* 0x000000050a987208 */ /* 0x000fc80004000000 */
[----:B------:R-:W0:Y:S04]  /*5120*/  SHFL.UP PT, R14, R151, 0x10, RZ ;  /* 0x06000000970e7989 */ /* 0x000e2800000e00ff */
[----:B------:R-:W1:Y:S01]  /*5130*/  SHFL.UP PT, R15, R152, 0x10, RZ ;  /* 0x06000000980f7989 */ /* 0x000e6200000e00ff */
[----:B------:R-:W-:Y:S01]  /*5140*/  LOP3.LUT P0, RZ, R65, 0x1f, RZ, 0xc0, !PT ;  /* 0x0000001f41ff7812 */ /* 0x000fe2000780c0ff */
[----:B------:R-:W-:-:S03]  /*5150*/  UMOV UR5, 0x400 ;  /* 0x0000040000057882 */ /* 0x000fc60000000000 */
[----:B------:R-:W-:Y:S01]  /*5160*/  ISETP.EQ.OR P0, PT, RZ, UR4, P0 ;  /* 0x00000004ff007c0c */ /* 0x000fe20008702670 */
[----:B--2---:R-:W-:Y:S01]  /*5170*/  ULEA UR5, UR35, UR5, 0x18 ;  /* 0x0000000523057291 */ /* 0x004fe2000f8ec0ff */
[----:B------:R-:W-:Y:S01]  /*5180*/  @!P2 SHF.R.U32.HI R4, RZ, 0x2, R65 ;  /* 0x00000002ff04a819 */ /* 0x000fe20000011641 */
[----:B------:R-:W-:Y:S01]  /*5190*/  IMAD.MOV.U32 R12, RZ, RZ, 0x3f800000 ;  /* 0x3f800000ff0c7424 */ /* 0x000fe200078e00ff */
[----:B------:R-:W-:Y:S02]  /*51a0*/  MOV R13, RZ ;  /* 0x000000ff000d7202 */ /* 0x000fe40000000f00 */
[----:B------:R-:W-:-:S07]  /*51b0*/  @!P2 LOP3.LUT R153, R4, 0xf8, RZ, 0xc0, !PT ;  /* 0x000000f80499a812 */ /* 0x000fce00078ec0ff */
[----:B------:R-:W-:Y:S01]  /*51c0*/  @!P0 LDS.64 R12, [UR9] ;  /* 0x00000009ff0c8984 */ /* 0x000fe20008000a00 */
[C---:B0-----:R-:W-:Y:S01]  /*51d0*/  FMUL.FTZ R14, R151.reuse, R14 ;  /* 0x0000000e970e7220 */ /* 0x041fe20000410000 */
[----:B-1----:R-:W-:-:S05]  /*51e0*/  FFMA.FTZ R15, R151, R15, R152 ;  /* 0x0000000f970f7223 */ /* 0x002fca0000010098 */
[----:B------:R-:W-:Y:S01]  /*51f0*/  @!P2 STS.64 [R153+UR5+0x2110], R14 ;  /* 0x0021100e9900a988 */ /* 0x000fe20008000a05 */
[----:B------:R-:W-:Y:S01]  /*5200*/  BAR.SYNC.DEFER_BLOCKING 0x0 ;  /* 0x0000000000007b1d */ /* 0x000fe20000010000 */
[----:B------:R-:W-:-:S05]  /*5210*/  ISETP.GE.AND P0, PT, R47, 0x10, PT ;  /* 0x000000102f00780c */ /* 0x000fca0003f06270 */
[----:B------:R-:W0:Y:S04]  /*5220*/  LDS.128 R4, [UR5+0x2110] ;  /* 0x00211005ff047984 */ /* 0x000e280008000c00 */
[----:B------:R-:W1:Y:S01]  /*5230*/  LDS.128 R8, [UR5+0x2120] ;  /* 0x00212005ff087984 */ /* 0x000e620008000c00 */
[----:B------:R-:W-:Y:S02]  /*5240*/  FSEL R151, R151, R14, !P0 ;  /* 0x0000000e97977208 */ /* 0x000fe40004000000 */
[----:B------:R-:W-:Y:S02]  /*5250*/  FSEL R152, R152, R15, !P0 ;  /* 0x0000000f98987208 */ /* 0x000fe40004000000 */
[----:B------:R-:W-:Y:S02]  /*5260*/  SHF.R.U32.HI R154, RZ, 0x5, R65 ;  /* 0x00000005ff9a7819 */ /* 0x000fe40000011641 */
[----:B------:R-:W2:Y:S04]  /*5270*/  SHFL.UP PT, R151, R151, 0x1, RZ ;  /* 0x0420000097977989 */ /* 0x000ea800000e00ff */
[----:B------:R-:W3:Y:S01]  /*5280*/  SHFL.UP PT, R152, R152, 0x1, RZ ;  /* 0x0420000098987989 */ /* 0x000ee200000e00ff */
[----:B------:R-:W-:-:S02]  /*5290*/  ISETP.NE.AND P3, PT, R154, 0x1, PT ;  /* 0x000000019a00780c */ /* 0x000fc40003f65270 */
[C---:B------:R-:W-:Y:S02]  /*52a0*/  ISETP.NE.AND P2, PT, R154.reuse, 0x2, PT ;  /* 0x000000029a00780c */ /* 0x040fe40003f45270 */
[----:B------:R-:W-:Y:S02]  /*52b0*/  ISETP.GE.U32.AND P4, PT, R65, 0x20, PT ;  /* 0x000000204100780c */ /* 0x000fe40003f86070 */
[----:B------:R-:W-:Y:S01]  /*52c0*/  ISETP.NE.AND P0, PT, R154, 0x3, PT ;  /* 0x000000039a00780c */ /* 0x000fe20003f05270 */
[CC--:B0-----:R-:W-:Y:S01]  /*52d0*/  FMUL.FTZ R15, R4.reuse, R6.reuse ;  /* 0x00000006040f7220 */ /* 0x0c1fe20000410000 */
[----:B------:R-:W-:Y:S01]  /*52e0*/  FSEL R4, R4, R69, !P3 ;  /* 0x0000004504047208 */ /* 0x000fe20005800000 */
[C---:B------:R-:W-:Y:S01]  /*52f0*/  FFMA.FTZ R6, R5.reuse, R6, R7 ;  /* 0x0000000605067223 */ /* 0x040fe20000010007 */
[----:B------:R-:W-:Y:S02]  /*5300*/  FSEL R5, R5, R68, !P3 ;  /* 0x0000004405057208 */ /* 0x000fe40005800000 */
[C---:B------:R-:W-:Y:S01]  /*5310*/  FSEL R4, R15.reuse, R4, !P2 ;  /* 0x000000040f047208 */ /* 0x040fe20005000000 */
[-C--:B-1----:R-:W-:Y:S01]  /*5320*/  FMUL.FTZ R15, R15, R8.reuse ;  /* 0x000000080f0f7220 */ /* 0x082fe20000410000 */
[C---:B------:R-:W-:Y:S01]  /*5330*/  FFMA.FTZ R8, R6.reuse, R8, R9 ;  /* 0x0000000806087223 */ /* 0x040fe20000010009 */
[----:B------:R-:W-:-:S03]  /*5340*/  FSEL R5, R6, R5, !P2 ;  /* 0x0000000506057208 */ /* 0x000fc60005000000 */
[----:B------:R-:W-:Y:S02]  /*5350*/  FSEL R69, R15, R4, !P0 ;  /* 0x000000040f457208 */ /* 0x000fe40004000000 */
[----:B------:R-:W-:Y:S02]  /*5360*/  FSEL R68, R8, R5, !P0 ;  /* 0x0000000508447208 */ /* 0x000fe40004000000 */
[----:B------:R-:W-:Y:S01]  /*5370*/  @P4 ISETP.NE.AND P0, PT, R47, RZ, PT ;  /* 0x000000ff2f00420c */ /* 0x000fe20003f05270 */
[C---:B--2---:R-:W-:Y:S02]  /*5380*/  @P4 FMUL.FTZ R4, R151.reuse, R69 ;  /* 0x0000004597044220 */ /* 0x044fe40000410000 */
[----:B---3--:R-:W-:Y:S01]  /*5390*/  @P4 FFMA.FTZ R5, R151, R68, R152 ;  /* 0x0000004497054223 */ /* 0x008fe20000010098 */
[----:B------:R-:W-:Y:S01]  /*53a0*/  BSSY.RECONVERGENT B0, `(.L_x_2673) ;  /* 0x000000f000007945 */ /* 0x000fe20003800200 */
[C---:B------:R-:W-:Y:S01]  /*53b0*/  FFMA.FTZ R11, R10.reuse, R8, R11 ;  /* 0x000000080a0b7223 */ /* 0x040fe2000001000b */
[----:B------:R-:W-:Y:S01]  /*53c0*/  @P4 FSEL R151, R69, R4, !P0 ;  /* 0x0000000445974208 */ /* 0x000fe20004000000 */
[----:B------:R-:W-:Y:S01]  /*53d0*/  FMUL.FTZ R10, R10, R15 ;  /* 0x0000000f0a0a7220 */ /* 0x000fe20000410000 */
[----:B------:R-:W-:Y:S01]  /*53e0*/  @P4 FSEL R152, R68, R5, !P0 ;  /* 0x0000000544984208 */ /* 0x000fe20004000000 */
[----:B------:R-:W-:Y:S01]  /*53f0*/  @P4 IMAD.MOV.U32 R4, RZ, RZ, R12 ;  /* 0x000000ffff044224 */ /* 0x000fe200078e000c */
[----:B------:R-:W-:-:S02]  /*5400*/  ISETP.NE.AND P2, PT, R65, RZ, PT ;  /* 0x000000ff4100720c */ /* 0x000fc40003f45270 */
[----:B------:R-:W-:Y:S01]  /*5410*/  @P4 MOV R5, R13 ;  /* 0x0000000d00054202 */ /* 0x000fe20000000f00 */
[----:B------:R-:W-:Y:S10]  /*5420*/  @P4 BRA `(.L_x_2674) ;  /* 0x0000000000184947 */ /* 0x000ff40003800000 */
[----:B------:R-:W-:Y:S01]  /*5430*/  ISETP.NE.AND P0, PT, R47, RZ, PT ;  /* 0x000000ff2f00720c */ /* 0x000fe20003f05270 */
[C---:B------:R-:W-:Y:S01]  /*5440*/  FMUL.FTZ R4, R10.reuse, R12 ;  /* 0x0000000c0a047220 */ /* 0x040fe20000410000 */
[----:B------:R-:W-:-:S11]  /*5450*/  FFMA.FTZ R5, R10, R13, R11 ;  /* 0x0000000d0a057223 */ /* 0x000fd6000001000b */
[----:B------:R0:W-:Y:S01]  /*5460*/  @!P0 STS.64 [UR5+0x2138], R12 ;  /* 0x0021380cff008988 */ /* 0x0001e20008000a05 */
[----:B------:R-:W-:Y:S02]  /*5470*/  @!P0 MOV R151, R12 ;  /* 0x0000000c00978202 */ /* 0x000fe40000000f00 */
[----:B------:R-:W-:-:S07]  /*5480*/  @!P0 MOV R152, R13 ;  /* 0x0000000d00988202 */ /* 0x000fce0000000f00 */
.L_x_2674:
[----:B------:R-:W-:Y:S05]  /*5490*/  BSYNC.RECONVERGENT B0 ;  /* 0x0000000000007941 */ /* 0x000fea0003800200 */
.L_x_2673:
        /* <DEDUP_REMOVED lines=22> */
[----:B------:R-:W1:Y:S01]  /*5600*/  LDC.64 R6, c[0x0][0x480] ;  /* 0x00012000ff067b82 */ /* 0x000e620000000a00 */
[----:B------:R-:W-:Y:S02]  /*5610*/  USHF.R.S32.HI UR35, URZ, 0x1f, UR7 ;  /* 0x0000001fff237899 */ /* 0x000fe40008011407 */
[C---:B------:R-:W-:Y:S01]  /*5620*/  IADD3 R8, P0, PT, R64.reuse, UR7, RZ ;  /* 0x0000000740087c10 */ /* 0x040fe2000ff1e0ff */
[----:B------:R2:W-:Y:S03]  /*5630*/  STS.64 [UR9], R4 ;  /* 0x00000004ff007988 */ /* 0x0005e60008000a09 */
[----:B------:R-:W-:Y:S02]  /*5640*/  LEA.HI.X.SX32 R9, R64, UR35, 0x1, P0 ;  /* 0x0000002340097c11 */ /* 0x000fe400080f0eff */
[----:B-1----:R-:W-:-:S04]  /*5650*/  LEA R6, P0, R8, R6, 0x3 ;  /* 0x0000000608067211 */ /* 0x002fc800078018ff */
[----:B------:R-:W-:-:S05]  /*5660*/  LEA.HI.X R7, R8, R7, R9, 0x3, P0 ;  /* 0x0000000708077211 */ /* 0x000fca00000f1c09 */
[----:B------:R2:W-:Y:S04]  /*5670*/  STG.E.64 desc[UR28][R6.64], R4 ;  /* 0x0000000406007986 */ /* 0x0005e8000c101b1c */
.L_x_2676:
[----:B------:R-:W-:Y:S05]  /*5680*/  BSYNC.RECONVERGENT B0 ;  /* 0x0000000000007941 */ /* 0x000fea0003800200 */
.L_x_2675:
[----:B------:R-:W-:Y:S01]  /*5690*/  ULEA UR11, UP0, UR6, UR11, 0x2 ;  /* 0x0000000b060b7291 */ /* 0x000fe2000f8010ff */
[----:B--2---:R-:W-:Y:S01]  /*56a0*/  IMAD.U32 R5, RZ, RZ, UR30 ;  /* 0x0000001eff057e24 */ /* 0x004fe2000f8e00ff */
[----:B------:R-:W-:Y:S01]  /*56b0*/  UIADD3 UR10, UPT, UPT, UR10, 0x1, URZ ;  /* 0x000000010a0a7890 */ /* 0x000fe2000fffe0ff */
[C---:B-----5:R-:W-:Y:S01]  /*56c0*/  FFMA.FTZ R87, R150.reuse, R134, R87 ;  /* 0x0000008696577223 */ /* 0x060fe20000010057 */
[----:B------:R-:W-:Y:S01]  /*56d0*/  UIADD3.X UR14, UPT, UPT, UR14, UR21, URZ, UP0, !UPT ;  /* 0x000000150e0e7290 */ /* 0x000fe200087fe4ff */
[C---:B------:R-:W-:Y:S01]  /*56e0*/  FFMA.FTZ R86, R150.reuse, R133, R86 ;  /* 0x0000008596567223 */ /* 0x040fe20000010056 */
[----:B------:R-:W-:Y:S01]  /*56f0*/  UISETP.NE.AND UP0, UPT, UR10, URZ, UPT ;  /* 0x000000ff0a00728c */ /* 0x000fe2000bf05270 */
[----:B------:R-:W-:Y:S01]  /*5700*/  LEA R2, P0, R5, R2, 0x2 ;  /* 0x0000000205027211 */ /* 0x000fe200078010ff */
        /* <DEDUP_REMOVED lines=15> */
[----:B------:R-:W-:Y:S01]  /*5800*/  IADD3.X R3, PT, PT, R3, UR17, RZ, P0, !PT ;  /* 0x0000001103037c10 */ /* 0x000fe200087fe4ff */
[----:B------:R-:W-:-:S02]  /*5810*/  UIADD3 UR7, UPT, UPT, UR7, 0x1, URZ ;  /* 0x0000000107077890 */ /* 0x000fc4000fffe0ff */
[----:B------:R-:W-:Y:S02]  /*5820*/  UIADD3 UR9, UPT, UPT, UR9, 0x8, URZ ;  /* 0x0000000809097890 */ /* 0x000fe4000fffe0ff */
[----:B------:R-:W-:Y:S01]  /*5830*/  UIADD3.X UR16, UPT, UPT, UR16, UR18, URZ, UP1, !UPT ;  /* 0x0000001210107290 */ /* 0x000fe20008ffe4ff */
[----:B------:R-:W-:Y:S11]  /*5840*/  BRA.U UP0, `(.L_x_2677) ;  /* 0xffffffe900107547 */ /* 0x000ff6000b83ffff */
.L_x_2672:
[----:B------:R-:W-:Y:S01]  /*5850*/  BAR.SYNC.DEFER_BLOCKING 0x0 ;  /* 0x0000000000007b1d */ /* 0x000fe20000010000 */
[----:B------:R-:W-:Y:S01]  /*5860*/  ISETP.NE.AND P0, PT, R65, RZ, PT ;  /* 0x000000ff4100720c */ /* 0x000fe20003f05270 */
[----:B------:R-:W-:Y:S02]  /*5870*/  USHF.L.U32 UR7, UR4, 0xb, URZ ;  /* 0x0000000b04077899 */ /* 0x000fe400080006ff */
[----:B------:R-:W-:Y:S02]  /*5880*/  UIADD3 UR22, UP0, UPT, UR22, 0x2000, URZ ;  /* 0x0000200016167890 */ /* 0x000fe4000ff1e0ff */
[----:B------:R-:W1:Y:S01]  /*5890*/  LDCU.64 UR10, c[0x0][0x478] ;  /* 0x00008f00ff0a77ac */ /* 0x000e620008000a00 */
[----:B------:R-:W-:Y:S02]  /*58a0*/  UIADD3 UR4, UPT, UPT, UR4, 0x1, URZ ;  /* 0x0000000104047890 */ /* 0x000fe4000fffe0ff */
[----:B------:R-:W-:-:S05]  /*58b0*/  UIADD3.X UR23, UPT, UPT, URZ, UR23, URZ, UP0, !UPT ;  /* 0x00000017ff177290 */ /* 0x000fca00087fe4ff */
        /* <DEDUP_REMOVED lines=10> */
[----:B------:R-:W-:Y:S01]  /*5960*/  STS [R26+0x10], R91 ;  /* 0x0000105b1a007388 */ /* 0x000fe20000000800 */
[----:B------:R-:W-:-:S03]  /*5970*/  MOV R2, UR7 ;  /* 0x0000000700027c02 */ /* 0x000fc60008000f00 */
        /* <DEDUP_REMOVED lines=20> */
[----:B0-----:R-:W-:Y:S04]  /*5ac0*/  LDS R13, [R38+0x400] ;  /* 0x00040000260d7984 */ /* 0x001fe80000000800 */
        /* <DEDUP_REMOVED lines=11> */
[----:B-1----:R-:W-:-:S04]  /*5b80*/  LEA R2, P3, R3, UR10, 0x2 ;  /* 0x0000000a03027c11 */ /* 0x002fc8000f8610ff */
        /* <DEDUP_REMOVED lines=38> */
.L_x_2679:
        /* <DEDUP_REMOVED lines=9> */
.L_x_5028:


//--------------------- .text._Z25selective_scan_fwd_kernelI32Selective_Scan_fwd_kernel_traitsILi128ELi16ELi1ELb0ELb1ELb0ELb1EffEEv13SSMParamsBase --------------------------
	.section	.text._Z25selective_scan_fwd_kernelI32Selective_Scan_fwd_kernel_traitsILi128ELi16ELi1ELb0ELb1ELb0ELb1EffEEv13SSMParamsBase,"ax",@progbits
	.align	128
        .global         _Z25selective_scan_fwd_kernelI32Selective_Scan_fwd_kernel_traitsILi128ELi16ELi1ELb0ELb1ELb0ELb1EffEEv13SSMParamsBase
        .type           _Z25selective_scan_fwd_kernelI32Selective_Scan_fwd_kernel_traitsILi128ELi16ELi1ELb0ELb1ELb0ELb1EffEEv13SSMParamsBase,@function
        .size           _Z25selective_scan_fwd_kernelI32Selective_Scan_fwd_kernel_traitsILi128ELi16ELi1ELb0ELb1ELb0ELb1EffEEv13SSMParamsBase,(.L_x_5029 - _Z25selective_scan_fwd_kernelI32Selective_Scan_fwd_kernel_traitsILi128ELi16ELi1ELb0ELb1ELb0ELb1EffEEv13SSMParamsBase)
        .other          _Z25selective_scan_fwd_kernelI32Selective_Scan_fwd_kernel_traitsILi128ELi16ELi1ELb0ELb1ELb0ELb1EffEEv13SSMParamsBase,@"STO_CUDA_ENTRY STV_DEFAULT"
_Z25selective_scan_fwd_kernelI32Selective_Scan_fwd_kernel_traitsILi128ELi16ELi1ELb0ELb1ELb0ELb1EffEEv13SSMParamsBase:
.text._Z25selective_scan_fwd_kernelI32Selective_Scan_fwd_kernel_traitsILi128ELi16ELi1ELb0ELb1ELb0ELb1EffEEv13SSMParamsBase:
[----:B------:R-:W-:Y:S01]  /*0000*/  LDC R1, c[0x0][0x37c] ;  /* 0x0000df00ff017b82 */ /* 0x000fe20000000800 */
[----:B------:R-:W0:Y:S07]  /*0010*/  LDCU UR25, c[0x0][0x398] ;  /* 0x00007300ff1977ac */ /* 0x000e2e0008000800 */
[----:B------:R-:W1:Y:S01]  /*0020*/  S2UR UR22, SR_CTAID.Y ;  /* 0x00000000001679c3 */ /* 0x000e620000002600 */
[----:B------:R-:W-:Y:S02]  /*0030*/  HFMA2 R68, -RZ, RZ, 0, 0 ;  /* 0x00000000ff447431 */ /* 0x000fe400000001ff */
[----:B------:R-:W-:Y:S01]  /*0040*/  IMAD.MOV.U32 R67, RZ, RZ, RZ ;  /* 0x000000ffff437224 */ /* 0x000fe200078e00ff */
[----:B------:R-:W2:Y:S01]  /*0050*/  LDCU.64 UR4, c[0x0][0x458] ;  /* 0x00008b00ff0477ac */ /* 0x000ea20008000a00 */
[----:B------:R-:W3:Y:S01]  /*0060*/  LDCU.64 UR6, c[0x0][0x470] ;  /* 0x00008e00ff0677ac */ /* 0x000ee20008000a00 */
[----:B------:R-:W4:Y:S02]  /*0070*/  LDCU.64 UR20, c[0x0][0x358] ;  /* 0x00006b00ff1477ac */ /* 0x000f240008000a00 */
[----:B------:R-:W4:Y:S01]  /*0080*/  S2UR UR23, SR_CTAID.X ;  /* 0x00000000001779c3 */ /* 0x000f220000002500 */
[----:B------:R-:W4:Y:S01]  /*0090*/  LDCU.128 UR12, c[0x0][0x3f0] ;  /* 0x00007e00ff0c77ac */ /* 0x000f220008000c00 */
[----:B0-----:R-:W-:Y:S01]  /*00a0*/  MOV R0, UR25 ;  /* 0x0000001900007c02 */ /* 0x001fe20008000f00 */
[----:B------:R-:W0:Y:S05]  /*00b0*/  LDCU.128 UR8, c[0x0][0x400] ;  /* 0x00008000ff0877ac */ /* 0x000e2a0008000c00 */
[----:B------:R-:W0:Y:S01]  /*00c0*/  LDC R65, c[0x0][0x394] ;  /* 0x0000e500ff417b82 */ /* 0x000e220000000800 */
[----:B------:R-:W-:Y:S01]  /*00d0*/  IABS R9, R0 ;  /* 0x0000000000097213 */ /* 0x000fe20000000000 */
[----:B--2---:R-:W-:-:S03]  /*00e0*/  UISETP.NE.U32.AND UP0, UPT, UR4, URZ, UPT ;  /* 0x000000ff0400728c */ /* 0x004fc6000bf05070 */
[----:B------:R-:W2:Y:S01]  /*00f0*/  I2F.RP R0, R9 ;  /* 0x0000000900007306 */ /* 0x000ea20000209400 */
[----:B---3--:R-:W-:Y:S02]  /*0100*/  UISETP.NE.U32.AND UP1, UPT, UR6, URZ, UPT ;  /* 0x000000ff0600728c */ /* 0x008fe4000bf25070 */
[----:B------:R-:W-:Y:S02]  /*0110*/  UISETP.NE.AND.EX UP0, UPT, UR5, URZ, UPT, UP0 ;  /* 0x000000ff0500728c */ /* 0x000fe4000bf05300 */
[----:B------:R-:W-:Y:S01]  /*0120*/  UISETP.NE.AND.EX UP1, UPT, UR7, URZ, UPT, UP1 ;  /* 0x000000ff0700728c */ /* 0x000fe2000bf25310 */
[----:B------:R-:W3:Y:S03]  /*0130*/  LDCU.64 UR26, c[0x0][0x3c8] ;  /* 0x00007900ff1a77ac */ /* 0x000ee60008000a00 */
        /* <DEDUP_REMOVED lines=11> */
[----:B----4-:R2:W5:Y:S01]  /*01f0*/  @P0 LDG.E R68, desc[UR20][R2.64] ;  /* 0x0000001402440981 */ /* 0x010562000c1e1900 */
[----:B-1----:R-:W-:-:S03]  /*0200*/  VIADD R6, R0, 0xffffffe ;  /* 0x0ffffffe00067836 */ /* 0x002fc60000000000 */
[----:B------:R1:W5:Y:S01]  /*0210*/  @P1 LDG.E R67, desc[UR20][R4.64] ;  /* 0x0000001404431981 */ /* 0x000362000c1e1900 */
[----:B------:R4:W3:Y:S02]  /*0220*/  F2I.FTZ.U32.TRUNC.NTZ R7, R6 ;  /* 0x0000000600077305 */ /* 0x0008e4000021f000 */
[----:B----4-:R-:W-:-:S04]  /*0230*/  MOV R6, RZ ;  /* 0x000000ff00067202 */ /* 0x010fc80000000f00 */
[----:B------:R-:W-:Y:S02]  /*0240*/  R2UR UR4, R6 ;  /* 0x00000000060472ca */ /* 0x000fe400000e0000 */
[----:B---3--:R-:W-:Y:S01]  /*0250*/  R2UR UR5, R7 ;  /* 0x00000000070572ca */ /* 0x008fe200000e0000 */
[----:B--2---:R-:W-:-:S04]  /*0260*/  IMAD.MOV R2, RZ, RZ, -R7 ;  /* 0x000000ffff027224 */ /* 0x004fc800078e0a07 */
[----:B------:R-:W-:Y:S01]  /*0270*/  IMAD R3, R2, R9, RZ ;  /* 0x0000000902037224 */ /* 0x000fe200078e02ff */
[----:B------:R-:W-:-:S04]  /*0280*/  IABS R2, UR22 ;  /* 0x0000001600027c13 */ /* 0x000fc80008000000 */
[----:B------:R-:W-:-:S03]  /*0290*/  R2UR UR6, R2 ;  /* 0x00000000020672ca */ /* 0x000fc600000e0000 */
        /* <DEDUP_REMOVED lines=8> */
[----:B------:R-:W2:Y:S04]  /*0320*/  LDCU.64 UR6, c[0x0][0x3b0] ;  /* 0x00007600ff0677ac */ /* 0x000ea80008000a00 */
[----:B------:R-:W-:Y:S01]  /*0330*/  ISETP.GT.U32.AND P0, PT, R9, R0, PT ;  /* 0x000000000900720c */ /* 0x000fe20003f04070 */
[----:B------:R-:W-:Y:S02]  /*0340*/  UIMAD.WIDE.U32 UR12, UR22, UR14, UR4 ;  /* 0x0000000e160c72a5 */ /* 0x000fe4000f8e0004 */
[----:B------:R-:W-:-:S02]  /*0350*/  ULOP3.LUT UR4, UR22, UR25, URZ, 0x3c, !UPT ;  /* 0x0000001916047292 */ /* 0x000fc4000f8e3cff */
[----:B------:R-:W-:Y:S02]  /*0360*/  UIMAD UR24, UR22, UR15, UR13 ;  /* 0x0000000f161872a4 */ /* 0x000fe4000f8e020d */
[----:B0-----:R-:W-:Y:S02]  /*0370*/  UIMAD.WIDE.U32 UR14, UR23, UR8, URZ ;  /* 0x00000008170e72a5 */ /* 0x001fe4000f8e00ff */
[----:B------:R-:W-:-:S04]  /*0380*/  UISETP.GE.AND UP2, UPT, UR4, URZ, UPT ;  /* 0x000000ff0400728c */ /* 0x000fc8000bf46270 */
[----:B------:R-:W-:Y:S01]  /*0390*/  VOTEU.ANY UP1, P0 ;  /* 0x0000000000ff7886 */ /* 0x000fe20000020100 */
[----:B------:R-:W-:Y:S01]  /*03a0*/  PLOP3.LUT P0, PT, PT, PT, UP1, 0x80, 0x8 ;  /* 0x000000000008781c */ /* 0x000fe20003f0f018 */
[----:B--2---:R-:W-:-:S03]  /*03b0*/  UIMAD.WIDE.U32 UR16, UR23, UR6, URZ ;  /* 0x00000006171072a5 */ /* 0x004fc6000f8e00ff */
[----:B------:R-:W-:Y:S02]  /*03c0*/  @!UP1 UIADD3 UR18, UPT, UPT, UR18, 0x1, URZ ;  /* 0x0000000112129890 */ /* 0x000fe4000fffe0ff */
[----:B------:R-:W-:Y:S02]  /*03d0*/  UIMAD UR19, UR23, UR7, UR17 ;  /* 0x00000007171372a4 */ /* 0x000fe4000f8e0211 */
[----:B------:R-:W-:-:S05]  /*03e0*/  UISETP.NE.AND UP1, UPT, UR25, URZ, UPT ;  /* 0x000000ff1900728c */ /* 0x000fca000bf25270 */
[----:B------:R-:W-:Y:S01]  /*03f0*/  @!P0 IMAD.IADD R0, R0, 0x1, -R9 ;  /* 0x0000000100008824 */ /* 0x000fe200078e0a09 */
[----:B------:R-:W-:-:S04]  /*0400*/  ISETP.GE.AND P0, PT, R65, 0x1, PT ;  /* 0x000000014100780c */ /* 0x000fc80003f06270 */
[----:B------:R-:W-:-:S13]  /*0410*/  ISETP.GE.U32.AND P1, PT, R0, R9, PT ;  /* 0x000000090000720c */ /* 0x000fda0003f26070 */
[----:B------:R-:W-:-:S05]  /*0420*/  VOTEU.ANY UP0, P1 ;  /* 0x0000000000ff7886 */ /* 0x000fca0000800100 */
[----:B------:R-:W-:Y:S01]  /*0430*/  @UP0 UIADD3 UR18, UPT, UPT, UR18, 0x1, URZ ;  /* 0x0000000112120890 */ /* 0x000fe2000fffe0ff */
[----:B-1----:R-:W-:Y:S11]  /*0440*/  @!P0 EXIT ;  /* 0x000000000000894d */ /* 0x002ff60003800000 */
[----:B------:R-:W0:Y:S01]  /*0450*/  S2R R66, SR_TID.X ;  /* 0x0000000000427919 */ /* 0x000e220000002100 */
[----:B------:R-:W1:Y:S01]  /*0460*/  LDCU.128 UR4, c[0x0][0x460] ;  /* 0x00008c00ff0477ac */ /* 0x000e620008000c00 */
[----:B------:R-:W-:Y:S01]  /*0470*/  UIMAD UR9, UR23, UR9, UR15 ;  /* 0x00000009170972a4 */ /* 0x000fe2000f8e020f */
[----:B------:R-:W2:Y:S01]  /*0480*/  LDCU UR15, c[0x0][0x384] ;  /* 0x00007080ff0f77ac */ /* 0x000ea20008000800 */
[----:B------:R-:W-:Y:S01]  /*0490*/  @!UP2 UIADD3 UR18, UPT, UPT, -UR18, URZ, URZ ;  /* 0x000000ff1212a290 */ /* 0x000fe2000fffe1ff */
[----:B------:R-:W3:Y:S01]  /*04a0*/  LDCU.64 UR28, c[0x0][0x448] ;  /* 0x00008900ff1c77ac */ /* 0x000ee20008000a00 */
[----:B------:R-:W-:Y:S01]  /*04b0*/  @!UP1 ULOP3.LUT UR18, URZ, UR25, URZ, 0x33, !UPT ;  /* 0x00000019ff129292 */ /* 0x000fe2000f8e33ff */
[----:B------:R-:W-:Y:S01]  /*04c0*/  UMOV UR8, UR14 ;  /* 0x0000000e00087c82 */ /* 0x000fe20008000000 */
[----:B------:R-:W4:Y:S01]  /*04d0*/  LDCU UR17, c[0x0][0x38c] ;  /* 0x00007180ff1177ac */ /* 0x000f220008000800 */
[----:B------:R-:W-:Y:S02]  /*04e0*/  UIMAD.WIDE.U32 UR8, UR22, UR10, UR8 ;  /* 0x0000000a160872a5 */ /* 0x000fe4000f8e0008 */
[----:B------:R-:W-:-:S02]  /*04f0*/  USHF.R.S32.HI UR10, URZ, 0x1f, UR18 ;  /* 0x0000001fff0a7899 */ /* 0x000fc40008011412 */
[----:B------:R-:W-:Y:S02]  /*0500*/  UIMAD UR14, UR22, UR11, UR9 ;  /* 0x0000000b160e72a4 */ /* 0x000fe4000f8e0209 */
[----:B-1----:R-:W-:Y:S01]  /*0510*/  ULEA UR9, UP0, UR12, UR4, 0x2 ;  /* 0x000000040c097291 */ /* 0x002fe2000f8010ff */
[----:B0-----:R-:W-:Y:S01]  /*0520*/  SHF.L.U32 R0, R66, 0x4, RZ ;  /* 0x0000000442007819 */ /* 0x001fe200000006ff */
[----:B--2---:R-:W-:Y:S02]  /*0530*/  UIMAD UR4, UR23, UR15, UR22 ;  /* 0x0000000f170472a4 */ /* 0x004fe4000f8e0216 */
[----:B------:R-:W-:Y:S01]  /*0540*/  UIMAD UR13, UR10, UR26, URZ ;  /* 0x0000001a0a0d72a4 */ /* 0x000fe2000f8e02ff */
[----:B------:R-:W-:Y:S01]  /*0550*/  LOP3.LUT R3, R0, 0x3e00, RZ, 0xc0, !PT ;  /* 0x00003e0000037812 */ /* 0x000fe200078ec0ff */
[----:B------:R-:W-:Y:S01]  /*0560*/  UMOV UR11, UR19 ;  /* 0x00000013000b7c82 */ /* 0x000fe20008000000 */
[----:B------:R-:W-:Y:S01]  /*0570*/  UMOV UR10, UR16 ;  /* 0x00000010000a7c82 */ /* 0x000fe20008000000 */
[----:B------:R-:W-:Y:S01]  /*0580*/  UIMAD UR16, UR18, UR27, UR13 ;  /* 0x0000001b121072a4 */ /* 0x000fe2000f8e020d */
[----:B------:R-:W-:Y:S01]  /*0590*/  LOP3.LUT R64, R3, 0x1f, R66, 0xf8, !PT ;  /* 0x0000001f03407812 */ /* 0x000fe200078ef842 */
[----:B------:R-:W-:Y:S01]  /*05a0*/  UIMAD.WIDE.U32 UR10, UR18, UR26, UR10 ;  /* 0x0000001a120a72a5 */ /* 0x000fe2000f8e000a */
[----:B------:R-:W-:Y:S01]  /*05b0*/  IMAD R65, R65, UR4, RZ ;  /* 0x0000000441417c24 */ /* 0x000fe2000f8e02ff */
[----:B------:R-:W-:Y:S01]  /*05c0*/  ULEA UR6, UP1, UR8, UR6, 0x2 ;  /* 0x0000000608067291 */ /* 0x000fe2000f8210ff */
[C---:B------:R-:W-:Y:S01]  /*05d0*/  LOP3.LUT R63, R64.reuse, 0x20, RZ, 0xfc, !PT ;  /* 0x00000020403f7812 */ /* 0x040fe200078efcff */
[----:B------:R-:W-:Y:S01]  /*05e0*/  ULEA.HI.X UR13, UR12, UR5, UR24, 0x2, UP0 ;  /* 0x000000050c0d7291 */ /* 0x000fe200080f1418 */
[----:B----4-:R-:W-:Y:S01]  /*05f0*/  IMAD R65, R65, UR17, RZ ;  /* 0x0000001141417c24 */ /* 0x010fe2000f8e02ff */
[----:B---3--:R-:W-:Y:S01]  /*0600*/  ULEA UR15, UP0, UR10, UR28, 0x2 ;  /* 0x0000001c0a0f7291 */ /* 0x008fe2000f8010ff */
[C---:B------:R-:W-:Y:S01]  /*0610*/  LOP3.LUT R62, R64.reuse, 0x40, RZ, 0xfc, !PT ;  /* 0x00000040403e7812 */ /* 0x040fe200078efcff */
[----:B------:R-:W-:Y:S01]  /*0620*/  UIADD3 UR16, UPT, UPT, UR11, UR16, URZ ;  /* 0x000000100b107290 */ /* 0x000fe2000fffe0ff */
[C---:B------:R-:W-:Y:S01]  /*0630*/  LOP3.LUT R61, R64.reuse, 0x1a0, RZ, 0xfc, !PT ;  /* 0x000001a0403d7812 */ /* 0x040fe200078efcff */
[C---:B------:R-:W-:Y:S01]  /*0640*/  IMAD.SHL.U32 R59, R64.reuse, 0x4, RZ ;  /* 0x00000004403b7824 */ /* 0x040fe200078e00ff */
[----:B------:R-:W-:Y:S01]  /*0650*/  LOP3.LUT R60, R64, 0x1c0, RZ, 0xfc, !PT ;  /* 0x000001c0403c7812 */ /* 0x000fe200078efcff */
[----:B------:R-:W-:-:S02]  /*0660*/  ULEA.HI.X UR14, UR8, UR7, UR14, 0x2, UP1 ;  /* 0x00000007080e7291 */ /* 0x000fc400088f140e */
[----:B------:R-:W-:Y:S01]  /*0670*/  ULEA.HI.X UR16, UR10, UR29, UR16, 0x2, UP0 ;  /* 0x0000001d0a107291 */ /* 0x000fe200080f1410 */
[----:B------:R-:W-:Y:S01]  /*0680*/  UMOV UR4, URZ ;  /* 0x000000ff00047c82 */ /* 0x000fe20008000000 */
[----:B------:R-:W-:Y:S01]  /*0690*/  UMOV UR5, UR9 ;  /* 0x0000000900057c82 */ /* 0x000fe20008000000 */
[----:B------:R-:W-:-:S09]  /*06a0*/  UMOV UR12, UR6 ;  /* 0x00000006000c7c82 */ /* 0x000fd20008000000 */
.L_x_2718:
[----:B0-----:R-:W0:Y:S01]  /*06b0*/  LDCU UR17, c[0x0][0x388] ;  /* 0x00007100ff1177ac */ /* 0x001e220008000800 */
[----:B------:R-:W-:Y:S01]  /*06c0*/  IMAD.SHL.U32 R2, R66, 0x10, RZ ;  /* 0x0000001042027824 */ /* 0x000fe200078e00ff */
[----:B------:R-:W-:Y:S02]  /*06d0*/  IADD3 R4, P0, PT, R59, UR5, RZ ;  /* 0x000000053b047c10 */ /* 0x000fe4000ff1e0ff */
[----:B------:R-:W-:Y:S01]  /*06e0*/  CS2R R6, SRZ ;  /* 0x0000000000067805 */ /* 0x000fe2000001ff00 */
[----:B------:R-:W-:Y:S01]  /*06f0*/  USHF.L.U32 UR6, UR4, 0xb, URZ ;  /* 0x0000000b04067899 */ /* 0x000fe200080006ff */
[----:B------:R-:W-:Y:S02]  /*0700*/  LOP3.LUT R18, R18, 0xfffffeff, RZ, 0xc0, !PT ;  /* 0xfffffeff12127812 */ /* 0x000fe400078ec0ff */
[----:B------:R-:W-:Y:S02]  /*0710*/  CS2R R10, SRZ ;  /* 0x00000000000a7805 */ /* 0x000fe4000001ff00 */
[----:B------:R-:W-:Y:S01]  /*0720*/  LOP3.LUT R20, R2, 0x3e00, RZ, 0xc0, !PT ;  /* 0x00003e0002147812 */ /* 0x000fe200078ec0ff */
[----:B------:R-:W-:Y:S01]  /*0730*/  HFMA2 R0, -RZ, RZ, 0, 0 ;  /* 0x00000000ff007431 */ /* 0x000fe200000001ff */
[----:B------:R-:W-:-:S02]  /*0740*/  IADD3.X R5, PT, PT, RZ, UR13, RZ, P0, !PT ;  /* 0x0000000dff057c10 */ /* 0x000fc400087fe4ff */
[----:B------:R-:W-:Y:S02]  /*0750*/  CS2R R14, SRZ ;  /* 0x00000000000e7805 */ /* 0x000fe4000001ff00 */
[----:B------:R-:W-:Y:S02]  /*0760*/  CS2R R12, SRZ ;  /* 0x00000000000c7805 */ /* 0x000fe4000001ff00 */
[----:B------:R-:W-:Y:S02]  /*0770*/  CS2R R8, SRZ ;  /* 0x0000000000087805 */ /* 0x000fe4000001ff00 */
[----:B------:R-:W-:Y:S01]  /*0780*/  CS2R R16, SRZ ;  /* 0x0000000000107805 */ /* 0x000fe2000001ff00 */
[----:B------:R-:W-:Y:S01]  /*0790*/  IMAD.MOV.U32 R19, RZ, RZ, RZ ;  /* 0x000000ffff137224 */ /* 0x000fe200078e00ff */
[----:B0-----:R-:W-:-:S06]  /*07a0*/  UIADD3 UR17, UPT, UPT, -UR6, UR17, URZ ;  /* 0x0000001106117290 */ /* 0x001fcc000fffe1ff */
[----:B------:R-:W-:Y:S02]  /*07b0*/  ISETP.GE.AND P1, PT, R64, UR17, PT ;  /* 0x0000001140007c0c */ /* 0x000fe4000bf26270 */
[----:B------:R-:W-:Y:S02]  /*07c0*/  LOP3.LUT R64, R20, 0x1f, R66, 0xf8, !PT ;  /* 0x0000001f14407812 */ /* 0x000fe400078ef842 */
[----:B------:R-:W-:Y:S01]  /*07d0*/  ISETP.GE.AND P6, PT, R63, UR17, PT ;  /* 0x000000113f007c0c */ /* 0x000fe2000bfc6270 */
[----:B------:R-:W-:Y:S01]  /*07e0*/  BAR.SYNC.DEFER_BLOCKING 0x0 ;  /* 0x0000000000007b1d */ /* 0x000fe20000010000 */
[----:B------:R-:W-:Y:S02]  /*07f0*/  SHF.L.U32 R59, R64, 0x2, RZ ;  /* 0x00000002403b7819 */ /* 0x000fe400000006ff */
[----:B------:R-:W-:Y:S02]  /*0800*/  ISETP.GE.AND P5, PT, R62, UR17, PT ;  /* 0x000000113e007c0c */ /* 0x000fe4000bfa6270 */
[----:B------:R-:W-:-:S03]  /*0810*/  IADD3 R2, P0, PT, R59, UR12, RZ ;  /* 0x0000000c3b027c10 */ /* 0x000fc6000ff1e0ff */
[----:B------:R-:W-:Y:S02]  /*0820*/  @P1 LOP3.LUT R18, R18, 0x100, RZ, 0xfc, !PT ;  /* 0x0000010012121812 */ /* 0x000fe400078efcff */
[----:B------:R-:W-:Y:S01]  /*0830*/  IMAD.X R3, RZ, RZ, UR14, P0 ;  /* 0x0000000eff037e24 */ /* 0x000fe200080e06ff */
[----:B------:R-:W-:Y:S02]  /*0840*/  LOP3.LUT R54, R64, 0xe0, RZ, 0xfc, !PT ;  /* 0x000000e040367812 */ /* 0x000fe400078efcff */
[----:B------:R-:W-:Y:S02]  /*0850*/  LOP3.LUT P0, RZ, R18, 0x100, RZ, 0xc0, !PT ;  /* 0x0000010012ff7812 */ /* 0x000fe4000780c0ff */
[C---:B------:R-:W-:Y:S02]  /*0860*/  LOP3.LUT R53, R64.reuse, 0x100, RZ, 0xfc, !PT ;  /* 0x0000010040357812 */ /* 0x040fe400078efcff */
[C---:B------:R-:W-:Y:S02]  /*0870*/  LOP3.LUT R55, R64.reuse, 0xc0, RZ, 0xfc, !PT ;  /* 0x000000c040377812 */ /* 0x040fe400078efcff */
[----:B------:R-:W-:-:S02]  /*0880*/  LOP3.LUT R56, R64, 0xa0, RZ, 0xfc, !PT ;  /* 0x000000a040387812 */ /* 0x000fc400078efcff */
[C---:B------:R-:W-:Y:S02]  /*0890*/  LOP3.LUT R57, R64.reuse, 0x80, RZ, 0xfc, !PT ;  /* 0x0000008040397812 */ /* 0x040fe400078efcff */
[----:B------:R-:W-:Y:S01]  /*08a0*/  ISETP.GE.AND P1, PT, R55, UR17, PT ;  /* 0x0000001137007c0c */ /* 0x000fe2000bf26270 */
[----:B------:R-:W2:Y:S01]  /*08b0*/  @!P6 LDG.E R0, desc[UR20][R4.64+0x80] ;  /* 0x000080140400e981 */ /* 0x000ea2000c1e1900 */
[----:B------:R-:W-:Y:S02]  /*08c0*/  LOP3.LUT R58, R64, 0x60, RZ, 0xfc, !PT ;  /* 0x00000060403a7812 */ /* 0x000fe400078efcff */
[----:B------:R-:W-:Y:S01]  /*08d0*/  ISETP.GE.AND P2, PT, R56, UR17, PT ;  /* 0x0000001138007c0c */ /* 0x000fe2000bf46270 */
[----:B------:R-:W3:Y:S01]  /*08e0*/  @!P0 LDG.E R7, desc[UR20][R4.64] ;  /* 0x0000001404078981 */ /* 0x000ee2000c1e1900 */
[----:B------:R-:W-:Y:S02]  /*08f0*/  ISETP.GE.AND P0, PT, R54, UR17, PT ;  /* 0x0000001136007c0c */ /* 0x000fe4000bf06270 */
[----:B------:R-:W-:Y:S01]  /*0900*/  ISETP.GE.AND P3, PT, R57, UR17, PT ;  /* 0x0000001139007c0c */ /* 0x000fe2000bf66270 */
[----:B------:R-:W4:Y:S01]  /*0910*/  @!P5 LDG.E R9, desc[UR20][R4.64+0x100] ;  /* 0x000100140409d981 */ /* 0x000f22000c1e1900 */
[----:B------:R-:W-:-:S02]  /*0920*/  ISETP.GE.AND P4, PT, R58, UR17, PT ;  /* 0x000000113a007c0c */ /* 0x000fc4000bf86270 */
[C---:B------:R-:W-:Y:S01]  /*0930*/  LOP3.LUT R52, R64.reuse, 0x120, RZ, 0xfc, !PT ;  /* 0x0000012040347812 */ /* 0x040fe200078efcff */
[----:B------:R-:W4:Y:S01]  /*0940*/  @!P1 LDG.E R13, desc[UR20][R4.64+0x300] ;  /* 0x00030014040d9981 */ /* 0x000f22000c1e1900 */
[C---:B------:R-:W-:Y:S02]  /*0950*/  LOP3.LUT R51, R64.reuse, 0x140, RZ, 0xfc, !PT ;  /* 0x0000014040337812 */ /* 0x040fe400078efcff */
[----:B------:R-:W-:Y:S01]  /*0960*/  LOP3.LUT R50, R64, 0x160, RZ, 0xfc, !PT ;  /* 0x0000016040327812 */ /* 0x000fe200078efcff */
[----:B------:R-:W4:Y:S04]  /*0970*/  @!P2 LDG.E R8, desc[UR20][R4.64+0x280] ;  /* 0x000280140408a981 */ /* 0x000f28000c1e1900 */
[----:B------:R-:W4:Y:S01]  /*0980*/  @!P0 LDG.E R10, desc[UR20][R4.64+0x380] ;  /* 0x00038014040a8981 */ /* 0x000f22000c1e1900 */
[----:B------:R-:W-:-:S02]  /*0990*/  ISETP.GE.AND P0, PT, R53, UR17, PT ;  /* 0x0000001135007c0c */ /* 0x000fc4000bf06270 */
[----:B------:R-:W-:Y:S01]  /*09a0*/  LOP3.LUT R49, R64, 0x180, RZ, 0xfc, !PT ;  /* 0x0000018040317812 */ /* 0x000fe200078efcff */
[----:B------:R-:W4:Y:S01]  /*09b0*/  @!P3 LDG.E R11, desc[UR20][R4.64+0x200] ;  /* 0x00020014040bb981 */ /* 0x000f22000c1e1900 */
[----:B------:R-:W-:Y:S02]  /*09c0*/  ISETP.GE.AND P1, PT, R51, UR17, PT ;  /* 0x0000001133007c0c */ /* 0x000fe4000bf26270 */
[----:B------:R-:W-:Y:S01]  /*09d0*/  ISETP.GE.AND P2, PT, R50, UR17, PT ;  /* 0x0000001132007c0c */ /* 0x000fe2000bf46270 */
[----:B------:R-:W4:Y:S01]  /*09e0*/  @!P4 LDG.E R6, desc[UR20][R4.64+0x180] ;  /* 0x000180140406c981 */ /* 0x000f22000c1e1900 */
[----:B------:R-:W-:-:S05]  /*09f0*/  ISETP.GE.AND P3, PT, R49, UR17, PT ;  /* 0x0000001131007c0c */ /* 0x000fca000bf66270 */
[----:B------:R-:W4:Y:S01]  /*0a00*/  @!P0 LDG.E R15, desc[UR20][R4.64+0x400] ;  /* 0x00040014040f8981 */ /* 0x000f22000c1e1900 */
[----:B------:R-:W-:Y:S02]  /*0a10*/  ISETP.GE.AND P0, PT, R52, UR17, PT ;  /* 0x0000001134007c0c */ /* 0x000fe4000bf06270 */
[----:B------:R-:W-:Y:S01]  /*0a20*/  ISETP.GE.AND P4, PT, R61, UR17, PT ;  /* 0x000000113d007c0c */ /* 0x000fe2000bf86270 */
[----:B------:R-:W4:Y:S01]  /*0a30*/  @!P1 LDG.E R17, desc[UR20][R4.64+0x500] ;  /* 0x0005001404119981 */ /* 0x000f22000c1e1900 */
[----:B------:R-:W-:Y:S02]  /*0a40*/  LOP3.LUT R48, R64, 0x1e0, RZ, 0xfc, !PT ;  /* 0x000001e040307812 */ /* 0x000fe400078efcff */
[----:B------:R-:W-:Y:S01]  /*0a50*/  ISETP.GE.AND P5, PT, R60, UR17, PT ;  /* 0x000000113c007c0c */ /* 0x000fe2000bfa6270 */
[----:B------:R-:W4:Y:S01]  /*0a60*/  @!P2 LDG.E R14, desc[UR20][R4.64+0x580] ;  /* 0x00058014040ea981 */ /* 0x000f22000c1e1900 */
[----:B------:R-:W-:-:S03]  /*0a70*/  ISETP.GE.AND P6, PT, R48, UR17, PT ;  /* 0x0000001130007c0c */ /* 0x000fc6000bfc6270 */
[----:B------:R-:W4:Y:S04]  /*0a80*/  @!P3 LDG.E R19, desc[UR20][R4.64+0x600] ;  /* 0x000600140413b981 */ /* 0x000f28000c1e1900 */
[----:B------:R-:W4:Y:S01]  /*0a90*/  @!P0 LDG.E R12, desc[UR20][R4.64+0x480] ;  /* 0x00048014040c8981 */ /* 0x000f22000c1e1900 */
[----:B------:R-:W-:Y:S02]  /*0aa0*/  P2R R72, PR, RZ, 0x1 ;  /* 0x00000001ff487803 */ /* 0x000fe40000000000 */
[----:B------:R-:W-:Y:S01]  /*0ab0*/  LOP3.LUT P0, RZ, R18, 0x100, RZ, 0xc0, !PT ;  /* 0x0000010012ff7812 */ /* 0x000fe2000780c0ff */
[----:B------:R-:W-:Y:S01]  /*0ac0*/  IMAD.MOV.U32 R18, RZ, RZ, RZ ;  /* 0x000000ffff127224 */ /* 0x000fe200078e00ff */
[----:B------:R-:W-:Y:S01]  /*0ad0*/  MOV R21, RZ ;  /* 0x000000ff00157202 */ /* 0x000fe20000000f00 */
        /* <DEDUP_REMOVED lines=46> */
[----:B------:R-:W-:Y:S02]  /*0dc0*/  P2R R74, PR, RZ, 0x2 ;  /* 0x00000002ff4a7803 */ /* 0x000fe40000000000 */
[----:B------:R-:W-:Y:S01]  /*0dd0*/  ISETP.GE.AND P1, PT, R63, UR17, PT ;  /* 0x000000113f007c0c */ /* 0x000fe2000bf26270 */
[----:B------:R-:W-:Y:S02]  /*0de0*/  HFMA2 R4, -RZ, RZ, 0, 0 ;  /* 0x00000000ff047431 */ /* 0x000fe400000001ff */
[----:B------:R-:W-:Y:S02]  /*0df0*/  IMAD.MOV.U32 R81, RZ, RZ, RZ ;  /* 0x000000ffff517224 */ /* 0x000fe400078e00ff */
[----:B------:R-:W-:Y:S02]  /*0e00*/  IMAD.MOV.U32 R83, RZ, RZ, RZ ;  /* 0x000000ffff537224 */ /* 0x000fe400078e00ff */
[----:B------:R-:W-:Y:S01]  /*0e10*/  IMAD.MOV.U32 R85, RZ, RZ, RZ ;  /* 0x000000ffff557224 */ /* 0x000fe200078e00ff */
[----:B---3--:R0:W-:Y:S04]  /*0e20*/  STS [R46], R7 ;  /* 0x000000072e007388 */ /* 0x0081e80000000800 */
[----:B--2---:R-:W-:Y:S04]  /*0e30*/  STS [R45+0x80], R0 ;  /* 0x000080002d007388 */ /* 0x004fe80000000800 */
[----:B----4-:R1:W-:Y:S01]  /*0e40*/  STS [R44+0x100], R9 ;  /* 0x000100092c007388 */ /* 0x0103e20000000800 */
[----:B0-----:R-:W-:-:S05]  /*0e50*/  VIADD R7, R20, 0x160 ;  /* 0x0000016014077836 */ /* 0x001fca0000000000 */
[----:B------:R-:W-:Y:S02]  /*0e60*/  LEA.HI.SX32 R7, R7, R20, 0x1b ;  /* 0x0000001407077211 */ /* 0x000fe400078fdaff */
[----:B-1----:R-:W-:-:S04]  /*0e70*/  IADD3 R9, PT, PT, R20, 0x180, RZ ;  /* 0x0000018014097810 */ /* 0x002fc80007ffe0ff */
[----:B------:R-:W-:Y:S01]  /*0e80*/  LEA.HI.SX32 R9, R9, R20, 0x1b ;  /* 0x0000001409097211 */ /* 0x000fe200078fdaff */
[----:B------:R-:W-:Y:S04]  /*0e90*/  STS [R43+0x180], R6 ;  /* 0x000180062b007388 */ /* 0x000fe80000000800 */
[----:B------:R0:W-:Y:S01]  /*0ea0*/  STS [R42+0x200], R11 ;  /* 0x0002000b2a007388 */ /* 0x0001e20000000800 */
[----:B------:R-:W-:-:S03]  /*0eb0*/  LEA R35, R7, UR24, 0x2 ;  /* 0x0000001807237c11 */ /* 0x000fc6000f8e10ff */
[----:B------:R-:W-:Y:S01]  /*0ec0*/  STS [R41+0x280], R8 ;  /* 0x0002800829007388 */ /* 0x000fe20000000800 */
[----:B------:R-:W-:Y:S01]  /*0ed0*/  LEA R34, R9, UR24, 0x2 ;  /* 0x0000001809227c11 */ /* 0x000fe2000f8e10ff */
[----:B0-----:R-:W-:Y:S02]  /*0ee0*/  VIADD R11, R20, 0x1a0 ;  /* 0x000001a0140b7836 */ /* 0x001fe40000000000 */
[----:B------:R-:W-:Y:S04]  /*0ef0*/  STS [R40+0x300], R13 ;  /* 0x0003000d28007388 */ /* 0x000fe80000000800 */
[----:B------:R-:W-:Y:S01]  /*0f00*/  STS [R39+0x380], R10 ;  /* 0x0003800a27007388 */ /* 0x000fe20000000800 */
[----:B------:R-:W-:Y:S01]  /*0f10*/  LEA.HI.SX32 R11, R11, R20, 0x1b ;  /* 0x000000140b0b7211 */ /* 0x000fe200078fdaff */
[----:B------:R-:W-:-:S02]  /*0f20*/  IMAD R20, R47, 0xf, R20 ;  /* 0x0000000f2f147824 */ /* 0x000fc400078e0214 */
[----:B------:R0:W-:Y:S04]  /*0f30*/  STS [R38+0x400], R15 ;  /* 0x0004000f26007388 */ /* 0x0001e80000000800 */
[----:B------:R-:W-:Y:S01]  /*0f40*/  STS [R37+0x480], R12 ;  /* 0x0004800c25007388 */ /* 0x000fe20000000800 */
[----:B------:R-:W-:-:S03]  /*0f50*/  LEA R33, R11, UR24, 0x2 ;  /* 0x000000180b217c11 */ /* 0x000fc6000f8e10ff */
[----:B------:R1:W-:Y:S01]  /*0f60*/  STS [R36+0x500], R17 ;  /* 0x0005001124007388 */ /* 0x0003e20000000800 */
[----:B------:R-:W-:-:S03]  /*0f70*/  VIADD R7, R20, 0x2 ;  /* 0x0000000214077836 */ /* 0x000fc60000000000 */
[----:B------:R-:W-:Y:S01]  /*0f80*/  STS [R35+0x580], R14 ;  /* 0x0005800e23007388 */ /* 0x000fe20000000800 */
[C---:B------:R-:W-:Y:S01]  /*0f90*/  VIADD R11, R20.reuse, 0x4 ;  /* 0x00000004140b7836 */ /* 0x040fe20000000000 */
[C---:B------:R-:W-:Y:S02]  /*0fa0*/  IADD3 R29, PT, PT, R20.reuse, 0x9, RZ ;  /* 0x00000009141d7810 */ /* 0x040fe40007ffe0ff */
[----:B------:R2:W-:Y:S01]  /*0fb0*/  STS [R34+0x600], R19 ;  /* 0x0006001322007388 */ /* 0x0005e20000000800 */
[C---:B0-----:R-:W-:Y:S02]  /*0fc0*/  VIADD R15, R20.reuse, 0x6 ;  /* 0x00000006140f7836 */ /* 0x041fe40000000000 */
[C---:B-1----:R-:W-:Y:S01]  /*0fd0*/  VIADD R17, R20.reuse, 0x8 ;  /* 0x0000000814117836 */ /* 0x042fe20000000000 */
[C---:B------:R-:W-:Y:S01]  /*0fe0*/  IADD3 R5, PT, PT, R20.reuse, 0x1, RZ ;  /* 0x0000000114057810 */ /* 0x040fe20007ffe0ff */
[C---:B------:R-:W-:Y:S01]  /*0ff0*/  VIADD R73, R20.reuse, 0xc ;  /* 0x0000000c14497836 */ /* 0x040fe20000000000 */
[C---:B------:R-:W-:Y:S01]  /*1000*/  IADD3 R9, PT, PT, R20.reuse, 0x3, RZ ;  /* 0x0000000314097810 */ /* 0x040fe20007ffe0ff */
[C---:B------:R-:W-:Y:S01]  /*1010*/  VIADD R77, R20.reuse, 0xe ;  /* 0x0000000e144d7836 */ /* 0x040fe20000000000 */
[C---:B------:R-:W-:Y:S01]  /*1020*/  IADD3 R13, PT, PT, R20.reuse, 0x5, RZ ;  /* 0x00000005140d7810 */ /* 0x040fe20007ffe0ff */
[C---:B--2---:R-:W-:Y:S01]  /*1030*/  VIADD R19, R20.reuse, 0xa ;  /* 0x0000000a14137836 */ /* 0x044fe20000000000 */
[----:B------:R-:W-:-:S02]  /*1040*/  IADD3 R27, PT, PT, R20, 0x7, RZ ;  /* 0x00000007141b7810 */ /* 0x000fc40007ffe0ff */
[C---:B------:R-:W-:Y:S02]  /*1050*/  IADD3 R71, PT, PT, R20.reuse, 0xb, RZ ;  /* 0x0000000b14477810 */ /* 0x040fe40007ffe0ff */
[C---:B------:R-:W-:Y:S02]  /*1060*/  IADD3 R75, PT, PT, R20.reuse, 0xd, RZ ;  /* 0x0000000d144b7810 */ /* 0x040fe40007ffe0ff */
[----:B------:R-:W-:Y:S01]  /*1070*/  IADD3 R79, PT, PT, R20, 0xf, RZ ;  /* 0x0000000f144f7810 */ /* 0x000fe20007ffe0ff */
[----:B------:R0:W-:Y:S01]  /*1080*/  STS [R33+0x680], R16 ;  /* 0x0006801021007388 */ /* 0x0001e20000000800 */
        /* <DEDUP_REMOVED lines=13> */
[-C--:B0-----:R-:W-:Y:S02]  /*1160*/  LEA.HI.SX32 R16, R77, R20.reuse, 0x1b ;  /* 0x000000144d107211 */ /* 0x081fe400078fdaff */
[----:B------:R-:W-:-:S02]  /*1170*/  LEA.HI.SX32 R79, R79, R20, 0x1b ;  /* 0x000000144f4f7211 */ /* 0x000fc400078fdaff */
[----:B------:R-:W-:Y:S01]  /*1180*/  LEA.HI.SX32 R30, R20, R20, 0x1b ;  /* 0x00000014141e7211 */ /* 0x000fe200078fdaff */
[----:B------:R0:W-:Y:S01]  /*1190*/  STS [R32+0x700], R21 ;  /* 0x0007001520007388 */ /* 0x0001e20000000800 */
[----:B------:R-:W-:Y:S02]  /*11a0*/  LEA R22, R17, UR24, 0x2 ;  /* 0x0000001811167c11 */ /* 0x000fe4000f8e10ff */
[----:B------:R-:W-:Y:S01]  /*11b0*/  LEA R20, R19, UR24, 0x2 ;  /* 0x0000001813147c11 */ /* 0x000fe2000f8e10ff */
[----:B------:R1:W-:Y:S01]  /*11c0*/  STS [R31+0x780], R18 ;  /* 0x000780121f007388 */ /* 0x0003e20000000800 */
[----:B------:R-:W-:Y:S01]  /*11d0*/  LEA R30, R30, UR24, 0x2 ;  /* 0x000000181e1e7c11 */ /* 0x000fe2000f8e10ff */
[----:B------:R-:W-:Y:S01]  /*11e0*/  NOP ;  /* 0x0000000000007918 */ /* 0x000fe20000000000 */
[----:B0-----:R-:W-:-:S03]  /*11f0*/  LEA R21, R0, UR24, 0x2 ;  /* 0x0000001800157c11 */ /* 0x001fc6000f8e10ff */
[----:B------:R-:W-:Y:S01]  /*1200*/  LDS R102, [R30] ;  /* 0x000000001e667984 */ /* 0x000fe20000000800 */
[----:B------:R-:W-:Y:S02]  /*1210*/  LEA R29, R5, UR24, 0x2 ;  /* 0x00000018051d7c11 */ /* 0x000fe4000f8e10ff */
[----:B------:R-:W-:Y:S01]  /*1220*/  LEA R28, R7, UR24, 0x2 ;  /* 0x00000018071c7c11 */ /* 0x000fe2000f8e10ff */
[----:B------:R-:W-:Y:S01]  /*1230*/  LDS R111, [R22+0x20] ;  /* 0x00002000166f7984 */ /* 0x000fe20000000800 */
[----:B------:R-:W-:Y:S02]  /*1240*/  LEA R27, R9, UR24, 0x2 ;  /* 0x00000018091b7c11 */ /* 0x000fe4000f8e10ff */
[----:B------:R-:W-:Y:S01]  /*1250*/  LEA R26, R11, UR24, 0x2 ;  /* 0x000000180b1a7c11 */ /* 0x000fe2000f8e10ff */
[----:B------:R-:W-:Y:S01]  /*1260*/  LDS R121, [R29+0x4] ;  /* 0x000004001d797984 */ /* 0x000fe20000000800 */
[----:B------:R-:W-:Y:S02]  /*1270*/  LEA R25, R13, UR24, 0x2 ;  /* 0x000000180d197c11 */ /* 0x000fe4000f8e10ff */
[----:B------:R-:W-:Y:S01]  /*1280*/  LEA R24, R15, UR24, 0x2 ;  /* 0x000000180f187c11 */ /* 0x000fe2000f8e10ff */
[----:B------:R-:W-:Y:S01]  /*1290*/  LDS R105, [R28+0x8] ;  /* 0x000008001c697984 */ /* 0x000fe20000000800 */
[----:B------:R-:W-:-:S02]  /*12a0*/  LEA R23, R23, UR24, 0x2 ;  /* 0x0000001817177c11 */ /* 0x000fc4000f8e10ff */
[----:B------:R-:W-:Y:S01]  /*12b0*/  LEA R19, R71, UR24, 0x2 ;  /* 0x0000001847137c11 */ /* 0x000fe2000f8e10ff */
[----:B------:R-:W-:Y:S01]  /*12c0*/  LDS R119, [R27+0xc] ;  /* 0x00000c001b777984 */ /* 0x000fe20000000800 */
[----:B-1----:R-:W-:Y:S02]  /*12d0*/  LEA R18, R73, UR24, 0x2 ;  /* 0x0000001849127c11 */ /* 0x002fe4000f8e10ff */
[----:B------:R-:W-:Y:S01]  /*12e0*/  LEA R17, R75, UR24, 0x2 ;  /* 0x000000184b117c11 */ /* 0x000fe2000f8e10ff */
[----:B------:R-:W-:Y:S01]  /*12f0*/  LDS R107, [R26+0x10] ;  /* 0x000010001a6b7984 */ /* 0x000fe20000000800 */
[----:B------:R-:W-:Y:S02]  /*1300*/  LEA R16, R16, UR24, 0x2 ;  /* 0x0000001810107c11 */ /* 0x000fe4000f8e10ff */
        /* <DEDUP_REMOVED lines=12> */
[----:B------:R-:W-:-:S02]  /*13d0*/  IMAD.MOV.U32 R77, RZ, RZ, RZ ;  /* 0x000000ffff4d7224 */ /* 0x000fc400078e00ff */
[----:B------:R-:W-:-:S04]  /*13e0*/  IMAD.MOV.U32 R71, RZ, RZ, RZ ;  /* 0x000000ffff477224 */ /* 0x000fc800078e00ff */
[----:B------:R-:W2:Y:S01]  /*13f0*/  @!P0 LDG.E R77, desc[UR20][R2.64] ;  /* 0x00000014024d8981 */ /* 0x000ea2000c1e1900 */
[----:B------:R-:W-:-:S03]  /*1400*/  ISETP.GE.AND P0, PT, R62, UR17, PT ;  /* 0x000000113e007c0c */ /* 0x000fc6000bf06270 */
[----:B------:R-:W3:Y:S01]  /*1410*/  @!P1 LDG.E R4, desc[UR20][R2.64+0x80] ;  /* 0x0000801402049981 */ /* 0x000ee2000c1e1900 */
[----:B------:R-:W-:Y:S01]  /*1420*/  ISETP.GE.AND P1, PT, R58, UR17, PT ;  /* 0x000000113a007c0c */ /* 0x000fe2000bf26270 */
[----:B------:R-:W-:Y:S01]  /*1430*/  IMAD.MOV.U32 R73, RZ, RZ, RZ ;  /* 0x000000ffff497224 */ /* 0x000fe200078e00ff */
[----:B------:R-:W-:Y:S01]  /*1440*/  MOV R6, RZ ;  /* 0x000000ff00067202 */ /* 0x000fe20000000f00 */
[----:B------:R-:W-:Y:S02]  /*1450*/  HFMA2 R8, -RZ, RZ, 0, 0 ;  /* 0x00000000ff087431 */ /* 0x000fe400000001ff */
[----:B------:R-:W-:Y:S01]  /*1460*/  IMAD.MOV.U32 R75, RZ, RZ, RZ ;  /* 0x000000ffff4b7224 */ /* 0x000fe200078e00ff */
[----:B------:R-:W-:Y:S01]  /*1470*/  MOV R10, RZ ;  /* 0x000000ff000a7202 */ /* 0x000fe20000000f00 */
[----:B------:R-:W-:Y:S02]  /*1480*/  IMAD.MOV.U32 R79, RZ, RZ, RZ ;  /* 0x000000ffff4f7224 */ /* 0x000fe400078e00ff */
[----:B------:R-:W-:Y:S01]  /*1490*/  HFMA2 R12, -RZ, RZ, 0, 0 ;  /* 0x00000000ff0c7431 */ /* 0x000fe200000001ff */
[----:B------:R-:W-:Y:S01]  /*14a0*/  MOV R14, RZ ;  /* 0x000000ff000e7202 */ /* 0x000fe20000000f00 */
        /* <DEDUP_REMOVED lines=9> */
[----:B------:R-:W-:-:S03]  /*1540*/  ISETP.GE.AND P1, PT, R54, UR17, PT ;  /* 0x0000001136007c0c */ /* 0x000fc6000bf26270 */
[----:B------:R-:W4:Y:S06]  /*1550*/  @!P5 LDG.E R85, desc[UR20][R2.64+0x700] ;  /* 0x000700140255d981 */ /* 0x000f2c000c1e1900 */
[----:B------:R-:W4:Y:S01]  /*1560*/  @!P0 LDG.E R75, desc[UR20][R2.64+0x300] ;  /* 0x00030014024b8981 */ /* 0x000f22000c1e1900 */
[----:B------:R-:W-:-:S03]  /*1570*/  ISETP.GE.AND P0, PT, R53, UR17, PT ;  /* 0x0000001135007c0c */ /* 0x000fc6000bf06270 */
[----:B------:R-:W4:Y:S01]  /*1580*/  @!P1 LDG.E R10, desc[UR20][R2.64+0x380] ;  /* 0x00038014020a9981 */ /* 0x000f22000c1e1900 */
[----:B------:R-:W-:-:S09]  /*1590*/  ISETP.NE.AND P1, PT, R74, RZ, PT ;  /* 0x000000ff4a00720c */ /* 0x000fd20003f25270 */
[----:B------:R-:W4:Y:S01]  /*15a0*/  @!P0 LDG.E R79, desc[UR20][R2.64+0x400] ;  /* 0x00040014024f8981 */ /* 0x000f22000c1e1900 */
[----:B------:R-:W-:Y:S01]  /*15b0*/  ISETP.NE.AND P0, PT, R72, RZ, PT ;  /* 0x000000ff4800720c */ /* 0x000fe20003f05270 */
[----:B------:R-:W-:Y:S01]  /*15c0*/  HFMA2 R72, -RZ, RZ, 0, 0 ;  /* 0x00000000ff487431 */ /* 0x000fe200000001ff */
[----:B------:R-:W-:Y:S01]  /*15d0*/  MOV R74, RZ ;  /* 0x000000ff004a7202 */ /* 0x000fe20000000f00 */
[----:B------:R-:W4:Y:S05]  /*15e0*/  @!P1 LDG.E R81, desc[UR20][R2.64+0x500] ;  /* 0x0005001402519981 */ /* 0x000f2a000c1e1900 */
        /* <DEDUP_REMOVED lines=66> */
[----:B------:R-:W-:Y:S01]  /*1a10*/  FFMA.FTZ R79, R10, R79, -1 ;  /* 0xbf8000000a4f7423 */ /* 0x000fe2000001004f */
[----:B------:R-:W-:Y:S02]  /*1a20*/  @P0 IMAD.MOV.U32 R10, RZ, RZ, 0x7f800000 ;  /* 0x7f800000ff0a0424 */ /* 0x000fe400078e00ff */
[----:B------:R-:W-:Y:S01]  /*1a30*/  FMUL.FTZ R3, R3, 1.1920928955078125e-07 ;  /* 0x3400000003037820 */ /* 0x000fe20000410000 */
        /* <DEDUP_REMOVED lines=15> */
.L_x_2681:
[----:B------:R-:W-:Y:S05]  /*1b30*/  BSYNC.RECONVERGENT B0 ;  /* 0x0000000000007941 */ /* 0x000fea0003800200 */
.L_x_2680:
        /* <DEDUP_REMOVED lines=34> */
.L_x_2683:
[----:B------:R-:W-:Y:S05]  /*1d60*/  BSYNC.RECONVERGENT B0 ;  /* 0x0000000000007941 */ /* 0x000fea0003800200 */
.L_x_2682:
        /* <DEDUP_REMOVED lines=36> */
.L_x_2685:
[----:B------:R-:W-:Y:S05]  /*1fb0*/  BSYNC.RECONVERGENT B0 ;  /* 0x0000000000007941 */ /* 0x000fea0003800200 */
.L_x_2684:
        /* <DEDUP_REMOVED lines=34> */
.L_x_2687:
[----:B------:R-:W-:Y:S05]  /*21e0*/  BSYNC.RECONVERGENT B0 ;  /* 0x0000000000007941 */ /* 0x000fea0003800200 */
.L_x_2686:
        /* <DEDUP_REMOVED lines=36> */
.L_x_2689:
[----:B------:R-:W-:Y:S05]  /*2430*/  BSYNC.RECONVERGENT B0 ;  /* 0x0000000000007941 */ /* 0x000fea0003800200 */
.L_x_2688:
        /* <DEDUP_REMOVED lines=34> */
.L_x_2691:
[----:B------:R-:W-:Y:S05]  /*2660*/  BSYNC.RECONVERGENT B0 ;  /* 0x0000000000007941 */ /* 0x000fea0003800200 */
.L_x_2690:
        /* <DEDUP_REMOVED lines=36> */
.L_x_2693:
[----:B------:R-:W-:Y:S05]  /*28b0*/  BSYNC.RECONVERGENT B0 ;  /* 0x0000000000007941 */ /* 0x000fea0003800200 */
.L_x_2692:
        /* <DEDUP_REMOVED lines=34> */
.L_x_2695:
[----:B------:R-:W-:Y:S05]  /*2ae0*/  BSYNC.RECONVERGENT B0 ;  /* 0x0000000000007941 */ /* 0x000fea0003800200 */
.L_x_2694:
        /* <DEDUP_REMOVED lines=36> */
.L_x_2697:
[----:B------:R-:W-:Y:S05]  /*2d30*/  BSYNC.RECONVERGENT B0 ;  /* 0x0000000000007941 */ /* 0x000fea0003800200 */
.L_x_2696:
        /* <DEDUP_REMOVED lines=34> */
.L_x_2699:
[----:B------:R-:W-:Y:S05]  /*2f60*/  BSYNC.RECONVERGENT B0 ;  /* 0x0000000000007941 */ /* 0x000fea0003800200 */
.L_x_2698:
        /* <DEDUP_REMOVED lines=39> */
.L_x_2701:
[----:B------:R-:W-:Y:S05]  /*31e0*/  BSYNC.RECONVERGENT B0 ;  /* 0x0000000000007941 */ /* 0x000fea0003800200 */
.L_x_2700:
        /* <DEDUP_REMOVED lines=32> */
.L_x_2703:
[----:B------:R-:W-:Y:S05]  /*33f0*/  BSYNC.RECONVERGENT B0 ;  /* 0x0000000000007941 */ /* 0x000fea0003800200 */
.L_x_2702:
        /* <DEDUP_REMOVED lines=32> */
.L_x_2705:
[----:B------:R-:W-:Y:S05]  /*3600*/  BSYNC.RECONVERGENT B0 ;  /* 0x0000000000007941 */ /* 0x000fea0003800200 */
.L_x_2704:
        /* <DEDUP_REMOVED lines=32> */
.L_x_2707:
[----:B------:R-:W-:Y:S05]  /*3810*/  BSYNC.RECONVERGENT B0 ;  /* 0x0000000000007941 */ /* 0x000fea0003800200 */
.L_x_2706:
        /* <DEDUP_REMOVED lines=32> */
.L_x_2709:
[----:B------:R-:W-:Y:S05]  /*3a20*/  BSYNC.RECONVERGENT B0 ;  /* 0x0000000000007941 */ /* 0x000fea0003800200 */
.L_x_2708:
        /* <DEDUP_REMOVED lines=32> */
.L_x_2711:
[----:B------:R-:W-:Y:S05]  /*3c30*/  BSYNC.RECONVERGENT B0 ;  /* 0x0000000000007941 */ /* 0x000fea0003800200 */
.L_x_2710:
        /* <DEDUP_REMOVED lines=46> */
[----:B------:R-:W-:Y:S01]  /*3f20*/  UIMAD UR7, UR22, UR9, UR19 ;  /* 0x00000009160772a4 */ /* 0x000fe2000f8e0213 */
[----:B------:R-:W-:Y:S01]  /*3f30*/  FMUL.FTZ R118, R5, R86 ;  /* 0x0000005605767220 */ /* 0x000fe20000410000 */
[----:B--2---:R-:W-:Y:S01]  /*3f40*/  ULEA UR8, UP1, UR18, UR30, 0x2 ;  /* 0x0000001e12087291 */ /* 0x004fe2000f8210ff */
[----:B------:R-:W-:Y:S01]  /*3f50*/  IADD3.X R3, PT, PT, RZ, UR16, RZ, P0, P2 ;  /* 0x00000010ff037c10 */ /* 0x000fe200087e44ff */
[----:B---3--:R-:W-:-:S02]  /*3f60*/  ULEA UR9, UP0, UR6, UR28, 0x2 ;  /* 0x0000001c06097291 */ /* 0x008fc4000f8010ff */
[----:B------:R-:W-:Y:S01]  /*3f70*/  ULEA.HI.X UR18, UR18, UR31, UR7, 0x2, UP1 ;  /* 0x0000001f12127291 */ /* 0x000fe200088f1407 */
[----:B------:R-:W0:Y:S01]  /*3f80*/  LDCU.64 UR30, c[0x0][0x3e0] ;  /* 0x00007c00ff1e77ac */ /* 0x000e220008000a00 */
[----:B------:R-:W-:Y:S02]  /*3f90*/  ULEA.HI.X UR19, UR6, UR29, UR25, 0x2, UP0 ;  /* 0x0000001d06137291 */ /* 0x000fe400080f1419 */
[----:B------:R-:W-:Y:S02]  /*3fa0*/  UISETP.LT.AND UP0, UPT, UR32, 0x1, UPT ;  /* 0x000000012000788c */ /* 0x000fe4000bf01270 */
[----:B------:R-:W-:Y:S02]  /*3fb0*/  USHF.L.U64.HI UR26, UR10, 0x2, UR11 ;  /* 0x000000020a1a7899 */ /* 0x000fe4000801020b */
[----:B------:R-:W-:Y:S02]  /*3fc0*/  USEL UR6, UR32, 0x1, !UP0 ;  /* 0x0000000120067887 */ /* 0x000fe4000c000000 */
[----:B------:R-:W-:-:S02]  /*3fd0*/  UIMAD UR28, UR4, UR32, URZ ;  /* 0x00000020041c72a4 */ /* 0x000fc4000f8e02ff */
[----:B------:R-:W-:Y:S02]  /*3fe0*/  UIADD3 UR7, UPT, UPT, UR24, 0x2150, URZ ;  /* 0x0000215018077890 */ /* 0x000fe4000fffe0ff */
[----:B----4-:R-:W-:Y:S02]  /*3ff0*/  USHF.L.U64.HI UR11, UR34, 0x2, UR35 ;  /* 0x00000002220b7899 */ /* 0x010fe40008010223 */
[----:B0-----:R-:W-:Y:S02]  /*4000*/  USHF.L.U64.HI UR25, UR30, 0x2, UR31 ;  /* 0x000000021e197899 */ /* 0x001fe4000801021f */
[----:B------:R-:W-:-:S12]  /*4010*/  UIADD3 UR6, UPT, UPT, -UR6, URZ, URZ ;  /* 0x000000ff06067290 */ /* 0x000fd8000fffe1ff */
.L_x_2717:
[----:B------:R-:W-:Y:S02]  /*4020*/  SHF.L.U32 R6, R66, 0x4, RZ ;  /* 0x0000000442067819 */ /* 0x000fe400000006ff */
[----:B------:R-:W-:Y:S02]  /*4030*/  CS2R R8, SRZ ;  /* 0x0000000000087805 */ /* 0x000fe4000001ff00 */
[----:B------:R-:W-:Y:S02]  /*4040*/  ISETP.GE.AND P6, PT, R63, UR17, PT ;  /* 0x000000113f007c0c */ /* 0x000fe4000bfc6270 */
[----:B------:R-:W-:Y:S02]  /*4050*/  CS2R R10, SRZ ;  /* 0x00000000000a7805 */ /* 0x000fe4000001ff00 */
[----:B------:R-:W-:Y:S02]  /*4060*/  LOP3.LUT R5, R6, 0x3e00, RZ, 0xc0, !PT ;  /* 0x00003e0006057812 */ /* 0x000fe400078ec0ff */
[----:B0-----:R-:W-:-:S02]  /*4070*/  CS2R R12, SRZ ;  /* 0x00000000000c7805 */ /* 0x001fc4000001ff00 */
[----:B------:R-:W-:Y:S02]  /*4080*/  ISETP.GE.AND P5, PT, R62, UR17, PT ;  /* 0x000000113e007c0c */ /* 0x000fe4000bfa6270 */
[----:B------:R-:W-:Y:S02]  /*4090*/  CS2R R14, SRZ ;  /* 0x00000000000e7805 */ /* 0x000fe4000001ff00 */
[----:B------:R-:W-:Y:S01]  /*40a0*/  LOP3.LUT R64, R5, 0x1f, R66, 0xf8, !PT ;  /* 0x0000001f05407812 */ /* 0x000fe200078ef842 */
[----:B------:R-:W-:Y:S01]  /*40b0*/  IMAD.MOV.U32 R7, RZ, RZ, RZ ;  /* 0x000000ffff077224 */ /* 0x000fe200078e00ff */
[----:B------:R-:W-:Y:S02]  /*40c0*/  CS2R R120, SRZ ;  /* 0x0000000000787805 */ /* 0x000fe4000001ff00 */
[----:B------:R-:W-:Y:S02]  /*40d0*/  ISETP.GE.AND P0, PT, R61, UR17, PT ;  /* 0x000000113d007c0c */ /* 0x000fe4000bf06270 */
[----:B------:R-:W-:-:S02]  /*40e0*/  LOP3.LUT R58, R64, 0x60, RZ, 0xfc, !PT ;  /* 0x00000060403a7812 */ /* 0x000fc400078efcff */
[----:B------:R-:W-:Y:S01]  /*40f0*/  LOP3.LUT R57, R64, 0x80, RZ, 0xfc, !PT ;  /* 0x0000008040397812 */ /* 0x000fe200078efcff */
[----:B------:R-:W2:Y:S01]  /*4100*/  @!P6 LDG.E R8, desc[UR20][R2.64+-0x380] ;  /* 0xfffc80140208e981 */ /* 0x000ea2000c1e1900 */
[----:B------:R-:W-:Y:S02]  /*4110*/  ISETP.GE.AND P4, PT, R58, UR17, PT ;  /* 0x000000113a007c0c */ /* 0x000fe4000bf86270 */
[----:B------:R-:W-:Y:S01]  /*4120*/  LOP3.LUT R56, R64, 0xa0, RZ, 0xfc, !PT ;  /* 0x000000a040387812 */ /* 0x000fe200078efcff */
[----:B------:R-:W3:Y:S01]  /*4130*/  @!P5 LDG.E R9, desc[UR20][R2.64+-0x300] ;  /* 0xfffd00140209d981 */ /* 0x000ee2000c1e1900 */
[----:B------:R-:W-:Y:S02]  /*4140*/  ISETP.GE.AND P3, PT, R57, UR17, PT ;  /* 0x0000001139007c0c */ /* 0x000fe4000bf66270 */
[----:B------:R-:W-:Y:S01]  /*4150*/  ISETP.GE.AND P6, PT, R56, UR17, PT ;  /* 0x0000001138007c0c */ /* 0x000fe2000bfc6270 */
[----:B------:R-:W4:Y:S01]  /*4160*/  @!P1 LDG.E R7, desc[UR20][R2.64+-0x400] ;  /* 0xfffc001402079981 */ /* 0x000f22000c1e1900 */
[----:B------:R-:W-:-:S02]  /*4170*/  LOP3.LUT R55, R64, 0xc0, RZ, 0xfc, !PT ;  /* 0x000000c040377812 */ /* 0x000fc400078efcff */
[C---:B------:R-:W-:Y:S02]  /*4180*/  LOP3.LUT R54, R64.reuse, 0xe0, RZ, 0xfc, !PT ;  /* 0x000000e040367812 */ /* 0x040fe400078efcff */
[C---:B------:R-:W-:Y:S01]  /*4190*/  LOP3.LUT R53, R64.reuse, 0x100, RZ, 0xfc, !PT ;  /* 0x0000010040357812 */ /* 0x040fe200078efcff */
[----:B------:R-:W3:Y:S01]  /*41a0*/  @!P4 LDG.E R10, desc[UR20][R2.64+-0x280] ;  /* 0xfffd8014020ac981 */ /* 0x000ee2000c1e1900 */
[----:B------:R-:W-:Y:S02]  /*41b0*/  ISETP.GE.AND P5, PT, R55, UR17, PT ;  /* 0x0000001137007c0c */ /* 0x000fe4000bfa6270 */
[----:B------:R-:W-:Y:S01]  /*41c0*/  LOP3.LUT R52, R64, 0x120, RZ, 0xfc, !PT ;  /* 0x0000012040347812 */ /* 0x000fe200078efcff */
[----:B------:R-:W3:Y:S01]  /*41d0*/  @!P3 LDG.E R11, desc[UR20][R2.64+-0x200] ;  /* 0xfffe0014020bb981 */ /* 0x000ee2000c1e1900 */
[----:B------:R-:W-:Y:S02]  /*41e0*/  ISETP.GE.AND P4, PT, R54, UR17, PT ;  /* 0x0000001136007c0c */ /* 0x000fe4000bf86270 */
[----:B------:R-:W-:Y:S01]  /*41f0*/  ISETP.GE.AND P3, PT, R53, UR17, PT ;  /* 0x0000001135007c0c */ /* 0x000fe2000bf66270 */
[----:B------:R-:W3:Y:S01]  /*4200*/  @!P6 LDG.E R12, desc[UR20][R2.64+-0x180] ;  /* 0xfffe8014020ce981 */ /* 0x000ee2000c1e1900 */
[----:B------:R-:W-:-:S02]  /*4210*/  ISETP.GE.AND P6, PT, R52, UR17, PT ;  /* 0x0000001134007c0c */ /* 0x000fc4000bfc6270 */
[C---:B------:R-:W-:Y:S02]  /*4220*/  LOP3.LUT R51, R64.reuse, 0x140, RZ, 0xfc, !PT ;  /* 0x0000014040337812 */ /* 0x040fe400078efcff */
[C---:B------:R-:W-:Y:S01]  /*4230*/  LOP3.LUT R50, R64.reuse, 0x160, RZ, 0xfc, !PT ;  /* 0x0000016040327812 */ /* 0x040fe200078efcff */
[----:B------:R-:W3:Y:S01]  /*4240*/  @!P5 LDG.E R13, desc[UR20][R2.64+-0x100] ;  /* 0xffff0014020dd981 */ /* 0x000ee2000c1e1900 */
[C---:B------:R-:W-:Y:S02]  /*4250*/  LOP3.LUT R49, R64.reuse, 0x180, RZ, 0xfc, !PT ;  /* 0x0000018040317812 */ /* 0x040fe400078efcff */
[----:B------:R-:W-:Y:S01]  /*4260*/  ISETP.GE.AND P5, PT, R51, UR17, PT ;  /* 0x0000001133007c0c */ /* 0x000fe2000bfa6270 */
[----:B------:R-:W3:Y:S01]  /*4270*/  @!P4 LDG.E R14, desc[UR20][R2.64+-0x80] ;  /* 0xffff8014020ec981 */ /* 0x000ee2000c1e1900 */
[----:B------:R-:W-:Y:S02]  /*4280*/  LOP3.LUT R48, R64, 0x1e0, RZ, 0xfc, !PT ;  /* 0x000001e040307812 */ /* 0x000fe400078efcff */
[----:B------:R-:W-:Y:S01]  /*4290*/  ISETP.GE.AND P4, PT, R50, UR17, PT ;  /* 0x0000001132007c0c */ /* 0x000fe2000bf86270 */
[----:B------:R-:W3:Y:S01]  /*42a0*/  @!P3 LDG.E R15, desc[UR20][R2.64] ;  /* 0x00000014020fb981 */ /* 0x000ee2000c1e1900 */
[----:B------:R-:W-:-:S02]  /*42b0*/  ISETP.GE.AND P3, PT, R49, UR17, PT ;  /* 0x0000001131007c0c */ /* 0x000fc4000bf66270 */
[----:B------:R-:W-:Y:S01]  /*42c0*/  ISETP.GE.AND P2, PT, R60, UR17, PT ;  /* 0x000000113c007c0c */ /* 0x000fe2000bf46270 */
[----:B------:R-:W3:Y:S01]  /*42d0*/  @!P6 LDG.E R120, desc[UR20][R2.64+0x80] ;  /* 0x000080140278e981 */ /* 0x000ee2000c1e1900 */
[----:B------:R-:W-:Y:S01]  /*42e0*/  ISETP.GE.AND P6, PT, R48, UR17, PT ;  /* 0x0000001130007c0c */ /* 0x000fe2000bfc6270 */
[----:B------:R-:W-:Y:S01]  /*42f0*/  HFMA2 R124, -RZ, RZ, 0, 0 ;  /* 0x00000000ff7c7431 */ /* 0x000fe200000001ff */
[----:B------:R-:W-:Y:S02]  /*4300*/  MOV R119, RZ ;  /* 0x000000ff00777202 */ /* 0x000fe40000000f00 */
[----:B------:R-:W-:Y:S01]  /*4310*/  CS2R R122, SRZ ;  /* 0x00000000007a7805 */ /* 0x000fe2000001ff00 */
[----:B------:R-:W-:-:S03]  /*4320*/  IMAD.MOV.U32 R126, RZ, RZ, RZ ;  /* 0x000000ffff7e7224 */ /* 0x000fc600078e00ff */
[----:B------:R-:W3:Y:S04]  /*4330*/  @!P5 LDG.E R119, desc[UR20][R2.64+0x100] ;  /* 0x000100140277d981 */ /* 0x000ee8000c1e1900 */
[----:B------:R-:W3:Y:S04]  /*4340*/  @!P4 LDG.E R122, desc[UR20][R2.64+0x180] ;  /* 0x00018014027ac981 */ /* 0x000ee8000c1e1900 */
[----:B------:R-:W3:Y:S04]  /*4350*/  @!P3 LDG.E R121, desc[UR20][R2.64+0x200] ;  /* 0x000200140279b981 */ /* 0x000ee8000c1e1900 */
[----:B------:R-:W3:Y:S04]  /*4360*/  @!P0 LDG.E R124, desc[UR20][R2.64+0x280] ;  /* 0x00028014027c8981 */ /* 0x000ee8000c1e1900 */
[----:B------:R-:W3:Y:S04]  /*4370*/  @!P2 LDG.E R123, desc[UR20][R2.64+0x300] ;  /* 0x00030014027ba981 */ /* 0x000ee8000c1e1900 */
[----:B------:R-:W3:Y:S01]  /*4380*/  @!P6 LDG.E R126, desc[UR20][R2.64+0x380] ;  /* 0x00038014027ee981 */ /* 0x000ee2000c1e1900 */
[----:B------:R-:W-:-:S02]  /*4390*/  MOV R4, UR8 ;  /* 0x0000000800047c02 */ /* 0x000fc40008000f00 */
[----:B------:R-:W-:-:S05]  /*43a0*/  MOV R5, UR18 ;  /* 0x0000001200057c02 */ /* 0x000fca0008000f00 */
[----:B------:R0:W3:Y:S02]  /*43b0*/  LDG.E R4, desc[UR20][R4.64] ;  /* 0x0000001404047981 */ /* 0x0000e4000c1e1900 */
[----:B0-----:R-:W-:-:S05]  /*43c0*/  VIADD R5, R6, 0xf ;  /* 0x0000000f06057836 */ /* 0x001fca0000000000 */
[----:B------:R-:W-:Y:S02]  /*43d0*/  ISETP.GE.U32.AND P0, PT, R5, UR17, PT ;  /* 0x0000001105007c0c */ /* 0x000fe4000bf06070 */
[----:B------:R-:W-:-:S04]  /*43e0*/  IADD3 R5, PT, PT, R6, 0xe, RZ ;  /* 0x0000000e06057810 */ /* 0x000fc80007ffe0ff */
[----:B------:R-:W-:Y:S01]  /*43f0*/  ISETP.GE.U32.AND P2, PT, R5, UR17, PT ;  /* 0x0000001105007c0c */ /* 0x000fe2000bf46070 */
[C---:B------:R-:W-:Y:S01]  /*4400*/  VIADD R5, R6.reuse, 0xc ;  /* 0x0000000c06057836 */ /* 0x040fe20000000000 */
[----:B------:R-:W-:-:S04]  /*4410*/  ISETP.GE.U32.AND P5, PT, R6, UR17, PT ;  /* 0x0000001106007c0c */ /* 0x000fc8000bfa6070 */
[----:B------:R-:W-:Y:S02]  /*4420*/  ISETP.GE.U32.AND P4, PT, R5, UR17, PT ;  /* 0x0000001105007c0c */ /* 0x000fe4000bf86070 */
[----:B------:R-:W-:Y:S01]  /*4430*/  IADD3 R5, PT, PT, R6, 0x1, RZ ;  /* 0x0000000106057810 */ /* 0x000fe20007ffe0ff */
[----:B----4-:R-:W-:Y:S04]  /*4440*/  STS [R46], R7 ;  /* 0x000000072e007388 */ /* 0x010fe80000000800 */
[----:B--2---:R-:W-:Y:S04]  /*4450*/  STS [R45+0x80], R8 ;  /* 0x000080082d007388 */ /* 0x004fe80000000800 */
[----:B---3--:R-:W-:Y:S04]  /*4460*/  STS [R44+0x100], R9 ;  /* 0x000100092c007388 */ /* 0x008fe80000000800 */
[----:B------:R0:W-:Y:S04]  /*4470*/  STS [R43+0x180], R10 ;  /* 0x0001800a2b007388 */ /* 0x0001e80000000800 */
[----:B------:R-:W-:Y:S04]  /*4480*/  STS [R42+0x200], R11 ;  /* 0x0002000b2a007388 */ /* 0x000fe80000000800 */
[----:B------:R-:W-:Y:S04]  /*4490*/  STS [R41+0x280], R12 ;  /* 0x0002800c29007388 */ /* 0x000fe80000000800 */
        /* <DEDUP_REMOVED lines=11> */
[----:B------:R-:W2:Y:S04]  /*4550*/  LDS R9, [R30] ;  /* 0x000000001e097984 */ /* 0x000ea80000000800 */
[----:B------:R-:W3:Y:S04]  /*4560*/  LDS R8, [R28+0x8] ;  /* 0x000008001c087984 */ /* 0x000ee80000000800 */
[----:B------:R-:W4:Y:S01]  /*4570*/  LDS R11, [R29+0x4] ;  /* 0x000004001d0b7984 */ /* 0x000f220000000800 */
[----:B------:R-:W-:-:S03]  /*4580*/  FMUL.FTZ R4, R4, 1.4426950216293334961 ;  /* 0x3fb8aa3b04047820 */ /* 0x000fc60000410000 */
[----:B------:R-:W4:Y:S01]  /*4590*/  LDS R13, [R27+0xc] ;  /* 0x00000c001b0d7984 */ /* 0x000f220000000800 */
[C---:B0-----:R-:W-:Y:S01]  /*45a0*/  FMUL.FTZ R10, R4.reuse, R72 ;  /* 0x00000048040a7220 */ /* 0x041fe20000410000 */
[C---:B------:R-:W-:Y:S02]  /*45b0*/  FMUL.FTZ R7, R4.reuse, R71 ;  /* 0x0000004704077220 */ /* 0x040fe40000410000 */
[----:B------:R-:W-:Y:S01]  /*45c0*/  LDS R15, [R25+0x14] ;  /* 0x00001400190f7984 */ /* 0x000fe20000000800 */
[----:B------:R0:W-:Y:S01]  /*45d0*/  MUFU.EX2 R133, R10 ;  /* 0x0000000a00857308 */ /* 0x0001e20000000800 */
[----:B-1----:R-:W-:-:S07]  /*45e0*/  FMUL.FTZ R14, R4, R74 ;  /* 0x0000004a040e7220 */ /* 0x002fce0000410000 */
[----:B------:R1:W3:Y:S01]  /*45f0*/  MUFU.EX2 R136, R7 ;  /* 0x0000000700887308 */ /* 0x0002e20000000800 */
[----:B0-----:R-:W0:Y:S01]  /*4600*/  LDS R10, [R26+0x10] ;  /* 0x000010001a0a7984 */ /* 0x001e220000000800 */
[----:B-1----:R-:W-:-:S04]  /*4610*/  IADD3 R7, PT, PT, R6, 0xd, RZ ;  /* 0x0000000d06077810 */ /* 0x002fc80007ffe0ff */
[----:B------:R-:W-:Y:S02]  /*4620*/  ISETP.GE.U32.AND P3, PT, R7, UR17, PT ;  /* 0x0000001107007c0c */ /* 0x000fe4000bf66070 */
[----:B------:R-:W-:Y:S01]  /*4630*/  IADD3 R7, PT, PT, R6, 0x3, RZ ;  /* 0x0000000306077810 */ /* 0x000fe20007ffe0ff */
[----:B------:R1:W-:Y:S01]  /*4640*/  MUFU.EX2 R129, R14 ;  /* 0x0000000e00817308 */ /* 0x0003e20000000800 */
[----:B------:R-:W-:Y:S02]  /*4650*/  FMUL.FTZ R12, R4, R73 ;  /* 0x00000049040c7220 */ /* 0x000fe40000410000 */
[----:B------:R-:W-:Y:S02]  /*4660*/  ISETP.GE.U32.AND P6, PT, R7, UR17, PT ;  /* 0x0000001107007c0c */ /* 0x000fe4000bfc6070 */
[----:B------:R-:W-:Y:S04]  /*4670*/  LDS R7, [R23+0x1c] ;  /* 0x00001c0017077984 */ /* 0x000fe80000000800 */
[----:B-1----:R-:W1:Y:S01]  /*4680*/  LDS R14, [R24+0x18] ;  /* 0x00001800180e7984 */ /* 0x002e620000000800 */
[----:B------:R-:W0:Y:S01]  /*4690*/  MUFU.EX2 R12, R12 ;  /* 0x0000000c000c7308 */ /* 0x000e220000000800 */
[----:B--2---:R-:W-:Y:S01]  /*46a0*/  FMUL.FTZ R9, R102, R9 ;  /* 0x0000000966097220 */ /* 0x004fe20000410000 */
[----:B---3--:R-:W-:Y:S01]  /*46b0*/  FMUL.FTZ R132, R105, R8 ;  /* 0x0000000869847220 */ /* 0x008fe20000410000 */
[----:B------:R-:W-:Y:S01]  /*46c0*/  FMUL.FTZ R119, R4, R75 ;  /* 0x0000004b04777220 */ /* 0x000fe20000410000 */
[----:B------:R-:W2:Y:S01]  /*46d0*/  LDS R8, [R22+0x20] ;  /* 0x0000200016087984 */ /* 0x000ea20000000800 */
[----:B------:R-:W-:Y:S01]  /*46e0*/  FSEL R136, R136, 1, !P5 ;  /* 0x3f80000088887808 */ /* 0x000fe20006800000 */
[----:B----4-:R-:W-:Y:S01]  /*46f0*/  FMUL.FTZ R11, R104, R11 ;  /* 0x0000000b680b7220 */ /* 0x010fe20000410000 */
[----:B------:R-:W-:-:S02]  /*4700*/  FSEL R135, R9, RZ, !P5 ;  /* 0x000000ff09877208 */ /* 0x000fc40006800000 */
[----:B------:R-:W-:Y:S01]  /*4710*/  ISETP.GE.U32.AND P5, PT, R5, UR17, PT ;  /* 0x0000001105007c0c */ /* 0x000fe2000bfa6070 */
[----:B------:R-:W-:Y:S02]  /*4720*/  VIADD R5, R6, 0x2 ;  /* 0x0000000206057836 */ /* 0x000fe40000000000 */
[C---:B------:R-:W-:Y:S01]  /*4730*/  FMUL.FTZ R120, R4.reuse, R76 ;  /* 0x0000004c04787220 */ /* 0x040fe20000410000 */
[----:B------:R-:W3:Y:S01]  /*4740*/  MUFU.EX2 R119, R119 ;  /* 0x0000007700777308 */ /* 0x000ee20000000800 */
[----:B------:R-:W-:Y:S02]  /*4750*/  FSEL R134, R11, RZ, !P5 ;  /* 0x000000ff0b867208 */ /* 0x000fe40006800000 */
[----:B------:R-:W-:Y:S01]  /*4760*/  FSEL R133, R133, 1, !P5 ;  /* 0x3f80000085857808 */ /* 0x000fe20006800000 */
[----:B------:R-:W-:Y:S01]  /*4770*/  FMUL.FTZ R121, R4, R77 ;  /* 0x0000004d04797220 */ /* 0x000fe20000410000 */
[----:B------:R-:W-:Y:S01]  /*4780*/  ISETP.GE.U32.AND P5, PT, R5, UR17, PT ;  /* 0x0000001105007c0c */ /* 0x000fe2000bfa6070 */
[----:B------:R-:W-:Y:S01]  /*4790*/  FMUL.FTZ R13, R106, R13 ;  /* 0x0000000d6a0d7220 */ /* 0x000fe20000410000 */
[----:B------:R-:W-:Y:S01]  /*47a0*/  IADD3 R5, PT, PT, R6, 0x7, RZ ;  /* 0x0000000706057810 */ /* 0x000fe20007ffe0ff */
[----:B------:R-:W4:Y:S01]  /*47b0*/  MUFU.EX2 R120, R120 ;  /* 0x0000007800787308 */ /* 0x000f220000000800 */
[----:B------:R-:W-:Y:S01]  /*47c0*/  FSEL R132, R132, RZ, !P5 ;  /* 0x000000ff84847208 */ /* 0x000fe20006800000 */
[----:B------:R-:W-:Y:S01]  /*47d0*/  FMUL.FTZ R9, R4, R78 ;  /* 0x0000004e04097220 */ /* 0x000fe20000410000 */
[----:B0-----:R-:W-:Y:S01]  /*47e0*/  FSEL R131, R12, 1, !P5 ;  /* 0x3f8000000c837808 */ /* 0x001fe20006800000 */
[----:B------:R-:W-:Y:S01]  /*47f0*/  FMUL.FTZ R10, R107, R10 ;  /* 0x0000000a6b0a7220 */ /* 0x000fe20000410000 */
[----:B------:R-:W-:Y:S01]  /*4800*/  ISETP.GE.U32.AND P5, PT, R5, UR17, PT ;  /* 0x0000001105007c0c */ /* 0x000fe2000bfa6070 */
[----:B------:R-:W0:Y:S01]  /*4810*/  LDS R11, [R21+0x24] ;  /* 0x00002400150b7984 */ /* 0x000e220000000800 */
[----:B------:R-:W-:Y:S01]  /*4820*/  IADD3 R5, PT, PT, R6, 0x4, RZ ;  /* 0x0000000406057810 */ /* 0x000fe20007ffe0ff */
[----:B------:R-:W2:Y:S01]  /*4830*/  MUFU.EX2 R121, R121 ;  /* 0x0000007900797308 */ /* 0x000ea20000000800 */
[----:B------:R-:W-:-:S02]  /*4840*/  FSEL R130, R13, RZ, !P6 ;  /* 0x000000ff0d827208 */ /* 0x000fc40007000000 */
[----:B------:R-:W-:Y:S02]  /*4850*/  FSEL R129, R129, 1, !P6 ;  /* 0x3f80000081817808 */ /* 0x000fe40007000000 */
[----:B------:R-:W-:Y:S01]  /*4860*/  ISETP.GE.U32.AND P6, PT, R5, UR17, PT ;  /* 0x0000001105007c0c */ /* 0x000fe2000bfc6070 */
[----:B------:R-:W-:Y:S02]  /*4870*/  VIADD R5, R6, 0x5 ;  /* 0x0000000506057836 */ /* 0x000fe40000000000 */
[----:B------:R-:W-:Y:S01]  /*4880*/  FMUL.FTZ R12, R4, R79 ;  /* 0x0000004f040c7220 */ /* 0x000fe20000410000 */
[----:B------:R-:W2:Y:S01]  /*4890*/  MUFU.EX2 R9, R9 ;  /* 0x0000000900097308 */ /* 0x000ea20000000800 */
[----:B------:R-:W-:Y:S01]  /*48a0*/  FSEL R128, R10, RZ, !P6 ;  /* 0x000000ff0a807208 */ /* 0x000fe20007000000 */
[----:B------:R-:W-:Y:S01]  /*48b0*/  FMUL.FTZ R15, R108, R15 ;  /* 0x0000000f6c0f7220 */ /* 0x000fe20000410000 */
[----:B---3--:R-:W-:Y:S01]  /*48c0*/  FSEL R127, R119, 1, !P6 ;  /* 0x3f800000777f7808 */ /* 0x008fe20007000000 */
[----:B-1----:R-:W-:Y:S01]  /*48d0*/  FMUL.FTZ R14, R109, R14 ;  /* 0x0000000e6d0e7220 */ /* 0x002fe20000410000 */
[----:B------:R-:W-:Y:S01]  /*48e0*/  ISETP.GE.U32.AND P6, PT, R5, UR17, PT ;  /* 0x0000001105007c0c */ /* 0x000fe2000bfc6070 */
[----:B------:R-:W-:Y:S01]  /*48f0*/  FMUL.FTZ R7, R110, R7 ;  /* 0x000000076e077220 */ /* 0x000fe20000410000 */
[----:B------:R-:W-:Y:S01]  /*4900*/  IADD3 R5, PT, PT, R6, 0x6, RZ ;  /* 0x0000000606057810 */ /* 0x000fe20007ffe0ff */
[----:B------:R1:W3:Y:S01]  /*4910*/  MUFU.EX2 R13, R12 ;  /* 0x0000000c000d7308 */ /* 0x0002e20000000800 */
[----:B------:R-:W-:Y:S01]  /*4920*/  FSEL R126, R15, RZ, !P6 ;  /* 0x000000ff0f7e7208 */ /* 0x000fe20007000000 */
[----:B------:R-:W-:Y:S01]  /*4930*/  FMUL.FTZ R138, R4, R80 ;  /* 0x00000050048a7220 */ /* 0x000fe20000410000 */
[----:B----4-:R-:W-:Y:S01]  /*4940*/  FSEL R125, R120, 1, !P6 ;  /* 0x3f800000787d7808 */ /* 0x010fe20007000000 */
[----:B------:R-:W-:Y:S01]  /*4950*/  LDS R10, [R16+0x38] ;  /* 0x00003800100a7984 */ /* 0x000fe20000000800 */
[----:B------:R-:W-:-:S02]  /*4960*/  ISETP.GE.U32.AND P6, PT, R5, UR17, PT ;  /* 0x0000001105007c0c */ /* 0x000fc4000bfc6070 */
[----:B------:R-:W-:Y:S01]  /*4970*/  IADD3 R5, PT, PT, R6, 0xb, RZ ;  /* 0x0000000b06057810 */ /* 0x000fe20007ffe0ff */
[----:B-1----:R-:W1:Y:S01]  /*4980*/  LDS R12, [R20+0x28] ;  /* 0x00002800140c7984 */ /* 0x002e620000000800 */
[----:B------:R-:W-:Y:S02]  /*4990*/  FSEL R124, R14, RZ, !P6 ;  /* 0x000000ff0e7c7208 */ /* 0x000fe40007000000 */
[----:B--2---:R-:W-:Y:S02]  /*49a0*/  FSEL R123, R121, 1, !P6 ;  /* 0x3f800000797b7808 */ /* 0x004fe40007000000 */
[----:B------:R-:W-:Y:S01]  /*49b0*/  ISETP.GE.U32.AND P6, PT, R5, UR17, PT ;  /* 0x0000001105007c0c */ /* 0x000fe2000bfc6070 */
[C---:B------:R-:W-:Y:S01]  /*49c0*/  VIADD R5, R6.reuse, 0x8 ;  /* 0x0000000806057836 */ /* 0x040fe20000000000 */
[----:B------:R-:W-:Y:S02]  /*49d0*/  FSEL R122, R7, RZ, !P5 ;  /* 0x000000ff077a7208 */ /* 0x000fe40006800000 */
[----:B------:R-:W2:Y:S01]  /*49e0*/  LDS R7, [R19+0x2c] ;  /* 0x00002c0013077984 */ /* 0x000ea20000000800 */
[----:B------:R-:W-:Y:S01]  /*49f0*/  FSEL R121, R9, 1, !P5 ;  /* 0x3f80000009797808 */ /* 0x000fe20006800000 */
[----:B------:R-:W-:Y:S01]  /*4a00*/  FMUL.FTZ R120, R111, R8 ;  /* 0x000000086f787220 */ /* 0x000fe20000410000 */
[----:B------:R-:W-:Y:S01]  /*4a10*/  ISETP.GE.U32.AND P5, PT, R5, UR17, PT ;  /* 0x0000001105007c0c */ /* 0x000fe2000bfa6070 */
[----:B------:R-:W4:Y:S01]  /*4a20*/  LDS R8, [R18+0x30] ;  /* 0x0000300012087984 */ /* 0x000f220000000800 */
[----:B------:R-:W-:-:S02]  /*4a30*/  IADD3 R5, PT, PT, R6, 0x9, RZ ;  /* 0x0000000906057810 */ /* 0x000fc40007ffe0ff */
[----:B------:R-:W-:Y:S01]  /*4a40*/  FSEL R120, R120, RZ, !P5 ;  /* 0x000000ff78787208 */ /* 0x000fe20006800000 */
[----:B------:R-:W4:Y:S01]  /*4a50*/  LDS R9, [R17+0x34] ;  /* 0x0000340011097984 */ /* 0x000f220000000800 */
[----:B---3--:R-:W-:Y:S02]  /*4a60*/  FSEL R119, R13, 1, !P5 ;  /* 0x3f8000000d777808 */ /* 0x008fe40006800000 */
[----:B------:R-:W-:Y:S01]  /*4a70*/  ISETP.GE.U32.AND P5, PT, R5, UR17, PT ;  /* 0x0000001105007c0c */ /* 0x000fe2000bfa6070 */
[----:B------:R-:W-:Y:S01]  /*4a80*/  FFMA.FTZ R5, R135, R133, R134 ;  /* 0x0000008587057223 */ /* 0x000fe20000010086 */
[----:B------:R-:W3:Y:S03]  /*4a90*/  MUFU.EX2 R138, R138 ;  /* 0x0000008a008a7308 */ /* 0x000ee60000000800 */
[----:B------:R-:W-:Y:S02]  /*4aa0*/  FFMA.FTZ R137, R131, R5, R132 ;  /* 0x0000000583897223 */ /* 0x000fe40000010084 */
[----:B------:R-:W4:Y:S01]  /*4ab0*/  LDS R5, [R0+0x3c] ;  /* 0x00003c0000057984 */ /* 0x000f220000000800 */
[C---:B------:R-:W-:Y:S01]  /*4ac0*/  FMUL.FTZ R140, R4.reuse, R81 ;  /* 0x00000051048c7220 */ /* 0x040fe20000410000 */
[----:B------:R-:W-:Y:S01]  /*4ad0*/  FFMA.FTZ R139, R129, R137, R130 ;  /* 0x00000089818b7223 */ /* 0x000fe20000010082 */
[----:B------:R-:W-:Y:S01]  /*4ae0*/  FMUL.FTZ R141, R4, R82 ;  /* 0x00000052048d7220 */ /* 0x000fe20000410000 */
[----:B0-----:R-:W-:-:S02]  /*4af0*/  FMUL.FTZ R11, R112, R11 ;  /* 0x0000000b700b7220 */ /* 0x001fc40000410000 */
[----:B------:R-:W-:Y:S01]  /*4b00*/  FFMA.FTZ R139, R127, R139, R128 ;  /* 0x0000008b7f8b7223 */ /* 0x000fe20000010080 */
[----:B------:R-:W0:Y:S01]  /*4b10*/  MUFU.EX2 R140, R140 ;  /* 0x0000008c008c7308 */ /* 0x000e220000000800 */
[----:B------:R-:W-:Y:S01]  /*4b20*/  IADD3 R6, PT, PT, R6, 0xa, RZ ;  /* 0x0000000a06067810 */ /* 0x000fe20007ffe0ff */
[----:B------:R-:W-:Y:S01]  /*4b30*/  FMUL.FTZ R14, R4, R83 ;  /* 0x00000053040e7220 */ /* 0x000fe20000410000 */
[----:B------:R-:W-:Y:S01]  /*4b40*/  FFMA.FTZ R139, R125, R139, R126 ;  /* 0x0000008b7d8b7223 */ /* 0x000fe2000001007e */
[----:B------:R-:W-:Y:S02]  /*4b50*/  FSEL R137, R11, RZ, !P5 ;  /* 0x000000ff0b897208 */ /* 0x000fe40006800000 */
[----:B---3--:R-:W-:Y:S02]  /*4b60*/  FSEL R138, R138, 1, !P5 ;  /* 0x3f8000008a8a7808 */ /* 0x008fe40006800000 */
[----:B------:R-:W3:Y:S01]  /*4b70*/  MUFU.EX2 R141, R141 ;  /* 0x0000008d008d7308 */ /* 0x000ee20000000800 */
[----:B------:R-:W-:Y:S01]  /*4b80*/  ISETP.GE.U32.AND P5, PT, R6, UR17, PT ;  /* 0x0000001106007c0c */ /* 0x000fe2000bfa6070 */
[----:B------:R-:W-:Y:S01]  /*4b90*/  FMUL.FTZ R15, R4, R84 ;  /* 0x00000054040f7220 */ /* 0x000fe20000410000 */
[----:B------:R-:W-:Y:S01]  /*4ba0*/  FMUL.FTZ R142, R136, R133 ;  /* 0x00000085888e7220 */ /* 0x000fe20000410000 */
[----:B------:R-:W-:Y:S01]  /*4bb0*/  FFMA.FTZ R6, R123, R139, R124 ;  /* 0x0000008b7b067223 */ /* 0x000fe2000001007c */
[----:B------:R-:W-:-:S03]  /*4bc0*/  FMUL.FTZ R13, R4, R85 ;  /* 0x00000055040d7220 */ /* 0x000fc60000410000 */
[----:B------:R-:W3:Y:S01]  /*4bd0*/  MUFU.EX2 R14, R14 ;  /* 0x0000000e000e7308 */ /* 0x000ee20000000800 */
[----:B------:R-:W-:Y:S01]  /*4be0*/  FMUL.FTZ R142, R131, R142 ;  /* 0x0000008e838e7220 */ /* 0x000fe20000410000 */
[----:B------:R-:W-:Y:S01]  /*4bf0*/  FFMA.FTZ R11, R121, R6, R122 ;  /* 0x00000006790b7223 */ /* 0x000fe2000001007a */
[----:B-1----:R-:W-:Y:S01]  /*4c00*/  FMUL.FTZ R12, R113, R12 ;  /* 0x0000000c710c7220 */ /* 0x002fe20000410000 */
[----:B------:R-:W-:Y:S01]  /*4c10*/  FMUL.FTZ R4, R4, R86 ;  /* 0x0000005604047220 */ /* 0x000fe20000410000 */
[----:B------:R-:W-:Y:S01]  /*4c20*/  FMUL.FTZ R6, R129, R142 ;  /* 0x0000008e81067220 */ /* 0x000fe20000410000 */
[----:B------:R-:W-:Y:S02]  /*4c30*/  FFMA.FTZ R11, R119, R11, R120 ;  /* 0x0000000b770b7223 */ /* 0x000fe40000010078 */
[----:B------:R-:W1:Y:S01]  /*4c40*/  MUFU.EX2 R15, R15 ;  /* 0x0000000f000f7308 */ /* 0x000e620000000800 */
[----:B--2---:R-:W-:Y:S01]  /*4c50*/  FMUL.FTZ R7, R114, R7 ;  /* 0x0000000772077220 */ /* 0x004fe20000410000 */
[----:B------:R-:W-:Y:S01]  /*4c60*/  FSEL R139, R12, RZ, !P5 ;  /* 0x000000ff0c8b7208 */ /* 0x000fe20006800000 */
[----:B------:R-:W-:Y:S01]  /*4c70*/  FMUL.FTZ R6, R127, R6 ;  /* 0x000000067f067220 */ /* 0x000fe20000410000 */
[----:B0-----:R-:W-:Y:S01]  /*4c80*/  FSEL R140, R140, 1, !P5 ;  /* 0x3f8000008c8c7808 */ /* 0x001fe20006800000 */
[----:B------:R-:W-:-:S03]  /*4c90*/  FFMA.FTZ R11, R138, R11, R137 ;  /* 0x0000000b8a0b7223 */ /* 0x000fc60000010089 */
[----:B------:R-:W0:Y:S01]  /*4ca0*/  MUFU.EX2 R13, R13 ;  /* 0x0000000d000d7308 */ /* 0x000e220000000800 */
[----:B----4-:R-:W-:Y:S01]  /*4cb0*/  FMUL.FTZ R8, R115, R8 ;  /* 0x0000000873087220 */ /* 0x010fe20000410000 */
[----:B---3--:R-:W-:Y:S01]  /*4cc0*/  FSEL R141, R141, 1, !P6 ;  /* 0x3f8000008d8d7808 */ /* 0x008fe20007000000 */
[----:B------:R-:W-:Y:S01]  /*4cd0*/  FMUL.FTZ R6, R125, R6 ;  /* 0x000000067d067220 */ /* 0x000fe20000410000 */
[----:B------:R-:W-:Y:S01]  /*4ce0*/  FSEL R146, R7, RZ, !P6 ;  /* 0x000000ff07927208 */ /* 0x000fe20007000000 */
[----:B------:R-:W-:-:S03]  /*4cf0*/  FFMA.FTZ R11, R140, R11, R139 ;  /* 0x0000000b8c0b7223 */ /* 0x000fc6000001008b */
[----:B------:R-:W2:Y:S01]  /*4d00*/  MUFU.EX2 R4, R4 ;  /* 0x0000000400047308 */ /* 0x000ea20000000800 */
[----:B------:R-:W-:Y:S01]  /*4d10*/  FMUL.FTZ R9, R116, R9 ;  /* 0x0000000974097220 */ /* 0x000fe20000410000 */
[----:B------:R-:W-:Y:S01]  /*4d20*/  FSEL R142, R14, 1, !P4 ;  /* 0x3f8000000e8e7808 */ /* 0x000fe20006000000 */
[----:B------:R-:W-:Y:S01]  /*4d30*/  FMUL.FTZ R6, R123, R6 ;  /* 0x000000067b067220 */ /* 0x000fe20000410000 */
[----:B------:R-:W-:Y:S01]  /*4d40*/  FSEL R145, R8, RZ, !P4 ;  /* 0x000000ff08917208 */ /* 0x000fe20006000000 */
[----:B------:R-:W-:Y:S01]  /*4d50*/  FFMA.FTZ R11, R141, R11, R146 ;  /* 0x0000000b8d0b7223 */ /* 0x000fe20000010092 */
[----:B------:R-:W-:Y:S01]  /*4d60*/  FMUL.FTZ R10, R117, R10 ;  /* 0x0000000a750a7220 */ /* 0x000fe20000410000 */
[----:B-1----:R-:W-:Y:S01]  /*4d70*/  FSEL R143, R15, 1, !P3 ;  /* 0x3f8000000f8f7808 */ /* 0x002fe20005800000 */
[----:B------:R-:W-:Y:S01]  /*4d80*/  FMUL.FTZ R6, R121, R6 ;  /* 0x0000000679067220 */ /* 0x000fe20000410000 */
[----:B------:R-:W-:Y:S01]  /*4d90*/  FSEL R148, R9, RZ, !P3 ;  /* 0x000000ff09947208 */ /* 0x000fe20005800000 */
[----:B------:R-:W-:Y:S01]  /*4da0*/  FFMA.FTZ R11, R142, R11, R145 ;  /* 0x0000000b8e0b7223 */ /* 0x000fe20000010091 */
[----:B------:R-:W-:Y:S01]  /*4db0*/  FMUL.FTZ R5, R118, R5 ;  /* 0x0000000576057220 */ /* 0x000fe20000410000 */
[----:B0-----:R-:W-:Y:S01]  /*4dc0*/  FSEL R144, R13, 1, !P2 ;  /* 0x3f8000000d907808 */ /* 0x001fe20005000000 */
[----:B------:R-:W-:Y:S01]  /*4dd0*/  FMUL.FTZ R7, R119, R6 ;  /* 0x0000000677077220 */ /* 0x000fe20000410000 */
[----:B------:R-:W-:Y:S01]  /*4de0*/  FSEL R147, R10, RZ, !P2 ;  /* 0x000000ff0a937208 */ /* 0x000fe20005000000 */
[----:B------:R-:W-:Y:S01]  /*4df0*/  FFMA.FTZ R11, R143, R11, R148 ;  /* 0x0000000b8f0b7223 */ /* 0x000fe20000010094 */
[----:B------:R-:W-:Y:S01]  /*4e00*/  FSEL R150, R5, RZ, !P0 ;  /* 0x000000ff05967208 */ /* 0x000fe20004000000 */
[----:B------:R-:W-:Y:S01]  /*4e10*/  FMUL.FTZ R7, R138, R7 ;  /* 0x000000078a077220 */ /* 0x000fe20000410000 */
[----:B--2---:R-:W-:Y:S01]  /*4e20*/  FSEL R149, R4, 1, !P0 ;  /* 0x3f80000004957808 */ /* 0x004fe20004000000 */
        /* <DEDUP_REMOVED lines=23> */
[----:B------:R-:W-:Y:S01]  /*4fa0*/  IMAD.U32 R4, RZ, RZ, UR9 ;  /* 0x00000009ff047e24 */ /* 0x000fe2000f8e00ff */
        /* <DEDUP_REMOVED lines=20> */
[----:B------:R-:W-:Y:S01]  /*50f0*/  IMAD.MOV.U32 R13, RZ, RZ, RZ ;  /* 0x000000ffff0d7224 */ /* 0x000fe200078e00ff */
[----:B------:R-:W-:Y:S02]  /*5100*/  MOV R12, 0x3f800000 ;  /* 0x3f800000000c7802 */ /* 0x000fe40000000f00 */
[----:B------:R-:W-:-:S07]  /*5110*/  @!P2 LOP3.LUT R153, R4, 0xf8, RZ, 0xc0, !PT ;  /* 0x000000f80499a812 */ /* 0x000fce00078ec0ff */
[----:B------:R-:W-:Y:S01]  /*5120*/  @!P0 LDS.64 R12, [UR7] ;  /* 0x00000007ff0c8984 */ /* 0x000fe20008000a00 */
[C---:B0-----:R-:W-:Y:S01]  /*5130*/  FMUL.FTZ R14, R151.reuse, R14 ;  /* 0x0000000e970e7220 */ /* 0x041fe20000410000 */
[----:B-1----:R-:W-:-:S05]  /*5140*/  FFMA.FTZ R15, R151, R15, R154 ;  /* 0x0000000f970f7223 */ /* 0x002fca000001009a */
[----:B------:R-:W-:Y:S01]  /*5150*/  @!P2 STS.64 [R153+UR24+0x2110], R14 ;  /* 0x0021100e9900a988 */ /* 0x000fe20008000a18 */
[----:B------:R-:W-:Y:S06]  /*5160*/  BAR.SYNC.DEFER_BLOCKING 0x0 ;  /* 0x0000000000007b1d */ /* 0x000fec0000010000 */
[----:B------:R-:W0:Y:S04]  /*5170*/  LDS.128 R4, [UR24+0x2110] ;  /* 0x00211018ff047984 */ /* 0x000e280008000c00 */
[----:B------:R-:W1:Y:S01]  /*5180*/  LDS.128 R8, [UR24+0x2120] ;  /* 0x00212018ff087984 */ /* 0x000e620008000c00 */
[----:B------:R-:W-:-:S04]  /*5190*/  ISETP.GE.AND P0, PT, R47, 0x10, PT ;  /* 0x000000102f00780c */ /* 0x000fc80003f06270 */
[----:B------:R-:W-:Y:S02]  /*51a0*/  FSEL R151, R151, R14, !P0 ;  /* 0x0000000e97977208 */ /* 0x000fe40004000000 */
[----:B------:R-:W-:Y:S02]  /*51b0*/  FSEL R154, R154, R15, !P0 ;  /* 0x0000000f9a9a7208 */ /* 0x000fe40004000000 */
[----:B------:R-:W-:Y:S02]  /*51c0*/  SHF.R.U32.HI R155, RZ, 0x5, R66 ;  /* 0x00000005ff9b7819 */ /* 0x000fe40000011642 */
[----:B------:R-:W2:Y:S02]  /*51d0*/  SHFL.UP PT, R151, R151, 0x1, RZ ;  /* 0x0420000097977989 */ /* 0x000ea400000e00ff */
[C---:B------:R-:W-:Y:S02]  /*51e0*/  ISETP.NE.AND P3, PT, R155.reuse, 0x1, PT ;  /* 0x000000019b00780c */ /* 0x040fe40003f65270 */
[----:B------:R-:W3:Y:S01]  /*51f0*/  SHFL.UP PT, R154, R154, 0x1, RZ ;  /* 0x042000009a9a7989 */ /* 0x000ee200000e00ff */
[----:B------:R-:W-:-:S02]  /*5200*/  ISETP.NE.AND P2, PT, R155, 0x2, PT ;  /* 0x000000029b00780c */ /* 0x000fc40003f45270 */
[----:B------:R-:W-:Y:S02]  /*5210*/  ISETP.GE.U32.AND P4, PT, R66, 0x20, PT ;  /* 0x000000204200780c */ /* 0x000fe40003f86070 */
[----:B------:R-:W-:Y:S02]  /*5220*/  ISETP.NE.AND P0, PT, R155, 0x3, PT ;  /* 0x000000039b00780c */ /* 0x000fe40003f05270 */
[C---:B0-----:R-:W-:Y:S01]  /*5230*/  FSEL R69, R4.reuse, R69, !P3 ;  /* 0x0000004504457208 */ /* 0x041fe20005800000 */
[-C--:B------:R-:W-:Y:S01]  /*5240*/  FMUL.FTZ R4, R4, R6.reuse ;  /* 0x0000000604047220 */ /* 0x080fe20000410000 */
[C---:B------:R-:W-:Y:S01]  /*5250*/  FFMA.FTZ R6, R5.reuse, R6, R7 ;  /* 0x0000000605067223 */ /* 0x040fe20000010007 */
[----:B------:R-:W-:-:S03]  /*5260*/  FSEL R5, R5, R70, !P3 ;  /* 0x0000004605057208 */ /* 0x000fc60005800000 */
        /* <DEDUP_REMOVED lines=11> */
[----:B------:R-:W-:Y:S01]  /*5320*/  FMUL.FTZ R10, R10, R4 ;  /* 0x000000040a0a7220 */ /* 0x000fe20000410000 */
[----:B------:R-:W-:-:S02]  /*5330*/  ISETP.NE.AND P2, PT, R66, RZ, PT ;  /* 0x000000ff4200720c */ /* 0x000fc40003f45270 */
[----:B------:R-:W-:Y:S02]  /*5340*/  @P4 FSEL R154, R70, R5, !P0 ;  /* 0x00000005469a4208 */ /* 0x000fe40004000000 */
[----:B------:R-:W-:Y:S02]  /*5350*/  @P4 FSEL R151, R69, R6, !P0 ;  /* 0x0000000645974208 */ /* 0x000fe40004000000 */
[----:B------:R-:W-:Y:S02]  /*5360*/  @P4 MOV R5, R13 ;  /* 0x0000000d00054202 */ /* 0x000fe40000000f00 */
[----:B------:R-:W-:Y:S01]  /*5370*/  @P4 MOV R4, R12 ;  /* 0x0000000c00044202 */ /* 0x000fe20000000f00 */
[----:B------:R-:W-:Y:S06]  /*5380*/  @P4 BRA `(.L_x_2714) ;  /* 0x0000000000184947 */ /* 0x000fec0003800000 */
[----:B------:R-:W-:Y:S01]  /*5390*/  ISETP.NE.AND P0, PT, R47, RZ, PT ;  /* 0x000000ff2f00720c */ /* 0x000fe20003f05270 */
[C---:B------:R-:W-:Y:S01]  /*53a0*/  FMUL.FTZ R4, R10.reuse, R12 ;  /* 0x0000000c0a047220 */ /* 0x040fe20000410000 */
[----:B------:R-:W-:-:S11]  /*53b0*/  FFMA.FTZ R5, R10, R13, R11 ;  /* 0x0000000d0a057223 */ /* 0x000fd6000001000b */
[----:B------:R0:W-:Y:S01]  /*53c0*/  @!P0 STS.64 [UR24+0x2138], R12 ;  /* 0x0021380cff008988 */ /* 0x0001e20008000a18 */
[----:B------:R-:W-:Y:S01]  /*53d0*/  @!P0 IMAD.MOV.U32 R151, RZ, RZ, R12 ;  /* 0x000000ffff978224 */ /* 0x000fe200078e000c */
[----:B------:R-:W-:-:S07]  /*53e0*/  @!P0 MOV R154, R13 ;  /* 0x0000000d009a8202 */ /* 0x000fce0000000f00 */
.L_x_2714:
[----:B------:R-:W-:Y:S05]  /*53f0*/  BSYNC.RECONVERGENT B0 ;  /* 0x0000000000007941 */ /* 0x000fea0003800200 */
.L_x_2713:
        /* <DEDUP_REMOVED lines=30> */
.L_x_2716:
[----:B------:R-:W-:Y:S05]  /*55e0*/  BSYNC.RECONVERGENT B0 ;  /* 0x0000000000007941 */ /* 0x000fea0003800200 */
.L_x_2715:
[----:B------:R-:W-:Y:S01]  /*55f0*/  ULEA UR8, UP0, UR10, UR8, 0x2 ;  /* 0x000000080a087291 */ /* 0x000fe2000f8010ff */
[----:B--2---:R-:W-:Y:S01]  /*5600*/  MOV R5, UR34 ;  /* 0x0000002200057c02 */ /* 0x004fe20008000f00 */
[----:B------:R-:W-:Y:S01]  /*5610*/  UIADD3 UR6, UPT, UPT, UR6, 0x1, URZ ;  /* 0x0000000106067890 */ /* 0x000fe2000fffe0ff */
[C---:B-----5:R-:W-:Y:S01]  /*5620*/  FFMA.FTZ R87, R152.reuse, R135, R87 ;  /* 0x0000008798577223 */ /* 0x060fe20000010057 */
[----:B------:R-:W-:Y:S01]  /*5630*/  UIADD3.X UR18, UPT, UPT, UR18, UR26, URZ, UP0, !UPT ;  /* 0x0000001a12127290 */ /* 0x000fe200087fe4ff */
[----:B------:R-:W-:Y:S01]  /*5640*/  LEA R2, P0, R5, R2, 0x2 ;  /* 0x0000000205027211 */ /* 0x000fe200078010ff */
[----:B------:R-:W-:Y:S01]  /*5650*/  UISETP.NE.AND UP0, UPT, UR6, URZ, UPT ;  /* 0x000000ff0600728c */ /* 0x000fe2000bf05270 */
        /* <DEDUP_REMOVED lines=21> */
.L_x_2712:
[----:B------:R-:W-:Y:S01]  /*57b0*/  BAR.SYNC.DEFER_BLOCKING 0x0 ;  /* 0x0000000000007b1d */ /* 0x000fe20000010000 */
[----:B------:R-:W-:Y:S01]  /*57c0*/  ISETP.NE.AND P0, PT, R66, RZ, PT ;  /* 0x000000ff4200720c */ /* 0x000fe20003f05270 */
[----:B------:R-:W-:Y:S01]  /*57d0*/  IMAD.U32 R2, RZ, RZ, UR17 ;  /* 0x00000011ff027e24 */ /* 0x000fe2000f8e00ff */
[----:B------:R-:W-:-:S03]  /*57e0*/  USHF.L.U32 UR6, UR4, 0xb, URZ ;  /* 0x0000000b04067899 */ /* 0x000fc600080006ff */
        /* <DEDUP_REMOVED lines=10> */
[----:B------:R-:W-:Y:S02]  /*5890*/  UIMAD UR19, UR22, UR31, UR19 ;  /* 0x0000001f161372a4 */ /* 0x000fe4000f8e0213 */
[----:B------:R-:W-:Y:S01]  /*58a0*/  IADD3 R3, P3, PT, R64, UR18, RZ ;  /* 0x0000001240037c10 */ /* 0x000fe2000ff7e0ff */
[----:B------:R-:W-:Y:S01]  /*58b0*/  STS [R26+0x10], R91 ;  /* 0x0000105b1a007388 */ /* 0x000fe20000000800 */
[----:B------:R-:W1:Y:S02]  /*58c0*/  LDCU.128 UR8, c[0x0][0x410] ;  /* 0x00008200ff0877ac */ /* 0x000e640008000c00 */
[----:B------:R-:W-:Y:S01]  /*58d0*/  IADD3.X R4, PT, PT, RZ, UR19, RZ, P3, !PT ;  /* 0x00000013ff047c10 */ /* 0x000fe20009ffe4ff */
[----:B------:R-:W-:Y:S04]  /*58e0*/  STS [R25+0x14], R92 ;  /* 0x0000145c19007388 */ /* 0x000fe80000000800 */
[----:B------:R-:W-:Y:S04]  /*58f0*/  STS [R24+0x18], R93 ;  /* 0x0000185d18007388 */ /* 0x000fe80000000800 */
[----:B------:R-:W-:Y:S04]  /*5900*/  STS [R23+0x1c], R94 ;  /* 0x00001c5e17007388 */ /* 0x000fe80000000800 */
[----:B------:R-:W-:Y:S01]  /*5910*/  STS [R22+0x20], R95 ;  /* 0x0000205f16007388 */ /* 0x000fe20000000800 */
[----:B-1----:R-:W-:-:S03]  /*5920*/  UIMAD.WIDE.U32 UR18, UR23, UR8, UR6 ;  /* 0x00000008171272a5 */ /* 0x002fc6000f8e0006 */
[----:B------:R-:W-:Y:S01]  /*5930*/  STS [R21+0x24], R96 ;  /* 0x0000246015007388 */ /* 0x000fe20000000800 */
[----:B------:R-:W-:-:S03]  /*5940*/  UIMAD UR9, UR23, UR9, UR19 ;  /* 0x00000009170972a4 */ /* 0x000fc6000f8e0213 */
[----:B------:R-:W-:Y:S01]  /*5950*/  STS [R20+0x28], R97 ;  /* 0x0000286114007388 */ /* 0x000fe20000000800 */
[----:B------:R-:W-:-:S03]  /*5960*/  UMOV UR8, UR18 ;  /* 0x0000001200087c82 */ /* 0x000fc60008000000 */
[----:B------:R-:W-:Y:S01]  /*5970*/  STS [R19+0x2c], R98 ;  /* 0x00002c6213007388 */ /* 0x000fe20000000800 */
[----:B------:R-:W-:-:S03]  /*5980*/  UIMAD.WIDE.U32 UR8, UR22, UR10, UR8 ;  /* 0x0000000a160872a5 */ /* 0x000fc6000f8e0008 */
[----:B------:R-:W-:Y:S01]  /*5990*/  STS [R18+0x30], R99 ;  /* 0x0000306312007388 */ /* 0x000fe20000000800 */
[----:B------:R-:W-:-:S03]  /*59a0*/  UIMAD UR11, UR22, UR11, UR9 ;  /* 0x0000000b160b72a4 */ /* 0x000fc6000f8e0209 */
        /* <DEDUP_REMOVED lines=22> */
[----:B--2---:R-:W-:-:S04]  /*5b10*/  LEA R2, P5, R3, UR26, 0x2 ;  /* 0x0000001a03027c11 */ /* 0x004fc8000f8a10ff */
[----:B------:R-:W-:Y:S01]  /*5b20*/  LEA.HI.X R3, R3, UR27, R4, 0x2, P5 ;  /* 0x0000001b03037c11 */ /* 0x000fe2000a8f1404 */
[----:B------:R-:W0:Y:S01]  /*5b30*/  LDCU.64 UR26, c[0x0][0x488] ;  /* 0x00009100ff1a77ac */ /* 0x000e220008000a00 */
        /* <DEDUP_REMOVED lines=28> */
[----:B-1----:R-:W-:-:S03]  /*5d00*/  IADD3 R5, P6, PT, R64, UR8, RZ ;  /* 0x0000000840057c10 */ /* 0x002fc6000ffde0ff */
[----:B------:R-:W-:Y:S01]  /*5d10*/  @!P4 STG.E desc[UR20][R2.64+0x580], R79 ;  /* 0x0005804f0200c986 */ /* 0x000fe2000c101914 */
[----:B------:R-:W-:-:S03]  /*5d20*/  IADD3.X R6, PT, PT, RZ, UR11, RZ, P6, !PT ;  /* 0x0000000bff067c10 */ /* 0x000fc6000b7fe4ff */
[----:B------:R-:W-:Y:S01]  /*5d30*/  @!P2 STG.E desc[UR20][R2.64+0x680], R83 ;  /* 0x000680530200a986 */ /* 0x000fe2000c101914 */
[C---:B0-----:R-:W-:Y:S02]  /*5d40*/  LEA R4, P6, R5.reuse, UR26, 0x2 ;  /* 0x0000001a05047c11 */ /* 0x041fe4000f8c10ff */
[----:B--2---:R-:W-:Y:S02]  /*5d50*/  CS2R R8, SRZ ;  /* 0x0000000000087805 */ /* 0x004fe4000001ff00 */
[----:B------:R-:W-:Y:S01]  /*5d60*/  ISETP.GE.AND P2, PT, R58, UR17, PT ;  /* 0x000000113a007c0c */ /* 0x000fe2000bf46270 */
[----:B------:R-:W-:Y:S01]  /*5d70*/  @!P5 STG.E desc[UR20][R2.64+0x600], R81 ;  /* 0x000600510200d986 */ /* 0x000fe2000c101914 */
[----:B------:R-:W-:Y:S02]  /*5d80*/  LEA.HI.X R5, R5, UR27, R6, 0x2, P6 ;  /* 0x0000001b05057c11 */ /* 0x000fe4000b0f1406 */
[----:B------:R-:W-:Y:S02]  /*5d90*/  CS2R R6, SRZ ;  /* 0x0000000000067805 */ /* 0x000fe4000001ff00 */
[----:B------:R-:W-:Y:S01]  /*5da0*/  ISETP.GE.AND P5, PT, R64, UR17, PT ;  /* 0x0000001140007c0c */ /* 0x000fe2000bfa6270 */
[----:B------:R-:W-:Y:S01]  /*5db0*/  @!P3 STG.E desc[UR20][R2.64+0x700], R85 ;  /* 0x000700550200b986 */ /* 0x000fe2000c101914 */
[----:B------:R-:W-:-:S02]  /*5dc0*/  ISETP.GE.AND P6, PT, R63, UR17, PT ;  /* 0x000000113f007c0c */ /* 0x000fc4000bfc6270 */
[----:B---3--:R-:W-:Y:S02]  /*5dd0*/  CS2R R10, SRZ ;  /* 0x00000000000a7805 */ /* 0x008fe4000001ff00 */
[----:B------:R-:W-:Y:S01]  /*5de0*/  ISETP.GE.AND P3, PT, R57, UR17, PT ;  /* 0x0000001139007c0c */ /* 0x000fe2000bf66270 */
[----:B------:R0:W-:Y:S01]  /*5df0*/  @!P1 STG.E desc[UR20][R2.64+0x780], R105 ;  /* 0x0007806902009986 */ /* 0x0001e2000c101914 */
[----:B------:R-:W-:Y:S02]  /*5e00*/  ISETP.GE.AND P1, PT, R62, UR17, PT ;  /* 0x000000113e007c0c */ /* 0x000fe4000bf26270 */
[----:B----4-:R-:W-:Y:S02]  /*5e10*/  CS2R R12, SRZ ;  /* 0x00000000000c7805 */ /* 0x010fe4000001ff00 */
[----:B------:R-:W-:Y:S01]  /*5e20*/  ISETP.GE.AND P4, PT, R56, UR17, PT ;  /* 0x0000001138007c0c */ /* 0x000fe2000bf86270 */
[----:B------:R-:W-:Y:S01]  /*5e30*/  BAR.SYNC.DEFER_BLOCKING 0x0 ;  /* 0x0000000000007b1d */ /* 0x000fe20000010000 */
[----:B------:R-:W-:Y:S01]  /*5e40*/  HFMA2 R72, -RZ, RZ, 0, 0 ;  /* 0x00000000ff487431 */ /* 0x000fe200000001ff */
[----:B-----5:R-:W-:Y:S01]  /*5e50*/  CS2R R14, SRZ ;  /* 0x00000000000e7805 */ /* 0x020fe2000001ff00 */
[----:B------:R-:W-:Y:S01]  /*5e60*/  IMAD.MOV.U32 R47, RZ, RZ, RZ ;  /* 0x000000ffff2f7224 */ /* 0x000fe200078e00ff */
[----:B------:R-:W-:Y:S01]  /*5e70*/  MOV R71, RZ ;  /* 0x000000ff00477202 */ /* 0x000fe20000000f00 */
[----:B------:R-:W-:Y:S01]  /*5e80*/  IMAD.MOV.U32 R74, RZ, RZ, RZ ;  /* 0x000000ffff4a7224 */ /* 0x000fe200078e00ff */
[----:B------:R-:W1:Y:S01]  /*5e90*/  LDCU.128 UR8, c[0x0][0x430] ;  /* 0x00008600ff0877ac */ /* 0x000e620008000c00 */
[----:B0-----:R-:W-:Y:S01]  /*5ea0*/  CS2R R2, SRZ ;  /* 0x0000000000027805 */ /* 0x001fe2000001ff00 */
        /* <DEDUP_REMOVED lines=26> */
[----:B-1----:R-:W-:-:S02]  /*6050*/  UIMAD.WIDE.U32 UR6, UR23, UR8, UR6 ;  /* 0x00000008170672a5 */ /* 0x002fc4000f8e0006 */
[----:B------:R-:W-:Y:S02]  /*6060*/  UIADD3 UR15, UP0, UPT, UR15, 0x2000, URZ ;  /* 0x000020000f0f7890 */ /* 0x000fe4000ff1e0ff */
[----:B------:R-:W-:Y:S01]  /*6070*/  UIMAD UR7, UR23, UR9, UR7 ;  /* 0x00000009170772a4 */ /* 0x000fe2000f8e0207 */
[----:B------:R-:W0:Y:S03]  /*6080*/  LDCU.64 UR8, c[0x0][0x490] ;  /* 0x00009200ff0877ac */ /* 0x000e260008000a00 */
[----:B------:R-:W-:Y:S02]  /*6090*/  UIMAD.WIDE.U32 UR6, UR22, UR10, UR6 ;  /* 0x0000000a160672a5 */ /* 0x000fe4000f8e0006 */
[----:B------:R-:W-:Y:S02]  /*60a0*/  UIADD3 UR4, UPT, UPT, UR4, 0x1, URZ ;  /* 0x0000000104047890 */ /* 0x000fe4000fffe0ff */
[----:B------:R-:W-:-:S02]  /*60b0*/  UIMAD UR7, UR22, UR11, UR7 ;  /* 0x0000000b160772a4 */ /* 0x000fc4000f8e0207 */
[----:B------:R-:W-:Y:S02]  /*60c0*/  UIADD3.X UR16, UPT, UPT, URZ, UR16, URZ, UP0, !UPT ;  /* 0x00000010ff107290 */ /* 0x000fe400087fe4ff */
        /* <DEDUP_REMOVED lines=79> */
[----:B------:R-:W-:Y:S01]  /*65c0*/  MUFU.RCP R104, R71 ;  /* 0x0000004700687308 */ /* 0x000fe20000001000 */
[----:B--2---:R-:W-:-:S07]  /*65d0*/  FADD.FTZ R84, R84, 1 ;  /* 0x3f80000054547421 */ /* 0x004fce0000010000 */
[----:B------:R-:W0:Y:S01]  /*65e0*/  MUFU.EX2 R86, R86 ;  /* 0x0000005600567308 */ /* 0x000e220000000800 */
[----:B-1----:R-:W-:-:S07]  /*65f0*/  FADD.FTZ R85, R85, 1 ;  /* 0x3f80000055557421 */ /* 0x002fce0000010000 */
[----:B------:R-:W1:Y:S08]  /*6600*/  MUFU.RCP R73, R73 ;  /* 0x0000004900497308 */ /* 0x000e700000001000 */
[----:B------:R2:W3:Y:S01]  /*6610*/  MUFU.RCP R106, R74 ;  /* 0x0000004a006a7308 */ /* 0x0004e20000001000 */
[----:B0-----:R-:W-:-:S07]  /*6620*/  FADD.FTZ R86, R86, 1 ;  /* 0x3f80000056567421 */ /* 0x001fce0000010000 */
[----:B------:R-:W0:Y:S01]  /*6630*/  MUFU.EX2 R102, R102 ;  /* 0x0000006600667308 */ /* 0x000e220000000800 */
[----:B--2---:R-:W-:Y:S01]  /*6640*/  FMUL.FTZ R74, R11, R104 ;  /* 0x000000680b4a7220 */ /* 0x004fe20000410000 */
[----:B-1----:R-:W-:-:S03]  /*6650*/  FMUL.FTZ R11, R10, R73 ;  /* 0x000000490a0b7220 */ /* 0x002fc60000410000 */
[----:B------:R-:W-:Y:S01]  /*6660*/  FMUL.FTZ R87, R74, R87 ;  /* 0x000000574a577220 */ /* 0x000fe20000410000 */
[----:B------:R-:W-:Y:S01]  /*6670*/  BAR.SYNC.DEFER_BLOCKING 0x0 ;  /* 0x0000000000007b1d */ /* 0x000fe20000010000 */
[----:B------:R-:W-:Y:S01]  /*6680*/  FMUL.FTZ R88, R11, R88 ;  /* 0x000000580b587220 */ /* 0x000fe20000410000 */
[----:B---3--:R-:W-:-:S04]  /*6690*/  FMUL.FTZ R10, R13, R106 ;  /* 0x0000006a0d0a7220 */ /* 0x008fc80000410000 */
[----:B------:R-:W1:Y:S01]  /*66a0*/  MUFU.RCP R76, R76 ;  /* 0x0000004c004c7308 */ /* 0x000e620000001000 */
[----:B------:R-:W-:Y:S01]  /*66b0*/  FMUL.FTZ R89, R10, R89 ;  /* 0x000000590a597220 */ /* 0x000fe20000410000 */
[----:B0-----:R-:W-:-:S06]  /*66c0*/  FADD.FTZ R102, R102, 1 ;  /* 0x3f80000066667421 */ /* 0x001fcc0000010000 */
[----:B------:R-:W0:Y:S08]  /*66d0*/  MUFU.RCP R75, R75 ;  /* 0x0000004b004b7308 */ /* 0x000e300000001000 */
        /* <DEDUP_REMOVED lines=8> */
[----:B------:R-:W-:-:S03]  /*6760*/  FMUL.FTZ R90, R13, R90 ;  /* 0x0000005a0d5a7220 */ /* 0x000fc60000410000 */
[----:B------:R-:W0:Y:S01]  /*6770*/  MUFU.RCP R79, R79 ;  /* 0x0000004f004f7308 */ /* 0x000e220000001000 */
[----:B--2---:R-:W-:Y:S01]  /*6780*/  FMUL.FTZ R11, R14, R77 ;  /* 0x0000004d0e0b7220 */ /* 0x004fe20000410000 */
[----:B------:R-:W-:Y:S03]  /*6790*/  STS [R27+0xc], R90 ;  /* 0x00000c5a1b007388 */ /* 0x000fe60000000800 */
[----:B------:R-:W-:Y:S01]  /*67a0*/  FMUL.FTZ R92, R11, R92 ;  /* 0x0000005c0b5c7220 */ /* 0x000fe20000410000 */
[----:B------:R-:W-:Y:S02]  /*67b0*/  STS [R26+0x10], R91 ;  /* 0x0000105b1a007388 */ /* 0x000fe40000000800 */
        /* <DEDUP_REMOVED lines=34> */
[----:B------:R-:W-:Y:S01]  /*69e0*/  FMUL.FTZ R101, R4, R101 ;  /* 0x0000006504657220 */ /* 0x000fe20000410000 */
[----:B-1----:R-:W-:-:S04]  /*69f0*/  FMUL.FTZ R2, R2, R15 ;  /* 0x0000000f02027220 */ /* 0x002fc80000410000 */
[----:B------:R-:W-:Y:S01]  /*6a00*/  STS [R16+0x38], R101 ;  /* 0x0000386510007388 */ /* 0x000fe20000000800 */
[----:B------:R-:W-:Y:S01]  /*6a10*/  FMUL.FTZ R103, R2, R103 ;  /* 0x0000006702677220 */ /* 0x000fe20000410000 */
[----:B------:R-:W-:-:S04]  /*6a20*/  MOV R2, UR17 ;  /* 0x0000001100027c02 */ /* 0x000fc80008000f00 */
        /* <DEDUP_REMOVED lines=61> */
.L_x_2719:
        /* <DEDUP_REMOVED lines=16> */
.L_x_5029:


//--------------------- .text._Z25selective_scan_fwd_kernelI32Selective_Scan_fwd_kernel_traitsILi128ELi16ELi1ELb0ELb1ELb1ELb0EffEEv13SSMParamsBase --------------------------
	.section	.text._Z25selective_scan_fwd_kernelI32Selective_Scan_fwd_kernel_traitsILi128ELi16ELi1ELb0ELb1ELb1ELb0EffEEv13SSMParamsBase,"ax",@progbits
	.align	128
        .global         _Z25selective_scan_fwd_kernelI32Selective_Scan_fwd_kernel_traitsILi128ELi16ELi1ELb0ELb1ELb1ELb0EffEEv13SSMParamsBase
        .type           _Z25selective_scan_fwd_kernelI32Selective_Scan_fwd_kernel_traitsILi128ELi16ELi1ELb0ELb1ELb1ELb0EffEEv13SSMParamsBase,@function
        .size           _Z25selective_scan_fwd_kernelI32Selective_Scan_fwd_kernel_traitsILi128ELi16ELi1ELb0ELb1ELb1ELb0EffEEv13SSMParamsBase,(.L_x_5030 - _Z25selective_scan_fwd_kernelI32Selective_Scan_fwd_kernel_traitsILi128ELi16ELi1ELb0ELb1ELb1ELb0EffEEv13SSMParamsBase)
        .other          _Z25selective_scan_fwd_kernelI32Selective_Scan_fwd_kernel_traitsILi128ELi16ELi1ELb0ELb1ELb1ELb0EffEEv13SSMParamsBase,@"STO_CUDA_ENTRY STV_DEFAULT"
_Z25selective_scan_fwd_kernelI32Selective_Scan_fwd_kernel_traitsILi128ELi16ELi1ELb0ELb1ELb1ELb0EffEEv13SSMParamsBase:
.text._Z25selective_scan_fwd_kernelI32Selective_Scan_fwd_kernel_traitsILi128ELi16ELi1ELb0ELb1ELb1ELb0EffEEv13SSMParamsBase:
        /* <DEDUP_REMOVED lines=11> */
[----:B---3--:R-:W-:Y:S01]  /*00b0*/  IMAD.U32 R0, RZ, RZ, UR28 ;  /* 0x0000001cff007e24 */ /* 0x008fe2000f8e00ff */
[----:B------:R-:W3:Y:S04]  /*00c0*/  LDCU.64 UR32, c[0x0][0x3d0] ;  /* 0x00007a00ff2077ac */ /* 0x000ee80008000a00 */
        /* <DEDUP_REMOVED lines=14> */
[----:B------:R-:W-:Y:S02]  /*01b0*/  IMAD.U32 R2, RZ, RZ, UR10 ;  /* 0x0000000aff027e24 */ /* 0x000fe4000f8e00ff */
[----:B------:R-:W1:Y:S02]  /*01c0*/  I2F.RP R0, UR24 ;  /* 0x0000001800007d06 */ /* 0x000e640008209400 */
[----:B------:R-:W-:-:S05]  /*01d0*/  IMAD.U32 R3, RZ, RZ, UR11 ;  /* 0x0000000bff037e24 */ /* 0x000fca000f8e00ff */
[----:B------:R2:W5:Y:S01]  /*01e0*/  @P0 LDG.E R2, desc[UR26][R2.64] ;  /* 0x0000001a02020981 */ /* 0x000562000c1e1900 */
[----:B------:R-:W-:Y:S01]  /*01f0*/  UMOV UR4, URZ ;  /* 0x000000ff00047c82 */ /* 0x000fe20008000000 */
[----:B------:R-:W0:Y:S01]  /*0200*/  S2UR UR10, SR_CTAID.X ;  /* 0x00000000000a79c3 */ /* 0x000e220000002500 */
[----:B------:R-:W3:Y:S01]  /*0210*/  LDCU UR11, c[0x0][0x394] ;  /* 0x00007280ff0b77ac */ /* 0x000ee20008000800 */
[----:B-1----:R-:W1:Y:S02]  /*0220*/  MUFU.RCP R0, R0 ;  /* 0x0000000000007308 */ /* 0x002e640000001000 */
[----:B-1----:R-:W-:-:S06]  /*0230*/  IADD3 R6, PT, PT, R0, 0xffffffe, RZ ;  /* 0x0ffffffe00067810 */ /* 0x002fcc0007ffe0ff */
[----:B------:R-:W1:Y:S01]  /*0240*/  F2I.FTZ.U32.TRUNC.NTZ R6, R6 ;  /* 0x0000000600067305 */ /* 0x000e62000021f000 */
[----:B--2---:R-:W-:Y:S02]  /*0250*/  IABS R3, R7 ;  /* 0x0000000700037213 */ /* 0x004fe40000000000 */
[----:B-1----:R-:W-:Y:S02]  /*0260*/  R2UR UR5, R6 ;  /* 0x00000000060572ca */ /* 0x002fe400000e0000 */
[----:B------:R-:W-:-:S11]  /*0270*/  R2UR UR18, R3 ;  /* 0x00000000031272ca */ /* 0x000fd600000e0000 */
        /* <DEDUP_REMOVED lines=8> */
[----:B---3--:R-:W-:Y:S02]  /*0300*/  UISETP.GE.AND UP1, UPT, UR11, 0x1, UPT ;  /* 0x000000010b00788c */ /* 0x008fe4000bf26270 */
[----:B0-----:R-:W-:-:S04]  /*0310*/  UIMAD.WIDE.U32 UR4, UR10, UR20, URZ ;  /* 0x000000140a0472a5 */ /* 0x001fc8000f8e00ff */
[----:B------:R-:W-:-:S03]  /*0320*/  UIMAD UR5, UR10, UR21, UR5 ;  /* 0x000000150a0572a4 */ /* 0x000fc6000f8e0205 */
[----:B------:R-:W-:Y:S01]  /*0330*/  @!UP2 UIADD3 UR6, UPT, UPT, UR6, -UR24, URZ ;  /* 0x800000180606a290 */ /* 0x000fe2000fffe0ff */
[----:B------:R-:W-:Y:S01]  /*0340*/  PLOP3.LUT P2, PT, PT, PT, UP1, 0x80, 0x8 ;  /* 0x000000000008781c */ /* 0x000fe20003f4f018 */
[----:B------:R-:W-:Y:S02]  /*0350*/  UIMAD.WIDE.U32 UR18, UR16, UR22, UR4 ;  /* 0x00000016101272a5 */ /* 0x000fe4000f8e0004 */
[----:B------:R-:W-:Y:S02]  /*0360*/  UISETP.GE.U32.AND UP0, UPT, UR6, UR24, UPT ;  /* 0x000000180600728c */ /* 0x000fe4000bf06070 */
[----:B------:R-:W-:Y:S02]  /*0370*/  UIMAD.WIDE.U32 UR4, UR10, UR12, URZ ;  /* 0x0000000c0a0472a5 */ /* 0x000fe4000f8e00ff */
[----:B------:R-:W-:Y:S02]  /*0380*/  ULOP3.LUT UR7, UR16, UR28, URZ, 0x3c, !UPT ;  /* 0x0000001c10077292 */ /* 0x000fe4000f8e3cff */
[----:B------:R-:W-:-:S02]  /*0390*/  UIMAD UR5, UR10, UR13, UR5 ;  /* 0x0000000d0a0572a4 */ /* 0x000fc4000f8e0205 */
[----:B------:R-:W-:Y:S02]  /*03a0*/  @!UP2 UIADD3 UR17, UPT, UPT, UR17, 0x1, URZ ;  /* 0x000000011111a890 */ /* 0x000fe4000fffe0ff */
[----:B------:R-:W-:Y:S01]  /*03b0*/  UIMAD UR31, UR16, UR23, UR19 ;  /* 0x00000017101f72a4 */ /* 0x000fe2000f8e0213 */
[----:B------:R-:W0:Y:S01]  /*03c0*/  LDCU.128 UR20, c[0x0][0x460] ;  /* 0x00008c00ff1477ac */ /* 0x000e220008000c00 */
[----:B------:R-:W-:Y:S02]  /*03d0*/  UISETP.NE.AND UP1, UPT, UR28, URZ, UPT ;  /* 0x000000ff1c00728c */ /* 0x000fe4000bf25270 */
[----:B------:R-:W-:Y:S02]  /*03e0*/  UIMAD.WIDE.U32 UR24, UR10, UR32, URZ ;  /* 0x000000200a1872a5 */ /* 0x000fe4000f8e00ff */
[----:B------:R-:W-:Y:S02]  /*03f0*/  UISETP.GE.AND UP2, UPT, UR7, URZ, UPT ;  /* 0x000000ff0700728c */ /* 0x000fe4000bf46270 */
[----:B------:R-:W-:-:S02]  /*0400*/  UIMAD.WIDE.U32 UR12, UR16, UR14, UR4 ;  /* 0x0000000e100c72a5 */ /* 0x000fc4000f8e0004 */
[----:B------:R-:W-:Y:S01]  /*0410*/  @UP0 UIADD3 UR17, UPT, UPT, UR17, 0x1, URZ ;  /* 0x0000000111110890 */ /* 0x000fe2000fffe0ff */
[----:B0---4-:R-:W-:Y:S11]  /*0420*/  @!P2 EXIT ;  /* 0x000000000000a94d */ /* 0x011ff60003800000 */
[----:B------:R-:W0:Y:S01]  /*0430*/  LDCU.128 UR4, c[0x0][0x420] ;  /* 0x00008400ff0477ac */ /* 0x000e220008000c00 */
[----:B------:R-:W1:Y:S01]  /*0440*/  S2R R157, SR_TID.X ;  /* 0x00000000009d7919 */ /* 0x000e620000002100 */
[----:B------:R-:W-:Y:S02]  /*0450*/  @!UP2 UIADD3 UR17, UPT, UPT, -UR17, URZ, URZ ;  /* 0x000000ff1111a290 */ /* 0x000fe4000fffe1ff */
[----:B------:R-:W-:Y:S02]  /*0460*/  UIMAD UR29, UR16, UR15, UR13 ;  /* 0x0000000f101d72a4 */ /* 0x000fe4000f8e020d */
[----:B------:R-:W-:Y:S02]  /*0470*/  @!UP1 ULOP3.LUT UR17, URZ, UR28, URZ, 0x33, !UPT ;  /* 0x0000001cff119292 */ /* 0x000fe4000f8e33ff */
[----:B------:R-:W-:Y:S01]  /*0480*/  UIMAD UR15, UR10, UR33, UR25 ;  /* 0x000000210a0f72a4 */ /* 0x000fe2000f8e0219 */
[----:B------:R-:W2:Y:S01]  /*0490*/  LDCU.64 UR32, c[0x0][0x3b0] ;  /* 0x00007600ff2077ac */ /* 0x000ea20008000a00 */
[----:B------:R-:W-:-:S02]  /*04a0*/  ULEA UR30, UP0, UR18, UR20, 0x2 ;  /* 0x00000014121e7291 */ /* 0x000fc4000f8010ff */
[----:B------:R-:W-:Y:S02]  /*04b0*/  USHF.R.S32.HI UR19, URZ, 0x1f, UR17 ;  /* 0x0000001fff137899 */ /* 0x000fe40008011411 */
[----:B------:R-:W-:Y:S02]  /*04c0*/  ULEA UR28, UP1, UR12, UR22, 0x2 ;  /* 0x000000160c1c7291 */ /* 0x000fe4000f8210ff */
[----:B------:R-:W-:Y:S02]  /*04d0*/  ULEA.HI.X UR31, UR18, UR21, UR31, 0x2, UP0 ;  /* 0x00000015121f7291 */ /* 0x000fe400080f141f */
[----:B------:R-:W-:Y:S01]  /*04e0*/  UIMAD UR13, UR19, UR34, URZ ;  /* 0x00000022130d72a4 */ /* 0x000fe2000f8e02ff */
[----:B------:R-:W3:Y:S01]  /*04f0*/  LDCU.64 UR20, c[0x0][0x3c8] ;  /* 0x00007900ff1477ac */ /* 0x000ee20008000a00 */
[----:B------:R-:W-:Y:S02]  /*0500*/  ULEA.HI.X UR29, UR12, UR23, UR29, 0x2, UP1 ;  /* 0x000000170c1d7291 */ /* 0x000fe400088f141d */
[----:B------:R-:W-:Y:S01]  /*0510*/  UIMAD UR23, UR17, UR35, UR13 ;  /* 0x00000023111772a4 */ /* 0x000fe2000f8e020d */
[C---:B-1----:R-:W-:Y:S01]  /*0520*/  IMAD.SHL.U32 R0, R157.reuse, 0x10, RZ ;  /* 0x000000109d007824 */ /* 0x042fe200078e00ff */
[----:B0-----:R-:W-:Y:S01]  /*0530*/  UIMAD.WIDE.U32 UR12, UR16, UR6, URZ ;  /* 0x00000006100c72a5 */ /* 0x001fe2000f8e00ff */
[----:B------:R-:W-:Y:S01]  /*0540*/  LOP3.LUT R3, R157, 0x1f, RZ, 0xc0, !PT ;  /* 0x0000001f9d037812 */ /* 0x000fe200078ec0ff */
[----:B------:R-:W0:Y:S03]  /*0550*/  LDCU UR18, c[0x0][0x384] ;  /* 0x00007080ff1277ac */ /* 0x000e260008000800 */
[----:B------:R-:W-:Y:S01]  /*0560*/  LOP3.LUT R5, R3, 0x3e00, R0, 0xf8, !PT ;  /* 0x00003e0003057812 */ /* 0x000fe200078ef800 */
[----:B------:R-:W-:Y:S01]  /*0570*/  UMOV UR14, UR24 ;  /* 0x00000018000e7c82 */ /* 0x000fe20008000000 */
[----:B------:R-:W-:-:S02]  /*0580*/  UIMAD UR13, UR16, UR7, UR13 ;  /* 0x00000007100d72a4 */ /* 0x000fc4000f8e020d */
[----:B------:R-:W-:Y:S01]  /*0590*/  UIMAD.WIDE.U32 UR14, UR17, UR34, UR14 ;  /* 0x00000022110e72a5 */ /* 0x000fe2000f8e000e */
[----:B------:R-:W1:Y:S01]  /*05a0*/  LDCU.64 UR34, c[0x0][0x448] ;  /* 0x00008900ff2277ac */ /* 0x000e620008000a00 */
[----:B--2---:R-:W-:Y:S02]  /*05b0*/  UIMAD.WIDE.U32 UR6, UR10, UR32, URZ ;  /* 0x000000200a0672a5 */ /* 0x004fe4000f8e00ff */
[----:B------:R-:W-:Y:S01]  /*05c0*/  UIMAD.WIDE.U32 UR12, UR10, UR4, UR12 ;  /* 0x000000040a0c72a5 */ /* 0x000fe2000f8e000c */
[----:B------:R-:W2:Y:S01]  /*05d0*/  LDCU UR32, c[0x0][0x38c] ;  /* 0x00007180ff2077ac */ /* 0x000ea20008000800 */
[----:B------:R-:W-:Y:S02]  /*05e0*/  UIADD3 UR23, UPT, UPT, UR15, UR23, URZ ;  /* 0x000000170f177290 */ /* 0x000fe4000fffe0ff */
[----:B------:R-:W-:Y:S02]  /*05f0*/  ULEA UR22, UP0, UR14, UR8, 0x2 ;  /* 0x000000080e167291 */ /* 0x000fe4000f8010ff */
[----:B------:R-:W-:-:S02]  /*0600*/  UIMAD UR15, UR10, UR33, UR7 ;  /* 0x000000210a0f72a4 */ /* 0x000fc4000f8e0207 */
[----:B------:R-:W-:Y:S01]  /*0610*/  UIMAD UR7, UR10, UR5, UR13 ;  /* 0x000000050a0772a4 */ /* 0x000fe2000f8e020d */
[----:B------:R-:W-:Y:S02]  /*0620*/  UMOV UR4, URZ ;  /* 0x000000ff00047c82 */ /* 0x000fe40008000000 */
[----:B------:R-:W-:Y:S01]  /*0630*/  UMOV UR5, URZ ;  /* 0x000000ff00057c82 */ /* 0x000fe20008000000 */
[----:B---3--:R-:W-:Y:S01]  /*0640*/  UIMAD UR19, UR19, UR20, URZ ;  /* 0x00000014131372a4 */ /* 0x008fe2000f8e02ff */
[----:B-----5:R-:W-:Y:S01]  /*0650*/  @P0 R2UR UR4, R2 ;  /* 0x00000000020402ca */ /* 0x020fe200000e0000 */
[----:B------:R-:W-:Y:S01]  /*0660*/  ULEA.HI.X UR23, UR14, UR9, UR23, 0x2, UP0 ;  /* 0x000000090e177291 */ /* 0x000fe200080f1417 */
[----:B------:R-:W-:Y:S01]  /*0670*/  @P1 R2UR UR5, R4 ;  /* 0x00000000040512ca */ /* 0x000fe200000e0000 */
[----:B------:R-:W-:Y:S01]  /*0680*/  UIMAD UR19, UR17, UR21, UR19 ;  /* 0x00000015111372a4 */ /* 0x000fe2000f8e0213 */
[----:B------:R-:W-:Y:S01]  /*0690*/  UMOV UR14, UR6 ;  /* 0x00000006000e7c82 */ /* 0x000fe20008000000 */
[----:B0-----:R-:W-:-:S02]  /*06a0*/  UIMAD UR10, UR10, UR18, UR16 ;  /* 0x000000120a0a72a4 */ /* 0x001fc4000f8e0210 */
[----:B------:R-:W-:Y:S02]  /*06b0*/  UIMAD.WIDE.U32 UR8, UR17, UR20, UR14 ;  /* 0x00000014110872a5 */ /* 0x000fe4000f8e000e */
[----:B------:R-:W-:Y:S02]  /*06c0*/  UIMAD UR10, UR10, UR11, URZ ;  /* 0x0000000b0a0a72a4 */ /* 0x000fe4000f8e02ff */
[----:B-1----:R-:W-:Y:S02]  /*06d0*/  ULEA UR24, UP0, UR8, UR34, 0x2 ;  /* 0x0000002208187291 */ /* 0x002fe4000f8010ff */
[----:B------:R-:W-:Y:S02]  /*06e0*/  UIADD3 UR25, UPT, UPT, UR9, UR19, URZ ;  /* 0x0000001309197290 */ /* 0x000fe4000fffe0ff */
[----:B--2---:R-:W-:Y:S02]  /*06f0*/  UIMAD UR16, UR10, UR32, URZ ;  /* 0x000000200a1072a4 */ /* 0x004fe4000f8e02ff */
[----:B------:R-:W-:Y:S01]  /*0700*/  ULEA.HI.X UR25, UR8, UR35, UR25, 0x2, UP0 ;  /* 0x0000002308197291 */ /* 0x000fe200080f1419 */
[----:B------:R-:W-:-:S11]  /*0710*/  UMOV UR6, URZ ;  /* 0x000000ff00067c82 */ /* 0x000fd60008000000 */
.L_x_2758:
[----:B0-----:R-:W0:Y:S01]  /*0720*/  LDCU UR8, c[0x0][0x388] ;  /* 0x00007100ff0877ac */ /* 0x001e220008000800 */
[----:B------:R-:W-:Y:S01]  /*0730*/  IMAD.SHL.U32 R158, R157, 0x10, RZ ;  /* 0x000000109d9e7824 */ /* 0x000fe200078e00ff */
[----:B-1----:R-:W-:Y:S01]  /*0740*/  MOV R3, UR31 ;  /* 0x0000001f00037c02 */ /* 0x002fe20008000f00 */
[----:B------:R-:W-:Y:S01]  /*0750*/  IMAD.U32 R2, RZ, RZ, UR30 ;  /* 0x0000001eff027e24 */ /* 0x000fe2000f8e00ff */
[----:B------:R-:W-:Y:S02]  /*0760*/  CS2R R6, SRZ ;  /* 0x0000000000067805 */ /* 0x000fe4000001ff00 */
[----:B------:R-:W-:Y:S02]  /*0770*/  LOP3.LUT R58, R58, 0xfffffeff, RZ, 0xc0, !PT ;  /* 0xfffffeff3a3a7812 */ /* 0x000fe400078ec0ff */
[----:B------:R-:W-:Y:S02]  /*0780*/  CS2R R12, SRZ ;  /* 0x00000000000c7805 */ /* 0x000fe4000001ff00 */
[----:B------:R-:W-:-:S02]  /*0790*/  LOP3.LUT R22, R158, 0x3e00, RZ, 0xc0, !PT ;  /* 0x00003e009e167812 */ /* 0x000fc400078ec0ff */
[----:B------:R-:W-:Y:S02]  /*07a0*/  CS2R R14, SRZ ;  /* 0x00000000000e7805 */ /* 0x000fe4000001ff00 */
[----:B------:R-:W-:Y:S02]  /*07b0*/  CS2R R10, SRZ ;  /* 0x00000000000a7805 */ /* 0x000fe4000001ff00 */
[----:B------:R-:W-:Y:S02]  /*07c0*/  CS2R R8, SRZ ;  /* 0x0000000000087805 */ /* 0x000fe4000001ff00 */
[----:B------:R-:W-:Y:S02]  /*07d0*/  LOP3.LUT R157, R22, 0x1f, R157, 0xf8, !PT ;  /* 0x0000001f169d7812 */ /* 0x000fe400078ef89d */
[----:B------:R-:W-:Y:S02]  /*07e0*/  CS2R R16, SRZ ;  /* 0x0000000000107805 */ /* 0x000fe4000001ff00 */
[----:B------:R-:W-:Y:S01]  /*07f0*/  CS2R R18, SRZ ;  /* 0x0000000000127805 */ /* 0x000fe2000001ff00 */
[----:B0-----:R-:W-:-:S06]  /*0800*/  UIMAD UR32, UR6, -0x800, UR8 ;  /* 0xfffff800062078a4 */ /* 0x001fcc000f8e0208 */
[C---:B------:R-:W-:Y:S01]  /*0810*/  ISETP.GE.AND P0, PT, R5.reuse, UR32, PT ;  /* 0x0000002005007c0c */ /* 0x040fe2000bf06270 */
[----:B------:R-:W-:Y:S01]  /*0820*/  IMAD.WIDE.U32 R4, R5, 0x4, R2 ;  /* 0x0000000405047825 */ /* 0x000fe200078e0002 */
[----:B------:R-:W-:Y:S03]  /*0830*/  BAR.SYNC.DEFER_BLOCKING 0x0 ;  /* 0x0000000000007b1d */ /* 0x000fe60000010000 */
[C---:B------:R-:W-:Y:S01]  /*0840*/  IMAD.SHL.U32 R0, R157.reuse, 0x4, RZ ;  /* 0x000000049d007824 */ /* 0x040fe200078e00ff */
[----:B------:R-:W-:-:S07]  /*0850*/  LOP3.LUT R150, R157, 0xe0, RZ, 0xfc, !PT ;  /* 0x000000e09d967812 */ /* 0x000fce00078efcff */
[----:B------:R-:W-:Y:S01]  /*0860*/  @P0 LOP3.LUT R58, R58, 0x100, RZ, 0xfc, !PT ;  /* 0x000001003a3a0812 */ /* 0x000fe200078efcff */
[----:B------:R-:W2:Y:S01]  /*0870*/  @!P0 LDG.E R6, desc[UR26][R4.64] ;  /* 0x0000001a04068981 */ /* 0x000ea2000c1e1900 */
[----:B------:R-:W-:Y:S02]  /*0880*/  IADD3 R2, P0, PT, R0, UR28, RZ ;  /* 0x0000001c00027c10 */ /* 0x000fe4000ff1e0ff */
[C---:B------:R-:W-:Y:S02]  /*0890*/  LOP3.LUT R149, R157.reuse, 0x100, RZ, 0xfc, !PT ;  /* 0x000001009d957812 */ /* 0x040fe400078efcff */
[----:B------:R-:W-:Y:S02]  /*08a0*/  IADD3.X R3, PT, PT, RZ, UR29, RZ, P0, !PT ;  /* 0x0000001dff037c10 */ /* 0x000fe400087fe4ff */
[----:B------:R-:W-:Y:S02]  /*08b0*/  ISETP.GE.AND P0, PT, R150, UR32, PT ;  /* 0x0000002096007c0c */ /* 0x000fe4000bf06270 */
[----:B------:R-:W-:-:S02]  /*08c0*/  LOP3.LUT R151, R157, 0xc0, RZ, 0xfc, !PT ;  /* 0x000000c09d977812 */ /* 0x000fc400078efcff */
[C---:B------:R-:W-:Y:S02]  /*08d0*/  LOP3.LUT R152, R157.reuse, 0xa0, RZ, 0xfc, !PT ;  /* 0x000000a09d987812 */ /* 0x040fe400078efcff */
[C---:B------:R-:W-:Y:S02]  /*08e0*/  LOP3.LUT R153, R157.reuse, 0x80, RZ, 0xfc, !PT ;  /* 0x000000809d997812 */ /* 0x040fe400078efcff */
[----:B------:R-:W-:Y:S02]  /*08f0*/  LOP3.LUT R154, R157, 0x60, RZ, 0xfc, !PT ;  /* 0x000000609d9a7812 */ /* 0x000fe400078efcff */
[----:B------:R-:W-:Y:S02]  /*0900*/  ISETP.GE.AND P1, PT, R151, UR32, PT ;  /* 0x0000002097007c0c */ /* 0x000fe4000bf26270 */
[----:B------:R-:W-:Y:S01]  /*0910*/  LOP3.LUT R156, R157, 0x20, RZ, 0xfc, !PT ;  /* 0x000000209d9c7812 */ /* 0x000fe200078efcff */
[----:B------:R-:W3:Y:S01]  /*0920*/  @!P0 LDG.E R13, desc[UR26][R4.64+0x380] ;  /* 0x0003801a040d8981 */ /* 0x000ee2000c1e1900 */
[----:B------:R-:W-:-:S02]  /*0930*/  ISETP.GE.AND P0, PT, R149, UR32, PT ;  /* 0x0000002095007c0c */ /* 0x000fc4000bf06270 */
[----:B------:R-:W-:Y:S02]  /*0940*/  ISETP.GE.AND P2, PT, R152, UR32, PT ;  /* 0x0000002098007c0c */ /* 0x000fe4000bf46270 */
[----:B------:R-:W-:Y:S02]  /*0950*/  LOP3.LUT R155, R157, 0x40, RZ, 0xfc, !PT ;  /* 0x000000409d9b7812 */ /* 0x000fe400078efcff */
[----:B------:R-:W-:Y:S02]  /*0960*/  ISETP.GE.AND P3, PT, R153, UR32, PT ;  /* 0x0000002099007c0c */ /* 0x000fe4000bf66270 */
[----:B------:R-:W-:Y:S01]  /*0970*/  ISETP.GE.AND P4, PT, R154, UR32, PT ;  /* 0x000000209a007c0c */ /* 0x000fe2000bf86270 */
[----:B------:R-:W4:Y:S01]  /*0980*/  @!P1 LDG.E R12, desc[UR26][R4.64+0x300] ;  /* 0x0003001a040c9981 */ /* 0x000f22000c1e1900 */
[----:B------:R-:W-:Y:S02]  /*0990*/  ISETP.GE.AND P6, PT, R156, UR32, PT ;  /* 0x000000209c007c0c */ /* 0x000fe4000bfc6270 */
[----:B------:R-:W-:Y:S01]  /*09a0*/  ISETP.GE.AND P5, PT, R155, UR32, PT ;  /* 0x000000209b007c0c */ /* 0x000fe2000bfa6270 */
[----:B------:R-:W5:Y:S01]  /*09b0*/  @!P0 LDG.E R14, desc[UR26][R4.64+0x400] ;  /* 0x0004001a040e8981 */ /* 0x000f62000c1e1900 */
[----:B------:R-:W-:-:S02]  /*09c0*/  LOP3.LUT R148, R157, 0x120, RZ, 0xfc, !PT ;  /* 0x000001209d947812 */ /* 0x000fc400078efcff */
[C---:B------:R-:W-:Y:S01]  /*09d0*/  LOP3.LUT R147, R157.reuse, 0x140, RZ, 0xfc, !PT ;  /* 0x000001409d937812 */ /* 0x040fe200078efcff */
[----:B------:R-:W3:Y:S01]  /*09e0*/  @!P2 LDG.E R11, desc[UR26][R4.64+0x280] ;  /* 0x0002801a040ba981 */ /* 0x000ee2000c1e1900 */
[C---:B------:R-:W-:Y:S02]  /*09f0*/  LOP3.LUT R146, R157.reuse, 0x160, RZ, 0xfc, !PT ;  /* 0x000001609d927812 */ /* 0x040fe400078efcff */
[C---:B------:R-:W-:Y:S01]  /*0a00*/  LOP3.LUT R145, R157.reuse, 0x180, RZ, 0xfc, !PT ;  /* 0x000001809d917812 */ /* 0x040fe200078efcff */
[----:B------:R-:W4:Y:S01]  /*0a10*/  @!P3 LDG.E R10, desc[UR26][R4.64+0x200] ;  /* 0x0002001a040ab981 */ /* 0x000f22000c1e1900 */
[----:B------:R-:W-:Y:S02]  /*0a20*/  LOP3.LUT R144, R157, 0x1a0, RZ, 0xfc, !PT ;  /* 0x000001a09d907812 */ /* 0x000fe400078efcff */
[----:B------:R-:W-:Y:S01]  /*0a30*/  ISETP.GE.AND P0, PT, R148, UR32, PT ;  /* 0x0000002094007c0c */ /* 0x000fe2000bf06270 */
[----:B------:R-:W5:Y:S01]  /*0a40*/  @!P4 LDG.E R9, desc[UR26][R4.64+0x180] ;  /* 0x0001801a0409c981 */ /* 0x000f62000c1e1900 */
[----:B------:R-:W-:-:S02]  /*0a50*/  ISETP.GE.AND P1, PT, R147, UR32, PT ;  /* 0x0000002093007c0c */ /* 0x000fc4000bf26270 */
[----:B------:R-:W-:Y:S01]  /*0a60*/  ISETP.GE.AND P2, PT, R146, UR32, PT ;  /* 0x0000002092007c0c */ /* 0x000fe2000bf46270 */
[----:B------:R-:W3:Y:S01]  /*0a70*/  @!P6 LDG.E R7, desc[UR26][R4.64+0x80] ;  /* 0x0000801a0407e981 */ /* 0x000ee2000c1e1900 */
[----:B------:R-:W-:Y:S02]  /*0a80*/  ISETP.GE.AND P3, PT, R145, UR32, PT ;  /* 0x0000002091007c0c */ /* 0x000fe4000bf66270 */
[----:B------:R-:W-:Y:S01]  /*0a90*/  ISETP.GE.AND P4, PT, R144, UR32, PT ;  /* 0x0000002090007c0c */ /* 0x000fe2000bf86270 */
[----:B------:R-:W4:Y:S01]  /*0aa0*/  @!P5 LDG.E R8, desc[UR26][R4.64+0x100] ;  /* 0x0001001a0408d981 */ /* 0x000f22000c1e1900 */
[C---:B------:R-:W-:Y:S02]  /*0ab0*/  LOP3.LUT R143, R157.reuse, 0x1c0, RZ, 0xfc, !PT ;  /* 0x000001c09d8f7812 */ /* 0x040fe400078efcff */
[----:B------:R-:W-:Y:S01]  /*0ac0*/  LOP3.LUT R142, R157, 0x1e0, RZ, 0xfc, !PT ;  /* 0x000001e09d8e7812 */ /* 0x000fe200078efcff */
[----:B------:R-:W5:Y:S01]  /*0ad0*/  @!P0 LDG.E R15, desc[UR26][R4.64+0x480] ;  /* 0x0004801a040f8981 */ /* 0x000f62000c1e1900 */
[----:B------:R-:W-:-:S03]  /*0ae0*/  ISETP.GE.AND P5, PT, R143, UR32, PT ;  /* 0x000000208f007c0c */ /* 0x000fc6000bfa6270 */
[----:B------:R-:W5:Y:S01]  /*0af0*/  @!P1 LDG.E R16, desc[UR26][R4.64+0x500] ;  /* 0x0005001a04109981 */ /* 0x000f62000c1e1900 */
[----:B------:R-:W-:-:S03]  /*0b00*/  ISETP.GE.AND P6, PT, R142, UR32, PT ;  /* 0x000000208e007c0c */ /* 0x000fc6000bfc6270 */
[----:B------:R-:W5:Y:S04]  /*0b10*/  @!P2 LDG.E R17, desc[UR26][R4.64+0x580] ;  /* 0x0005801a0411a981 */ /* 0x000f68000c1e1900 */
[----:B------:R-:W5:Y:S04]  /*0b20*/  @!P3 LDG.E R18, desc[UR26][R4.64+0x600] ;  /* 0x0006001a0412b981 */ /* 0x000f68000c1e1900 */
[----:B------:R-:W5:Y:S01]  /*0b30*/  @!P4 LDG.E R19, desc[UR26][R4.64+0x680] ;  /* 0x0006801a0413c981 */ /* 0x000f62000c1e1900 */
[----:B------:R-:W-:-:S06]  /*0b40*/  CS2R R20, SRZ ;  /* 0x0000000000147805 */ /* 0x000fcc000001ff00 */
[----:B------:R-:W5:Y:S04]  /*0b50*/  @!P5 LDG.E R20, desc[UR26][R4.64+0x700] ;  /* 0x0007001a0414d981 */ /* 0x000f68000c1e1900 */
[----:B------:R0:W5:Y:S01]  /*0b60*/  @!P6 LDG.E R21, desc[UR26][R4.64+0x780] ;  /* 0x0007801a0415e981 */ /* 0x000162000c1e1900 */
[----:B------:R-:W1:Y:S01]  /*0b70*/  S2R R23, SR_LANEID ;  /* 0x0000000000177919 */ /* 0x000e620000000000 */
[----:B------:R-:W0:Y:S01]  /*0b80*/  S2UR UR17, SR_CgaCtaId ;  /* 0x00000000001179c3 */ /* 0x000e220000008800 */
[----:B------:R-:W-:Y:S02]  /*0b90*/  UMOV UR8, 0x400 ;  /* 0x0000040000087882 */ /* 0x000fe40000000000 */
[----:B0-----:R-:W-:Y:S01]  /*0ba0*/  ULEA UR17, UR17, UR8, 0x18 ;  /* 0x0000000811117291 */ /* 0x001fe2000f8ec0ff */
[----:B-1----:R-:W-:-:S04]  /*0bb0*/  IMAD.IADD R22, R22, 0x1, R23 ;  /* 0x0000000116167824 */ /* 0x002fc800078e0217 */
[----:B------:R-:W-:Y:S02]  /*0bc0*/  IMAD R24, R23, 0xf, R22 ;  /* 0x0000000f17187824 */ /* 0x000fe400078e0216 */
[C---:B------:R-:W-:Y:S01]  /*0bd0*/  VIADD R23, R22.reuse, 0x20 ;  /* 0x0000002016177836 */ /* 0x040fe20000000000 */
[C---:B------:R-:W-:Y:S01]  /*0be0*/  IADD3 R25, PT, PT, R22.reuse, 0x40, RZ ;  /* 0x0000004016197810 */ /* 0x040fe20007ffe0ff */
[C---:B------:R-:W-:Y:S01]  /*0bf0*/  VIADD R27, R22.reuse, 0x60 ;  /* 0x00000060161b7836 */ /* 0x040fe20000000000 */
[CC--:B------:R-:W-:Y:S01]  /*0c00*/  LEA.HI.SX32 R141, R22.reuse, R22.reuse, 0x1b ;  /* 0x00000016168d7211 */ /* 0x0c0fe200078fdaff */
[C---:B------:R-:W-:Y:S01]  /*0c10*/  VIADD R5, R22.reuse, 0x80 ;  /* 0x0000008016057836 */ /* 0x040fe20000000000 */
[C---:B------:R-:W-:Y:S01]  /*0c20*/  IADD3 R29, PT, PT, R22.reuse, 0xa0, RZ ;  /* 0x000000a0161d7810 */ /* 0x040fe20007ffe0ff */
[C---:B------:R-:W-:Y:S01]  /*0c30*/  VIADD R31, R22.reuse, 0xc0 ;  /* 0x000000c0161f7836 */ /* 0x040fe20000000000 */
[-C--:B------:R-:W-:Y:S01]  /*0c40*/  LEA.HI.SX32 R23, R23, R22.reuse, 0x1b ;  /* 0x0000001617177211 */ /* 0x080fe200078fdaff */
[C---:B------:R-:W-:Y:S01]  /*0c50*/  VIADD R33, R22.reuse, 0xe0 ;  /* 0x000000e016217836 */ /* 0x040fe20000000000 */
[-C--:B------:R-:W-:Y:S01]  /*0c60*/  LEA.HI.SX32 R25, R25, R22.reuse, 0x1b ;  /* 0x0000001619197211 */ /* 0x080fe200078fdaff */
[C---:B------:R-:W-:Y:S01]  /*0c70*/  VIADD R37, R22.reuse, 0x120 ;  /* 0x0000012016257836 */ /* 0x040fe20000000000 */
[----:B------:R-:W-:Y:S01]  /*0c80*/  LEA.HI.SX32 R27, R27, R22, 0x1b ;  /* 0x000000161b1b7211 */ /* 0x000fe200078fdaff */
[C---:B------:R-:W-:Y:S01]  /*0c90*/  VIADD R39, R22.reuse, 0x140 ;  /* 0x0000014016277836 */ /* 0x040fe20000000000 */
[----:B------:R-:W-:-:S02]  /*0ca0*/  IADD3 R35, PT, PT, R22, 0x100, RZ ;  /* 0x0000010016237810 */ /* 0x000fc40007ffe0ff */
[----:B------:R-:W-:Y:S02]  /*0cb0*/  LEA R141, R141, UR17, 0x2 ;  /* 0x000000118d8d7c11 */ /* 0x000fe4000f8e10ff */
[-C--:B------:R-:W-:Y:S02]  /*0cc0*/  LEA.HI.SX32 R5, R5, R22.reuse, 0x1b ;  /* 0x0000001605057211 */ /* 0x080fe400078fdaff */
[-C--:B------:R-:W-:Y:S02]  /*0cd0*/  LEA.HI.SX32 R29, R29, R22.reuse, 0x1b ;  /* 0x000000161d1d7211 */ /* 0x080fe400078fdaff */
[----:B------:R-:W-:Y:S01]  /*0ce0*/  LEA R140, R23, UR17, 0x2 ;  /* 0x00000011178c7c11 */ /* 0x000fe2000f8e10ff */
[C---:B------:R-:W-:Y:S01]  /*0cf0*/  VIADD R43, R22.reuse, 0x180 ;  /* 0x00000180162b7836 */ /* 0x040fe20000000000 */
[----:B------:R-:W-:Y:S02]  /*0d00*/  LEA.HI.SX32 R31, R31, R22, 0x1b ;  /* 0x000000161f1f7211 */ /* 0x000fe400078fdaff */
[----:B------:R-:W-:Y:S01]  /*0d10*/  LEA R139, R25, UR17, 0x2 ;  /* 0x00000011198b7c11 */ /* 0x000fe2000f8e10ff */
[C---:B------:R-:W-:Y:S01]  /*0d20*/  VIADD R45, R22.reuse, 0x1a0 ;  /* 0x000001a0162d7836 */ /* 0x040fe20000000000 */
[----:B------:R-:W-:-:S02]  /*0d30*/  IADD3 R41, PT, PT, R22, 0x160, RZ ;  /* 0x0000016016297810 */ /* 0x000fc40007ffe0ff */
[-C--:B------:R-:W-:Y:S02]  /*0d40*/  LEA.HI.SX32 R33, R33, R22.reuse, 0x1b ;  /* 0x0000001621217211 */ /* 0x080fe400078fdaff */
[----:B------:R-:W-:Y:S02]  /*0d50*/  LEA R138, R27, UR17, 0x2 ;  /* 0x000000111b8a7c11 */ /* 0x000fe4000f8e10ff */
[-C--:B------:R-:W-:Y:S02]  /*0d60*/  LEA.HI.SX32 R35, R35, R22.reuse, 0x1b ;  /* 0x0000001623237211 */ /* 0x080fe400078fdaff */
[----:B------:R-:W-:Y:S02]  /*0d70*/  LEA R137, R5, UR17, 0x2 ;  /* 0x0000001105897c11 */ /* 0x000fe4000f8e10ff */
[----:B------:R-:W-:Y:S02]  /*0d80*/  LEA.HI.SX32 R37, R37, R22, 0x1b ;  /* 0x0000001625257211 */ /* 0x000fe400078fdaff */
[----:B------:R-:W-:-:S02]  /*0d90*/  LEA R136, R29, UR17, 0x2 ;  /* 0x000000111d887c11 */ /* 0x000fc4000f8e10ff */
[-C--:B------:R-:W-:Y:S02]  /*0da0*/  LEA.HI.SX32 R39, R39, R22.reuse, 0x1b ;  /* 0x0000001627277211 */ /* 0x080fe400078fdaff */
[----:B------:R-:W-:Y:S02]  /*0db0*/  LEA R135, R31, UR17, 0x2 ;  /* 0x000000111f877c11 */ /* 0x000fe4000f8e10ff */
[-C--:B------:R-:W-:Y:S02]  /*0dc0*/  LEA.HI.SX32 R41, R41, R22.reuse, 0x1b ;  /* 0x0000001629297211 */ /* 0x080fe400078fdaff */
[----:B------:R-:W-:Y:S02]  /*0dd0*/  LEA R134, R33, UR17, 0x2 ;  /* 0x0000001121867c11 */ /* 0x000fe4000f8e10ff */
[----:B------:R-:W-:Y:S02]  /*0de0*/  LEA.HI.SX32 R43, R43, R22, 0x1b ;  /* 0x000000162b2b7211 */ /* 0x000fe400078fdaff */
[----:B------:R-:W-:-:S02]  /*0df0*/  LEA R133, R35, UR17, 0x2 ;  /* 0x0000001123857c11 */ /* 0x000fc4000f8e10ff */
[----:B------:R-:W-:Y:S02]  /*0e00*/  LEA.HI.SX32 R45, R45, R22, 0x1b ;  /* 0x000000162d2d7211 */ /* 0x000fe400078fdaff */
[----:B------:R-:W-:Y:S02]  /*0e10*/  LEA R132, R37, UR17, 0x2 ;  /* 0x0000001125847c11 */ /* 0x000fe4000f8e10ff */
[----:B------:R-:W-:Y:S02]  /*0e20*/  LEA R131, R39, UR17, 0x2 ;  /* 0x0000001127837c11 */ /* 0x000fe4000f8e10ff */
[----:B------:R-:W-:Y:S02]  /*0e30*/  LEA R130, R41, UR17, 0x2 ;  /* 0x0000001129827c11 */ /* 0x000fe4000f8e10ff */
[----:B------:R-:W-:Y:S02]  /*0e40*/  LEA R129, R43, UR17, 0x2 ;  /* 0x000000112b817c11 */ /* 0x000fe4000f8e10ff */
[----:B------:R-:W-:Y:S01]  /*0e50*/  LEA R128, R45, UR17, 0x2 ;  /* 0x000000112d807c11 */ /* 0x000fe2000f8e10ff */
[C---:B------:R-:W-:Y:S01]  /*0e60*/  VIADD R49, R22.reuse, 0x1e0 ;  /* 0x000001e016317836 */ /* 0x040fe20000000000 */
[----:B------:R-:W-:Y:S01]  /*0e70*/  IADD3 R47, PT, PT, R22, 0x1c0, RZ ;  /* 0x000001c0162f7810 */ /* 0x000fe20007ffe0ff */
[C---:B------:R-:W-:Y:S01]  /*0e80*/  VIADD R5, R24.reuse, 0x1 ;  /* 0x0000000118057836 */ /* 0x040fe20000000000 */
[C---:B------:R-:W-:Y:S01]  /*0e90*/  IADD3 R25, PT, PT, R24.reuse, 0x8, RZ ;  /* 0x0000000818197810 */ /* 0x040fe20007ffe0ff */
[C---:B------:R-:W-:Y:S01]  /*0ea0*/  VIADD R23, R24.reuse, 0x6 ;  /* 0x0000000618177836 */ /* 0x040fe20000000000 */
[C---:B------:R-:W-:Y:S01]  /*0eb0*/  IADD3 R33, PT, PT, R24.reuse, 0xe, RZ ;  /* 0x0000000e18217810 */ /* 0x040fe20007ffe0ff */
[----:B------:R-:W-:-:S02]  /*0ec0*/  VIADD R27, R24, 0xa ;  /* 0x0000000a181b7836 */ /* 0x000fc40000000000 */
[C---:B------:R-:W-:Y:S02]  /*0ed0*/  VIADD R29, R24.reuse, 0xc ;  /* 0x0000000c181d7836 */ /* 0x040fe40000000000 */
[C---:B------:R-:W-:Y:S02]  /*0ee0*/  VIADD R31, R24.reuse, 0xd ;  /* 0x0000000d181f7836 */ /* 0x040fe40000000000 */
[----:B------:R-:W-:Y:S01]  /*0ef0*/  VIADD R35, R24, 0xf ;  /* 0x0000000f18237836 */ /* 0x000fe20000000000 */
        /* <DEDUP_REMOVED lines=22> */
[----:B------:R-:W-:Y:S02]  /*1060*/  P2R R28, PR, RZ, 0x1 ;  /* 0x00000001ff1c7803 */ /* 0x000fe40000000000 */
[----:B------:R-:W-:Y:S02]  /*1070*/  LOP3.LUT P0, RZ, R58, 0x100, RZ, 0xc0, !PT ;  /* 0x000001003aff7812 */ /* 0x000fe4000780c0ff */
[----:B------:R-:W-:Y:S02]  /*1080*/  P2R R26, PR, RZ, 0x2 ;  /* 0x00000002ff1a7803 */ /* 0x000fe40000000000 */
[----:B------:R-:W-:Y:S01]  /*1090*/  ISETP.GE.AND P1, PT, R156, UR32, PT ;  /* 0x000000209c007c0c */ /* 0x000fe2000bf26270 */
[----:B--2---:R-:W-:Y:S04]  /*10a0*/  STS [R141], R6 ;  /* 0x000000068d007388 */ /* 0x004fe80000000800 */
[----:B---3--:R-:W-:Y:S04]  /*10b0*/  STS [R140+0x80], R7 ;  /* 0x000080078c007388 */ /* 0x008fe80000000800 */
[----:B----4-:R-:W-:Y:S04]  /*10c0*/  STS [R139+0x100], R8 ;  /* 0x000100088b007388 */ /* 0x010fe80000000800 */
[----:B-----5:R0:W-:Y:S04]  /*10d0*/  STS [R138+0x180], R9 ;  /* 0x000180098a007388 */ /* 0x0201e80000000800 */
[----:B------:R-:W-:Y:S04]  /*10e0*/  STS [R137+0x200], R10 ;  /* 0x0002000a89007388 */ /* 0x000fe80000000800 */
[----:B------:R1:W-:Y:S04]  /*10f0*/  STS [R136+0x280], R11 ;  /* 0x0002800b88007388 */ /* 0x0003e80000000800 */
[----:B------:R-:W-:Y:S04]  /*1100*/  STS [R135+0x300], R12 ;  /* 0x0003000c87007388 */ /* 0x000fe80000000800 */
[----:B------:R-:W-:Y:S04]  /*1110*/  STS [R134+0x380], R13 ;  /* 0x0003800d86007388 */ /* 0x000fe80000000800 */
[----:B------:R-:W-:Y:S04]  /*1120*/  STS [R133+0x400], R14 ;  /* 0x0004000e85007388 */ /* 0x000fe80000000800 */
[----:B------:R2:W-:Y:S01]  /*1130*/  STS [R132+0x480], R15 ;  /* 0x0004800f84007388 */ /* 0x0005e20000000800 */
[----:B0-----:R-:W-:-:S03]  /*1140*/  VIADD R9, R24, 0x3 ;  /* 0x0000000318097836 */ /* 0x001fc60000000000 */
[----:B------:R-:W-:Y:S01]  /*1150*/  STS [R131+0x500], R16 ;  /* 0x0005001083007388 */ /* 0x000fe20000000800 */
[----:B-1----:R-:W-:-:S03]  /*1160*/  VIADD R11, R24, 0x4 ;  /* 0x00000004180b7836 */ /* 0x002fc60000000000 */
[----:B------:R0:W-:Y:S01]  /*1170*/  STS [R130+0x580], R17 ;  /* 0x0005801182007388 */ /* 0x0001e20000000800 */
[C---:B------:R-:W-:Y:S01]  /*1180*/  IADD3 R7, PT, PT, R24.reuse, 0x2, RZ ;  /* 0x0000000218077810 */ /* 0x040fe20007ffe0ff */
[C---:B--2---:R-:W-:Y:S02]  /*1190*/  VIADD R15, R24.reuse, 0x7 ;  /* 0x00000007180f7836 */ /* 0x044fe40000000000 */
[----:B------:R-:W-:Y:S01]  /*11a0*/  STS [R129+0x600], R18 ;  /* 0x0006001281007388 */ /* 0x000fe20000000800 */
[----:B------:R-:W-:-:S03]  /*11b0*/  IADD3 R13, PT, PT, R24, 0x5, RZ ;  /* 0x00000005180d7810 */ /* 0x000fc60007ffe0ff */
[----:B------:R1:W-:Y:S01]  /*11c0*/  STS [R128+0x680], R19 ;  /* 0x0006801380007388 */ /* 0x0003e20000000800 */
[C---:B0-----:R-:W-:Y:S01]  /*11d0*/  VIADD R17, R24.reuse, 0x9 ;  /* 0x0000000918117836 */ /* 0x041fe20000000000 */
[-C--:B------:R-:W-:Y:S02]  /*11e0*/  LEA.HI.SX32 R7, R7, R24.reuse, 0x1b ;  /* 0x0000001807077211 */ /* 0x080fe400078fdaff */
[-C--:B------:R-:W-:Y:S02]  /*11f0*/  LEA.HI.SX32 R9, R9, R24.reuse, 0x1b ;  /* 0x0000001809097211 */ /* 0x080fe400078fdaff */
[----:B-1----:R-:W-:Y:S02]  /*1200*/  IADD3 R19, PT, PT, R24, 0xb, RZ ;  /* 0x0000000b18137810 */ /* 0x002fe40007ffe0ff */
        /* <DEDUP_REMOVED lines=33> */
[----:B------:R-:W-:Y:S01]  /*1420*/  HFMA2 R17, -RZ, RZ, 0, 0 ;  /* 0x00000000ff117431 */ /* 0x000fe200000001ff */
[----:B0-----:R-:W-:Y:S01]  /*1430*/  CS2R R20, SRZ ;  /* 0x0000000000147805 */ /* 0x001fe2000001ff00 */
[----:B------:R-:W-:-:S03]  /*1440*/  IMAD.MOV.U32 R19, RZ, RZ, RZ ;  /* 0x000000ffff137224 */ /* 0x000fc600078e00ff */
        /* <DEDUP_REMOVED lines=8> */
[----:B------:R-:W-:Y:S02]  /*14d0*/  ISETP.GE.AND P1, PT, R152, UR32, PT ;  /* 0x0000002098007c0c */ /* 0x000fe4000bf26270 */
[----:B------:R-:W-:-:S07]  /*14e0*/  CS2R R24, SRZ ;  /* 0x0000000000187805 */ /* 0x000fce000001ff00 */
        /* <DEDUP_REMOVED lines=10> */
[----:B------:R-:W-:-:S03]  /*1590*/  IMAD.MOV.U32 R32, RZ, RZ, RZ ;  /* 0x000000ffff207224 */ /* 0x000fc600078e00ff */
[----:B------:R-:W5:Y:S04]  /*15a0*/  @!P2 LDG.E R27, desc[UR26][R2.64+0x580] ;  /* 0x0005801a021ba981 */ /* 0x000f68000c1e1900 */
[----:B------:R-:W5:Y:S01]  /*15b0*/  @!P0 LDG.E R26, desc[UR26][R2.64+0x400] ;  /* 0x0004001a021a8981 */ /* 0x000f62000c1e1900 */
[----:B------:R-:W-:Y:S02]  /*15c0*/  ISETP.NE.AND P0, PT, R28, RZ, PT ;  /* 0x000000ff1c00720c */ /* 0x000fe40003f05270 */
[----:B------:R-:W-:Y:S01]  /*15d0*/  CS2R R28, SRZ ;  /* 0x00000000001c7805 */ /* 0x000fe2000001ff00 */
[----:B------:R-:W5:Y:S05]  /*15e0*/  @!P3 LDG.E R30, desc[UR26][R2.64+0x600] ;  /* 0x0006001a021eb981 */ /* 0x000f6a000c1e1900 */
        /* <DEDUP_REMOVED lines=86> */
.L_x_2721:
[----:B------:R-:W-:Y:S05]  /*1b50*/  BSYNC.RECONVERGENT B0 ;  /* 0x0000000000007941 */ /* 0x000fea0003800200 */
.L_x_2720:
        /* <DEDUP_REMOVED lines=34> */
.L_x_2723:
[----:B------:R-:W-:Y:S05]  /*1d80*/  BSYNC.RECONVERGENT B0 ;  /* 0x0000000000007941 */ /* 0x000fea0003800200 */
.L_x_2722:
        /* <DEDUP_REMOVED lines=36> */
.L_x_2725:
[----:B------:R-:W-:Y:S05]  /*1fd0*/  BSYNC.RECONVERGENT B0 ;  /* 0x0000000000007941 */ /* 0x000fea0003800200 */
.L_x_2724:
        /* <DEDUP_REMOVED lines=34> */
.L_x_2727:
[----:B------:R-:W-:Y:S05]  /*2200*/  BSYNC.RECONVERGENT B0 ;  /* 0x0000000000007941 */ /* 0x000fea0003800200 */
.L_x_2726:
        /* <DEDUP_REMOVED lines=36> */
.L_x_2729:
[----:B------:R-:W-:Y:S05]  /*2450*/  BSYNC.RECONVERGENT B0 ;  /* 0x0000000000007941 */ /* 0x000fea0003800200 */
.L_x_2728:
        /* <DEDUP_REMOVED lines=34> */
.L_x_2731:
[----:B------:R-:W-:Y:S05]  /*2680*/  BSYNC.RECONVERGENT B0 ;  /* 0x0000000000007941 */ /* 0x000fea0003800200 */
.L_x_2730:
        /* <DEDUP_REMOVED lines=36> */
.L_x_2733:
[----:B------:R-:W-:Y:S05]  /*28d0*/  BSYNC.RECONVERGENT B0 ;  /* 0x0000000000007941 */ /* 0x000fea0003800200 */
.L_x_2732:
        /* <DEDUP_REMOVED lines=34> */
.L_x_2735:
[----:B------:R-:W-:Y:S05]  /*2b00*/  BSYNC.RECONVERGENT B0 ;  /* 0x0000000000007941 */ /* 0x000fea0003800200 */
.L_x_2734:
        /* <DEDUP_REMOVED lines=36> */
.L_x_2737:
[----:B------:R-:W-:Y:S05]  /*2d50*/  BSYNC.RECONVERGENT B0 ;  /* 0x0000000000007941 */ /* 0x000fea0003800200 */
.L_x_2736:
        /* <DEDUP_REMOVED lines=34> */
.L_x_2739:
[----:B------:R-:W-:Y:S05]  /*2f80*/  BSYNC.RECONVERGENT B0 ;  /* 0x0000000000007941 */ /* 0x000fea0003800200 */
.L_x_2738:
        /* <DEDUP_REMOVED lines=39> */
.L_x_2741:
[----:B------:R-:W-:Y:S05]  /*3200*/  BSYNC.RECONVERGENT B0 ;  /* 0x0000000000007941 */ /* 0x000fea0003800200 */
.L_x_2740:
        /* <DEDUP_REMOVED lines=32> */
.L_x_2743:
[----:B------:R-:W-:Y:S05]  /*3410*/  BSYNC.RECONVERGENT B0 ;  /* 0x0000000000007941 */ /* 0x000fea0003800200 */
.L_x_2742:
        /* <DEDUP_REMOVED lines=32> */
.L_x_2745:
[----:B------:R-:W-:Y:S05]  /*3620*/  BSYNC.RECONVERGENT B0 ;  /* 0x0000000000007941 */ /* 0x000fea0003800200 */
.L_x_2744:
        /* <DEDUP_REMOVED lines=32> */
.L_x_2747:
[----:B------:R-:W-:Y:S05]  /*3830*/  BSYNC.RECONVERGENT B0 ;  /* 0x0000000000007941 */ /* 0x000fea0003800200 */
.L_x_2746:
        /* <DEDUP_REMOVED lines=32> */
.L_x_2749:
[----:B------:R-:W-:Y:S05]  /*3a40*/  BSYNC.RECONVERGENT B0 ;  /* 0x0000000000007941 */ /* 0x000fea0003800200 */
.L_x_2748:
        /* <DEDUP_REMOVED lines=32> */
.L_x_2751:
[----:B------:R-:W-:Y:S05]  /*3c50*/  BSYNC.RECONVERGENT B0 ;  /* 0x0000000000007941 */ /* 0x000fea0003800200 */
.L_x_2750:
        /* <DEDUP_REMOVED lines=21> */
[----:B------:R-:W0:Y:S01]  /*3db0*/  LDCU.128 UR8, c[0x0][0x3a0] ;  /* 0x00007400ff0877ac */ /* 0x000e220008000c00 */
[----:B------:R-:W-:Y:S01]  /*3dc0*/  ISETP.GE.AND P2, PT, R157, UR32, PT ;  /* 0x000000209d007c0c */ /* 0x000fe2000bf46270 */
[----:B------:R-:W-:Y:S01]  /*3dd0*/  FMUL.FTZ R71, R16, R109 ;  /* 0x0000006d10477220 */ /* 0x000fe20000410000 */
[----:B------:R-:W-:Y:S01]  /*3de0*/  IADD3 R0, P0, PT, R0, 0x400, RZ ;  /* 0x0000040000007810 */ /* 0x000fe20007f1e0ff */
[----:B------:R-:W1:Y:S01]  /*3df0*/  LDCU.64 UR20, c[0x0][0x440] ;  /* 0x00008800ff1477ac */ /* 0x000e620008000a00 */
[----:B------:R-:W-:Y:S01]  /*3e00*/  LOP3.LUT R58, R58, 0xfffffdff, RZ, 0xc0, !PT ;  /* 0xfffffdff3a3a7812 */ /* 0x000fe200078ec0ff */
[----:B------:R-:W-:Y:S01]  /*3e10*/  FMUL.FTZ R70, R15, R108 ;  /* 0x0000006c0f467220 */ /* 0x000fe20000410000 */
[----:B------:R-:W-:Y:S01]  /*3e20*/  IADD3 R162, P1, PT, R0, UR22, RZ ;  /* 0x0000001600a27c10 */ /* 0x000fe2000ff3e0ff */
[----:B------:R-:W2:Y:S01]  /*3e30*/  LDCU UR33, c[0x0][0x38c] ;  /* 0x00007180ff2177ac */ /* 0x000ea20008000800 */
[----:B------:R-:W-:Y:S01]  /*3e40*/  IADD3.X R83, PT, PT, RZ, RZ, RZ, P0, !PT ;  /* 0x000000ffff537210 */ /* 0x000fe200007fe4ff */
[----:B------:R-:W-:Y:S01]  /*3e50*/  FMUL.FTZ R69, R14, R107 ;  /* 0x0000006b0e457220 */ /* 0x000fe20000410000 */
[----:B------:R-:W-:Y:S01]  /*3e60*/  FMUL.FTZ R68, R13, R106 ;  /* 0x0000006a0d447220 */ /* 0x000fe20000410000 */
[----:B------:R-:W3:Y:S01]  /*3e70*/  LDCU.64 UR36, c[0x0][0x3e0] ;  /* 0x00007c00ff2477ac */ /* 0x000ee20008000a00 */
[----:B------:R-:W-:Y:S01]  /*3e80*/  IADD3.X R163, PT, PT, R83, UR23, RZ, P1, !PT ;  /* 0x0000001753a37c10 */ /* 0x000fe20008ffe4ff */
[----:B------:R-:W-:Y:S01]  /*3e90*/  FMUL.FTZ R67, R12, R105 ;  /* 0x000000690c437220 */ /* 0x000fe20000410000 */
[----:B------:R-:W-:Y:S01]  /*3ea0*/  @P2 LOP3.LUT R58, R58, 0x200, RZ, 0xfc, !PT ;  /* 0x000002003a3a2812 */ /* 0x000fe200078efcff */
[----:B------:R-:W4:Y:S01]  /*3eb0*/  LDCU.64 UR38, c[0x0][0x3c0] ;  /* 0x00007800ff2677ac */ /* 0x000f220008000a00 */
[----:B------:R-:W-:Y:S01]  /*3ec0*/  IADD3 R82, P2, PT, R0, UR24, RZ ;  /* 0x0000001800527c10 */ /* 0x000fe2000ff5e0ff */
[----:B------:R-:W-:Y:S01]  /*3ed0*/  FMUL.FTZ R66, R11, R104 ;  /* 0x000000680b427220 */ /* 0x000fe20000410000 */
[----:B------:R-:W-:Y:S01]  /*3ee0*/  FMUL.FTZ R65, R10, R103 ;  /* 0x000000670a417220 */ /* 0x000fe20000410000 */
[----:B------:R-:W-:Y:S01]  /*3ef0*/  FMUL.FTZ R64, R9, R102 ;  /* 0x0000006609407220 */ /* 0x000fe20000410000 */
[----:B------:R-:W-:Y:S01]  /*3f00*/  FMUL.FTZ R63, R8, R101 ;  /* 0x00000065083f7220 */ /* 0x000fe20000410000 */
[----:B------:R-:W-:Y:S01]  /*3f10*/  FMUL.FTZ R62, R7, R100 ;  /* 0x00000064073e7220 */ /* 0x000fe20000410000 */
[----:B0-----:R-:W-:Y:S01]  /*3f20*/  UIMAD.WIDE.U32 UR14, UR19, UR8, URZ ;  /* 0x00000008130e72a5 */ /* 0x001fe2000f8e00ff */
[----:B------:R-:W-:Y:S01]  /*3f30*/  FMUL.FTZ R61, R6, R99 ;  /* 0x00000063063d7220 */ /* 0x000fe20000410000 */
[----:B------:R-:W-:Y:S01]  /*3f40*/  FMUL.FTZ R60, R5, R98 ;  /* 0x00000062053c7220 */ /* 0x000fe20000410000 */
[----:B------:R-:W-:Y:S01]  /*3f50*/  FMUL.FTZ R59, R4, R97 ;  /* 0x00000061043b7220 */ /* 0x000fe20000410000 */
[----:B------:R-:W-:Y:S01]  /*3f60*/  UIMAD UR9, UR19, UR9, UR15 ;  /* 0x00000009130972a4 */ /* 0x000fe2000f8e020f */
[----:B------:R-:W-:Y:S01]  /*3f70*/  FMUL.FTZ R57, R57, R96 ;  /* 0x0000006039397220 */ /* 0x000fe20000410000 */
[----:B-1----:R-:W-:Y:S01]  /*3f80*/  ULEA UR20, UP0, UR14, UR20, 0x2 ;  /* 0x000000140e147291 */ /* 0x002fe2000f8010ff */
[----:B------:R-:W-:Y:S01]  /*3f90*/  FMUL.FTZ R56, R56, R95 ;  /* 0x0000005f38387220 */ /* 0x000fe20000410000 */
[----:B------:R-:W-:Y:S01]  /*3fa0*/  USHF.L.U64.HI UR19, UR10, 0x2, UR11 ;  /* 0x000000020a137899 */ /* 0x000fe2000801020b */
[----:B------:R-:W-:Y:S01]  /*3fb0*/  FMUL.FTZ R55, R55, R94 ;  /* 0x0000005e37377220 */ /* 0x000fe20000410000 */
[----:B------:R-:W-:Y:S01]  /*3fc0*/  ULEA.HI.X UR21, UR14, UR21, UR9, 0x2, UP0 ;  /* 0x000000150e157291 */ /* 0x000fe200080f1409 */
[----:B------:R-:W-:Y:S01]  /*3fd0*/  IADD3.X R83, PT, PT, R83, UR25, RZ, P2, !PT ;  /* 0x0000001953537c10 */ /* 0x000fe200097fe4ff */
[----:B--2---:R-:W-:-:S02]  /*3fe0*/  UISETP.LT.AND UP0, UPT, UR33, 0x1, UPT ;  /* 0x000000012100788c */ /* 0x004fc4000bf01270 */
[----:B------:R-:W-:Y:S02]  /*3ff0*/  UIMAD UR8, UR6, UR18, URZ ;  /* 0x00000012060872a4 */ /* 0x000fe4000f8e02ff */
[----:B------:R-:W-:Y:S02]  /*4000*/  USEL UR11, UR33, 0x1, !UP0 ;  /* 0x00000001210b7887 */ /* 0x000fe4000c000000 */
[----:B------:R-:W-:Y:S01]  /*4010*/  UIADD3 UR9, UPT, UPT, UR17, 0x4240, URZ ;  /* 0x0000424011097890 */ /* 0x000fe2000fffe0ff */
[----:B------:R-:W0:Y:S01]  /*4020*/  LDCU.64 UR40, c[0x0][0x480] ;  /* 0x00009000ff2877ac */ /* 0x000e220008000a00 */
[----:B---3--:R-:W-:Y:S02]  /*4030*/  USHF.L.U64.HI UR18, UR36, 0x2, UR37 ;  /* 0x0000000224127899 */ /* 0x008fe40008010225 */
[----:B----4-:R-:W-:Y:S02]  /*4040*/  USHF.L.U64.HI UR15, UR38, 0x2, UR39 ;  /* 0x00000002260f7899 */ /* 0x010fe40008010227 */
[----:B------:R-:W-:-:S12]  /*4050*/  UIADD3 UR11, UPT, UPT, -UR11, URZ, URZ ;  /* 0x000000ff0b0b7290 */ /* 0x000fd8000fffe1ff */
.L_x_2757:
[----:B------:R-:W-:Y:S02]  /*4060*/  LOP3.LUT R155, R157, 0x40, RZ, 0xfc, !PT ;  /* 0x000000409d9b7812 */ /* 0x000fe400078efcff */
[----:B------:R-:W-:Y:S02]  /*4070*/  CS2R R4, SRZ ;  /* 0x0000000000047805 */ /* 0x000fe4000001ff00 */
[----:B------:R-:W-:Y:S01]  /*4080*/  LOP3.LUT P6, RZ, R58, 0x200, RZ, 0xc0, !PT ;  /* 0x000002003aff7812 */ /* 0x000fe200078cc0ff */
[----:B------:R-:W-:Y:S01]  /*4090*/  IMAD.MOV.U32 R0, RZ, RZ, RZ ;  /* 0x000000ffff007224 */ /* 0x000fe200078e00ff */
[----:B------:R-:W-:Y:S02]  /*40a0*/  ISETP.GE.AND P4, PT, R155, UR32, PT ;  /* 0x000000209b007c0c */ /* 0x000fe4000bf86270 */
[----:B------:R-:W-:Y:S02]  /*40b0*/  CS2R R6, SRZ ;  /* 0x0000000000067805 */ /* 0x000fe4000001ff00 */
[----:B------:R-:W-:-:S02]  /*40c0*/  LOP3.LUT R156, R157, 0x20, RZ, 0xfc, !PT ;  /* 0x000000209d9c7812 */ /* 0x000fc400078efcff */
[----:B------:R-:W-:Y:S02]  /*40d0*/  CS2R R8, SRZ ;  /* 0x0000000000087805 */ /* 0x000fe4000001ff00 */
[C---:B------:R-:W-:Y:S02]  /*40e0*/  LOP3.LUT R154, R157.reuse, 0x60, RZ, 0xfc, !PT ;  /* 0x000000609d9a7812 */ /* 0x040fe400078efcff */
[----:B------:R-:W-:Y:S02]  /*40f0*/  CS2R R10, SRZ ;  /* 0x00000000000a7805 */ /* 0x000fe4000001ff00 */
[C---:B------:R-:W-:Y:S02]  /*4100*/  LOP3.LUT R153, R157.reuse, 0x80, RZ, 0xfc, !PT ;  /* 0x000000809d997812 */ /* 0x040fe400078efcff */
[----:B------:R-:W-:Y:S02]  /*4110*/  CS2R R16, SRZ ;  /* 0x0000000000107805 */ /* 0x000fe4000001ff00 */
[----:B------:R-:W-:-:S02]  /*4120*/  LOP3.LUT R152, R157, 0xa0, RZ, 0xfc, !PT ;  /* 0x000000a09d987812 */ /* 0x000fc400078efcff */
[----:B------:R-:W-:Y:S02]  /*4130*/  CS2R R12, SRZ ;  /* 0x00000000000c7805 */ /* 0x000fe4000001ff00 */
[----:B------:R-:W-:Y:S01]  /*4140*/  ISETP.GE.AND P5, PT, R156, UR32, PT ;  /* 0x000000209c007c0c */ /* 0x000fe2000bfa6270 */
[----:B------:R-:W2:Y:S01]  /*4150*/  @!P6 LDG.E R0, desc[UR26][R82.64+-0x400] ;  /* 0xfffc001a5200e981 */ /* 0x000ea2000c1e1900 */
[C---:B------:R-:W-:Y:S02]  /*4160*/  LOP3.LUT R151, R157.reuse, 0xc0, RZ, 0xfc, !PT ;  /* 0x000000c09d977812 */ /* 0x040fe400078efcff */
[----:B------:R-:W-:Y:S02]  /*4170*/  CS2R R14, SRZ ;  /* 0x00000000000e7805 */ /* 0x000fe4000001ff00 */
[----:B------:R-:W-:Y:S01]  /*4180*/  ISETP.GE.AND P3, PT, R154, UR32, PT ;  /* 0x000000209a007c0c */ /* 0x000fe2000bf66270 */
[----:B------:R-:W3:Y:S01]  /*4190*/  @!P4 LDG.E R4, desc[UR26][R82.64+-0x300] ;  /* 0xfffd001a5204c981 */ /* 0x000ee2000c1e1900 */
[----:B------:R-:W-:Y:S01]  /*41a0*/  LOP3.LUT R149, R157, 0x100, RZ, 0xfc, !PT ;  /* 0x000001009d957812 */ /* 0x000fe200078efcff */
[----:B-1----:R-:W-:Y:S01]  /*41b0*/  HFMA2 R19, -RZ, RZ, 0, 0 ;  /* 0x00000000ff137431 */ /* 0x002fe200000001ff */
[----:B------:R-:W-:-:S02]  /*41c0*/  ISETP.GE.AND P2, PT, R153, UR32, PT ;  /* 0x0000002099007c0c */ /* 0x000fc4000bf46270 */
[----:B------:R-:W-:Y:S02]  /*41d0*/  ISETP.GE.AND P1, PT, R152, UR32, PT ;  /* 0x0000002098007c0c */ /* 0x000fe4000bf26270 */
[----:B------:R-:W-:Y:S01]  /*41e0*/  LOP3.LUT R144, R157, 0x1a0, RZ, 0xfc, !PT ;  /* 0x000001a09d907812 */ /* 0x000fe200078efcff */
[----:B------:R-:W4:Y:S01]  /*41f0*/  @!P5 LDG.E R5, desc[UR26][R82.64+-0x380] ;  /* 0xfffc801a5205d981 */ /* 0x000f22000c1e1900 */
[----:B------:R-:W-:Y:S02]  /*4200*/  ISETP.GE.AND P0, PT, R151, UR32, PT ;  /* 0x0000002097007c0c */ /* 0x000fe4000bf06270 */
[----:B------:R-:W-:Y:S01]  /*4210*/  ISETP.GE.AND P4, PT, R149, UR32, PT ;  /* 0x0000002095007c0c */ /* 0x000fe2000bf86270 */
[----:B------:R-:W5:Y:S01]  /*4220*/  @!P3 LDG.E R7, desc[UR26][R82.64+-0x280] ;  /* 0xfffd801a5207b981 */ /* 0x000f62000c1e1900 */
[----:B------:R-:W-:Y:S02]  /*4230*/  ISETP.GE.AND P6, PT, R144, UR32, PT ;  /* 0x0000002090007c0c */ /* 0x000fe4000bfc6270 */
[C---:B------:R-:W-:Y:S01]  /*4240*/  LOP3.LUT R150, R157.reuse, 0xe0, RZ, 0xfc, !PT ;  /* 0x000000e09d967812 */ /* 0x040fe200078efcff */
[----:B------:R-:W5:Y:S01]  /*4250*/  @!P2 LDG.E R6, desc[UR26][R82.64+-0x200] ;  /* 0xfffe001a5206a981 */ /* 0x000f62000c1e1900 */
[----:B------:R-:W-:-:S02]  /*4260*/  LOP3.LUT R148, R157, 0x120, RZ, 0xfc, !PT ;  /* 0x000001209d947812 */ /* 0x000fc400078efcff */
[C---:B------:R-:W-:Y:S01]  /*4270*/  LOP3.LUT R147, R157.reuse, 0x140, RZ, 0xfc, !PT ;  /* 0x000001409d937812 */ /* 0x040fe200078efcff */
[----:B------:R-:W5:Y:S01]  /*4280*/  @!P1 LDG.E R9, desc[UR26][R82.64+-0x180] ;  /* 0xfffe801a52099981 */ /* 0x000f62000c1e1900 */
[C---:B------:R-:W-:Y:S02]  /*4290*/  LOP3.LUT R146, R157.reuse, 0x160, RZ, 0xfc, !PT ;  /* 0x000001609d927812 */ /* 0x040fe400078efcff */
[----:B------:R-:W-:Y:S01]  /*42a0*/  ISETP.GE.AND P5, PT, R150, UR32, PT ;  /* 0x0000002096007c0c */ /* 0x000fe2000bfa6270 */
[----:B------:R-:W5:Y:S01]  /*42b0*/  @!P0 LDG.E R8, desc[UR26][R82.64+-0x100] ;  /* 0xffff001a52088981 */ /* 0x000f62000c1e1900 */
[C---:B------:R-:W-:Y:S02]  /*42c0*/  LOP3.LUT R145, R157.reuse, 0x180, RZ, 0xfc, !PT ;  /* 0x000001809d917812 */ /* 0x040fe400078efcff */
[----:B------:R-:W-:Y:S01]  /*42d0*/  ISETP.GE.AND P3, PT, R148, UR32, PT ;  /* 0x0000002094007c0c */ /* 0x000fe2000bf66270 */
[----:B------:R-:W5:Y:S01]  /*42e0*/  @!P4 LDG.E R10, desc[UR26][R82.64] ;  /* 0x0000001a520ac981 */ /* 0x000f62000c1e1900 */
[----:B------:R-:W-:-:S02]  /*42f0*/  LOP3.LUT R143, R157, 0x1c0, RZ, 0xfc, !PT ;  /* 0x000001c09d8f7812 */ /* 0x000fc400078efcff */
[----:B------:R-:W-:Y:S01]  /*4300*/  ISETP.GE.AND P2, PT, R147, UR32, PT ;  /* 0x0000002093007c0c */ /* 0x000fe2000bf46270 */
[----:B------:R-:W5:Y:S01]  /*4310*/  @!P6 LDG.E R17, desc[UR26][R82.64+0x280] ;  /* 0x0002801a5211e981 */ /* 0x000f62000c1e1900 */
[----:B------:R-:W-:Y:S02]  /*4320*/  LOP3.LUT R142, R157, 0x1e0, RZ, 0xfc, !PT ;  /* 0x000001e09d8e7812 */ /* 0x000fe400078efcff */
[----:B------:R-:W-:Y:S01]  /*4330*/  ISETP.GE.AND P1, PT, R146, UR32, PT ;  /* 0x0000002092007c0c */ /* 0x000fe2000bf26270 */
[----:B------:R-:W5:Y:S01]  /*4340*/  @!P5 LDG.E R11, desc[UR26][R82.64+-0x80] ;  /* 0xffff801a520bd981 */ /* 0x000f62000c1e1900 */
[----:B------:R-:W-:Y:S02]  /*4350*/  ISETP.GE.AND P0, PT, R145, UR32, PT ;  /* 0x0000002091007c0c */ /* 0x000fe4000bf06270 */
[----:B------:R-:W-:Y:S01]  /*4360*/  P2R R18, PR, RZ, 0x10 ;  /* 0x00000010ff127803 */ /* 0x000fe20000000000 */
[----:B------:R-:W5:Y:S01]  /*4370*/  @!P3 LDG.E R13, desc[UR26][R82.64+0x80] ;  /* 0x0000801a520db981 */ /* 0x000f62000c1e1900 */
[----:B------:R-:W-:-:S02]  /*4380*/  ISETP.GE.AND P4, PT, R143, UR32, PT ;  /* 0x000000208f007c0c */ /* 0x000fc4000bf86270 */
[----:B------:R-:W-:Y:S01]  /*4390*/  ISETP.GE.AND P6, PT, R142, UR32, PT ;  /* 0x000000208e007c0c */ /* 0x000fe2000bfc6270 */
[----:B------:R-:W5:Y:S04]  /*43a0*/  @!P2 LDG.E R12, desc[UR26][R82.64+0x100] ;  /* 0x0001001a520ca981 */ /* 0x000f68000c1e1900 */
[----:B------:R-:W5:Y:S04]  /*43b0*/  @!P1 LDG.E R15, desc[UR26][R82.64+0x180] ;  /* 0x0001801a520f9981 */ /* 0x000f68000c1e1900 */
[----:B------:R-:W5:Y:S04]  /*43c0*/  @!P0 LDG.E R14, desc[UR26][R82.64+0x200] ;  /* 0x0002001a520e8981 */ /* 0x000f68000c1e1900 */
[----:B------:R-:W5:Y:S04]  /*43d0*/  @!P4 LDG.E R16, desc[UR26][R82.64+0x300] ;  /* 0x0003001a5210c981 */ /* 0x000f68000c1e1900 */
[----:B------:R-:W5:Y:S01]  /*43e0*/  @!P6 LDG.E R19, desc[UR26][R82.64+0x380] ;  /* 0x0003801a5213e981 */ /* 0x000f62000c1e1900 */
[----:B------:R-:W-:Y:S01]  /*43f0*/  IMAD.U32 R2, RZ, RZ, UR20 ;  /* 0x00000014ff027e24 */ /* 0x000fe2000f8e00ff */
[----:B------:R-:W-:-:S05]  /*4400*/  MOV R3, UR21 ;  /* 0x0000001500037c02 */ /* 0x000fca0008000f00 */
[----:B------:R-:W5:Y:S01]  /*4410*/  LDG.E R2, desc[UR26][R2.64] ;  /* 0x0000001a02027981 */ /* 0x000f62000c1e1900 */
[----:B------:R-:W-:Y:S02]  /*4420*/  P2R R20, PR, RZ, 0x20 ;  /* 0x00000020ff147803 */ /* 0x000fe40000000000 */
[----:B------:R-:W-:Y:S02]  /*4430*/  ISETP.GE.AND P5, PT, R157, UR32, PT ;  /* 0x000000209d007c0c */ /* 0x000fe4000bfa6270 */
[----:B------:R-:W-:Y:S01]  /*4440*/  ISETP.GE.AND P4, PT, R156, UR32, PT ;  /* 0x000000209c007c0c */ /* 0x000fe2000bf86270 */
[----:B------:R-:W-:Y:S01]  /*4450*/  IMAD.MOV.U32 R43, RZ, RZ, RZ ;  /* 0x000000ffff2b7224 */ /* 0x000fe200078e00ff */
[----:B------:R-:W1:Y:S02]  /*4460*/  S2R R54, SR_TID.X ;  /* 0x0000000000367919 */ /* 0x000e640000002100 */
[----:B-1----:R-:W-:-:S05]  /*4470*/  IMAD.SHL.U32 R158, R54, 0x10, RZ ;  /* 0x00000010369e7824 */ /* 0x002fca00078e00ff */
[----:B------:R-:W-:Y:S01]  /*4480*/  IADD3 R22, PT, PT, R158, 0x1, RZ ;  /* 0x000000019e167810 */ /* 0x000fe20007ffe0ff */
[----:B--2---:R-:W-:Y:S04]  /*4490*/  STS [R141], R0 ;  /* 0x000000008d007388 */ /* 0x004fe80000000800 */
[----:B----4-:R-:W-:Y:S04]  /*44a0*/  STS [R140+0x80], R5 ;  /* 0x000080058c007388 */ /* 0x010fe80000000800 */
[----:B---3--:R-:W-:Y:S04]  /*44b0*/  STS [R139+0x100], R4 ;  /* 0x000100048b007388 */ /* 0x008fe80000000800 */
[----:B-----5:R-:W-:Y:S04]  /*44c0*/  STS [R138+0x180], R7 ;  /* 0x000180078a007388 */ /* 0x020fe80000000800 */
[----:B------:R-:W-:Y:S04]  /*44d0*/  STS [R137+0x200], R6 ;  /* 0x0002000689007388 */ /* 0x000fe80000000800 */
[----:B------:R-:W-:Y:S04]  /*44e0*/  STS [R136+0x280], R9 ;  /* 0x0002800988007388 */ /* 0x000fe80000000800 */
[----:B------:R1:W-:Y:S04]  /*44f0*/  STS [R135+0x300], R8 ;  /* 0x0003000887007388 */ /* 0x0003e80000000800 */
[----:B------:R-:W-:Y:S04]  /*4500*/  STS [R134+0x380], R11 ;  /* 0x0003800b86007388 */ /* 0x000fe80000000800 */
[----:B------:R-:W-:Y:S01]  /*4510*/  STS [R133+0x400], R10 ;  /* 0x0004000a85007388 */ /* 0x000fe20000000800 */
[----:B-1----:R-:W-:-:S03]  /*4520*/  CS2R R8, SRZ ;  /* 0x0000000000087805 */ /* 0x002fc6000001ff00 */
[----:B------:R-:W-:Y:S04]  /*4530*/  STS [R132+0x480], R13 ;  /* 0x0004800d84007388 */ /* 0x000fe80000000800 */
[----:B------:R1:W-:Y:S04]  /*4540*/  STS [R131+0x500], R12 ;  /* 0x0005000c83007388 */ /* 0x0003e80000000800 */
[----:B------:R-:W-:Y:S04]  /*4550*/  STS [R130+0x580], R15 ;  /* 0x0005800f82007388 */ /* 0x000fe80000000800 */
[----:B------:R2:W-:Y:S04]  /*4560*/  STS [R129+0x600], R14 ;  /* 0x0006000e81007388 */ /* 0x0005e80000000800 */
[----:B------:R-:W-:Y:S04]  /*4570*/  STS [R128+0x680], R17 ;  /* 0x0006801180007388 */ /* 0x000fe80000000800 */
[----:B------:R3:W-:Y:S04]  /*4580*/  STS [R127+0x700], R16 ;  /* 0x000700107f007388 */ /* 0x0007e80000000800 */
[----:B------:R4:W-:Y:S01]  /*4590*/  STS [R126+0x780], R19 ;  /* 0x000780137e007388 */ /* 0x0009e20000000800 */
[----:B------:R-:W-:-:S03]  /*45a0*/  NOP ;  /* 0x0000000000007918 */ /* 0x000fc60000000000 */
[----:B------:R-:W5:Y:S01]  /*45b0*/  @!P5 LDG.E R8, desc[UR26][R162.64+-0x400] ;  /* 0xfffc001aa208d981 */ /* 0x000f62000c1e1900 */
[----:B------:R-:W-:Y:S02]  /*45c0*/  ISETP.GE.AND P5, PT, R155, UR32, PT ;  /* 0x000000209b007c0c */ /* 0x000fe4000bfa6270 */
[----:B-1----:R-:W-:Y:S02]  /*45d0*/  CS2R R12, SRZ ;  /* 0x00000000000c7805 */ /* 0x002fe4000001ff00 */
[----:B------:R-:W-:Y:S02]  /*45e0*/  CS2R R10, SRZ ;  /* 0x00000000000a7805 */ /* 0x000fe4000001ff00 */
[----:B--2---:R-:W-:Y:S01]  /*45f0*/  CS2R R14, SRZ ;  /* 0x00000000000e7805 */ /* 0x004fe2000001ff00 */
[----:B---3--:R-:W-:Y:S01]  /*4600*/  FMUL.FTZ R16, R2, 1.4426950216293334961 ;  /* 0x3fb8aa3b02107820 */ /* 0x008fe20000410000 */
[----:B------:R-:W1:Y:S04]  /*4610*/  LDS R17, [R124+0x4] ;  /* 0x000004007c117984 */ /* 0x000e680000000800 */
[----:B------:R-:W2:Y:S01]  /*4620*/  @!P4 LDG.E R13, desc[UR26][R162.64+-0x380] ;  /* 0xfffc801aa20dc981 */ /* 0x000ea2000c1e1900 */
[----:B------:R-:W-:-:S03]  /*4630*/  ISETP.GE.AND P4, PT, R154, UR32, PT ;  /* 0x000000209a007c0c */ /* 0x000fc6000bf86270 */
[----:B------:R-:W3:Y:S01]  /*4640*/  @!P5 LDG.E R12, desc[UR26][R162.64+-0x300] ;  /* 0xfffd001aa20cd981 */ /* 0x000ee2000c1e1900 */
[----:B------:R-:W-:Y:S02]  /*4650*/  ISETP.GE.AND P5, PT, R153, UR32, PT ;  /* 0x0000002099007c0c */ /* 0x000fe4000bfa6270 */
[----:B------:R-:W-:Y:S02]  /*4660*/  CS2R R4, SRZ ;  /* 0x0000000000047805 */ /* 0x000fe4000001ff00 */
[----:B------:R-:W-:Y:S02]  /*4670*/  CS2R R2, SRZ ;  /* 0x0000000000027805 */ /* 0x000fe4000001ff00 */
[----:B------:R-:W-:Y:S01]  /*4680*/  CS2R R6, SRZ ;  /* 0x0000000000067805 */ /* 0x000fe2000001ff00 */
[----:B------:R-:W3:Y:S01]  /*4690*/  @!P3 LDG.E R9, desc[UR26][R162.64+0x80] ;  /* 0x0000801aa209b981 */ /* 0x000ee2000c1e1900 */
[----:B------:R-:W-:-:S03]  /*46a0*/  MOV R0, RZ ;  /* 0x000000ff00007202 */ /* 0x000fc60000000f00 */
[----:B------:R-:W3:Y:S04]  /*46b0*/  @!P2 LDG.E R2, desc[UR26][R162.64+0x100] ;  /* 0x0001001aa202a981 */ /* 0x000ee8000c1e1900 */
[----:B------:R-:W3:Y:S01]  /*46c0*/  @!P4 LDG.E R43, desc[UR26][R162.64+-0x280] ;  /* 0xfffd801aa22bc981 */ /* 0x000ee2000c1e1900 */
[----:B------:R-:W-:-:S03]  /*46d0*/  ISETP.GE.AND P4, PT, R152, UR32, PT ;  /* 0x0000002098007c0c */ /* 0x000fc6000bf86270 */
[----:B------:R-:W3:Y:S01]  /*46e0*/  @!P5 LDG.E R10, desc[UR26][R162.64+-0x200] ;  /* 0xfffe001aa20ad981 */ /* 0x000ee2000c1e1900 */
[----:B------:R-:W-:-:S03]  /*46f0*/  ISETP.GE.AND P5, PT, R151, UR32, PT ;  /* 0x0000002097007c0c */ /* 0x000fc6000bfa6270 */
[----:B------:R-:W-:Y:S04]  /*4700*/  LDS R21, [R122+0xc] ;  /* 0x00000c007a157984 */ /* 0x000fe80000000800 */
[----:B------:R-:W3:Y:S04]  /*4710*/  @!P1 LDG.E R3, desc[UR26][R162.64+0x180] ;  /* 0x0001801aa2039981 */ /* 0x000ee8000c1e1900 */
[----:B------:R-:W3:Y:S01]  /*4720*/  @!P4 LDG.E R15, desc[UR26][R162.64+-0x180] ;  /* 0xfffe801aa20fc981 */ /* 0x000ee2000c1e1900 */
[----:B------:R-:W-:Y:S01]  /*4730*/  ISETP.NE.AND P4, PT, R18, RZ, PT ;  /* 0x000000ff1200720c */ /* 0x000fe20003f85270 */
[----:B------:R-:W-:-:S02]  /*4740*/  FMUL.FTZ R18, R16, R108 ;  /* 0x0000006c10127220 */ /* 0x000fc40000410000 */
[----:B------:R-:W3:Y:S01]  /*4750*/  @!P5 LDG.E R14, desc[UR26][R162.64+-0x100] ;  /* 0xffff001aa20ed981 */ /* 0x000ee2000c1e1900 */
[----:B------:R-:W-:Y:S01]  /*4760*/  ISETP.NE.AND P5, PT, R20, RZ, PT ;  /* 0x000000ff1400720c */ /* 0x000fe20003fa5270 */
[----:B0-----:R0:W1:Y:S02]  /*4770*/  MUFU.EX2 R52, R18 ;  /* 0x0000001200347308 */ /* 0x0010640000000800 */
[----:B------:R-:W3:Y:S01]  /*4780*/  @!P0 LDG.E R6, desc[UR26][R162.64+0x200] ;  /* 0x0002001aa2068981 */ /* 0x000ee2000c1e1900 */
[----:B----4-:R-:W-:-:S03]  /*4790*/  FMUL.FTZ R19, R16, R107 ;  /* 0x0000006b10137220 */ /* 0x010fc60000410000 */
[----:B------:R-:W4:Y:S04]  /*47a0*/  @!P6 LDG.E R5, desc[UR26][R162.64+0x380] ;  /* 0x0003801aa205e981 */ /* 0x000f28000c1e1900 */
[----:B0-----:R-:W0:Y:S04]  /*47b0*/  LDS R18, [R123+0x8] ;  /* 0x000008007b127984 */ /* 0x001e280000000800 */
[----:B------:R-:W4:Y:S01]  /*47c0*/  @!P4 LDG.E R4, desc[UR26][R162.64] ;  /* 0x0000001aa204c981 */ /* 0x000f22000c1e1900 */
[----:B------:R-:W-:-:S03]  /*47d0*/  ISETP.GE.AND P4, PT, R144, UR32, PT ;  /* 0x0000002090007c0c */ /* 0x000fc6000bf86270 */
[----:B------:R-:W4:Y:S01]  /*47e0*/  @!P5 LDG.E R11, desc[UR26][R162.64+-0x80] ;  /* 0xffff801aa20bd981 */ /* 0x000f22000c1e1900 */
[----:B------:R-:W-:-:S03]  /*47f0*/  ISETP.GE.AND P5, PT, R143, UR32, PT ;  /* 0x000000208f007c0c */ /* 0x000fc6000bfa6270 */
[----:B------:R-:W0:Y:S04]  /*4800*/  LDS R24, [R121+0x10] ;  /* 0x0000100079187984 */ /* 0x000e280000000800 */
[----:B------:R-:W0:Y:S04]  /*4810*/  LDS R23, [R120+0x14] ;  /* 0x0000140078177984 */ /* 0x000e280000000800 */
[----:B------:R-:W4:Y:S04]  /*4820*/  @!P4 LDG.E R7, desc[UR26][R162.64+0x280] ;  /* 0x0002801aa207c981 */ /* 0x000f28000c1e1900 */
[----:B------:R-:W4:Y:S01]  /*4830*/  @!P5 LDG.E R0, desc[UR26][R162.64+0x300] ;  /* 0x0003001aa200d981 */ /* 0x000f22000c1e1900 */
[----:B------:R-:W-:Y:S01]  /*4840*/  FMUL.FTZ R20, R16, R106 ;  /* 0x0000006a10147220 */ /* 0x000fe20000410000 */
[----:B------:R1:W0:Y:S01]  /*4850*/  MUFU.EX2 R50, R19 ;  /* 0x0000001300327308 */ /* 0x0002220000000800 */
[----:B------:R-:W-:Y:S01]  /*4860*/  ISETP.GE.U32.AND P4, PT, R22, UR32, PT ;  /* 0x0000002016007c0c */ /* 0x000fe2000bf86070 */
[----:B------:R-:W-:Y:S01]  /*4870*/  LDS R40, [R113+0x30] ;  /* 0x0000300071287984 */ /* 0x000fe20000000800 */
[----:B-1----:R-:W-:-:S03]  /*4880*/  FMUL.FTZ R53, R70, R17 ;  /* 0x0000001146357220 */ /* 0x002fc60000410000 */
[----:B------:R-:W1:Y:S02]  /*4890*/  LDS R22, [R119+0x18] ;  /* 0x0000180077167984 */ /* 0x000e640000000800 */
[----:B------:R0:W1:Y:S01]  /*48a0*/  MUFU.EX2 R48, R20 ;  /* 0x0000001400307308 */ /* 0x0000620000000800 */
[C---:B------:R-:W-:Y:S02]  /*48b0*/  IADD3 R19, PT, PT, R158.reuse, 0x3, RZ ;  /* 0x000000039e137810 */ /* 0x040fe40007ffe0ff */
[C---:B------:R-:W-:Y:S02]  /*48c0*/  IADD3 R17, PT, PT, R158.reuse, 0x7, RZ ;  /* 0x000000079e117810 */ /* 0x040fe40007ffe0ff */
[----:B------:R-:W-:Y:S01]  /*48d0*/  ISETP.GE.U32.AND P1, PT, R19, UR32, PT ;  /* 0x0000002013007c0c */ /* 0x000fe2000bf26070 */
[C---:B------:R-:W-:Y:S02]  /*48e0*/  VIADD R19, R158.reuse, 0x4 ;  /* 0x000000049e137836 */ /* 0x040fe40000000000 */
[----:B0-----:R-:W-:-:S02]  /*48f0*/  VIADD R20, R158, 0x2 ;  /* 0x000000029e147836 */ /* 0x001fc40000000000 */
[----:B------:R-:W-:Y:S01]  /*4900*/  FMUL.FTZ R51, R69, R18 ;  /* 0x0000001245337220 */ /* 0x000fe20000410000 */
[----:B------:R-:W-:Y:S01]  /*4910*/  FSEL R53, R53, RZ, !P4 ;  /* 0x000000ff35357208 */ /* 0x000fe20006000000 */
[----:B------:R-:W0:Y:S01]  /*4920*/  LDS R18, [R117+0x20] ;  /* 0x0000200075127984 */ /* 0x000e220000000800 */
[----:B------:R-:W-:Y:S02]  /*4930*/  ISETP.GE.U32.AND P2, PT, R20, UR32, PT ;  /* 0x0000002014007c0c */ /* 0x000fe4000bf46070 */
[----:B------:R-:W-:Y:S02]  /*4940*/  IADD3 R20, PT, PT, R158, 0x5, RZ ;  /* 0x000000059e147810 */ /* 0x000fe40007ffe0ff */
[----:B------:R-:W-:Y:S02]  /*4950*/  FSEL R52, R52, 1, !P4 ;  /* 0x3f80000034347808 */ /* 0x000fe40006000000 */
[----:B------:R-:W-:Y:S01]  /*4960*/  ISETP.GE.U32.AND P0, PT, R19, UR32, PT ;  /* 0x0000002013007c0c */ /* 0x000fe2000bf06070 */
[C---:B------:R-:W-:Y:S01]  /*4970*/  VIADD R19, R158.reuse, 0x6 ;  /* 0x000000069e137836 */ /* 0x040fe20000000000 */
[----:B------:R-:W-:Y:S01]  /*4980*/  ISETP.GE.U32.AND P4, PT, R17, UR32, PT ;  /* 0x0000002011007c0c */ /* 0x000fe2000bf86070 */
[----:B------:R-:W-:-:S02]  /*4990*/  VIADD R17, R158, 0x8 ;  /* 0x000000089e117836 */ /* 0x000fc40000000000 */
[----:B------:R-:W-:Y:S01]  /*49a0*/  FMUL.FTZ R46, R16, R105 ;  /* 0x00000069102e7220 */ /* 0x000fe20000410000 */
[----:B------:R-:W-:Y:S02]  /*49b0*/  ISETP.GE.U32.AND P3, PT, R20, UR32, PT ;  /* 0x0000002014007c0c */ /* 0x000fe4000bf66070 */
[----:B------:R-:W0:Y:S01]  /*49c0*/  LDS R20, [R125] ;  /* 0x000000007d147984 */ /* 0x000e220000000800 */
[----:B------:R-:W-:Y:S02]  /*49d0*/  FSEL R51, R51, RZ, !P2 ;  /* 0x000000ff33337208 */ /* 0x000fe40005000000 */
[----:B------:R-:W-:Y:S02]  /*49e0*/  FSEL R50, R50, 1, !P2 ;  /* 0x3f80000032327808 */ /* 0x000fe40005000000 */
[----:B------:R-:W-:Y:S02]  /*49f0*/  ISETP.GE.U32.AND P5, PT, R19, UR32, PT ;  /* 0x0000002013007c0c */ /* 0x000fe4000bfa6070 */
[----:B------:R-:W-:Y:S01]  /*4a00*/  ISETP.GE.U32.AND P2, PT, R17, UR32, PT ;  /* 0x0000002011007c0c */ /* 0x000fe2000bf46070 */
[----:B------:R-:W0:Y:S01]  /*4a10*/  LDS R19, [R118+0x1c] ;  /* 0x00001c0076137984 */ /* 0x000e220000000800 */
[C---:B------:R-:W-:Y:S01]  /*4a20*/  FMUL.FTZ R44, R16.reuse, R104 ;  /* 0x00000068102c7220 */ /* 0x040fe20000410000 */
[----:B------:R-:W1:Y:S02]  /*4a30*/  MUFU.EX2 R46, R46 ;  /* 0x0000002e002e7308 */ /* 0x000e640000000800 */
[----:B------:R-:W0:Y:S01]  /*4a40*/  LDS R17, [R116+0x24] ;  /* 0x0000240074117984 */ /* 0x000e220000000800 */
[----:B------:R-:W-:Y:S01]  /*4a50*/  FMUL.FTZ R38, R16, R103 ;  /* 0x0000006710267220 */ /* 0x000fe20000410000 */
[----:B------:R-:W-:Y:S01]  /*4a60*/  FMUL.FTZ R49, R68, R21 ;  /* 0x0000001544317220 */ /* 0x000fe20000410000 */
[----:B------:R-:W-:-:S03]  /*4a70*/  IADD3 R21, PT, PT, R158, 0x9, RZ ;  /* 0x000000099e157810 */ /* 0x000fc60007ffe0ff */
[----:B------:R-:W0:Y:S01]  /*4a80*/  MUFU.EX2 R44, R44 ;  /* 0x0000002c002c7308 */ /* 0x000e220000000800 */
[----:B------:R-:W-:Y:S01]  /*4a90*/  FSEL R49, R49, RZ, !P1 ;  /* 0x000000ff31317208 */ /* 0x000fe20004800000 */
[----:B------:R-:W-:Y:S01]  /*4aa0*/  FMUL.FTZ R34, R16, R101 ;  /* 0x0000006510227220 */ /* 0x000fe20000410000 */
[----:B-1----:R-:W-:Y:S01]  /*4ab0*/  FSEL R48, R48, 1, !P1 ;  /* 0x3f80000030307808 */ /* 0x002fe20004800000 */
[----:B------:R-:W-:Y:S01]  /*4ac0*/  FMUL.FTZ R24, R67, R24 ;  /* 0x0000001843187220 */ /* 0x000fe20000410000 */
[----:B------:R-:W-:Y:S01]  /*4ad0*/  ISETP.GE.U32.AND P1, PT, R21, UR32, PT ;  /* 0x0000002015007c0c */ /* 0x000fe2000bf26070 */
[----:B------:R-:W-:Y:S02]  /*4ae0*/  VIADD R21, R158, 0xa ;  /* 0x0000000a9e157836 */ /* 0x000fe40000000000 */
[----:B------:R-:W1:Y:S01]  /*4af0*/  MUFU.EX2 R38, R38 ;  /* 0x0000002600267308 */ /* 0x000e620000000800 */
[----:B------:R-:W-:Y:S01]  /*4b00*/  FSEL R47, R24, RZ, !P0 ;  /* 0x000000ff182f7208 */ /* 0x000fe20004000000 */
[----:B------:R-:W-:Y:S01]  /*4b10*/  FMUL.FTZ R23, R66, R23 ;  /* 0x0000001742177220 */ /* 0x000fe20000410000 */
[----:B------:R-:W-:-:S02]  /*4b20*/  FSEL R46, R46, 1, !P0 ;  /* 0x3f8000002e2e7808 */ /* 0x000fc40004000000 */
[----:B------:R-:W-:Y:S01]  /*4b30*/  ISETP.GE.U32.AND P0, PT, R21, UR32, PT ;  /* 0x0000002015007c0c */ /* 0x000fe2000bf06070 */
[----:B------:R-:W-:Y:S01]  /*4b40*/  FMUL.FTZ R36, R16, R102 ;  /* 0x0000006610247220 */ /* 0x000fe20000410000 */
[----:B------:R-:W-:Y:S01]  /*4b50*/  IADD3 R21, PT, PT, R158, 0xb, RZ ;  /* 0x0000000b9e157810 */ /* 0x000fe20007ffe0ff */
[----:B------:R-:W1:Y:S01]  /*4b60*/  MUFU.EX2 R34, R34 ;  /* 0x0000002200227308 */ /* 0x000e620000000800 */
[----:B------:R-:W-:Y:S01]  /*4b70*/  FMUL.FTZ R31, R16, R100 ;  /* 0x00000064101f7220 */ /* 0x000fe20000410000 */
[----:B------:R-:W-:Y:S01]  /*4b80*/  FSEL R45, R23, RZ, !P3 ;  /* 0x000000ff172d7208 */ /* 0x000fe20005800000 */
[----:B------:R-:W-:Y:S01]  /*4b90*/  FMUL.FTZ R22, R65, R22 ;  /* 0x0000001641167220 */ /* 0x000fe20000410000 */
[----:B0-----:R-:W-:Y:S02]  /*4ba0*/  FSEL R44, R44, 1, !P3 ;  /* 0x3f8000002c2c7808 */ /* 0x001fe40005800000 */
[----:B------:R-:W-:Y:S01]  /*4bb0*/  ISETP.GE.U32.AND P3, PT, R21, UR32, PT ;  /* 0x0000002015007c0c */ /* 0x000fe2000bf66070 */
[----:B------:R-:W-:Y:S01]  /*4bc0*/  VIADD R21, R158, 0xc ;  /* 0x0000000c9e157836 */ /* 0x000fe20000000000 */
[----:B------:R-:W0:Y:S01]  /*4bd0*/  MUFU.EX2 R36, R36 ;  /* 0x0000002400247308 */ /* 0x000e220000000800 */
[----:B------:R-:W-:-:S02]  /*4be0*/  FSEL R39, R22, RZ, !P5 ;  /* 0x000000ff16277208 */ /* 0x000fc40006800000 */
[----:B-1----:R-:W-:Y:S01]  /*4bf0*/  FSEL R38, R38, 1, !P5 ;  /* 0x3f80000026267808 */ /* 0x002fe20006800000 */
[----:B------:R-:W-:Y:S01]  /*4c00*/  FMUL.FTZ R18, R63, R18 ;  /* 0x000000123f127220 */ /* 0x000fe20000410000 */
[----:B------:R-:W-:Y:S01]  /*4c10*/  ISETP.GE.U32.AND P5, PT, R21, UR32, PT ;  /* 0x0000002015007c0c */ /* 0x000fe2000bfa6070 */
[----:B------:R-:W-:Y:S01]  /*4c20*/  FMUL.FTZ R21, R16, R109 ;  /* 0x0000006d10157220 */ /* 0x000fe20000410000 */
[----:B------:R-:W1:Y:S01]  /*4c30*/  LDS R22, [R115+0x28] ;  /* 0x0000280073167984 */ /* 0x000e620000000800 */
[----:B------:R-:W0:Y:S01]  /*4c40*/  MUFU.EX2 R31, R31 ;  /* 0x0000001f001f7308 */ /* 0x000e220000000800 */
[----:B------:R-:W-:Y:S01]  /*4c50*/  FSEL R35, R18, RZ, !P2 ;  /* 0x000000ff12237208 */ /* 0x000fe20005000000 */
[----:B------:R-:W-:Y:S01]  /*4c60*/  FMUL.FTZ R20, R71, R20 ;  /* 0x0000001447147220 */ /* 0x000fe20000410000 */
[----:B------:R-:W-:Y:S02]  /*4c70*/  FSEL R34, R34, 1, !P2 ;  /* 0x3f80000022227808 */ /* 0x000fe40005000000 */
[----:B------:R-:W-:Y:S01]  /*4c80*/  ISETP.GE.U32.AND P2, PT, R158, UR32, PT ;  /* 0x000000209e007c0c */ /* 0x000fe2000bf46070 */
[----:B------:R-:W-:-:S02]  /*4c90*/  FMUL.FTZ R37, R64, R19 ;  /* 0x0000001340257220 */ /* 0x000fc40000410000 */
[----:B------:R-:W1:Y:S01]  /*4ca0*/  MUFU.EX2 R21, R21 ;  /* 0x0000001500157308 */ /* 0x000e620000000800 */
[----:B------:R-:W-:Y:S01]  /*4cb0*/  FMUL.FTZ R32, R62, R17 ;  /* 0x000000113e207220 */ /* 0x000fe20000410000 */
[----:B------:R-:W-:Y:S01]  /*4cc0*/  IADD3 R19, PT, PT, R158, 0xd, RZ ;  /* 0x0000000d9e137810 */ /* 0x000fe20007ffe0ff */
[----:B------:R-:W1:Y:S01]  /*4cd0*/  LDS R17, [R114+0x2c] ;  /* 0x00002c0072117984 */ /* 0x000e620000000800 */
[----:B------:R-:W-:Y:S01]  /*4ce0*/  FSEL R33, R20, RZ, !P2 ;  /* 0x000000ff14217208 */ /* 0x000fe20005000000 */
[----:B------:R-:W-:Y:S01]  /*4cf0*/  VIADD R18, R158, 0xe ;  /* 0x0000000e9e127836 */ /* 0x000fe20000000000 */
[----:B------:R-:W-:Y:S02]  /*4d00*/  FSEL R37, R37, RZ, !P4 ;  /* 0x000000ff25257208 */ /* 0x000fe40006000000 */
[----:B0-----:R-:W-:Y:S02]  /*4d10*/  FSEL R36, R36, 1, !P4 ;  /* 0x3f80000024247808 */ /* 0x001fe40006000000 */
[----:B------:R-:W-:Y:S01]  /*4d20*/  ISETP.GE.U32.AND P4, PT, R19, UR32, PT ;  /* 0x0000002013007c0c */ /* 0x000fe2000bf86070 */
[----:B------:R-:W-:Y:S01]  /*4d30*/  FFMA.FTZ R19, R33, R52, R53 ;  /* 0x0000003421137223 */ /* 0x000fe20000010035 */
[----:B------:R-:W-:-:S02]  /*4d40*/  FSEL R32, R32, RZ, !P1 ;  /* 0x000000ff20207208 */ /* 0x000fc40004800000 */
[----:B------:R-:W-:Y:S02]  /*4d50*/  FSEL R31, R31, 1, !P1 ;  /* 0x3f8000001f1f7808 */ /* 0x000fe40004800000 */
[----:B------:R-:W-:Y:S02]  /*4d60*/  ISETP.GE.U32.AND P1, PT, R18, UR32, PT ;  /* 0x0000002012007c0c */ /* 0x000fe4000bf26070 */
[----:B------:R-:W0:Y:S01]  /*4d70*/  LDS R18, [R112+0x34] ;  /* 0x0000340070127984 */ /* 0x000e220000000800 */
[----:B------:R-:W-:Y:S01]  /*4d80*/  IADD3 R20, PT, PT, R158, 0xf, RZ ;  /* 0x0000000f9e147810 */ /* 0x000fe20007ffe0ff */
[----:B------:R-:W-:Y:S02]  /*4d90*/  FFMA.FTZ R23, R50, R19, R51 ;  /* 0x0000001332177223 */ /* 0x000fe40000010033 */
[----:B------:R-:W0:Y:S01]  /*4da0*/  LDS R19, [R111+0x38] ;  /* 0x000038006f137984 */ /* 0x000e220000000800 */
[----:B-1----:R-:W-:Y:S02]  /*4db0*/  FSEL R30, R21, 1, !P2 ;  /* 0x3f800000151e7808 */ /* 0x002fe40005000000 */
[----:B------:R-:W-:-:S02]  /*4dc0*/  ISETP.GE.U32.AND P2, PT, R20, UR32, PT ;  /* 0x0000002014007c0c */ /* 0x000fc4000bf46070 */
[----:B------:R-:W1:Y:S01]  /*4dd0*/  LDS R20, [R110+0x3c] ;  /* 0x00003c006e147984 */ /* 0x000e620000000800 */
[----:B------:R-:W-:Y:S01]  /*4de0*/  FMUL.FTZ R28, R16, R99 ;  /* 0x00000063101c7220 */ /* 0x000fe20000410000 */
[----:B------:R-:W-:Y:S01]  /*4df0*/  FFMA.FTZ R23, R48, R23, R49 ;  /* 0x0000001730177223 */ /* 0x000fe20000010031 */
[----:B------:R-:W-:-:S03]  /*4e00*/  FMUL.FTZ R27, R16, R98 ;  /* 0x00000062101b7220 */ /* 0x000fc60000410000 */
[----:B------:R-:W-:Y:S01]  /*4e10*/  FFMA.FTZ R23, R46, R23, R47 ;  /* 0x000000172e177223 */ /* 0x000fe2000001002f */
[----:B------:R-:W0:Y:S01]  /*4e20*/  MUFU.EX2 R28, R28 ;  /* 0x0000001c001c7308 */ /* 0x000e220000000800 */
[----:B------:R-:W-:Y:S01]  /*4e30*/  FMUL.FTZ R26, R16, R97 ;  /* 0x00000061101a7220 */ /* 0x000fe20000410000 */
[----:B------:R-:W-:Y:S01]  /*4e40*/  FMUL.FTZ R21, R30, R52 ;  /* 0x000000341e157220 */ /* 0x000fe20000410000 */
[----:B------:R-:W-:Y:S01]  /*4e50*/  FFMA.FTZ R23, R44, R23, R45 ;  /* 0x000000172c177223 */ /* 0x000fe2000001002d */
[----:B------:R-:W-:Y:S02]  /*4e60*/  FMUL.FTZ R25, R16, R96 ;  /* 0x0000006010197220 */ /* 0x000fe40000410000 */
[----:B------:R-:W-:Y:S02]  /*4e70*/  FMUL.FTZ R21, R50, R21 ;  /* 0x0000001532157220 */ /* 0x000fe40000410000 */
[----:B------:R-:W0:Y:S01]  /*4e80*/  MUFU.EX2 R27, R27 ;  /* 0x0000001b001b7308 */ /* 0x000e220000000800 */
[----:B------:R-:W-:Y:S01]  /*4e90*/  FFMA.FTZ R23, R38, R23, R39 ;  /* 0x0000001726177223 */ /* 0x000fe20000010027 */
[----:B------:R-:W-:Y:S01]  /*4ea0*/  FMUL.FTZ R24, R16, R95 ;  /* 0x0000005f10187220 */ /* 0x000fe20000410000 */
[----:B------:R-:W-:-:S02]  /*4eb0*/  FMUL.FTZ R21, R48, R21 ;  /* 0x0000001530157220 */ /* 0x000fc40000410000 */
[----:B------:R-:W-:-:S03]  /*4ec0*/  FFMA.FTZ R23, R36, R23, R37 ;  /* 0x0000001724177223 */ /* 0x000fc60000010025 */
[----:B------:R-:W1:Y:S01]  /*4ed0*/  MUFU.EX2 R26, R26 ;  /* 0x0000001a001a7308 */ /* 0x000e620000000800 */
[----:B------:R-:W-:Y:S01]  /*4ee0*/  FMUL.FTZ R22, R61, R22 ;  /* 0x000000163d167220 */ /* 0x000fe20000410000 */
[----:B------:R-:W-:Y:S01]  /*4ef0*/  FMUL.FTZ R16, R16, R94 ;  /* 0x0000005e10107220 */ /* 0x000fe20000410000 */
[----:B------:R-:W-:Y:S01]  /*4f00*/  FFMA.FTZ R23, R34, R23, R35 ;  /* 0x0000001722177223 */ /* 0x000fe20000010023 */
[----:B------:R-:W-:-:S04]  /*4f10*/  FMUL.FTZ R21, R46, R21 ;  /* 0x000000152e157220 */ /* 0x000fc80000410000 */
[----:B------:R-:W1:Y:S01]  /*4f20*/  MUFU.EX2 R25, R25 ;  /* 0x0000001900197308 */ /* 0x000e620000000800 */
[----:B------:R-:W-:Y:S01]  /*4f30*/  FMUL.FTZ R17, R60, R17 ;  /* 0x000000113c117220 */ /* 0x000fe20000410000 */
[----:B------:R-:W-:Y:S01]  /*4f40*/  FSEL R29, R22, RZ, !P0 ;  /* 0x000000ff161d7208 */ /* 0x000fe20004000000 */
[----:B------:R-:W-:Y:S01]  /*4f50*/  FFMA.FTZ R41, R31, R23, R32 ;  /* 0x000000171f297223 */ /* 0x000fe20000010020 */
[----:B0-----:R-:W-:Y:S01]  /*4f60*/  FSEL R28, R28, 1, !P0 ;  /* 0x3f8000001c1c7808 */ /* 0x001fe20004000000 */
[----:B------:R-:W-:-:S03]  /*4f70*/  FMUL.FTZ R21, R44, R21 ;  /* 0x000000152c157220 */ /* 0x000fc60000410000 */
[----:B------:R-:W0:Y:S01]  /*4f80*/  MUFU.EX2 R24, R24 ;  /* 0x0000001800187308 */ /* 0x000e220000000800 */
[----:B------:R-:W-:Y:S01]  /*4f90*/  FMUL.FTZ R22, R59, R40 ;  /* 0x000000283b167220 */ /* 0x000fe20000410000 */
[----:B------:R-:W-:Y:S01]  /*4fa0*/  FSEL R27, R27, 1, !P3 ;  /* 0x3f8000001b1b7808 */ /* 0x000fe20005800000 */
[----:B------:R-:W-:Y:S01]  /*4fb0*/  FFMA.FTZ R40, R28, R41, R29 ;  /* 0x000000291c287223 */ /* 0x000fe2000001001d */
[----:B------:R-:W-:Y:S01]  /*4fc0*/  FSEL R23, R17, RZ, !P3 ;  /* 0x000000ff11177208 */ /* 0x000fe20005800000 */
[----:B------:R-:W-:-:S03]  /*4fd0*/  FMUL.FTZ R21, R38, R21 ;  /* 0x0000001526157220 */ /* 0x000fc60000410000 */
[----:B------:R-:W0:Y:S01]  /*4fe0*/  MUFU.EX2 R16, R16 ;  /* 0x0000001000107308 */ /* 0x000e220000000800 */
[----:B------:R-:W-:Y:S01]  /*4ff0*/  FMUL.FTZ R18, R57, R18 ;  /* 0x0000001239127220 */ /* 0x000fe20000410000 */
[----:B-1----:R-:W-:Y:S01]  /*5000*/  FSEL R26, R26, 1, !P5 ;  /* 0x3f8000001a1a7808 */ /* 0x002fe20006800000 */
[----:B------:R-:W-:Y:S01]  /*5010*/  FFMA.FTZ R41, R27, R40, R23 ;  /* 0x000000281b297223 */ /* 0x000fe20000010017 */
[----:B------:R-:W-:Y:S01]  /*5020*/  FSEL R22, R22, RZ, !P5 ;  /* 0x000000ff16167208 */ /* 0x000fe20006800000 */
[----:B------:R-:W-:Y:S01]  /*5030*/  FMUL.FTZ R17, R36, R21 ;  /* 0x0000001524117220 */ /* 0x000fe20000410000 */
[----:B------:R-:W-:Y:S01]  /*5040*/  FMUL.FTZ R19, R56, R19 ;  /* 0x0000001338137220 */ /* 0x000fe20000410000 */
[----:B------:R-:W-:Y:S02]  /*5050*/  FSEL R25, R25, 1, !P4 ;  /* 0x3f80000019197808 */ /* 0x000fe40006000000 */
[----:B------:R-:W-:Y:S01]  /*5060*/  FSEL R21, R18, RZ, !P4 ;  /* 0x000000ff12157208 */ /* 0x000fe20006000000 */
[----:B------:R-:W-:Y:S01]  /*5070*/  FFMA.FTZ R42, R26, R41, R22 ;  /* 0x000000291a2a7223 */ /* 0x000fe20000010016 */
[----:B------:R-:W-:Y:S01]  /*5080*/  FMUL.FTZ R40, R34, R17 ;  /* 0x0000001122287220 */ /* 0x000fe20000410000 */
[----:B------:R-:W-:Y:S01]  /*5090*/  FMUL.FTZ R18, R55, R20 ;  /* 0x0000001437127220 */ /* 0x000fe20000410000 */
[----:B0-----:R-:W-:Y:S01]  /*50a0*/  FSEL R24, R24, 1, !P1 ;  /* 0x3f80000018187808 */ /* 0x001fe20004800000 */
[----:B------:R-:W-:Y:S01]  /*50b0*/  FFMA.FTZ R41, R25, R42, R21 ;  /* 0x0000002a19297223 */ /* 0x000fe20000010015 */
[----:B------:R-:W-:Y:S01]  /*50c0*/  FSEL R20, R19, RZ, !P1 ;  /* 0x000000ff13147208 */ /* 0x000fe20004800000 */
[----:B------:R-:W-:Y:S01]  /*50d0*/  FMUL.FTZ R17, R31, R40 ;  /* 0x000000281f117220 */ /* 0x000fe20000410000 */
[----:B------:R-:W-:-:S02]  /*50e0*/  FSEL R19, R16, 1, !P2 ;  /* 0x3f80000010137808 */ /* 0x000fc40005000000 */
[----:B------:R-:W-:Y:S01]  /*50f0*/  FSEL R18, R18, RZ, !P2 ;  /* 0x000000ff12127208 */ /* 0x000fe20005000000 */
[----:B------:R-:W-:Y:S01]  /*5100*/  FFMA.FTZ R41, R24, R41, R20 ;  /* 0x0000002918297223 */ /* 0x000fe20000010014 */
[----:B------:R-:W-:Y:S02]  /*5110*/  FMUL.FTZ R16, R28, R17 ;  /* 0x000000111c107220 */ /* 0x000fe40000410000 */
[----:B------:R-:W0:Y:S01]  /*5120*/  S2R R17, SR_LANEID ;  /* 0x0000000000117919 */ /* 0x000e220000000000 */
[----:B------:R-:W-:Y:S01]  /*5130*/  FFMA.FTZ R40, R19, R41, R18 ;  /* 0x0000002913287223 */ /* 0x000fe20000010012 */
[----:B------:R-:W-:-:S04]  /*5140*/  FMUL.FTZ R41, R27, R16 ;  /* 0x000000101b297220 */ /* 0x000fc80000410000 */
[----:B------:R-:W1:Y:S01]  /*5150*/  SHFL.UP PT, R42, R40, 0x1, RZ ;  /* 0x04200000282a7989 */ /* 0x000e6200000e00ff */
[----:B------:R-:W-:-:S04]  /*5160*/  FMUL.FTZ R16, R26, R41 ;  /* 0x000000291a107220 */ /* 0x000fc80000410000 */
[----:B------:R-:W-:-:S04]  /*5170*/  FMUL.FTZ R41, R25, R16 ;  /* 0x0000001019297220 */ /* 0x000fc80000410000 */
[----:B------:R-:W-:-:S04]  /*5180*/  FMUL.FTZ R16, R24, R41 ;  /* 0x0000002918107220 */ /* 0x000fc80000410000 */
[----:B------:R-:W-:-:S05]  /*5190*/  FMUL.FTZ R41, R19, R16 ;  /* 0x0000001013297220 */ /* 0x000fca0000410000 */
[----:B------:R-:W5:Y:S01]  /*51a0*/  SHFL.UP PT, R16, R41, 0x1, RZ ;  /* 0x0420000029107989 */ /* 0x000f6200000e00ff */
[----:B-1----:R-:W-:Y:S01]  /*51b0*/  FFMA.FTZ R85, R41, R42, R40 ;  /* 0x0000002a29557223 */ /* 0x002fe20000010028 */
[----:B0-----:R-:W-:-:S04]  /*51c0*/  ISETP.GE.AND P0, PT, R17, 0x1, PT ;  /* 0x000000011100780c */ /* 0x001fc80003f06270 */
[----:B------:R-:W-:-:S05]  /*51d0*/  FSEL R42, R40, R85, !P0 ;  /* 0x00000055282a7208 */ /* 0x000fca0004000000 */
[----:B------:R-:W0:Y:S04]  /*51e0*/  SHFL.UP PT, R84, R42, 0x2, RZ ;  /* 0x044000002a547989 */ /* 0x000e2800000e00ff */
[----:B-----5:R-:W-:-:S05]  /*51f0*/  @P0 FMUL.FTZ R41, R41, R16 ;  /* 0x0000001029290220 */ /* 0x020fca0000410000 */
        /* <DEDUP_REMOVED lines=10> */
[----:B-1----:R-:W-:Y:S01]  /*52a0*/  @P0 FMUL.FTZ R41, R41, R16 ;  /* 0x0000001029290220 */ /* 0x002fe20000410000 */
[----:B------:R-:W0:Y:S04]  /*52b0*/  SHFL.UP PT, R42, R164, 0x8, RZ ;  /* 0x05000000a42a7989 */ /* 0x000e2800000e00ff */
[----:B------:R-:W1:Y:S01]  /*52c0*/  SHFL.UP PT, R16, R41, 0x8, RZ ;  /* 0x0500000029107989 */ /* 0x000e6200000e00ff */
[C---:B------:R-:W-:Y:S01]  /*52d0*/  ISETP.GE.AND P0, PT, R17.reuse, 0x8, PT ;  /* 0x000000081100780c */ /* 0x040fe20003f06270 */
[----:B------:R-:W5:Y:S01]  /*52e0*/  S2UR UR14, SR_CgaCtaId ;  /* 0x00000000000e79c3 */ /* 0x000f620000008800 */
[----:B------:R-:W-:Y:S01]  /*52f0*/  ISETP.NE.AND P5, PT, R17, 0x1f, PT ;  /* 0x0000001f1100780c */ /* 0x000fe20003fa5270 */
[----:B0-----:R-:W-:-:S10]  /*5300*/  FFMA.FTZ R85, R41, R42, R164 ;  /* 0x0000002a29557223 */ /* 0x001fd400000100a4 */
[----:B-1----:R-:W-:Y:S01]  /*5310*/  @P0 FMUL.FTZ R41, R41, R16 ;  /* 0x0000001029290220 */ /* 0x002fe20000410000 */
[----:B------:R-:W-:-:S04]  /*5320*/  FSEL R164, R164, R85, !P0 ;  /* 0x00000055a4a47208 */ /* 0x000fc80004000000 */
[----:B------:R-:W0:Y:S04]  /*5330*/  SHFL.UP PT, R86, R41, 0x10, RZ ;  /* 0x0600000029567989 */ /* 0x000e2800000e00ff */
[----:B------:R-:W1:Y:S01]  /*5340*/  SHFL.UP PT, R87, R164, 0x10, RZ ;  /* 0x06000000a4577989 */ /* 0x000e6200000e00ff */
[----:B------:R-:W-:-:S03]  /*5350*/  LOP3.LUT P0, RZ, R54, 0x1f, RZ, 0xc0, !PT ;  /* 0x0000001f36ff7812 */ /* 0x000fc6000780c0ff */
[----:B------:R-:W-:Y:S04]  /*5360*/  STS [R141+0x2100], R8 ;  /* 0x002100088d007388 */ /* 0x000fe80000000800 */
[----:B--2---:R-:W-:Y:S04]  /*5370*/  STS [R140+0x2180], R13 ;  /* 0x0021800d8c007388 */ /* 0x004fe80000000800 */
[----:B---3--:R-:W-:Y:S01]  /*5380*/  STS [R139+0x2200], R12 ;  /* 0x0022000c8b007388 */ /* 0x008fe20000000800 */
[----:B------:R-:W-:-:S03]  /*5390*/  ISETP.EQ.OR P0, PT, RZ, UR6, P0 ;  /* 0x00000006ff007c0c */ /* 0x000fc60008702670 */
[----:B------:R-:W-:Y:S04]  /*53a0*/  STS [R138+0x2280], R43 ;  /* 0x0022802b8a007388 */ /* 0x000fe80000000800 */
[----:B------:R-:W-:Y:S01]  /*53b0*/  STS [R137+0x2300], R10 ;  /* 0x0023000a89007388 */ /* 0x000fe20000000800 */
[----:B------:R-:W-:-:S03]  /*53c0*/  SHF.R.U32.HI R84, RZ, 0x5, R54 ;  /* 0x00000005ff547819 */ /* 0x000fc60000011636 */
[----:B------:R-:W-:Y:S01]  /*53d0*/  STS [R136+0x2380], R15 ;  /* 0x0023800f88007388 */ /* 0x000fe20000000800 */
[----:B------:R-:W-:-:S03]  /*53e0*/  UMOV UR17, 0x400 ;  /* 0x0000040000117882 */ /* 0x000fc60000000000 */
[----:B------:R-:W-:Y:S01]  /*53f0*/  STS [R135+0x2400], R14 ;  /* 0x0024000e87007388 */ /* 0x000fe20000000800 */
[----:B------:R-:W-:-:S03]  /*5400*/  HFMA2 R85, -RZ, RZ, 0, 0 ;  /* 0x00000000ff557431 */ /* 0x000fc600000001ff */
[----:B----4-:R-:W-:Y:S01]  /*5410*/  STS [R134+0x2480], R11 ;  /* 0x0024800b86007388 */ /* 0x010fe20000000800 */
[----:B-----5:R-:W-:-:S03]  /*5420*/  ULEA UR17, UR14, UR17, 0x18 ;  /* 0x000000110e117291 */ /* 0x020fc6000f8ec0ff */
[----:B------:R-:W-:Y:S01]  /*5430*/  STS [R133+0x2500], R4 ;  /* 0x0025000485007388 */ /* 0x000fe20000000800 */
[----:B------:R-:W-:-:S03]  /*5440*/  ISETP.NE.AND P2, PT, R84, 0x3, PT ;  /* 0x000000035400780c */ /* 0x000fc60003f45270 */
[----:B------:R-:W-:Y:S01]  /*5450*/  STS [R132+0x2580], R9 ;  /* 0x0025800984007388 */ /* 0x000fe20000000800 */
[----:B------:R-:W-:-:S03]  /*5460*/  ISETP.NE.AND P1, PT, R84, 0x2, PT ;  /* 0x000000025400780c */ /* 0x000fc60003f25270 */
[----:B------:R2:W-:Y:S01]  /*5470*/  STS [R131+0x2600], R2 ;  /* 0x0026000283007388 */ /* 0x0005e20000000800 */
[----:B------:R-:W-:Y:S01]  /*5480*/  ISETP.NE.AND P3, PT, R84, 0x1, PT ;  /* 0x000000015400780c */ /* 0x000fe20003f65270 */
[----:B------:R-:W-:Y:S02]  /*5490*/  IMAD.MOV.U32 R84, RZ, RZ, 0x3f800000 ;  /* 0x3f800000ff547424 */ /* 0x000fe400078e00ff */
[----:B------:R-:W-:Y:S01]  /*54a0*/  STS [R130+0x2680], R3 ;  /* 0x0026800382007388 */ /* 0x000fe20000000800 */
[C---:B0-----:R-:W-:Y:S01]  /*54b0*/  FMUL.FTZ R86, R41.reuse, R86 ;  /* 0x0000005629567220 */ /* 0x041fe20000410000 */
[----:B-1----:R-:W-:Y:S01]  /*54c0*/  FFMA.FTZ R87, R41, R87, R164 ;  /* 0x0000005729577223 */ /* 0x002fe200000100a4 */
[----:B--2---:R-:W-:Y:S01]  /*54d0*/  @!P5 SHF.R.U32.HI R2, RZ, 0x2, R54 ;  /* 0x00000002ff02d819 */ /* 0x004fe20000011636 */
[----:B------:R-:W-:Y:S03]  /*54e0*/  STS [R129+0x2700], R6 ;  /* 0x0027000681007388 */ /* 0x000fe60000000800 */
[----:B------:R-:W-:Y:S01]  /*54f0*/  @!P5 LOP3.LUT R165, R2, 0xf8, RZ, 0xc0, !PT ;  /* 0x000000f802a5d812 */ /* 0x000fe200078ec0ff */
[----:B------:R-:W-:Y:S04]  /*5500*/  STS [R128+0x2780], R7 ;  /* 0x0027800780007388 */ /* 0x000fe80000000800 */
        /* <DEDUP_REMOVED lines=20> */
[----:B------:R0:W-:Y:S01]  /*5650*/  @!P5 STS.64 [R165+UR17+0x4200], R86 ;  /* 0x00420056a500d988 */ /* 0x0001e20008000a11 */
[----:B------:R-:W-:Y:S01]  /*5660*/  BAR.SYNC.DEFER_BLOCKING 0x0 ;  /* 0x0000000000007b1d */ /* 0x000fe20000010000 */
[----:B------:R-:W-:-:S04]  /*5670*/  ISETP.GE.AND P4, PT, R17, 0x10, PT ;  /* 0x000000101100780c */ /* 0x000fc80003f86270 */
[----:B0-----:R-:W-:Y:S02]  /*5680*/  FSEL R86, R41, R86, !P4 ;  /* 0x0000005629567208 */ /* 0x001fe40006000000 */
[----:B------:R-:W0:Y:S01]  /*5690*/  LDS.128 R40, [UR17+0x4200] ;  /* 0x00420011ff287984 */ /* 0x000e220008000c00 */
[----:B------:R-:W-:-:S03]  /*56a0*/  FSEL R87, R164, R87, !P4 ;  /* 0x00000057a4577208 */ /* 0x000fc60006000000 */
[----:B------:R-:W-:Y:S04]  /*56b0*/  SHFL.UP PT, R86, R86, 0x1, RZ ;  /* 0x0420000056567989 */ /* 0x000fe800000e00ff */
[----:B------:R-:W-:Y:S01]  /*56c0*/  SHFL.UP PT, R87, R87, 0x1, RZ ;  /* 0x0420000057577989 */ /* 0x000fe200000e00ff */
[C---:B0-----:R-:W-:Y:S01]  /*56d0*/  FSEL R159, R41.reuse, R159, !P3 ;  /* 0x0000009f299f7208 */ /* 0x041fe20005800000 */
[----:B------:R-:W-:Y:S01]  /*56e0*/  FFMA.FTZ R161, R41, R42, R43 ;  /* 0x0000002a29a17223 */ /* 0x000fe2000001002b */
[C---:B------:R-:W-:Y:S01]  /*56f0*/  FSEL R160, R40.reuse, R160, !P3 ;  /* 0x000000a028a07208 */ /* 0x040fe20005800000 */
[----:B------:R-:W-:Y:S02]  /*5700*/  FMUL.FTZ R164, R40, R42 ;  /* 0x0000002a28a47220 */ /* 0x000fe40000410000 */
[----:B------:R-:W0:Y:S01]  /*5710*/  LDS.128 R40, [UR17+0x4210] ;  /* 0x00421011ff287984 */ /* 0x000e220008000c00 */
[----:B------:R-:W-:-:S02]  /*5720*/  ISETP.GE.U32.AND P0, PT, R54, 0x20, PT ;  /* 0x000000203600780c */ /* 0x000fc40003f06070 */
[----:B------:R-:W-:Y:S02]  /*5730*/  FSEL R159, R161, R159, !P1 ;  /* 0x0000009fa19f7208 */ /* 0x000fe40004800000 */
[C---:B------:R-:W-:Y:S01]  /*5740*/  FSEL R160, R164.reuse, R160, !P1 ;  /* 0x000000a0a4a07208 */ /* 0x040fe20004800000 */
[----:B------:R-:W-:Y:S08]  /*5750*/  BSSY.RECONVERGENT B0, `(.L_x_2753) ;  /* 0x0000016000007945 */ /* 0x000ff00003800200 */
[----:B------:R-:W-:Y:S01]  /*5760*/  @P0 ISETP.NE.AND P1, PT, R17, RZ, PT ;  /* 0x000000ff1100020c */ /* 0x000fe20003f25270 */
[-C--:B0-----:R-:W-:Y:S01]  /*5770*/  FFMA.FTZ R41, R161, R40.reuse, R41 ;  /* 0x00000028a1297223 */ /* 0x081fe20000010029 */
[----:B------:R-:W-:-:S04]  /*5780*/  FMUL.FTZ R161, R164, R40 ;  /* 0x00000028a4a17220 */ /* 0x000fc80000410000 */
[----:B------:R-:W-:Y:S02]  /*5790*/  FSEL R159, R41, R159, !P2 ;  /* 0x0000009f299f7208 */ /* 0x000fe40005000000 */
[----:B------:R-:W-:Y:S01]  /*57a0*/  FSEL R160, R161, R160, !P2 ;  /* 0x000000a0a1a07208 */ /* 0x000fe20005000000 */
[----:B------:R-:W-:Y:S02]  /*57b0*/  FFMA.FTZ R164, R42, R41, R43 ;  /* 0x000000292aa47223 */ /* 0x000fe4000001002b */
[C---:B------:R-:W-:Y:S02]  /*57c0*/  @P0 FFMA.FTZ R40, R86.reuse, R159, R87 ;  /* 0x0000009f56280223 */ /* 0x040fe40000010057 */
[----:B------:R-:W-:Y:S01]  /*57d0*/  @P0 FMUL.FTZ R41, R86, R160 ;  /* 0x000000a056290220 */ /* 0x000fe20000410000 */
[----:B------:R-:W-:Y:S01]  /*57e0*/  FMUL.FTZ R161, R42, R161 ;  /* 0x000000a12aa17220 */ /* 0x000fe20000410000 */
[----:B------:R-:W-:Y:S02]  /*57f0*/  ISETP.NE.AND P2, PT, R54, RZ, PT ;  /* 0x000000ff3600720c */ /* 0x000fe40003f45270 */
[----:B------:R-:W-:-:S02]  /*5800*/  @P0 FSEL R87, R159, R40, !P1 ;  /* 0x000000289f570208 */ /* 0x000fc40004800000 */
[----:B------:R-:W-:Y:S01]  /*5810*/  @P0 FSEL R86, R160, R41, !P1 ;  /* 0x00000029a0560208 */ /* 0x000fe20004800000 */
[----:B------:R-:W-:Y:S01]  /*5820*/  @P0 IMAD.MOV.U32 R41, RZ, RZ, R85 ;  /* 0x000000ffff290224 */ /* 0x000fe200078e0055 */
        /* <DEDUP_REMOVED lines=8> */
.L_x_2754:
[----:B------:R-:W-:Y:S05]  /*58b0*/  BSYNC.RECONVERGENT B0 ;  /* 0x0000000000007941 */ /* 0x000fea0003800200 */
.L_x_2753:
        /* <DEDUP_REMOVED lines=28> */
[----:B------:R-:W-:-:S04]  /*5a80*/  IMAD.U32 R18, RZ, RZ, UR34 ;  /* 0x00000022ff127e24 */ /* 0x000fc8000f8e00ff */
[----:B------:R-:W-:-:S05]  /*5a90*/  MOV R19, UR35 ;  /* 0x0000002300137c02 */ /* 0x000fca0008000f00 */
[----:B------:R1:W-:Y:S02]  /*5aa0*/  STG.E.64 desc[UR26][R18.64], R40 ;  /* 0x0000002812007986 */ /* 0x0003e4000c101b1a */
.L_x_2756:
[----:B------:R-:W-:Y:S05]  /*5ab0*/  BSYNC.RECONVERGENT B0 ;  /* 0x0000000000007941 */ /* 0x000fea0003800200 */
.L_x_2755:
[----:B------:R-:W-:Y:S01]  /*5ac0*/  ULEA UR20, UP0, UR10, UR20, 0x2 ;  /* 0x000000140a147291 */ /* 0x000fe2000f8010ff */
[----:B------:R-:W-:Y:S01]  /*5ad0*/  FFMA.FTZ R76, R5, R23, R76 ;  /* 0x00000017054c7223 */ /* 0x000fe2000001004c */
[----:B------:R-:W-:Y:S01]  /*5ae0*/  UIADD3 UR11, UPT, UPT, UR11, 0x1, URZ ;  /* 0x000000010b0b7890 */ /* 0x000fe2000fffe0ff */
[----:B------:R-:W-:Y:S01]  /*5af0*/  FFMA.FTZ R78, R7, R31, R78 ;  /* 0x0000001f074e7223 */ /* 0x000fe2000001004e */
[----:B------:R-:W-:Y:S01]  /*5b00*/  UIADD3.X UR21, UPT, UPT, UR21, UR19, URZ, UP0, !UPT ;  /* 0x0000001315157290 */ /* 0x000fe200087fe4ff */
[----:B------:R-:W-:Y:S01]  /*5b10*/  IMAD.U32 R5, RZ, RZ, UR36 ;  /* 0x00000024ff057e24 */ /* 0x000fe2000f8e00ff */
[----:B------:R-:W-:Y:S01]  /*5b20*/  UISETP.NE.AND UP0, UPT, UR11, URZ, UPT ;  /* 0x000000ff0b00728c */ /* 0x000fe2000bf05270 */
[----:B------:R-:W-:Y:S01]  /*5b30*/  MOV R7, UR38 ;  /* 0x0000002600077c02 */ /* 0x000fe20008000f00 */
[----:B------:R-:W-:Y:S01]  /*5b40*/  FFMA.FTZ R93, R16, R30, R93 ;  /* 0x0000001e105d7223 */ /* 0x000fe2000001005d */
[----:B------:R-:W-:Y:S01]  /*5b50*/  FFMA.FTZ R92, R15, R52, R92 ;  /* 0x000000340f5c7223 */ /* 0x000fe2000001005c */
[----:B------:R-:W-:Y:S01]  /*5b60*/  LEA R162, P0, R5, R162, 0x2 ;  /* 0x000000a205a27211 */ /* 0x000fe200078010ff */
[----:B------:R-:W-:Y:S01]  /*5b70*/  FFMA.FTZ R91, R14, R50, R91 ;  /* 0x000000320e5b7223 */ /* 0x000fe2000001005b */
[----:B------:R-:W-:Y:S01]  /*5b80*/  LEA R82, P1, R7, R82, 0x2 ;  /* 0x0000005207527211 */ /* 0x000fe200078210ff */
        /* <DEDUP_REMOVED lines=12> */
[----:B------:R-:W-:Y:S01]  /*5c50*/  UIADD3 UR8, UPT, UPT, UR8, 0x1, URZ ;  /* 0x0000000108087890 */ /* 0x000fe2000fffe0ff */
[----:B------:R-:W-:Y:S01]  /*5c60*/  IADD3.X R83, PT, PT, R83, UR15, RZ, P1, !PT ;  /* 0x0000000f53537c10 */ /* 0x000fe20008ffe4ff */
[----:B------:R-:W-:Y:S01]  /*5c70*/  UIADD3 UR9, UPT, UPT, UR9, 0x8, URZ ;  /* 0x0000000809097890 */ /* 0x000fe2000fffe0ff */
[----:B------:R-:W-:Y:S11]  /*5c80*/  BRA.U UP0, `(.L_x_2757) ;  /* 0xffffffe100f47547 */ /* 0x000ff6000b83ffff */
.L_x_2752:
[----:B------:R-:W2:Y:S01]  /*5c90*/  S2R R157, SR_TID.X ;  /* 0x00000000009d7919 */ /* 0x000ea20000002100 */
[----:B------:R-:W-:Y:S01]  /*5ca0*/  USHF.L.U32 UR10, UR6, 0xb, URZ ;  /* 0x0000000b060a7899 */ /* 0x000fe200080006ff */
[----:B------:R-:W-:Y:S01]  /*5cb0*/  LOP3.LUT R158, R158, 0x3e00, RZ, 0xc0, !PT ;  /* 0x00003e009e9e7812 */ /* 0x000fe200078ec0ff */
[----:B------:R-:W3:Y:S01]  /*5cc0*/  LDCU.64 UR8, c[0x0][0x478] ;  /* 0x00008f00ff0877ac */ /* 0x000ee20008000a00 */
[----:B------:R-:W-:Y:S03]  /*5cd0*/  BAR.SYNC.DEFER_BLOCKING 0x0 ;  /* 0x0000000000007b1d */ /* 0x000fe60000010000 */
[----:B------:R-:W-:Y:S01]  /*5ce0*/  MOV R2, UR10 ;  /* 0x0000000a00027c02 */ /* 0x000fe20008000f00 */
[----:B------:R-:W-:Y:S02]  /*5cf0*/  UIADD3 UR24, UP0, UPT, UR24, 0x2000, URZ ;  /* 0x0000200018187890 */ /* 0x000fe4000ff1e0ff */
[----:B------:R-:W-:-:S02]  /*5d00*/  UIADD3 UR6, UPT, UPT, UR6, 0x1, URZ ;  /* 0x0000000106067890 */ /* 0x000fc4000fffe0ff */
[----:B------:R-:W-:Y:S02]  /*5d10*/  UIADD3.X UR25, UPT, UPT, URZ, UR25, URZ, UP0, !UPT ;  /* 0x00000019ff197290 */ /* 0x000fe400087fe4ff */
[----:B------:R-:W-:Y:S02]  /*5d20*/  UIADD3 UR22, UP1, UPT, UR22, 0x2000, URZ ;  /* 0x0000200016167890 */ /* 0x000fe4000ff3e0ff */
[----:B------:R-:W-:Y:S02]  /*5d30*/  UIADD3 UR28, UP2, UPT, UR28, 0x2000, URZ ;  /* 0x000020001c1c7890 */ /* 0x000fe4000ff5e0ff */
[----:B------:R-:W-:Y:S02]  /*5d40*/  UIADD3 UR30, UP3, UPT, UR30, 0x2000, URZ ;  /* 0x000020001e1e7890 */ /* 0x000fe4000ff7e0ff */
[----:B------:R-:W-:Y:S02]  /*5d50*/  UIADD3.X UR23, UPT, UPT, URZ, UR23, URZ, UP1, !UPT ;  /* 0x00000017ff177290 */ /* 0x000fe40008ffe4ff */
[----:B------:R-:W-:-:S02]  /*5d60*/  UIADD3.X UR29, UPT, UPT, URZ, UR29, URZ, UP2, !UPT ;  /* 0x0000001dff1d7290 */ /* 0x000fc400097fe4ff */
[----:B------:R-:W-:Y:S01]  /*5d70*/  UIADD3.X UR31, UPT, UPT, URZ, UR31, URZ, UP3, !UPT ;  /* 0x0000001fff1f7290 */ /* 0x000fe20009ffe4ff */
[----:B------:R-:W-:Y:S01]  /*5d80*/  STS [R125], R93 ;  /* 0x0000005d7d007388 */ /* 0x000fe20000000800 */
[----:B--2---:R-:W-:-:S03]  /*5d90*/  ISETP.NE.AND P0, PT, R157, RZ, PT ;  /* 0x000000ff9d00720c */ /* 0x004fc60003f05270 */
[----:B------:R-:W-:Y:S01]  /*5da0*/  STS [R124+0x4], R92 ;  /* 0x0000045c7c007388 */ /* 0x000fe20000000800 */
[----:B------:R-:W-:-:S03]  /*5db0*/  LOP3.LUT R5, R158, 0x1f, R157, 0xf8, !PT ;  /* 0x0000001f9e057812 */ /* 0x000fc600078ef89d */
[----:B------:R-:W-:Y:S04]  /*5dc0*/  STS [R123+0x8], R91 ;  /* 0x0000085b7b007388 */ /* 0x000fe80000000800 */
[----:B------:R-:W-:Y:S02]  /*5dd0*/  STS [R122+0xc], R90 ;  /* 0x00000c5a7a007388 */ /* 0x000fe40000000800 */
[----:B------:R-:W2:Y:S02]  /*5de0*/  @!P0 LDC R0, c[0x0][0x388] ;  /* 0x0000e200ff008b82 */ /* 0x000ea40000000800 */
[----:B------:R-:W-:Y:S04]  /*5df0*/  STS [R121+0x10], R89 ;  /* 0x0000105979007388 */ /* 0x000fe80000000800 */
[----:B------:R-:W-:Y:S04]  /*5e00*/  STS [R120+0x14], R88 ;  /* 0x0000145878007388 */ /* 0x000fe80000000800 */
[----:B------:R-:W-:Y:S04]  /*5e10*/  STS [R119+0x18], R81 ;  /* 0x0000185177007388 */ /* 0x000fe80000000800 */
[----:B------:R-:W-:Y:S04]  /*5e20*/  STS [R118+0x1c], R80 ;  /* 0x00001c5076007388 */ /* 0x000fe80000000800 */
[----:B------:R-:W-:Y:S04]  /*5e30*/  STS [R117+0x20], R79 ;  /* 0x0000204f75007388 */ /* 0x000fe80000000800 */
[----:B------:R-:W-:Y:S01]  /*5e40*/  STS [R116+0x24], R78 ;  /* 0x0000244e74007388 */ /* 0x000fe20000000800 */
[----:B--2---:R-:W-:-:S03]  /*5e50*/  @!P0 VIADD R0, R0, -UR10 ;  /* 0x8000000a00008c36 */ /* 0x004fc60008000000 */
        /* <DEDUP_REMOVED lines=20> */
[----:B-1----:R-:W-:Y:S04]  /*5fa0*/  LDS R19, [R128+0x680] ;  /* 0x0006800080137984 */ /* 0x002fe80000000800 */
[----:B------:R-:W-:Y:S04]  /*5fb0*/  LDS R127, [R127+0x700] ;  /* 0x000700007f7f7984 */ /* 0x000fe80000000800 */
[----:B------:R-:W-:Y:S04]  /*5fc0*/  LDS R21, [R126+0x780] ;  /* 0x000780007e157984 */ /* 0x000fe80000000800 */
[----:B------:R-:W-:Y:S01]  /*5fd0*/  @!P0 STS [UR17+0x2100], R0 ;  /* 0x00210000ff008988 */ /* 0x000fe20008000811 */
[----:B------:R-:W-:Y:S01]  /*5fe0*/  BAR.SYNC.DEFER_BLOCKING 0x0 ;  /* 0x0000000000007b1d */ /* 0x000fe20000010000 */
[----:B------:R-:W-:-:S04]  /*5ff0*/  IADD3 R3, P0, P1, R5, UR12, R2 ;  /* 0x0000000c05037c10 */ /* 0x000fc8000f91e002 */
[----:B------:R-:W-:Y:S02]  /*6000*/  IADD3.X R6, PT, PT, RZ, UR7, RZ, P0, P1 ;  /* 0x00000007ff067c10 */ /* 0x000fe400087e24ff */
[C---:B---3--:R-:W-:Y:S01]  /*6010*/  LEA R2, P3, R3.reuse, UR8, 0x2 ;  /* 0x0000000803027c11 */ /* 0x048fe2000f8610ff */
        /* <DEDUP_REMOVED lines=38> */
.L_x_2759:
        /* <DEDUP_REMOVED lines=16> */
.L_x_5030:


//--------------------- .text._Z25selective_scan_fwd_kernelI32Selective_Scan_fwd_kernel_traitsILi128ELi16ELi1ELb0ELb1ELb1ELb1EffEEv13SSMParamsBase --------------------------
	.section	.text._Z25selective_scan_fwd_kernelI32Selective_Scan_fwd_kernel_traitsILi128ELi16ELi1ELb0ELb1ELb1ELb1EffEEv13SSMParamsBase,"ax",@progbits
	.align	128
        .global         _Z25selective_scan_fwd_kernelI32Selective_Scan_fwd_kernel_traitsILi128ELi16ELi1ELb0ELb1ELb1ELb1EffEEv13SSMParamsBase
        .type           _Z25selective_scan_fwd_kernelI32Selective_Scan_fwd_kernel_traitsILi128ELi16ELi1ELb0ELb1ELb1ELb1EffEEv13SSMParamsBase,@function
        .size           _Z25selective_scan_fwd_kernelI32Selective_Scan_fwd_kernel_traitsILi128ELi16ELi1ELb0ELb1ELb1ELb1EffEEv13SSMParamsBase,(.L_x_5031 - _Z25selective_scan_fwd_kernelI32Selective_Scan_fwd_kernel_traitsILi128ELi16ELi1ELb0ELb1ELb1ELb1EffEEv13SSMParamsBase)
        .other          _Z25selective_scan_fwd_kernelI32Selective_Scan_fwd_kernel_traitsILi128ELi16ELi1ELb0ELb1ELb1ELb1EffEEv13SSMParamsBase,@"STO_CUDA_ENTRY STV_DEFAULT"
_Z25selective_scan_fwd_kernelI32Selective_Scan_fwd_kernel_traitsILi128ELi16ELi1ELb0ELb1ELb1ELb1EffEEv13SSMParamsBase:
.text._Z25selective_scan_fwd_kernelI32Selective_Scan_fwd_kernel_traitsILi128ELi16ELi1ELb0ELb1ELb1ELb1EffEEv13SSMParamsBase:
[----:B------:R-:W-:Y:S01]  /*0000*/  LDC R1, c[0x0][0x37c] ;  /* 0x0000df00ff017b82 */ /* 0x000fe20000000800 */
[----:B------:R-:W0:Y:S07]  /*0010*/  LDCU.64 UR4, c[0x0][0x470] ;  /* 0x00008e00ff0477ac */ /* 0x000e2e0008000a00 */
[----:B------:R-:W1:Y:S01]  /*0020*/  S2UR UR25, SR_CTAID.Y ;  /* 0x00000000001979c3 */ /* 0x000e620000002600 */
[----:B------:R-:W2:Y:S01]  /*0030*/  LDCU.64 UR26, c[0x0][0x358] ;  /* 0x00006b00ff1a77ac */ /* 0x000ea20008000a00 */
[----:B------:R-:W3:Y:S01]  /*0040*/  LDCU UR24, c[0x0][0x398] ;  /* 0x00007300ff1877ac */ /* 0x000ee20008000800 */
[----:B------:R-:W4:Y:S01]  /*0050*/  LDCU.128 UR8, c[0x0][0x450] ;  /* 0x00008a00ff0877ac */ /* 0x000f220008000c00 */
[----:B------:R-:W2:Y:S01]  /*0060*/  LDCU.128 UR12, c[0x0][0x3f0] ;  /* 0x00007e00ff0c77ac */ /* 0x000ea20008000c00 */
[----:B0-----:R-:W-:Y:S01]  /*0070*/  UISETP.NE.U32.AND UP1, UPT, UR4, URZ, UPT ;  /* 0x000000ff0400728c */ /* 0x001fe2000bf25070 */
[----:B------:R-:W0:Y:S03]  /*0080*/  LDCU UR34, c[0x0][0x394] ;  /* 0x00007280ff2277ac */ /* 0x000e260008000800 */
[----:B------:R-:W-:Y:S01]  /*0090*/  UISETP.NE.AND.EX UP1, UPT, UR5, URZ, UPT, UP1 ;  /* 0x000000ff0500728c */ /* 0x000fe2000bf25310 */
[----:B---3--:R-:W-:Y:S01]  /*00a0*/  MOV R0, UR24 ;  /* 0x0000001800007c02 */ /* 0x008fe20008000f00 */
        /* <DEDUP_REMOVED lines=9> */
[----:B------:R-:W1:Y:S01]  /*0140*/  LDCU.64 UR32, c[0x0][0x3e8] ;  /* 0x00007d00ff2077ac */ /* 0x000e620008000a00 */
[----:B------:R-:W-:Y:S02]  /*0150*/  R2UR UR21, R0 ;  /* 0x00000000001572ca */ /* 0x000fe400000e0000 */
[----:B------:R-:W-:Y:S01]  /*0160*/  IMAD.U32 R5, RZ, RZ, UR5 ;  /* 0x00000005ff057e24 */ /* 0x000fe2000f8e00ff */
[----:B------:R-:W-:Y:S02]  /*0170*/  PLOP3.LUT P0, PT, PT, PT, UP0, 0x80, 0x8 ;  /* 0x000000000008781c */ /* 0x000fe40003f0f008 */
[----:B------:R-:W-:Y:S02]  /*0180*/  @UP0 ULEA UR10, UP2, UR25, UR10, 0x2 ;  /* 0x0000000a190a0291 */ /* 0x000fe4000f8410ff */
[----:B--2---:R-:W5:Y:S02]  /*0190*/  @P1 LDG.E R4, desc[UR26][R4.64] ;  /* 0x0000001a04041981 */ /* 0x004f64000c1e1900 */
[----:B------:R-:W-:-:S02]  /*01a0*/  @UP0 ULEA.HI.X UR11, UR25, UR11, URZ, 0x2, UP2 ;  /* 0x0000000b190b0291 */ /* 0x000fc400090f14ff */
[----:B------:R-:W-:Y:S02]  /*01b0*/  IMAD.U32 R2, RZ, RZ, UR10 ;  /* 0x0000000aff027e24 */ /* 0x000fe4000f8e00ff */
[----:B------:R-:W2:Y:S02]  /*01c0*/  I2F.RP R0, UR21 ;  /* 0x0000001500007d06 */ /* 0x000ea40008209400 */
[----:B------:R-:W-:-:S05]  /*01d0*/  IMAD.U32 R3, RZ, RZ, UR11 ;  /* 0x0000000bff037e24 */ /* 0x000fca000f8e00ff */
[----:B------:R0:W5:Y:S01]  /*01e0*/  @P0 LDG.E R2, desc[UR26][R2.64] ;  /* 0x0000001a02020981 */ /* 0x000162000c1e1900 */
[----:B--2---:R-:W2:Y:S02]  /*01f0*/  MUFU.RCP R0, R0 ;  /* 0x0000000000007308 */ /* 0x004ea40000001000 */
[----:B--2---:R-:W-:-:S06]  /*0200*/  VIADD R6, R0, 0xffffffe ;  /* 0x0ffffffe00067836 */ /* 0x004fcc0000000000 */
[----:B------:R-:W2:Y:S01]  /*0210*/  F2I.FTZ.U32.TRUNC.NTZ R6, R6 ;  /* 0x0000000600067305 */ /* 0x000ea2000021f000 */
[----:B0-----:R-:W-:Y:S02]  /*0220*/  IABS R3, UR25 ;  /* 0x0000001900037c13 */ /* 0x001fe40008000000 */
[----:B--2---:R-:W-:Y:S02]  /*0230*/  R2UR UR5, R6 ;  /* 0x00000000060572ca */ /* 0x004fe400000e0000 */
[----:B------:R-:W-:Y:S01]  /*0240*/  R2UR UR20, R3 ;  /* 0x00000000031472ca */ /* 0x000fe200000e0000 */
[----:B------:R-:W-:-:S10]  /*0250*/  UMOV UR4, URZ ;  /* 0x000000ff00047c82 */ /* 0x000fd40008000000 */
[----:B------:R-:W-:-:S04]  /*0260*/  UIADD3 UR16, UPT, UPT, URZ, -UR5, URZ ;  /* 0x80000005ff107290 */ /* 0x000fc8000fffe0ff */
[----:B------:R-:W-:-:S04]  /*0270*/  UIMAD UR16, UR16, UR21, URZ ;  /* 0x00000015101072a4 */ /* 0x000fc8000f8e02ff */
[----:B------:R-:W-:Y:S01]  /*0280*/  UIMAD.WIDE.U32 UR16, UR5, UR16, UR4 ;  /* 0x00000010051072a5 */ /* 0x000fe2000f8e0004 */
[----:B------:R-:W0:Y:S01]  /*0290*/  S2UR UR10, SR_CTAID.X ;  /* 0x00000000000a79c3 */ /* 0x000e220000002500 */
[----:B------:R-:W2:Y:S02]  /*02a0*/  LDCU.128 UR4, c[0x0][0x400] ;  /* 0x00008000ff0477ac */ /* 0x000ea40008000c00 */
[----:B------:R-:W-:-:S07]  /*02b0*/  UIMAD.WIDE.U32 UR18, UR17, UR20, URZ ;  /* 0x00000014111272a5 */ /* 0x000fce000f8e00ff */
[----:B------:R-:W-:Y:S02]  /*02c0*/  UMOV UR11, UR19 ;  /* 0x00000013000b7c82 */ /* 0x000fe40008000000 */
[----:B------:R-:W-:-:S04]  /*02d0*/  UIADD3 UR18, UPT, UPT, -UR11, URZ, URZ ;  /* 0x000000ff0b127290 */ /* 0x000fc8000fffe1ff */
[----:B------:R-:W-:-:S04]  /*02e0*/  UIMAD UR18, UR21, UR18, UR20 ;  /* 0x00000012151272a4 */ /* 0x000fc8000f8e0214 */
[----:B------:R-:W-:Y:S02]  /*02f0*/  UISETP.GT.U32.AND UP1, UPT, UR21, UR18, UPT ;  /* 0x000000121500728c */ /* 0x000fe4000bf24070 */
[----:B0-----:R-:W-:-:S09]  /*0300*/  UIMAD.WIDE.U32 UR16, UR10, UR12, URZ ;  /* 0x0000000c0a1072a5 */ /* 0x001fd2000f8e00ff */
[----:B------:R-:W-:-:S04]  /*0310*/  @!UP1 UIADD3 UR18, UPT, UPT, UR18, -UR21, URZ ;  /* 0x8000001512129290 */ /* 0x000fc8000fffe0ff */
[----:B------:R-:W-:Y:S02]  /*0320*/  UISETP.GE.U32.AND UP0, UPT, UR18, UR21, UPT ;  /* 0x000000151200728c */ /* 0x000fe4000bf06070 */
[----:B------:R-:W-:Y:S02]  /*0330*/  UIMAD UR17, UR10, UR13, UR17 ;  /* 0x0000000d0a1172a4 */ /* 0x000fe4000f8e0211 */
[----:B--2---:R-:W-:Y:S02]  /*0340*/  UIMAD.WIDE.U32 UR12, UR10, UR4, URZ ;  /* 0x000000040a0c72a5 */ /* 0x004fe4000f8e00ff */
[----:B------:R-:W-:Y:S02]  /*0350*/  ULOP3.LUT UR4, UR25, UR24, URZ, 0x3c, !UPT ;  /* 0x0000001819047292 */ /* 0x000fe4000f8e3cff */
[----:B------:R-:W-:Y:S02]  /*0360*/  @!UP1 UIADD3 UR11, UPT, UPT, UR11, 0x1, URZ ;  /* 0x000000010b0b9890 */ /* 0x000fe4000fffe0ff */
[----:B------:R-:W-:-:S02]  /*0370*/  UISETP.GE.AND UP2, UPT, UR34, 0x1, UPT ;  /* 0x000000012200788c */ /* 0x000fc4000bf46270 */
[----:B------:R-:W-:Y:S02]  /*0380*/  UISETP.GE.AND UP1, UPT, UR4, URZ, UPT ;  /* 0x000000ff0400728c */ /* 0x000fe4000bf26270 */
[----:B------:R-:W-:Y:S02]  /*0390*/  @UP0 UIADD3 UR11, UPT, UPT, UR11, 0x1, URZ ;  /* 0x000000010b0b0890 */ /* 0x000fe4000fffe0ff */
[----:B------:R-:W-:Y:S01]  /*03a0*/  UISETP.NE.AND UP0, UPT, UR24, URZ, UPT ;  /* 0x000000ff1800728c */ /* 0x000fe2000bf05270 */
[----:B------:R-:W-:Y:S01]  /*03b0*/  PLOP3.LUT P2, PT, PT, PT, UP2, 0x80, 0x8 ;  /* 0x000000000008781c */ /* 0x000fe20003f4f028 */
[----:B------:R-:W-:Y:S02]  /*03c0*/  UIMAD UR13, UR10, UR5, UR13 ;  /* 0x000000050a0d72a4 */ /* 0x000fe4000f8e020d */
[----:B------:R-:W-:Y:S02]  /*03d0*/  UIMAD.WIDE.U32 UR16, UR25, UR14, UR16 ;  /* 0x0000000e191072a5 */ /* 0x000fe4000f8e0010 */
[----:B------:R-:W-:-:S02]  /*03e0*/  UIMAD.WIDE.U32 UR12, UR25, UR6, UR12 ;  /* 0x00000006190c72a5 */ /* 0x000fc4000f8e000c */
[----:B---3--:R-:W-:Y:S02]  /*03f0*/  UIMAD.WIDE.U32 UR18, UR10, UR30, URZ ;  /* 0x0000001e0a1272a5 */ /* 0x008fe4000f8e00ff */
[----:B------:R-:W-:Y:S02]  /*0400*/  @!UP1 UIADD3 UR11, UPT, UPT, -UR11, URZ, URZ ;  /* 0x000000ff0b0b9290 */ /* 0x000fe4000fffe1ff */
[----:B------:R-:W-:Y:S02]  /*0410*/  @!UP0 ULOP3.LUT UR11, URZ, UR24, URZ, 0x33, !UPT ;  /* 0x00000018ff0b8292 */ /* 0x000fe4000f8e33ff */
[----:B------:R-:W-:Y:S02]  /*0420*/  UIMAD UR23, UR25, UR15, UR17 ;  /* 0x0000000f191772a4 */ /* 0x000fe4000f8e0211 */
[----:B------:R-:W-:Y:S02]  /*0430*/  UIMAD UR22, UR25, UR7, UR13 ;  /* 0x00000007191672a4 */ /* 0x000fe4000f8e020d */
[----:B------:R-:W-:Y:S01]  /*0440*/  UIMAD UR21, UR10, UR31, UR19 ;  /* 0x0000001f0a1572a4 */ /* 0x000fe2000f8e0213 */
[----:B------:R-:W0:Y:S01]  /*0450*/  LDCU.64 UR30, c[0x0][0x3c8] ;  /* 0x00007900ff1e77ac */ /* 0x000e220008000a00 */
[----:B------:R-:W2:Y:S01]  /*0460*/  LDCU.128 UR4, c[0x0][0x460] ;  /* 0x00008c00ff0477ac */ /* 0x000ea20008000c00 */
[----:B----4-:R-:W-:-:S02]  /*0470*/  UIMAD.WIDE.U32 UR14, UR10, UR28, URZ ;  /* 0x0000001c0a0e72a5 */ /* 0x010fc4000f8e00ff */
[----:B------:R-:W-:Y:S01]  /*0480*/  USHF.R.S32.HI UR20, URZ, 0x1f, UR11 ;  /* 0x0000001fff147899 */ /* 0x000fe2000801140b */
[----:B012---:R-:W-:Y:S11]  /*0490*/  @!P2 EXIT ;  /* 0x000000000000a94d */ /* 0x007ff60003800000 */
[----:B------:R-:W0:Y:S01]  /*04a0*/  S2R R158, SR_TID.X ;  /* 0x00000000009e7919 */ /* 0x000e220000002100 */
[----:B------:R-:W-:Y:S01]  /*04b0*/  UMOV UR19, UR21 ;  /* 0x0000001500137c82 */ /* 0x000fe20008000000 */
[----:B------:R-:W-:Y:S02]  /*04c0*/  UIMAD UR13, UR20, UR32, URZ ;  /* 0x00000020140d72a4 */ /* 0x000fe4000f8e02ff */
[----:B------:R-:W-:Y:S01]  /*04d0*/  UIMAD.WIDE.U32 UR18, UR11, UR32, UR18 ;  /* 0x000000200b1272a5 */ /* 0x000fe2000f8e0012 */
[----:B------:R-:W1:Y:S01]  /*04e0*/  LDCU UR32, c[0x0][0x384] ;  /* 0x00007080ff2077ac */ /* 0x000e620008000800 */
[----:B------:R-:W-:Y:S01]  /*04f0*/  UIMAD UR15, UR10, UR29, UR15 ;  /* 0x0000001d0a0f72a4 */ /* 0x000fe2000f8e020f */
[----:B------:R-:W2:Y:S01]  /*0500*/  LDCU.64 UR28, c[0x0][0x448] ;  /* 0x00008900ff1c77ac */ /* 0x000ea20008000a00 */
[----:B------:R-:W-:Y:S02]  /*0510*/  UIMAD UR24, UR11, UR33, UR13 ;  /* 0x000000210b1872a4 */ /* 0x000fe4000f8e020d */
[----:B------:R-:W-:Y:S01]  /*0520*/  ULEA UR13, UP0, UR16, UR4, 0x2 ;  /* 0x00000004100d7291 */ /* 0x000fe2000f8010ff */
[----:B------:R-:W3:Y:S01]  /*0530*/  LDCU UR33, c[0x0][0x38c] ;  /* 0x00007180ff2177ac */ /* 0x000ee20008000800 */
[----:B------:R-:W-:-:S02]  /*0540*/  ULEA UR17, UP1, UR12, UR6, 0x2 ;  /* 0x000000060c117291 */ /* 0x000fc4000f8210ff */
[----:B------:R-:W-:Y:S02]  /*0550*/  ULEA.HI.X UR16, UR16, UR5, UR23, 0x2, UP0 ;  /* 0x0000000510107291 */ /* 0x000fe400080f1417 */
[----:B------:R-:W-:Y:S01]  /*0560*/  UIMAD UR20, UR20, UR30, URZ ;  /* 0x0000001e141472a4 */ /* 0x000fe2000f8e02ff */
[----:B------:R-:W-:Y:S01]  /*0570*/  UMOV UR5, URZ ;  /* 0x000000ff00057c82 */ /* 0x000fe20008000000 */
[----:B------:R-:W-:Y:S01]  /*0580*/  UMOV UR4, URZ ;  /* 0x000000ff00047c82 */ /* 0x000fe20008000000 */
[----:B-----5:R-:W-:Y:S01]  /*0590*/  @P0 R2UR UR5, R2 ;  /* 0x00000000020502ca */ /* 0x020fe200000e0000 */
[----:B------:R-:W-:Y:S01]  /*05a0*/  ULEA UR21, UP0, UR18, UR8, 0x2 ;  /* 0x0000000812157291 */ /* 0x000fe2000f8010ff */
[----:B------:R-:W-:Y:S01]  /*05b0*/  @P1 R2UR UR4, R4 ;  /* 0x00000000040412ca */ /* 0x000fe200000e0000 */
[----:B------:R-:W-:Y:S01]  /*05c0*/  UIADD3 UR23, UPT, UPT, UR19, UR24, URZ ;  /* 0x0000001813177290 */ /* 0x000fe2000fffe0ff */
[----:B0-----:R-:W-:Y:S01]  /*05d0*/  SHF.L.U32 R0, R158, 0x4, RZ ;  /* 0x000000049e007819 */ /* 0x001fe200000006ff */
[----:B------:R-:W-:-:S02]  /*05e0*/  ULEA.HI.X UR12, UR12, UR7, UR22, 0x2, UP1 ;  /* 0x000000070c0c7291 */ /* 0x000fc400088f1416 */
[----:B------:R-:W-:Y:S01]  /*05f0*/  UIMAD.WIDE.U32 UR6, UR11, UR30, UR14 ;  /* 0x0000001e0b0672a5 */ /* 0x000fe2000f8e000e */
[----:B------:R-:W-:Y:S01]  /*0600*/  LOP3.LUT R3, R0, 0x3e00, RZ, 0xc0, !PT ;  /* 0x00003e0000037812 */ /* 0x000fe200078ec0ff */
[----:B------:R-:W-:Y:S02]  /*0610*/  UIMAD UR22, UR11, UR31, UR20 ;  /* 0x0000001f0b1672a4 */ /* 0x000fe4000f8e0214 */
[----:B-1----:R-:W-:Y:S01]  /*0620*/  UIMAD UR10, UR10, UR32, UR25 ;  /* 0x000000200a0a72a4 */ /* 0x002fe2000f8e0219 */
[----:B------:R-:W-:Y:S01]  /*0630*/  LOP3.LUT R0, R3, 0x1f, R158, 0xf8, !PT ;  /* 0x0000001f03007812 */ /* 0x000fe200078ef89e */
[----:B------:R-:W-:Y:S02]  /*0640*/  ULEA.HI.X UR23, UR18, UR9, UR23, 0x2, UP0 ;  /* 0x0000000912177291 */ /* 0x000fe400080f1417 */
[----:B--2---:R-:W-:Y:S02]  /*0650*/  ULEA UR20, UP0, UR6, UR28, 0x2 ;  /* 0x0000001c06147291 */ /* 0x004fe4000f8010ff */
[----:B------:R-:W-:-:S02]  /*0660*/  UIADD3 UR22, UPT, UPT, UR7, UR22, URZ ;  /* 0x0000001607167290 */ /* 0x000fc4000fffe0ff */
[----:B------:R-:W-:Y:S02]  /*0670*/  UIMAD UR10, UR10, UR34, URZ ;  /* 0x000000220a0a72a4 */ /* 0x000fe4000f8e02ff */
[----:B------:R-:W-:Y:S02]  /*0680*/  ULEA.HI.X UR22, UR6, UR29, UR22, 0x2, UP0 ;  /* 0x0000001d06167291 */ /* 0x000fe400080f1416 */
[----:B---3--:R-:W-:Y:S01]  /*0690*/  UIMAD UR19, UR10, UR33, URZ ;  /* 0x000000210a1372a4 */ /* 0x008fe2000f8e02ff */
[----:B------:R-:W-:Y:S01]  /*06a0*/  UMOV UR18, UR13 ;  /* 0x0000000d00127c82 */ /* 0x000fe20008000000 */
[----:B------:R-:W-:Y:S01]  /*06b0*/  UMOV UR6, URZ ;  /* 0x000000ff00067c82 */ /* 0x000fe20008000000 */
[----:B------:R-:W-:-:S09]  /*06c0*/  UMOV UR7, UR12 ;  /* 0x0000000c00077c82 */ /* 0x000fd20008000000 */
.L_x_2798:
[----:B0-----:R-:W0:Y:S01]  /*06d0*/  LDCU UR8, c[0x0][0x388] ;  /* 0x00007100ff0877ac */ /* 0x001e220008000800 */
[----:B------:R-:W-:Y:S01]  /*06e0*/  IMAD.SHL.U32 R157, R158, 0x10, RZ ;  /* 0x000000109e9d7824 */ /* 0x000fe200078e00ff */
[----:B------:R-:W-:Y:S01]  /*06f0*/  MOV R3, UR16 ;  /* 0x0000001000037c02 */ /* 0x000fe20008000f00 */
[----:B------:R-:W-:Y:S01]  /*0700*/  IMAD.U32 R2, RZ, RZ, UR18 ;  /* 0x00000012ff027e24 */ /* 0x000fe2000f8e00ff */
[----:B------:R-:W-:Y:S02]  /*0710*/  CS2R R6, SRZ ;  /* 0x0000000000067805 */ /* 0x000fe4000001ff00 */
[----:B------:R-:W-:Y:S02]  /*0720*/  LOP3.LUT R57, R57, 0xfffffeff, RZ, 0xc0, !PT ;  /* 0xfffffeff39397812 */ /* 0x000fe400078ec0ff */
[----:B------:R-:W-:Y:S02]  /*0730*/  CS2R R12, SRZ ;  /* 0x00000000000c7805 */ /* 0x000fe4000001ff00 */
[----:B------:R-:W-:Y:S01]  /*0740*/  LOP3.LUT R22, R157, 0x3e00, RZ, 0xc0, !PT ;  /* 0x00003e009d167812 */ /* 0x000fe200078ec0ff */
[----:B------:R-:W-:Y:S01]  /*0750*/  IMAD.WIDE.U32 R4, R0, 0x4, R2 ;  /* 0x0000000400047825 */ /* 0x000fe200078e0002 */
[----:B------:R-:W-:-:S02]  /*0760*/  CS2R R14, SRZ ;  /* 0x00000000000e7805 */ /* 0x000fc4000001ff00 */
[----:B------:R-:W-:Y:S02]  /*0770*/  CS2R R10, SRZ ;  /* 0x00000000000a7805 */ /* 0x000fe4000001ff00 */
[----:B------:R-:W-:Y:S02]  /*0780*/  LOP3.LUT R156, R22, 0x1f, R158, 0xf8, !PT ;  /* 0x0000001f169c7812 */ /* 0x000fe400078ef89e */
[----:B------:R-:W-:Y:S02]  /*0790*/  CS2R R8, SRZ ;  /* 0x0000000000087805 */ /* 0x000fe4000001ff00 */
[----:B------:R-:W-:Y:S02]  /*07a0*/  CS2R R16, SRZ ;  /* 0x0000000000107805 */ /* 0x000fe4000001ff00 */
[----:B------:R-:W-:Y:S01]  /*07b0*/  CS2R R18, SRZ ;  /* 0x0000000000127805 */ /* 0x000fe2000001ff00 */
[----:B0-----:R-:W-:-:S06]  /*07c0*/  UIMAD UR30, UR6, -0x800, UR8 ;  /* 0xfffff800061e78a4 */ /* 0x001fcc000f8e0208 */
[----:B------:R-:W-:Y:S01]  /*07d0*/  ISETP.GE.AND P0, PT, R0, UR30, PT ;  /* 0x0000001e00007c0c */ /* 0x000fe2000bf06270 */
[----:B------:R-:W-:Y:S01]  /*07e0*/  BAR.SYNC.DEFER_BLOCKING 0x0 ;  /* 0x0000000000007b1d */ /* 0x000fe20000010000 */
[C---:B------:R-:W-:Y:S02]  /*07f0*/  SHF.L.U32 R0, R156.reuse, 0x2, RZ ;  /* 0x000000029c007819 */ /* 0x040fe400000006ff */
[----:B------:R-:W-:-:S09]  /*0800*/  LOP3.LUT R149, R156, 0xe0, RZ, 0xfc, !PT ;  /* 0x000000e09c957812 */ /* 0x000fd200078efcff */
[----:B------:R-:W-:Y:S01]  /*0810*/  @P0 LOP3.LUT R57, R57, 0x100, RZ, 0xfc, !PT ;  /* 0x0000010039390812 */ /* 0x000fe200078efcff */
[----:B------:R-:W2:Y:S01]  /*0820*/  @!P0 LDG.E R7, desc[UR26][R4.64] ;  /* 0x0000001a04078981 */ /* 0x000ea2000c1e1900 */
[----:B------:R-:W-:Y:S02]  /*0830*/  IADD3 R2, P0, PT, R0, UR17, RZ ;  /* 0x0000001100027c10 */ /* 0x000fe4000ff1e0ff */
[C---:B------:R-:W-:Y:S02]  /*0840*/  LOP3.LUT R148, R156.reuse, 0x100, RZ, 0xfc, !PT ;  /* 0x000001009c947812 */ /* 0x040fe400078efcff */
[C---:B------:R-:W-:Y:S01]  /*0850*/  LOP3.LUT R150, R156.reuse, 0xc0, RZ, 0xfc, !PT ;  /* 0x000000c09c967812 */ /* 0x040fe200078efcff */
[----:B------:R-:W-:Y:S01]  /*0860*/  IMAD.X R3, RZ, RZ, UR7, P0 ;  /* 0x00000007ff037e24 */ /* 0x000fe200080e06ff */
[----:B------:R-:W-:Y:S02]  /*0870*/  ISETP.GE.AND P0, PT, R149, UR30, PT ;  /* 0x0000001e95007c0c */ /* 0x000fe4000bf06270 */
[----:B------:R-:W-:-:S02]  /*0880*/  LOP3.LUT R151, R156, 0xa0, RZ, 0xfc, !PT ;  /* 0x000000a09c977812 */ /* 0x000fc400078efcff */
[----:B------:R-:W-:Y:S02]  /*0890*/  LOP3.LUT R152, R156, 0x80, RZ, 0xfc, !PT ;  /* 0x000000809c987812 */ /* 0x000fe400078efcff */
[----:B------:R-:W-:Y:S02]  /*08a0*/  ISETP.GE.AND P1, PT, R150, UR30, PT ;  /* 0x0000001e96007c0c */ /* 0x000fe4000bf26270 */
[C---:B------:R-:W-:Y:S02]  /*08b0*/  LOP3.LUT R155, R156.reuse, 0x20, RZ, 0xfc, !PT ;  /* 0x000000209c9b7812 */ /* 0x040fe400078efcff */
[----:B------:R-:W-:Y:S02]  /*08c0*/  ISETP.GE.AND P2, PT, R151, UR30, PT ;  /* 0x0000001e97007c0c */ /* 0x000fe4000bf46270 */
[----:B------:R-:W-:Y:S01]  /*08d0*/  LOP3.LUT R154, R156, 0x40, RZ, 0xfc, !PT ;  /* 0x000000409c9a7812 */ /* 0x000fe200078efcff */
[----:B------:R-:W3:Y:S01]  /*08e0*/  @!P0 LDG.E R12, desc[UR26][R4.64+0x380] ;  /* 0x0003801a040c8981 */ /* 0x000ee2000c1e1900 */
        /* <DEDUP_REMOVED lines=9> */
[----:B------:R-:W3:Y:S01]  /*0980*/  @!P0 LDG.E R15, desc[UR26][R4.64+0x400] ;  /* 0x0004001a040f8981 */ /* 0x000ee2000c1e1900 */
[----:B------:R-:W-:-:S02]  /*0990*/  LOP3.LUT R146, R156, 0x140, RZ, 0xfc, !PT ;  /* 0x000001409c927812 */ /* 0x000fc400078efcff */
[C---:B------:R-:W-:Y:S01]  /*09a0*/  LOP3.LUT R145, R156.reuse, 0x160, RZ, 0xfc, !PT ;  /* 0x000001609c917812 */ /* 0x040fe200078efcff */
[----:B------:R-:W4:Y:S01]  /*09b0*/  @!P3 LDG.E R11, desc[UR26][R4.64+0x200] ;  /* 0x0002001a040bb981 */ /* 0x000f22000c1e1900 */
[----:B------:R-:W-:Y:S02]  /*09c0*/  LOP3.LUT R144, R156, 0x180, RZ, 0xfc, !PT ;  /* 0x000001809c907812 */ /* 0x000fe400078efcff */
[----:B------:R-:W-:Y:S01]  /*09d0*/  ISETP.GE.AND P0, PT, R147, UR30, PT ;  /* 0x0000001e93007c0c */ /* 0x000fe2000bf06270 */
[----:B------:R-:W5:Y:S01]  /*09e0*/  @!P6 LDG.E R6, desc[UR26][R4.64+0x80] ;  /* 0x0000801a0406e981 */ /* 0x000f62000c1e1900 */
[----:B------:R-:W-:Y:S02]  /*09f0*/  ISETP.GE.AND P1, PT, R146, UR30, PT ;  /* 0x0000001e92007c0c */ /* 0x000fe4000bf26270 */
[----:B------:R-:W-:Y:S01]  /*0a00*/  ISETP.GE.AND P2, PT, R145, UR30, PT ;  /* 0x0000001e91007c0c */ /* 0x000fe2000bf46270 */
[----:B------:R-:W3:Y:S01]  /*0a10*/  @!P5 LDG.E R9, desc[UR26][R4.64+0x100] ;  /* 0x0001001a0409d981 */ /* 0x000ee2000c1e1900 */
[----:B------:R-:W-:-:S02]  /*0a20*/  ISETP.GE.AND P3, PT, R144, UR30, PT ;  /* 0x0000001e90007c0c */ /* 0x000fc4000bf66270 */
[C---:B------:R-:W-:Y:S01]  /*0a30*/  LOP3.LUT R143, R156.reuse, 0x1a0, RZ, 0xfc, !PT ;  /* 0x000001a09c8f7812 */ /* 0x040fe200078efcff */
[----:B------:R-:W4:Y:S01]  /*0a40*/  @!P4 LDG.E R8, desc[UR26][R4.64+0x180] ;  /* 0x0001801a0408c981 */ /* 0x000f22000c1e1900 */
[C---:B------:R-:W-:Y:S02]  /*0a50*/  LOP3.LUT R142, R156.reuse, 0x1c0, RZ, 0xfc, !PT ;  /* 0x000001c09c8e7812 */ /* 0x040fe400078efcff */
[----:B------:R-:W-:Y:S01]  /*0a60*/  LOP3.LUT R141, R156, 0x1e0, RZ, 0xfc, !PT ;  /* 0x000001e09c8d7812 */ /* 0x000fe200078efcff */
[----:B------:R-:W4:Y:S01]  /*0a70*/  @!P0 LDG.E R14, desc[UR26][R4.64+0x480] ;  /* 0x0004801a040e8981 */ /* 0x000f22000c1e1900 */
[----:B------:R-:W-:Y:S02]  /*0a80*/  ISETP.GE.AND P4, PT, R143, UR30, PT ;  /* 0x0000001e8f007c0c */ /* 0x000fe4000bf86270 */
[----:B------:R-:W-:Y:S01]  /*0a90*/  ISETP.GE.AND P5, PT, R142, UR30, PT ;  /* 0x0000001e8e007c0c */ /* 0x000fe2000bfa6270 */
[----:B------:R-:W4:Y:S01]  /*0aa0*/  @!P1 LDG.E R17, desc[UR26][R4.64+0x500] ;  /* 0x0005001a04119981 */ /* 0x000f22000c1e1900 */
[----:B------:R-:W-:-:S03]  /*0ab0*/  ISETP.GE.AND P6, PT, R141, UR30, PT ;  /* 0x0000001e8d007c0c */ /* 0x000fc6000bfc6270 */
[----:B------:R-:W4:Y:S04]  /*0ac0*/  @!P2 LDG.E R16, desc[UR26][R4.64+0x580] ;  /* 0x0005801a0410a981 */ /* 0x000f28000c1e1900 */
[----:B------:R-:W4:Y:S01]  /*0ad0*/  @!P3 LDG.E R19, desc[UR26][R4.64+0x600] ;  /* 0x0006001a0413b981 */ /* 0x000f22000c1e1900 */
[----:B------:R-:W-:-:S03]  /*0ae0*/  CS2R R20, SRZ ;  /* 0x0000000000147805 */ /* 0x000fc6000001ff00 */
[----:B------:R-:W4:Y:S04]  /*0af0*/  @!P4 LDG.E R18, desc[UR26][R4.64+0x680] ;  /* 0x0006801a0412c981 */ /* 0x000f28000c1e1900 */
[----:B------:R-:W4:Y:S04]  /*0b00*/  @!P5 LDG.E R21, desc[UR26][R4.64+0x700] ;  /* 0x0007001a0415d981 */ /* 0x000f28000c1e1900 */
[----:B------:R0:W4:Y:S01]  /*0b10*/  @!P6 LDG.E R20, desc[UR26][R4.64+0x780] ;  /* 0x0007801a0414e981 */ /* 0x000122000c1e1900 */
[----:B------:R-:W1:Y:S01]  /*0b20*/  S2R R23, SR_LANEID ;  /* 0x0000000000177919 */ /* 0x000e620000000000 */
[----:B------:R-:W0:Y:S01]  /*0b30*/  S2UR UR8, SR_CgaCtaId ;  /* 0x00000000000879c3 */ /* 0x000e220000008800 */
[----:B------:R-:W-:Y:S01]  /*0b40*/  UMOV UR24, 0x400 ;  /* 0x0000040000187882 */ /* 0x000fe20000000000 */
[----:B-1----:R-:W-:Y:S01]  /*0b50*/  IADD3 R22, PT, PT, R22, R23, RZ ;  /* 0x0000001716167210 */ /* 0x002fe20007ffe0ff */
[----:B0-----:R-:W-:-:S04]  /*0b60*/  ULEA UR24, UR8, UR24, 0x18 ;  /* 0x0000001808187291 */ /* 0x001fc8000f8ec0ff */
        /* <DEDUP_REMOVED lines=8> */
[----:B------:R-:W-:Y:S02]  /*0bf0*/  LEA.HI.SX32 R23, R23, R22, 0x1b ;  /* 0x0000001617177211 */ /* 0x000fe400078fdaff */
[----:B------:R-:W-:-:S02]  /*0c00*/  IADD3 R31, PT, PT, R22, 0xc0, RZ ;  /* 0x000000c0161f7810 */ /* 0x000fc40007ffe0ff */
[-C--:B------:R-:W-:Y:S01]  /*0c10*/  LEA.HI.SX32 R25, R25, R22.reuse, 0x1b ;  /* 0x0000001619197211 */ /* 0x080fe200078fdaff */
[C---:B------:R-:W-:Y:S01]  /*0c20*/  VIADD R37, R22.reuse, 0x120 ;  /* 0x0000012016257836 */ /* 0x040fe20000000000 */
[-C--:B------:R-:W-:Y:S02]  /*0c30*/  LEA.HI.SX32 R27, R27, R22.reuse, 0x1b ;  /* 0x000000161b1b7211 */ /* 0x080fe400078fdaff */
[----:B------:R-:W-:Y:S02]  /*0c40*/  IADD3 R35, PT, PT, R22, 0x100, RZ ;  /* 0x0000010016237810 */ /* 0x000fe40007ffe0ff */
[----:B------:R-:W-:Y:S02]  /*0c50*/  LEA R140, R140, UR24, 0x2 ;  /* 0x000000188c8c7c11 */ /* 0x000fe4000f8e10ff */
[-C--:B------:R-:W-:Y:S01]  /*0c60*/  LEA.HI.SX32 R5, R5, R22.reuse, 0x1b ;  /* 0x0000001605057211 */ /* 0x080fe200078fdaff */
[----:B------:R-:W-:Y:S01]  /*0c70*/  VIADD R41, R22, 0x160 ;  /* 0x0000016016297836 */ /* 0x000fe20000000000 */
[----:B------:R-:W-:-:S02]  /*0c80*/  LEA.HI.SX32 R29, R29, R22, 0x1b ;  /* 0x000000161d1d7211 */ /* 0x000fc400078fdaff */
[----:B------:R-:W-:Y:S02]  /*0c90*/  LEA R139, R23, UR24, 0x2 ;  /* 0x00000018178b7c11 */ /* 0x000fe4000f8e10ff */
[----:B------:R-:W-:Y:S02]  /*0ca0*/  IADD3 R39, PT, PT, R22, 0x140, RZ ;  /* 0x0000014016277810 */ /* 0x000fe40007ffe0ff */
[-C--:B------:R-:W-:Y:S02]  /*0cb0*/  LEA.HI.SX32 R31, R31, R22.reuse, 0x1b ;  /* 0x000000161f1f7211 */ /* 0x080fe400078fdaff */
[----:B------:R-:W-:Y:S02]  /*0cc0*/  LEA R138, R25, UR24, 0x2 ;  /* 0x00000018198a7c11 */ /* 0x000fe4000f8e10ff */
[----:B------:R-:W-:Y:S02]  /*0cd0*/  LEA.HI.SX32 R33, R33, R22, 0x1b ;  /* 0x0000001621217211 */ /* 0x000fe400078fdaff */
[----:B------:R-:W-:-:S02]  /*0ce0*/  LEA R137, R27, UR24, 0x2 ;  /* 0x000000181b897c11 */ /* 0x000fc4000f8e10ff */
[----:B------:R-:W-:Y:S02]  /*0cf0*/  IADD3 R43, PT, PT, R22, 0x180, RZ ;  /* 0x00000180162b7810 */ /* 0x000fe40007ffe0ff */
[-C--:B------:R-:W-:Y:S02]  /*0d00*/  LEA.HI.SX32 R35, R35, R22.reuse, 0x1b ;  /* 0x0000001623237211 */ /* 0x080fe400078fdaff */
[----:B------:R-:W-:Y:S02]  /*0d10*/  LEA R136, R5, UR24, 0x2 ;  /* 0x0000001805887c11 */ /* 0x000fe4000f8e10ff */
[-C--:B------:R-:W-:Y:S02]  /*0d20*/  LEA.HI.SX32 R37, R37, R22.reuse, 0x1b ;  /* 0x0000001625257211 */ /* 0x080fe400078fdaff */
[----:B------:R-:W-:Y:S02]  /*0d30*/  LEA R135, R29, UR24, 0x2 ;  /* 0x000000181d877c11 */ /* 0x000fe4000f8e10ff */
[----:B------:R-:W-:-:S02]  /*0d40*/  LEA.HI.SX32 R39, R39, R22, 0x1b ;  /* 0x0000001627277211 */ /* 0x000fc400078fdaff */
[----:B------:R-:W-:Y:S02]  /*0d50*/  LEA R134, R31, UR24, 0x2 ;  /* 0x000000181f867c11 */ /* 0x000fe4000f8e10ff */
[-C--:B------:R-:W-:Y:S02]  /*0d60*/  LEA.HI.SX32 R41, R41, R22.reuse, 0x1b ;  /* 0x0000001629297211 */ /* 0x080fe400078fdaff */
[----:B------:R-:W-:Y:S02]  /*0d70*/  LEA R133, R33, UR24, 0x2 ;  /* 0x0000001821857c11 */ /* 0x000fe4000f8e10ff */
[----:B------:R-:W-:Y:S02]  /*0d80*/  LEA.HI.SX32 R43, R43, R22, 0x1b ;  /* 0x000000162b2b7211 */ /* 0x000fe400078fdaff */
[----:B------:R-:W-:Y:S02]  /*0d90*/  LEA R132, R35, UR24, 0x2 ;  /* 0x0000001823847c11 */ /* 0x000fe4000f8e10ff */
[----:B------:R-:W-:-:S02]  /*0da0*/  LEA R131, R37, UR24, 0x2 ;  /* 0x0000001825837c11 */ /* 0x000fc4000f8e10ff */
[----:B------:R-:W-:Y:S02]  /*0db0*/  LEA R130, R39, UR24, 0x2 ;  /* 0x0000001827827c11 */ /* 0x000fe4000f8e10ff */
[----:B------:R-:W-:Y:S02]  /*0dc0*/  LEA R129, R41, UR24, 0x2 ;  /* 0x0000001829817c11 */ /* 0x000fe4000f8e10ff */
[----:B------:R-:W-:Y:S01]  /*0dd0*/  LEA R128, R43, UR24, 0x2 ;  /* 0x000000182b807c11 */ /* 0x000fe2000f8e10ff */
[C---:B------:R-:W-:Y:S01]  /*0de0*/  VIADD R45, R22.reuse, 0x1a0 ;  /* 0x000001a0162d7836 */ /* 0x040fe20000000000 */
[C---:B------:R-:W-:Y:S01]  /*0df0*/  IADD3 R47, PT, PT, R22.reuse, 0x1c0, RZ ;  /* 0x000001c0162f7810 */ /* 0x040fe20007ffe0ff */
[----:B------:R-:W-:Y:S01]  /*0e00*/  VIADD R49, R22, 0x1e0 ;  /* 0x000001e016317836 */ /* 0x000fe20000000000 */
[C---:B------:R-:W-:Y:S01]  /*0e10*/  IADD3 R5, PT, PT, R24.reuse, 0x1, RZ ;  /* 0x0000000118057810 */ /* 0x040fe20007ffe0ff */
[C---:B------:R-:W-:Y:S01]  /*0e20*/  VIADD R29, R24.reuse, 0xc ;  /* 0x0000000c181d7836 */ /* 0x040fe20000000000 */
[----:B------:R-:W-:Y:S01]  /*0e30*/  LEA.HI.SX32 R45, R45, R22, 0x1b ;  /* 0x000000162d2d7211 */ /* 0x000fe200078fdaff */
[C---:B------:R-:W-:Y:S01]  /*0e40*/  VIADD R33, R24.reuse, 0xe ;  /* 0x0000000e18217836 */ /* 0x040fe20000000000 */
[----:B------:R-:W-:-:S02]  /*0e50*/  IADD3 R23, PT, PT, R24, 0x7, RZ ;  /* 0x0000000718177810 */ /* 0x000fc40007ffe0ff */
[C---:B------:R-:W-:Y:S02]  /*0e60*/  IADD3 R25, PT, PT, R24.reuse, 0x9, RZ ;  /* 0x0000000918197810 */ /* 0x040fe40007ffe0ff */
[C---:B------:R-:W-:Y:S02]  /*0e70*/  IADD3 R27, PT, PT, R24.reuse, 0xb, RZ ;  /* 0x0000000b181b7810 */ /* 0x040fe40007ffe0ff */
[C---:B------:R-:W-:Y:S02]  /*0e80*/  IADD3 R31, PT, PT, R24.reuse, 0xd, RZ ;  /* 0x0000000d181f7810 */ /* 0x040fe40007ffe0ff */
[----:B------:R-:W-:Y:S02]  /*0e90*/  IADD3 R35, PT, PT, R24, 0xf, RZ ;  /* 0x0000000f18237810 */ /* 0x000fe40007ffe0ff */
[-C--:B------:R-:W-:Y:S02]  /*0ea0*/  LEA.HI.SX32 R47, R47, R22.reuse, 0x1b ;  /* 0x000000162f2f7211 */ /* 0x080fe400078fdaff */
[----:B------:R-:W-:-:S02]  /*0eb0*/  LEA.HI.SX32 R49, R49, R22, 0x1b ;  /* 0x0000001631317211 */ /* 0x000fc400078fdaff */
[----:B------:R-:W-:Y:S02]  /*0ec0*/  LEA R127, R45, UR24, 0x2 ;  /* 0x000000182d7f7c11 */ /* 0x000fe4000f8e10ff */
        /* <DEDUP_REMOVED lines=20> */
[----:B------:R-:W-:Y:S02]  /*1010*/  P2R R26, PR, RZ, 0x1 ;  /* 0x00000001ff1a7803 */ /* 0x000fe40000000000 */
[----:B------:R-:W-:Y:S01]  /*1020*/  LOP3.LUT P0, RZ, R57, 0x100, RZ, 0xc0, !PT ;  /* 0x0000010039ff7812 */ /* 0x000fe2000780c0ff */
[----:B------:R-:W-:Y:S01]  /*1030*/  IMAD.MOV.U32 R37, RZ, RZ, RZ ;  /* 0x000000ffff257224 */ /* 0x000fe200078e00ff */
[----:B--2---:R0:W-:Y:S02]  /*1040*/  STS [R140], R7 ;  /* 0x000000078c007388 */ /* 0x0041e40000000800 */
[----:B0-----:R-:W-:-:S05]  /*1050*/  VIADD R7, R24, 0x2 ;  /* 0x0000000218077836 */ /* 0x001fca0000000000 */
[----:B------:R-:W-:-:S04]  /*1060*/  LEA.HI.SX32 R7, R7, R24, 0x1b ;  /* 0x0000001807077211 */ /* 0x000fc800078fdaff */
[----:B------:R-:W-:Y:S01]  /*1070*/  LEA R122, R7, UR24, 0x2 ;  /* 0x00000018077a7c11 */ /* 0x000fe2000f8e10ff */
[----:B-----5:R-:W-:Y:S04]  /*1080*/  STS [R139+0x80], R6 ;  /* 0x000080068b007388 */ /* 0x020fe80000000800 */
[----:B---3--:R-:W-:Y:S04]  /*1090*/  STS [R138+0x100], R9 ;  /* 0x000100098a007388 */ /* 0x008fe80000000800 */
[----:B----4-:R-:W-:Y:S04]  /*10a0*/  STS [R137+0x180], R8 ;  /* 0x0001800889007388 */ /* 0x010fe80000000800 */
[----:B------:R0:W-:Y:S04]  /*10b0*/  STS [R136+0x200], R11 ;  /* 0x0002000b88007388 */ /* 0x0001e80000000800 */
[----:B------:R-:W-:Y:S04]  /*10c0*/  STS [R135+0x280], R10 ;  /* 0x0002800a87007388 */ /* 0x000fe80000000800 */
[----:B------:R-:W-:Y:S04]  /*10d0*/  STS [R134+0x300], R13 ;  /* 0x0003000d86007388 */ /* 0x000fe80000000800 */
[----:B------:R-:W-:Y:S04]  /*10e0*/  STS [R133+0x380], R12 ;  /* 0x0003800c85007388 */ /* 0x000fe80000000800 */
[----:B------:R1:W-:Y:S04]  /*10f0*/  STS [R132+0x400], R15 ;  /* 0x0004000f84007388 */ /* 0x0003e80000000800 */
[----:B------:R-:W-:Y:S01]  /*1100*/  STS [R131+0x480], R14 ;  /* 0x0004800e83007388 */ /* 0x000fe20000000800 */
[----:B0-----:R-:W-:-:S03]  /*1110*/  VIADD R11, R24, 0x4 ;  /* 0x00000004180b7836 */ /* 0x001fc60000000000 */
[----:B------:R0:W-:Y:S01]  /*1120*/  STS [R130+0x500], R17 ;  /* 0x0005001182007388 */ /* 0x0001e20000000800 */
[C---:B------:R-:W-:Y:S01]  /*1130*/  IADD3 R9, PT, PT, R24.reuse, 0x3, RZ ;  /* 0x0000000318097810 */ /* 0x040fe20007ffe0ff */
[C---:B-1----:R-:W-:Y:S02]  /*1140*/  VIADD R15, R24.reuse, 0x6 ;  /* 0x00000006180f7836 */ /* 0x042fe40000000000 */
[----:B------:R-:W-:Y:S01]  /*1150*/  STS [R129+0x580], R16 ;  /* 0x0005801081007388 */ /* 0x000fe20000000800 */
[----:B------:R-:W-:-:S03]  /*1160*/  IADD3 R13, PT, PT, R24, 0x5, RZ ;  /* 0x00000005180d7810 */ /* 0x000fc60007ffe0ff */
[----:B------:R1:W-:Y:S01]  /*1170*/  STS [R128+0x600], R19 ;  /* 0x0006001380007388 */ /* 0x0003e20000000800 */
[C---:B0-----:R-:W-:Y:S01]  /*1180*/  VIADD R17, R24.reuse, 0x8 ;  /* 0x0000000818117836 */ /* 0x041fe20000000000 */
[-C--:B------:R-:W-:Y:S02]  /*1190*/  LEA.HI.SX32 R9, R9, R24.reuse, 0x1b ;  /* 0x0000001809097211 */ /* 0x080fe400078fdaff */
[-C--:B------:R-:W-:Y:S01]  /*11a0*/  LEA.HI.SX32 R11, R11, R24.reuse, 0x1b ;  /* 0x000000180b0b7211 */ /* 0x080fe200078fdaff */
[----:B-1----:R-:W-:Y:S01]  /*11b0*/  VIADD R19, R24, 0xa ;  /* 0x0000000a18137836 */ /* 0x002fe20000000000 */
[-C--:B------:R-:W-:Y:S02]  /*11c0*/  LEA.HI.SX32 R13, R13, R24.reuse, 0x1b ;  /* 0x000000180d0d7211 */ /* 0x080fe400078fdaff */
[-C--:B------:R-:W-:Y:S02]  /*11d0*/  LEA.HI.SX32 R15, R15, R24.reuse, 0x1b ;  /* 0x000000180f0f7211 */ /* 0x080fe400078fdaff */
[----:B------:R-:W-:-:S02]  /*11e0*/  LEA.HI.SX32 R17, R17, R24, 0x1b ;  /* 0x0000001811117211 */ /* 0x000fc400078fdaff */
[----:B------:R-:W-:Y:S01]  /*11f0*/  LEA.HI.SX32 R19, R19, R24, 0x1b ;  /* 0x0000001813137211 */ /* 0x000fe200078fdaff */
[----:B------:R0:W-:Y:S01]  /*1200*/  STS [R127+0x680], R18 ;  /* 0x000680127f007388 */ /* 0x0001e20000000800 */
        /* <DEDUP_REMOVED lines=26> */
[----:B------:R-:W-:-:S02]  /*13b0*/  P2R R28, PR, RZ, 0x2 ;  /* 0x00000002ff1c7803 */ /* 0x000fc40000000000 */
[----:B------:R-:W-:Y:S01]  /*13c0*/  ISETP.GE.AND P1, PT, R155, UR30, PT ;  /* 0x0000001e9b007c0c */ /* 0x000fe2000bf26270 */
[----:B------:R-:W-:Y:S01]  /*13d0*/  HFMA2 R16, -RZ, RZ, 0, 0 ;  /* 0x00000000ff107431 */ /* 0x000fe200000001ff */
[----:B0-----:R-:W-:Y:S01]  /*13e0*/  CS2R R18, SRZ ;  /* 0x0000000000127805 */ /* 0x001fe2000001ff00 */
[----:B------:R-:W2:Y:S01]  /*13f0*/  @!P0 LDG.E R37, desc[UR26][R2.64] ;  /* 0x0000001a02258981 */ /* 0x000ea2000c1e1900 */
[----:B------:R-:W-:-:S09]  /*1400*/  ISETP.GE.AND P0, PT, R154, UR30, PT ;  /* 0x0000001e9a007c0c */ /* 0x000fd2000bf06270 */
[----:B------:R-:W3:Y:S01]  /*1410*/  @!P1 LDG.E R16, desc[UR26][R2.64+0x80] ;  /* 0x0000801a02109981 */ /* 0x000ee2000c1e1900 */
[----:B------:R-:W-:Y:S02]  /*1420*/  ISETP.GE.AND P1, PT, R153, UR30, PT ;  /* 0x0000001e99007c0c */ /* 0x000fe4000bf26270 */
[----:B-1----:R-:W-:Y:S01]  /*1430*/  CS2R R20, SRZ ;  /* 0x0000000000147805 */ /* 0x002fe2000001ff00 */
[----:B------:R-:W4:Y:S01]  /*1440*/  @!P0 LDG.E R19, desc[UR26][R2.64+0x100] ;  /* 0x0001001a02138981 */ /* 0x000f22000c1e1900 */
[----:B------:R-:W-:-:S09]  /*1450*/  ISETP.GE.AND P0, PT, R152, UR30, PT ;  /* 0x0000001e98007c0c */ /* 0x000fd2000bf06270 */
[----:B------:R-:W5:Y:S01]  /*1460*/  @!P1 LDG.E R18, desc[UR26][R2.64+0x180] ;  /* 0x0001801a02129981 */ /* 0x000f62000c1e1900 */
[----:B------:R-:W-:Y:S02]  /*1470*/  ISETP.GE.AND P1, PT, R151, UR30, PT ;  /* 0x0000001e97007c0c */ /* 0x000fe4000bf26270 */
[----:B------:R-:W-:Y:S01]  /*1480*/  CS2R R22, SRZ ;  /* 0x0000000000167805 */ /* 0x000fe2000001ff00 */
[----:B------:R-:W5:Y:S01]  /*1490*/  @!P0 LDG.E R21, desc[UR26][R2.64+0x200] ;  /* 0x0002001a02158981 */ /* 0x000f62000c1e1900 */
[----:B------:R-:W-:-:S09]  /*14a0*/  ISETP.GE.AND P0, PT, R150, UR30, PT ;  /* 0x0000001e96007c0c */ /* 0x000fd2000bf06270 */
[----:B------:R-:W5:Y:S01]  /*14b0*/  @!P1 LDG.E R20, desc[UR26][R2.64+0x280] ;  /* 0x0002801a02149981 */ /* 0x000f62000c1e1900 */
[----:B------:R-:W-:Y:S02]  /*14c0*/  ISETP.GE.AND P1, PT, R149, UR30, PT ;  /* 0x0000001e95007c0c */ /* 0x000fe4000bf26270 */
[----:B------:R-:W-:Y:S01]  /*14d0*/  CS2R R24, SRZ ;  /* 0x0000000000187805 */ /* 0x000fe2000001ff00 */
[----:B------:R-:W5:Y:S01]  /*14e0*/  @!P0 LDG.E R23, desc[UR26][R2.64+0x300] ;  /* 0x0003001a02178981 */ /* 0x000f62000c1e1900 */
[----:B------:R-:W-:-:S09]  /*14f0*/  ISETP.GE.AND P0, PT, R148, UR30, PT ;  /* 0x0000001e94007c0c */ /* 0x000fd2000bf06270 */
[----:B------:R-:W5:Y:S01]  /*1500*/  @!P1 LDG.E R22, desc[UR26][R2.64+0x380] ;  /* 0x0003801a02169981 */ /* 0x000f62000c1e1900 */
[----:B------:R-:W-:-:S03]  /*1510*/  ISETP.NE.AND P1, PT, R28, RZ, PT ;  /* 0x000000ff1c00720c */ /* 0x000fc60003f25270 */
[----:B------:R-:W5:Y:S01]  /*1520*/  @!P0 LDG.E R25, desc[UR26][R2.64+0x400] ;  /* 0x0004001a02198981 */ /* 0x000f62000c1e1900 */
[----:B------:R-:W-:Y:S02]  /*1530*/  ISETP.NE.AND P0, PT, R26, RZ, PT ;  /* 0x000000ff1a00720c */ /* 0x000fe40003f05270 */
[----:B------:R-:W-:Y:S02]  /*1540*/  CS2R R26, SRZ ;  /* 0x00000000001a7805 */ /* 0x000fe4000001ff00 */
[----:B------:R-:W-:Y:S02]  /*1550*/  CS2R R28, SRZ ;  /* 0x00000000001c7805 */ /* 0x000fe4000001ff00 */
[----:B------:R-:W-:-:S03]  /*1560*/  CS2R R30, SRZ ;  /* 0x00000000001e7805 */ /* 0x000fc6000001ff00 */
        /* <DEDUP_REMOVED lines=88> */
.L_x_2761:
[----:B------:R-:W-:Y:S05]  /*1af0*/  BSYNC.RECONVERGENT B0 ;  /* 0x0000000000007941 */ /* 0x000fea0003800200 */
.L_x_2760:
        /* <DEDUP_REMOVED lines=34> */
.L_x_2763:
[----:B------:R-:W-:Y:S05]  /*1d20*/  BSYNC.RECONVERGENT B0 ;  /* 0x0000000000007941 */ /* 0x000fea0003800200 */
.L_x_2762:
        /* <DEDUP_REMOVED lines=36> */
.L_x_2765:
[----:B------:R-:W-:Y:S05]  /*1f70*/  BSYNC.RECONVERGENT B0 ;  /* 0x0000000000007941 */ /* 0x000fea0003800200 */
.L_x_2764:
        /* <DEDUP_REMOVED lines=34> */
.L_x_2767:
[----:B------:R-:W-:Y:S05]  /*21a0*/  BSYNC.RECONVERGENT B0 ;  /* 0x0000000000007941 */ /* 0x000fea0003800200 */
.L_x_2766:
        /* <DEDUP_REMOVED lines=36> */
.L_x_2769:
[----:B------:R-:W-:Y:S05]  /*23f0*/  BSYNC.RECONVERGENT B0 ;  /* 0x0000000000007941 */ /* 0x000fea0003800200 */
.L_x_2768:
        /* <DEDUP_REMOVED lines=34> */
.L_x_2771:
[----:B------:R-:W-:Y:S05]  /*2620*/  BSYNC.RECONVERGENT B0 ;  /* 0x0000000000007941 */ /* 0x000fea0003800200 */
.L_x_2770:
        /* <DEDUP_REMOVED lines=36> */
.L_x_2773:
[----:B------:R-:W-:Y:S05]  /*2870*/  BSYNC.RECONVERGENT B0 ;  /* 0x0000000000007941 */ /* 0x000fea0003800200 */
.L_x_2772:
        /* <DEDUP_REMOVED lines=34> */
.L_x_2775:
[----:B------:R-:W-:Y:S05]  /*2aa0*/  BSYNC.RECONVERGENT B0 ;  /* 0x0000000000007941 */ /* 0x000fea0003800200 */
.L_x_2774:
        /* <DEDUP_REMOVED lines=36> */
.L_x_2777:
[----:B------:R-:W-:Y:S05]  /*2cf0*/  BSYNC.RECONVERGENT B0 ;  /* 0x0000000000007941 */ /* 0x000fea0003800200 */
.L_x_2776:
        /* <DEDUP_REMOVED lines=34> */
.L_x_2779:
[----:B------:R-:W-:Y:S05]  /*2f20*/  BSYNC.RECONVERGENT B0 ;  /* 0x0000000000007941 */ /* 0x000fea0003800200 */
.L_x_2778:
        /* <DEDUP_REMOVED lines=39> */
.L_x_2781:
[----:B------:R-:W-:Y:S05]  /*31a0*/  BSYNC.RECONVERGENT B0 ;  /* 0x0000000000007941 */ /* 0x000fea0003800200 */
.L_x_2780:
        /* <DEDUP_REMOVED lines=32> */
.L_x_2783:
[----:B------:R-:W-:Y:S05]  /*33b0*/  BSYNC.RECONVERGENT B0 ;  /* 0x0000000000007941 */ /* 0x000fea0003800200 */
.L_x_2782:
        /* <DEDUP_REMOVED lines=32> */
.L_x_2785:
[----:B------:R-:W-:Y:S05]  /*35c0*/  BSYNC.RECONVERGENT B0 ;  /* 0x0000000000007941 */ /* 0x000fea0003800200 */
.L_x_2784:
        /* <DEDUP_REMOVED lines=32> */
.L_x_2787:
[----:B------:R-:W-:Y:S05]  /*37d0*/  BSYNC.RECONVERGENT B0 ;  /* 0x0000000000007941 */ /* 0x000fea0003800200 */
.L_x_2786:
        /* <DEDUP_REMOVED lines=32> */
.L_x_2789:
[----:B------:R-:W-:Y:S05]  /*39e0*/  BSYNC.RECONVERGENT B0 ;  /* 0x0000000000007941 */ /* 0x000fea0003800200 */
.L_x_2788:
        /* <DEDUP_REMOVED lines=32> */
.L_x_2791:
[----:B------:R-:W-:Y:S05]  /*3bf0*/  BSYNC.RECONVERGENT B0 ;  /* 0x0000000000007941 */ /* 0x000fea0003800200 */
.L_x_2790:
        /* <DEDUP_REMOVED lines=28> */
[----:B------:R-:W2:Y:S01]  /*3dc0*/  LDCU.64 UR36, c[0x0][0x3e0] ;  /* 0x00007c00ff2477ac */ /* 0x000ea20008000a00 */
[----:B------:R-:W-:Y:S02]  /*3dd0*/  IMAD.X R83, RZ, RZ, RZ, P0 ;  /* 0x000000ffff537224 */ /* 0x000fe400000e06ff */
[----:B------:R-:W-:Y:S01]  /*3de0*/  FMUL.FTZ R68, R15, R106 ;  /* 0x0000006a0f447220 */ /* 0x000fe20000410000 */
[----:B------:R-:W-:Y:S01]  /*3df0*/  FMUL.FTZ R67, R12, R105 ;  /* 0x000000690c437220 */ /* 0x000fe20000410000 */
[----:B------:R-:W3:Y:S01]  /*3e00*/  LDCU.64 UR38, c[0x0][0x3c0] ;  /* 0x00007800ff2677ac */ /* 0x000ee20008000a00 */
[----:B------:R-:W-:Y:S01]  /*3e10*/  FMUL.FTZ R66, R13, R104 ;  /* 0x000000680d427220 */ /* 0x000fe20000410000 */
[----:B------:R-:W-:Y:S01]  /*3e20*/  @P2 LOP3.LUT R57, R57, 0x200, RZ, 0xfc, !PT ;  /* 0x0000020039392812 */ /* 0x000fe200078efcff */
[----:B------:R-:W-:Y:S01]  /*3e30*/  FMUL.FTZ R65, R10, R103 ;  /* 0x000000670a417220 */ /* 0x000fe20000410000 */
[----:B------:R-:W-:Y:S01]  /*3e40*/  UISETP.LT.AND UP1, UPT, UR31, 0x1, UPT ;  /* 0x000000011f00788c */ /* 0x000fe2000bf21270 */
[----:B------:R-:W-:Y:S01]  /*3e50*/  IADD3 R82, P2, PT, R0, UR20, RZ ;  /* 0x0000001400527c10 */ /* 0x000fe2000ff5e0ff */
[----:B0-----:R-:W-:Y:S01]  /*3e60*/  UIMAD.WIDE.U32 UR12, UR25, UR8, URZ ;  /* 0x00000008190c72a5 */ /* 0x001fe2000f8e00ff */
[----:B------:R-:W-:Y:S01]  /*3e70*/  IADD3.X R163, PT, PT, R83, UR23, RZ, P1, !PT ;  /* 0x0000001753a37c10 */ /* 0x000fe20008ffe4ff */
[----:B------:R-:W-:Y:S01]  /*3e80*/  USEL UR8, UR31, 0x1, !UP1 ;  /* 0x000000011f087887 */ /* 0x000fe2000c800000 */
[----:B------:R-:W-:Y:S01]  /*3e90*/  FMUL.FTZ R64, R11, R102 ;  /* 0x000000660b407220 */ /* 0x000fe20000410000 */
[----:B------:R-:W-:Y:S01]  /*3ea0*/  UIMAD UR9, UR25, UR9, UR13 ;  /* 0x00000009190972a4 */ /* 0x000fe2000f8e020d */
[----:B------:R-:W-:Y:S01]  /*3eb0*/  FMUL.FTZ R63, R8, R101 ;  /* 0x00000065083f7220 */ /* 0x000fe20000410000 */
[----:B-1----:R-:W-:Y:S01]  /*3ec0*/  ULEA UR15, UP0, UR12, UR28, 0x2 ;  /* 0x0000001c0c0f7291 */ /* 0x002fe2000f8010ff */
        /* <DEDUP_REMOVED lines=8> */
[----:B------:R-:W-:Y:S01]  /*3f50*/  IADD3.X R83, PT, PT, R83, UR22, RZ, P2, !PT ;  /* 0x0000001653537c10 */ /* 0x000fe200097fe4ff */
[----:B------:R-:W-:-:S02]  /*3f60*/  ULEA.HI.X UR28, UR12, UR29, UR9, 0x2, UP0 ;  /* 0x0000001d0c1c7291 */ /* 0x000fc400080f1409 */
[----:B------:R-:W-:Y:S02]  /*3f70*/  UIMAD UR32, UR6, UR31, URZ ;  /* 0x0000001f062072a4 */ /* 0x000fe4000f8e02ff */
[----:B------:R-:W-:Y:S01]  /*3f80*/  UIADD3 UR9, UPT, UPT, UR24, 0x4240, URZ ;  /* 0x0000424018097890 */ /* 0x000fe2000fffe0ff */
[----:B------:R-:W0:Y:S01]  /*3f90*/  LDCU.64 UR40, c[0x0][0x480] ;  /* 0x00009000ff2877ac */ /* 0x000e220008000a00 */
[----:B------:R-:W-:Y:S02]  /*3fa0*/  USHF.L.U64.HI UR14, UR10, 0x2, UR11 ;  /* 0x000000020a0e7899 */ /* 0x000fe4000801020b */
[----:B--2---:R-:W-:Y:S02]  /*3fb0*/  USHF.L.U64.HI UR13, UR36, 0x2, UR37 ;  /* 0x00000002240d7899 */ /* 0x004fe40008010225 */
[----:B---3--:R-:W-:Y:S02]  /*3fc0*/  USHF.L.U64.HI UR12, UR38, 0x2, UR39 ;  /* 0x00000002260c7899 */ /* 0x008fe40008010227 */
[----:B------:R-:W-:-:S12]  /*3fd0*/  UIADD3 UR8, UPT, UPT, -UR8, URZ, URZ ;  /* 0x000000ff08087290 */ /* 0x000fd8000fffe1ff */
.L_x_2797:
[----:B------:R-:W-:Y:S02]  /*3fe0*/  LOP3.LUT R154, R156, 0x40, RZ, 0xfc, !PT ;  /* 0x000000409c9a7812 */ /* 0x000fe400078efcff */
[----:B------:R-:W-:Y:S02]  /*3ff0*/  CS2R R6, SRZ ;  /* 0x0000000000067805 */ /* 0x000fe4000001ff00 */
[----:B------:R-:W-:Y:S02]  /*4000*/  LOP3.LUT P6, RZ, R57, 0x200, RZ, 0xc0, !PT ;  /* 0x0000020039ff7812 */ /* 0x000fe400078cc0ff */
[----:B------:R-:W-:Y:S02]  /*4010*/  CS2R R4, SRZ ;  /* 0x0000000000047805 */ /* 0x000fe4000001ff00 */
[----:B------:R-:W-:Y:S01]  /*4020*/  ISETP.GE.AND P4, PT, R154, UR30, PT ;  /* 0x0000001e9a007c0c */ /* 0x000fe2000bf86270 */
[----:B------:R-:W-:Y:S01]  /*4030*/  HFMA2 R0, -RZ, RZ, 0, 0 ;  /* 0x00000000ff007431 */ /* 0x000fe200000001ff */
        /* <DEDUP_REMOVED lines=15> */
[----:B-1----:R-:W-:Y:S01]  /*4130*/  IMAD.MOV.U32 R19, RZ, RZ, RZ ;  /* 0x000000ffff137224 */ /* 0x002fe200078e00ff */
        /* <DEDUP_REMOVED lines=35> */
[----:B------:R-:W-:Y:S01]  /*4370*/  MOV R2, UR15 ;  /* 0x0000000f00027c02 */ /* 0x000fe20008000f00 */
[----:B------:R-:W-:-:S05]  /*4380*/  IMAD.U32 R3, RZ, RZ, UR28 ;  /* 0x0000001cff037e24 */ /* 0x000fca000f8e00ff */
[----:B------:R-:W5:Y:S01]  /*4390*/  LDG.E R2, desc[UR26][R2.64] ;  /* 0x0000001a02027981 */ /* 0x000f62000c1e1900 */
[----:B------:R-:W-:Y:S02]  /*43a0*/  P2R R20, PR, RZ, 0x20 ;  /* 0x00000020ff147803 */ /* 0x000fe40000000000 */
[----:B------:R-:W-:Y:S02]  /*43b0*/  ISETP.GE.AND P5, PT, R156, UR30, PT ;  /* 0x0000001e9c007c0c */ /* 0x000fe4000bfa6270 */
[----:B------:R-:W-:Y:S02]  /*43c0*/  ISETP.GE.AND P4, PT, R155, UR30, PT ;  /* 0x0000001e9b007c0c */ /* 0x000fe4000bf86270 */
[----:B------:R-:W-:Y:S02]  /*43d0*/  MOV R43, RZ ;  /* 0x000000ff002b7202 */ /* 0x000fe40000000f00 */
[----:B------:R-:W-:-:S05]  /*43e0*/  SHF.L.U32 R157, R158, 0x4, RZ ;  /* 0x000000049e9d7819 */ /* 0x000fca00000006ff */
[----:B------:R-:W-:Y:S01]  /*43f0*/  VIADD R21, R157, 0x1 ;  /* 0x000000019d157836 */ /* 0x000fe20000000000 */
[----:B--2---:R-:W-:Y:S04]  /*4400*/  STS [R140], R5 ;  /* 0x000000058c007388 */ /* 0x004fe80000000800 */
[----:B----4-:R-:W-:Y:S04]  /*4410*/  STS [R139+0x80], R0 ;  /* 0x000080008b007388 */ /* 0x010fe80000000800 */
[----:B---3--:R-:W-:Y:S04]  /*4420*/  STS [R138+0x100], R7 ;  /* 0x000100078a007388 */ /* 0x008fe80000000800 */
[----:B-----5:R-:W-:Y:S04]  /*4430*/  STS [R137+0x180], R4 ;  /* 0x0001800489007388 */ /* 0x020fe80000000800 */
        /* <DEDUP_REMOVED lines=12> */
[----:B------:R2:W-:Y:S01]  /*4500*/  STS [R125+0x780], R16 ;  /* 0x000780107d007388 */ /* 0x0005e20000000800 */
[----:B------:R-:W-:-:S03]  /*4510*/  NOP ;  /* 0x0000000000007918 */ /* 0x000fc60000000000 */
[----:B------:R-:W3:Y:S01]  /*4520*/  @!P5 LDG.E R11, desc[UR26][R162.64+-0x400] ;  /* 0xfffc001aa20bd981 */ /* 0x000ee2000c1e1900 */
[----:B------:R-:W-:Y:S02]  /*4530*/  ISETP.GE.AND P5, PT, R154, UR30, PT ;  /* 0x0000001e9a007c0c */ /* 0x000fe4000bfa6270 */
[----:B-1----:R-:W-:Y:S01]  /*4540*/  CS2R R14, SRZ ;  /* 0x00000000000e7805 */ /* 0x002fe2000001ff00 */
[----:B------:R-:W4:Y:S01]  /*4550*/  @!P4 LDG.E R10, desc[UR26][R162.64+-0x380] ;  /* 0xfffc801aa20ac981 */ /* 0x000f22000c1e1900 */
[----:B------:R-:W-:Y:S02]  /*4560*/  ISETP.GE.AND P4, PT, R153, UR30, PT ;  /* 0x0000001e99007c0c */ /* 0x000fe4000bf86270 */
[----:B------:R-:W-:Y:S01]  /*4570*/  CS2R R12, SRZ ;  /* 0x00000000000c7805 */ /* 0x000fe2000001ff00 */
[----:B--2---:R-:W-:Y:S01]  /*4580*/  FMUL.FTZ R16, R2, 1.4426950216293334961 ;  /* 0x3fb8aa3b02107820 */ /* 0x004fe20000410000 */
[----:B------:R-:W-:Y:S02]  /*4590*/  CS2R R6, SRZ ;  /* 0x0000000000067805 */ /* 0x000fe4000001ff00 */
[----:B------:R-:W-:-:S02]  /*45a0*/  CS2R R8, SRZ ;  /* 0x0000000000087805 */ /* 0x000fc4000001ff00 */
[----:B------:R-:W-:Y:S01]  /*45b0*/  CS2R R4, SRZ ;  /* 0x0000000000047805 */ /* 0x000fe2000001ff00 */
[----:B------:R-:W-:Y:S01]  /*45c0*/  IMAD.MOV.U32 R0, RZ, RZ, RZ ;  /* 0x000000ffff007224 */ /* 0x000fe200078e00ff */
[----:B------:R-:W-:Y:S04]  /*45d0*/  LDS R22, [R121+0xc] ;  /* 0x00000c0079167984 */ /* 0x000fe80000000800 */
[----:B------:R-:W2:Y:S01]  /*45e0*/  @!P5 LDG.E R15, desc[UR26][R162.64+-0x300] ;  /* 0xfffd001aa20fd981 */ /* 0x000ea2000c1e1900 */
[----:B------:R-:W-:-:S03]  /*45f0*/  ISETP.GE.AND P5, PT, R152, UR30, PT ;  /* 0x0000001e98007c0c */ /* 0x000fc6000bfa6270 */
[----:B------:R-:W5:Y:S01]  /*4600*/  @!P4 LDG.E R14, desc[UR26][R162.64+-0x280] ;  /* 0xfffd801aa20ec981 */ /* 0x000f62000c1e1900 */
[----:B------:R-:W-:Y:S01]  /*4610*/  ISETP.GE.AND P4, PT, R151, UR30, PT ;  /* 0x0000001e97007c0c */ /* 0x000fe2000bf86270 */
[----:B------:R-:W-:Y:S02]  /*4620*/  FMUL.FTZ R17, R16, R107 ;  /* 0x0000006b10117220 */ /* 0x000fe40000410000 */
[----:B------:R-:W5:Y:S01]  /*4630*/  @!P3 LDG.E R6, desc[UR26][R162.64+0x80] ;  /* 0x0000801aa206b981 */ /* 0x000f62000c1e1900 */
[----:B------:R-:W-:-:S03]  /*4640*/  CS2R R2, SRZ ;  /* 0x0000000000027805 */ /* 0x000fc6000001ff00 */
[----:B------:R-:W5:Y:S04]  /*4650*/  @!P2 LDG.E R5, desc[UR26][R162.64+0x100] ;  /* 0x0001001aa205a981 */ /* 0x000f68000c1e1900 */
[----:B------:R-:W5:Y:S01]  /*4660*/  @!P5 LDG.E R13, desc[UR26][R162.64+-0x200] ;  /* 0xfffe001aa20dd981 */ /* 0x000f62000c1e1900 */
[----:B------:R-:W-:-:S03]  /*4670*/  ISETP.GE.AND P5, PT, R150, UR30, PT ;  /* 0x0000001e96007c0c */ /* 0x000fc6000bfa6270 */
[----:B------:R-:W5:Y:S01]  /*4680*/  @!P4 LDG.E R12, desc[UR26][R162.64+-0x180] ;  /* 0xfffe801aa20cc981 */ /* 0x000f62000c1e1900 */
[----:B------:R-:W-:-:S03]  /*4690*/  ISETP.NE.AND P4, PT, R18, RZ, PT ;  /* 0x000000ff1200720c */ /* 0x000fc60003f85270 */
[----:B------:R-:W1:Y:S01]  /*46a0*/  LDS R18, [R123+0x4] ;  /* 0x000004007b127984 */ /* 0x000e620000000800 */
[----:B0-----:R0:W1:Y:S03]  /*46b0*/  MUFU.EX2 R52, R17 ;  /* 0x0000001100347308 */ /* 0x0010660000000800 */
[----:B------:R-:W5:Y:S04]  /*46c0*/  @!P1 LDG.E R0, desc[UR26][R162.64+0x180] ;  /* 0x0001801aa2009981 */ /* 0x000f68000c1e1900 */
[----:B------:R-:W5:Y:S01]  /*46d0*/  @!P5 LDG.E R43, desc[UR26][R162.64+-0x100] ;  /* 0xffff001aa22bd981 */ /* 0x000f62000c1e1900 */
[----:B------:R-:W-:-:S03]  /*46e0*/  ISETP.NE.AND P5, PT, R20, RZ, PT ;  /* 0x000000ff1400720c */ /* 0x000fc60003fa5270 */
[----:B0-----:R-:W0:Y:S04]  /*46f0*/  LDS R17, [R122+0x8] ;  /* 0x000008007a117984 */ /* 0x001e280000000800 */
[----:B------:R-:W5:Y:S01]  /*4700*/  @!P4 LDG.E R7, desc[UR26][R162.64] ;  /* 0x0000001aa207c981 */ /* 0x000f62000c1e1900 */
[----:B------:R-:W-:-:S03]  /*4710*/  ISETP.GE.AND P4, PT, R143, UR30, PT ;  /* 0x0000001e8f007c0c */ /* 0x000fc6000bf86270 */
[----:B------:R-:W5:Y:S04]  /*4720*/  @!P0 LDG.E R9, desc[UR26][R162.64+0x200] ;  /* 0x0002001aa2098981 */ /* 0x000f68000c1e1900 */
[----:B------:R-:W5:Y:S01]  /*4730*/  @!P5 LDG.E R8, desc[UR26][R162.64+-0x80] ;  /* 0xffff801aa208d981 */ /* 0x000f62000c1e1900 */
[----:B------:R-:W-:Y:S01]  /*4740*/  ISETP.GE.AND P5, PT, R142, UR30, PT ;  /* 0x0000001e8e007c0c */ /* 0x000fe2000bfa6270 */
[C---:B------:R-:W-:Y:S02]  /*4750*/  FMUL.FTZ R19, R16.reuse, R106 ;  /* 0x0000006a10137220 */ /* 0x040fe40000410000 */
[----:B------:R-:W5:Y:S04]  /*4760*/  @!P6 LDG.E R2, desc[UR26][R162.64+0x380] ;  /* 0x0003801aa202e981 */ /* 0x000f68000c1e1900 */
[----:B------:R-:W5:Y:S04]  /*4770*/  @!P4 LDG.E R4, desc[UR26][R162.64+0x280] ;  /* 0x0002801aa204c981 */ /* 0x000f68000c1e1900 */
[----:B------:R-:W0:Y:S04]  /*4780*/  LDS R23, [R120+0x10] ;  /* 0x0000100078177984 */ /* 0x000e280000000800 */
[----:B------:R-:W5:Y:S01]  /*4790*/  @!P5 LDG.E R3, desc[UR26][R162.64+0x300] ;  /* 0x0003001aa203d981 */ /* 0x000f62000c1e1900 */
[----:B------:R1:W0:Y:S01]  /*47a0*/  MUFU.EX2 R50, R19 ;  /* 0x0000001300327308 */ /* 0x0002220000000800 */
[----:B------:R-:W-:-:S02]  /*47b0*/  FMUL.FTZ R20, R16, R105 ;  /* 0x0000006910147220 */ /* 0x000fc40000410000 */
[----:B------:R-:W0:Y:S01]  /*47c0*/  LDS R24, [R119+0x14] ;  /* 0x0000140077187984 */ /* 0x000e220000000800 */
[----:B-1----:R-:W-:Y:S02]  /*47d0*/  VIADD R19, R157, 0x3 ;  /* 0x000000039d137836 */ /* 0x002fe40000000000 */
[----:B------:R-:W-:Y:S02]  /*47e0*/  FMUL.FTZ R53, R69, R18 ;  /* 0x0000001245357220 */ /* 0x000fe40000410000 */
[----:B------:R1:W0:Y:S01]  /*47f0*/  MUFU.EX2 R48, R20 ;  /* 0x0000001400307308 */ /* 0x0002220000000800 */
[----:B------:R-:W-:Y:S02]  /*4800*/  ISETP.GE.U32.AND P1, PT, R19, UR30, PT ;  /* 0x0000001e13007c0c */ /* 0x000fe4000bf26070 */
[C---:B------:R-:W-:Y:S01]  /*4810*/  IADD3 R19, PT, PT, R157.reuse, 0x4, RZ ;  /* 0x000000049d137810 */ /* 0x040fe20007ffe0ff */
[----:B------:R-:W-:Y:S01]  /*4820*/  VIADD R18, R157, 0x7 ;  /* 0x000000079d127836 */ /* 0x000fe20000000000 */
[----:B------:R-:W-:-:S02]  /*4830*/  ISETP.GE.U32.AND P4, PT, R21, UR30, PT ;  /* 0x0000001e15007c0c */ /* 0x000fc4000bf86070 */
[----:B-1----:R-:W-:Y:S01]  /*4840*/  IADD3 R20, PT, PT, R157, 0x2, RZ ;  /* 0x000000029d147810 */ /* 0x002fe20007ffe0ff */
[----:B------:R-:W1:Y:S01]  /*4850*/  LDS R21, [R118+0x18] ;  /* 0x0000180076157984 */ /* 0x000e620000000800 */
[----:B------:R-:W-:Y:S01]  /*4860*/  ISETP.GE.U32.AND P0, PT, R19, UR30, PT ;  /* 0x0000001e13007c0c */ /* 0x000fe2000bf06070 */
[----:B0-----:R-:W-:Y:S01]  /*4870*/  FMUL.FTZ R51, R68, R17 ;  /* 0x0000001144337220 */ /* 0x001fe20000410000 */
[----:B------:R-:W-:Y:S01]  /*4880*/  IADD3 R19, PT, PT, R157, 0x6, RZ ;  /* 0x000000069d137810 */ /* 0x000fe20007ffe0ff */
[----:B------:R-:W0:Y:S01]  /*4890*/  LDS R17, [R116+0x20] ;  /* 0x0000200074117984 */ /* 0x000e220000000800 */
[----:B------:R-:W-:Y:S02]  /*48a0*/  FSEL R53, R53, RZ, !P4 ;  /* 0x000000ff35357208 */ /* 0x000fe40006000000 */
[----:B------:R-:W-:Y:S02]  /*48b0*/  FSEL R52, R52, 1, !P4 ;  /* 0x3f80000034347808 */ /* 0x000fe40006000000 */
[----:B------:R-:W-:Y:S01]  /*48c0*/  ISETP.GE.U32.AND P2, PT, R20, UR30, PT ;  /* 0x0000001e14007c0c */ /* 0x000fe2000bf46070 */
[----:B------:R-:W-:Y:S01]  /*48d0*/  VIADD R20, R157, 0x5 ;  /* 0x000000059d147836 */ /* 0x000fe20000000000 */
[----:B------:R-:W-:-:S02]  /*48e0*/  ISETP.GE.U32.AND P4, PT, R18, UR30, PT ;  /* 0x0000001e12007c0c */ /* 0x000fc4000bf86070 */
[----:B------:R-:W-:Y:S02]  /*48f0*/  IADD3 R18, PT, PT, R157, 0x8, RZ ;  /* 0x000000089d127810 */ /* 0x000fe40007ffe0ff */
[----:B------:R-:W-:Y:S02]  /*4900*/  ISETP.GE.U32.AND P5, PT, R19, UR30, PT ;  /* 0x0000001e13007c0c */ /* 0x000fe4000bfa6070 */
[----:B------:R-:W0:Y:S01]  /*4910*/  LDS R19, [R124] ;  /* 0x000000007c137984 */ /* 0x000e220000000800 */
[----:B------:R-:W-:Y:S02]  /*4920*/  FSEL R51, R51, RZ, !P2 ;  /* 0x000000ff33337208 */ /* 0x000fe40005000000 */
[----:B------:R-:W-:Y:S02]  /*4930*/  FSEL R50, R50, 1, !P2 ;  /* 0x3f80000032327808 */ /* 0x000fe40005000000 */
[----:B------:R-:W-:Y:S02]  /*4940*/  ISETP.GE.U32.AND P3, PT, R20, UR30, PT ;  /* 0x0000001e14007c0c */ /* 0x000fe4000bf66070 */
[----:B------:R-:W-:Y:S01]  /*4950*/  ISETP.GE.U32.AND P2, PT, R18, UR30, PT ;  /* 0x0000001e12007c0c */ /* 0x000fe2000bf46070 */
[----:B------:R-:W0:Y:S01]  /*4960*/  LDS R20, [R117+0x1c] ;  /* 0x00001c0075147984 */ /* 0x000e220000000800 */
[----:B------:R-:W-:-:S03]  /*4970*/  FMUL.FTZ R46, R16, R104 ;  /* 0x00000068102e7220 */ /* 0x000fc60000410000 */
[----:B------:R-:W0:Y:S01]  /*4980*/  LDS R18, [R115+0x24] ;  /* 0x0000240073127984 */ /* 0x000e220000000800 */
[C---:B------:R-:W-:Y:S02]  /*4990*/  FMUL.FTZ R44, R16.reuse, R103 ;  /* 0x00000067102c7220 */ /* 0x040fe40000410000 */
[----:B------:R-:W1:Y:S01]  /*49a0*/  MUFU.EX2 R46, R46 ;  /* 0x0000002e002e7308 */ /* 0x000e620000000800 */
[C---:B------:R-:W-:Y:S01]  /*49b0*/  FMUL.FTZ R38, R16.reuse, R102 ;  /* 0x0000006610267220 */ /* 0x040fe20000410000 */
[----:B------:R-:W-:Y:S01]  /*49c0*/  FMUL.FTZ R34, R16, R100 ;  /* 0x0000006410227220 */ /* 0x000fe20000410000 */
[----:B------:R-:W-:Y:S01]  /*49d0*/  FMUL.FTZ R49, R67, R22 ;  /* 0x0000001643317220 */ /* 0x000fe20000410000 */
[----:B------:R-:W-:-:S04]  /*49e0*/  VIADD R22, R157, 0x9 ;  /* 0x000000099d167836 */ /* 0x000fc80000000000 */
[----:B------:R-:W0:Y:S01]  /*49f0*/  MUFU.EX2 R44, R44 ;  /* 0x0000002c002c7308 */ /* 0x000e220000000800 */
[----:B------:R-:W-:Y:S01]  /*4a00*/  FSEL R49, R49, RZ, !P1 ;  /* 0x000000ff31317208 */ /* 0x000fe20004800000 */
[----:B------:R-:W-:Y:S01]  /*4a10*/  FMUL.FTZ R23, R66, R23 ;  /* 0x0000001742177220 */ /* 0x000fe20000410000 */
[----:B------:R-:W-:Y:S02]  /*4a20*/  FSEL R48, R48, 1, !P1 ;  /* 0x3f80000030307808 */ /* 0x000fe40004800000 */
[----:B------:R-:W-:-:S03]  /*4a30*/  ISETP.GE.U32.AND P1, PT, R22, UR30, PT ;  /* 0x0000001e16007c0c */ /* 0x000fc6000bf26070 */
[----:B------:R-:W0:Y:S01]  /*4a40*/  MUFU.EX2 R38, R38 ;  /* 0x0000002600267308 */ /* 0x000e220000000800 */
[----:B------:R-:W-:Y:S01]  /*4a50*/  IADD3 R22, PT, PT, R157, 0xa, RZ ;  /* 0x0000000a9d167810 */ /* 0x000fe20007ffe0ff */
[C---:B------:R-:W-:Y:S01]  /*4a60*/  FMUL.FTZ R36, R16.reuse, R101 ;  /* 0x0000006510247220 */ /* 0x040fe20000410000 */
[----:B------:R-:W-:Y:S01]  /*4a70*/  FMUL.FTZ R31, R16, R99 ;  /* 0x00000063101f7220 */ /* 0x000fe20000410000 */
[----:B------:R-:W-:Y:S01]  /*4a80*/  FSEL R47, R23, RZ, !P0 ;  /* 0x000000ff172f7208 */ /* 0x000fe20004000000 */
[----:B------:R-:W-:Y:S01]  /*4a90*/  FMUL.FTZ R24, R65, R24 ;  /* 0x0000001841187220 */ /* 0x000fe20000410000 */
[----:B-1----:R-:W-:Y:S01]  /*4aa0*/  FSEL R46, R46, 1, !P0 ;  /* 0x3f8000002e2e7808 */ /* 0x002fe20004000000 */
[----:B------:R-:W-:Y:S01]  /*4ab0*/  FMUL.FTZ R39, R64, R21 ;  /* 0x0000001540277220 */ /* 0x000fe20000410000 */
[----:B------:R-:W1:Y:S01]  /*4ac0*/  MUFU.EX2 R34, R34 ;  /* 0x0000002200227308 */ /* 0x000e620000000800 */
[----:B------:R-:W-:Y:S01]  /*4ad0*/  ISETP.GE.U32.AND P0, PT, R22, UR30, PT ;  /* 0x0000001e16007c0c */ /* 0x000fe2000bf06070 */
[----:B------:R-:W-:Y:S01]  /*4ae0*/  VIADD R22, R157, 0xb ;  /* 0x0000000b9d167836 */ /* 0x000fe20000000000 */
[----:B------:R-:W-:Y:S01]  /*4af0*/  FSEL R45, R24, RZ, !P3 ;  /* 0x000000ff182d7208 */ /* 0x000fe20005800000 */
[----:B0-----:R-:W-:Y:S01]  /*4b00*/  FMUL.FTZ R17, R62, R17 ;  /* 0x000000113e117220 */ /* 0x001fe20000410000 */
[----:B------:R-:W-:Y:S01]  /*4b10*/  FSEL R44, R44, 1, !P3 ;  /* 0x3f8000002c2c7808 */ /* 0x000fe20005800000 */
[----:B------:R-:W-:-:S02]  /*4b20*/  FMUL.FTZ R19, R70, R19 ;  /* 0x0000001346137220 */ /* 0x000fc40000410000 */
[----:B------:R-:W0:Y:S01]  /*4b30*/  MUFU.EX2 R36, R36 ;  /* 0x0000002400247308 */ /* 0x000e220000000800 */
[----:B------:R-:W-:Y:S01]  /*4b40*/  ISETP.GE.U32.AND P3, PT, R22, UR30, PT ;  /* 0x0000001e16007c0c */ /* 0x000fe2000bf66070 */
[----:B------:R-:W-:Y:S01]  /*4b50*/  FMUL.FTZ R22, R16, R108 ;  /* 0x0000006c10167220 */ /* 0x000fe20000410000 */
[----:B------:R-:W-:Y:S01]  /*4b60*/  IADD3 R21, PT, PT, R157, 0xc, RZ ;  /* 0x0000000c9d157810 */ /* 0x000fe20007ffe0ff */
[----:B------:R-:W-:-:S04]  /*4b70*/  FMUL.FTZ R37, R63, R20 ;  /* 0x000000143f257220 */ /* 0x000fc80000410000 */
[----:B------:R-:W0:Y:S01]  /*4b80*/  MUFU.EX2 R31, R31 ;  /* 0x0000001f001f7308 */ /* 0x000e220000000800 */
[----:B------:R-:W-:Y:S01]  /*4b90*/  FSEL R39, R39, RZ, !P5 ;  /* 0x000000ff27277208 */ /* 0x000fe20006800000 */
[----:B------:R-:W-:Y:S01]  /*4ba0*/  FMUL.FTZ R32, R61, R18 ;  /* 0x000000123d207220 */ /* 0x000fe20000410000 */
[----:B------:R-:W-:Y:S01]  /*4bb0*/  FSEL R38, R38, 1, !P5 ;  /* 0x3f80000026267808 */ /* 0x000fe20006800000 */
[----:B------:R-:W-:Y:S01]  /*4bc0*/  LDS R23, [R112+0x30] ;  /* 0x0000300070177984 */ /* 0x000fe20000000800 */
[----:B------:R-:W-:Y:S02]  /*4bd0*/  ISETP.GE.U32.AND P5, PT, R21, UR30, PT ;  /* 0x0000001e15007c0c */ /* 0x000fe4000bfa6070 */
[----:B------:R-:W-:Y:S01]  /*4be0*/  FSEL R35, R17, RZ, !P2 ;  /* 0x000000ff11237208 */ /* 0x000fe20005000000 */
[----:B------:R-:W0:Y:S01]  /*4bf0*/  LDS R21, [R114+0x28] ;  /* 0x0000280072157984 */ /* 0x000e220000000800 */
[----:B-1----:R-:W-:Y:S01]  /*4c00*/  FSEL R34, R34, 1, !P2 ;  /* 0x3f80000022227808 */ /* 0x002fe20005000000 */
[----:B------:R-:W1:Y:S01]  /*4c10*/  MUFU.EX2 R22, R22 ;  /* 0x0000001600167308 */ /* 0x000e620000000800 */
[C---:B------:R-:W-:Y:S01]  /*4c20*/  ISETP.GE.U32.AND P2, PT, R157.reuse, UR30, PT ;  /* 0x0000001e9d007c0c */ /* 0x040fe2000bf46070 */
[C---:B------:R-:W-:Y:S01]  /*4c30*/  VIADD R20, R157.reuse, 0xd ;  /* 0x0000000d9d147836 */ /* 0x040fe20000000000 */
[----:B------:R-:W1:Y:S01]  /*4c40*/  LDS R18, [R113+0x2c] ;  /* 0x00002c0071127984 */ /* 0x000e620000000800 */
[----:B------:R-:W-:-:S02]  /*4c50*/  IADD3 R17, PT, PT, R157, 0xe, RZ ;  /* 0x0000000e9d117810 */ /* 0x000fc40007ffe0ff */
[----:B------:R-:W-:Y:S02]  /*4c60*/  FSEL R33, R19, RZ, !P2 ;  /* 0x000000ff13217208 */ /* 0x000fe40005000000 */
[----:B------:R-:W-:Y:S02]  /*4c70*/  FSEL R37, R37, RZ, !P4 ;  /* 0x000000ff25257208 */ /* 0x000fe40006000000 */
[----:B0-----:R-:W-:Y:S02]  /*4c80*/  FSEL R36, R36, 1, !P4 ;  /* 0x3f80000024247808 */ /* 0x001fe40006000000 */
[----:B------:R-:W-:Y:S01]  /*4c90*/  ISETP.GE.U32.AND P4, PT, R20, UR30, PT ;  /* 0x0000001e14007c0c */ /* 0x000fe2000bf86070 */
[----:B------:R-:W-:Y:S01]  /*4ca0*/  FFMA.FTZ R20, R33, R52, R53 ;  /* 0x0000003421147223 */ /* 0x000fe20000010035 */
[----:B------:R-:W-:Y:S02]  /*4cb0*/  FSEL R32, R32, RZ, !P1 ;  /* 0x000000ff20207208 */ /* 0x000fe40004800000 */
[----:B------:R-:W-:-:S02]  /*4cc0*/  FSEL R31, R31, 1, !P1 ;  /* 0x3f8000001f1f7808 */ /* 0x000fc40004800000 */
[----:B------:R-:W-:Y:S02]  /*4cd0*/  ISETP.GE.U32.AND P1, PT, R17, UR30, PT ;  /* 0x0000001e11007c0c */ /* 0x000fe4000bf26070 */
[----:B------:R-:W0:Y:S01]  /*4ce0*/  LDS R17, [R111+0x34] ;  /* 0x000034006f117984 */ /* 0x000e220000000800 */
[----:B------:R-:W-:Y:S02]  /*4cf0*/  VIADD R19, R157, 0xf ;  /* 0x0000000f9d137836 */ /* 0x000fe40000000000 */
        /* <DEDUP_REMOVED lines=34> */
[----:B------:R-:W-:Y:S01]  /*4f20*/  FMUL.FTZ R41, R38, R41 ;  /* 0x0000002926297220 */ /* 0x000fe20000410000 */
[----:B------:R-:W-:Y:S01]  /*4f30*/  FSEL R23, R18, RZ, !P3 ;  /* 0x000000ff12177208 */ /* 0x000fe20005800000 */
[----:B------:R-:W-:-:S03]  /*4f40*/  FFMA.FTZ R18, R28, R21, R29 ;  /* 0x000000151c127223 */ /* 0x000fc6000001001d */
        /* <DEDUP_REMOVED lines=28> */
[----:B------:R-:W3:Y:S01]  /*5110*/  SHFL.UP PT, R16, R41, 0x1, RZ ;  /* 0x0420000029107989 */ /* 0x000ee200000e00ff */
[----:B-1----:R-:W-:Y:S01]  /*5120*/  FFMA.FTZ R85, R41, R42, R40 ;  /* 0x0000002a29557223 */ /* 0x002fe20000010028 */
[----:B0-----:R-:W-:-:S04]  /*5130*/  ISETP.GE.AND P0, PT, R17, 0x1, PT ;  /* 0x000000011100780c */ /* 0x001fc80003f06270 */
[----:B------:R-:W-:-:S05]  /*5140*/  FSEL R42, R40, R85, !P0 ;  /* 0x00000055282a7208 */ /* 0x000fca0004000000 */
[----:B------:R-:W0:Y:S04]  /*5150*/  SHFL.UP PT, R84, R42, 0x2, RZ ;  /* 0x044000002a547989 */ /* 0x000e2800000e00ff */
[----:B---3--:R-:W-:-:S05]  /*5160*/  @P0 FMUL.FTZ R41, R41, R16 ;  /* 0x0000001029290220 */ /* 0x008fca0000410000 */
        /* <DEDUP_REMOVED lines=14> */
[----:B------:R-:W3:Y:S01]  /*5250*/  S2UR UR11, SR_CgaCtaId ;  /* 0x00000000000b79c3 */ /* 0x000ee20000008800 */
        /* <DEDUP_REMOVED lines=8> */
[----:B----4-:R-:W-:Y:S01]  /*52e0*/  STS [R139+0x2180], R10 ;  /* 0x0021800a8b007388 */ /* 0x010fe20000000800 */
[----:B------:R-:W-:-:S03]  /*52f0*/  SHF.R.U32.HI R84, RZ, 0x5, R158 ;  /* 0x00000005ff547819 */ /* 0x000fc6000001169e */
[----:B--2---:R-:W-:Y:S04]  /*5300*/  STS [R138+0x2200], R15 ;  /* 0x0022000f8a007388 */ /* 0x004fe80000000800 */
[----:B-----5:R-:W-:Y:S01]  /*5310*/  STS [R137+0x2280], R14 ;  /* 0x0022800e89007388 */ /* 0x020fe20000000800 */
[----:B------:R-:W-:-:S03]  /*5320*/  ISETP.EQ.OR P0, PT, RZ, UR6, P0 ;  /* 0x00000006ff007c0c */ /* 0x000fc60008702670 */
[----:B------:R-:W-:Y:S04]  /*5330*/  STS [R136+0x2300], R13 ;  /* 0x0023000d88007388 */ /* 0x000fe80000000800 */
[----:B------:R-:W-:Y:S01]  /*5340*/  STS [R135+0x2380], R12 ;  /* 0x0023800c87007388 */ /* 0x000fe20000000800 */
[----:B------:R-:W-:-:S03]  /*5350*/  ISETP.NE.AND P2, PT, R84, 0x3, PT ;  /* 0x000000035400780c */ /* 0x000fc60003f45270 */
[----:B------:R-:W-:Y:S01]  /*5360*/  STS [R134+0x2400], R43 ;  /* 0x0024002b86007388 */ /* 0x000fe20000000800 */
[----:B------:R-:W-:-:S03]  /*5370*/  ISETP.NE.AND P1, PT, R84, 0x2, PT ;  /* 0x000000025400780c */ /* 0x000fc60003f25270 */
[----:B------:R-:W-:Y:S01]  /*5380*/  STS [R133+0x2480], R8 ;  /* 0x0024800885007388 */ /* 0x000fe20000000800 */
[----:B------:R-:W-:Y:S01]  /*5390*/  ISETP.NE.AND P3, PT, R84, 0x1, PT ;  /* 0x000000015400780c */ /* 0x000fe20003f65270 */
[----:B------:R-:W-:Y:S02]  /*53a0*/  UMOV UR24, 0x400 ;  /* 0x0000040000187882 */ /* 0x000fe40000000000 */
[----:B------:R-:W-:Y:S01]  /*53b0*/  STS [R132+0x2500], R7 ;  /* 0x0025000784007388 */ /* 0x000fe20000000800 */
[----:B------:R-:W-:-:S03]  /*53c0*/  HFMA2 R84, -RZ, RZ, 1.875, 0 ;  /* 0x3f800000ff547431 */ /* 0x000fc600000001ff */
[----:B------:R-:W-:Y:S01]  /*53d0*/  STS [R131+0x2580], R6 ;  /* 0x0025800683007388 */ /* 0x000fe20000000800 */
[----:B---3--:R-:W-:-:S03]  /*53e0*/  ULEA UR24, UR11, UR24, 0x18 ;  /* 0x000000180b187291 */ /* 0x008fc6000f8ec0ff */
[----:B------:R-:W-:Y:S01]  /*53f0*/  STS [R130+0x2600], R5 ;  /* 0x0026000582007388 */ /* 0x000fe20000000800 */
[----:B------:R-:W-:-:S03]  /*5400*/  IMAD.MOV.U32 R85, RZ, RZ, RZ ;  /* 0x000000ffff557224 */ /* 0x000fc600078e00ff */
[----:B------:R2:W-:Y:S01]  /*5410*/  STS [R129+0x2680], R0 ;  /* 0x0026800081007388 */ /* 0x0005e20000000800 */
[C---:B0-----:R-:W-:Y:S01]  /*5420*/  FMUL.FTZ R86, R41.reuse, R86 ;  /* 0x0000005629567220 */ /* 0x041fe20000410000 */
[----:B-1----:R-:W-:Y:S02]  /*5430*/  FFMA.FTZ R87, R41, R87, R164 ;  /* 0x0000005729577223 */ /* 0x002fe400000100a4 */
[----:B------:R-:W-:Y:S01]  /*5440*/  STS [R128+0x2700], R9 ;  /* 0x0027000980007388 */ /* 0x000fe20000000800 */
[----:B--2---:R-:W-:-:S03]  /*5450*/  @!P4 SHF.R.U32.HI R0, RZ, 0x2, R158 ;  /* 0x00000002ff00c819 */ /* 0x004fc6000001169e */
[----:B------:R-:W-:Y:S01]  /*5460*/  STS [R127+0x2780], R4 ;  /* 0x002780047f007388 */ /* 0x000fe20000000800 */
[----:B------:R-:W-:-:S03]  /*5470*/  @!P4 LOP3.LUT R165, R0, 0xf8, RZ, 0xc0, !PT ;  /* 0x000000f800a5c812 */ /* 0x000fc600078ec0ff */
        /* <DEDUP_REMOVED lines=47> */
[----:B------:R-:W-:Y:S01]  /*5770*/  @P0 FSEL R87, R159, R40, !P1 ;  /* 0x000000289f570208 */ /* 0x000fe20004800000 */
[----:B------:R-:W-:Y:S01]  /*5780*/  @P0 IMAD.MOV.U32 R40, RZ, RZ, R84 ;  /* 0x000000ffff280224 */ /* 0x000fe200078e0054 */
[----:B------:R-:W-:-:S02]  /*5790*/  @P0 FSEL R86, R160, R41, !P1 ;  /* 0x00000029a0560208 */ /* 0x000fc40004800000 */
[----:B------:R-:W-:Y:S01]  /*57a0*/  @P0 MOV R41, R85 ;  /* 0x0000005500290202 */ /* 0x000fe20000000f00 */
[----:B------:R-:W-:Y:S06]  /*57b0*/  @P0 BRA `(.L_x_2794) ;  /* 0x0000000000180947 */ /* 0x000fec0003800000 */
[----:B------:R-:W-:Y:S01]  /*57c0*/  ISETP.NE.AND P0, PT, R17, RZ, PT ;  /* 0x000000ff1100720c */ /* 0x000fe20003f05270 */
[C---:B------:R-:W-:Y:S01]  /*57d0*/  FMUL.FTZ R40, R161.reuse, R84 ;  /* 0x00000054a1287220 */ /* 0x040fe20000410000 */
[----:B------:R-:W-:-:S11]  /*57e0*/  FFMA.FTZ R41, R161, R85, R164 ;  /* 0x00000055a1297223 */ /* 0x000fd600000100a4 */
[----:B------:R0:W-:Y:S01]  /*57f0*/  @!P0 STS.64 [UR24+0x4228], R84 ;  /* 0x00422854ff008988 */ /* 0x0001e20008000a18 */
[----:B------:R-:W-:Y:S01]  /*5800*/  @!P0 MOV R86, R84 ;  /* 0x0000005400568202 */ /* 0x000fe20000000f00 */
[----:B------:R-:W-:-:S07]  /*5810*/  @!P0 IMAD.MOV.U32 R87, RZ, RZ, R85 ;  /* 0x000000ffff578224 */ /* 0x000fce00078e0055 */
.L_x_2794:
[----:B------:R-:W-:Y:S05]  /*5820*/  BSYNC.RECONVERGENT B0 ;  /* 0x0000000000007941 */ /* 0x000fea0003800200 */
.L_x_2793:
        /* <DEDUP_REMOVED lines=29> */
[----:B------:R-:W-:-:S05]  /*5a00*/  IMAD.U32 R19, RZ, RZ, UR35 ;  /* 0x00000023ff137e24 */ /* 0x000fca000f8e00ff */
[----:B------:R1:W-:Y:S02]  /*5a10*/  STG.E.64 desc[UR26][R18.64], R40 ;  /* 0x0000002812007986 */ /* 0x0003e4000c101b1a */
.L_x_2796:
[----:B------:R-:W-:Y:S05]  /*5a20*/  BSYNC.RECONVERGENT B0 ;  /* 0x0000000000007941 */ /* 0x000fea0003800200 */
.L_x_2795:
        /* <DEDUP_REMOVED lines=29> */
.L_x_2792:
[----:B------:R-:W-:Y:S01]  /*5c00*/  BAR.SYNC.DEFER_BLOCKING 0x0 ;  /* 0x0000000000007b1d */ /* 0x000fe20000010000 */
[----:B------:R-:W-:Y:S01]  /*5c10*/  USHF.L.U32 UR8, UR6, 0xb, URZ ;  /* 0x0000000b06087899 */ /* 0x000fe200080006ff */
[----:B------:R-:W-:Y:S02]  /*5c20*/  ISETP.NE.AND P0, PT, R158, RZ, PT ;  /* 0x000000ff9e00720c */ /* 0x000fe40003f05270 */
[----:B------:R-:W-:Y:S02]  /*5c30*/  LOP3.LUT R157, R157, 0x3e00, RZ, 0xc0, !PT ;  /* 0x00003e009d9d7812 */ /* 0x000fe400078ec0ff */
[----:B------:R-:W2:Y:S02]  /*5c40*/  LDCU UR28, c[0x0][0x388] ;  /* 0x00007100ff1c77ac */ /* 0x000ea40008000800 */
[----:B------:R-:W3:Y:S01]  /*5c50*/  S2UR UR29, SR_CTAID.X ;  /* 0x00000000001d79c3 */ /* 0x000ee20000002500 */
[----:B------:R-:W-:Y:S01]  /*5c60*/  LOP3.LUT R0, R157, 0x1f, R158, 0xf8, !PT ;  /* 0x0000001f9d007812 */ /* 0x000fe200078ef89e */
[----:B------:R-:W3:Y:S01]  /*5c70*/  LDCU.128 UR12, c[0x0][0x420] ;  /* 0x00008400ff0c77ac */ /* 0x000ee20008000c00 */
[----:B------:R-:W-:Y:S01]  /*5c80*/  UMOV UR9, URZ ;  /* 0x000000ff00097c82 */ /* 0x000fe20008000000 */
[----:B------:R-:W4:Y:S01]  /*5c90*/  LDCU.64 UR30, c[0x0][0x478] ;  /* 0x00008f00ff1e77ac */ /* 0x000f220008000a00 */
[----:B------:R-:W-:Y:S01]  /*5ca0*/  STS [R124], R92 ;  /* 0x0000005c7c007388 */ /* 0x000fe20000000800 */
[----:B--2---:R-:W-:-:S03]  /*5cb0*/  UIADD3 UR28, UPT, UPT, -UR8, UR28, URZ ;  /* 0x0000001c081c7290 */ /* 0x004fc6000fffe1ff */
[----:B------:R-:W-:Y:S03]  /*5cc0*/  STS [R123+0x4], R91 ;  /* 0x0000045b7b007388 */ /* 0x000fe60000000800 */
[----:B------:R-:W-:Y:S01]  /*5cd0*/  MOV R6, UR28 ;  /* 0x0000001c00067c02 */ /* 0x000fe20008000f00 */
[----:B------:R-:W-:Y:S01]  /*5ce0*/  STS [R122+0x8], R90 ;  /* 0x0000085a7a007388 */ /* 0x000fe20000000800 */
[----:B---3--:R-:W-:-:S03]  /*5cf0*/  UIMAD.WIDE.U32 UR10, UR29, UR12, UR8 ;  /* 0x0000000c1d0a72a5 */ /* 0x008fc6000f8e0008 */
        /* <DEDUP_REMOVED lines=8> */
[----:B------:R-:W2:Y:S02]  /*5d80*/  LDCU.128 UR12, c[0x0][0x410] ;  /* 0x00008200ff0c77ac */ /* 0x000ea40008000c00 */
[----:B----4-:R-:W-:Y:S01]  /*5d90*/  LEA R2, P6, R3, UR30, 0x2 ;  /* 0x0000001e03027c11 */ /* 0x010fe2000f8c10ff */
[----:B------:R-:W-:Y:S01]  /*5da0*/  STS [R117+0x1c], R79 ;  /* 0x00001c4f75007388 */ /* 0x000fe20000000800 */
[----:B------:R-:W-:-:S03]  /*5db0*/  IMAD.X R8, RZ, RZ, UR11, P1 ;  /* 0x0000000bff087e24 */ /* 0x000fc600088e06ff */
[----:B------:R-:W-:Y:S02]  /*5dc0*/  STS [R116+0x20], R78 ;  /* 0x0000204e74007388 */ /* 0x000fe40000000800 */
[----:B------:R-:W-:Y:S02]  /*5dd0*/  LEA.HI.X R3, R3, UR31, R8, 0x2, P6 ;  /* 0x0000001f03037c11 */ /* 0x000fe4000b0f1408 */
[----:B------:R-:W-:Y:S04]  /*5de0*/  STS [R115+0x24], R77 ;  /* 0x0000244d73007388 */ /* 0x000fe80000000800 */
[----:B------:R-:W-:Y:S01]  /*5df0*/  STS [R114+0x28], R76 ;  /* 0x0000284c72007388 */ /* 0x000fe20000000800 */
[----:B--2---:R-:W-:-:S03]  /*5e00*/  UIMAD.WIDE.U32 UR10, UR29, UR12, UR8 ;  /* 0x0000000c1d0a72a5 */ /* 0x004fc6000f8e0008 */
[----:B------:R-:W-:Y:S01]  /*5e10*/  STS [R113+0x2c], R75 ;  /* 0x00002c4b71007388 */ /* 0x000fe20000000800 */
[----:B------:R-:W-:-:S03]  /*5e20*/  UIMAD UR11, UR29, UR13, UR11 ;  /* 0x0000000d1d0b72a4 */ /* 0x000fc6000f8e020b */
[----:B------:R-:W-:Y:S01]  /*5e30*/  STS [R112+0x30], R74 ;  /* 0x0000304a70007388 */ /* 0x000fe20000000800 */
[----:B------:R-:W2:Y:S03]  /*5e40*/  LDCU.64 UR12, c[0x0][0x488] ;  /* 0x00009100ff0c77ac */ /* 0x000ea60008000a00 */
[----:B------:R-:W-:Y:S01]  /*5e50*/  STS [R111+0x34], R73 ;  /* 0x000034496f007388 */ /* 0x000fe20000000800 */
[----:B------:R-:W-:-:S03]  /*5e60*/  UIMAD.WIDE.U32 UR10, UR25, UR14, UR10 ;  /* 0x0000000e190a72a5 */ /* 0x000fc6000f8e000a */
[----:B------:R-:W-:Y:S01]  /*5e70*/  STS [R110+0x38], R72 ;  /* 0x000038486e007388 */ /* 0x000fe20000000800 */
[----:B------:R-:W-:-:S03]  /*5e80*/  UIMAD UR15, UR25, UR15, UR11 ;  /* 0x0000000f190f72a4 */ /* 0x000fc6000f8e020b */
        /* <DEDUP_REMOVED lines=36> */
[-C--:B------:R-:W-:Y:S01]  /*60d0*/  ISETP.GE.AND P5, PT, R147, R4.reuse, PT ;  /* 0x000000049300720c */ /* 0x080fe20003fa6270 */
[----:B-1----:R-:W-:Y:S02]  /*60e0*/  IMAD.MOV.U32 R7, RZ, RZ, RZ ;  /* 0x000000ffff077224 */ /* 0x002fe400078e00ff */
[----:B------:R1:W-:Y:S01]  /*60f0*/  @!P1 STG.E desc[UR26][R2.64+0x280], R15 ;  /* 0x0002800f02009986 */ /* 0x0003e2000c10191a */
[----:B------:R-:W-:-:S03]  /*6100*/  ISETP.GE.AND P1, PT, R141, R4, PT ;  /* 0x000000048d00720c */ /* 0x000fc60003f26270 */
[----:B------:R5:W-:Y:S01]  /*6110*/  @!P2 STG.E desc[UR26][R2.64+0x300], R17 ;  /* 0x000300110200a986 */ /* 0x000be2000c10191a */
[-C--:B------:R-:W-:Y:S02]  /*6120*/  ISETP.GE.AND P2, PT, R142, R4.reuse, PT ;  /* 0x000000048e00720c */ /* 0x080fe40003f46270 */
[----:B---3--:R-:W-:Y:S01]  /*6130*/  CS2R R10, SRZ ;  /* 0x00000000000a7805 */ /* 0x008fe2000001ff00 */
[----:B------:R3:W-:Y:S01]  /*6140*/  @!P3 STG.E desc[UR26][R2.64+0x380], R19 ;  /* 0x000380130200b986 */ /* 0x0007e2000c10191a */
[-C--:B------:R-:W-:Y:S02]  /*6150*/  ISETP.GE.AND P3, PT, R143, R4.reuse, PT ;  /* 0x000000048f00720c */ /* 0x080fe40003f66270 */
[----:B----4-:R-:W-:Y:S01]  /*6160*/  CS2R R12, SRZ ;  /* 0x00000000000c7805 */ /* 0x010fe2000001ff00 */
[----:B------:R-:W-:Y:S01]  /*6170*/  @!P4 STG.E desc[UR26][R2.64+0x400], R21 ;  /* 0x000400150200c986 */ /* 0x000fe2000c10191a */
[----:B------:R-:W-:-:S03]  /*6180*/  ISETP.GE.AND P4, PT, R144, R4, PT ;  /* 0x000000049000720c */ /* 0x000fc60003f86270 */
[----:B------:R-:W-:Y:S01]  /*6190*/  @!P5 STG.E desc[UR26][R2.64+0x480], R23 ;  /* 0x000480170200d986 */ /* 0x000fe2000c10191a */
[----:B------:R-:W-:-:S03]  /*61a0*/  ISETP.GE.AND P5, PT, R145, R4, PT ;  /* 0x000000049100720c */ /* 0x000fc60003fa6270 */
[----:B------:R-:W-:Y:S01]  /*61b0*/  @!P6 STG.E desc[UR26][R2.64+0x500], R25 ;  /* 0x000500190200e986 */ /* 0x000fe2000c10191a */
[----:B------:R-:W-:-:S03]  /*61c0*/  IADD3 R5, P6, PT, R0, UR10, RZ ;  /* 0x0000000a00057c10 */ /* 0x000fc6000ffde0ff */
[----:B------:R-:W-:Y:S01]  /*61d0*/  @!P2 STG.E desc[UR26][R2.64+0x700], R33 ;  /* 0x000700210200a986 */ /* 0x000fe2000c10191a */
[----:B------:R-:W-:-:S03]  /*61e0*/  ISETP.GE.AND P2, PT, R0, UR28, PT ;  /* 0x0000001c00007c0c */ /* 0x000fc6000bf46270 */
[----:B------:R-:W-:Y:S01]  /*61f0*/  @!P1 STG.E desc[UR26][R2.64+0x780], R35 ;  /* 0x0007802302009986 */ /* 0x000fe2000c10191a */
[----:B------:R-:W-:Y:S02]  /*6200*/  IADD3.X R8, PT, PT, RZ, UR15, RZ, P6, !PT ;  /* 0x0000000fff087c10 */ /* 0x000fe4000b7fe4ff */
[----:B-1----:R-:W-:Y:S02]  /*6210*/  CS2R R14, SRZ ;  /* 0x00000000000e7805 */ /* 0x002fe4000001ff00 */
[----:B--2---:R-:W-:Y:S01]  /*6220*/  LEA R4, P6, R5, UR12, 0x2 ;  /* 0x0000000c05047c11 */ /* 0x004fe2000f8c10ff */
[----:B------:R-:W-:Y:S01]  /*6230*/  @!P5 STG.E desc[UR26][R2.64+0x580], R27 ;  /* 0x0005801b0200d986 */ /* 0x000fe2000c10191a */
[----:B------:R-:W-:Y:S02]  /*6240*/  ISETP.GE.AND P5, PT, R153, UR28, PT ;  /* 0x0000001c99007c0c */ /* 0x000fe4000bfa6270 */
[----:B-----5:R-:W-:Y:S02]  /*6250*/  CS2R R16, SRZ ;  /* 0x0000000000107805 */ /* 0x020fe4000001ff00 */
[----:B------:R-:W-:Y:S01]  /*6260*/  LEA.HI.X R5, R5, UR13, R8, 0x2, P6 ;  /* 0x0000000d05057c11 */ /* 0x000fe2000b0f1408 */
[----:B------:R-:W-:Y:S01]  /*6270*/  @!P4 STG.E desc[UR26][R2.64+0x600], R29 ;  /* 0x0006001d0200c986 */ /* 0x000fe2000c10191a */
[----:B------:R-:W-:-:S02]  /*6280*/  ISETP.GE.AND P4, PT, R154, UR28, PT ;  /* 0x0000001c9a007c0c */ /* 0x000fc4000bf86270 */
[----:B------:R-:W-:Y:S02]  /*6290*/  CS2R R8, SRZ ;  /* 0x0000000000087805 */ /* 0x000fe4000001ff00 */
[----:B------:R-:W-:Y:S01]  /*62a0*/  ISETP.GE.AND P6, PT, R152, UR28, PT ;  /* 0x0000001c98007c0c */ /* 0x000fe2000bfc6270 */
[----:B------:R1:W-:Y:S01]  /*62b0*/  @!P3 STG.E desc[UR26][R2.64+0x680], R31 ;  /* 0x0006801f0200b986 */ /* 0x0003e2000c10191a */
[----:B------:R-:W-:Y:S01]  /*62c0*/  ISETP.GE.AND P3, PT, R155, UR28, PT ;  /* 0x0000001c9b007c0c */ /* 0x000fe2000bf66270 */
[----:B------:R-:W-:Y:S01]  /*62d0*/  HFMA2 R20, -RZ, RZ, 0, 0 ;  /* 0x00000000ff147431 */ /* 0x000fe200000001ff */
[----:B------:R-:W-:Y:S01]  /*62e0*/  ISETP.GE.AND P1, PT, R151, UR28, PT ;  /* 0x0000001c97007c0c */ /* 0x000fe2000bf26270 */
[----:B------:R-:W-:Y:S01]  /*62f0*/  BAR.SYNC.DEFER_BLOCKING 0x0 ;  /* 0x0000000000007b1d */ /* 0x000fe20000010000 */
[----:B---3--:R-:W-:-:S05]  /*6300*/  CS2R R18, SRZ ;  /* 0x0000000000127805 */ /* 0x008fca000001ff00 */
[----:B------:R-:W2:Y:S01]  /*6310*/  LDCU.128 UR12, c[0x0][0x430] ;  /* 0x00008600ff0c77ac */ /* 0x000ea20008000c00 */
[----:B-1----:R-:W-:Y:S01]  /*6320*/  CS2R R2, SRZ ;  /* 0x0000000000027805 */ /* 0x002fe2000001ff00 */
[----:B------:R-:W1:Y:S01]  /*6330*/  LDCU.64 UR10, c[0x0][0x490] ;  /* 0x00009200ff0a77ac */ /* 0x000e620008000a00 */
        /* <DEDUP_REMOVED lines=26> */
[----:B--2---:R-:W-:-:S02]  /*64e0*/  UIMAD.WIDE.U32 UR8, UR29, UR12, UR8 ;  /* 0x0000000c1d0872a5 */ /* 0x004fc4000f8e0008 */
        /* <DEDUP_REMOVED lines=8> */
[----:B------:R-:W-:Y:S02]  /*6570*/  UIADD3 UR18, UP3, UPT, UR18, 0x2000, URZ ;  /* 0x0000200012127890 */ /* 0x000fe4000ff7e0ff */
[----:B------:R-:W-:Y:S02]  /*6580*/  UIADD3.X UR23, UPT, UPT, URZ, UR23, URZ, UP1, !UPT ;  /* 0x00000017ff177290 */ /* 0x000fe40008ffe4ff */
[----:B------:R-:W-:Y:S02]  /*6590*/  UIADD3.X UR7, UPT, UPT, URZ, UR7, URZ, UP2, !UPT ;  /* 0x00000007ff077290 */ /* 0x000fe400097fe4ff */
[----:B------:R-:W-:Y:S01]  /*65a0*/  UIADD3.X UR16, UPT, UPT, URZ, UR16, URZ, UP3, !UPT ;  /* 0x00000010ff107290 */ /* 0x000fe20009ffe4ff */
        /* <DEDUP_REMOVED lines=17> */
[----:B------:R-:W2:Y:S04]  /*66c0*/  LDS R8, [R123+0x4] ;  /* 0x000004007b087984 */ /* 0x000ea80000000800 */
[----:B------:R-:W3:Y:S04]  /*66d0*/  LDS R7, [R124] ;  /* 0x000000007c077984 */ /* 0x000ee80000000800 */
[----:B------:R-:W4:Y:S04]  /*66e0*/  LDS R9, [R122+0x8] ;  /* 0x000008007a097984 */ /* 0x000f280000000800 */
[----:B------:R-:W5:Y:S04]  /*66f0*/  LDS R10, [R121+0xc] ;  /* 0x00000c00790a7984 */ /* 0x000f680000000800 */
[----:B------:R-:W0:Y:S04]  /*6700*/  LDS R11, [R120+0x10] ;  /* 0x00001000780b7984 */ /* 0x000e280000000800 */
[----:B------:R-:W1:Y:S04]  /*6710*/  LDS R12, [R119+0x14] ;  /* 0x00001400770c7984 */ /* 0x000e680000000800 */
[----:B------:R-:W1:Y:S04]  /*6720*/  LDS R13, [R118+0x18] ;  /* 0x00001800760d7984 */ /* 0x000e680000000800 */
[----:B------:R-:W1:Y:S04]  /*6730*/  LDS R14, [R117+0x1c] ;  /* 0x00001c00750e7984 */ /* 0x000e680000000800 */
[----:B------:R-:W1:Y:S04]  /*6740*/  LDS R15, [R116+0x20] ;  /* 0x00002000740f7984 */ /* 0x000e680000000800 */
[----:B------:R-:W1:Y:S01]  /*6750*/  LDS R16, [R115+0x24] ;  /* 0x0000240073107984 */ /* 0x000e620000000800 */
[----:B--2---:R-:W-:-:S03]  /*6760*/  FMUL.FTZ R3, R8, -1.4426950216293334961 ;  /* 0xbfb8aa3b08037820 */ /* 0x004fc60000410000 */
[----:B------:R-:W2:Y:S01]  /*6770*/  LDS R17, [R114+0x28] ;  /* 0x0000280072117984 */ /* 0x000ea20000000800 */
[----:B---3--:R-:W-:-:S03]  /*6780*/  FMUL.FTZ R2, R7, -1.4426950216293334961 ;  /* 0xbfb8aa3b07027820 */ /* 0x008fc60000410000 */
[----:B------:R-:W3:Y:S01]  /*6790*/  LDS R18, [R113+0x2c] ;  /* 0x00002c0071127984 */ /* 0x000ee20000000800 */
[----:B------:R0:W1:Y:S01]  /*67a0*/  MUFU.EX2 R20, R3 ;  /* 0x0000000300147308 */ /* 0x0000620000000800 */
[----:B----4-:R-:W-:Y:S02]  /*67b0*/  FMUL.FTZ R21, R9, -1.4426950216293334961 ;  /* 0xbfb8aa3b09157820 */ /* 0x010fe40000410000 */
[----:B------:R-:W4:Y:S01]  /*67c0*/  LDS R5, [R112+0x30] ;  /* 0x0000300070057984 */ /* 0x000f220000000800 */
[----:B-----5:R-:W-:-:S03]  /*67d0*/  FMUL.FTZ R22, R10, -1.4426950216293334961 ;  /* 0xbfb8aa3b0a167820 */ /* 0x020fc60000410000 */
[----:B------:R-:W5:Y:S01]  /*67e0*/  LDS R4, [R111+0x34] ;  /* 0x000034006f047984 */ /* 0x000f620000000800 */
[----:B------:R1:W2:Y:S01]  /*67f0*/  MUFU.EX2 R19, R2 ;  /* 0x0000000200137308 */ /* 0x0002a20000000800 */
[----:B0-----:R-:W-:Y:S02]  /*6800*/  FMUL.FTZ R23, R11, -1.4426950216293334961 ;  /* 0xbfb8aa3b0b177820 */ /* 0x001fe40000410000 */
[----:B------:R-:W0:Y:S01]  /*6810*/  LDS R3, [R110+0x38] ;  /* 0x000038006e037984 */ /* 0x000e220000000800 */
[----:B-1----:R-:W-:-:S04]  /*6820*/  FMUL.FTZ R24, R12, -1.4426950216293334961 ;  /* 0xbfb8aa3b0c187820 */ /* 0x002fc80000410000 */
[----:B------:R-:W1:Y:S01]  /*6830*/  MUFU.EX2 R21, R21 ;  /* 0x0000001500157308 */ /* 0x000e620000000800 */
[----:B------:R-:W0:Y:S01]  /*6840*/  LDS R2, [R109+0x3c] ;  /* 0x00003c006d027984 */ /* 0x000e220000000800 */
[----:B------:R-:W-:Y:S01]  /*6850*/  FMUL.FTZ R25, R13, -1.4426950216293334961 ;  /* 0xbfb8aa3b0d197820 */ /* 0x000fe20000410000 */
[----:B------:R-:W-:Y:S01]  /*6860*/  FADD.FTZ R20, R20, 1 ;  /* 0x3f80000014147421 */ /* 0x000fe20000010000 */
[----:B------:R-:W-:-:S04]  /*6870*/  FMUL.FTZ R26, R14, -1.4426950216293334961 ;  /* 0xbfb8aa3b0e1a7820 */ /* 0x000fc80000410000 */
[----:B------:R-:W4:Y:S01]  /*6880*/  MUFU.EX2 R22, R22 ;  /* 0x0000001600167308 */ /* 0x000f220000000800 */
[----:B--2---:R-:W-:Y:S01]  /*6890*/  FADD.FTZ R19, R19, 1 ;  /* 0x3f80000013137421 */ /* 0x004fe20000010000 */
[----:B------:R-:W-:Y:S01]  /*68a0*/  FMUL.FTZ R27, R15, -1.4426950216293334961 ;  /* 0xbfb8aa3b0f1b7820 */ /* 0x000fe20000410000 */
[----:B------:R-:W-:-:S05]  /*68b0*/  FMUL.FTZ R28, R16, -1.4426950216293334961 ;  /* 0xbfb8aa3b101c7820 */ /* 0x000fca0000410000 */
[----:B------:R-:W2:Y:S01]  /*68c0*/  MUFU.EX2 R23, R23 ;  /* 0x0000001700177308 */ /* 0x000ea20000000800 */
[----:B-1----:R-:W-:Y:S01]  /*68d0*/  FADD.FTZ R21, R21, 1 ;  /* 0x3f80000015157421 */ /* 0x002fe20000010000 */
[----:B------:R-:W-:Y:S01]  /*68e0*/  FMUL.FTZ R29, R17, -1.4426950216293334961 ;  /* 0xbfb8aa3b111d7820 */ /* 0x000fe20000410000 */
[----:B---3--:R-:W-:-:S05]  /*68f0*/  FMUL.FTZ R30, R18, -1.4426950216293334961 ;  /* 0xbfb8aa3b121e7820 */ /* 0x008fca0000410000 */
[----:B------:R-:W1:Y:S01]  /*6900*/  MUFU.EX2 R24, R24 ;  /* 0x0000001800187308 */ /* 0x000e620000000800 */
[----:B----4-:R-:W-:Y:S01]  /*6910*/  FADD.FTZ R22, R22, 1 ;  /* 0x3f80000016167421 */ /* 0x010fe20000010000 */
[----:B------:R-:W-:Y:S01]  /*6920*/  FMUL.FTZ R31, R5, -1.4426950216293334961 ;  /* 0xbfb8aa3b051f7820 */ /* 0x000fe20000410000 */
[----:B-----5:R-:W-:-:S05]  /*6930*/  FMUL.FTZ R32, R4, -1.4426950216293334961 ;  /* 0xbfb8aa3b04207820 */ /* 0x020fca0000410000 */
[----:B------:R-:W3:Y:S01]  /*6940*/  MUFU.EX2 R25, R25 ;  /* 0x0000001900197308 */ /* 0x000ee20000000800 */
[----:B--2---:R-:W-:Y:S01]  /*6950*/  FADD.FTZ R23, R23, 1 ;  /* 0x3f80000017177421 */ /* 0x004fe20000010000 */
[----:B0-----:R-:W-:-:S06]  /*6960*/  FMUL.FTZ R33, R3, -1.4426950216293334961 ;  /* 0xbfb8aa3b03217820 */ /* 0x001fcc0000410000 */
[----:B------:R-:W0:Y:S01]  /*6970*/  MUFU.EX2 R26, R26 ;  /* 0x0000001a001a7308 */ /* 0x000e220000000800 */
[----:B------:R-:W-:Y:S01]  /*6980*/  FMUL.FTZ R34, R2, -1.4426950216293334961 ;  /* 0xbfb8aa3b02227820 */ /* 0x000fe20000410000 */
        /* <DEDUP_REMOVED lines=104> */
[----:B-1----:R-:W-:Y:S01]  /*7010*/  IADD3.X R6, PT, PT, RZ, UR15, RZ, P0, !PT ;  /* 0x0000000fff067c10 */ /* 0x002fe200087fe4ff */
[----:B------:R-:W0:Y:S01]  /*7020*/  LDCU UR8, c[0x0][0x394] ;  /* 0x00007280ff0877ac */ /* 0x000e220008000800 */
[----:B------:R-:W-:-:S04]  /*7030*/  LEA R2, P3, R3, UR10, 0x2 ;  /* 0x0000000a03027c11 */ /* 0x000fc8000f8610ff */
        /* <DEDUP_REMOVED lines=37> */
.L_x_2799:
        /* <DEDUP_REMOVED lines=15> */
.L_x_5031:


//--------------------- .text._Z25selective_scan_fwd_kernelI32Selective_Scan_fwd_kernel_traitsILi128ELi16ELi1ELb1ELb0ELb0ELb0EffEEv13SSMParamsBase --------------------------
	.section	.text._Z25selective_scan_fwd_kernelI32Selective_Scan_fwd_kernel_traitsILi128ELi16ELi1ELb1ELb0ELb0ELb0EffEEv13SSMParamsBase,"ax",@progbits
	.align	128
        .global         _Z25selective_scan_fwd_kernelI32Selective_Scan_fwd_kernel_traitsILi128ELi16ELi1ELb1ELb0ELb0ELb0EffEEv13SSMParamsBase
        .type           _Z25selective_scan_fwd_kernelI32Selective_Scan_fwd_kernel_traitsILi128ELi16ELi1ELb1ELb0ELb0ELb0EffEEv13SSMParamsBase,@function
        .size           _Z25selective_scan_fwd_kernelI32Selective_Scan_fwd_kernel_traitsILi128ELi16ELi1ELb1ELb0ELb0ELb0EffEEv13SSMParamsBase,(.L_x_5032 - _Z25selective_scan_fwd_kernelI32Selective_Scan_fwd_kernel_traitsILi128ELi16ELi1ELb1ELb0ELb0ELb0EffEEv13SSMParamsBase)
        .other          _Z25selective_scan_fwd_kernelI32Selective_Scan_fwd_kernel_traitsILi128ELi16ELi1ELb1ELb0ELb0ELb0EffEEv13SSMParamsBase,@"STO_CUDA_ENTRY STV_DEFAULT"
_Z25selective_scan_fwd_kernelI32Selective_Scan_fwd_kernel_traitsILi128ELi16ELi1ELb1ELb0ELb0ELb0EffEEv13SSMParamsBase:
.text._Z25selective_scan_fwd_kernelI32Selective_Scan_fwd_kernel_traitsILi128ELi16ELi1ELb1ELb0ELb0ELb0EffEEv13SSMParamsBase:
        /* <DEDUP_REMOVED lines=19> */
[----:B------:R-:W-:Y:S02]  /*0130*/  @P1 LEA R4, P3, R71, R4, 0x2 ;  /* 0x0000000447041211 */ /* 0x000fe400078610ff */
        /* <DEDUP_REMOVED lines=28> */
[C---:B------:R-:W-:Y:S01]  /*0300*/  IMAD.WIDE.U32 R4, R71.reuse, UR14, R4 ;  /* 0x0000000e47047c25 */ /* 0x040fe2000f8e0004 */
[----:B------:R-:W0:Y:S01]  /*0310*/  LDC.64 R10, c[0x0][0x450] ;  /* 0x00011400ff0a7b82 */ /* 0x000e220000000a00 */
[----:B-1----:R-:W-:Y:S01]  /*0320*/  LEA R60, P0, R2, R60, 0x2 ;  /* 0x0000003c023c7211 */ /* 0x002fe200078010ff */
[----:B------:R-:W-:Y:S01]  /*0330*/  UMOV UR4, 0x400 ;  /* 0x0000040000047882 */ /* 0x000fe20000000000 */
[C---:B------:R-:W-:Y:S01]  /*0340*/  IMAD R55, R71.reuse, UR11, R3 ;  /* 0x0000000b47377c24 */ /* 0x040fe2000f8e0203 */
[----:B------:R-:W-:Y:S01]  /*0350*/  LEA R58, P1, R4, R58, 0x2 ;  /* 0x0000003a043a7211 */ /* 0x000fe200078210ff */
[C---:B------:R-:W-:Y:S01]  /*0360*/  IMAD R53, R71.reuse, UR15, R5 ;  /* 0x0000000f47357c24 */ /* 0x040fe2000f8e0205 */
[----:B------:R-:W1:Y:S01]  /*0370*/  LDCU.U8 UR7, c[0x0][0x39e] ;  /* 0x000073c0ff0777ac */ /* 0x000e620008000000 */
[C---:B---3--:R-:W-:Y:S01]  /*0380*/  IMAD.WIDE.U32 R64, R71.reuse, UR12, RZ ;  /* 0x0000000c47407c25 */ /* 0x048fe2000f8e00ff */
[----:B------:R-:W3:Y:S01]  /*0390*/  LDC.64 R12, c[0x0][0x440] ;  /* 0x00011000ff0c7b82 */ /* 0x000ee20000000a00 */
[----:B------:R-:W-:Y:S01]  /*03a0*/  LEA.HI.X R55, R2, R61, R55, 0x2, P0 ;  /* 0x0000003d02377211 */ /* 0x000fe200000f1437 */
[----:B--2---:R-:W-:Y:S01]  /*03b0*/  ULEA UR4, UR5, UR4, 0x18 ;  /* 0x0000000405047291 */ /* 0x004fe2000f8ec0ff */
[----:B------:R-:W-:Y:S01]  /*03c0*/  LEA.HI.X R53, R4, R59, R53, 0x2, P1 ;  /* 0x0000003b04357211 */ /* 0x000fe200008f1435 */
[----:B----4-:R-:W-:Y:S01]  /*03d0*/  IMAD.WIDE.U32 R2, R71, UR20, RZ ;  /* 0x0000001447027c25 */ /* 0x010fe2000f8e00ff */
[----:B0-----:R-:W-:-:S03]  /*03e0*/  SHF.L.U32 R56, R69, 0x2, RZ ;  /* 0x0000000245387819 */ /* 0x001fc600000006ff */
[C---:B------:R-:W-:Y:S01]  /*03f0*/  IMAD.WIDE.U32 R4, R71.reuse, UR8, RZ ;  /* 0x0000000847047c25 */ /* 0x040fe2000f8e00ff */
[----:B------:R-:W-:Y:S02]  /*0400*/  LEA R67, P0, R64, R8, 0x2 ;  /* 0x0000000840437211 */ /* 0x000fe400078010ff */
[----:B------:R-:W-:Y:S01]  /*0410*/  SHF.R.U32.HI R74, RZ, 0x5, R69 ;  /* 0x00000005ff4a7819 */ /* 0x000fe20000011645 */
[C---:B------:R-:W-:Y:S01]  /*0420*/  IMAD R6, R71.reuse, UR13, R65 ;  /* 0x0000000d47067c24 */ /* 0x040fe2000f8e0241 */
[----:B------:R-:W-:Y:S01]  /*0430*/  LOP3.LUT R56, R56, 0xf80, RZ, 0xc0, !PT ;  /* 0x00000f8038387812 */ /* 0x000fe200078ec0ff */
[----:B------:R-:W-:Y:S01]  /*0440*/  IMAD R63, R71, UR21, R3 ;  /* 0x00000015473f7c24 */ /* 0x000fe2000f8e0203 */
[----:B------:R-:W-:Y:S01]  /*0450*/  LOP3.LUT R76, R69, 0x1f, RZ, 0xc0, !PT ;  /* 0x0000001f454c7812 */ /* 0x000fe200078ec0ff */
[----:B------:R-:W-:Y:S01]  /*0460*/  IMAD R61, R71, UR9, R5 ;  /* 0x00000009473d7c24 */ /* 0x000fe2000f8e0205 */
[----:B------:R-:W-:Y:S01]  /*0470*/  LEA R66, P1, R2, R10, 0x2 ;  /* 0x0000000a02427211 */ /* 0x000fe200078210ff */
[----:B------:R-:W-:Y:S01]  /*0480*/  IMAD R59, R0, UR6, RZ ;  /* 0x00000006003b7c24 */ /* 0x000fe2000f8e02ff */
[----:B------:R-:W-:-:S02]  /*0490*/  LEA.HI.X R64, R64, R9, R6, 0x2, P0 ;  /* 0x0000000940407211 */ /* 0x000fc400000f1406 */
[----:B------:R-:W-:Y:S02]  /*04a0*/  LEA.HI.X R63, R2, R11, R63, 0x2, P1 ;  /* 0x0000000b023f7211 */ /* 0x000fe400008f143f */
[----:B------:R-:W-:Y:S02]  /*04b0*/  LOP3.LUT R62, R69, 0x3e0, RZ, 0xc0, !PT ;  /* 0x000003e0453e7812 */ /* 0x000fe400078ec0ff */
[----:B---3--:R-:W-:Y:S02]  /*04c0*/  LEA R65, P2, R4, R12, 0x2 ;  /* 0x0000000c04417211 */ /* 0x008fe400078410ff */
[----:B------:R-:W-:Y:S02]  /*04d0*/  LEA R54, R74, UR4, 0x3 ;  /* 0x000000044a367c11 */ /* 0x000fe4000f8e18ff */
[----:B------:R-:W-:Y:S02]  /*04e0*/  LEA.HI.X R61, R4, R13, R61, 0x2, P2 ;  /* 0x0000000d043d7211 */ /* 0x000fe400010f143d */
[----:B-1----:R-:W-:-:S07]  /*04f0*/  LOP3.LUT R52, R56, 0x1f, R69, 0xf8, !PT ;  /* 0x0000001f38347812 */ /* 0x002fce00078ef845 */
.L_x_2838:
[----:B------:R-:W-:Y:S01]  /*0500*/  BAR.SYNC.DEFER_BLOCKING 0x0 ;  /* 0x0000000000007b1d */ /* 0x000fe20000010000 */
[----:B------:R-:W-:Y:S02]  /*0510*/  MOV R2, R60 ;  /* 0x0000003c00027202 */ /* 0x000fe40000000f00 */
[----:B------:R-:W-:-:S05]  /*0520*/  MOV R3, R55 ;  /* 0x0000003700037202 */ /* 0x000fca0000000f00 */
[----:B------:R-:W0:Y:S01]  /*0530*/  LDC R96, c[0x0][0x38c] ;  /* 0x0000e300ff607b82 */ /* 0x000e220000000800 */
[----:B--2---:R-:W-:-:S05]  /*0540*/  IMAD.WIDE.U32 R8, R52, 0x10, R2 ;  /* 0x0000001034087825 */ /* 0x004fca00078e0002 */
[----:B------:R-:W2:Y:S04]  /*0550*/  LDG.E.128 R4, desc[UR16][R8.64] ;  /* 0x0000001008047981 */ /* 0x000ea8000c1e1d00 */
[----:B------:R-:W3:Y:S04]  /*0560*/  LDG.E.128 R20, desc[UR16][R8.64+0x200] ;  /* 0x0002001008147981 */ /* 0x000ee8000c1e1d00 */
[----:B------:R-:W4:Y:S04]  /*0570*/  LDG.E.128 R24, desc[UR16][R8.64+0x400] ;  /* 0x0004001008187981 */ /* 0x000f28000c1e1d00 */
[----:B------:R-:W4:Y:S01]  /*0580*/  LDG.E.128 R32, desc[UR16][R8.64+0x600] ;  /* 0x0006001008207981 */ /* 0x000f22000c1e1d00 */
[----:B------:R-:W1:Y:S02]  /*0590*/  S2R R3, SR_LANEID ;  /* 0x0000000000037919 */ /* 0x000e640000000000 */
[----:B-1----:R-:W-:-:S02]  /*05a0*/  IADD3 R2, PT, PT, R56, R3, RZ ;  /* 0x0000000338027210 */ /* 0x002fc40007ffe0ff */
[----:B------:R-:W-:Y:S02]  /*05b0*/  IADD3 R0, PT, PT, R62, R3, RZ ;  /* 0x000000033e007210 */ /* 0x000fe40007ffe0ff */
[----:B------:R-:W-:Y:S02]  /*05c0*/  LEA R2, R2, UR4, 0x4 ;  /* 0x0000000402027c11 */ /* 0x000fe4000f8e20ff */
[----:B------:R-:W-:-:S03]  /*05d0*/  LEA R0, R0, UR4, 0x6 ;  /* 0x0000000400007c11 */ /* 0x000fc6000f8e30ff */
[----:B--2---:R1:W-:Y:S04]  /*05e0*/  STS.128 [R2], R4 ;  /* 0x0000000402007388 */ /* 0x0043e80000000c00 */
[----:B---3--:R-:W-:Y:S04]  /*05f0*/  STS.128 [R2+0x200], R20 ;  /* 0x0002001402007388 */ /* 0x008fe80000000c00 */
[----:B----4-:R-:W-:Y:S04]  /*0600*/  STS.128 [R2+0x400], R24 ;  /* 0x0004001802007388 */ /* 0x010fe80000000c00 */
[----:B------:R2:W-:Y:S01]  /*0610*/  STS.128 [R2+0x600], R32 ;  /* 0x0006002002007388 */ /* 0x0005e20000000c00 */
[----:B------:R-:W-:Y:S01]  /*0620*/  NOP ;  /* 0x0000000000007918 */ /* 0x000fe20000000000 */
[----:B-1----:R-:W-:-:S02]  /*0630*/  MOV R4, R58 ;  /* 0x0000003a00047202 */ /* 0x002fc40000000f00 */
[----:B------:R-:W-:Y:S01]  /*0640*/  LDS.128 R16, [R0] ;  /* 0x0000000000107984 */ /* 0x000fe20000000c00 */
[----:B------:R-:W-:-:S03]  /*0650*/  MOV R5, R53 ;  /* 0x0000003500057202 */ /* 0x000fc60000000f00 */
[----:B------:R-:W-:Y:S01]  /*0660*/  LDS.128 R12, [R0+0x10] ;  /* 0x00001000000c7984 */ /* 0x000fe20000000c00 */
[----:B------:R-:W-:-:S03]  /*0670*/  IMAD.WIDE.U32 R78, R52, 0x10, R4 ;  /* 0x00000010344e7825 */ /* 0x000fc600078e0004 */
[----:B------:R-:W-:Y:S04]  /*0680*/  LDS.128 R8, [R0+0x20] ;  /* 0x0000200000087984 */ /* 0x000fe80000000c00 */
[----:B------:R-:W-:Y:S01]  /*0690*/  LDS.128 R4, [R0+0x30] ;  /* 0x0000300000047984 */ /* 0x000fe20000000c00 */
[----:B------:R-:W-:Y:S06]  /*06a0*/  BAR.SYNC.DEFER_BLOCKING 0x0 ;  /* 0x0000000000007b1d */ /* 0x000fec0000010000 */
[----:B------:R-:W3:Y:S04]  /*06b0*/  LDG.E.128 R28, desc[UR16][R78.64] ;  /* 0x000000104e1c7981 */ /* 0x000ee8000c1e1d00 */
[----:B--2---:R-:W2:Y:S04]  /*06c0*/  LDG.E.128 R32, desc[UR16][R78.64+0x200] ;  /* 0x000200104e207981 */ /* 0x004ea8000c1e1d00 */
[----:B------:R-:W4:Y:S04]  /*06d0*/  LDG.E.128 R36, desc[UR16][R78.64+0x400] ;  /* 0x000400104e247981 */ /* 0x000f28000c1e1d00 */
[----:B------:R-:W4:Y:S01]  /*06e0*/  LDG.E.128 R40, desc[UR16][R78.64+0x600] ;  /* 0x000600104e287981 */ /* 0x000f22000c1e1d00 */
[----:B------:R-:W-:Y:S01]  /*06f0*/  BSSY.RECONVERGENT B0, `(.L_x_2800) ;  /* 0x0000036000007945 */ /* 0x000fe20003800200 */
[----:B0-----:R-:W-:-:S02]  /*0700*/  ISETP.GE.AND P5, PT, R96, 0x1, PT ;  /* 0x000000016000780c */ /* 0x001fc40003fa6270 */
[----:B---3--:R-:W-:Y:S04]  /*0710*/  STS.128 [R2], R28 ;  /* 0x0000001c02007388 */ /* 0x008fe80000000c00 */
[----:B--2---:R-:W-:Y:S04]  /*0720*/  STS.128 [R2+0x200], R32 ;  /* 0x0002002002007388 */ /* 0x004fe80000000c00 */
        /* <DEDUP_REMOVED lines=50> */
.L_x_2801:
[----:B------:R-:W-:Y:S05]  /*0a50*/  BSYNC.RECONVERGENT B0 ;  /* 0x0000000000007941 */ /* 0x000fea0003800200 */
.L_x_2800:
        /* <DEDUP_REMOVED lines=36> */
.L_x_2803:
[----:B------:R-:W-:Y:S05]  /*0ca0*/  BSYNC.RECONVERGENT B0 ;  /* 0x0000000000007941 */ /* 0x000fea0003800200 */
.L_x_2802:
        /* <DEDUP_REMOVED lines=34> */
.L_x_2805:
[----:B------:R-:W-:Y:S05]  /*0ed0*/  BSYNC.RECONVERGENT B0 ;  /* 0x0000000000007941 */ /* 0x000fea0003800200 */
.L_x_2804:
        /* <DEDUP_REMOVED lines=36> */
.L_x_2807:
[----:B------:R-:W-:Y:S05]  /*1120*/  BSYNC.RECONVERGENT B0 ;  /* 0x0000000000007941 */ /* 0x000fea0003800200 */
.L_x_2806:
        /* <DEDUP_REMOVED lines=34> */
.L_x_2809:
[----:B------:R-:W-:Y:S05]  /*1350*/  BSYNC.RECONVERGENT B0 ;  /* 0x0000000000007941 */ /* 0x000fea0003800200 */
.L_x_2808:
        /* <DEDUP_REMOVED lines=36> */
.L_x_2811:
[----:B------:R-:W-:Y:S05]  /*15a0*/  BSYNC.RECONVERGENT B0 ;  /* 0x0000000000007941 */ /* 0x000fea0003800200 */
.L_x_2810:
        /* <DEDUP_REMOVED lines=34> */
.L_x_2813:
[----:B------:R-:W-:Y:S05]  /*17d0*/  BSYNC.RECONVERGENT B0 ;  /* 0x0000000000007941 */ /* 0x000fea0003800200 */
.L_x_2812:
        /* <DEDUP_REMOVED lines=36> */
.L_x_2815:
[----:B------:R-:W-:Y:S05]  /*1a20*/  BSYNC.RECONVERGENT B0 ;  /* 0x0000000000007941 */ /* 0x000fea0003800200 */
.L_x_2814:
        /* <DEDUP_REMOVED lines=34> */
.L_x_2817:
[----:B------:R-:W-:Y:S05]  /*1c50*/  BSYNC.RECONVERGENT B0 ;  /* 0x0000000000007941 */ /* 0x000fea0003800200 */
.L_x_2816:
        /* <DEDUP_REMOVED lines=39> */
.L_x_2819:
[----:B------:R-:W-:Y:S05]  /*1ed0*/  BSYNC.RECONVERGENT B0 ;  /* 0x0000000000007941 */ /* 0x000fea0003800200 */
.L_x_2818:
        /* <DEDUP_REMOVED lines=39> */
.L_x_2821:
[----:B------:R-:W-:Y:S05]  /*2150*/  BSYNC.RECONVERGENT B0 ;  /* 0x0000000000007941 */ /* 0x000fea0003800200 */
.L_x_2820:
        /* <DEDUP_REMOVED lines=44> */
.L_x_2823:
[----:B------:R-:W-:Y:S05]  /*2420*/  BSYNC.RECONVERGENT B0 ;  /* 0x0000000000007941 */ /* 0x000fea0003800200 */
.L_x_2822:
        /* <DEDUP_REMOVED lines=32> */
.L_x_2825:
[----:B------:R-:W-:Y:S05]  /*2630*/  BSYNC.RECONVERGENT B0 ;  /* 0x0000000000007941 */ /* 0x000fea0003800200 */
.L_x_2824:
        /* <DEDUP_REMOVED lines=32> */
.L_x_2827:
[----:B------:R-:W-:Y:S05]  /*2840*/  BSYNC.RECONVERGENT B0 ;  /* 0x0000000000007941 */ /* 0x000fea0003800200 */
.L_x_2826:
        /* <DEDUP_REMOVED lines=32> */
.L_x_2829:
[----:B------:R-:W-:Y:S05]  /*2a50*/  BSYNC.RECONVERGENT B0 ;  /* 0x0000000000007941 */ /* 0x000fea0003800200 */
.L_x_2828:
        /* <DEDUP_REMOVED lines=32> */
.L_x_2831:
[----:B------:R-:W-:Y:S05]  /*2c60*/  BSYNC.RECONVERGENT B0 ;  /* 0x0000000000007941 */ /* 0x000fea0003800200 */
.L_x_2830:
        /* <DEDUP_REMOVED lines=21> */
[----:B------:R-:W-:Y:S01]  /*2dc0*/  IMAD R102, R57, R96, RZ ;  /* 0x0000006039667224 */ /* 0x000fe200078e02ff */
[----:B------:R-:W-:Y:S01]  /*2dd0*/  IADD3 R101, PT, PT, -R96, RZ, RZ ;  /* 0x000000ff60657210 */ /* 0x000fe20007ffe1ff */
[----:B------:R-:W-:Y:S01]  /*2de0*/  FMUL.FTZ R103, R7, R80 ;  /* 0x0000005007677220 */ /* 0x000fe20000410000 */
[----:B------:R-:W-:Y:S01]  /*2df0*/  MOV R100, R65 ;  /* 0x0000004100647202 */ /* 0x000fe20000000f00 */
[----:B------:R-:W-:Y:S01]  /*2e00*/  UIADD3 UR5, UPT, UPT, UR4, 0x2150, URZ ;  /* 0x0000215004057890 */ /* 0x000fe2000fffe0ff */
[----:B------:R-:W-:Y:S01]  /*2e10*/  MOV R99, R61 ;  /* 0x0000003d00637202 */ /* 0x000fe20000000f00 */
[----:B------:R-:W1:Y:S01]  /*2e20*/  LDC.64 R32, c[0x0][0x3e0] ;  /* 0x0000f800ff207b82 */ /* 0x000e620000000a00 */
[----:B------:R-:W-:Y:S02]  /*2e30*/  MOV R98, R66 ;  /* 0x0000004200627202 */ /* 0x000fe40000000f00 */
[----:B------:R-:W-:-:S02]  /*2e40*/  ISETP.EQ.AND P0, PT, R76, RZ, P0 ;  /* 0x000000ff4c00720c */ /* 0x000fc40000702270 */
[----:B------:R-:W-:Y:S02]  /*2e50*/  MOV R97, R63 ;  /* 0x0000003f00617202 */ /* 0x000fe40000000f00 */
[----:B------:R-:W-:Y:S01]  /*2e60*/  MOV R96, R67 ;  /* 0x0000004300607202 */ /* 0x000fe20000000f00 */
[----:B------:R-:W2:Y:S01]  /*2e70*/  LDC.64 R34, c[0x0][0x3a8] ;  /* 0x0000ea00ff227b82 */ /* 0x000ea20000000a00 */
[----:B------:R-:W-:-:S07]  /*2e80*/  MOV R95, R64 ;  /* 0x00000040005f7202 */ /* 0x000fce0000000f00 */
[----:B------:R-:W3:Y:S01]  /*2e90*/  LDC.64 R28, c[0x0][0x480] ;  /* 0x00012000ff1c7b82 */ /* 0x000ee20000000a00 */
[----:B0-----:R-:W-:Y:S02]  /*2ea0*/  SHF.L.U64.HI R104, R30, 0x2, R31 ;  /* 0x000000021e687819 */ /* 0x001fe4000001021f */
[----:B-1----:R-:W-:Y:S02]  /*2eb0*/  SHF.L.U64.HI R106, R32, 0x2, R33 ;  /* 0x00000002206a7819 */ /* 0x002fe40000010221 */
[----:B--2---:R-:W-:-:S07]  /*2ec0*/  SHF.L.U64.HI R108, R34, 0x2, R35 ;  /* 0x00000002226c7819 */ /* 0x004fce0000010223 */
.L_x_2837:
[----:B0-----:R-:W-:Y:S02]  /*2ed0*/  MOV R4, R100 ;  /* 0x0000006400047202 */ /* 0x001fe40000000f00 */
[----:B------:R-:W-:-:S05]  /*2ee0*/  MOV R5, R99 ;  /* 0x0000006300057202 */ /* 0x000fca0000000f00 */
[----:B------:R-:W2:Y:S01]  /*2ef0*/  LDG.E R6, desc[UR16][R4.64] ;  /* 0x0000001004067981 */ /* 0x000ea2000c1e1900 */
[----:B------:R-:W-:Y:S01]  /*2f00*/  ISETP.GE.AND P1, PT, R3, 0x1, PT ;  /* 0x000000010300780c */ /* 0x000fe20003f26270 */
[----:B------:R-:W-:Y:S01]  /*2f10*/  HFMA2 R36, -RZ, RZ, 1.875, 0 ;  /* 0x3f800000ff247431 */ /* 0x000fe200000001ff */
[----:B------:R-:W0:Y:S01]  /*2f20*/  S2UR UR6, SR_CgaCtaId ;  /* 0x00000000000679c3 */ /* 0x000e220000008800 */
[----:B------:R-:W-:-:S06]  /*2f30*/  MOV R37, RZ ;  /* 0x000000ff00257202 */ /* 0x000fcc0000000f00 */
[----:B------:R-:W-:Y:S01]  /*2f40*/  @P0 LDS.64 R36, [UR5] ;  /* 0x00000005ff240984 */ /* 0x000fe20008000a00 */
[----:B------:R-:W-:Y:S02]  /*2f50*/  UMOV UR4, 0x400 ;  /* 0x0000040000047882 */ /* 0x000fe40000000000 */
[----:B0-----:R-:W-:Y:S01]  /*2f60*/  ULEA UR4, UR6, UR4, 0x18 ;  /* 0x0000000406047291 */ /* 0x001fe2000f8ec0ff */
[----:B--2---:R-:W-:-:S04]  /*2f70*/  FMUL.FTZ R6, R6, 1.4426950216293334961 ;  /* 0x3fb8aa3b06067820 */ /* 0x004fc80000410000 */
[C---:B------:R-:W-:Y:S01]  /*2f80*/  FMUL.FTZ R111, R6.reuse, R44 ;  /* 0x0000002c066f7220 */ /* 0x040fe20000410000 */
[C---:B------:R-:W-:Y:S01]  /*2f90*/  FMUL.FTZ R124, R6.reuse, R45 ;  /* 0x0000002d067c7220 */ /* 0x040fe20000410000 */
[C---:B------:R-:W-:Y:S01]  /*2fa0*/  FMUL.FTZ R122, R6.reuse, R46 ;  /* 0x0000002e067a7220 */ /* 0x040fe20000410000 */
[C---:B------:R-:W-:Y:S01]  /*2fb0*/  FMUL.FTZ R109, R6.reuse, R41 ;  /* 0x00000029066d7220 */ /* 0x040fe20000410000 */
[C---:B------:R-:W-:Y:S01]  /*2fc0*/  FMUL.FTZ R120, R6.reuse, R40 ;  /* 0x0000002806787220 */ /* 0x040fe20000410000 */
[C---:B------:R-:W-:Y:S01]  /*2fd0*/  FMUL.FTZ R113, R6.reuse, R75 ;  /* 0x0000004b06717220 */ /* 0x040fe20000410000 */
[----:B------:R-:W0:Y:S01]  /*2fe0*/  MUFU.EX2 R111, R111 ;  /* 0x0000006f006f7308 */ /* 0x000e220000000800 */
[C---:B------:R-:W-:Y:S01]  /*2ff0*/  FMUL.FTZ R118, R6.reuse, R43 ;  /* 0x0000002b06767220 */ /* 0x040fe20000410000 */
[C---:B------:R-:W-:Y:S01]  /*3000*/  FMUL.FTZ R107, R6.reuse, R42 ;  /* 0x0000002a066b7220 */ /* 0x040fe20000410000 */
[C---:B------:R-:W-:Y:S01]  /*3010*/  FMUL.FTZ R105, R6.reuse, R47 ;  /* 0x0000002f06697220 */ /* 0x040fe20000410000 */
[C---:B------:R-:W-:Y:S01]  /*3020*/  FMUL.FTZ R116, R6.reuse, R48 ;  /* 0x0000003006747220 */ /* 0x040fe20000410000 */
[C---:B------:R-:W-:Y:S01]  /*3030*/  FMUL.FTZ R114, R6.reuse, R49 ;  /* 0x0000003106727220 */ /* 0x040fe20000410000 */
[C---:B------:R-:W-:Y:S01]  /*3040*/  FMUL.FTZ R35, R6.reuse, R50 ;  /* 0x0000003206237220 */ /* 0x040fe20000410000 */
[C---:B------:R-:W-:Y:S01]  /*3050*/  FMUL.FTZ R33, R6.reuse, R51 ;  /* 0x0000003306217220 */ /* 0x040fe20000410000 */
[----:B------:R-:W1:Y:S01]  /*3060*/  MUFU.EX2 R124, R124 ;  /* 0x0000007c007c7308 */ /* 0x000e620000000800 */
[C---:B------:R-:W-:Y:S01]  /*3070*/  FMUL.FTZ R112, R6.reuse, R78 ;  /* 0x0000004e06707220 */ /* 0x040fe20000410000 */
[C---:B------:R-:W-:Y:S01]  /*3080*/  FMUL.FTZ R31, R6.reuse, R77 ;  /* 0x0000004d061f7220 */ /* 0x040fe20000410000 */
[----:B------:R-:W-:-:S05]  /*3090*/  FMUL.FTZ R110, R6, R80 ;  /* 0x00000050066e7220 */ /* 0x000fca0000410000 */
[----:B------:R-:W2:Y:S01]  /*30a0*/  MUFU.EX2 R122, R122 ;  /* 0x0000007a007a7308 */ /* 0x000ea20000000800 */
[----:B0-----:R-:W-:-:S07]  /*30b0*/  FFMA.FTZ R4, R79, R111, R82 ;  /* 0x0000006f4f047223 */ /* 0x001fce0000010052 */
[----:B------:R-:W0:Y:S01]  /*30c0*/  MUFU.EX2 R109, R109 ;  /* 0x0000006d006d7308 */ /* 0x000e220000000800 */
[----:B-1----:R-:W-:-:S07]  /*30d0*/  FFMA.FTZ R4, R124, R4, R83 ;  /* 0x000000047c047223 */ /* 0x002fce0000010053 */
[----:B------:R-:W1:Y:S01]  /*30e0*/  MUFU.EX2 R120, R120 ;  /* 0x0000007800787308 */ /* 0x000e620000000800 */
[----:B--2---:R-:W-:-:S07]  /*30f0*/  FFMA.FTZ R4, R122, R4, R81 ;  /* 0x000000047a047223 */ /* 0x004fce0000010051 */
[----:B------:R-:W2:Y:S01]  /*3100*/  MUFU.EX2 R113, R113 ;  /* 0x0000007100717308 */ /* 0x000ea20000000800 */
[----:B0-----:R-:W-:-:S07]  /*3110*/  FFMA.FTZ R4, R109, R4, R84 ;  /* 0x000000046d047223 */ /* 0x001fce0000010054 */
[----:B------:R-:W0:Y:S01]  /*3120*/  MUFU.EX2 R118, R118 ;  /* 0x0000007600767308 */ /* 0x000e220000000800 */
[----:B-1----:R-:W-:-:S07]  /*3130*/  FFMA.FTZ R4, R120, R4, R85 ;  /* 0x0000000478047223 */ /* 0x002fce0000010055 */
[----:B------:R-:W1:Y:S01]  /*3140*/  MUFU.EX2 R107, R107 ;  /* 0x0000006b006b7308 */ /* 0x000e620000000800 */
[----:B--2---:R-:W-:-:S04]  /*3150*/  FMUL.FTZ R5, R113, R111 ;  /* 0x0000006f71057220 */ /* 0x004fc80000410000 */
[----:B------:R-:W-:-:S03]  /*3160*/  FMUL.FTZ R5, R124, R5 ;  /* 0x000000057c057220 */ /* 0x000fc60000410000 */
[----:B------:R-:W2:Y:S01]  /*3170*/  MUFU.EX2 R105, R105 ;  /* 0x0000006900697308 */ /* 0x000ea20000000800 */
[----:B0-----:R-:W-:-:S07]  /*3180*/  FFMA.FTZ R4, R118, R4, R87 ;  /* 0x0000000476047223 */ /* 0x001fce0000010057 */
[----:B------:R-:W0:Y:S01]  /*3190*/  MUFU.EX2 R116, R116 ;  /* 0x0000007400747308 */ /* 0x000e220000000800 */
[----:B-1----:R-:W-:Y:S01]  /*31a0*/  FFMA.FTZ R7, R107, R4, R86 ;  /* 0x000000046b077223 */ /* 0x002fe20000010056 */
[----:B------:R-:W-:-:S04]  /*31b0*/  FMUL.FTZ R4, R122, R5 ;  /* 0x000000057a047220 */ /* 0x000fc80000410000 */
[----:B------:R-:W-:Y:S02]  /*31c0*/  FMUL.FTZ R5, R109, R4 ;  /* 0x000000046d057220 */ /* 0x000fe40000410000 */
[----:B------:R-:W1:Y:S01]  /*31d0*/  MUFU.EX2 R114, R114 ;  /* 0x0000007200727308 */ /* 0x000e620000000800 */
[----:B--2---:R-:W-:Y:S01]  /*31e0*/  FFMA.FTZ R7, R105, R7, R88 ;  /* 0x0000000769077223 */ /* 0x004fe20000010058 */
[----:B------:R-:W-:-:S04]  /*31f0*/  FMUL.FTZ R5, R120, R5 ;  /* 0x0000000578057220 */ /* 0x000fc80000410000 */
[----:B------:R-:W-:Y:S02]  /*3200*/  FMUL.FTZ R4, R118, R5 ;  /* 0x0000000576047220 */ /* 0x000fe40000410000 */
[----:B------:R-:W2:Y:S01]  /*3210*/  MUFU.EX2 R35, R35 ;  /* 0x0000002300237308 */ /* 0x000ea20000000800 */
[----:B0-----:R-:W-:Y:S01]  /*3220*/  FFMA.FTZ R7, R116, R7, R89 ;  /* 0x0000000774077223 */ /* 0x001fe20000010059 */
[----:B------:R-:W-:-:S04]  /*3230*/  FMUL.FTZ R4, R107, R4 ;  /* 0x000000046b047220 */ /* 0x000fc80000410000 */
[----:B------:R-:W-:Y:S02]  /*3240*/  FMUL.FTZ R5, R105, R4 ;  /* 0x0000000469057220 */ /* 0x000fe40000410000 */
[----:B------:R-:W0:Y:S01]  /*3250*/  MUFU.EX2 R33, R33 ;  /* 0x0000002100217308 */ /* 0x000e220000000800 */
[----:B-1----:R-:W-:Y:S01]  /*3260*/  FFMA.FTZ R7, R114, R7, R91 ;  /* 0x0000000772077223 */ /* 0x002fe2000001005b */
[----:B------:R-:W-:-:S04]  /*3270*/  FMUL.FTZ R5, R116, R5 ;  /* 0x0000000574057220 */ /* 0x000fc80000410000 */
[----:B------:R-:W-:Y:S02]  /*3280*/  FMUL.FTZ R4, R114, R5 ;  /* 0x0000000572047220 */ /* 0x000fe40000410000 */
[----:B------:R-:W1:Y:S01]  /*3290*/  MUFU.EX2 R112, R112 ;  /* 0x0000007000707308 */ /* 0x000e620000000800 */
[C---:B--2---:R-:W-:Y:S01]  /*32a0*/  FFMA.FTZ R7, R35.reuse, R7, R90 ;  /* 0x0000000723077223 */ /* 0x044fe2000001005a */
[----:B------:R-:W-:-:S06]  /*32b0*/  FMUL.FTZ R4, R35, R4 ;  /* 0x0000000423047220 */ /* 0x000fcc0000410000 */
[----:B------:R-:W2:Y:S01]  /*32c0*/  MUFU.EX2 R31, R31 ;  /* 0x0000001f001f7308 */ /* 0x000ea20000000800 */
[C---:B0-----:R-:W-:Y:S01]  /*32d0*/  FFMA.FTZ R7, R33.reuse, R7, R92 ;  /* 0x0000000721077223 */ /* 0x041fe2000001005c */
[----:B------:R-:W-:-:S06]  /*32e0*/  FMUL.FTZ R5, R33, R4 ;  /* 0x0000000421057220 */ /* 0x000fcc0000410000 */
[----:B------:R-:W0:Y:S01]  /*32f0*/  MUFU.EX2 R110, R110 ;  /* 0x0000006e006e7308 */ /* 0x000e220000000800 */
[C---:B-1----:R-:W-:Y:S01]  /*3300*/  FFMA.FTZ R7, R112.reuse, R7, R93 ;  /* 0x0000000770077223 */ /* 0x042fe2000001005d */
[----:B------:R-:W-:Y:S01]  /*3310*/  FMUL.FTZ R4, R112, R5 ;  /* 0x0000000570047220 */ /* 0x000fe20000410000 */
[----:B------:R-:W-:Y:S02]  /*3320*/  MOV R5, R95 ;  /* 0x0000005f00057202 */ /* 0x000fe40000000f00 */
[C---:B--2---:R-:W-:Y:S01]  /*3330*/  FFMA.FTZ R7, R31.reuse, R7, R94 ;  /* 0x000000071f077223 */ /* 0x044fe2000001005e */
[----:B------:R-:W-:Y:S01]  /*3340*/  FMUL.FTZ R117, R31, R4 ;  /* 0x000000041f757220 */ /* 0x000fe20000410000 */
[----:B------:R-:W-:-:S05]  /*3350*/  MOV R4, R96 ;  /* 0x0000006000047202 */ /* 0x000fca0000000f00 */
[----:B------:R1:W5:Y:S01]  /*3360*/  LDG.E R115, desc[UR16][R4.64] ;  /* 0x0000001004737981 */ /* 0x000362000c1e1900 */
[C---:B0-----:R-:W-:Y:S01]  /*3370*/  FFMA.FTZ R6, R110.reuse, R7, R103 ;  /* 0x000000076e067223 */ /* 0x041fe20000010067 */
[----:B------:R-:W-:-:S04]  /*3380*/  FMUL.FTZ R117, R110, R117 ;  /* 0x000000756e757220 */ /* 0x000fc80000410000 */
[----:B------:R-:W0:Y:S04]  /*3390*/  SHFL.UP PT, R7, R6, 0x1, RZ ;  /* 0x0420000006077989 */ /* 0x000e2800000e00ff */
[----:B------:R-:W2:Y:S01]  /*33a0*/  SHFL.UP PT, R24, R117, 0x1, RZ ;  /* 0x0420000075187989 */ /* 0x000ea200000e00ff */
[----:B0-----:R-:W-:-:S05]  /*33b0*/  FFMA.FTZ R7, R117, R7, R6 ;  /* 0x0000000775077223 */ /* 0x001fca0000010006 */
[----:B------:R-:W-:-:S05]  /*33c0*/  FSEL R26, R6, R7, !P1 ;  /* 0x00000007061a7208 */ /* 0x000fca0004800000 */
[----:B------:R-:W0:Y:S01]  /*33d0*/  SHFL.UP PT, R7, R26, 0x2, RZ ;  /* 0x044000001a077989 */ /* 0x000e2200000e00ff */
[----:B--2---:R-:W-:-:S05]  /*33e0*/  @P1 FMUL.FTZ R117, R117, R24 ;  /* 0x0000001875751220 */ /* 0x004fca0000410000 */
[----:B------:R-:W2:Y:S01]  /*33f0*/  SHFL.UP PT, R6, R117, 0x2, RZ ;  /* 0x0440000075067989 */ /* 0x000ea200000e00ff */
[----:B------:R-:W-:Y:S01]  /*3400*/  ISETP.GE.AND P1, PT, R3, 0x2, PT ;  /* 0x000000020300780c */ /* 0x000fe20003f26270 */
[----:B0-----:R-:W-:-:S05]  /*3410*/  FFMA.FTZ R7, R117, R7, R26 ;  /* 0x0000000775077223 */ /* 0x001fca000001001a */
[----:B------:R-:W-:-:S05]  /*3420*/  FSEL R24, R26, R7, !P1 ;  /* 0x000000071a187208 */ /* 0x000fca0004800000 */
[----:B------:R-:W0:Y:S02]  /*3430*/  SHFL.UP PT, R7, R24, 0x4, RZ ;  /* 0x0480000018077989 */ /* 0x000e2400000e00ff */
[----:B--2---:R-:W-:-:S05]  /*3440*/  @P1 FMUL.FTZ R117, R117, R6 ;  /* 0x0000000675751220 */ /* 0x004fca0000410000 */
[----:B------:R-:W2:Y:S01]  /*3450*/  SHFL.UP PT, R6, R117, 0x4, RZ ;  /* 0x0480000075067989 */ /* 0x000ea200000e00ff */
[----:B------:R-:W-:Y:S02]  /*3460*/  ISETP.GE.AND P1, PT, R3, 0x4, PT ;  /* 0x000000040300780c */ /* 0x000fe40003f26270 */
[----:B-1----:R-:W-:Y:S02]  /*3470*/  MOV R4, R98 ;  /* 0x0000006200047202 */ /* 0x002fe40000000f00 */
[----:B------:R-:W-:-:S05]  /*3480*/  MOV R5, R97 ;  /* 0x0000006100057202 */ /* 0x000fca0000000f00 */
[----:B------:R1:W5:Y:S01]  /*3490*/  LDG.E R119, desc[UR16][R4.64] ;  /* 0x0000001004777981 */ /* 0x000362000c1e1900 */
[----:B0-----:R-:W-:-:S05]  /*34a0*/  FFMA.FTZ R7, R117, R7, R24 ;  /* 0x0000000775077223 */ /* 0x001fca0000010018 */
[----:B------:R-:W-:Y:S01]  /*34b0*/  FSEL R26, R24, R7, !P1 ;  /* 0x00000007181a7208 */ /* 0x000fe20004800000 */
[----:B--2---:R-:W-:-:S04]  /*34c0*/  @P1 FMUL.FTZ R117, R117, R6 ;  /* 0x0000000675751220 */ /* 0x004fc80000410000 */
[----:B-1----:R-:W0:Y:S04]  /*34d0*/  SHFL.UP PT, R5, R26, 0x8, RZ ;  /* 0x050000001a057989 */ /* 0x002e2800000e00ff */
[----:B------:R-:W1:Y:S01]  /*34e0*/  SHFL.UP PT, R4, R117, 0x8, RZ ;  /* 0x0500000075047989 */ /* 0x000e6200000e00ff */
[----:B------:R-:W-:Y:S01]  /*34f0*/  ISETP.GE.AND P1, PT, R3, 0x8, PT ;  /* 0x000000080300780c */ /* 0x000fe20003f26270 */
[----:B0-----:R-:W-:-:S12]  /*3500*/  FFMA.FTZ R5, R117, R5, R26 ;  /* 0x0000000575057223 */ /* 0x001fd8000001001a */
[----:B-1----:R-:W-:Y:S01]  /*3510*/  @P1 FMUL.FTZ R117, R117, R4 ;  /* 0x0000000475751220 */ /* 0x002fe20000410000 */
[----:B------:R-:W-:-:S04]  /*3520*/  FSEL R121, R26, R5, !P1 ;  /* 0x000000051a797208 */ /* 0x000fc80004800000 */
[----:B------:R-:W0:Y:S04]  /*3530*/  SHFL.UP PT, R38, R117, 0x10, RZ ;  /* 0x0600000075267989 */ /* 0x000e2800000e00ff */
[----:B------:R-:W1:Y:S01]  /*3540*/  SHFL.UP PT, R4, R121, 0x10, RZ ;  /* 0x0600000079047989 */ /* 0x000e6200000e00ff */
[----:B------:R-:W-:Y:S01]  /*3550*/  ISETP.NE.AND P1, PT, R3, 0x1f, PT ;  /* 0x0000001f0300780c */ /* 0x000fe20003f25270 */
[C---:B0-----:R-:W-:Y:S01]  /*3560*/  FMUL.FTZ R38, R117.reuse, R38 ;  /* 0x0000002675267220 */ /* 0x041fe20000410000 */
[----:B-1----:R-:W-:-:S11]  /*3570*/  FFMA.FTZ R39, R117, R4, R121 ;  /* 0x0000000475277223 */ /* 0x002fd60000010079 */
[----:B------:R-:W-:Y:S01]  /*3580*/  @!P1 STS.64 [R54+0x2110], R38 ;  /* 0x0021102636009388 */ /* 0x000fe20000000a00 */
[----:B------:R-:W-:Y:S01]  /*3590*/  BAR.SYNC.DEFER_BLOCKING 0x0 ;  /* 0x0000000000007b1d */ /* 0x000fe20000010000 */
[----:B------:R-:W-:-:S05]  /*35a0*/  ISETP.GE.AND P1, PT, R3, 0x10, PT ;  /* 0x000000100300780c */ /* 0x000fca0003f26270 */
[----:B------:R-:W0:Y:S04]  /*35b0*/  LDS.128 R4, [UR4+0x2110] ;  /* 0x00211004ff047984 */ /* 0x000e280008000c00 */
[----:B------:R-:W1:Y:S01]  /*35c0*/  LDS.128 R24, [UR4+0x2120] ;  /* 0x00212004ff187984 */ /* 0x000e620008000c00 */
[----:B------:R-:W-:Y:S02]  /*35d0*/  FSEL R117, R117, R38, !P1 ;  /* 0x0000002675757208 */ /* 0x000fe40004800000 */
[----:B------:R-:W-:-:S04]  /*35e0*/  FSEL R121, R121, R39, !P1 ;  /* 0x0000002779797208 */ /* 0x000fc80004800000 */
[----:B------:R-:W2:Y:S04]  /*35f0*/  SHFL.UP PT, R117, R117, 0x1, RZ ;  /* 0x0420000075757989 */ /* 0x000ea800000e00ff */
[----:B------:R-:W4:Y:S01]  /*3600*/  SHFL.UP PT, R121, R121, 0x1, RZ ;  /* 0x0420000079797989 */ /* 0x000f2200000e00ff */
[C---:B------:R-:W-:Y:S02]  /*3610*/  ISETP.NE.AND P1, PT, R74.reuse, 0x1, PT ;  /* 0x000000014a00780c */ /* 0x040fe40003f25270 */
[----:B------:R-:W-:Y:S02]  /*3620*/  ISETP.NE.AND P2, PT, R74, 0x2, PT ;  /* 0x000000024a00780c */ /* 0x000fe40003f45270 */
[----:B------:R-:W-:Y:S01]  /*3630*/  ISETP.GE.U32.AND P3, PT, R69, 0x20, PT ;  /* 0x000000204500780c */ /* 0x000fe20003f66070 */
[----:B------:R-:W-:Y:S01]  /*3640*/  BSSY.RECONVERGENT B0, `(.L_x_2833) ;  /* 0x000001d000007945 */ /* 0x000fe20003800200 */
[C---:B0-----:R-:W-:Y:S01]  /*3650*/  FSEL R73, R4.reuse, R73, !P1 ;  /* 0x0000004904497208 */ /* 0x041fe20004800000 */
[-C--:B------:R-:W-:Y:S01]  /*3660*/  FMUL.FTZ R4, R4, R6.reuse ;  /* 0x0000000604047220 */ /* 0x080fe20000410000 */
[C---:B------:R-:W-:Y:S01]  /*3670*/  FFMA.FTZ R6, R5.reuse, R6, R7 ;  /* 0x0000000605067223 */ /* 0x040fe20000010007 */
[----:B------:R-:W-:-:S02]  /*3680*/  FSEL R72, R5, R72, !P1 ;  /* 0x0000004805487208 */ /* 0x000fc40004800000 */
[CC--:B-1----:R-:W-:Y:S01]  /*3690*/  FMUL.FTZ R5, R4.reuse, R24.reuse ;  /* 0x0000001804057220 */ /* 0x0c2fe20000410000 */
[----:B------:R-:W-:Y:S01]  /*36a0*/  FSEL R38, R4, R73, !P2 ;  /* 0x0000004904267208 */ /* 0x000fe20005000000 */
[----:B------:R-:W-:Y:S01]  /*36b0*/  FFMA.FTZ R25, R6, R24, R25 ;  /* 0x0000001806197223 */ /* 0x000fe20000010019 */
[----:B------:R-:W-:Y:S02]  /*36c0*/  ISETP.NE.AND P1, PT, R74, 0x3, PT ;  /* 0x000000034a00780c */ /* 0x000fe40003f25270 */
[----:B------:R-:W-:Y:S02]  /*36d0*/  FSEL R72, R6, R72, !P2 ;  /* 0x0000004806487208 */ /* 0x000fe40005000000 */
[----:B------:R-:W-:Y:S02]  /*36e0*/  FSEL R73, R5, R38, !P1 ;  /* 0x0000002605497208 */ /* 0x000fe40004800000 */
[----:B------:R-:W-:Y:S02]  /*36f0*/  FSEL R72, R25, R72, !P1 ;  /* 0x0000004819487208 */ /* 0x000fe40004800000 */
[----:B------:R-:W-:Y:S01]  /*3700*/  @P3 ISETP.NE.AND P1, PT, R3, RZ, PT ;  /* 0x000000ff0300320c */ /* 0x000fe20003f25270 */
[----:B--2---:R-:W-:-:S02]  /*3710*/  @P3 FMUL.FTZ R4, R117, R73 ;  /* 0x0000004975043220 */ /* 0x004fc40000410000 */
[----:B----4-:R-:W-:Y:S01]  /*3720*/  @P3 FFMA.FTZ R7, R117, R72, R121 ;  /* 0x0000004875073223 */ /* 0x010fe20000010079 */
[C---:B------:R-:W-:Y:S01]  /*3730*/  FFMA.FTZ R27, R26.reuse, R25, R27 ;  /* 0x000000191a1b7223 */ /* 0x040fe2000001001b */
[----:B------:R-:W-:Y:S01]  /*3740*/  FMUL.FTZ R26, R26, R5 ;  /* 0x000000051a1a7220 */ /* 0x000fe20000410000 */
[----:B------:R-:W-:Y:S02]  /*3750*/  @P3 FSEL R117, R73, R4, !P1 ;  /* 0x0000000449753208 */ /* 0x000fe40004800000 */
[----:B------:R-:W-:Y:S02]  /*3760*/  ISETP.NE.AND P2, PT, R69, RZ, PT ;  /* 0x000000ff4500720c */ /* 0x000fe40003f45270 */
        /* <DEDUP_REMOVED lines=10> */
.L_x_2834:
[----:B------:R-:W-:Y:S05]  /*3810*/  BSYNC.RECONVERGENT B0 ;  /* 0x0000000000007941 */ /* 0x000fea0003800200 */
.L_x_2833:
[----:B------:R-:W-:Y:S01]  /*3820*/  BAR.SYNC.DEFER_BLOCKING 0x0 ;  /* 0x0000000000007b1d */ /* 0x000fe20000010000 */
[----:B------:R-:W-:Y:S01]  /*3830*/  ISETP.NE.AND P1, PT, R69, RZ, PT ;  /* 0x000000ff4500720c */ /* 0x000fe20003f25270 */
[----:B0----5:R-:W-:-:S04]  /*3840*/  FMUL.FTZ R36, R115, R119 ;  /* 0x0000007773247220 */ /* 0x021fc80000410000 */
[----:B------:R-:W-:Y:S01]  /*3850*/  BSSY.RECONVERGENT B0, `(.L_x_2835) ;  /* 0x000001b000007945 */ /* 0x000fe20003800200 */
[----:B------:R-:W0:Y:S02]  /*3860*/  @P2 LDS R6, [UR4+0x213c] ;  /* 0x00213c04ff062984 */ /* 0x000e240008000800 */
        /* <DEDUP_REMOVED lines=18> */
[----:B------:R-:W-:Y:S01]  /*3990*/  SHF.R.S32.HI R6, RZ, 0x1f, R102 ;  /* 0x0000001fff067819 */ /* 0x000fe20000011466 */
[----:B------:R0:W-:Y:S01]  /*39a0*/  STS.64 [UR5], R4 ;  /* 0x00000004ff007988 */ /* 0x0001e20008000a05 */
[----:B------:R-:W-:-:S04]  /*39b0*/  IADD3 R7, P1, PT, R59, R102, RZ ;  /* 0x000000663b077210 */ /* 0x000fc80007f3e0ff */
[----:B------:R-:W-:Y:S02]  /*39c0*/  LEA.HI.X.SX32 R26, R59, R6, 0x1, P1 ;  /* 0x000000063b1a7211 */ /* 0x000fe400008f0eff */
[----:B---3--:R-:W-:-:S04]  /*39d0*/  LEA R6, P1, R7, R28, 0x3 ;  /* 0x0000001c07067211 */ /* 0x008fc800078218ff */
[----:B------:R-:W-:-:S05]  /*39e0*/  LEA.HI.X R7, R7, R29, R26, 0x3, P1 ;  /* 0x0000001d07077211 */ /* 0x000fca00008f1c1a */
[----:B------:R0:W-:Y:S04]  /*39f0*/  STG.E.64 desc[UR16][R6.64], R4 ;  /* 0x0000000406007986 */ /* 0x0001e8000c101b10 */
.L_x_2836:
[----:B------:R-:W-:Y:S05]  /*3a00*/  BSYNC.RECONVERGENT B0 ;  /* 0x0000000000007941 */ /* 0x000fea0003800200 */
.L_x_2835:
[----:B------:R-:W-:Y:S01]  /*3a10*/  IADD3 R101, PT, PT, R101, 0x1, RZ ;  /* 0x0000000165657810 */ /* 0x000fe20007ffe0ff */
[----:B------:R-:W-:Y:S01]  /*3a20*/  UIADD3 UR5, UPT, UPT, UR5, 0x8, URZ ;  /* 0x0000000805057890 */ /* 0x000fe2000fffe0ff */
[----:B------:R-:W-:Y:S01]  /*3a30*/  LEA R96, P2, R30, R96, 0x2 ;  /* 0x000000601e607211 */ /* 0x000fe200078410ff */
[C---:B------:R-:W-:Y:S01]  /*3a40*/  FFMA.FTZ R20, R36.reuse, R113, R20 ;  /* 0x0000007124147223 */ /* 0x040fe20000010014 */
[----:B------:R-:W-:Y:S01]  /*3a50*/  ISETP.NE.AND P1, PT, R101, RZ, PT ;  /* 0x000000ff6500720c */ /* 0x000fe20003f25270 */
[----:B------:R-:W-:Y:S01]  /*3a60*/  FFMA.FTZ R21, R36, R24, R21 ;  /* 0x0000001824157223 */ /* 0x000fe20000010015 */
[----:B------:R-:W-:Y:S01]  /*3a70*/  LEA R98, P3, R32, R98, 0x2 ;  /* 0x0000006220627211 */ /* 0x000fe200078610ff */
[----:B------:R-:W-:Y:S01]  /*3a80*/  FFMA.FTZ R22, R36, R25, R22 ;  /* 0x0000001924167223 */ /* 0x000fe20000010016 */
[----:B------:R-:W-:Y:S01]  /*3a90*/  LEA R100, P4, R34, R100, 0x2 ;  /* 0x0000006422647211 */ /* 0x000fe200078810ff */
        /* <DEDUP_REMOVED lines=13> */
[----:B------:R-:W-:-:S02]  /*3b70*/  IADD3 R102, PT, PT, R102, 0x1, RZ ;  /* 0x0000000166667810 */ /* 0x000fc40007ffe0ff */
[----:B------:R-:W-:Y:S02]  /*3b80*/  IADD3.X R95, PT, PT, R95, R104, RZ, P2, !PT ;  /* 0x000000685f5f7210 */ /* 0x000fe400017fe4ff */
[----:B------:R-:W-:Y:S02]  /*3b90*/  IADD3.X R97, PT, PT, R97, R106, RZ, P3, !PT ;  /* 0x0000006a61617210 */ /* 0x000fe40001ffe4ff */
[----:B------:R-:W-:Y:S01]  /*3ba0*/  IADD3.X R99, PT, PT, R99, R108, RZ, P4, !PT ;  /* 0x0000006c63637210 */ /* 0x000fe200027fe4ff */
[----:B------:R-:W-:Y:S06]  /*3bb0*/  @P1 BRA `(.L_x_2837) ;  /* 0xfffffff000c41947 */ /* 0x000fec000383ffff */
.L_x_2832:
[----:B------:R-:W-:Y:S01]  /*3bc0*/  BAR.SYNC.DEFER_BLOCKING 0x0 ;  /* 0x0000000000007b1d */ /* 0x000fe20000010000 */
[----:B------:R-:W-:Y:S02]  /*3bd0*/  IADD3 R58, P1, PT, R58, 0x2000, RZ ;  /* 0x000020003a3a7810 */ /* 0x000fe40007f3e0ff */
[----:B------:R-:W-:Y:S02]  /*3be0*/  IADD3 R60, P2, PT, R60, 0x2000, RZ ;  /* 0x000020003c3c7810 */ /* 0x000fe40007f5e0ff */
[----:B------:R-:W-:-:S03]  /*3bf0*/  IADD3.X R53, PT, PT, RZ, R53, RZ, P1, !PT ;  /* 0x00000035ff357210 */ /* 0x000fc60000ffe4ff */
[----:B------:R-:W1:Y:S01]  /*3c00*/  LDC.64 R36, c[0x0][0x420] ;  /* 0x00010800ff247b82 */ /* 0x000e620000000a00 */
[----:B------:R-:W2:Y:S01]  /*3c10*/  LDCU UR5, c[0x0][0x394] ;  /* 0x00007280ff0577ac */ /* 0x000ea20008000800 */
[----:B------:R-:W-:-:S06]  /*3c20*/  IADD3.X R55, PT, PT, RZ, R55, RZ, P2, !PT ;  /* 0x00000037ff377210 */ /* 0x000fcc00017fe4ff */
[----:B------:R-:W4:Y:S08]  /*3c30*/  LDC.64 R38, c[0x0][0x428] ;  /* 0x00010a00ff267b82 */ /* 0x000f300000000a00 */
[----:B------:R-:W5:Y:S01]  /*3c40*/  LDC.64 R40, c[0x0][0x478] ;  /* 0x00011e00ff287b82 */ /* 0x000f620000000a00 */
[----:B------:R0:W-:Y:S04]  /*3c50*/  STS.128 [R0], R20 ;  /* 0x0000001400007388 */ /* 0x0001e80000000c00 */
[----:B------:R-:W-:Y:S04]  /*3c60*/  STS.128 [R0+0x10], R16 ;  /* 0x0000101000007388 */ /* 0x000fe80000000c00 */
[----:B------:R1:W-:Y:S04]  /*3c70*/  STS.128 [R0+0x20], R12 ;  /* 0x0000200c00007388 */ /* 0x0003e80000000c00 */
[----:B------:R4:W-:Y:S01]  /*3c80*/  STS.128 [R0+0x30], R8 ;  /* 0x0000300800007388 */ /* 0x0009e20000000c00 */
[----:B------:R-:W-:-:S03]  /*3c90*/  NOP ;  /* 0x0000000000007918 */ /* 0x000fc60000000000 */
[----:B---3--:R-:W3:Y:S01]  /*3ca0*/  LDS.128 R28, [R2] ;  /* 0x00000000021c7984 */ /* 0x008ee20000000c00 */
[----:B0-----:R-:W-:Y:S01]  /*3cb0*/  HFMA2 R21, -RZ, RZ, 0, 0 ;  /* 0x00000000ff157431 */ /* 0x001fe200000001ff */
[C---:B------:R-:W-:Y:S02]  /*3cc0*/  SHF.L.U32 R20, R57.reuse, 0xb, RZ ;  /* 0x0000000b39147819 */ /* 0x040fe400000006ff */
[----:B------:R-:W0:Y:S01]  /*3cd0*/  LDS.128 R24, [R2+0x200] ;  /* 0x0002000002187984 */ /* 0x000e220000000c00 */
[----:B------:R-:W-:-:S03]  /*3ce0*/  IADD3 R57, PT, PT, R57, 0x1, RZ ;  /* 0x0000000139397810 */ /* 0x000fc60007ffe0ff */
[----:B------:R-:W0:Y:S01]  /*3cf0*/  LDS.128 R4, [R2+0x400] ;  /* 0x0004000002047984 */ /* 0x000e220000000c00 */
[----:B-1----:R-:W-:-:S03]  /*3d00*/  IMAD.WIDE.U32 R12, R36, UR18, R20 ;  /* 0x00000012240c7c25 */ /* 0x002fc6000f8e0014 */
[----:B------:R-:W1:Y:S01]  /*3d10*/  LDS.128 R32, [R2+0x600] ;  /* 0x0006000002207984 */ /* 0x000e620000000c00 */
[----:B------:R-:W-:Y:S02]  /*3d20*/  IMAD R13, R37, UR18, R13 ;  /* 0x00000012250d7c24 */ /* 0x000fe4000f8e020d */
[----:B----4-:R-:W-:-:S04]  /*3d30*/  IMAD.WIDE.U32 R8, R71, R38, R12 ;  /* 0x0000002647087225 */ /* 0x010fc800078e000c */
[----:B------:R-:W-:Y:S01]  /*3d40*/  IMAD R0, R71, R39, R9 ;  /* 0x0000002747007224 */ /* 0x000fe200078e0209 */
[----:B-----5:R-:W-:-:S04]  /*3d50*/  LEA R10, P0, R8, R40, 0x2 ;  /* 0x00000028080a7211 */ /* 0x020fc800078010ff */
[----:B------:R-:W-:Y:S02]  /*3d60*/  LEA.HI.X R11, R8, R41, R0, 0x2, P0 ;  /* 0x00000029080b7211 */ /* 0x000fe400000f1400 */
[----:B--2---:R-:W-:Y:S01]  /*3d70*/  ISETP.GE.AND P0, PT, R57, UR5, PT ;  /* 0x0000000539007c0c */ /* 0x004fe2000bf06270 */
[----:B------:R-:W-:-:S05]  /*3d80*/  IMAD.WIDE.U32 R8, R52, 0x10, R10 ;  /* 0x0000001034087825 */ /* 0x000fca00078e000a */
[----:B---3--:R2:W-:Y:S04]  /*3d90*/  STG.E.128 desc[UR16][R8.64], R28 ;  /* 0x0000001c08007986 */ /* 0x0085e8000c101d10 */
[----:B0-----:R2:W-:Y:S04]  /*3da0*/  STG.E.128 desc[UR16][R8.64+0x200], R24 ;  /* 0x0002001808007986 */ /* 0x0015e8000c101d10 */
[----:B------:R2:W-:Y:S04]  /*3db0*/  STG.E.128 desc[UR16][R8.64+0x400], R4 ;  /* 0x0004000408007986 */ /* 0x0005e8000c101d10 */
[----:B-1----:R2:W-:Y:S01]  /*3dc0*/  STG.E.128 desc[UR16][R8.64+0x600], R32 ;  /* 0x0006002008007986 */ /* 0x0025e2000c101d10 */
[----:B------:R-:W-:Y:S05]  /*3dd0*/  @!P0 BRA `(.L_x_2838) ;  /* 0xffffffc400c88947 */ /* 0x000fea000383ffff */
[----:B------:R-:W-:Y:S05]  /*3de0*/  EXIT ;  /* 0x000000000000794d */ /* 0x000fea0003800000 */
.L_x_2839:
        /* <DEDUP_REMOVED lines=9> */
.L_x_5032:


//--------------------- .text._Z25selective_scan_fwd_kernelI32Selective_Scan_fwd_kernel_traitsILi128ELi16ELi1ELb1ELb0ELb0ELb1EffEEv13SSMParamsBase --------------------------
	.section	.text._Z25selective_scan_fwd_kernelI32Selective_Scan_fwd_kernel_traitsILi128ELi16ELi1ELb1ELb0ELb0ELb1EffEEv13SSMParamsBase,"ax",@progbits
	.align	128
        .global         _Z25selective_scan_fwd_kernelI32Selective_Scan_fwd_kernel_traitsILi128ELi16ELi1ELb1ELb0ELb0ELb1EffEEv13SSMParamsBase
        .type           _Z25selective_scan_fwd_kernelI32Selective_Scan_fwd_kernel_traitsILi128ELi16ELi1ELb1ELb0ELb0ELb1EffEEv13SSMParamsBase,@function
        .size           _Z25selective_scan_fwd_kernelI32Selective_Scan_fwd_kernel_traitsILi128ELi16ELi1ELb1ELb0ELb0ELb1EffEEv13SSMParamsBase,(.L_x_5033 - _Z25selective_scan_fwd_kernelI32Selective_Scan_fwd_kernel_traitsILi128ELi16ELi1ELb1ELb0ELb0ELb1EffEEv13SSMParamsBase)
        .other          _Z25selective_scan_fwd_kernelI32Selective_Scan_fwd_kernel_traitsILi128ELi16ELi1ELb1ELb0ELb0ELb1EffEEv13SSMParamsBase,@"STO_CUDA_ENTRY STV_DEFAULT"
_Z25selective_scan_fwd_kernelI32Selective_Scan_fwd_kernel_traitsILi128ELi16ELi1ELb1ELb0ELb0ELb1EffEEv13SSMParamsBase:
.text._Z25selective_scan_fwd_kernelI32Selective_Scan_fwd_kernel_traitsILi128ELi16ELi1ELb1ELb0ELb0ELb1EffEEv13SSMParamsBase:
        /* <DEDUP_REMOVED lines=27> */
[----:B------:R-:W-:Y:S01]  /*01b0*/  UIMAD UR8, UR18, UR13, UR7 ;  /* 0x0000000d120872a4 */ /* 0x000fe2000f8e0207 */
[----:B--2---:R-:W-:-:S02]  /*01c0*/  MOV R2, UR4 ;  /* 0x0000000400027c02 */ /* 0x004fc40008000f00 */
[----:B------:R-:W-:Y:S02]  /*01d0*/  MOV R3, UR5 ;  /* 0x0000000500037c02 */ /* 0x000fe40008000f00 */
[----:B0-----:R-:W-:Y:S01]  /*01e0*/  MOV R5, UR9 ;  /* 0x0000000900057c02 */ /* 0x001fe20008000f00 */
[----:B------:R-:W-:Y:S06]  /*01f0*/  @!P0 EXIT ;  /* 0x000000000000894d */ /* 0x000fec0003800000 */
[----:B------:R-:W-:Y:S01]  /*0200*/  MOV R4, R2 ;  /* 0x0000000200047202 */ /* 0x000fe20000000f00 */
[----:B------:R-:W0:Y:S01]  /*0210*/  LDCU.64 UR12, c[0x0][0x3b8] ;  /* 0x00007700ff0c77ac */ /* 0x000e220008000a00 */
[----:B------:R-:W2:Y:S01]  /*0220*/  S2R R2, SR_TID.X ;  /* 0x0000000000027919 */ /* 0x000ea20000002100 */
[----:B------:R-:W-:Y:S01]  /*0230*/  MOV R7, UR7 ;  /* 0x0000000700077c02 */ /* 0x000fe20008000f00 */
[----:B------:R-:W3:Y:S01]  /*0240*/  LDC.64 R20, c[0x0][0x450] ;  /* 0x00011400ff147b82 */ /* 0x000ee20000000a00 */
[----:B------:R-:W0:Y:S01]  /*0250*/  LDCU.64 UR20, c[0x0][0x3d8] ;  /* 0x00007b00ff1477ac */ /* 0x000e220008000a00 */
[----:B------:R-:W-:Y:S01]  /*0260*/  MOV R7, UR8 ;  /* 0x0000000800077c02 */ /* 0x000fe20008000f00 */
[C---:B------:R-:W-:Y:S01]  /*0270*/  IMAD.WIDE.U32 R4, R0.reuse, UR10, R4 ;  /* 0x0000000a00047c25 */ /* 0x040fe2000f8e0004 */
[----:B------:R-:W-:Y:S01]  /*0280*/  MOV R6, UR6 ;  /* 0x0000000600067c02 */ /* 0x000fe20008000f00 */
[----:B------:R-:W2:Y:S02]  /*0290*/  LDCU.64 UR8, c[0x0][0x3a0] ;  /* 0x00007400ff0877ac */ /* 0x000ea40008000a00 */
[C---:B------:R-:W-:Y:S01]  /*02a0*/  IMAD R17, R0.reuse, UR11, R5 ;  /* 0x0000000b00117c24 */ /* 0x040fe2000f8e0205 */
[----:B------:R-:W3:Y:S01]  /*02b0*/  LDC.64 R18, c[0x0][0x448] ;  /* 0x00011200ff127b82 */ /* 0x000ee20000000a00 */
[----:B------:R-:W-:Y:S01]  /*02c0*/  IMAD.WIDE.U32 R6, R0, UR14, R6 ;  /* 0x0000000e00067c25 */ /* 0x000fe2000f8e0006 */
[----:B------:R-:W3:Y:S01]  /*02d0*/  LDCU UR6, c[0x0][0x38c] ;  /* 0x00007180ff0677ac */ /* 0x000ee20008000800 */
[----:B-1----:R-:W-:-:S02]  /*02e0*/  LEA R14, P0, R4, R14, 0x2 ;  /* 0x0000000e040e7211 */ /* 0x002fc400078010ff */
[----:B------:R-:W-:Y:S01]  /*02f0*/  IMAD R16, R0, UR15, R7 ;  /* 0x0000000f00107c24 */ /* 0x000fe2000f8e0207 */
[----:B------:R-:W-:Y:S01]  /*0300*/  LEA R13, P1, R6, R8, 0x2 ;  /* 0x00000008060d7211 */ /* 0x000fe200078210ff */
[----:B----4-:R-:W-:Y:S01]  /*0310*/  IMAD R3, R11, UR18, R0 ;  /* 0x000000120b037c24 */ /* 0x010fe2000f8e0200 */
[----:B------:R-:W1:Y:S01]  /*0320*/  LDC.64 R22, c[0x0][0x440] ;  /* 0x00011000ff167b82 */ /* 0x000e620000000a00 */
[----:B------:R-:W-:Y:S01]  /*0330*/  LEA.HI.X R17, R4, R15, R17, 0x2, P0 ;  /* 0x0000000f04117211 */ /* 0x000fe200000f1411 */
[----:B------:R-:W-:Y:S01]  /*0340*/  UMOV UR4, 0x400 ;  /* 0x0000040000047882 */ /* 0x000fe20000000000 */
[----:B------:R-:W-:Y:S01]  /*0350*/  LEA.HI.X R16, R6, R9, R16, 0x2, P1 ;  /* 0x0000000906107211 */ /* 0x000fe200008f1410 */
[C---:B0-----:R-:W-:Y:S01]  /*0360*/  IMAD.WIDE.U32 R6, R0.reuse, UR12, RZ ;  /* 0x0000000c00067c25 */ /* 0x041fe2000f8e00ff */
[----:B------:R-:W0:Y:S03]  /*0370*/  LDCU.U8 UR7, c[0x0][0x39e] ;  /* 0x000073c0ff0777ac */ /* 0x000e260008000000 */
[----:B------:R-:W4:Y:S01]  /*0380*/  S2UR UR5, SR_CgaCtaId ;  /* 0x00000000000579c3 */ /* 0x000f220000008800 */
[----:B------:R-:W-:-:S04]  /*0390*/  IMAD.WIDE.U32 R8, R0, UR20, RZ ;  /* 0x0000001400087c25 */ /* 0x000fc8000f8e00ff */
[----:B--2---:R-:W-:Y:S01]  /*03a0*/  IMAD.WIDE.U32 R10, R0, UR8, RZ ;  /* 0x00000008000a7c25 */ /* 0x004fe2000f8e00ff */
[----:B------:R-:W-:Y:S02]  /*03b0*/  SHF.L.U32 R15, R2, 0x2, RZ ;  /* 0x00000002020f7819 */ /* 0x000fe400000006ff */
[----:B---3--:R-:W-:Y:S01]  /*03c0*/  LEA R4, P1, R8, R20, 0x2 ;  /* 0x0000001408047211 */ /* 0x008fe200078210ff */
[C---:B------:R-:W-:Y:S01]  /*03d0*/  IMAD R12, R0.reuse, UR13, R7 ;  /* 0x0000000d000c7c24 */ /* 0x040fe2000f8e0207 */
[----:B------:R-:W-:Y:S01]  /*03e0*/  LOP3.LUT R15, R15, 0xf80, RZ, 0xc0, !PT ;  /* 0x00000f800f0f7812 */ /* 0x000fe200078ec0ff */
[----:B------:R-:W-:Y:S02]  /*03f0*/  IMAD R7, R0, UR21, R9 ;  /* 0x0000001500077c24 */ /* 0x000fe4000f8e0209 */
[----:B------:R-:W-:Y:S02]  /*0400*/  HFMA2 R20, -RZ, RZ, 0, 0 ;  /* 0x00000000ff147431 */ /* 0x000fe400000001ff */
[----:B------:R-:W-:Y:S01]  /*0410*/  IMAD R74, R3, R74, RZ ;  /* 0x0000004a034a7224 */ /* 0x000fe200078e02ff */
[----:B------:R-:W-:Y:S01]  /*0420*/  LEA R3, P0, R6, R18, 0x2 ;  /* 0x0000001206037211 */ /* 0x000fe200078010ff */
[----:B------:R-:W-:Y:S01]  /*0430*/  IMAD R9, R0, UR9, R11 ;  /* 0x0000000900097c24 */ /* 0x000fe2000f8e020b */
[----:B-1----:R-:W-:Y:S01]  /*0440*/  LEA R5, P2, R10, R22, 0x2 ;  /* 0x000000160a057211 */ /* 0x002fe200078410ff */
[----:B------:R-:W-:Y:S01]  /*0450*/  IMAD R74, R74, UR6, RZ ;  /* 0x000000064a4a7c24 */ /* 0x000fe2000f8e02ff */
[----:B------:R-:W-:-:S02]  /*0460*/  SHF.R.U32.HI R11, RZ, 0x5, R2 ;  /* 0x00000005ff0b7819 */ /* 0x000fc40000011602 */
[----:B------:R-:W-:Y:S02]  /*0470*/  LEA.HI.X R7, R8, R21, R7, 0x2, P1 ;  /* 0x0000001508077211 */ /* 0x000fe400008f1407 */
[----:B------:R-:W-:Y:S01]  /*0480*/  LEA.HI.X R6, R6, R19, R12, 0x2, P0 ;  /* 0x0000001306067211 */ /* 0x000fe200000f140c */
[----:B----4-:R-:W-:Y:S01]  /*0490*/  ULEA UR4, UR5, UR4, 0x18 ;  /* 0x0000000405047291 */ /* 0x010fe2000f8ec0ff */
[----:B------:R-:W-:Y:S02]  /*04a0*/  LEA.HI.X R8, R10, R23, R9, 0x2, P2 ;  /* 0x000000170a087211 */ /* 0x000fe400010f1409 */
[----:B------:R-:W-:Y:S02]  /*04b0*/  MOV R12, R14 ;  /* 0x0000000e000c7202 */ /* 0x000fe40000000f00 */
[----:B------:R-:W-:Y:S02]  /*04c0*/  MOV R10, R13 ;  /* 0x0000000d000a7202 */ /* 0x000fe40000000f00 */
[----:B------:R-:W-:-:S02]  /*04d0*/  LOP3.LUT R23, R2, 0x1f, RZ, 0xc0, !PT ;  /* 0x0000001f02177812 */ /* 0x000fc400078ec0ff */
[----:B------:R-:W-:Y:S02]  /*04e0*/  LOP3.LUT R9, R2, 0x3e0, RZ, 0xc0, !PT ;  /* 0x000003e002097812 */ /* 0x000fe400078ec0ff */
[----:B------:R-:W-:Y:S02]  /*04f0*/  LEA R14, R11, UR4, 0x3 ;  /* 0x000000040b0e7c11 */ /* 0x000fe4000f8e18ff */
[----:B------:R-:W-:Y:S02]  /*0500*/  MOV R13, R16 ;  /* 0x00000010000d7202 */ /* 0x000fe40000000f00 */
[----:B0-----:R-:W-:-:S07]  /*0510*/  LOP3.LUT R18, R15, 0x1f, R2, 0xf8, !PT ;  /* 0x0000001f0f127812 */ /* 0x001fce00078ef802 */
.L_x_2878:
[----:B------:R-:W-:Y:S01]  /*0520*/  BAR.SYNC.DEFER_BLOCKING 0x0 ;  /* 0x0000000000007b1d */ /* 0x000fe20000010000 */
[----:B-1----:R-:W-:Y:S02]  /*0530*/  MOV R24, R12 ;  /* 0x0000000c00187202 */ /* 0x002fe40000000f00 */
[----:B------:R-:W-:-:S05]  /*0540*/  MOV R25, R17 ;  /* 0x0000001100197202 */ /* 0x000fca0000000f00 */
[----:B------:R-:W0:Y:S01]  /*0550*/  LDC R101, c[0x0][0x38c] ;  /* 0x0000e300ff657b82 */ /* 0x000e220000000800 */
[----:B------:R-:W-:-:S05]  /*0560*/  IMAD.WIDE.U32 R28, R18, 0x10, R24 ;  /* 0x00000010121c7825 */ /* 0x000fca00078e0018 */
        /* <DEDUP_REMOVED lines=10> */
[----:B---3--:R2:W-:Y:S04]  /*0610*/  STS.128 [R21+0x200], R40 ;  /* 0x0002002815007388 */ /* 0x0085e80000000c00 */
[----:B----4-:R3:W-:Y:S04]  /*0620*/  STS.128 [R21+0x400], R44 ;  /* 0x0004002c15007388 */ /* 0x0107e80000000c00 */
        /* <DEDUP_REMOVED lines=10> */
[----:B--2---:R-:W2:Y:S04]  /*06d0*/  LDG.E.128 R40, desc[UR16][R78.64] ;  /* 0x000000104e287981 */ /* 0x004ea8000c1e1d00 */
[----:B---3--:R-:W3:Y:S04]  /*06e0*/  LDG.E.128 R44, desc[UR16][R78.64+0x200] ;  /* 0x000200104e2c7981 */ /* 0x008ee8000c1e1d00 */
[----:B----4-:R-:W4:Y:S04]  /*06f0*/  LDG.E.128 R48, desc[UR16][R78.64+0x400] ;  /* 0x000400104e307981 */ /* 0x010f28000c1e1d00 */
[----:B------:R-:W4:Y:S01]  /*0700*/  LDG.E.128 R52, desc[UR16][R78.64+0x600] ;  /* 0x000600104e347981 */ /* 0x000f22000c1e1d00 */
[----:B------:R-:W-:Y:S01]  /*0710*/  BSSY.RECONVERGENT B0, `(.L_x_2840) ;  /* 0x0000036000007945 */ /* 0x000fe20003800200 */
[----:B0-----:R-:W-:-:S02]  /*0720*/  ISETP.GE.AND P5, PT, R101, 0x1, PT ;  /* 0x000000016500780c */ /* 0x001fc40003fa6270 */
        /* <DEDUP_REMOVED lines=52> */
.L_x_2841:
[----:B------:R-:W-:Y:S05]  /*0a70*/  BSYNC.RECONVERGENT B0 ;  /* 0x0000000000007941 */ /* 0x000fea0003800200 */
.L_x_2840:
        /* <DEDUP_REMOVED lines=36> */
.L_x_2843:
[----:B------:R-:W-:Y:S05]  /*0cc0*/  BSYNC.RECONVERGENT B0 ;  /* 0x0000000000007941 */ /* 0x000fea0003800200 */
.L_x_2842:
        /* <DEDUP_REMOVED lines=34> */
.L_x_2845:
[----:B------:R-:W-:Y:S05]  /*0ef0*/  BSYNC.RECONVERGENT B0 ;  /* 0x0000000000007941 */ /* 0x000fea0003800200 */
.L_x_2844:
        /* <DEDUP_REMOVED lines=36> */
.L_x_2847:
[----:B------:R-:W-:Y:S05]  /*1140*/  BSYNC.RECONVERGENT B0 ;  /* 0x0000000000007941 */ /* 0x000fea0003800200 */
.L_x_2846:
        /* <DEDUP_REMOVED lines=34> */
.L_x_2849:
[----:B------:R-:W-:Y:S05]  /*1370*/  BSYNC.RECONVERGENT B0 ;  /* 0x0000000000007941 */ /* 0x000fea0003800200 */
.L_x_2848:
        /* <DEDUP_REMOVED lines=36> */
.L_x_2851:
[----:B------:R-:W-:Y:S05]  /*15c0*/  BSYNC.RECONVERGENT B0 ;  /* 0x0000000000007941 */ /* 0x000fea0003800200 */
.L_x_2850:
        /* <DEDUP_REMOVED lines=34> */
.L_x_2853:
[----:B------:R-:W-:Y:S05]  /*17f0*/  BSYNC.RECONVERGENT B0 ;  /* 0x0000000000007941 */ /* 0x000fea0003800200 */
.L_x_2852:
        /* <DEDUP_REMOVED lines=36> */
.L_x_2855:
[----:B------:R-:W-:Y:S05]  /*1a40*/  BSYNC.RECONVERGENT B0 ;  /* 0x0000000000007941 */ /* 0x000fea0003800200 */
.L_x_2854:
        /* <DEDUP_REMOVED lines=34> */
.L_x_2857:
[----:B------:R-:W-:Y:S05]  /*1c70*/  BSYNC.RECONVERGENT B0 ;  /* 0x0000000000007941 */ /* 0x000fea0003800200 */
.L_x_2856:
[----:B------:R-:W-:Y:S01]  /*1c80*/  ISETP.EQ.OR P6, PT, RZ, UR7, P2 ;  /* 0x00000007ff007c0c */ /* 0x000fe200097c2670 */
[----:B------:R-:W-:Y:S01]  /*1c90*/  BSSY.RECONVERGENT B0, `(.L_x_2858) ;  /* 0x0000026000007945 */ /* 0x000fe20003800200 */
[--C-:B------:R-:W-:Y:S01]  /*1ca0*/  FADD.FTZ R61, R62, R72.reuse ;  /* 0x000000483e3d7221 */ /* 0x100fe20000010000 */
[----:B------:R-:W-:Y:S01]  /*1cb0*/  FSETP.GTU.FTZ.AND P3, PT, R60, 20, PT ;  /* 0x41a000003c00780b */ /* 0x000fe20003f7c000 */
[----:B------:R-:W-:Y:S01]  /*1cc0*/  FADD.FTZ R62, R63, R72 ;  /* 0x000000483f3e7221 */ /* 0x000fe20000010000 */
[----:B------:R-:W-:Y:S01]  /*1cd0*/  ISETP.EQ.OR P2, PT, RZ, UR7, P1 ;  /* 0x00000007ff007c0c */ /* 0x000fe20008f42670 */
        /* <DEDUP_REMOVED lines=33> */
.L_x_2859:
[----:B------:R-:W-:Y:S05]  /*1ef0*/  BSYNC.RECONVERGENT B0 ;  /* 0x0000000000007941 */ /* 0x000fea0003800200 */
.L_x_2858:
        /* <DEDUP_REMOVED lines=39> */
.L_x_2861:
[----:B------:R-:W-:Y:S05]  /*2170*/  BSYNC.RECONVERGENT B0 ;  /* 0x0000000000007941 */ /* 0x000fea0003800200 */
.L_x_2860:
        /* <DEDUP_REMOVED lines=44> */
.L_x_2863:
[----:B------:R-:W-:Y:S05]  /*2440*/  BSYNC.RECONVERGENT B0 ;  /* 0x0000000000007941 */ /* 0x000fea0003800200 */
.L_x_2862:
        /* <DEDUP_REMOVED lines=32> */
.L_x_2865:
[----:B------:R-:W-:Y:S05]  /*2650*/  BSYNC.RECONVERGENT B0 ;  /* 0x0000000000007941 */ /* 0x000fea0003800200 */
.L_x_2864:
        /* <DEDUP_REMOVED lines=32> */
.L_x_2867:
[----:B------:R-:W-:Y:S05]  /*2860*/  BSYNC.RECONVERGENT B0 ;  /* 0x0000000000007941 */ /* 0x000fea0003800200 */
.L_x_2866:
        /* <DEDUP_REMOVED lines=32> */
.L_x_2869:
[----:B------:R-:W-:Y:S05]  /*2a70*/  BSYNC.RECONVERGENT B0 ;  /* 0x0000000000007941 */ /* 0x000fea0003800200 */
.L_x_2868:
        /* <DEDUP_REMOVED lines=32> */
.L_x_2871:
[----:B------:R-:W-:Y:S05]  /*2c80*/  BSYNC.RECONVERGENT B0 ;  /* 0x0000000000007941 */ /* 0x000fea0003800200 */
.L_x_2870:
        /* <DEDUP_REMOVED lines=38> */
.L_x_2877:
        /* <DEDUP_REMOVED lines=71> */
[----:B------:R-:W-:-:S03]  /*3360*/  FMUL.FTZ R24, R53, R24 ;  /* 0x0000001835187220 */ /* 0x000fc60000410000 */
[C---:B0-----:R-:W-:Y:S01]  /*3370*/  FFMA.FTZ R26, R51.reuse, R27, R102 ;  /* 0x0000001b331a7223 */ /* 0x041fe20000010066 */
[----:B------:R-:W-:Y:S01]  /*3380*/  FMUL.FTZ R117, R51, R24 ;  /* 0x0000001833757220 */ /* 0x000fe20000410000 */
[----:B------:R-:W-:-:S03]  /*3390*/  MOV R24, R96 ;  /* 0x0000006000187202 */ /* 0x000fc60000000f00 */
[----:B------:R-:W0:Y:S04]  /*33a0*/  SHFL.UP PT, R27, R26, 0x1, RZ ;  /* 0x042000001a1b7989 */ /* 0x000e2800000e00ff */
[----:B------:R-:W1:Y:S04]  /*33b0*/  SHFL.UP PT, R44, R117, 0x1, RZ ;  /* 0x04200000752c7989 */ /* 0x000e6800000e00ff */
[----:B------:R2:W5:Y:S01]  /*33c0*/  LDG.E R115, desc[UR16][R24.64] ;  /* 0x0000001018737981 */ /* 0x000562000c1e1900 */
[----:B0-----:R-:W-:-:S05]  /*33d0*/  FFMA.FTZ R27, R117, R27, R26 ;  /* 0x0000001b751b7223 */ /* 0x001fca000001001a */
[----:B------:R-:W-:-:S05]  /*33e0*/  FSEL R46, R26, R27, !P1 ;  /* 0x0000001b1a2e7208 */ /* 0x000fca0004800000 */
[----:B------:R-:W0:Y:S01]  /*33f0*/  SHFL.UP PT, R27, R46, 0x2, RZ ;  /* 0x044000002e1b7989 */ /* 0x000e2200000e00ff */
        /* <DEDUP_REMOVED lines=9> */
[----:B--2---:R-:W-:Y:S02]  /*3490*/  MOV R24, R98 ;  /* 0x0000006200187202 */ /* 0x004fe40000000f00 */
[----:B------:R-:W-:-:S05]  /*34a0*/  MOV R25, R97 ;  /* 0x0000006100197202 */ /* 0x000fca0000000f00 */
[----:B------:R2:W5:Y:S01]  /*34b0*/  LDG.E R119, desc[UR16][R24.64] ;  /* 0x0000001018777981 */ /* 0x000562000c1e1900 */
[----:B0-----:R-:W-:-:S05]  /*34c0*/  FFMA.FTZ R27, R117, R27, R44 ;  /* 0x0000001b751b7223 */ /* 0x001fca000001002c */
[----:B------:R-:W-:Y:S01]  /*34d0*/  FSEL R46, R44, R27, !P1 ;  /* 0x0000001b2c2e7208 */ /* 0x000fe20004800000 */
[----:B-1----:R-:W-:-:S04]  /*34e0*/  @P1 FMUL.FTZ R117, R117, R26 ;  /* 0x0000001a75751220 */ /* 0x002fc80000410000 */
[----:B--2---:R-:W0:Y:S04]  /*34f0*/  SHFL.UP PT, R25, R46, 0x8, RZ ;  /* 0x050000002e197989 */ /* 0x004e2800000e00ff */
        /* <DEDUP_REMOVED lines=29> */
[C---:B------:R-:W-:Y:S01]  /*36d0*/  FFMA.FTZ R45, R26.reuse, R44, R45 ;  /* 0x0000002c1a2d7223 */ /* 0x040fe2000001002d */
        /* <DEDUP_REMOVED lines=21> */
.L_x_2874:
[----:B------:R-:W-:Y:S05]  /*3830*/  BSYNC.RECONVERGENT B0 ;  /* 0x0000000000007941 */ /* 0x000fea0003800200 */
.L_x_2873:
        /* <DEDUP_REMOVED lines=30> */
.L_x_2876:
[----:B------:R-:W-:Y:S05]  /*3a20*/  BSYNC.RECONVERGENT B0 ;  /* 0x0000000000007941 */ /* 0x000fea0003800200 */
.L_x_2875:
        /* <DEDUP_REMOVED lines=27> */
.L_x_2872:
[----:B------:R-:W-:Y:S01]  /*3be0*/  BAR.SYNC.DEFER_BLOCKING 0x0 ;  /* 0x0000000000007b1d */ /* 0x000fe20000010000 */
[----:B------:R-:W-:Y:S01]  /*3bf0*/  HFMA2 R77, -RZ, RZ, 0, 0 ;  /* 0x00000000ff4d7431 */ /* 0x000fe200000001ff */
[----:B------:R-:W-:-:S06]  /*3c00*/  SHF.L.U32 R76, R20, 0xb, RZ ;  /* 0x0000000b144c7819 */ /* 0x000fcc00000006ff */
[----:B------:R-:W1:Y:S01]  /*3c10*/  LDC.64 R58, c[0x0][0x420] ;  /* 0x00010800ff3a7b82 */ /* 0x000e620000000a00 */
[----:B------:R-:W2:Y:S07]  /*3c20*/  LDCU UR5, c[0x0][0x394] ;  /* 0x00007280ff0577ac */ /* 0x000eae0008000800 */
[----:B------:R-:W4:Y:S08]  /*3c30*/  LDC.64 R60, c[0x0][0x428] ;  /* 0x00010a00ff3c7b82 */ /* 0x000f300000000a00 */
[----:B------:R-:W5:Y:S01]  /*3c40*/  LDC.64 R78, c[0x0][0x478] ;  /* 0x00011e00ff4e7b82 */ /* 0x000f620000000a00 */
        /* <DEDUP_REMOVED lines=8> */
[----:B0-----:R-:W0:Y:S01]  /*3cd0*/  LDS.128 R24, [R21] ;  /* 0x0000000015187984 */ /* 0x001e220000000c00 */
[C---:B----4-:R-:W-:Y:S01]  /*3ce0*/  IMAD.WIDE.U32 R56, R0.reuse, R60, R56 ;  /* 0x0000003c00387225 */ /* 0x050fe200078e0038 */
[----:B------:R-:W4:Y:S02]  /*3cf0*/  LDC.64 R64, c[0x0][0x418] ;  /* 0x00010600ff407b82 */ /* 0x000f240000000a00 */
[----:B------:R-:W2:Y:S01]  /*3d00*/  LDS.128 R44, [R21+0x200] ;  /* 0x00020000152c7984 */ /* 0x000ea20000000c00 */
[----:B------:R-:W-:Y:S01]  /*3d10*/  IMAD R57, R0, R61, R57 ;  /* 0x0000003d00397224 */ /* 0x000fe200078e0239 */
[C---:B-----5:R-:W-:Y:S02]  /*3d20*/  LEA R78, P0, R56.reuse, R78, 0x2 ;  /* 0x0000004e384e7211 */ /* 0x060fe400078010ff */
[----:B---3--:R-:W3:Y:S02]  /*3d30*/  LDS.128 R48, [R21+0x400] ;  /* 0x0004000015307984 */ /* 0x008ee40000000c00 */
[----:B------:R-:W5:Y:S01]  /*3d40*/  LDC.64 R80, c[0x0][0x488] ;  /* 0x00012200ff507b82 */ /* 0x000f620000000a00 */
[----:B------:R-:W-:Y:S01]  /*3d50*/  LEA.HI.X R79, R56, R79, R57, 0x2, P0 ;  /* 0x0000004f384f7211 */ /* 0x000fe200000f1439 */
[----:B------:R-:W3:Y:S01]  /*3d60*/  LDS.128 R52, [R21+0x600] ;  /* 0x0006000015347984 */ /* 0x000ee20000000c00 */
[----:B-1----:R-:W-:-:S04]  /*3d70*/  IMAD.WIDE.U32 R58, R62, UR18, R76 ;  /* 0x000000123e3a7c25 */ /* 0x002fc8000f8e004c */
[----:B------:R-:W-:-:S04]  /*3d80*/  IMAD.WIDE.U32 R78, R18, 0x10, R78 ;  /* 0x00000010124e7825 */ /* 0x000fc800078e004e */
[----:B------:R-:W-:Y:S02]  /*3d90*/  IMAD R59, R63, UR18, R59 ;  /* 0x000000123f3b7c24 */ /* 0x000fe4000f8e023b */
[----:B----4-:R-:W-:-:S04]  /*3da0*/  IMAD.WIDE.U32 R58, R0, R64, R58 ;  /* 0x00000040003a7225 */ /* 0x010fc800078e003a */
[----:B------:R-:W-:Y:S01]  /*3db0*/  IMAD R56, R0, R65, R59 ;  /* 0x0000004100387224 */ /* 0x000fe200078e023b */
[----:B-----5:R-:W-:-:S04]  /*3dc0*/  LEA R80, P0, R58, R80, 0x2 ;  /* 0x000000503a507211 */ /* 0x020fc800078010ff */
[----:B------:R-:W-:Y:S01]  /*3dd0*/  LEA.HI.X R81, R58, R81, R56, 0x2, P0 ;  /* 0x000000513a517211 */ /* 0x000fe200000f1438 */
[----:B0-----:R-:W-:Y:S02]  /*3de0*/  STG.E.128 desc[UR16][R78.64], R24 ;  /* 0x000000184e007986 */ /* 0x001fe4000c101d10 */
[----:B------:R-:W-:Y:S02]  /*3df0*/  IMAD.WIDE.U32 R80, R18, 0x10, R80 ;  /* 0x0000001012507825 */ /* 0x000fe400078e0050 */
[----:B--2---:R-:W-:Y:S04]  /*3e00*/  STG.E.128 desc[UR16][R78.64+0x200], R44 ;  /* 0x0002002c4e007986 */ /* 0x004fe8000c101d10 */
        /* <DEDUP_REMOVED lines=29> */
[----:B------:R-:W-:Y:S01]  /*3fe0*/  FMUL.FTZ R61, R47, -1.4426950216293334961 ;  /* 0xbfb8aa3b2f3d7820 */ /* 0x000fe20000410000 */
[----:B--2---:R-:W-:Y:S01]  /*3ff0*/  FMUL.FTZ R64, R50, -1.4426950216293334961 ;  /* 0xbfb8aa3b32407820 */ /* 0x004fe20000410000 */
        /* <DEDUP_REMOVED lines=30> */
[----:B------:R-:W-:Y:S01]  /*41e0*/  MUFU.RCP R78, R78 ;  /* 0x0000004e004e7308 */ /* 0x000fe20000001000 */
[----:B--2---:R-:W-:-:S07]  /*41f0*/  FADD.FTZ R65, R65, 1 ;  /* 0x3f80000041417421 */ /* 0x004fce0000010000 */
[----:B------:R-:W-:Y:S08]  /*4200*/  MUFU.RCP R71, R56 ;  /* 0x0000003800477308 */ /* 0x000ff00000001000 */
        /* <DEDUP_REMOVED lines=8> */
[----:B------:R2:W3:Y:S01]  /*4290*/  MUFU.RCP R70, R57 ;  /* 0x0000003900467308 */ /* 0x0004e20000001000 */
[----:B0-----:R-:W-:-:S07]  /*42a0*/  FADD.FTZ R69, R69, 1 ;  /* 0x3f80000045457421 */ /* 0x001fce0000010000 */
[----:B------:R-:W0:Y:S01]  /*42b0*/  MUFU.RCP R81, R60 ;  /* 0x0000003c00517308 */ /* 0x000e220000001000 */
[----:B--2---:R-:W-:Y:S01]  /*42c0*/  FMUL.FTZ R57, R24, R75 ;  /* 0x0000004b18397220 */ /* 0x004fe20000410000 */
[----:B------:R-:W-:Y:S01]  /*42d0*/  FMUL.FTZ R24, R25, R78 ;  /* 0x0000004e19187220 */ /* 0x000fe20000410000 */
[----:B------:R-:W-:Y:S02]  /*42e0*/  FMUL.FTZ R25, R26, R71 ;  /* 0x000000471a197220 */ /* 0x000fe40000410000 */
[----:B------:R-:W-:Y:S01]  /*42f0*/  FMUL.FTZ R40, R57, R40 ;  /* 0x0000002839287220 */ /* 0x000fe20000410000 */
[----:B------:R-:W-:Y:S01]  /*4300*/  FMUL.FTZ R41, R24, R41 ;  /* 0x0000002918297220 */ /* 0x000fe20000410000 */
[----:B------:R-:W-:Y:S01]  /*4310*/  FMUL.FTZ R42, R25, R42 ;  /* 0x0000002a192a7220 */ /* 0x000fe20000410000 */
[----:B------:R-:W2:Y:S01]  /*4320*/  MUFU.RCP R80, R59 ;  /* 0x0000003b00507308 */ /* 0x000ea20000001000 */
[----:B-1----:R-:W-:Y:S01]  /*4330*/  FMUL.FTZ R25, R44, R79 ;  /* 0x0000004f2c197220 */ /* 0x002fe20000410000 */
[----:B---3--:R-:W-:-:S03]  /*4340*/  FMUL.FTZ R26, R27, R70 ;  /* 0x000000461b1a7220 */ /* 0x008fc60000410000 */
[----:B------:R-:W-:Y:S01]  /*4350*/  FMUL.FTZ R36, R25, R36 ;  /* 0x0000002419247220 */ /* 0x000fe20000410000 */
        /* <DEDUP_REMOVED lines=10> */
[----:B------:R-:W-:Y:S03]  /*4400*/  STS.128 [R22], R40 ;  /* 0x0000002816007388 */ /* 0x000fe60000000c00 */
[----:B------:R-:W-:-:S03]  /*4410*/  FMUL.FTZ R39, R26, R39 ;  /* 0x000000271a277220 */ /* 0x000fc60000410000 */
[----:B------:R-:W0:Y:S01]  /*4420*/  MUFU.RCP R56, R63 ;  /* 0x0000003f00387308 */ /* 0x000e220000001000 */
[----:B-1----:R-:W-:Y:S01]  /*4430*/  FMUL.FTZ R27, R50, R85 ;  /* 0x00000055321b7220 */ /* 0x002fe20000410000 */
[----:B------:R-:W-:Y:S03]  /*4440*/  STS.128 [R22+0x10], R36 ;  /* 0x0000102416007388 */ /* 0x000fe60000000c00 */
        /* <DEDUP_REMOVED lines=9> */
[----:B------:R-:W-:-:S03]  /*44e0*/  FMUL.FTZ R35, R26, R35 ;  /* 0x000000231a237220 */ /* 0x000fc60000410000 */
[----:B------:R-:W1:Y:S01]  /*44f0*/  MUFU.RCP R60, R67 ;  /* 0x00000043003c7308 */ /* 0x000e620000001000 */
[----:B--2---:R-:W-:Y:S01]  /*4500*/  FMUL.FTZ R27, R54, R57 ;  /* 0x00000039361b7220 */ /* 0x004fe20000410000 */
[----:B------:R-:W-:Y:S01]  /*4510*/  STS.128 [R22+0x20], R32 ;  /* 0x0000202016007388 */ /* 0x000fe20000000c00 */
[----:B------:R-:W2:Y:S02]  /*4520*/  LDC.64 R56, c[0x0][0x430] ;  /* 0x00010c00ff387b82 */ /* 0x000ea40000000a00 */
[----:B------:R-:W-:-:S03]  /*4530*/  FMUL.FTZ R30, R27, R30 ;  /* 0x0000001e1b1e7220 */ /* 0x000fc60000410000 */
[----:B------:R-:W3:Y:S01]  /*4540*/  MUFU.RCP R44, R69 ;  /* 0x00000045002c7308 */ /* 0x000ee20000001000 */
[----:B0-----:R-:W-:Y:S02]  /*4550*/  FMUL.FTZ R25, R52, R59 ;  /* 0x0000003b34197220 */ /* 0x001fe40000410000 */
[----:B------:R-:W0:Y:S02]  /*4560*/  LDC.64 R58, c[0x0][0x438] ;  /* 0x00010e00ff3a7b82 */ /* 0x000e240000000a00 */
[----:B------:R-:W-:Y:S01]  /*4570*/  FMUL.FTZ R28, R25, R28 ;  /* 0x0000001c191c7220 */ /* 0x000fe20000410000 */
[----:B-1----:R-:W-:-:S05]  /*4580*/  FMUL.FTZ R24, R53, R60 ;  /* 0x0000003c35187220 */ /* 0x002fca0000410000 */
[----:B------:R-:W1:Y:S01]  /*4590*/  LDC.64 R60, c[0x0][0x490] ;  /* 0x00012400ff3c7b82 */ /* 0x000e620000000a00 */
[----:B------:R-:W-:Y:S01]  /*45a0*/  FMUL.FTZ R29, R24, R29 ;  /* 0x0000001d181d7220 */ /* 0x000fe20000410000 */
[----:B---3--:R-:W-:Y:S01]  /*45b0*/  FMUL.FTZ R26, R55, R44 ;  /* 0x0000002c371a7220 */ /* 0x008fe20000410000 */
[----:B--2---:R-:W-:-:S04]  /*45c0*/  IMAD.WIDE.U32 R76, R56, UR18, R76 ;  /* 0x00000012384c7c25 */ /* 0x004fc8000f8e004c */
[----:B------:R-:W-:Y:S01]  /*45d0*/  FMUL.FTZ R31, R26, R31 ;  /* 0x0000001f1a1f7220 */ /* 0x000fe20000410000 */
[----:B------:R-:W-:-:S04]  /*45e0*/  IMAD R77, R57, UR18, R77 ;  /* 0x00000012394d7c24 */ /* 0x000fc8000f8e024d */
[----:B------:R0:W-:Y:S01]  /*45f0*/  STS.128 [R22+0x30], R28 ;  /* 0x0000301c16007388 */ /* 0x0001e20000000c00 */
[----:B------:R-:W-:-:S03]  /*4600*/  NOP ;  /* 0x0000000000007918 */ /* 0x000fc60000000000 */
[----:B------:R-:W2:Y:S04]  /*4610*/  LDS.128 R48, [R21] ;  /* 0x0000000015307984 */ /* 0x000ea80000000c00 */
[----:B------:R-:W3:Y:S04]  /*4620*/  LDS.128 R44, [R21+0x200] ;  /* 0x00020000152c7984 */ /* 0x000ee80000000c00 */
[----:B------:R-:W4:Y:S01]  /*4630*/  LDS.128 R24, [R21+0x400] ;  /* 0x0004000015187984 */ /* 0x000f220000000c00 */
[----:B0-----:R-:W-:-:S03]  /*4640*/  IMAD.WIDE.U32 R28, R0, R58, R76 ;  /* 0x0000003a001c7225 */ /* 0x001fc600078e004c */
[----:B------:R-:W0:Y:S01]  /*4650*/  LDS.128 R52, [R21+0x600] ;  /* 0x0006000015347984 */ /* 0x000e220000000c00 */
[----:B------:R-:W-:Y:S01]  /*4660*/  IMAD R22, R0, R59, R29 ;  /* 0x0000003b00167224 */ /* 0x000fe200078e021d */
[----:B-1----:R-:W-:-:S04]  /*4670*/  LEA R30, P0, R28, R60, 0x2 ;  /* 0x0000003c1c1e7211 */ /* 0x002fc800078010ff */
[----:B------:R-:W-:Y:S02]  /*4680*/  LEA.HI.X R31, R28, R61, R22, 0x2, P0 ;  /* 0x0000003d1c1f7211 */ /* 0x000fe400000f1416 */
[----:B------:R-:W-:Y:S01]  /*4690*/  ISETP.GE.AND P0, PT, R20, UR5, PT ;  /* 0x0000000514007c0c */ /* 0x000fe2000bf06270 */
[----:B------:R-:W-:-:S05]  /*46a0*/  IMAD.WIDE.U32 R28, R18, 0x10, R30 ;  /* 0x00000010121c7825 */ /* 0x000fca00078e001e */
[----:B--2---:R1:W-:Y:S04]  /*46b0*/  STG.E.128 desc[UR16][R28.64], R48 ;  /* 0x000000301c007986 */ /* 0x0043e8000c101d10 */
[----:B---3--:R1:W-:Y:S04]  /*46c0*/  STG.E.128 desc[UR16][R28.64+0x200], R44 ;  /* 0x0002002c1c007986 */ /* 0x0083e8000c101d10 */
[----:B----4-:R1:W-:Y:S04]  /*46d0*/  STG.E.128 desc[UR16][R28.64+0x400], R24 ;  /* 0x000400181c007986 */ /* 0x0103e8000c101d10 */
[----:B0-----:R1:W-:Y:S01]  /*46e0*/  STG.E.128 desc[UR16][R28.64+0x600], R52 ;  /* 0x000600341c007986 */ /* 0x0013e2000c101d10 */
[----:B------:R-:W-:Y:S05]  /*46f0*/  @!P0 BRA `(.L_x_2878) ;  /* 0xffffffbc00888947 */ /* 0x000fea000383ffff */
[----:B------:R-:W-:Y:S05]  /*4700*/  EXIT ;  /* 0x000000000000794d */ /* 0x000fea0003800000 */
.L_x_2879:
        /* <DEDUP_REMOVED lines=15> */
.L_x_5033:


//--------------------- .text._Z25selective_scan_fwd_kernelI32Selective_Scan_fwd_kernel_traitsILi128ELi16ELi1ELb1ELb0ELb1ELb0EffEEv13SSMParamsBase --------------------------
	.section	.text._Z25selective_scan_fwd_kernelI32Selective_Scan_fwd_kernel_traitsILi128ELi16ELi1ELb1ELb0ELb1ELb0EffEEv13SSMParamsBase,"ax",@progbits
	.align	128
        .global         _Z25selective_scan_fwd_kernelI32Selective_Scan_fwd_kernel_traitsILi128ELi16ELi1ELb1ELb0ELb1ELb0EffEEv13SSMParamsBase
        .type           _Z25selective_scan_fwd_kernelI32Selective_Scan_fwd_kernel_traitsILi128ELi16ELi1ELb1ELb0ELb1ELb0EffEEv13SSMParamsBase,@function
        .size           _Z25selective_scan_fwd_kernelI32Selective_Scan_fwd_kernel_traitsILi128ELi16ELi1ELb1ELb0ELb1ELb0EffEEv13SSMParamsBase,(.L_x_5034 - _Z25selective_scan_fwd_kernelI32Selective_Scan_fwd_kernel_traitsILi128ELi16ELi1ELb1ELb0ELb1ELb0EffEEv13SSMParamsBase)
        .other          _Z25selective_scan_fwd_kernelI32Selective_Scan_fwd_kernel_traitsILi128ELi16ELi1ELb1ELb0ELb1ELb0EffEEv13SSMParamsBase,@"STO_CUDA_ENTRY STV_DEFAULT"
_Z25selective_scan_fwd_kernelI32Selective_Scan_fwd_kernel_traitsILi128ELi16ELi1ELb1ELb0ELb1ELb0EffEEv13SSMParamsBase:
.text._Z25selective_scan_fwd_kernelI32Selective_Scan_fwd_kernel_traitsILi128ELi16ELi1ELb1ELb0ELb1ELb0EffEEv13SSMParamsBase:
        /* <DEDUP_REMOVED lines=50> */
[----:B------:R-:W4:Y:S01]  /*0320*/  LDC R8, c[0x0][0x384] ;  /* 0x0000e100ff087b82 */ /* 0x000f220000000800 */
[----:B0-----:R-:W-:Y:S01]  /*0330*/  ISETP.GE.AND P0, PT, R17, 0x1, PT ;  /* 0x000000011100780c */ /* 0x001fe20003f06270 */
[----:B------:R-:W-:Y:S02]  /*0340*/  UIMAD.WIDE.U32 UR4, UR20, UR8, URZ ;  /* 0x00000008140472a5 */ /* 0x000fe4000f8e00ff */
[----:B------:R-:W-:Y:S02]  /*0350*/  UIMAD.WIDE.U32 UR6, UR20, UR12, URZ ;  /* 0x0000000c140672a5 */ /* 0x000fe4000f8e00ff */
[----:B------:R-:W-:-:S02]  /*0360*/  UIMAD UR9, UR20, UR9, UR5 ;  /* 0x00000009140972a4 */ /* 0x000fc4000f8e0205 */
[----:B------:R-:W-:Y:S01]  /*0370*/  UIMAD UR8, UR20, UR13, UR7 ;  /* 0x0000000d140872a4 */ /* 0x000fe2000f8e0207 */
[----:B------:R-:W-:Y:S02]  /*0380*/  MOV R2, UR4 ;  /* 0x0000000400027c02 */ /* 0x000fe40008000f00 */
[----:B------:R-:W-:Y:S01]  /*0390*/  MOV R3, UR5 ;  /* 0x0000000500037c02 */ /* 0x000fe20008000f00 */
[----:B------:R-:W-:Y:S01]  /*03a0*/  UIMAD.WIDE.U32 UR4, UR20, UR16, URZ ;  /* 0x00000010140472a5 */ /* 0x000fe2000f8e00ff */
[----:B------:R-:W-:Y:S02]  /*03b0*/  MOV R4, UR6 ;  /* 0x0000000600047c02 */ /* 0x000fe40008000f00 */
[----:B------:R-:W-:Y:S01]  /*03c0*/  MOV R5, UR7 ;  /* 0x0000000700057c02 */ /* 0x000fe20008000f00 */
[----:B------:R-:W-:Y:S01]  /*03d0*/  UIMAD UR6, UR20, UR17, UR5 ;  /* 0x00000011140672a4 */ /* 0x000fe2000f8e0205 */
[----:B------:R-:W-:Y:S02]  /*03e0*/  MOV R3, UR9 ;  /* 0x0000000900037c02 */ /* 0x000fe40008000f00 */
[----:B------:R-:W-:Y:S01]  /*03f0*/  MOV R5, UR8 ;  /* 0x0000000800057c02 */ /* 0x000fe20008000f00 */
[----:B-123--:R-:W-:Y:S08]  /*0400*/  @!P0 EXIT ;  /* 0x000000000000894d */ /* 0x00eff00003800000 */
[----:B------:R-:W0:Y:S01]  /*0410*/  S2R R79, SR_TID.X ;  /* 0x00000000004f7919 */ /* 0x000e220000002100 */
[----:B------:R-:W-:Y:S01]  /*0420*/  SHF.R.S32.HI R9, RZ, 0x1f, R7 ;  /* 0x0000001fff097819 */ /* 0x000fe20000011407 */
[----:B------:R-:W1:Y:S01]  /*0430*/  LDC.64 R18, c[0x0][0x448] ;  /* 0x00011200ff127b82 */ /* 0x000e620000000a00 */
[----:B------:R-:W2:Y:S01]  /*0440*/  LDCU.64 UR8, c[0x0][0x3b8] ;  /* 0x00007700ff0877ac */ /* 0x000ea20008000a00 */
[----:B------:R-:W-:Y:S01]  /*0450*/  IMAD.WIDE.U32 R2, R81, UR10, R2 ;  /* 0x0000000a51027c25 */ /* 0x000fe2000f8e0002 */
[----:B------:R-:W-:Y:S01]  /*0460*/  MOV R68, RZ ;  /* 0x000000ff00447202 */ /* 0x000fe20000000f00 */
[----:B------:R-:W3:Y:S02]  /*0470*/  LDCU.64 UR12, c[0x0][0x3a0] ;  /* 0x00007400ff0c77ac */ /* 0x000ee40008000a00 */
[----:B------:R-:W-:Y:S01]  /*0480*/  IMAD R0, R9, R62, RZ ;  /* 0x0000003e09007224 */ /* 0x000fe200078e02ff */
[----:B------:R-:W-:Y:S01]  /*0490*/  LEA R73, P0, R2, R10, 0x2 ;  /* 0x0000000a02497211 */ /* 0x000fe200078010ff */
[----:B------:R-:W4:Y:S01]  /*04a0*/  LDC.64 R20, c[0x0][0x440] ;  /* 0x00011000ff147b82 */ /* 0x000f220000000a00 */
[----:B------:R-:W-:Y:S01]  /*04b0*/  UMOV UR5, UR6 ;  /* 0x0000000600057c82 */ /* 0x000fe20008000000 */
[C---:B------:R-:W-:Y:S01]  /*04c0*/  IMAD R63, R7.reuse, R63, R0 ;  /* 0x0000003f073f7224 */ /* 0x040fe200078e0200 */
[----:B------:R-:W1:Y:S01]  /*04d0*/  LDCU UR6, c[0x0][0x38c] ;  /* 0x00007180ff0677ac */ /* 0x000e620008000800 */
[----:B------:R-:W-:Y:S01]  /*04e0*/  IMAD.WIDE.U32 R6, R7, R62, UR4 ;  /* 0x0000000407067e25 */ /* 0x000fe2000f8e003e */
[----:B------:R-:W-:-:S03]  /*04f0*/  UMOV UR4, 0x400 ;  /* 0x0000040000047882 */ /* 0x000fc60000000000 */
[----:B------:R-:W1:Y:S01]  /*0500*/  S2UR UR5, SR_CgaCtaId ;  /* 0x00000000000579c3 */ /* 0x000e620000008800 */
[----:B------:R-:W-:Y:S01]  /*0510*/  IMAD.WIDE.U32 R4, R81, UR14, R4 ;  /* 0x0000000e51047c25 */ /* 0x000fe2000f8e0004 */
[----:B------:R-:W-:Y:S01]  /*0520*/  LEA R62, P2, R6, R14, 0x2 ;  /* 0x0000000e063e7211 */ /* 0x000fe200078410ff */
[----:B------:R-:W1:Y:S01]  /*0530*/  LDCU.U8 UR7, c[0x0][0x39e] ;  /* 0x000073c0ff0777ac */ /* 0x000e620008000000 */
[----:B------:R-:W-:Y:S01]  /*0540*/  IADD3 R63, PT, PT, R7, R63, RZ ;  /* 0x0000003f073f7210 */ /* 0x000fe20007ffe0ff */
[C---:B------:R-:W-:Y:S01]  /*0550*/  IMAD R69, R81.reuse, UR11, R3 ;  /* 0x0000000b51457c24 */ /* 0x040fe2000f8e0203 */
[----:B------:R-:W-:Y:S01]  /*0560*/  LEA R71, P1, R4, R12, 0x2 ;  /* 0x0000000c04477211 */ /* 0x000fe200078210ff */
[C---:B------:R-:W-:Y:S01]  /*0570*/  IMAD R67, R81.reuse, UR15, R5 ;  /* 0x0000000f51437c24 */ /* 0x040fe2000f8e0205 */
[----:B------:R-:W-:Y:S01]  /*0580*/  LEA.HI.X R63, R6, R15, R63, 0x2, P2 ;  /* 0x0000000f063f7211 */ /* 0x000fe200010f143f */
[----:B---3--:R-:W-:Y:S01]  /*0590*/  IMAD.WIDE.U32 R74, R81, UR12, RZ ;  /* 0x0000000c514a7c25 */ /* 0x008fe2000f8e00ff */
[----:B------:R-:W-:-:S02]  /*05a0*/  LEA.HI.X R69, R2, R11, R69, 0x2, P0 ;  /* 0x0000000b02457211 */ /* 0x000fc400000f1445 */
[----:B------:R-:W-:Y:S01]  /*05b0*/  LEA.HI.X R67, R4, R13, R67, 0x2, P1 ;  /* 0x0000000d04437211 */ /* 0x000fe200008f1443 */
[----:B--2---:R-:W-:Y:S01]  /*05c0*/  IMAD.WIDE.U32 R2, R81, UR8, RZ ;  /* 0x0000000851027c25 */ /* 0x004fe2000f8e00ff */
[----:B0-----:R-:W-:Y:S02]  /*05d0*/  SHF.L.U32 R70, R79, 0x2, RZ ;  /* 0x000000024f467819 */ /* 0x001fe400000006ff */
[----:B----4-:R-:W-:Y:S01]  /*05e0*/  LEA R76, P1, R74, R20, 0x2 ;  /* 0x000000144a4c7211 */ /* 0x010fe200078210ff */
[C---:B------:R-:W-:Y:S01]  /*05f0*/  IMAD R4, R81.reuse, UR9, R3 ;  /* 0x0000000951047c24 */ /* 0x040fe2000f8e0203 */
[----:B-1----:R-:W-:Y:S01]  /*0600*/  LEA R77, P0, R2, R18, 0x2 ;  /* 0x00000012024d7211 */ /* 0x002fe200078010ff */
[----:B------:R-:W-:Y:S01]  /*0610*/  IMAD R3, R81, UR13, R75 ;  /* 0x0000000d51037c24 */ /* 0x000fe2000f8e024b */
[----:B------:R-:W-:Y:S01]  /*0620*/  LOP3.LUT R70, R70, 0xf80, RZ, 0xc0, !PT ;  /* 0x00000f8046467812 */ /* 0x000fe200078ec0ff */
[----:B------:R-:W-:Y:S01]  /*0630*/  IMAD R0, R8, UR20, R81 ;  /* 0x0000001408007c24 */ /* 0x000fe2000f8e0251 */
[----:B------:R-:W-:-:S02]  /*0640*/  LEA.HI.X R75, R2, R19, R4, 0x2, P0 ;  /* 0x00000013024b7211 */ /* 0x000fc400000f1404 */
[----:B------:R-:W-:Y:S01]  /*0650*/  LOP3.LUT R2, R70, 0x1f, R79, 0xf8, !PT ;  /* 0x0000001f46027812 */ /* 0x000fe200078ef84f */
[----:B------:R-:W-:Y:S01]  /*0660*/  ULEA UR4, UR5, UR4, 0x18 ;  /* 0x0000000405047291 */ /* 0x000fe2000f8ec0ff */
[----:B------:R-:W-:Y:S01]  /*0670*/  LEA.HI.X R74, R74, R21, R3, 0x2, P1 ;  /* 0x000000154a4a7211 */ /* 0x000fe200008f1403 */
[----:B------:R-:W-:Y:S01]  /*0680*/  IMAD R0, R0, R17, RZ ;  /* 0x0000001100007224 */ /* 0x000fe200078e02ff */
[----:B------:R-:W-:Y:S01]  /*0690*/  SHF.R.U32.HI R112, RZ, 0x5, R79 ;  /* 0x00000005ff707819 */ /* 0x000fe2000001164f */
[----:B------:R-:W-:Y:S01]  /*06a0*/  IMAD.WIDE.U32 R2, R2, 0x10, RZ ;  /* 0x0000001002027825 */ /* 0x000fe200078e00ff */
[C---:B------:R-:W-:Y:S02]  /*06b0*/  LOP3.LUT R113, R79.reuse, 0x1f, RZ, 0xc0, !PT ;  /* 0x0000001f4f717812 */ /* 0x040fe400078ec0ff */
[----:B------:R-:W-:Y:S01]  /*06c0*/  LOP3.LUT R66, R79, 0x3e0, RZ, 0xc0, !PT ;  /* 0x000003e04f427812 */ /* 0x000fe200078ec0ff */
[----:B------:R-:W-:Y:S01]  /*06d0*/  IMAD R72, R0, UR6, RZ ;  /* 0x0000000600487c24 */ /* 0x000fe2000f8e02ff */
[----:B------:R-:W-:-:S02]  /*06e0*/  LEA R64, R112, UR4, 0x3 ;  /* 0x0000000470407c11 */ /* 0x000fc4000f8e18ff */
[----:B------:R-:W-:-:S07]  /*06f0*/  LOP3.LUT R65, R2, 0x400, RZ, 0xfc, !PT ;  /* 0x0000040002417812 */ /* 0x000fce00078efcff */
.L_x_2918:
[----:B------:R-:W-:Y:S01]  /*0700*/  BAR.SYNC.DEFER_BLOCKING 0x0 ;  /* 0x0000000000007b1d */ /* 0x000fe20000010000 */
[----:B-1----:R-:W-:-:S04]  /*0710*/  IADD3 R4, P0, PT, R2, R73, RZ ;  /* 0x0000004902047210 */ /* 0x002fc80007f1e0ff */
[----:B------:R-:W-:-:S03]  /*0720*/  IADD3.X R5, PT, PT, R3, R69, RZ, P0, !PT ;  /* 0x0000004503057210 */ /* 0x000fc600007fe4ff */
[----:B------:R-:W0:Y:S02]  /*0730*/  LDC R33, c[0x0][0x38c] ;  /* 0x0000e300ff217b82 */ /* 0x000e240000000800 */
[----:B------:R-:W2:Y:S04]  /*0740*/  LDG.E.128 R20, desc[UR18][R4.64] ;  /* 0x0000001204147981 */ /* 0x000ea8000c1e1d00 */
[----:B------:R-:W3:Y:S04]  /*0750*/  LDG.E.128 R24, desc[UR18][R4.64+0x200] ;  /* 0x0002001204187981 */ /* 0x000ee8000c1e1d00 */
[----:B------:R-:W4:Y:S04]  /*0760*/  LDG.E.128 R28, desc[UR18][R4.64+0x400] ;  /* 0x00040012041c7981 */ /* 0x000f28000c1e1d00 */
[----:B------:R-:W4:Y:S01]  /*0770*/  LDG.E.128 R36, desc[UR18][R4.64+0x600] ;  /* 0x0006001204247981 */ /* 0x000f22000c1e1d00 */
[----:B------:R-:W-:Y:S01]  /*0780*/  IADD3 R34, P0, PT, R2, R71, RZ ;  /* 0x0000004702227210 */ /* 0x000fe20007f1e0ff */
[----:B------:R-:W1:Y:S03]  /*0790*/  S2R R61, SR_LANEID ;  /* 0x00000000003d7919 */ /* 0x000e660000000000 */
[----:B------:R-:W-:-:S02]  /*07a0*/  IADD3.X R35, PT, PT, R3, R67, RZ, P0, !PT ;  /* 0x0000004303237210 */ /* 0x000fc400007fe4ff */
[-C--:B-1----:R-:W-:Y:S02]  /*07b0*/  IADD3 R60, PT, PT, R70, R61.reuse, RZ ;  /* 0x0000003d463c7210 */ /* 0x082fe40007ffe0ff */
[----:B------:R-:W-:Y:S02]  /*07c0*/  IADD3 R58, PT, PT, R66, R61, RZ ;  /* 0x0000003d423a7210 */ /* 0x000fe40007ffe0ff */
        /* <DEDUP_REMOVED lines=15> */
[----:B-1----:R-:W4:Y:S01]  /*08c0*/  LDG.E.128 R36, desc[UR18][R34.64+0x600] ;  /* 0x0006001222247981 */ /* 0x002f22000c1e1d00 */
        /* <DEDUP_REMOVED lines=54> */
.L_x_2881:
[----:B------:R-:W-:Y:S05]  /*0c30*/  BSYNC.RECONVERGENT B0 ;  /* 0x0000000000007941 */ /* 0x000fea0003800200 */
.L_x_2880:
        /* <DEDUP_REMOVED lines=36> */
.L_x_2883:
[----:B------:R-:W-:Y:S05]  /*0e80*/  BSYNC.RECONVERGENT B0 ;  /* 0x0000000000007941 */ /* 0x000fea0003800200 */
.L_x_2882:
        /* <DEDUP_REMOVED lines=34> */
.L_x_2885:
[----:B------:R-:W-:Y:S05]  /*10b0*/  BSYNC.RECONVERGENT B0 ;  /* 0x0000000000007941 */ /* 0x000fea0003800200 */
.L_x_2884:
        /* <DEDUP_REMOVED lines=36> */
.L_x_2887:
[----:B------:R-:W-:Y:S05]  /*1300*/  BSYNC.RECONVERGENT B0 ;  /* 0x0000000000007941 */ /* 0x000fea0003800200 */
.L_x_2886:
        /* <DEDUP_REMOVED lines=34> */
.L_x_2889:
[----:B------:R-:W-:Y:S05]  /*1530*/  BSYNC.RECONVERGENT B0 ;  /* 0x0000000000007941 */ /* 0x000fea0003800200 */
.L_x_2888:
        /* <DEDUP_REMOVED lines=36> */
.L_x_2891:
[----:B------:R-:W-:Y:S05]  /*1780*/  BSYNC.RECONVERGENT B0 ;  /* 0x0000000000007941 */ /* 0x000fea0003800200 */
.L_x_2890:
        /* <DEDUP_REMOVED lines=34> */
.L_x_2893:
[----:B------:R-:W-:Y:S05]  /*19b0*/  BSYNC.RECONVERGENT B0 ;  /* 0x0000000000007941 */ /* 0x000fea0003800200 */
.L_x_2892:
        /* <DEDUP_REMOVED lines=36> */
.L_x_2895:
[----:B------:R-:W-:Y:S05]  /*1c00*/  BSYNC.RECONVERGENT B0 ;  /* 0x0000000000007941 */ /* 0x000fea0003800200 */
.L_x_2894:
        /* <DEDUP_REMOVED lines=34> */
.L_x_2897:
[----:B------:R-:W-:Y:S05]  /*1e30*/  BSYNC.RECONVERGENT B0 ;  /* 0x0000000000007941 */ /* 0x000fea0003800200 */
.L_x_2896:
        /* <DEDUP_REMOVED lines=39> */
.L_x_2899:
[----:B------:R-:W-:Y:S05]  /*20b0*/  BSYNC.RECONVERGENT B0 ;  /* 0x0000000000007941 */ /* 0x000fea0003800200 */
.L_x_2898:
        /* <DEDUP_REMOVED lines=39> */
.L_x_2901:
[----:B------:R-:W-:Y:S05]  /*2330*/  BSYNC.RECONVERGENT B0 ;  /* 0x0000000000007941 */ /* 0x000fea0003800200 */
.L_x_2900:
        /* <DEDUP_REMOVED lines=44> */
.L_x_2903:
[----:B------:R-:W-:Y:S05]  /*2600*/  BSYNC.RECONVERGENT B0 ;  /* 0x0000000000007941 */ /* 0x000fea0003800200 */
.L_x_2902:
        /* <DEDUP_REMOVED lines=32> */
.L_x_2905:
[----:B------:R-:W-:Y:S05]  /*2810*/  BSYNC.RECONVERGENT B0 ;  /* 0x0000000000007941 */ /* 0x000fea0003800200 */
.L_x_2904:
        /* <DEDUP_REMOVED lines=32> */
.L_x_2907:
[----:B------:R-:W-:Y:S05]  /*2a20*/  BSYNC.RECONVERGENT B0 ;  /* 0x0000000000007941 */ /* 0x000fea0003800200 */
.L_x_2906:
        /* <DEDUP_REMOVED lines=32> */
.L_x_2909:
[----:B------:R-:W-:Y:S05]  /*2c30*/  BSYNC.RECONVERGENT B0 ;  /* 0x0000000000007941 */ /* 0x000fea0003800200 */
.L_x_2908:
        /* <DEDUP_REMOVED lines=32> */
.L_x_2911:
[----:B------:R-:W-:Y:S05]  /*2e40*/  BSYNC.RECONVERGENT B0 ;  /* 0x0000000000007941 */ /* 0x000fea0003800200 */
.L_x_2910:
        /* <DEDUP_REMOVED lines=20> */
[----:B------:R-:W-:Y:S01]  /*2f90*/  ISETP.NE.AND P0, PT, R68, RZ, PT ;  /* 0x000000ff4400720c */ /* 0x000fe20003f05270 */
[----:B------:R-:W-:Y:S01]  /*2fa0*/  FMUL.FTZ R111, R23, R94 ;  /* 0x0000005e176f7220 */ /* 0x000fe20000410000 */
[----:B------:R-:W-:Y:S01]  /*2fb0*/  IADD3 R50, P1, PT, R62, R65, RZ ;  /* 0x000000413e327210 */ /* 0x000fe20007f3e0ff */
[----:B------:R-:W-:Y:S01]  /*2fc0*/  IMAD R115, R68, R33, RZ ;  /* 0x0000002144737224 */ /* 0x000fe200078e02ff */
[----:B------:R-:W-:Y:S01]  /*2fd0*/  IADD3 R114, PT, PT, -R33, RZ, RZ ;  /* 0x000000ff21727210 */ /* 0x000fe20007ffe1ff */
        /* <DEDUP_REMOVED lines=8> */
[----:B------:R-:W-:Y:S02]  /*3060*/  IADD3.X R51, PT, PT, R3, R63, RZ, P1, !PT ;  /* 0x0000003f03337210 */ /* 0x000fe40000ffe4ff */
[----:B0-----:R-:W-:Y:S02]  /*3070*/  SHF.L.U64.HI R45, R44, 0x2, R45 ;  /* 0x000000022c2d7819 */ /* 0x001fe4000001022d */
[----:B-1----:R-:W-:Y:S02]  /*3080*/  SHF.L.U64.HI R47, R46, 0x2, R47 ;  /* 0x000000022e2f7819 */ /* 0x002fe4000001022f */
[----:B--2---:R-:W-:-:S07]  /*3090*/  SHF.L.U64.HI R120, R48, 0x2, R49 ;  /* 0x0000000230787819 */ /* 0x004fce0000010231 */
.L_x_2917:
[----:B------:R-:W2:Y:S04]  /*30a0*/  LDG.E R36, desc[UR18][R116.64] ;  /* 0x0000001274247981 */ /* 0x000ea8000c1e1900 */
[----:B------:R-:W3:Y:S04]  /*30b0*/  LDG.E.128 R20, desc[UR18][R50.64+-0x400] ;  /* 0xfffc001232147981 */ /* 0x000ee8000c1e1d00 */
[----:B------:R-:W4:Y:S04]  /*30c0*/  LDG.E.128 R24, desc[UR18][R50.64+-0x200] ;  /* 0xfffe001232187981 */ /* 0x000f28000c1e1d00 */
[----:B------:R-:W4:Y:S04]  /*30d0*/  LDG.E.128 R28, desc[UR18][R50.64] ;  /* 0x00000012321c7981 */ /* 0x000f28000c1e1d00 */
[----:B------:R-:W4:Y:S01]  /*30e0*/  LDG.E.128 R32, desc[UR18][R50.64+0x200] ;  /* 0x0002001232207981 */ /* 0x000f22000c1e1d00 */
[----:B------:R-:W-:Y:S01]  /*30f0*/  ISETP.GE.AND P1, PT, R61, 0x1, PT ;  /* 0x000000013d00780c */ /* 0x000fe20003f26270 */
[----:B------:R-:W-:Y:S01]  /*3100*/  HFMA2 R52, -RZ, RZ, 1.875, 0 ;  /* 0x3f800000ff347431 */ /* 0x000fe200000001ff */
[----:B------:R-:W0:Y:S01]  /*3110*/  S2UR UR6, SR_CgaCtaId ;  /* 0x00000000000679c3 */ /* 0x000e220000008800 */
[----:B------:R-:W-:Y:S01]  /*3120*/  MOV R53, RZ ;  /* 0x000000ff00357202 */ /* 0x000fe20000000f00 */
[----:B------:R-:W-:Y:S01]  /*3130*/  UMOV UR4, 0x400 ;  /* 0x0000040000047882 */ /* 0x000fe20000000000 */
[----:B--2---:R-:W-:-:S04]  /*3140*/  FMUL.FTZ R36, R36, 1.4426950216293334961 ;  /* 0x3fb8aa3b24247820 */ /* 0x004fc80000410000 */
        /* <DEDUP_REMOVED lines=9> */
[C---:B------:R-:W-:Y:S01]  /*31e0*/  FMUL.FTZ R127, R36.reuse, R89 ;  /* 0x00000059247f7220 */ /* 0x040fe20000410000 */
[C---:B------:R-:W-:Y:S01]  /*31f0*/  FMUL.FTZ R130, R36.reuse, R88 ;  /* 0x0000005824827220 */ /* 0x040fe20000410000 */
[C---:B------:R-:W-:Y:S01]  /*3200*/  FMUL.FTZ R132, R36.reuse, R91 ;  /* 0x0000005b24847220 */ /* 0x040fe20000410000 */
[C---:B------:R-:W-:Y:S01]  /*3210*/  FMUL.FTZ R129, R36.reuse, R90 ;  /* 0x0000005a24817220 */ /* 0x040fe20000410000 */
[C---:B------:R-:W-:Y:S01]  /*3220*/  FMUL.FTZ R131, R36.reuse, R93 ;  /* 0x0000005d24837220 */ /* 0x040fe20000410000 */
[----:B------:R-:W2:Y:S01]  /*3230*/  MUFU.EX2 R124, R124 ;  /* 0x0000007c007c7308 */ /* 0x000ea20000000800 */
[C---:B------:R-:W-:Y:S01]  /*3240*/  FMUL.FTZ R134, R36.reuse, R92 ;  /* 0x0000005c24867220 */ /* 0x040fe20000410000 */
[C---:B------:R-:W-:Y:S01]  /*3250*/  FMUL.FTZ R133, R36.reuse, R95 ;  /* 0x0000005f24857220 */ /* 0x040fe20000410000 */
[----:B------:R-:W-:Y:S01]  /*3260*/  FMUL.FTZ R136, R36, R94 ;  /* 0x0000005e24887220 */ /* 0x000fe20000410000 */
[----:B---3--:R3:W-:Y:S04]  /*3270*/  STS.128 [R60], R20 ;  /* 0x000000143c007388 */ /* 0x0087e80000000c00 */
[----:B------:R-:W0:Y:S01]  /*3280*/  MUFU.EX2 R121, R121 ;  /* 0x0000007900797308 */ /* 0x000e220000000800 */
[----:B-1----:R-:W-:Y:S01]  /*3290*/  FFMA.FTZ R37, R96, R122, R97 ;  /* 0x0000007a60257223 */ /* 0x002fe20000010061 */
[----:B----4-:R-:W-:Y:S04]  /*32a0*/  STS.128 [R60+0x200], R24 ;  /* 0x000200183c007388 */ /* 0x010fe80000000c00 */
[----:B------:R-:W-:Y:S02]  /*32b0*/  STS.128 [R60+0x400], R28 ;  /* 0x0004001c3c007388 */ /* 0x000fe40000000c00 */
[----:B------:R-:W1:Y:S01]  /*32c0*/  MUFU.EX2 R123, R123 ;  /* 0x0000007b007b7308 */ /* 0x000e620000000800 */
[----:B--2---:R-:W-:Y:S01]  /*32d0*/  FFMA.FTZ R37, R124, R37, R99 ;  /* 0x000000257c257223 */ /* 0x004fe20000010063 */
[----:B------:R-:W-:Y:S01]  /*32e0*/  STS.128 [R60+0x600], R32 ;  /* 0x000600203c007388 */ /* 0x000fe20000000c00 */
[----:B------:R-:W-:-:S05]  /*32f0*/  NOP ;  /* 0x0000000000007918 */ /* 0x000fca0000000000 */
[----:B------:R-:W2:Y:S01]  /*3300*/  MUFU.EX2 R126, R126 ;  /* 0x0000007e007e7308 */ /* 0x000ea20000000800 */
[----:B0-----:R-:W-:Y:S01]  /*3310*/  FFMA.FTZ R37, R121, R37, R98 ;  /* 0x0000002579257223 */ /* 0x001fe20000010062 */
[----:B---3--:R-:W-:Y:S01]  /*3320*/  MOV R20, R119 ;  /* 0x0000007700147202 */ /* 0x008fe20000000f00 */
[----:B------:R-:W-:Y:S01]  /*3330*/  @P0 LDS.64 R52, [UR5] ;  /* 0x00000005ff340984 */ /* 0x000fe20008000a00 */
[----:B------:R-:W-:-:S03]  /*3340*/  MOV R21, R118 ;  /* 0x0000007600157202 */ /* 0x000fc60000000f00 */
[----:B------:R-:W-:Y:S01]  /*3350*/  LDS.128 R28, [R58+0x20] ;  /* 0x000020003a1c7984 */ /* 0x000fe20000000c00 */
[----:B------:R-:W0:Y:S01]  /*3360*/  MUFU.EX2 R49, R49 ;  /* 0x0000003100317308 */ /* 0x000e220000000800 */
[----:B-1----:R-:W-:Y:S02]  /*3370*/  FFMA.FTZ R38, R123, R37, R100 ;  /* 0x000000257b267223 */ /* 0x002fe40000010064 */
[----:B------:R1:W5:Y:S04]  /*3380*/  LDG.E R137, desc[UR18][R20.64] ;  /* 0x0000001214897981 */ /* 0x000368000c1e1900 */
[----:B------:R-:W-:Y:S01]  /*3390*/  LDS.128 R32, [R58+0x30] ;  /* 0x000030003a207984 */ /* 0x000fe20000000c00 */
[----:B------:R-:W3:Y:S01]  /*33a0*/  MUFU.EX2 R128, R128 ;  /* 0x0000008000807308 */ /* 0x000ee20000000800 */
[----:B--2---:R-:W-:-:S07]  /*33b0*/  FFMA.FTZ R39, R126, R38, R101 ;  /* 0x000000267e277223 */ /* 0x004fce0000010065 */
[----:B------:R-:W2:Y:S01]  /*33c0*/  MUFU.EX2 R125, R125 ;  /* 0x0000007d007d7308 */ /* 0x000ea20000000800 */
[----:B0-----:R-:W-:-:S04]  /*33d0*/  FMUL.FTZ R37, R49, R122 ;  /* 0x0000007a31257220 */ /* 0x001fc80000410000 */
[----:B------:R-:W-:-:S03]  /*33e0*/  FMUL.FTZ R38, R124, R37 ;  /* 0x000000257c267220 */ /* 0x000fc60000410000 */
[----:B------:R-:W0:Y:S01]  /*33f0*/  MUFU.EX2 R127, R127 ;  /* 0x0000007f007f7308 */ /* 0x000e220000000800 */
[----:B---3--:R-:W-:Y:S01]  /*3400*/  FFMA.FTZ R39, R128, R39, R103 ;  /* 0x0000002780277223 */ /* 0x008fe20000010067 */
[----:B------:R-:W-:-:S04]  /*3410*/  FMUL.FTZ R38, R121, R38 ;  /* 0x0000002679267220 */ /* 0x000fc80000410000 */
[----:B------:R-:W-:Y:S02]  /*3420*/  FMUL.FTZ R37, R123, R38 ;  /* 0x000000267b257220 */ /* 0x000fe40000410000 */
[----:B------:R-:W3:Y:S01]  /*3430*/  MUFU.EX2 R130, R130 ;  /* 0x0000008200827308 */ /* 0x000ee20000000800 */
        /* <DEDUP_REMOVED lines=8> */
[C---:B---3--:R-:W-:Y:S01]  /*34c0*/  FFMA.FTZ R39, R130.reuse, R39, R105 ;  /* 0x0000002782277223 */ /* 0x048fe20000010069 */
[----:B------:R-:W-:-:S06]  /*34d0*/  FMUL.FTZ R37, R130, R37 ;  /* 0x0000002582257220 */ /* 0x000fcc0000410000 */
[----:B------:R-:W3:Y:S01]  /*34e0*/  MUFU.EX2 R131, R131 ;  /* 0x0000008300837308 */ /* 0x000ee20000000800 */
[C---:B--2---:R-:W-:Y:S01]  /*34f0*/  FFMA.FTZ R39, R132.reuse, R39, R107 ;  /* 0x0000002784277223 */ /* 0x044fe2000001006b */
[----:B------:R-:W-:-:S06]  /*3500*/  FMUL.FTZ R36, R132, R37 ;  /* 0x0000002584247220 */ /* 0x000fcc0000410000 */
[----:B------:R-:W2:Y:S01]  /*3510*/  MUFU.EX2 R134, R134 ;  /* 0x0000008600867308 */ /* 0x000ea20000000800 */
[C---:B0-----:R-:W-:Y:S01]  /*3520*/  FFMA.FTZ R39, R129.reuse, R39, R106 ;  /* 0x0000002781277223 */ /* 0x041fe2000001006a */
[----:B------:R-:W-:-:S06]  /*3530*/  FMUL.FTZ R36, R129, R36 ;  /* 0x0000002481247220 */ /* 0x000fcc0000410000 */
[----:B------:R-:W0:Y:S01]  /*3540*/  MUFU.EX2 R133, R133 ;  /* 0x0000008500857308 */ /* 0x000e220000000800 */
[C---:B---3--:R-:W-:Y:S01]  /*3550*/  FFMA.FTZ R39, R131.reuse, R39, R108 ;  /* 0x0000002783277223 */ /* 0x048fe2000001006c */
[----:B------:R-:W-:-:S06]  /*3560*/  FMUL.FTZ R37, R131, R36 ;  /* 0x0000002483257220 */ /* 0x000fcc0000410000 */
[----:B------:R-:W3:Y:S01]  /*3570*/  MUFU.EX2 R136, R136 ;  /* 0x0000008800887308 */ /* 0x000ee20000000800 */
[C---:B--2---:R-:W-:Y:S01]  /*3580*/  FFMA.FTZ R39, R134.reuse, R39, R109 ;  /* 0x0000002786277223 */ /* 0x044fe2000001006d */
[----:B------:R-:W-:-:S03]  /*3590*/  FMUL.FTZ R36, R134, R37 ;  /* 0x0000002586247220 */ /* 0x000fc60000410000 */
[C---:B0-----:R-:W-:Y:S01]  /*35a0*/  FFMA.FTZ R39, R133.reuse, R39, R110 ;  /* 0x0000002785277223 */ /* 0x041fe2000001006e */
[----:B------:R-:W-:-:S03]  /*35b0*/  FMUL.FTZ R135, R133, R36 ;  /* 0x0000002485877220 */ /* 0x000fc60000410000 */
[C---:B---3--:R-:W-:Y:S01]  /*35c0*/  FFMA.FTZ R38, R136.reuse, R39, R111 ;  /* 0x0000002788267223 */ /* 0x048fe2000001006f */
[----:B------:R-:W-:-:S04]  /*35d0*/  FMUL.FTZ R135, R136, R135 ;  /* 0x0000008788877220 */ /* 0x000fc80000410000 */
[----:B------:R-:W0:Y:S04]  /*35e0*/  SHFL.UP PT, R39, R38, 0x1, RZ ;  /* 0x0420000026277989 */ /* 0x000e2800000e00ff */
[----:B------:R-:W2:Y:S01]  /*35f0*/  SHFL.UP PT, R36, R135, 0x1, RZ ;  /* 0x0420000087247989 */ /* 0x000ea200000e00ff */
[C---:B0-----:R-:W-:Y:S01]  /*3600*/  FFMA.FTZ R39, R135.reuse, R39, R38 ;  /* 0x0000002787277223 */ /* 0x041fe20000010026 */
[----:B--2---:R-:W-:-:S04]  /*3610*/  @P1 FMUL.FTZ R135, R135, R36 ;  /* 0x0000002487871220 */ /* 0x004fc80000410000 */
[----:B------:R-:W-:Y:S01]  /*3620*/  FSEL R40, R38, R39, !P1 ;  /* 0x0000002726287208 */ /* 0x000fe20004800000 */
[----:B------:R-:W-:Y:S04]  /*3630*/  SHFL.UP PT, R36, R135, 0x2, RZ ;  /* 0x0440000087247989 */ /* 0x000fe800000e00ff */
[----:B------:R-:W0:Y:S01]  /*3640*/  SHFL.UP PT, R37, R40, 0x2, RZ ;  /* 0x0440000028257989 */ /* 0x000e2200000e00ff */
[----:B------:R-:W-:Y:S01]  /*3650*/  ISETP.GE.AND P1, PT, R61, 0x2, PT ;  /* 0x000000023d00780c */ /* 0x000fe20003f26270 */
[----:B0-----:R-:W-:-:S05]  /*3660*/  FFMA.FTZ R37, R135, R37, R40 ;  /* 0x0000002587257223 */ /* 0x001fca0000010028 */
[----:B------:R-:W-:-:S05]  /*3670*/  FSEL R40, R40, R37, !P1 ;  /* 0x0000002528287208 */ /* 0x000fca0004800000 */
[----:B------:R-:W0:Y:S02]  /*3680*/  SHFL.UP PT, R23, R40, 0x4, RZ ;  /* 0x0480000028177989 */ /* 0x000e2400000e00ff */
[----:B------:R-:W-:-:S05]  /*3690*/  @P1 FMUL.FTZ R135, R135, R36 ;  /* 0x0000002487871220 */ /* 0x000fca0000410000 */
[----:B------:R-:W2:Y:S01]  /*36a0*/  SHFL.UP PT, R22, R135, 0x4, RZ ;  /* 0x0480000087167989 */ /* 0x000ea200000e00ff */
[----:B------:R-:W-:Y:S01]  /*36b0*/  ISETP.GE.AND P1, PT, R61, 0x4, PT ;  /* 0x000000043d00780c */ /* 0x000fe20003f26270 */
[----:B0-----:R-:W-:-:S05]  /*36c0*/  FFMA.FTZ R23, R135, R23, R40 ;  /* 0x0000001787177223 */ /* 0x001fca0000010028 */
[----:B------:R-:W-:-:S07]  /*36d0*/  FSEL R24, R40, R23, !P1 ;  /* 0x0000001728187208 */ /* 0x000fce0004800000 */
[----:B--2---:R-:W-:Y:S01]  /*36e0*/  @P1 FMUL.FTZ R135, R135, R22 ;  /* 0x0000001687871220 */ /* 0x004fe20000410000 */
        /* <DEDUP_REMOVED lines=8> */
[----:B------:R-:W-:-:S03]  /*3770*/  ISETP.NE.AND P1, PT, R61, 0x1f, PT ;  /* 0x0000001f3d00780c */ /* 0x000fc60003f25270 */
[----:B------:R-:W-:Y:S04]  /*3780*/  LDS.128 R20, [R58] ;  /* 0x000000003a147984 */ /* 0x000fe80000000c00 */
[----:B------:R-:W-:Y:S01]  /*3790*/  LDS.128 R24, [R58+0x10] ;  /* 0x000010003a187984 */ /* 0x000fe20000000c00 */
[C---:B0-----:R-:W-:Y:S01]  /*37a0*/  FMUL.FTZ R54, R135.reuse, R54 ;  /* 0x0000003687367220 */ /* 0x041fe20000410000 */
[----:B-1----:R-:W-:-:S05]  /*37b0*/  FFMA.FTZ R55, R135, R55, R138 ;  /* 0x0000003787377223 */ /* 0x002fca000001008a */
[----:B------:R-:W-:Y:S01]  /*37c0*/  @!P1 STS.64 [R64+0x2110], R54 ;  /* 0x0021103640009388 */ /* 0x000fe20000000a00 */
[----:B------:R-:W-:Y:S01]  /*37d0*/  ULEA UR4, UR6, UR4, 0x18 ;  /* 0x0000000406047291 */ /* 0x000fe2000f8ec0ff */
[----:B------:R-:W-:Y:S08]  /*37e0*/  BAR.SYNC.DEFER_BLOCKING 0x0 ;  /* 0x0000000000007b1d */ /* 0x000ff00000010000 */
[----:B------:R-:W0:Y:S04]  /*37f0*/  LDS.128 R36, [UR4+0x2110] ;  /* 0x00211004ff247984 */ /* 0x000e280008000c00 */
[----:B------:R-:W1:Y:S01]  /*3800*/  LDS.128 R40, [UR4+0x2120] ;  /* 0x00212004ff287984 */ /* 0x000e620008000c00 */
[----:B------:R-:W-:-:S04]  /*3810*/  ISETP.GE.AND P1, PT, R61, 0x10, PT ;  /* 0x000000103d00780c */ /* 0x000fc80003f26270 */
[----:B------:R-:W-:Y:S02]  /*3820*/  FSEL R135, R135, R54, !P1 ;  /* 0x0000003687877208 */ /* 0x000fe40004800000 */
[----:B------:R-:W-:Y:S02]  /*3830*/  FSEL R138, R138, R55, !P1 ;  /* 0x000000378a8a7208 */ /* 0x000fe40004800000 */
[C---:B------:R-:W-:Y:S02]  /*3840*/  ISETP.NE.AND P1, PT, R112.reuse, 0x1, PT ;  /* 0x000000017000780c */ /* 0x040fe40003f25270 */
[----:B------:R-:W2:Y:S04]  /*3850*/  SHFL.UP PT, R135, R135, 0x1, RZ ;  /* 0x0420000087877989 */ /* 0x000ea800000e00ff */
[----:B------:R-:W3:Y:S01]  /*3860*/  SHFL.UP PT, R138, R138, 0x1, RZ ;  /* 0x042000008a8a7989 */ /* 0x000ee200000e00ff */
[----:B------:R-:W-:-:S02]  /*3870*/  ISETP.NE.AND P2, PT, R112, 0x2, PT ;  /* 0x000000027000780c */ /* 0x000fc40003f45270 */
[----:B------:R-:W-:Y:S02]  /*3880*/  ISETP.GE.U32.AND P3, PT, R79, 0x20, PT ;  /* 0x000000204f00780c */ /* 0x000fe40003f66070 */
[C---:B0-----:R-:W-:Y:S01]  /*3890*/  FSEL R83, R36.reuse, R83, !P1 ;  /* 0x0000005324537208 */ /* 0x041fe20004800000 */
[-C--:B------:R-:W-:Y:S01]  /*38a0*/  FMUL.FTZ R36, R36, R38.reuse ;  /* 0x0000002624247220 */ /* 0x080fe20000410000 */
[C---:B------:R-:W-:Y:S01]  /*38b0*/  FFMA.FTZ R38, R37.reuse, R38, R39 ;  /* 0x0000002625267223 */ /* 0x040fe20000010027 */
[----:B------:R-:W-:-:S03]  /*38c0*/  FSEL R37, R37, R82, !P1 ;  /* 0x0000005225257208 */ /* 0x000fc60004800000 */
[C---:B------:R-:W-:Y:S01]  /*38d0*/  FSEL R83, R36.reuse, R83, !P2 ;  /* 0x0000005324537208 */ /* 0x040fe20005000000 */
[-C--:B-1----:R-:W-:Y:S01]  /*38e0*/  FMUL.FTZ R36, R36, R40.reuse ;  /* 0x0000002824247220 */ /* 0x082fe20000410000 */
[----:B------:R-:W-:Y:S01]  /*38f0*/  FFMA.FTZ R40, R38, R40, R41 ;  /* 0x0000002826287223 */ /* 0x000fe20000010029 */
[----:B------:R-:W-:Y:S02]  /*3900*/  ISETP.NE.AND P1, PT, R112, 0x3, PT ;  /* 0x000000037000780c */ /* 0x000fe40003f25270 */
[----:B------:R-:W-:Y:S02]  /*3910*/  FSEL R37, R38, R37, !P2 ;  /* 0x0000002526257208 */ /* 0x000fe40005000000 */
[----:B------:R-:W-:Y:S02]  /*3920*/  FSEL R83, R36, R83, !P1 ;  /* 0x0000005324537208 */ /* 0x000fe40004800000 */
[----:B------:R-:W-:Y:S02]  /*3930*/  FSEL R82, R40, R37, !P1 ;  /* 0x0000002528527208 */ /* 0x000fe40004800000 */
[----:B------:R-:W-:Y:S01]  /*3940*/  @P3 ISETP.NE.AND P1, PT, R61, RZ, PT ;  /* 0x000000ff3d00320c */ /* 0x000fe20003f25270 */
[----:B--2---:R-:W-:-:S02]  /*3950*/  @P3 FMUL.FTZ R38, R135, R83 ;  /* 0x0000005387263220 */ /* 0x004fc40000410000 */
[----:B---3--:R-:W-:Y:S01]  /*3960*/  @P3 FFMA.FTZ R37, R135, R82, R138 ;  /* 0x0000005287253223 */ /* 0x008fe2000001008a */
[----:B------:R-:W-:Y:S01]  /*3970*/  BSSY.RECONVERGENT B0, `(.L_x_2913) ;  /* 0x000000f000007945 */ /* 0x000fe20003800200 */
[C---:B------:R-:W-:Y:S01]  /*3980*/  FFMA.FTZ R43, R42.reuse, R40, R43 ;  /* 0x000000282a2b7223 */ /* 0x040fe2000001002b */
[----:B------:R-:W-:Y:S01]  /*3990*/  FMUL.FTZ R42, R42, R36 ;  /* 0x000000242a2a7220 */ /* 0x000fe20000410000 */
[----:B------:R-:W-:Y:S02]  /*39a0*/  ISETP.NE.AND P2, PT, R79, RZ, PT ;  /* 0x000000ff4f00720c */ /* 0x000fe40003f45270 */
[----:B------:R-:W-:Y:S02]  /*39b0*/  @P3 FSEL R138, R82, R37, !P1 ;  /* 0x00000025528a3208 */ /* 0x000fe40004800000 */
[----:B------:R-:W-:Y:S02]  /*39c0*/  @P3 FSEL R135, R83, R38, !P1 ;  /* 0x0000002653873208 */ /* 0x000fe40004800000 */
[----:B------:R-:W-:-:S02]  /*39d0*/  @P3 MOV R37, R53 ;  /* 0x0000003500253202 */ /* 0x000fc40000000f00 */
        /* <DEDUP_REMOVED lines=8> */
.L_x_2914:
[----:B------:R-:W-:Y:S05]  /*3a60*/  BSYNC.RECONVERGENT B0 ;  /* 0x0000000000007941 */ /* 0x000fea0003800200 */
.L_x_2913:
        /* <DEDUP_REMOVED lines=11> */
[----:B0-----:R-:W-:-:S04]  /*3b20*/  FFMA.FTZ R53, R128, R126, R103 ;  /* 0x0000007e80357223 */ /* 0x001fc80000010067 */
        /* <DEDUP_REMOVED lines=11> */
[----:B------:R-:W-:Y:S01]  /*3be0*/  SHF.R.S32.HI R41, RZ, 0x1f, R115 ;  /* 0x0000001fff297819 */ /* 0x000fe20000011473 */
[----:B------:R1:W-:Y:S01]  /*3bf0*/  STS.64 [UR5], R36 ;  /* 0x00000024ff007988 */ /* 0x0003e20008000a05 */
[----:B------:R-:W-:-:S04]  /*3c00*/  IADD3 R40, P1, PT, R72, R115, RZ ;  /* 0x0000007348287210 */ /* 0x000fc80007f3e0ff */
[----:B------:R-:W-:Y:S02]  /*3c10*/  LEA.HI.X.SX32 R41, R72, R41, 0x1, P1 ;  /* 0x0000002948297211 */ /* 0x000fe400008f0eff */
[----:B0-----:R-:W-:-:S04]  /*3c20*/  LEA R38, P1, R40, R38, 0x3 ;  /* 0x0000002628267211 */ /* 0x001fc800078218ff */
[----:B------:R-:W-:-:S05]  /*3c30*/  LEA.HI.X R39, R40, R39, R41, 0x3, P1 ;  /* 0x0000002728277211 */ /* 0x000fca00008f1c29 */
[----:B------:R1:W-:Y:S04]  /*3c40*/  STG.E.64 desc[UR18][R38.64], R36 ;  /* 0x0000002426007986 */ /* 0x0003e8000c101b12 */
.L_x_2916:
[----:B------:R-:W-:Y:S05]  /*3c50*/  BSYNC.RECONVERGENT B0 ;  /* 0x0000000000007941 */ /* 0x000fea0003800200 */
.L_x_2915:
[----:B------:R-:W-:Y:S01]  /*3c60*/  LEA R50, P1, R44, R50, 0x2 ;  /* 0x000000322c327211 */ /* 0x000fe200078210ff */
[-C--:B-1---5:R-:W-:Y:S01]  /*3c70*/  FMUL.FTZ R36, R21, R137.reuse ;  /* 0x0000008915247220 */ /* 0x0a2fe20000410000 */
[----:B------:R-:W-:Y:S01]  /*3c80*/  IADD3 R114, PT, PT, R114, 0x1, RZ ;  /* 0x0000000172727810 */ /* 0x000fe20007ffe0ff */
[-C--:B------:R-:W-:Y:S01]  /*3c90*/  FMUL.FTZ R21, R22, R137.reuse ;  /* 0x0000008916157220 */ /* 0x080fe20000410000 */
[----:B------:R-:W-:Y:S01]  /*3ca0*/  FMUL.FTZ R22, R23, R137 ;  /* 0x0000008917167220 */ /* 0x000fe20000410000 */
[----:B------:R-:W-:Y:S01]  /*3cb0*/  IADD3.X R51, PT, PT, R51, R45, RZ, P1, !PT ;  /* 0x0000002d33337210 */ /* 0x000fe20000ffe4ff */
[-C--:B------:R-:W-:Y:S01]  /*3cc0*/  FMUL.FTZ R23, R24, R137.reuse ;  /* 0x0000008918177220 */ /* 0x080fe20000410000 */
[----:B------:R-:W-:Y:S01]  /*3cd0*/  ISETP.NE.AND P1, PT, R114, RZ, PT ;  /* 0x000000ff7200720c */ /* 0x000fe20003f25270 */
        /* <DEDUP_REMOVED lines=12> */
[----:B------:R-:W-:Y:S01]  /*3da0*/  LEA R119, P2, R46, R119, 0x2 ;  /* 0x000000772e777211 */ /* 0x000fe200078410ff */
[----:B------:R-:W-:Y:S01]  /*3db0*/  UIADD3 UR5, UPT, UPT, UR5, 0x8, URZ ;  /* 0x0000000805057890 */ /* 0x000fe2000fffe0ff */
        /* <DEDUP_REMOVED lines=17> */
[----:B------:R-:W-:-:S02]  /*3ed0*/  IADD3 R115, PT, PT, R115, 0x1, RZ ;  /* 0x0000000173737810 */ /* 0x000fc40007ffe0ff */
[----:B------:R-:W-:Y:S02]  /*3ee0*/  IADD3.X R118, PT, PT, R118, R47, RZ, P2, !PT ;  /* 0x0000002f76767210 */ /* 0x000fe400017fe4ff */
[----:B------:R-:W-:Y:S01]  /*3ef0*/  IADD3.X R117, PT, PT, R117, R120, RZ, P3, !PT ;  /* 0x0000007875757210 */ /* 0x000fe20001ffe4ff */
[----:B------:R-:W-:Y:S06]  /*3f00*/  @P1 BRA `(.L_x_2917) ;  /* 0xfffffff000641947 */ /* 0x000fec000383ffff */
.L_x_2912:
        /* <DEDUP_REMOVED lines=17> */
[----:B----4-:R-:W-:Y:S01]  /*4020*/  HFMA2 R5, -RZ, RZ, 0, 0 ;  /* 0x00000000ff057431 */ /* 0x010fe200000001ff */
[C---:B------:R-:W-:Y:S02]  /*4030*/  SHF.L.U32 R4, R68.reuse, 0xb, RZ ;  /* 0x0000000b44047819 */ /* 0x040fe400000006ff */
        /* <DEDUP_REMOVED lines=10> */
[----:B------:R-:W-:-:S04]  /*40e0*/  IADD3 R4, P0, PT, R2, R5, RZ ;  /* 0x0000000502047210 */ /* 0x000fc80007f1e0ff */
[----:B------:R-:W-:Y:S02]  /*40f0*/  IADD3.X R5, PT, PT, R3, R7, RZ, P0, !PT ;  /* 0x0000000703057210 */ /* 0x000fe400007fe4ff */
[----:B-1----:R-:W-:-:S03]  /*4100*/  ISETP.GE.AND P0, PT, R68, UR5, PT ;  /* 0x0000000544007c0c */ /* 0x002fc6000bf06270 */
[----:B-----5:R1:W-:Y:S04]  /*4110*/  STG.E.128 desc[UR18][R4.64], R20 ;  /* 0x0000001404007986 */ /* 0x0203e8000c101d12 */
[----:B----4-:R1:W-:Y:S04]  /*4120*/  STG.E.128 desc[UR18][R4.64+0x200], R24 ;  /* 0x0002001804007986 */ /* 0x0103e8000c101d12 */
[----:B------:R1:W-:Y:S04]  /*4130*/  STG.E.128 desc[UR18][R4.64+0x400], R28 ;  /* 0x0004001c04007986 */ /* 0x0003e8000c101d12 */
[----:B0-----:R1:W-:Y:S01]  /*4140*/  STG.E.128 desc[UR18][R4.64+0x600], R32 ;  /* 0x0006002004007986 */ /* 0x0013e2000c101d12 */
[----:B------:R-:W-:Y:S05]  /*4150*/  @!P0 BRA `(.L_x_2918) ;  /* 0xffffffc400688947 */ /* 0x000fea000383ffff */
[----:B------:R-:W-:Y:S05]  /*4160*/  EXIT ;  /* 0x000000000000794d */ /* 0x000fea0003800000 */
.L_x_2919:
        /* <DEDUP_REMOVED lines=9> */
.L_x_5034:


//--------------------- .text._Z25selective_scan_fwd_kernelI32Selective_Scan_fwd_kernel_traitsILi128ELi16ELi1ELb1ELb0ELb1ELb1EffEEv13SSMParamsBase --------------------------
	.section	.text._Z25selective_scan_fwd_kernelI32Selective_Scan_fwd_kernel_traitsILi128ELi16ELi1ELb1ELb0ELb1ELb1EffEEv13SSMParamsBase,"ax",@progbits
	.align	128
        .global         _Z25selective_scan_fwd_kernelI32Selective_Scan_fwd_kernel_traitsILi128ELi16ELi1ELb1ELb0ELb1ELb1EffEEv13SSMParamsBase
        .type           _Z25selective_scan_fwd_kernelI32Selective_Scan_fwd_kernel_traitsILi128ELi16ELi1ELb1ELb0ELb1ELb1EffEEv13SSMParamsBase,@function
        .size           _Z25selective_scan_fwd_kernelI32Selective_Scan_fwd_kernel_traitsILi128ELi16ELi1ELb1ELb0ELb1ELb1EffEEv13SSMParamsBase,(.L_x_5035 - _Z25selective_scan_fwd_kernelI32Selective_Scan_fwd_kernel_traitsILi128ELi16ELi1ELb1ELb0ELb1ELb1EffEEv13SSMParamsBase)
        .other          _Z25selective_scan_fwd_kernelI32Selective_Scan_fwd_kernel_traitsILi128ELi16ELi1ELb1ELb0ELb1ELb1EffEEv13SSMParamsBase,@"STO_CUDA_ENTRY STV_DEFAULT"
_Z25selective_scan_fwd_kernelI32Selective_Scan_fwd_kernel_traitsILi128ELi16ELi1ELb1ELb0ELb1ELb1EffEEv13SSMParamsBase:
.text._Z25selective_scan_fwd_kernelI32Selective_Scan_fwd_kernel_traitsILi128ELi16ELi1ELb1ELb0ELb1ELb1EffEEv13SSMParamsBase:
        /* <DEDUP_REMOVED lines=112> */
.L_x_2958:
[----:B------:R-:W-:Y:S01]  /*0700*/  BAR.SYNC.DEFER_BLOCKING 0x0 ;  /* 0x0000000000007b1d */ /* 0x000fe20000010000 */
[----:B0-----:R-:W-:-:S04]  /*0710*/  IADD3 R4, P0, PT, R2, R73, RZ ;  /* 0x0000004902047210 */ /* 0x001fc80007f1e0ff */
        /* <DEDUP_REMOVED lines=81> */
.L_x_2921:
[----:B------:R-:W-:Y:S05]  /*0c30*/  BSYNC.RECONVERGENT B0 ;  /* 0x0000000000007941 */ /* 0x000fea0003800200 */
.L_x_2920:
        /* <DEDUP_REMOVED lines=36> */
.L_x_2923:
[----:B------:R-:W-:Y:S05]  /*0e80*/  BSYNC.RECONVERGENT B0 ;  /* 0x0000000000007941 */ /* 0x000fea0003800200 */
.L_x_2922:
        /* <DEDUP_REMOVED lines=34> */
.L_x_2925:
[----:B------:R-:W-:Y:S05]  /*10b0*/  BSYNC.RECONVERGENT B0 ;  /* 0x0000000000007941 */ /* 0x000fea0003800200 */
.L_x_2924:
        /* <DEDUP_REMOVED lines=36> */
.L_x_2927:
[----:B------:R-:W-:Y:S05]  /*1300*/  BSYNC.RECONVERGENT B0 ;  /* 0x0000000000007941 */ /* 0x000fea0003800200 */
.L_x_2926:
        /* <DEDUP_REMOVED lines=34> */
.L_x_2929:
[----:B------:R-:W-:Y:S05]  /*1530*/  BSYNC.RECONVERGENT B0 ;  /* 0x0000000000007941 */ /* 0x000fea0003800200 */
.L_x_2928:
        /* <DEDUP_REMOVED lines=36> */
.L_x_2931:
[----:B------:R-:W-:Y:S05]  /*1780*/  BSYNC.RECONVERGENT B0 ;  /* 0x0000000000007941 */ /* 0x000fea0003800200 */
.L_x_2930:
        /* <DEDUP_REMOVED lines=34> */
.L_x_2933:
[----:B------:R-:W-:Y:S05]  /*19b0*/  BSYNC.RECONVERGENT B0 ;  /* 0x0000000000007941 */ /* 0x000fea0003800200 */
.L_x_2932:
        /* <DEDUP_REMOVED lines=36> */
.L_x_2935:
[----:B------:R-:W-:Y:S05]  /*1c00*/  BSYNC.RECONVERGENT B0 ;  /* 0x0000000000007941 */ /* 0x000fea0003800200 */
.L_x_2934:
        /* <DEDUP_REMOVED lines=34> */
.L_x_2937:
[----:B------:R-:W-:Y:S05]  /*1e30*/  BSYNC.RECONVERGENT B0 ;  /* 0x0000000000007941 */ /* 0x000fea0003800200 */
.L_x_2936:
        /* <DEDUP_REMOVED lines=39> */
.L_x_2939:
[----:B------:R-:W-:Y:S05]  /*20b0*/  BSYNC.RECONVERGENT B0 ;  /* 0x0000000000007941 */ /* 0x000fea0003800200 */
.L_x_2938:
        /* <DEDUP_REMOVED lines=39> */
.L_x_2941:
[----:B------:R-:W-:Y:S05]  /*2330*/  BSYNC.RECONVERGENT B0 ;  /* 0x0000000000007941 */ /* 0x000fea0003800200 */
.L_x_2940:
        /* <DEDUP_REMOVED lines=44> */
.L_x_2943:
[----:B------:R-:W-:Y:S05]  /*2600*/  BSYNC.RECONVERGENT B0 ;  /* 0x0000000000007941 */ /* 0x000fea0003800200 */
.L_x_2942:
        /* <DEDUP_REMOVED lines=32> */
.L_x_2945:
[----:B------:R-:W-:Y:S05]  /*2810*/  BSYNC.RECONVERGENT B0 ;  /* 0x0000000000007941 */ /* 0x000fea0003800200 */
.L_x_2944:
        /* <DEDUP_REMOVED lines=32> */
.L_x_2947:
[----:B------:R-:W-:Y:S05]  /*2a20*/  BSYNC.RECONVERGENT B0 ;  /* 0x0000000000007941 */ /* 0x000fea0003800200 */
.L_x_2946:
        /* <DEDUP_REMOVED lines=32> */
.L_x_2949:
[----:B------:R-:W-:Y:S05]  /*2c30*/  BSYNC.RECONVERGENT B0 ;  /* 0x0000000000007941 */ /* 0x000fea0003800200 */
.L_x_2948:
        /* <DEDUP_REMOVED lines=32> */
.L_x_2951:
[----:B------:R-:W-:Y:S05]  /*2e40*/  BSYNC.RECONVERGENT B0 ;  /* 0x0000000000007941 */ /* 0x000fea0003800200 */
.L_x_2950:
        /* <DEDUP_REMOVED lines=37> */
.L_x_2957:
        /* <DEDUP_REMOVED lines=156> */
.L_x_2954:
[----:B------:R-:W-:Y:S05]  /*3a60*/  BSYNC.RECONVERGENT B0 ;  /* 0x0000000000007941 */ /* 0x000fea0003800200 */
.L_x_2953:
        /* <DEDUP_REMOVED lines=30> */
.L_x_2956:
[----:B------:R-:W-:Y:S05]  /*3c50*/  BSYNC.RECONVERGENT B0 ;  /* 0x0000000000007941 */ /* 0x000fea0003800200 */
.L_x_2955:
        /* <DEDUP_REMOVED lines=43> */
.L_x_2952:
        /* <DEDUP_REMOVED lines=25> */
[----:B------:R-:W-:Y:S01]  /*40a0*/  IADD3 R38, P0, PT, R2, R39, RZ ;  /* 0x0000002702267210 */ /* 0x000fe20007f1e0ff */
[----:B0-----:R-:W-:-:S03]  /*40b0*/  IMAD.WIDE.U32 R40, R48, UR20, R36 ;  /* 0x0000001430287c25 */ /* 0x001fc6000f8e0024 */
[----:B------:R-:W-:Y:S01]  /*40c0*/  IADD3.X R39, PT, PT, R3, R45, RZ, P0, !PT ;  /* 0x0000002d03277210 */ /* 0x000fe200007fe4ff */
[----:B------:R-:W-:Y:S02]  /*40d0*/  IMAD R41, R49, UR20, R41 ;  /* 0x0000001431297c24 */ /* 0x000fe4000f8e0229 */
[----:B--2---:R-:W-:-:S04]  /*40e0*/  IMAD.WIDE.U32 R40, R81, R50, R40 ;  /* 0x0000003251287225 */ /* 0x004fc800078e0028 */
[----:B------:R-:W-:Y:S01]  /*40f0*/  IMAD R43, R81, R51, R41 ;  /* 0x00000033512b7224 */ /* 0x000fe200078e0229 */
[----:B-1----:R-:W-:-:S04]  /*4100*/  LEA R41, P1, R40, R52, 0x2 ;  /* 0x0000003428297211 */ /* 0x002fc800078210ff */
[----:B------:R-:W-:Y:S01]  /*4110*/  LEA.HI.X R43, R40, R53, R43, 0x2, P1 ;  /* 0x00000035282b7211 */ /* 0x000fe200008f142b */
[----:B----4-:R-:W-:Y:S01]  /*4120*/  STG.E.128 desc[UR18][R38.64], R32 ;  /* 0x0000002026007986 */ /* 0x010fe2000c101d12 */
[----:B------:R-:W-:-:S03]  /*4130*/  IADD3 R40, P1, PT, R2, R41, RZ ;  /* 0x0000002902287210 */ /* 0x000fc60007f3e0ff */
[----:B-----5:R-:W-:Y:S01]  /*4140*/  STG.E.128 desc[UR18][R38.64+0x200], R28 ;  /* 0x0002001c26007986 */ /* 0x020fe2000c101d12 */
[----:B------:R-:W-:-:S03]  /*4150*/  IADD3.X R41, PT, PT, R3, R43, RZ, P1, !PT ;  /* 0x0000002b03297210 */ /* 0x000fc60000ffe4ff */
        /* <DEDUP_REMOVED lines=73> */
[----:B------:R-:W0:Y:S08]  /*45f0*/  MUFU.RCP R55, R39 ;  /* 0x0000002700377308 */ /* 0x000e300000001000 */
[----:B------:R-:W-:Y:S08]  /*4600*/  MUFU.RCP R46, R46 ;  /* 0x0000002e002e7308 */ /* 0x000ff00000001000 */
        /* <DEDUP_REMOVED lines=10> */
[----:B------:R-:W-:Y:S02]  /*46b0*/  FMUL.FTZ R0, R25, R46 ;  /* 0x0000002e19007220 */ /* 0x000fe40000410000 */
[----:B------:R-:W-:Y:S02]  /*46c0*/  FMUL.FTZ R4, R39, R4 ;  /* 0x0000000427047220 */ /* 0x000fe40000410000 */
[----:B------:R-:W-:Y:S01]  /*46d0*/  FMUL.FTZ R13, R0, R13 ;  /* 0x0000000d000d7220 */ /* 0x000fe20000410000 */
[----:B------:R-:W1:Y:S01]  /*46e0*/  MUFU.RCP R41, R41 ;  /* 0x0000002900297308 */ /* 0x000e620000001000 */
[----:B---3--:R-:W-:Y:S01]  /*46f0*/  FMUL.FTZ R29, R30, R43 ;  /* 0x0000002b1e1d7220 */ /* 0x008fe20000410000 */
[----:B------:R-:W2:Y:S03]  /*4700*/  LDC.64 R38, c[0x0][0x430] ;  /* 0x00010c00ff267b82 */ /* 0x000ea60000000a00 */
[----:B------:R-:W-:-:S03]  /*4710*/  FMUL.FTZ R10, R29, R10 ;  /* 0x0000000a1d0a7220 */ /* 0x000fc60000410000 */
[----:B------:R-:W3:Y:S01]  /*4720*/  MUFU.RCP R44, R44 ;  /* 0x0000002c002c7308 */ /* 0x000ee20000001000 */
[----:B0-----:R-:W-:Y:S01]  /*4730*/  FMUL.FTZ R25, R26, R47 ;  /* 0x0000002f1a197220 */ /* 0x001fe20000410000 */
[----:B------:R-:W0:Y:S03]  /*4740*/  LDC.64 R42, c[0x0][0x490] ;  /* 0x00012400ff2a7b82 */ /* 0x000e260000000a00 */
[----:B------:R-:W-:-:S03]  /*4750*/  FMUL.FTZ R14, R25, R14 ;  /* 0x0000000e190e7220 */ /* 0x000fc60000410000 */
[----:B------:R-:W4:Y:S01]  /*4760*/  MUFU.RCP R45, R45 ;  /* 0x0000002d002d7308 */ /* 0x000f220000001000 */
[----:B-1----:R-:W-:-:S04]  /*4770*/  FMUL.FTZ R33, R28, R41 ;  /* 0x000000291c217220 */ /* 0x002fc80000410000 */
[----:B------:R-:W-:-:S03]  /*4780*/  FMUL.FTZ R8, R33, R8 ;  /* 0x0000000821087220 */ /* 0x000fc60000410000 */
[----:B------:R-:W1:Y:S01]  /*4790*/  MUFU.RCP R49, R49 ;  /* 0x0000003100317308 */ /* 0x000e620000001000 */
[----:B---3--:R-:W-:Y:S01]  /*47a0*/  FMUL.FTZ R28, R31, R44 ;  /* 0x0000002c1f1c7220 */ /* 0x008fe20000410000 */
[----:B--2---:R-:W-:-:S04]  /*47b0*/  IMAD.WIDE.U32 R36, R38, UR20, R36 ;  /* 0x0000001426247c25 */ /* 0x004fc8000f8e0024 */
[----:B------:R-:W-:Y:S01]  /*47c0*/  FMUL.FTZ R11, R28, R11 ;  /* 0x0000000b1c0b7220 */ /* 0x000fe20000410000 */
[----:B------:R-:W-:Y:S01]  /*47d0*/  BAR.SYNC.DEFER_BLOCKING 0x0 ;  /* 0x0000000000007b1d */ /* 0x000fe20000010000 */
[----:B------:R-:W-:Y:S02]  /*47e0*/  IMAD R37, R39, UR20, R37 ;  /* 0x0000001427257c24 */ /* 0x000fe4000f8e0225 */
[----:B----4-:R-:W-:-:S03]  /*47f0*/  FMUL.FTZ R29, R24, R45 ;  /* 0x0000002d181d7220 */ /* 0x010fc60000410000 */
[----:B------:R-:W2:Y:S01]  /*4800*/  MUFU.RCP R50, R50 ;  /* 0x0000003200327308 */ /* 0x000ea20000001000 */
[----:B------:R-:W-:Y:S01]  /*4810*/  FMUL.FTZ R12, R29, R12 ;  /* 0x0000000c1d0c7220 */ /* 0x000fe20000410000 */
[----:B-1----:R-:W-:-:S06]  /*4820*/  FMUL.FTZ R25, R20, R49 ;  /* 0x0000003114197220 */ /* 0x002fcc0000410000 */
[----:B------:R-:W1:Y:S01]  /*4830*/  MUFU.RCP R40, R40 ;  /* 0x0000002800287308 */ /* 0x000e620000001000 */
[----:B------:R-:W-:-:S07]  /*4840*/  FMUL.FTZ R28, R25, R16 ;  /* 0x00000010191c7220 */ /* 0x000fce0000410000 */
[----:B------:R-:W3:Y:S01]  /*4850*/  MUFU.RCP R48, R48 ;  /* 0x0000003000307308 */ /* 0x000ee20000001000 */
[----:B--2---:R-:W-:Y:S01]  /*4860*/  FMUL.FTZ R0, R21, R50 ;  /* 0x0000003215007220 */ /* 0x004fe20000410000 */
[----:B------:R-:W-:Y:S03]  /*4870*/  STS.128 [R58+0x10], R8 ;  /* 0x000010083a007388 */ /* 0x000fe60000000c00 */
[----:B------:R-:W-:-:S03]  /*4880*/  FMUL.FTZ R29, R0, R17 ;  /* 0x00000011001d7220 */ /* 0x000fc60000410000 */
[----:B------:R-:W2:Y:S01]  /*4890*/  MUFU.RCP R51, R51 ;  /* 0x0000003300337308 */ /* 0x000ea20000001000 */
[----:B-1----:R-:W-:Y:S02]  /*48a0*/  FMUL.FTZ R32, R35, R40 ;  /* 0x0000002823207220 */ /* 0x002fe40000410000 */
[----:B------:R-:W1:Y:S02]  /*48b0*/  LDC.64 R40, c[0x0][0x438] ;  /* 0x00010e00ff287b82 */ /* 0x000e640000000a00 */
[----:B------:R-:W-:-:S03]  /*48c0*/  FMUL.FTZ R7, R32, R7 ;  /* 0x0000000720077220 */ /* 0x000fc60000410000 */
[----:B------:R-:W4:Y:S01]  /*48d0*/  MUFU.RCP R52, R52 ;  /* 0x0000003400347308 */ /* 0x000f220000001000 */
[----:B---3--:R-:W-:Y:S01]  /*48e0*/  FMUL.FTZ R24, R27, R48 ;  /* 0x000000301b187220 */ /* 0x008fe20000410000 */
[----:B------:R1:W-:Y:S03]  /*48f0*/  STS.128 [R58], R4 ;  /* 0x000000043a007388 */ /* 0x0003e60000000c00 */
[----:B------:R-:W-:Y:S01]  /*4900*/  FMUL.FTZ R15, R24, R15 ;  /* 0x0000000f180f7220 */ /* 0x000fe20000410000 */
[----:B--2---:R-:W-:-:S04]  /*4910*/  FMUL.FTZ R21, R22, R51 ;  /* 0x0000003316157220 */ /* 0x004fc80000410000 */
[----:B------:R-:W-:Y:S01]  /*4920*/  STS.128 [R58+0x20], R12 ;  /* 0x0000200c3a007388 */ /* 0x000fe20000000c00 */
[----:B------:R-:W-:Y:S01]  /*4930*/  FMUL.FTZ R30, R21, R18 ;  /* 0x00000012151e7220 */ /* 0x000fe20000410000 */
[----:B----4-:R-:W-:Y:S01]  /*4940*/  FMUL.FTZ R20, R23, R52 ;  /* 0x0000003417147220 */ /* 0x010fe20000410000 */
[----:B-1----:R-:W-:-:S04]  /*4950*/  IMAD.WIDE.U32 R4, R81, R40, R36 ;  /* 0x0000002851047225 */ /* 0x002fc800078e0024 */
[----:B------:R-:W-:Y:S01]  /*4960*/  FMUL.FTZ R31, R20, R19 ;  /* 0x00000013141f7220 */ /* 0x000fe20000410000 */
[----:B------:R-:W-:Y:S01]  /*4970*/  IMAD R7, R81, R41, R5 ;  /* 0x0000002951077224 */ /* 0x000fe200078e0205 */
[----:B0-----:R-:W-:-:S03]  /*4980*/  LEA R5, P0, R4, R42, 0x2 ;  /* 0x0000002a04057211 */ /* 0x001fc600078010ff */
[----:B------:R-:W-:Y:S01]  /*4990*/  STS.128 [R58+0x30], R28 ;  /* 0x0000301c3a007388 */ /* 0x000fe20000000c00 */
[----:B------:R-:W-:-:S03]  /*49a0*/  NOP ;  /* 0x0000000000007918 */ /* 0x000fc60000000000 */
[----:B------:R-:W0:Y:S01]  /*49b0*/  LDS.128 R16, [R60] ;  /* 0x000000003c107984 */ /* 0x000e220000000c00 */
[----:B------:R-:W-:Y:S02]  /*49c0*/  LEA.HI.X R7, R4, R43, R7, 0x2, P0 ;  /* 0x0000002b04077211 */ /* 0x000fe400000f1407 */
[----:B------:R-:W-:Y:S01]  /*49d0*/  IADD3 R4, P0, PT, R2, R5, RZ ;  /* 0x0000000502047210 */ /* 0x000fe20007f1e0ff */
[----:B------:R-:W1:Y:S03]  /*49e0*/  LDS.128 R20, [R60+0x200] ;  /* 0x000200003c147984 */ /* 0x000e660000000c00 */
[----:B------:R-:W-:Y:S01]  /*49f0*/  IADD3.X R5, PT, PT, R3, R7, RZ, P0, !PT ;  /* 0x0000000703057210 */ /* 0x000fe200007fe4ff */
[----:B------:R-:W2:Y:S01]  /*4a00*/  LDS.128 R24, [R60+0x400] ;  /* 0x000400003c187984 */ /* 0x000ea20000000c00 */
[----:B------:R-:W-:-:S03]  /*4a10*/  ISETP.GE.AND P0, PT, R68, UR5, PT ;  /* 0x0000000544007c0c */ /* 0x000fc6000bf06270 */
[----:B------:R-:W3:Y:S04]  /*4a20*/  LDS.128 R32, [R60+0x600] ;  /* 0x000600003c207984 */ /* 0x000ee80000000c00 */
[----:B0-----:R0:W-:Y:S04]  /*4a30*/  STG.E.128 desc[UR18][R4.64], R16 ;  /* 0x0000001004007986 */ /* 0x0011e8000c101d12 */
[----:B-1----:R0:W-:Y:S04]  /*4a40*/  STG.E.128 desc[UR18][R4.64+0x200], R20 ;  /* 0x0002001404007986 */ /* 0x0021e8000c101d12 */
[----:B--2---:R0:W-:Y:S04]  /*4a50*/  STG.E.128 desc[UR18][R4.64+0x400], R24 ;  /* 0x0004001804007986 */ /* 0x0041e8000c101d12 */
[----:B---3--:R0:W-:Y:S01]  /*4a60*/  STG.E.128 desc[UR18][R4.64+0x600], R32 ;  /* 0x0006002004007986 */ /* 0x0081e2000c101d12 */
[----:B------:R-:W-:Y:S05]  /*4a70*/  @!P0 BRA `(.L_x_2958) ;  /* 0xffffffbc00208947 */ /* 0x000fea000383ffff */
[----:B------:R-:W-:Y:S05]  /*4a80*/  EXIT ;  /* 0x000000000000794d */ /* 0x000fea0003800000 */
.L_x_2959:
        /* <DEDUP_REMOVED lines=15> */
.L_x_5035:


//--------------------- .text._Z25selective_scan_fwd_kernelI32Selective_Scan_fwd_kernel_traitsILi128ELi16ELi1ELb1ELb1ELb0ELb0EffEEv13SSMParamsBase --------------------------
	.section	.text._Z25selective_scan_fwd_kernelI32Selective_Scan_fwd_kernel_traitsILi128ELi16ELi1ELb1ELb1ELb0ELb0EffEEv13SSMParamsBase,"ax",@progbits
	.align	128
        .global         _Z25selective_scan_fwd_kernelI32Selective_Scan_fwd_kernel_traitsILi128ELi16ELi1ELb1ELb1ELb0ELb0EffEEv13SSMParamsBase
        .type           _Z25selective_scan_fwd_kernelI32Selective_Scan_fwd_kernel_traitsILi128ELi16ELi1ELb1ELb1ELb0ELb0EffEEv13SSMParamsBase,@function
        .size           _Z25selective_scan_fwd_kernelI32Selective_Scan_fwd_kernel_traitsILi128ELi16ELi1ELb1ELb1ELb0ELb0EffEEv13SSMParamsBase,(.L_x_5036 - _Z25selective_scan_fwd_kernelI32Selective_Scan_fwd_kernel_traitsILi128ELi16ELi1ELb1ELb1ELb0ELb0EffEEv13SSMParamsBase)
        .other          _Z25selective_scan_fwd_kernelI32Selective_Scan_fwd_kernel_traitsILi128ELi16ELi1ELb1ELb1ELb0ELb0EffEEv13SSMParamsBase,@"STO_CUDA_ENTRY STV_DEFAULT"
_Z25selective_scan_fwd_kernelI32Selective_Scan_fwd_kernel_traitsILi128ELi16ELi1ELb1ELb1ELb0ELb0EffEEv13SSMParamsBase:
.text._Z25selective_scan_fwd_kernelI32Selective_Scan_fwd_kernel_traitsILi128ELi16ELi1ELb1ELb1ELb0ELb0EffEEv13SSMParamsBase:
        /* <DEDUP_REMOVED lines=112> */
.L_x_2998:
[----:B------:R-:W-:Y:S01]  /*0700*/  BAR.SYNC.DEFER_BLOCKING 0x0 ;  /* 0x0000000000007b1d */ /* 0x000fe20000010000 */
[----:B--2---:R-:W-:-:S04]  /*0710*/  IADD3 R4, P0, PT, R2, R65, RZ ;  /* 0x0000004102047210 */ /* 0x004fc80007f1e0ff */
        /* <DEDUP_REMOVED lines=25> */
[----:B-1----:R-:W4:Y:S04]  /*08b0*/  LDG.E.128 R36, desc[UR18][R16.64+0x400] ;  /* 0x0004001210247981 */ /* 0x002f28000c1e1d00 */
[----:B--2---:R-:W2:Y:S01]  /*08c0*/  LDG.E.128 R40, desc[UR18][R16.64+0x600] ;  /* 0x0006001210287981 */ /* 0x004ea2000c1e1d00 */
[----:B------:R-:W-:Y:S03]  /*08d0*/  BSSY.RECONVERGENT B0, `(.L_x_2960) ;  /* 0x0000038000007945 */ /* 0x000fe60003800200 */
[----:B---3--:R-:W-:Y:S04]  /*08e0*/  STS.128 [R52], R44 ;  /* 0x0000002c34007388 */ /* 0x008fe80000000c00 */
[----:B----4-:R-:W-:Y:S04]  /*08f0*/  STS.128 [R52+0x200], R76 ;  /* 0x0002004c34007388 */ /* 0x010fe80000000c00 */
[----:B------:R-:W-:Y:S04]  /*0900*/  STS.128 [R52+0x400], R36 ;  /* 0x0004002434007388 */ /* 0x000fe80000000c00 */
[----:B--2---:R-:W-:Y:S01]  /*0910*/  STS.128 [R52+0x600], R40 ;  /* 0x0006002834007388 */ /* 0x004fe20000000c00 */
[----:B------:R-:W-:-:S03]  /*0920*/  NOP ;  /* 0x0000000000007918 */ /* 0x000fc60000000000 */
[----:B------:R-:W1:Y:S04]  /*0930*/  LDS.128 R80, [R50] ;  /* 0x0000000032507984 */ /* 0x000e680000000c00 */
[----:B------:R-:W2:Y:S04]  /*0940*/  LDS.128 R12, [R50+0x10] ;  /* 0x00001000320c7984 */ /* 0x000ea80000000c00 */
[----:B------:R3:W4:Y:S04]  /*0950*/  LDS.128 R8, [R50+0x20] ;  /* 0x0000200032087984 */ /* 0x0007280000000c00 */
[----:B------:R3:W0:Y:S01]  /*0960*/  LDS.128 R4, [R50+0x30] ;  /* 0x0000300032047984 */ /* 0x0006220000000c00 */
        /* <DEDUP_REMOVED lines=15> */
[----:B0--34-:R-:W-:Y:S10]  /*0a60*/  @P0 BRA `(.L_x_2961) ;  /* 0x0000000000780947 */ /* 0x019ff40003800000 */
        /* <DEDUP_REMOVED lines=30> */
.L_x_2961:
[----:B------:R-:W-:Y:S05]  /*0c50*/  BSYNC.RECONVERGENT B0 ;  /* 0x0000000000007941 */ /* 0x000fea0003800200 */
.L_x_2960:
        /* <DEDUP_REMOVED lines=34> */
.L_x_2963:
[----:B------:R-:W-:Y:S05]  /*0e80*/  BSYNC.RECONVERGENT B0 ;  /* 0x0000000000007941 */ /* 0x000fea0003800200 */
.L_x_2962:
        /* <DEDUP_REMOVED lines=36> */
.L_x_2965:
[----:B------:R-:W-:Y:S05]  /*10d0*/  BSYNC.RECONVERGENT B0 ;  /* 0x0000000000007941 */ /* 0x000fea0003800200 */
.L_x_2964:
        /* <DEDUP_REMOVED lines=34> */
.L_x_2967:
[----:B------:R-:W-:Y:S05]  /*1300*/  BSYNC.RECONVERGENT B0 ;  /* 0x0000000000007941 */ /* 0x000fea0003800200 */
.L_x_2966:
        /* <DEDUP_REMOVED lines=36> */
.L_x_2969:
[----:B------:R-:W-:Y:S05]  /*1550*/  BSYNC.RECONVERGENT B0 ;  /* 0x0000000000007941 */ /* 0x000fea0003800200 */
.L_x_2968:
        /* <DEDUP_REMOVED lines=34> */
.L_x_2971:
[----:B------:R-:W-:Y:S05]  /*1780*/  BSYNC.RECONVERGENT B0 ;  /* 0x0000000000007941 */ /* 0x000fea0003800200 */
.L_x_2970:
        /* <DEDUP_REMOVED lines=36> */
.L_x_2973:
[----:B------:R-:W-:Y:S05]  /*19d0*/  BSYNC.RECONVERGENT B0 ;  /* 0x0000000000007941 */ /* 0x000fea0003800200 */
.L_x_2972:
        /* <DEDUP_REMOVED lines=34> */
.L_x_2975:
[----:B------:R-:W-:Y:S05]  /*1c00*/  BSYNC.RECONVERGENT B0 ;  /* 0x0000000000007941 */ /* 0x000fea0003800200 */
.L_x_2974:
        /* <DEDUP_REMOVED lines=36> */
.L_x_2977:
[----:B------:R-:W-:Y:S05]  /*1e50*/  BSYNC.RECONVERGENT B0 ;  /* 0x0000000000007941 */ /* 0x000fea0003800200 */
.L_x_2976:
        /* <DEDUP_REMOVED lines=34> */
.L_x_2979:
[----:B------:R-:W-:Y:S05]  /*2080*/  BSYNC.RECONVERGENT B0 ;  /* 0x0000000000007941 */ /* 0x000fea0003800200 */
.L_x_2978:
        /* <DEDUP_REMOVED lines=39> */
.L_x_2981:
[----:B------:R-:W-:Y:S05]  /*2300*/  BSYNC.RECONVERGENT B0 ;  /* 0x0000000000007941 */ /* 0x000fea0003800200 */
.L_x_2980:
        /* <DEDUP_REMOVED lines=32> */
.L_x_2983:
[----:B------:R-:W-:Y:S05]  /*2510*/  BSYNC.RECONVERGENT B0 ;  /* 0x0000000000007941 */ /* 0x000fea0003800200 */
.L_x_2982:
        /* <DEDUP_REMOVED lines=32> */
.L_x_2985:
[----:B------:R-:W-:Y:S05]  /*2720*/  BSYNC.RECONVERGENT B0 ;  /* 0x0000000000007941 */ /* 0x000fea0003800200 */
.L_x_2984:
        /* <DEDUP_REMOVED lines=32> */
.L_x_2987:
[----:B------:R-:W-:Y:S05]  /*2930*/  BSYNC.RECONVERGENT B0 ;  /* 0x0000000000007941 */ /* 0x000fea0003800200 */
.L_x_2986:
        /* <DEDUP_REMOVED lines=32> */
.L_x_2989:
[----:B------:R-:W-:Y:S05]  /*2b40*/  BSYNC.RECONVERGENT B0 ;  /* 0x0000000000007941 */ /* 0x000fea0003800200 */
.L_x_2988:
        /* <DEDUP_REMOVED lines=32> */
.L_x_2991:
[----:B------:R-:W-:Y:S05]  /*2d50*/  BSYNC.RECONVERGENT B0 ;  /* 0x0000000000007941 */ /* 0x000fea0003800200 */
.L_x_2990:
        /* <DEDUP_REMOVED lines=19> */
[----:B------:R-:W0:Y:S01]  /*2e90*/  LDC.64 R40, c[0x0][0x3c0] ;  /* 0x0000f000ff287b82 */ /* 0x000e220000000a00 */
[C---:B------:R-:W-:Y:S01]  /*2ea0*/  ISETP.NE.AND P0, PT, R60.reuse, RZ, PT ;  /* 0x000000ff3c00720c */ /* 0x040fe20003f05270 */
[----:B------:R-:W-:Y:S01]  /*2eb0*/  IMAD R105, R60, R111, RZ ;  /* 0x0000006f3c697224 */ /* 0x000fe200078e02ff */
[----:B------:R-:W-:Y:S01]  /*2ec0*/  IADD3 R46, P1, PT, R54, R57, RZ ;  /* 0x00000039362e7210 */ /* 0x000fe20007f3e0ff */
        /* <DEDUP_REMOVED lines=14> */
[----:B------:R-:W-:Y:S01]  /*2fb0*/  FMUL.FTZ R101, R28, R85 ;  /* 0x000000551c657220 */ /* 0x000fe20000410000 */
[----:B------:R-:W-:Y:S01]  /*2fc0*/  FMUL.FTZ R100, R29, R84 ;  /* 0x000000541d647220 */ /* 0x000fe20000410000 */
[----:B------:R-:W-:Y:S01]  /*2fd0*/  FMUL.FTZ R103, R30, R87 ;  /* 0x000000571e677220 */ /* 0x000fe20000410000 */
[----:B------:R-:W-:Y:S01]  /*2fe0*/  FMUL.FTZ R106, R31, R86 ;  /* 0x000000561f6a7220 */ /* 0x000fe20000410000 */
[----:B------:R-:W-:Y:S01]  /*2ff0*/  IADD3 R111, PT, PT, -R111, RZ, RZ ;  /* 0x000000ff6f6f7210 */ /* 0x000fe20007ffe1ff */
[----:B------:R-:W-:Y:S01]  /*3000*/  UIADD3 UR5, UPT, UPT, UR4, 0x2150, URZ ;  /* 0x0000215004057890 */ /* 0x000fe2000fffe0ff */
[----:B------:R-:W-:-:S02]  /*3010*/  MOV R110, R68 ;  /* 0x00000044006e7202 */ /* 0x000fc40000000f00 */
[----:B------:R-:W-:Y:S02]  /*3020*/  MOV R109, R66 ;  /* 0x00000042006d7202 */ /* 0x000fe40000000f00 */
[----:B------:R-:W-:Y:S02]  /*3030*/  ISETP.EQ.AND P0, PT, R104, RZ, P0 ;  /* 0x000000ff6800720c */ /* 0x000fe40000702270 */
[----:B------:R-:W-:Y:S02]  /*3040*/  MOV R108, R69 ;  /* 0x00000045006c7202 */ /* 0x000fe40000000f00 */
[----:B------:R-:W-:Y:S02]  /*3050*/  MOV R107, R67 ;  /* 0x00000043006b7202 */ /* 0x000fe40000000f00 */
[----:B------:R-:W-:Y:S02]  /*3060*/  IADD3.X R47, PT, PT, R3, R55, RZ, P1, !PT ;  /* 0x00000037032f7210 */ /* 0x000fe40000ffe4ff */
[----:B0-----:R-:W-:-:S02]  /*3070*/  SHF.L.U64.HI R41, R40, 0x2, R41 ;  /* 0x0000000228297819 */ /* 0x001fc40000010229 */
[----:B-1----:R-:W-:Y:S02]  /*3080*/  SHF.L.U64.HI R112, R42, 0x2, R43 ;  /* 0x000000022a707819 */ /* 0x002fe4000001022b */
[----:B--2---:R-:W-:-:S07]  /*3090*/  SHF.L.U64.HI R114, R44, 0x2, R45 ;  /* 0x000000022c727819 */ /* 0x004fce000001022d */
.L_x_2997:
[----:B--2---:R-:W2:Y:S01]  /*30a0*/  LDG.E.128 R20, desc[UR18][R46.64+-0x400] ;  /* 0xfffc00122e147981 */ /* 0x004ea2000c1e1d00 */
[----:B------:R-:W-:Y:S02]  /*30b0*/  MOV R36, R110 ;  /* 0x0000006e00247202 */ /* 0x000fe40000000f00 */
[----:B------:R-:W-:Y:S01]  /*30c0*/  MOV R37, R109 ;  /* 0x0000006d00257202 */ /* 0x000fe20000000f00 */
[----:B------:R-:W3:Y:S04]  /*30d0*/  LDG.E.128 R24, desc[UR18][R46.64+-0x200] ;  /* 0xfffe00122e187981 */ /* 0x000ee8000c1e1d00 */
[----:B0-----:R-:W4:Y:S04]  /*30e0*/  LDG.E.128 R28, desc[UR18][R46.64] ;  /* 0x000000122e1c7981 */ /* 0x001f28000c1e1d00 */
[----:B------:R-:W4:Y:S04]  /*30f0*/  LDG.E.128 R32, desc[UR18][R46.64+0x200] ;  /* 0x000200122e207981 */ /* 0x000f28000c1e1d00 */
[----:B------:R0:W4:Y:S01]  /*3100*/  LDG.E R118, desc[UR18][R36.64] ;  /* 0x0000001224767981 */ /* 0x000122000c1e1900 */
[----:B------:R-:W-:Y:S01]  /*3110*/  ISETP.GE.AND P1, PT, R53, 0x1, PT ;  /* 0x000000013500780c */ /* 0x000fe20003f26270 */
[----:B------:R-:W1:Y:S02]  /*3120*/  S2UR UR6, SR_CgaCtaId ;  /* 0x00000000000679c3 */ /* 0x000e640000008800 */
[----:B--2---:R-:W-:Y:S04]  /*3130*/  STS.128 [R52], R20 ;  /* 0x0000001434007388 */ /* 0x004fe80000000c00 */
[----:B---3--:R-:W-:Y:S04]  /*3140*/  STS.128 [R52+0x200], R24 ;  /* 0x0002001834007388 */ /* 0x008fe80000000c00 */
[----:B----4-:R-:W-:Y:S04]  /*3150*/  STS.128 [R52+0x400], R28 ;  /* 0x0004001c34007388 */ /* 0x010fe80000000c00 */
[----:B------:R2:W-:Y:S01]  /*3160*/  STS.128 [R52+0x600], R32 ;  /* 0x0006002034007388 */ /* 0x0005e20000000c00 */
[----:B------:R-:W-:-:S03]  /*3170*/  NOP ;  /* 0x0000000000007918 */ /* 0x000fc60000000000 */
[----:B0-----:R-:W0:Y:S04]  /*3180*/  LDS.128 R36, [R50] ;  /* 0x0000000032247984 */ /* 0x001e280000000c00 */
[----:B------:R-:W3:Y:S01]  /*3190*/  LDS.128 R20, [R50+0x10] ;  /* 0x0000100032147984 */ /* 0x000ee20000000c00 */
[----:B------:R-:W-:-:S03]  /*31a0*/  FMUL.FTZ R118, R118, 1.4426950216293334961 ;  /* 0x3fb8aa3b76767820 */ /* 0x000fc60000410000 */
[----:B------:R-:W4:Y:S01]  /*31b0*/  LDS.128 R24, [R50+0x20] ;  /* 0x0000200032187984 */ /* 0x000f220000000c00 */
[C---:B------:R-:W-:Y:S01]  /*31c0*/  FMUL.FTZ R43, R118.reuse, R48 ;  /* 0x00000030762b7220 */ /* 0x040fe20000410000 */
[C---:B------:R-:W-:Y:S01]  /*31d0*/  FMUL.FTZ R45, R118.reuse, R49 ;  /* 0x00000031762d7220 */ /* 0x040fe20000410000 */
[C---:B------:R-:W-:Y:S01]  /*31e0*/  FMUL.FTZ R113, R118.reuse, R0 ;  /* 0x0000000076717220 */ /* 0x040fe20000410000 */
[----:B------:R-:W1:Y:S03]  /*31f0*/  LDS.128 R28, [R50+0x30] ;  /* 0x00003000321c7984 */ /* 0x000e660000000c00 */
[----:B------:R-:W0:Y:S01]  /*3200*/  MUFU.EX2 R43, R43 ;  /* 0x0000002b002b7308 */ /* 0x000e220000000800 */
[C---:B------:R-:W-:Y:S01]  /*3210*/  FMUL.FTZ R115, R118.reuse, R77 ;  /* 0x0000004d76737220 */ /* 0x040fe20000410000 */
[----:B------:R-:W-:-:S06]  /*3220*/  FMUL.FTZ R117, R118, R76 ;  /* 0x0000004c76757220 */ /* 0x000fcc0000410000 */
[----:B------:R-:W3:Y:S01]  /*3230*/  MUFU.EX2 R45, R45 ;  /* 0x0000002d002d7308 */ /* 0x000ee20000000800 */
[C---:B------:R-:W-:Y:S01]  /*3240*/  FMUL.FTZ R116, R118.reuse, R51 ;  /* 0x0000003376747220 */ /* 0x040fe20000410000 */
[----:B--2---:R-:W-:-:S06]  /*3250*/  FMUL.FTZ R32, R118, R79 ;  /* 0x0000004f76207220 */ /* 0x004fcc0000410000 */
[----:B------:R-:W2:Y:S01]  /*3260*/  MUFU.EX2 R113, R113 ;  /* 0x0000007100717308 */ /* 0x000ea20000000800 */
[----:B------:R-:W-:-:S07]  /*3270*/  FMUL.FTZ R33, R118, R78 ;  /* 0x0000004e76217220 */ /* 0x000fce0000410000 */
[----:B------:R-:W4:Y:S01]  /*3280*/  MUFU.EX2 R115, R115 ;  /* 0x0000007300737308 */ /* 0x000f220000000800 */
[----:B0-----:R-:W-:Y:S01]  /*3290*/  FMUL.FTZ R119, R89, R36 ;  /* 0x0000002459777220 */ /* 0x001fe20000410000 */
[----:B------:R-:W-:Y:S01]  /*32a0*/  FMUL.FTZ R36, R88, R37 ;  /* 0x0000002558247220 */ /* 0x000fe20000410000 */
[----:B------:R-:W-:-:S03]  /*32b0*/  FMUL.FTZ R38, R91, R38 ;  /* 0x000000265b267220 */ /* 0x000fc60000410000 */
[----:B------:R-:W-:Y:S02]  /*32c0*/  FFMA.FTZ R122, R119, R43, R36 ;  /* 0x0000002b777a7223 */ /* 0x000fe40000010024 */
[----:B------:R-:W0:Y:S01]  /*32d0*/  MUFU.EX2 R117, R117 ;  /* 0x0000007500757308 */ /* 0x000e220000000800 */
[----:B------:R-:W-:Y:S01]  /*32e0*/  FMUL.FTZ R120, R90, R39 ;  /* 0x000000275a787220 */ /* 0x000fe20000410000 */
[----:B---3--:R-:W-:Y:S01]  /*32f0*/  FFMA.FTZ R123, R45, R122, R38 ;  /* 0x0000007a2d7b7223 */ /* 0x008fe20000010026 */
[----:B------:R-:W-:-:S05]  /*3300*/  FMUL.FTZ R34, R118, R81 ;  /* 0x0000005176227220 */ /* 0x000fca0000410000 */
[----:B------:R-:W3:Y:S01]  /*3310*/  MUFU.EX2 R116, R116 ;  /* 0x0000007400747308 */ /* 0x000ee20000000800 */
[----:B------:R-:W-:Y:S01]  /*3320*/  FMUL.FTZ R122, R93, R20 ;  /* 0x000000145d7a7220 */ /* 0x000fe20000410000 */
[----:B--2---:R-:W-:-:S06]  /*3330*/  FFMA.FTZ R123, R113, R123, R120 ;  /* 0x0000007b717b7223 */ /* 0x004fcc0000010078 */
[----:B------:R-:W2:Y:S01]  /*3340*/  MUFU.EX2 R32, R32 ;  /* 0x0000002000207308 */ /* 0x000ea20000000800 */
[----:B------:R-:W-:Y:S01]  /*3350*/  FMUL.FTZ R35, R118, R80 ;  /* 0x0000005076237220 */ /* 0x000fe20000410000 */
[----:B------:R-:W-:Y:S01]  /*3360*/  FMUL.FTZ R124, R92, R21 ;  /* 0x000000155c7c7220 */ /* 0x000fe20000410000 */
[----:B----4-:R-:W-:-:S05]  /*3370*/  FFMA.FTZ R21, R115, R123, R122 ;  /* 0x0000007b73157223 */ /* 0x010fca000001007a */
[----:B------:R-:W4:Y:S01]  /*3380*/  MUFU.EX2 R33, R33 ;  /* 0x0000002100217308 */ /* 0x000f220000000800 */
[----:B------:R-:W-:Y:S01]  /*3390*/  FMUL.FTZ R121, R118, R83 ;  /* 0x0000005376797220 */ /* 0x000fe20000410000 */
[----:B------:R-:W-:Y:S01]  /*33a0*/  FMUL.FTZ R123, R95, R22 ;  /* 0x000000165f7b7220 */ /* 0x000fe20000410000 */
[----:B0-----:R-:W-:-:S05]  /*33b0*/  FFMA.FTZ R127, R117, R21, R124 ;  /* 0x00000015757f7223 */ /* 0x001fca000001007c */
[----:B------:R-:W0:Y:S01]  /*33c0*/  MUFU.EX2 R34, R34 ;  /* 0x0000002200227308 */ /* 0x000e220000000800 */
[----:B------:R-:W-:Y:S01]  /*33d0*/  FMUL.FTZ R125, R118, R82 ;  /* 0x00000052767d7220 */ /* 0x000fe20000410000 */
[----:B------:R-:W-:Y:S01]  /*33e0*/  FMUL.FTZ R126, R94, R23 ;  /* 0x000000175e7e7220 */ /* 0x000fe20000410000 */
[----:B---3--:R-:W-:-:S05]  /*33f0*/  FMUL.FTZ R22, R116, R43 ;  /* 0x0000002b74167220 */ /* 0x008fca0000410000 */
[----:B------:R-:W3:Y:S01]  /*3400*/  MUFU.EX2 R35, R35 ;  /* 0x0000002300237308 */ /* 0x000ee20000000800 */
[----:B--2---:R-:W-:Y:S01]  /*3410*/  FFMA.FTZ R23, R32, R127, R123 ;  /* 0x0000007f20177223 */ /* 0x004fe2000001007b */
[----:B------:R-:W-:Y:S01]  /*3420*/  FMUL.FTZ R20, R118, R85 ;  /* 0x0000005576147220 */ /* 0x000fe20000410000 */
[----:B------:R-:W-:-:S05]  /*3430*/  FMUL.FTZ R127, R97, R24 ;  /* 0x00000018617f7220 */ /* 0x000fca0000410000 */
[----:B------:R-:W2:Y:S01]  /*3440*/  MUFU.EX2 R37, R121 ;  /* 0x0000007900257308 */ /* 0x000ea20000000800 */
[----:B------:R-:W-:Y:S01]  /*3450*/  FMUL.FTZ R22, R45, R22 ;  /* 0x000000162d167220 */ /* 0x000fe20000410000 */
[----:B----4-:R-:W-:Y:S01]  /*3460*/  FFMA.FTZ R23, R33, R23, R126 ;  /* 0x0000001721177223 */ /* 0x010fe2000001007e */
[----:B------:R-:W-:-:S05]  /*3470*/  FMUL.FTZ R21, R118, R84 ;  /* 0x0000005476157220 */ /* 0x000fca0000410000 */
[----:B------:R-:W4:Y:S01]  /*3480*/  MUFU.EX2 R39, R125 ;  /* 0x0000007d00277308 */ /* 0x000f220000000800 */
[----:B------:R-:W-:Y:S01]  /*3490*/  FMUL.FTZ R128, R96, R25 ;  /* 0x0000001960807220 */ /* 0x000fe20000410000 */
[----:B------:R-:W-:Y:S01]  /*34a0*/  FMUL.FTZ R22, R113, R22 ;  /* 0x0000001671167220 */ /* 0x000fe20000410000 */
[----:B0-----:R-:W-:Y:S01]  /*34b0*/  FFMA.FTZ R23, R34, R23, R127 ;  /* 0x0000001722177223 */ /* 0x001fe2000001007f */
[----:B------:R-:W-:-:S04]  /*34c0*/  FMUL.FTZ R129, R118, R87 ;  /* 0x0000005776817220 */ /* 0x000fc80000410000 */
[----:B------:R-:W0:Y:S01]  /*34d0*/  MUFU.EX2 R121, R20 ;  /* 0x0000001400797308 */ /* 0x000e220000000800 */
[----:B------:R-:W-:Y:S01]  /*34e0*/  FMUL.FTZ R130, R99, R26 ;  /* 0x0000001a63827220 */ /* 0x000fe20000410000 */
[----:B------:R-:W-:Y:S01]  /*34f0*/  FMUL.FTZ R22, R115, R22 ;  /* 0x0000001673167220 */ /* 0x000fe20000410000 */
[----:B---3--:R-:W-:Y:S01]  /*3500*/  FFMA.FTZ R23, R35, R23, R128 ;  /* 0x0000001723177223 */ /* 0x008fe20000010080 */
[----:B------:R-:W-:-:S04]  /*3510*/  FMUL.FTZ R131, R118, R86 ;  /* 0x0000005676837220 */ /* 0x000fc80000410000 */
[----:B------:R3:W0:Y:S01]  /*3520*/  MUFU.EX2 R125, R21 ;  /* 0x00000015007d7308 */ /* 0x0006220000000800 */
[----:B------:R-:W-:Y:S01]  /*3530*/  FMUL.FTZ R118, R98, R27 ;  /* 0x0000001b62767220 */ /* 0x000fe20000410000 */
[----:B--2---:R-:W-:Y:S01]  /*3540*/  FFMA.FTZ R23, R37, R23, R130 ;  /* 0x0000001725177223 */ /* 0x004fe20000010082 */
[----:B-1----:R-:W-:-:S05]  /*3550*/  FMUL.FTZ R132, R101, R28 ;  /* 0x0000001c65847220 */ /* 0x002fca0000410000 */
[----:B------:R-:W1:Y:S01]  /*3560*/  MUFU.EX2 R129, R129 ;  /* 0x0000008100817308 */ /* 0x000e620000000800 */
[----:B---3--:R-:W-:Y:S01]  /*3570*/  FMUL.FTZ R21, R117, R22 ;  /* 0x0000001675157220 */ /* 0x008fe20000410000 */
[----:B----4-:R-:W-:-:S03]  /*3580*/  FFMA.FTZ R23, R39, R23, R118 ;  /* 0x0000001727177223 */ /* 0x010fc60000010076 */
[----:B------:R-:W-:-:S03]  /*3590*/  FMUL.FTZ R20, R32, R21 ;  /* 0x0000001520147220 */ /* 0x000fc60000410000 */
[----:B------:R-:W2:Y:S01]  /*35a0*/  MUFU.EX2 R131, R131 ;  /* 0x0000008300837308 */ /* 0x000ea20000000800 */
[----:B------:R-:W-:Y:S01]  /*35b0*/  FMUL.FTZ R134, R100, R29 ;  /* 0x0000001d64867220 */ /* 0x000fe20000410000 */
[----:B------:R-:W-:Y:S01]  /*35c0*/  FMUL.FTZ R21, R33, R20 ;  /* 0x0000001421157220 */ /* 0x000fe20000410000 */
[----:B0-----:R-:W-:Y:S01]  /*35d0*/  FFMA.FTZ R23, R121, R23, R132 ;  /* 0x0000001779177223 */ /* 0x001fe20000010084 */
[----:B------:R-:W-:Y:S02]  /*35e0*/  FMUL.FTZ R136, R103, R30 ;  /* 0x0000001e67887220 */ /* 0x000fe40000410000 */
[----:B------:R-:W-:Y:S01]  /*35f0*/  FMUL.FTZ R20, R34, R21 ;  /* 0x0000001522147220 */ /* 0x000fe20000410000 */
[----:B------:R-:W-:Y:S01]  /*3600*/  FFMA.FTZ R23, R125, R23, R134 ;  /* 0x000000177d177223 */ /* 0x000fe20000010086 */
[----:B------:R-:W-:Y:S02]  /*3610*/  FMUL.FTZ R138, R106, R31 ;  /* 0x0000001f6a8a7220 */ /* 0x000fe40000410000 */
[----:B------:R-:W-:Y:S01]  /*3620*/  FMUL.FTZ R20, R35, R20 ;  /* 0x0000001423147220 */ /* 0x000fe20000410000 */
[----:B-1----:R-:W-:-:S03]  /*3630*/  FFMA.FTZ R23, R129, R23, R136 ;  /* 0x0000001781177223 */ /* 0x002fc60000010088 */
[----:B------:R-:W-:Y:S01]  /*3640*/  FMUL.FTZ R20, R37, R20 ;  /* 0x0000001425147220 */ /* 0x000fe20000410000 */
[----:B--2---:R-:W-:-:S03]  /*3650*/  FFMA.FTZ R22, R131, R23, R138 ;  /* 0x0000001783167223 */ /* 0x004fc6000001008a */
[----:B------:R-:W-:Y:S02]  /*3660*/  FMUL.FTZ R20, R39, R20 ;  /* 0x0000001427147220 */ /* 0x000fe40000410000 */
[----:B------:R-:W0:Y:S02]  /*3670*/  SHFL.UP PT, R21, R22, 0x1, RZ ;  /* 0x0420000016157989 */ /* 0x000e2400000e00ff */
[----:B------:R-:W-:-:S04]  /*3680*/  FMUL.FTZ R20, R121, R20 ;  /* 0x0000001479147220 */ /* 0x000fc80000410000 */
[----:B------:R-:W-:-:S04]  /*3690*/  FMUL.FTZ R20, R125, R20 ;  /* 0x000000147d147220 */ /* 0x000fc80000410000 */
[----:B------:R-:W-:-:S04]  /*36a0*/  FMUL.FTZ R20, R129, R20 ;  /* 0x0000001481147220 */ /* 0x000fc80000410000 */
[----:B------:R-:W-:-:S05]  /*36b0*/  FMUL.FTZ R135, R131, R20 ;  /* 0x0000001483877220 */ /* 0x000fca0000410000 */
[----:B------:R-:W1:Y:S01]  /*36c0*/  SHFL.UP PT, R20, R135, 0x1, RZ ;  /* 0x0420000087147989 */ /* 0x000e6200000e00ff */
        /* <DEDUP_REMOVED lines=12> */
[----:B------:R-:W-:Y:S02]  /*3790*/  MOV R20, R108 ;  /* 0x0000006c00147202 */ /* 0x000fe40000000f00 */
        /* <DEDUP_REMOVED lines=14> */
[----:B------:R-:W-:Y:S01]  /*3880*/  HFMA2 R28, -RZ, RZ, 1.875, 0 ;  /* 0x3f800000ff1c7431 */ /* 0x000fe200000001ff */
[----:B------:R-:W-:-:S06]  /*3890*/  MOV R29, RZ ;  /* 0x000000ff001d7202 */ /* 0x000fcc0000000f00 */
[----:B------:R-:W-:Y:S01]  /*38a0*/  @P0 LDS.64 R28, [UR5] ;  /* 0x00000005ff1c0984 */ /* 0x000fe20008000a00 */
[C---:B0-----:R-:W-:Y:S01]  /*38b0*/  FMUL.FTZ R30, R135.reuse, R30 ;  /* 0x0000001e871e7220 */ /* 0x041fe20000410000 */
[----:B-1----:R-:W-:-:S05]  /*38c0*/  FFMA.FTZ R31, R135, R31, R140 ;  /* 0x0000001f871f7223 */ /* 0x002fca000001008c */
[----:B------:R-:W-:Y:S01]  /*38d0*/  @!P1 STS.64 [R56+0x2110], R30 ;  /* 0x0021101e38009388 */ /* 0x000fe20000000a00 */
[----:B------:R-:W-:Y:S02]  /*38e0*/  UMOV UR4, 0x400 ;  /* 0x0000040000047882 */ /* 0x000fe40000000000 */
        /* <DEDUP_REMOVED lines=41> */
.L_x_2994:
[----:B------:R-:W-:Y:S05]  /*3b80*/  BSYNC.RECONVERGENT B0 ;  /* 0x0000000000007941 */ /* 0x000fea0003800200 */
.L_x_2993:
        /* <DEDUP_REMOVED lines=23> */
[----:B------:R-:W-:Y:S01]  /*3d00*/  SHF.R.S32.HI R25, RZ, 0x1f, R105 ;  /* 0x0000001fff197819 */ /* 0x000fe20000011469 */
[----:B------:R2:W-:Y:S01]  /*3d10*/  STS.64 [UR5], R20 ;  /* 0x00000014ff007988 */ /* 0x0005e20008000a05 */
[----:B------:R-:W-:-:S04]  /*3d20*/  IADD3 R24, P1, PT, R64, R105, RZ ;  /* 0x0000006940187210 */ /* 0x000fc80007f3e0ff */
[----:B------:R-:W-:Y:S02]  /*3d30*/  LEA.HI.X.SX32 R25, R64, R25, 0x1, P1 ;  /* 0x0000001940197211 */ /* 0x000fe400008f0eff */
[----:B-1----:R-:W-:-:S04]  /*3d40*/  LEA R22, P1, R24, R22, 0x3 ;  /* 0x0000001618167211 */ /* 0x002fc800078218ff */
[----:B------:R-:W-:-:S05]  /*3d50*/  LEA.HI.X R23, R24, R23, R25, 0x3, P1 ;  /* 0x0000001718177211 */ /* 0x000fca00008f1c19 */
[----:B------:R2:W-:Y:S04]  /*3d60*/  STG.E.64 desc[UR18][R22.64], R20 ;  /* 0x0000001416007986 */ /* 0x0005e8000c101b12 */
.L_x_2996:
[----:B------:R-:W-:Y:S05]  /*3d70*/  BSYNC.RECONVERGENT B0 ;  /* 0x0000000000007941 */ /* 0x000fea0003800200 */
.L_x_2995:
[----:B------:R-:W-:Y:S01]  /*3d80*/  LEA R46, P1, R40, R46, 0x2 ;  /* 0x0000002e282e7211 */ /* 0x000fe200078210ff */
[----:B------:R-:W-:Y:S01]  /*3d90*/  UIADD3 UR5, UPT, UPT, UR5, 0x8, URZ ;  /* 0x0000000805057890 */ /* 0x000fe2000fffe0ff */
[----:B------:R-:W-:Y:S01]  /*3da0*/  IADD3 R111, PT, PT, R111, 0x1, RZ ;  /* 0x000000016f6f7810 */ /* 0x000fe20007ffe0ff */
[----:B-----5:R-:W-:Y:S01]  /*3db0*/  FFMA.FTZ R4, R133, R116, R4 ;  /* 0x0000007485047223 */ /* 0x020fe20000010004 */
[----:B------:R-:W-:Y:S01]  /*3dc0*/  IADD3.X R47, PT, PT, R47, R41, RZ, P1, !PT ;  /* 0x000000292f2f7210 */ /* 0x000fe20000ffe4ff */
[----:B------:R-:W-:Y:S01]  /*3dd0*/  FFMA.FTZ R5, R133, R36, R5 ;  /* 0x0000002485057223 */ /* 0x000fe20000010005 */
[----:B------:R-:W-:Y:S01]  /*3de0*/  ISETP.NE.AND P1, PT, R111, RZ, PT ;  /* 0x000000ff6f00720c */ /* 0x000fe20003f25270 */
[C---:B------:R-:W-:Y:S01]  /*3df0*/  FFMA.FTZ R6, R133.reuse, R45, R6 ;  /* 0x0000002d85067223 */ /* 0x040fe20000010006 */
[----:B------:R-:W-:Y:S01]  /*3e00*/  LEA R108, P2, R42, R108, 0x2 ;  /* 0x0000006c2a6c7211 */ /* 0x000fe200078410ff */
[C---:B------:R-:W-:Y:S01]  /*3e10*/  FFMA.FTZ R7, R133.reuse, R120, R7 ;  /* 0x0000007885077223 */ /* 0x040fe20000010007 */
        /* <DEDUP_REMOVED lines=15> */
[----:B------:R-:W-:Y:S01]  /*3f10*/  IADD3.X R109, PT, PT, R109, R114, RZ, P3, !PT ;  /* 0x000000726d6d7210 */ /* 0x000fe20001ffe4ff */
[----:B------:R-:W-:Y:S06]  /*3f20*/  @P1 BRA `(.L_x_2997) ;  /* 0xfffffff0005c1947 */ /* 0x000fec000383ffff */
.L_x_2992:
[----:B------:R-:W-:Y:S01]  /*3f30*/  BAR.SYNC.DEFER_BLOCKING 0x0 ;  /* 0x0000000000007b1d */ /* 0x000fe20000010000 */
[----:B------:R-:W-:Y:S02]  /*3f40*/  IADD3 R54, P1, PT, R54, 0x2000, RZ ;  /* 0x0000200036367810 */ /* 0x000fe40007f3e0ff */
[----:B------:R-:W-:Y:S02]  /*3f50*/  IADD3 R63, P2, PT, R63, 0x2000, RZ ;  /* 0x000020003f3f7810 */ /* 0x000fe40007f5e0ff */
[----:B------:R-:W-:-:S03]  /*3f60*/  IADD3 R65, P3, PT, R65, 0x2000, RZ ;  /* 0x0000200041417810 */ /* 0x000fc60007f7e0ff */
[----:B------:R-:W1:Y:S01]  /*3f70*/  LDC.64 R36, c[0x0][0x420] ;  /* 0x00010800ff247b82 */ /* 0x000e620000000a00 */
[----:B------:R-:W3:Y:S01]  /*3f80*/  LDCU UR5, c[0x0][0x394] ;  /* 0x00007280ff0577ac */ /* 0x000ee20008000800 */
[----:B------:R-:W-:Y:S02]  /*3f90*/  IADD3.X R55, PT, PT, RZ, R55, RZ, P1, !PT ;  /* 0x00000037ff377210 */ /* 0x000fe40000ffe4ff */
[----:B------:R-:W-:Y:S02]  /*3fa0*/  IADD3.X R59, PT, PT, RZ, R59, RZ, P2, !PT ;  /* 0x0000003bff3b7210 */ /* 0x000fe400017fe4ff */
[----:B------:R-:W-:Y:S02]  /*3fb0*/  IADD3.X R61, PT, PT, RZ, R61, RZ, P3, !PT ;  /* 0x0000003dff3d7210 */ /* 0x000fe40001ffe4ff */
[----:B------:R-:W4:Y:S08]  /*3fc0*/  LDC.64 R38, c[0x0][0x428] ;  /* 0x00010a00ff267b82 */ /* 0x000f300000000a00 */
[----:B------:R-:W5:Y:S01]  /*3fd0*/  LDC.64 R40, c[0x0][0x478] ;  /* 0x00011e00ff287b82 */ /* 0x000f620000000a00 */
[----:B------:R0:W-:Y:S04]  /*3fe0*/  STS.128 [R50], R4 ;  /* 0x0000000432007388 */ /* 0x0001e80000000c00 */
[----:B------:R-:W-:Y:S04]  /*3ff0*/  STS.128 [R50+0x10], R8 ;  /* 0x0000100832007388 */ /* 0x000fe80000000c00 */
[----:B------:R-:W-:Y:S04]  /*4000*/  STS.128 [R50+0x20], R12 ;  /* 0x0000200c32007388 */ /* 0x000fe80000000c00 */
[----:B------:R-:W-:Y:S01]  /*4010*/  STS.128 [R50+0x30], R16 ;  /* 0x0000301032007388 */ /* 0x000fe20000000c00 */
[----:B------:R-:W-:-:S03]  /*4020*/  NOP ;  /* 0x0000000000007918 */ /* 0x000fc60000000000 */
[----:B--2---:R-:W2:Y:S01]  /*4030*/  LDS.128 R20, [R52] ;  /* 0x0000000034147984 */ /* 0x004ea20000000c00 */
        /* <DEDUP_REMOVED lines=12> */
[----:B------:R-:W-:-:S04]  /*4100*/  IADD3 R4, P0, PT, R2, R5, RZ ;  /* 0x0000000502047210 */ /* 0x000fc80007f1e0ff */
[----:B------:R-:W-:Y:S02]  /*4110*/  IADD3.X R5, PT, PT, R3, R7, RZ, P0, !PT ;  /* 0x0000000703057210 */ /* 0x000fe400007fe4ff */
[----:B---3--:R-:W-:-:S03]  /*4120*/  ISETP.GE.AND P0, PT, R60, UR5, PT ;  /* 0x000000053c007c0c */ /* 0x008fc6000bf06270 */
[----:B--2---:R2:W-:Y:S04]  /*4130*/  STG.E.128 desc[UR18][R4.64], R20 ;  /* 0x0000001404007986 */ /* 0x0045e8000c101d12 */
[----:B0-----:R2:W-:Y:S04]  /*4140*/  STG.E.128 desc[UR18][R4.64+0x200], R24 ;  /* 0x0002001804007986 */ /* 0x0015e8000c101d12 */
[----:B------:R2:W-:Y:S04]  /*4150*/  STG.E.128 desc[UR18][R4.64+0x400], R28 ;  /* 0x0004001c04007986 */ /* 0x0005e8000c101d12 */
[----:B-1----:R2:W-:Y:S01]  /*4160*/  STG.E.128 desc[UR18][R4.64+0x600], R32 ;  /* 0x0006002004007986 */ /* 0x0025e2000c101d12 */
[----:B------:R-:W-:Y:S05]  /*4170*/  @!P0 BRA `(.L_x_2998) ;  /* 0xffffffc400608947 */ /* 0x000fea000383ffff */
[----:B------:R-:W-:Y:S05]  /*4180*/  EXIT ;  /* 0x000000000000794d */ /* 0x000fea0003800000 */
.L_x_2999:
        /* <DEDUP_REMOVED lines=15> */
.L_x_5036:


//--------------------- .text._Z25selective_scan_fwd_kernelI32Selective_Scan_fwd_kernel_traitsILi128ELi16ELi1ELb1ELb1ELb0ELb1EffEEv13SSMParamsBase --------------------------
	.section	.text._Z25selective_scan_fwd_kernelI32Selective_Scan_fwd_kernel_traitsILi128ELi16ELi1ELb1ELb1ELb0ELb1EffEEv13SSMParamsBase,"ax",@progbits
	.align	128
        .global         _Z25selective_scan_fwd_kernelI32Selective_Scan_fwd_kernel_traitsILi128ELi16ELi1ELb1ELb1ELb0ELb1EffEEv13SSMParamsBase
        .type           _Z25selective_scan_fwd_kernelI32Selective_Scan_fwd_kernel_traitsILi128ELi16ELi1ELb1ELb1ELb0ELb1EffEEv13SSMParamsBase,@function
        .size           _Z25selective_scan_fwd_kernelI32Selective_Scan_fwd_kernel_traitsILi128ELi16ELi1ELb1ELb1ELb0ELb1EffEEv13SSMParamsBase,(.L_x_5037 - _Z25selective_scan_fwd_kernelI32Selective_Scan_fwd_kernel_traitsILi128ELi16ELi1ELb1ELb1ELb0ELb1EffEEv13SSMParamsBase)
        .other          _Z25selective_scan_fwd_kernelI32Selective_Scan_fwd_kernel_traitsILi128ELi16ELi1ELb1ELb1ELb0ELb1EffEEv13SSMParamsBase,@"STO_CUDA_ENTRY STV_DEFAULT"
_Z25selective_scan_fwd_kernelI32Selective_Scan_fwd_kernel_traitsILi128ELi16ELi1ELb1ELb1ELb0ELb1EffEEv13SSMParamsBase:
.text._Z25selective_scan_fwd_kernelI32Selective_Scan_fwd_kernel_traitsILi128ELi16ELi1ELb1ELb1ELb0ELb1EffEEv13SSMParamsBase:
        /* <DEDUP_REMOVED lines=112> */
.L_x_3038:
        /* <DEDUP_REMOVED lines=85> */
.L_x_3001:
[----:B------:R-:W-:Y:S05]  /*0c50*/  BSYNC.RECONVERGENT B0 ;  /* 0x0000000000007941 */ /* 0x000fea0003800200 */
.L_x_3000:
        /* <DEDUP_REMOVED lines=34> */
.L_x_3003:
[----:B------:R-:W-:Y:S05]  /*0e80*/  BSYNC.RECONVERGENT B0 ;  /* 0x0000000000007941 */ /* 0x000fea0003800200 */
.L_x_3002:
        /* <DEDUP_REMOVED lines=36> */
.L_x_3005:
[----:B------:R-:W-:Y:S05]  /*10d0*/  BSYNC.RECONVERGENT B0 ;  /* 0x0000000000007941 */ /* 0x000fea0003800200 */
.L_x_3004:
        /* <DEDUP_REMOVED lines=34> */
.L_x_3007:
[----:B------:R-:W-:Y:S05]  /*1300*/  BSYNC.RECONVERGENT B0 ;  /* 0x0000000000007941 */ /* 0x000fea0003800200 */
.L_x_3006:
        /* <DEDUP_REMOVED lines=36> */
.L_x_3009:
[----:B------:R-:W-:Y:S05]  /*1550*/  BSYNC.RECONVERGENT B0 ;  /* 0x0000000000007941 */ /* 0x000fea0003800200 */
.L_x_3008:
        /* <DEDUP_REMOVED lines=34> */
.L_x_3011:
[----:B------:R-:W-:Y:S05]  /*1780*/  BSYNC.RECONVERGENT B0 ;  /* 0x0000000000007941 */ /* 0x000fea0003800200 */
.L_x_3010:
        /* <DEDUP_REMOVED lines=36> */
.L_x_3013:
[----:B------:R-:W-:Y:S05]  /*19d0*/  BSYNC.RECONVERGENT B0 ;  /* 0x0000000000007941 */ /* 0x000fea0003800200 */
.L_x_3012:
        /* <DEDUP_REMOVED lines=34> */
.L_x_3015:
[----:B------:R-:W-:Y:S05]  /*1c00*/  BSYNC.RECONVERGENT B0 ;  /* 0x0000000000007941 */ /* 0x000fea0003800200 */
.L_x_3014:
        /* <DEDUP_REMOVED lines=36> */
.L_x_3017:
[----:B------:R-:W-:Y:S05]  /*1e50*/  BSYNC.RECONVERGENT B0 ;  /* 0x0000000000007941 */ /* 0x000fea0003800200 */
.L_x_3016:
        /* <DEDUP_REMOVED lines=34> */
.L_x_3019:
[----:B------:R-:W-:Y:S05]  /*2080*/  BSYNC.RECONVERGENT B0 ;  /* 0x0000000000007941 */ /* 0x000fea0003800200 */
.L_x_3018:
        /* <DEDUP_REMOVED lines=39> */
.L_x_3021:
[----:B------:R-:W-:Y:S05]  /*2300*/  BSYNC.RECONVERGENT B0 ;  /* 0x0000000000007941 */ /* 0x000fea0003800200 */
.L_x_3020:
        /* <DEDUP_REMOVED lines=32> */
.L_x_3023:
[----:B------:R-:W-:Y:S05]  /*2510*/  BSYNC.RECONVERGENT B0 ;  /* 0x0000000000007941 */ /* 0x000fea0003800200 */
.L_x_3022:
        /* <DEDUP_REMOVED lines=32> */
.L_x_3025:
[----:B------:R-:W-:Y:S05]  /*2720*/  BSYNC.RECONVERGENT B0 ;  /* 0x0000000000007941 */ /* 0x000fea0003800200 */
.L_x_3024:
        /* <DEDUP_REMOVED lines=32> */
.L_x_3027:
[----:B------:R-:W-:Y:S05]  /*2930*/  BSYNC.RECONVERGENT B0 ;  /* 0x0000000000007941 */ /* 0x000fea0003800200 */
.L_x_3026:
        /* <DEDUP_REMOVED lines=32> */
.L_x_3029:
[----:B------:R-:W-:Y:S05]  /*2b40*/  BSYNC.RECONVERGENT B0 ;  /* 0x0000000000007941 */ /* 0x000fea0003800200 */
.L_x_3028:
        /* <DEDUP_REMOVED lines=32> */
.L_x_3031:
[----:B------:R-:W-:Y:S05]  /*2d50*/  BSYNC.RECONVERGENT B0 ;  /* 0x0000000000007941 */ /* 0x000fea0003800200 */
.L_x_3030:
        /* <DEDUP_REMOVED lines=52> */
.L_x_3037:
        /* <DEDUP_REMOVED lines=174> */
.L_x_3034:
[----:B------:R-:W-:Y:S05]  /*3b80*/  BSYNC.RECONVERGENT B0 ;  /* 0x0000000000007941 */ /* 0x000fea0003800200 */
.L_x_3033:
        /* <DEDUP_REMOVED lines=30> */
.L_x_3036:
[----:B------:R-:W-:Y:S05]  /*3d70*/  BSYNC.RECONVERGENT B0 ;  /* 0x0000000000007941 */ /* 0x000fea0003800200 */
.L_x_3035:
        /* <DEDUP_REMOVED lines=27> */
.L_x_3032:
[----:B------:R-:W-:Y:S01]  /*3f30*/  BAR.SYNC.DEFER_BLOCKING 0x0 ;  /* 0x0000000000007b1d */ /* 0x000fe20000010000 */
[----:B------:R-:W-:Y:S01]  /*3f40*/  HFMA2 R37, -RZ, RZ, 0, 0 ;  /* 0x00000000ff257431 */ /* 0x000fe200000001ff */
[----:B------:R-:W-:-:S06]  /*3f50*/  SHF.L.U32 R36, R60, 0xb, RZ ;  /* 0x0000000b3c247819 */ /* 0x000fcc00000006ff */
[----:B------:R-:W1:Y:S01]  /*3f60*/  LDC.64 R42, c[0x0][0x420] ;  /* 0x00010800ff2a7b82 */ /* 0x000e620000000a00 */
[----:B------:R-:W3:Y:S07]  /*3f70*/  LDCU UR5, c[0x0][0x394] ;  /* 0x00007280ff0577ac */ /* 0x000eee0008000800 */
        /* <DEDUP_REMOVED lines=10> */
[----:B------:R-:W3:Y:S01]  /*4020*/  LDS.128 R32, [R52] ;  /* 0x0000000034207984 */ /* 0x000ee20000000c00 */
[C---:B----4-:R-:W-:Y:S01]  /*4030*/  IMAD.WIDE.U32 R38, R73.reuse, R44, R38 ;  /* 0x0000002c49267225 */ /* 0x050fe200078e0026 */
[----:B------:R-:W4:Y:S02]  /*4040*/  LDC.64 R76, c[0x0][0x418] ;  /* 0x00010600ff4c7b82 */ /* 0x000f240000000a00 */
[----:B0-----:R-:W0:Y:S01]  /*4050*/  LDS.128 R28, [R52+0x200] ;  /* 0x00020000341c7984 */ /* 0x001e220000000c00 */
[----:B------:R-:W-:Y:S01]  /*4060*/  IMAD R45, R73, R45, R39 ;  /* 0x0000002d492d7224 */ /* 0x000fe200078e0227 */
[C---:B-----5:R-:W-:Y:S02]  /*4070*/  LEA R39, P0, R38.reuse, R46, 0x2 ;  /* 0x0000002e26277211 */ /* 0x060fe400078010ff */
[----:B------:R-:W5:Y:S02]  /*4080*/  LDS.128 R24, [R52+0x400] ;  /* 0x0004000034187984 */ /* 0x000f640000000c00 */
[----:B------:R-:W3:Y:S01]  /*4090*/  LDC.64 R78, c[0x0][0x488] ;  /* 0x00012200ff4e7b82 */ /* 0x000ee20000000a00 */
[----:B------:R-:W-:Y:S01]  /*40a0*/  LEA.HI.X R45, R38, R47, R45, 0x2, P0 ;  /* 0x0000002f262d7211 */ /* 0x000fe200000f142d */
[----:B--2---:R-:W2:Y:S01]  /*40b0*/  LDS.128 R20, [R52+0x600] ;  /* 0x0006000034147984 */ /* 0x004ea20000000c00 */
[----:B------:R-:W-:Y:S01]  /*40c0*/  IADD3 R38, P0, PT, R2, R39, RZ ;  /* 0x0000002702267210 */ /* 0x000fe20007f1e0ff */
[----:B-1----:R-:W-:-:S03]  /*40d0*/  IMAD.WIDE.U32 R40, R48, UR20, R36 ;  /* 0x0000001430287c25 */ /* 0x002fc6000f8e0024 */
[----:B------:R-:W-:Y:S01]  /*40e0*/  IADD3.X R39, PT, PT, R3, R45, RZ, P0, !PT ;  /* 0x0000002d03277210 */ /* 0x000fe200007fe4ff */
[----:B------:R-:W-:Y:S02]  /*40f0*/  IMAD R41, R49, UR20, R41 ;  /* 0x0000001431297c24 */ /* 0x000fe4000f8e0229 */
[----:B----4-:R-:W-:-:S04]  /*4100*/  IMAD.WIDE.U32 R40, R73, R76, R40 ;  /* 0x0000004c49287225 */ /* 0x010fc800078e0028 */
[----:B------:R-:W-:Y:S01]  /*4110*/  IMAD R43, R73, R77, R41 ;  /* 0x0000004d492b7224 */ /* 0x000fe200078e0229 */
[----:B---3--:R-:W-:-:S04]  /*4120*/  LEA R41, P1, R40, R78, 0x2 ;  /* 0x0000004e28297211 */ /* 0x008fc800078210ff */
[----:B------:R-:W-:Y:S01]  /*4130*/  LEA.HI.X R43, R40, R79, R43, 0x2, P1 ;  /* 0x0000004f282b7211 */ /* 0x000fe200008f142b */
[----:B------:R-:W-:Y:S01]  /*4140*/  STG.E.128 desc[UR18][R38.64], R32 ;  /* 0x0000002026007986 */ /* 0x000fe2000c101d12 */
[----:B------:R-:W-:-:S03]  /*4150*/  IADD3 R40, P1, PT, R2, R41, RZ ;  /* 0x0000002902287210 */ /* 0x000fc60007f3e0ff */
[----:B0-----:R-:W-:Y:S01]  /*4160*/  STG.E.128 desc[UR18][R38.64+0x200], R28 ;  /* 0x0002001c26007986 */ /* 0x001fe2000c101d12 */
[----:B------:R-:W-:-:S03]  /*4170*/  IADD3.X R41, PT, PT, R3, R43, RZ, P1, !PT ;  /* 0x0000002b03297210 */ /* 0x000fc60000ffe4ff */
[----:B-----5:R-:W-:Y:S04]  /*4180*/  STG.E.128 desc[UR18][R38.64+0x400], R24 ;  /* 0x0004001826007986 */ /* 0x020fe8000c101d12 */
[----:B--2---:R-:W-:Y:S01]  /*4190*/  STG.E.128 desc[UR18][R38.64+0x600], R20 ;  /* 0x0006001426007986 */ /* 0x004fe2000c101d12 */
        /* <DEDUP_REMOVED lines=145> */
.L_x_3039:
        /* <DEDUP_REMOVED lines=13> */
.L_x_5037:


//--------------------- .text._Z25selective_scan_fwd_kernelI32Selective_Scan_fwd_kernel_traitsILi128ELi16ELi1ELb1ELb1ELb1ELb0EffEEv13SSMParamsBase --------------------------
	.section	.text._Z25selective_scan_fwd_kernelI32Selective_Scan_fwd_kernel_traitsILi128ELi16ELi1ELb1ELb1ELb1ELb0EffEEv13SSMParamsBase,"ax",@progbits
	.align	128
        .global         _Z25selective_scan_fwd_kernelI32Selective_Scan_fwd_kernel_traitsILi128ELi16ELi1ELb1ELb1ELb1ELb0EffEEv13SSMParamsBase
        .type           _Z25selective_scan_fwd_kernelI32Selective_Scan_fwd_kernel_traitsILi128ELi16ELi1ELb1ELb1ELb1ELb0EffEEv13SSMParamsBase,@function
        .size           _Z25selective_scan_fwd_kernelI32Selective_Scan_fwd_kernel_traitsILi128ELi16ELi1ELb1ELb1ELb1ELb0EffEEv13SSMParamsBase,(.L_x_5038 - _Z25selective_scan_fwd_kernelI32Selective_Scan_fwd_kernel_traitsILi128ELi16ELi1ELb1ELb1ELb1ELb0EffEEv13SSMParamsBase)
        .other          _Z25selective_scan_fwd_kernelI32Selective_Scan_fwd_kernel_traitsILi128ELi16ELi1ELb1ELb1ELb1ELb0EffEEv13SSMParamsBase,@"STO_CUDA_ENTRY STV_DEFAULT"
_Z25selective_scan_fwd_kernelI32Selective_Scan_fwd_kernel_traitsILi128ELi16ELi1ELb1ELb1ELb1ELb0EffEEv13SSMParamsBase:
.text._Z25selective_scan_fwd_kernelI32Selective_Scan_fwd_kernel_traitsILi128ELi16ELi1ELb1ELb1ELb1ELb0EffEEv13SSMParamsBase:
        /* <DEDUP_REMOVED lines=44> */
[----:B------:R-:W-:Y:S01]  /*02c0*/  @!P1 IADD3 R7, PT, PT, R7, 0x1, RZ ;  /* 0x0000000107079810 */ /* 0x000fe20007ffe0ff */
[----:B------:R-:W-:Y:S01]  /*02d0*/  UIMAD.WIDE.U32 UR6, UR20, UR12, URZ ;  /* 0x0000000c140672a5 */ /* 0x000fe2000f8e00ff */
[----:B------:R-:W-:Y:S01]  /*02e0*/  ISETP.GE.AND P2, PT, R0, RZ, PT ;  /* 0x000000ff0000720c */ /* 0x000fe20003f46270 */
[----:B------:R-:W0:Y:S01]  /*02f0*/  LDC.64 R8, c[0x0][0x460] ;  /* 0x00011800ff087b82 */ /* 0x000e220000000a00 */
[----:B------:R-:W-:-:S05]  /*0300*/  ISETP.NE.AND P1, PT, R11, RZ, PT ;  /* 0x000000ff0b00720c */ /* 0x000fca0003f25270 */
[----:B------:R-:W-:-:S04]  /*0310*/  @P0 IADD3 R7, PT, PT, R7, 0x1, RZ ;  /* 0x0000000107070810 */ /* 0x000fc80007ffe0ff */
[----:B------:R-:W-:-:S04]  /*0320*/  MOV R0, R7 ;  /* 0x0000000700007202 */ /* 0x000fc80000000f00 */
[----:B------:R-:W-:Y:S02]  /*0330*/  @!P2 IADD3 R0, PT, PT, -R0, RZ, RZ ;  /* 0x000000ff0000a210 */ /* 0x000fe40007ffe1ff */
[----:B------:R-:W-:Y:S02]  /*0340*/  @!P1 LOP3.LUT R0, RZ, R11, RZ, 0x33, !PT ;  /* 0x0000000bff009212 */ /* 0x000fe400078e33ff */
[----:B------:R-:W3:Y:S01]  /*0350*/  LDC.64 R10, c[0x0][0x468] ;  /* 0x00011a00ff0a7b82 */ /* 0x000ee20000000a00 */
[----:B------:R-:W-:Y:S02]  /*0360*/  UIMAD UR9, UR20, UR9, UR5 ;  /* 0x00000009140972a4 */ /* 0x000fe4000f8e0205 */
[----:B------:R-:W-:Y:S01]  /*0370*/  UIMAD UR8, UR20, UR13, UR7 ;  /* 0x0000000d140872a4 */ /* 0x000fe2000f8e0207 */
[----:B----4-:R-:W-:Y:S01]  /*0380*/  ISETP.GE.AND P0, PT, R31, 0x1, PT ;  /* 0x000000011f00780c */ /* 0x010fe20003f06270 */
[----:B------:R-:W4:Y:S01]  /*0390*/  LDCU.64 UR12, c[0x0][0x3d0] ;  /* 0x00007a00ff0c77ac */ /* 0x000f220008000a00 */
[----:B------:R-:W-:-:S02]  /*03a0*/  MOV R3, UR5 ;  /* 0x0000000500037c02 */ /* 0x000fc40008000f00 */
[----:B------:R-:W-:Y:S02]  /*03b0*/  MOV R5, UR7 ;  /* 0x0000000700057c02 */ /* 0x000fe40008000f00 */
[----:B------:R-:W-:Y:S02]  /*03c0*/  MOV R2, UR4 ;  /* 0x0000000400027c02 */ /* 0x000fe40008000f00 */
[----:B------:R-:W-:Y:S02]  /*03d0*/  MOV R4, UR6 ;  /* 0x0000000600047c02 */ /* 0x000fe40008000f00 */
[----:B------:R-:W-:Y:S02]  /*03e0*/  MOV R3, UR9 ;  /* 0x0000000900037c02 */ /* 0x000fe40008000f00 */
[----:B------:R-:W-:Y:S01]  /*03f0*/  MOV R5, UR8 ;  /* 0x0000000800057c02 */ /* 0x000fe20008000f00 */
[----:B------:R-:W-:Y:S01]  /*0400*/  UIMAD.WIDE.U32 UR4, UR20, UR16, URZ ;  /* 0x00000010140472a5 */ /* 0x000fe2000f8e00ff */
[----:B------:R-:W-:-:S04]  /*0410*/  IMAD.WIDE.U32 R2, R30, UR10, R2 ;  /* 0x0000000a1e027c25 */ /* 0x000fc8000f8e0002 */
[----:B------:R-:W-:Y:S01]  /*0420*/  IMAD.WIDE.U32 R4, R30, UR14, R4 ;  /* 0x0000000e1e047c25 */ /* 0x000fe2000f8e0004 */
[----:B------:R-:W-:-:S03]  /*0430*/  UIMAD UR8, UR20, UR17, UR5 ;  /* 0x00000011140872a4 */ /* 0x000fc6000f8e0205 */
[C---:B------:R-:W-:Y:S02]  /*0440*/  IMAD R14, R30.reuse, UR11, R3 ;  /* 0x0000000b1e0e7c24 */ /* 0x040fe4000f8e0203 */
[----:B------:R-:W-:Y:S01]  /*0450*/  IMAD R13, R30, UR15, R5 ;  /* 0x0000000f1e0d7c24 */ /* 0x000fe2000f8e0205 */
[----:B-12-4-:R-:W-:Y:S06]  /*0460*/  @!P0 EXIT ;  /* 0x000000000000894d */ /* 0x016fec0003800000 */
[----:B------:R-:W1:Y:S01]  /*0470*/  S2R R27, SR_TID.X ;  /* 0x00000000001b7919 */ /* 0x000e620000002100 */
[----:B------:R-:W-:Y:S01]  /*0480*/  SHF.R.S32.HI R5, RZ, 0x1f, R0 ;  /* 0x0000001fff057819 */ /* 0x000fe20000011400 */
[----:B------:R-:W-:Y:S01]  /*0490*/  UIMAD.WIDE.U32 UR6, UR20, UR12, URZ ;  /* 0x0000000c140672a5 */ /* 0x000fe2000f8e00ff */
[C---:B0-----:R-:W-:Y:S01]  /*04a0*/  LEA R17, P0, R2.reuse, R8, 0x2 ;  /* 0x0000000802117211 */ /* 0x041fe200078010ff */
[----:B------:R-:W-:Y:S01]  /*04b0*/  UMOV UR5, UR8 ;  /* 0x0000000800057c82 */ /* 0x000fe20008000000 */
[----:B------:R-:W0:Y:S01]  /*04c0*/  LDC R15, c[0x0][0x384] ;  /* 0x0000e100ff0f7b82 */ /* 0x000e220000000800 */
[----:B------:R-:W-:Y:S01]  /*04d0*/  IMAD R3, R5, R18, RZ ;  /* 0x0000001205037224 */ /* 0x000fe200078e02ff */
[----:B------:R-:W-:Y:S01]  /*04e0*/  LEA.HI.X R14, R2, R9, R14, 0x2, P0 ;  /* 0x00000009020e7211 */ /* 0x000fe200000f140e */
[----:B------:R-:W-:Y:S01]  /*04f0*/  UIMAD UR7, UR20, UR13, UR7 ;  /* 0x0000000d140772a4 */ /* 0x000fe2000f8e0207 */
[----:B---3--:R-:W-:Y:S01]  /*0500*/  LEA R16, P0, R4, R10, 0x2 ;  /* 0x0000000a04107211 */ /* 0x008fe200078010ff */
[C---:B------:R-:W-:Y:S01]  /*0510*/  IMAD R9, R0.reuse, R19, R3 ;  /* 0x0000001300097224 */ /* 0x040fe200078e0203 */
[----:B------:R-:W2:Y:S01]  /*0520*/  LDCU.64 UR10, c[0x0][0x3a0] ;  /* 0x00007400ff0a77ac */ /* 0x000ea20008000a00 */
[----:B------:R-:W-:Y:S01]  /*0530*/  IMAD.WIDE.U32 R2, R0, R18, UR4 ;  /* 0x0000000400027e25 */ /* 0x000fe2000f8e0012 */
[----:B------:R-:W3:Y:S01]  /*0540*/  S2UR UR5, SR_CgaCtaId ;  /* 0x00000000000579c3 */ /* 0x000ee20000008800 */
[----:B------:R-:W-:Y:S01]  /*0550*/  LEA.HI.X R13, R4, R11, R13, 0x2, P0 ;  /* 0x0000000b040d7211 */ /* 0x000fe200000f140d */
[----:B------:R-:W4:Y:S01]  /*0560*/  LDCU UR8, c[0x0][0x38c] ;  /* 0x00007180ff0877ac */ /* 0x000f220008000800 */
[----:B------:R-:W-:Y:S01]  /*0570*/  IMAD.WIDE.U32 R6, R0, R22, UR6 ;  /* 0x0000000600067e25 */ /* 0x000fe2000f8e0016 */
[----:B------:R-:W-:-:S02]  /*0580*/  LEA R11, P0, R2, R20, 0x2 ;  /* 0x00000014020b7211 */ /* 0x000fc400078010ff */
[----:B------:R-:W-:Y:S01]  /*0590*/  IADD3 R9, PT, PT, R3, R9, RZ ;  /* 0x0000000903097210 */ /* 0x000fe20007ffe0ff */
[----:B------:R-:W-:Y:S01]  /*05a0*/  IMAD R5, R5, R22, RZ ;  /* 0x0000001605057224 */ /* 0x000fe200078e02ff */
[----:B------:R-:W4:Y:S01]  /*05b0*/  LDC.64 R32, c[0x0][0x440] ;  /* 0x00011000ff207b82 */ /* 0x000f220000000a00 */
[----:B------:R-:W-:Y:S01]  /*05c0*/  LEA R10, P1, R6, R24, 0x2 ;  /* 0x00000018060a7211 */ /* 0x000fe200078210ff */
[----:B------:R-:W-:Y:S01]  /*05d0*/  UMOV UR4, 0x400 ;  /* 0x0000040000047882 */ /* 0x000fe20000000000 */
[----:B------:R-:W-:Y:S01]  /*05e0*/  IMAD R5, R0, R23, R5 ;  /* 0x0000001700057224 */ /* 0x000fe200078e0205 */
[----:B------:R-:W-:Y:S01]  /*05f0*/  LEA.HI.X R9, R2, R21, R9, 0x2, P0 ;  /* 0x0000001502097211 */ /* 0x000fe200000f1409 */
[----:B------:R-:W0:Y:S01]  /*0600*/  LDCU.U8 UR7, c[0x0][0x39e] ;  /* 0x000073c0ff0777ac */ /* 0x000e220008000000 */
[----:B------:R-:W-:Y:S02]  /*0610*/  MOV R22, RZ ;  /* 0x000000ff00167202 */ /* 0x000fe40000000f00 */
[----:B------:R-:W-:Y:S01]  /*0620*/  IADD3 R8, PT, PT, R7, R5, RZ ;  /* 0x0000000507087210 */ /* 0x000fe20007ffe0ff */
[----:B--2---:R-:W-:Y:S01]  /*0630*/  IMAD.WIDE.U32 R4, R30, UR10, RZ ;  /* 0x0000000a1e047c25 */ /* 0x004fe2000f8e00ff */
[----:B-1----:R-:W-:-:S03]  /*0640*/  SHF.L.U32 R24, R27, 0x2, RZ ;  /* 0x000000021b187819 */ /* 0x002fc600000006ff */
[----:B0-----:R-:W-:Y:S01]  /*0650*/  IMAD R0, R15, UR20, R30 ;  /* 0x000000140f007c24 */ /* 0x001fe2000f8e021e */
[----:B------:R-:W-:Y:S01]  /*0660*/  LEA.HI.X R8, R6, R25, R8, 0x2, P1 ;  /* 0x0000001906087211 */ /* 0x000fe200008f1408 */
[----:B------:R-:W-:Y:S01]  /*0670*/  IMAD R25, R30, UR11, R5 ;  /* 0x0000000b1e197c24 */ /* 0x000fe2000f8e0205 */
[----:B------:R-:W-:Y:S01]  /*0680*/  LOP3.LUT R24, R24, 0xf80, RZ, 0xc0, !PT ;  /* 0x00000f8018187812 */ /* 0x000fe200078ec0ff */
[----:B---3--:R-:W-:Y:S01]  /*0690*/  ULEA UR4, UR5, UR4, 0x18 ;  /* 0x0000000405047291 */ /* 0x008fe2000f8ec0ff */
[----:B------:R-:W-:Y:S01]  /*06a0*/  IMAD R0, R0, R31, RZ ;  /* 0x0000001f00007224 */ /* 0x000fe200078e02ff */
[--C-:B------:R-:W-:Y:S02]  /*06b0*/  SHF.R.U32.HI R18, RZ, 0x5, R27.reuse ;  /* 0x00000005ff127819 */ /* 0x100fe4000001161b */
[----:B------:R-:W-:Y:S01]  /*06c0*/  LOP3.LUT R21, R24, 0x1f, R27, 0xf8, !PT ;  /* 0x0000001f18157812 */ /* 0x000fe200078ef81b */
[----:B----4-:R-:W-:Y:S01]  /*06d0*/  IMAD R23, R0, UR8, RZ ;  /* 0x0000000800177c24 */ /* 0x010fe2000f8e02ff */
[----:B------:R-:W-:-:S02]  /*06e0*/  LOP3.LUT R19, R27, 0x1f, RZ, 0xc0, !PT ;  /* 0x0000001f1b137812 */ /* 0x000fc400078ec0ff */
[C---:B------:R-:W-:Y:S01]  /*06f0*/  LEA R26, P0, R4.reuse, R32, 0x2 ;  /* 0x00000020041a7211 */ /* 0x040fe200078010ff */
[----:B------:R-:W-:Y:S01]  /*0700*/  IMAD.WIDE.U32 R150, R21, 0x10, RZ ;  /* 0x0000001015967825 */ /* 0x000fe200078e00ff */
[----:B------:R-:W-:Y:S02]  /*0710*/  LOP3.LUT R20, R27, 0x3e0, RZ, 0xc0, !PT ;  /* 0x000003e01b147812 */ /* 0x000fe400078ec0ff */
[----:B------:R-:W-:Y:S02]  /*0720*/  LEA.HI.X R25, R4, R33, R25, 0x2, P0 ;  /* 0x0000002104197211 */ /* 0x000fe400000f1419 */
[----:B------:R-:W-:Y:S02]  /*0730*/  LEA R15, R18, UR4, 0x3 ;  /* 0x00000004120f7c11 */ /* 0x000fe4000f8e18ff */
[----:B------:R-:W-:-:S07]  /*0740*/  LOP3.LUT R12, R150, 0x400, RZ, 0xfc, !PT ;  /* 0x00000400960c7812 */ /* 0x000fce00078efcff */
.L_x_3078:
[----:B------:R-:W-:Y:S01]  /*0750*/  BAR.SYNC.DEFER_BLOCKING 0x0 ;  /* 0x0000000000007b1d */ /* 0x000fe20000010000 */
[----:B-1----:R-:W-:-:S04]  /*0760*/  IADD3 R2, P0, PT, R150, R17, RZ ;  /* 0x0000001196027210 */ /* 0x002fc80007f1e0ff */
[----:B------:R-:W-:Y:S01]  /*0770*/  IADD3.X R3, PT, PT, R151, R14, RZ, P0, !PT ;  /* 0x0000000e97037210 */ /* 0x000fe200007fe4ff */
[----:B0-----:R-:W0:Y:S02]  /*0780*/  S2R R7, SR_LANEID ;  /* 0x0000000000077919 */ /* 0x001e240000000000 */
[----:B------:R-:W1:Y:S01]  /*0790*/  S2UR UR5, SR_CgaCtaId ;  /* 0x00000000000579c3 */ /* 0x000e620000008800 */
[----:B------:R-:W-:-:S07]  /*07a0*/  UMOV UR4, 0x400 ;  /* 0x0000040000047882 */ /* 0x000fce0000000000 */
[----:B------:R-:W2:Y:S01]  /*07b0*/  LDC R115, c[0x0][0x38c] ;  /* 0x0000e300ff737b82 */ /* 0x000ea20000000800 */
[----:B------:R-:W3:Y:S04]  /*07c0*/  LDG.E.128 R32, desc[UR18][R2.64] ;  /* 0x0000001202207981 */ /* 0x000ee8000c1e1d00 */
[----:B------:R-:W4:Y:S04]  /*07d0*/  LDG.E.128 R36, desc[UR18][R2.64+0x200] ;  /* 0x0002001202247981 */ /* 0x000f28000c1e1d00 */
[----:B------:R-:W2:Y:S04]  /*07e0*/  LDG.E.128 R40, desc[UR18][R2.64+0x400] ;  /* 0x0004001202287981 */ /* 0x000ea8000c1e1d00 */
[----:B------:R-:W2:Y:S01]  /*07f0*/  LDG.E.128 R44, desc[UR18][R2.64+0x600] ;  /* 0x00060012022c7981 */ /* 0x000ea2000c1e1d00 */
[----:B-1----:R-:W-:Y:S01]  /*0800*/  ULEA UR4, UR5, UR4, 0x18 ;  /* 0x0000000405047291 */ /* 0x002fe2000f8ec0ff */
[----:B------:R-:W-:-:S02]  /*0810*/  IADD3 R64, P0, PT, R150, R16, RZ ;  /* 0x0000001096407210 */ /* 0x000fc40007f1e0ff */
[-C--:B0-----:R-:W-:Y:S02]  /*0820*/  IADD3 R6, PT, PT, R24, R7.reuse, RZ ;  /* 0x0000000718067210 */ /* 0x081fe40007ffe0ff */
[----:B------:R-:W-:Y:S02]  /*0830*/  IADD3 R4, PT, PT, R20, R7, RZ ;  /* 0x0000000714047210 */ /* 0x000fe40007ffe0ff */
[----:B------:R-:W-:Y:S02]  /*0840*/  LEA R6, R6, UR4, 0x4 ;  /* 0x0000000406067c11 */ /* 0x000fe4000f8e20ff */
[----:B------:R-:W-:Y:S02]  /*0850*/  LEA R4, R4, UR4, 0x6 ;  /* 0x0000000404047c11 */ /* 0x000fe4000f8e30ff */
[----:B------:R-:W-:Y:S01]  /*0860*/  IADD3.X R65, PT, PT, R151, R13, RZ, P0, !PT ;  /* 0x0000000d97417210 */ /* 0x000fe200007fe4ff */
        /* <DEDUP_REMOVED lines=70> */
.L_x_3041:
[----:B------:R-:W-:Y:S05]  /*0cd0*/  BSYNC.RECONVERGENT B0 ;  /* 0x0000000000007941 */ /* 0x000fea0003800200 */
.L_x_3040:
        /* <DEDUP_REMOVED lines=34> */
.L_x_3043:
[----:B------:R-:W-:Y:S05]  /*0f00*/  BSYNC.RECONVERGENT B0 ;  /* 0x0000000000007941 */ /* 0x000fea0003800200 */
.L_x_3042:
        /* <DEDUP_REMOVED lines=36> */
.L_x_3045:
[----:B------:R-:W-:Y:S05]  /*1150*/  BSYNC.RECONVERGENT B0 ;  /* 0x0000000000007941 */ /* 0x000fea0003800200 */
.L_x_3044:
        /* <DEDUP_REMOVED lines=34> */
.L_x_3047:
[----:B------:R-:W-:Y:S05]  /*1380*/  BSYNC.RECONVERGENT B0 ;  /* 0x0000000000007941 */ /* 0x000fea0003800200 */
.L_x_3046:
        /* <DEDUP_REMOVED lines=36> */
.L_x_3049:
[----:B------:R-:W-:Y:S05]  /*15d0*/  BSYNC.RECONVERGENT B0 ;  /* 0x0000000000007941 */ /* 0x000fea0003800200 */
.L_x_3048:
        /* <DEDUP_REMOVED lines=34> */
.L_x_3051:
[----:B------:R-:W-:Y:S05]  /*1800*/  BSYNC.RECONVERGENT B0 ;  /* 0x0000000000007941 */ /* 0x000fea0003800200 */
.L_x_3050:
        /* <DEDUP_REMOVED lines=36> */
.L_x_3053:
[----:B------:R-:W-:Y:S05]  /*1a50*/  BSYNC.RECONVERGENT B0 ;  /* 0x0000000000007941 */ /* 0x000fea0003800200 */
.L_x_3052:
        /* <DEDUP_REMOVED lines=34> */
.L_x_3055:
[----:B------:R-:W-:Y:S05]  /*1c80*/  BSYNC.RECONVERGENT B0 ;  /* 0x0000000000007941 */ /* 0x000fea0003800200 */
.L_x_3054:
        /* <DEDUP_REMOVED lines=36> */
.L_x_3057:
[----:B------:R-:W-:Y:S05]  /*1ed0*/  BSYNC.RECONVERGENT B0 ;  /* 0x0000000000007941 */ /* 0x000fea0003800200 */
.L_x_3056:
        /* <DEDUP_REMOVED lines=34> */
.L_x_3059:
[----:B------:R-:W-:Y:S05]  /*2100*/  BSYNC.RECONVERGENT B0 ;  /* 0x0000000000007941 */ /* 0x000fea0003800200 */
.L_x_3058:
        /* <DEDUP_REMOVED lines=39> */
.L_x_3061:
[----:B------:R-:W-:Y:S05]  /*2380*/  BSYNC.RECONVERGENT B0 ;  /* 0x0000000000007941 */ /* 0x000fea0003800200 */
.L_x_3060:
        /* <DEDUP_REMOVED lines=32> */
.L_x_3063:
[----:B------:R-:W-:Y:S05]  /*2590*/  BSYNC.RECONVERGENT B0 ;  /* 0x0000000000007941 */ /* 0x000fea0003800200 */
.L_x_3062:
        /* <DEDUP_REMOVED lines=32> */
.L_x_3065:
[----:B------:R-:W-:Y:S05]  /*27a0*/  BSYNC.RECONVERGENT B0 ;  /* 0x0000000000007941 */ /* 0x000fea0003800200 */
.L_x_3064:
        /* <DEDUP_REMOVED lines=32> */
.L_x_3067:
[----:B------:R-:W-:Y:S05]  /*29b0*/  BSYNC.RECONVERGENT B0 ;  /* 0x0000000000007941 */ /* 0x000fea0003800200 */
.L_x_3066:
        /* <DEDUP_REMOVED lines=32> */
.L_x_3069:
[----:B------:R-:W-:Y:S05]  /*2bc0*/  BSYNC.RECONVERGENT B0 ;  /* 0x0000000000007941 */ /* 0x000fea0003800200 */
.L_x_3068:
        /* <DEDUP_REMOVED lines=32> */
.L_x_3071:
[----:B------:R-:W-:Y:S05]  /*2dd0*/  BSYNC.RECONVERGENT B0 ;  /* 0x0000000000007941 */ /* 0x000fea0003800200 */
.L_x_3070:
        /* <DEDUP_REMOVED lines=22> */
[-C--:B------:R-:W-:Y:S01]  /*2f40*/  IADD3 R156, P1, PT, R10, R12.reuse, RZ ;  /* 0x0000000c0a9c7210 */ /* 0x080fe20007f3e0ff */
[----:B------:R-:W-:Y:S01]  /*2f50*/  FMUL.FTZ R99, R60, R5 ;  /* 0x000000053c637220 */ /* 0x000fe20000410000 */
[----:B------:R-:W-:Y:S01]  /*2f60*/  IADD3 R154, P2, PT, R11, R12, RZ ;  /* 0x0000000c0b9a7210 */ /* 0x000fe20007f5e0ff */
        /* <DEDUP_REMOVED lines=20> */
[----:B------:R-:W-:Y:S02]  /*30b0*/  ISETP.EQ.AND P0, PT, R19, RZ, P0 ;  /* 0x000000ff1300720c */ /* 0x000fe40000702270 */
[----:B------:R-:W-:Y:S02]  /*30c0*/  MOV R117, R25 ;  /* 0x0000001900757202 */ /* 0x000fe40000000f00 */
[C---:B------:R-:W-:Y:S02]  /*30d0*/  IADD3.X R157, PT, PT, R151.reuse, R8, RZ, P1, !PT ;  /* 0x00000008979d7210 */ /* 0x040fe40000ffe4ff */
[----:B------:R-:W-:Y:S02]  /*30e0*/  IADD3.X R155, PT, PT, R151, R9, RZ, P2, !PT ;  /* 0x00000009979b7210 */ /* 0x000fe400017fe4ff */
[----:B0-----:R-:W-:Y:S02]  /*30f0*/  SHF.L.U64.HI R120, R80, 0x2, R81 ;  /* 0x0000000250787819 */ /* 0x001fe40000010251 */
[----:B-1----:R-:W-:-:S02]  /*3100*/  SHF.L.U64.HI R83, R82, 0x2, R83 ;  /* 0x0000000252537819 */ /* 0x002fc40000010253 */
[----:B--2---:R-:W-:-:S07]  /*3110*/  SHF.L.U64.HI R85, R84, 0x2, R85 ;  /* 0x0000000254557819 */ /* 0x004fce0000010255 */
.L_x_3077:
[----:B--2---:R-:W2:Y:S04]  /*3120*/  LDG.E.128 R64, desc[UR18][R154.64+-0x400] ;  /* 0xfffc00129a407981 */ /* 0x004ea8000c1e1d00 */
[----:B------:R-:W3:Y:S04]  /*3130*/  LDG.E.128 R68, desc[UR18][R154.64+-0x200] ;  /* 0xfffe00129a447981 */ /* 0x000ee8000c1e1d00 */
[----:B0-----:R-:W4:Y:S04]  /*3140*/  LDG.E.128 R72, desc[UR18][R154.64] ;  /* 0x000000129a487981 */ /* 0x001f28000c1e1d00 */
[----:B------:R-:W5:Y:S04]  /*3150*/  LDG.E.128 R76, desc[UR18][R154.64+0x200] ;  /* 0x000200129a4c7981 */ /* 0x000f68000c1e1d00 */
[----:B------:R-:W5:Y:S01]  /*3160*/  LDG.E R145, desc[UR18][R116.64] ;  /* 0x0000001274917981 */ /* 0x000f62000c1e1900 */
[----:B------:R-:W-:-:S03]  /*3170*/  ISETP.GE.AND P1, PT, R7, 0x1, PT ;  /* 0x000000010700780c */ /* 0x000fc60003f26270 */
[----:B--2---:R-:W-:Y:S04]  /*3180*/  STS.128 [R6], R64 ;  /* 0x0000004006007388 */ /* 0x004fe80000000c00 */
[----:B---3--:R-:W-:Y:S04]  /*3190*/  STS.128 [R6+0x200], R68 ;  /* 0x0002004406007388 */ /* 0x008fe80000000c00 */
[----:B----4-:R-:W-:Y:S04]  /*31a0*/  STS.128 [R6+0x400], R72 ;  /* 0x0004004806007388 */ /* 0x010fe80000000c00 */
[----:B-----5:R-:W-:Y:S01]  /*31b0*/  STS.128 [R6+0x600], R76 ;  /* 0x0006004c06007388 */ /* 0x020fe20000000c00 */
[----:B------:R-:W-:-:S03]  /*31c0*/  NOP ;  /* 0x0000000000007918 */ /* 0x000fc60000000000 */
[----:B------:R-:W2:Y:S04]  /*31d0*/  LDG.E.128 R48, desc[UR18][R156.64+-0x400] ;  /* 0xfffc00129c307981 */ /* 0x000ea8000c1e1d00 */
[----:B------:R-:W3:Y:S04]  /*31e0*/  LDG.E.128 R52, desc[UR18][R156.64+-0x200] ;  /* 0xfffe00129c347981 */ /* 0x000ee8000c1e1d00 */
[----:B------:R-:W4:Y:S04]  /*31f0*/  LDG.E.128 R56, desc[UR18][R156.64] ;  /* 0x000000129c387981 */ /* 0x000f28000c1e1d00 */
[----:B------:R-:W5:Y:S01]  /*3200*/  LDG.E.128 R60, desc[UR18][R156.64+0x200] ;  /* 0x000200129c3c7981 */ /* 0x000f62000c1e1d00 */
[----:B------:R-:W-:Y:S01]  /*3210*/  FMUL.FTZ R145, R145, 1.4426950216293334961 ;  /* 0x3fb8aa3b91917820 */ /* 0x000fe20000410000 */
[----:B------:R-:W0:Y:S01]  /*3220*/  S2UR UR6, SR_CgaCtaId ;  /* 0x00000000000679c3 */ /* 0x000e220000008800 */
[----:B------:R-:W-:Y:S01]  /*3230*/  UMOV UR5, 0x400 ;  /* 0x0000040000057882 */ /* 0x000fe20000000000 */
[----:B------:R-:W1:Y:S01]  /*3240*/  LDS.128 R64, [R4] ;  /* 0x0000000004407984 */ /* 0x000e620000000c00 */
[C---:B------:R-:W-:Y:S01]  /*3250*/  FMUL.FTZ R127, R145.reuse, R2 ;  /* 0x00000002917f7220 */ /* 0x040fe20000410000 */
[C---:B------:R-:W-:Y:S01]  /*3260*/  FMUL.FTZ R126, R145.reuse, R3 ;  /* 0x00000003917e7220 */ /* 0x040fe20000410000 */
[C---:B------:R-:W-:Y:S01]  /*3270*/  FMUL.FTZ R125, R145.reuse, R0 ;  /* 0x00000000917d7220 */ /* 0x040fe20000410000 */
[----:B------:R-:W1:Y:S01]  /*3280*/  LDS.128 R68, [R4+0x10] ;  /* 0x0000100004447984 */ /* 0x000e620000000c00 */
[C---:B------:R-:W-:Y:S01]  /*3290*/  FMUL.FTZ R124, R145.reuse, R87 ;  /* 0x00000057917c7220 */ /* 0x040fe20000410000 */
[C---:B------:R-:W-:Y:S01]  /*32a0*/  FMUL.FTZ R123, R145.reuse, R88 ;  /* 0x00000058917b7220 */ /* 0x040fe20000410000 */
[----:B------:R-:W1:Y:S01]  /*32b0*/  MUFU.EX2 R127, R127 ;  /* 0x0000007f007f7308 */ /* 0x000e620000000800 */
[----:B------:R-:W1:Y:S01]  /*32c0*/  LDS.128 R72, [R4+0x20] ;  /* 0x0000200004487984 */ /* 0x000e620000000c00 */
[C---:B------:R-:W-:Y:S01]  /*32d0*/  FMUL.FTZ R128, R145.reuse, R5 ;  /* 0x0000000591807220 */ /* 0x040fe20000410000 */
[C---:B------:R-:W-:Y:S01]  /*32e0*/  FMUL.FTZ R122, R145.reuse, R89 ;  /* 0x00000059917a7220 */ /* 0x040fe20000410000 */
[C---:B------:R-:W-:Y:S01]  /*32f0*/  FMUL.FTZ R121, R145.reuse, R90 ;  /* 0x0000005a91797220 */ /* 0x040fe20000410000 */
[----:B------:R-:W1:Y:S01]  /*3300*/  LDS.128 R76, [R4+0x30] ;  /* 0x00003000044c7984 */ /* 0x000e620000000c00 */
        /* <DEDUP_REMOVED lines=8> */
[----:B------:R-:W-:Y:S01]  /*3390*/  FMUL.FTZ R145, R145, R98 ;  /* 0x0000006291917220 */ /* 0x000fe20000410000 */
[----:B0-----:R-:W-:Y:S01]  /*33a0*/  ULEA UR5, UR6, UR5, 0x18 ;  /* 0x0000000506057291 */ /* 0x001fe2000f8ec0ff */
[----:B------:R-:W0:Y:S01]  /*33b0*/  MUFU.EX2 R125, R125 ;  /* 0x0000007d007d7308 */ /* 0x000e220000000800 */
[----:B------:R-:W-:Y:S01]  /*33c0*/  ISETP.NE.AND P2, PT, R18, 0x2, PT ;  /* 0x000000021200780c */ /* 0x000fe20003f45270 */
[----:B------:R-:W-:Y:S01]  /*33d0*/  BSSY.RECONVERGENT B0, `(.L_x_3073) ;  /* 0x000008b000007945 */ /* 0x000fe20003800200 */
[----:B------:R-:W-:-:S05]  /*33e0*/  ISETP.GE.U32.AND P3, PT, R27, 0x20, PT ;  /* 0x000000201b00780c */ /* 0x000fca0003f66070 */
[----:B------:R-:W0:Y:S08]  /*33f0*/  MUFU.EX2 R124, R124 ;  /* 0x0000007c007c7308 */ /* 0x000e300000000800 */
[----:B------:R-:W0:Y:S01]  /*3400*/  MUFU.EX2 R123, R123 ;  /* 0x0000007b007b7308 */ /* 0x000e220000000800 */
[----:B-1----:R-:W-:Y:S01]  /*3410*/  FMUL.FTZ R129, R99, R64 ;  /* 0x0000004063817220 */ /* 0x002fe20000410000 */
[----:B------:R-:W-:Y:S01]  /*3420*/  FMUL.FTZ R132, R100, R65 ;  /* 0x0000004164847220 */ /* 0x000fe20000410000 */
[----:B------:R-:W-:Y:S01]  /*3430*/  FMUL.FTZ R131, R101, R66 ;  /* 0x0000004265837220 */ /* 0x000fe20000410000 */
[----:B------:R-:W-:Y:S01]  /*3440*/  FMUL.FTZ R134, R102, R67 ;  /* 0x0000004366867220 */ /* 0x000fe20000410000 */
[----:B------:R-:W-:Y:S01]  /*3450*/  FMUL.FTZ R135, R103, R68 ;  /* 0x0000004467877220 */ /* 0x000fe20000410000 */
[----:B------:R-:W-:Y:S01]  /*3460*/  FFMA.FTZ R64, R129, R127, R132 ;  /* 0x0000007f81407223 */ /* 0x000fe20000010084 */
[----:B------:R-:W-:Y:S01]  /*3470*/  FMUL.FTZ R138, R104, R69 ;  /* 0x00000045688a7220 */ /* 0x000fe20000410000 */
[----:B------:R-:W1:Y:S01]  /*3480*/  MUFU.EX2 R128, R128 ;  /* 0x0000008000807308 */ /* 0x000e620000000800 */
[----:B------:R-:W-:Y:S01]  /*3490*/  FMUL.FTZ R137, R105, R70 ;  /* 0x0000004669897220 */ /* 0x000fe20000410000 */
[----:B------:R-:W-:Y:S01]  /*34a0*/  FFMA.FTZ R64, R126, R64, R131 ;  /* 0x000000407e407223 */ /* 0x000fe20000010083 */
[----:B------:R-:W-:Y:S01]  /*34b0*/  FMUL.FTZ R140, R106, R71 ;  /* 0x000000476a8c7220 */ /* 0x000fe20000410000 */
[----:B------:R-:W-:Y:S01]  /*34c0*/  FMUL.FTZ R142, R107, R72 ;  /* 0x000000486b8e7220 */ /* 0x000fe20000410000 */
[----:B------:R-:W-:Y:S01]  /*34d0*/  FMUL.FTZ R144, R108, R73 ;  /* 0x000000496c907220 */ /* 0x000fe20000410000 */
[----:B0-----:R-:W-:Y:S01]  /*34e0*/  FFMA.FTZ R64, R125, R64, R134 ;  /* 0x000000407d407223 */ /* 0x001fe20000010086 */
[----:B------:R-:W-:Y:S01]  /*34f0*/  FMUL.FTZ R143, R109, R74 ;  /* 0x0000004a6d8f7220 */ /* 0x000fe20000410000 */
[----:B------:R-:W0:Y:S01]  /*3500*/  MUFU.EX2 R122, R122 ;  /* 0x0000007a007a7308 */ /* 0x000e220000000800 */
[----:B------:R-:W-:Y:S01]  /*3510*/  FMUL.FTZ R146, R110, R75 ;  /* 0x0000004b6e927220 */ /* 0x000fe20000410000 */
[----:B------:R-:W-:Y:S01]  /*3520*/  FFMA.FTZ R64, R124, R64, R135 ;  /* 0x000000407c407223 */ /* 0x000fe20000010087 */
[----:B------:R-:W-:Y:S01]  /*3530*/  FMUL.FTZ R147, R111, R76 ;  /* 0x0000004c6f937220 */ /* 0x000fe20000410000 */
[----:B------:R-:W-:Y:S01]  /*3540*/  FMUL.FTZ R76, R112, R77 ;  /* 0x0000004d704c7220 */ /* 0x000fe20000410000 */
[----:B------:R-:W-:Y:S01]  /*3550*/  FMUL.FTZ R78, R113, R78 ;  /* 0x0000004e714e7220 */ /* 0x000fe20000410000 */
[----:B------:R-:W-:Y:S01]  /*3560*/  FFMA.FTZ R64, R123, R64, R138 ;  /* 0x000000407b407223 */ /* 0x000fe2000001008a */
[----:B------:R-:W-:Y:S01]  /*3570*/  FMUL.FTZ R148, R114, R79 ;  /* 0x0000004f72947220 */ /* 0x000fe20000410000 */
[----:B------:R-:W0:Y:S01]  /*3580*/  MUFU.EX2 R121, R121 ;  /* 0x0000007900797308 */ /* 0x000e220000000800 */
[----:B-1----:R-:W-:Y:S01]  /*3590*/  FMUL.FTZ R65, R128, R127 ;  /* 0x0000007f80417220 */ /* 0x002fe20000410000 */
[----:B------:R-:W-:Y:S01]  /*35a0*/  HFMA2 R72, -RZ, RZ, 1.875, 0 ;  /* 0x3f800000ff487431 */ /* 0x000fe200000001ff */
[----:B------:R-:W-:-:S05]  /*35b0*/  MOV R73, RZ ;  /* 0x000000ff00497202 */ /* 0x000fca0000000f00 */
[----:B------:R-:W1:Y:S01]  /*35c0*/  MUFU.EX2 R119, R119 ;  /* 0x0000007700777308 */ /* 0x000e620000000800 */
[----:B0-----:R-:W-:Y:S01]  /*35d0*/  FFMA.FTZ R66, R122, R64, R137 ;  /* 0x000000407a427223 */ /* 0x001fe20000010089 */
[----:B------:R-:W-:-:S04]  /*35e0*/  FMUL.FTZ R64, R126, R65 ;  /* 0x000000417e407220 */ /* 0x000fc80000410000 */
[----:B------:R-:W-:Y:S02]  /*35f0*/  FMUL.FTZ R65, R125, R64 ;  /* 0x000000407d417220 */ /* 0x000fe40000410000 */
[----:B------:R-:W0:Y:S01]  /*3600*/  MUFU.EX2 R81, R81 ;  /* 0x0000005100517308 */ /* 0x000e220000000800 */
[----:B------:R-:W-:Y:S01]  /*3610*/  FFMA.FTZ R66, R121, R66, R140 ;  /* 0x0000004279427223 */ /* 0x000fe2000001008c */
[----:B------:R-:W-:-:S04]  /*3620*/  FMUL.FTZ R64, R124, R65 ;  /* 0x000000417c407220 */ /* 0x000fc80000410000 */
[----:B------:R-:W-:Y:S02]  /*3630*/  FMUL.FTZ R65, R123, R64 ;  /* 0x000000407b417220 */ /* 0x000fe40000410000 */
[----:B------:R-:W0:Y:S01]  /*3640*/  MUFU.EX2 R130, R130 ;  /* 0x0000008200827308 */ /* 0x000e220000000800 */
[----:B-1----:R-:W-:Y:S01]  /*3650*/  FFMA.FTZ R66, R119, R66, R142 ;  /* 0x0000004277427223 */ /* 0x002fe2000001008e */
[----:B------:R-:W-:-:S04]  /*3660*/  FMUL.FTZ R64, R122, R65 ;  /* 0x000000417a407220 */ /* 0x000fc80000410000 */
[----:B------:R-:W-:Y:S02]  /*3670*/  FMUL.FTZ R64, R121, R64 ;  /* 0x0000004079407220 */ /* 0x000fe40000410000 */
[----:B------:R-:W1:Y:S01]  /*3680*/  MUFU.EX2 R133, R133 ;  /* 0x0000008500857308 */ /* 0x000e620000000800 */
[----:B0-----:R-:W-:Y:S01]  /*3690*/  FFMA.FTZ R66, R81, R66, R144 ;  /* 0x0000004251427223 */ /* 0x001fe20000010090 */
[----:B------:R-:W-:-:S04]  /*36a0*/  FMUL.FTZ R64, R119, R64 ;  /* 0x0000004077407220 */ /* 0x000fc80000410000 */
[----:B------:R-:W-:Y:S02]  /*36b0*/  FMUL.FTZ R65, R81, R64 ;  /* 0x0000004051417220 */ /* 0x000fe40000410000 */
[----:B------:R-:W0:Y:S01]  /*36c0*/  MUFU.EX2 R136, R136 ;  /* 0x0000008800887308 */ /* 0x000e220000000800 */
[C---:B------:R-:W-:Y:S01]  /*36d0*/  FFMA.FTZ R66, R130.reuse, R66, R143 ;  /* 0x0000004282427223 */ /* 0x040fe2000001008f */
[----:B------:R-:W-:-:S06]  /*36e0*/  FMUL.FTZ R64, R130, R65 ;  /* 0x0000004182407220 */ /* 0x000fcc0000410000 */
[----:B------:R-:W0:Y:S01]  /*36f0*/  MUFU.EX2 R139, R139 ;  /* 0x0000008b008b7308 */ /* 0x000e220000000800 */
[C---:B-1----:R-:W-:Y:S01]  /*3700*/  FFMA.FTZ R66, R133.reuse, R66, R146 ;  /* 0x0000004285427223 */ /* 0x042fe20000010092 */
[----:B------:R-:W-:-:S06]  /*3710*/  FMUL.FTZ R65, R133, R64 ;  /* 0x0000004085417220 */ /* 0x000fcc0000410000 */
[----:B------:R-:W1:Y:S01]  /*3720*/  MUFU.EX2 R141, R141 ;  /* 0x0000008d008d7308 */ /* 0x000e620000000800 */
[C---:B0-----:R-:W-:Y:S01]  /*3730*/  FFMA.FTZ R66, R136.reuse, R66, R147 ;  /* 0x0000004288427223 */ /* 0x041fe20000010093 */
[----:B------:R-:W-:-:S06]  /*3740*/  FMUL.FTZ R64, R136, R65 ;  /* 0x0000004188407220 */ /* 0x000fcc0000410000 */
[----:B------:R-:W0:Y:S01]  /*3750*/  MUFU.EX2 R145, R145 ;  /* 0x0000009100917308 */ /* 0x000e220000000800 */
[C---:B------:R-:W-:Y:S01]  /*3760*/  FFMA.FTZ R66, R139.reuse, R66, R76 ;  /* 0x000000428b427223 */ /* 0x040fe2000001004c */
[----:B------:R-:W-:-:S03]  /*3770*/  FMUL.FTZ R64, R139, R64 ;  /* 0x000000408b407220 */ /* 0x000fc60000410000 */
[C---:B-1----:R-:W-:Y:S01]  /*3780*/  FFMA.FTZ R66, R141.reuse, R66, R78 ;  /* 0x000000428d427223 */ /* 0x042fe2000001004e */
[----:B------:R-:W-:-:S03]  /*3790*/  FMUL.FTZ R64, R141, R64 ;  /* 0x000000408d407220 */ /* 0x000fc60000410000 */
[C---:B0-----:R-:W-:Y:S01]  /*37a0*/  FFMA.FTZ R66, R145.reuse, R66, R148 ;  /* 0x0000004291427223 */ /* 0x041fe20000010094 */
[----:B------:R-:W-:-:S04]  /*37b0*/  FMUL.FTZ R77, R145, R64 ;  /* 0x00000040914d7220 */ /* 0x000fc80000410000 */
[----:B------:R-:W0:Y:S04]  /*37c0*/  SHFL.UP PT, R67, R66, 0x1, RZ ;  /* 0x0420000042437989 */ /* 0x000e2800000e00ff */
[----:B------:R-:W1:Y:S01]  /*37d0*/  SHFL.UP PT, R64, R77, 0x1, RZ ;  /* 0x042000004d407989 */ /* 0x000e6200000e00ff */
[C---:B0-----:R-:W-:Y:S01]  /*37e0*/  FFMA.FTZ R67, R77.reuse, R67, R66 ;  /* 0x000000434d437223 */ /* 0x041fe20000010042 */
[----:B-1----:R-:W-:-:S04]  /*37f0*/  @P1 FMUL.FTZ R77, R77, R64 ;  /* 0x000000404d4d1220 */ /* 0x002fc80000410000 */
[----:B------:R-:W-:Y:S02]  /*3800*/  FSEL R68, R66, R67, !P1 ;  /* 0x0000004342447208 */ /* 0x000fe40004800000 */
[----:B------:R-:W-:Y:S01]  /*3810*/  ISETP.GE.AND P1, PT, R7, 0x2, PT ;  /* 0x000000020700780c */ /* 0x000fe20003f26270 */
[----:B------:R-:W-:Y:S04]  /*3820*/  SHFL.UP PT, R64, R77, 0x2, RZ ;  /* 0x044000004d407989 */ /* 0x000fe800000e00ff */
[----:B------:R-:W0:Y:S02]  /*3830*/  SHFL.UP PT, R65, R68, 0x2, RZ ;  /* 0x0440000044417989 */ /* 0x000e2400000e00ff */
[----:B0-----:R-:W-:-:S06]  /*3840*/  FFMA.FTZ R65, R77, R65, R68 ;  /* 0x000000414d417223 */ /* 0x001fcc0000010044 */
[----:B------:R-:W-:Y:S01]  /*3850*/  @P1 FMUL.FTZ R77, R77, R64 ;  /* 0x000000404d4d1220 */ /* 0x000fe20000410000 */
[----:B------:R-:W-:-:S04]  /*3860*/  FSEL R66, R68, R65, !P1 ;  /* 0x0000004144427208 */ /* 0x000fc80004800000 */
[----:B------:R-:W-:Y:S01]  /*3870*/  SHFL.UP PT, R64, R77, 0x4, RZ ;  /* 0x048000004d407989 */ /* 0x000fe200000e00ff */
[----:B------:R-:W-:-:S03]  /*3880*/  ISETP.GE.AND P1, PT, R7, 0x4, PT ;  /* 0x000000040700780c */ /* 0x000fc60003f26270 */
[----:B------:R-:W0:Y:S02]  /*3890*/  SHFL.UP PT, R65, R66, 0x4, RZ ;  /* 0x0480000042417989 */ /* 0x000e2400000e00ff */
[----:B0-----:R-:W-:-:S08]  /*38a0*/  FFMA.FTZ R65, R77, R65, R66 ;  /* 0x000000414d417223 */ /* 0x001fd00000010042 */
        /* <DEDUP_REMOVED lines=8> */
[----:B------:R-:W0:Y:S01]  /*3930*/  SHFL.UP PT, R74, R77, 0x10, RZ ;  /* 0x060000004d4a7989 */ /* 0x000e2200000e00ff */
[----:B------:R-:W-:-:S03]  /*3940*/  ISETP.NE.AND P1, PT, R7, 0x1f, PT ;  /* 0x0000001f0700780c */ /* 0x000fc60003f25270 */
[----:B------:R-:W1:Y:S04]  /*3950*/  SHFL.UP PT, R75, R152, 0x10, RZ ;  /* 0x06000000984b7989 */ /* 0x000e6800000e00ff */
[----:B--2---:R-:W-:Y:S04]  /*3960*/  STS.128 [R6+0x2100], R48 ;  /* 0x0021003006007388 */ /* 0x004fe80000000c00 */
[----:B---3--:R-:W-:Y:S04]  /*3970*/  STS.128 [R6+0x2300], R52 ;  /* 0x0023003406007388 */ /* 0x008fe80000000c00 */
[----:B----4-:R-:W-:Y:S04]  /*3980*/  STS.128 [R6+0x2500], R56 ;  /* 0x0025003806007388 */ /* 0x010fe80000000c00 */
[----:B-----5:R-:W-:Y:S01]  /*3990*/  STS.128 [R6+0x2700], R60 ;  /* 0x0027003c06007388 */ /* 0x020fe20000000c00 */
[----:B------:R-:W-:Y:S01]  /*39a0*/  NOP ;  /* 0x0000000000007918 */ /* 0x000fe20000000000 */
[C---:B0-----:R-:W-:Y:S01]  /*39b0*/  FMUL.FTZ R74, R77.reuse, R74 ;  /* 0x0000004a4d4a7220 */ /* 0x041fe20000410000 */
[----:B-1----:R-:W-:Y:S01]  /*39c0*/  FFMA.FTZ R75, R77, R75, R152 ;  /* 0x0000004b4d4b7223 */ /* 0x002fe20000010098 */
[----:B------:R-:W-:Y:S04]  /*39d0*/  @P0 LDS.64 R72, [UR4] ;  /* 0x00000004ff480984 */ /* 0x000fe80008000a00 */
[----:B------:R-:W-:Y:S04]  /*39e0*/  LDS.128 R48, [R4+0x2100] ;  /* 0x0021000004307984 */ /* 0x000fe80000000c00 */
[----:B------:R-:W-:Y:S04]  /*39f0*/  LDS.128 R52, [R4+0x2110] ;  /* 0x0021100004347984 */ /* 0x000fe80000000c00 */
[----:B------:R-:W-:Y:S04]  /*3a00*/  LDS.128 R56, [R4+0x2120] ;  /* 0x0021200004387984 */ /* 0x000fe80000000c00 */
[----:B------:R-:W-:Y:S04]  /*3a10*/  LDS.128 R60, [R4+0x2130] ;  /* 0x00213000043c7984 */ /* 0x000fe80000000c00 */
[----:B------:R-:W-:Y:S01]  /*3a20*/  @!P1 STS.64 [R15+0x4200], R74 ;  /* 0x0042004a0f009388 */ /* 0x000fe20000000a00 */
[----:B------:R-:W-:Y:S01]  /*3a30*/  BAR.SYNC.DEFER_BLOCKING 0x0 ;  /* 0x0000000000007b1d */ /* 0x000fe20000010000 */
[----:B------:R-:W-:-:S04]  /*3a40*/  ISETP.GE.AND P1, PT, R7, 0x10, PT ;  /* 0x000000100700780c */ /* 0x000fc80003f26270 */
[----:B------:R-:W-:Y:S02]  /*3a50*/  FSEL R77, R77, R74, !P1 ;  /* 0x0000004a4d4d7208 */ /* 0x000fe40004800000 */
[----:B------:R-:W-:Y:S02]  /*3a60*/  FSEL R152, R152, R75, !P1 ;  /* 0x0000004b98987208 */ /* 0x000fe40004800000 */
[----:B------:R-:W-:Y:S02]  /*3a70*/  ISETP.NE.AND P1, PT, R18, 0x1, PT ;  /* 0x000000011200780c */ /* 0x000fe40003f25270 */
        /* <DEDUP_REMOVED lines=17> */
[----:B------:R-:W-:-:S02]  /*3b90*/  FSEL R31, R64, R31, !P1 ;  /* 0x0000001f401f7208 */ /* 0x000fc40004800000 */
[----:B------:R-:W-:Y:S01]  /*3ba0*/  @P3 ISETP.NE.AND P1, PT, R7, RZ, PT ;  /* 0x000000ff0700320c */ /* 0x000fe20003f25270 */
[C---:B------:R-:W-:Y:S01]  /*3bb0*/  @P3 FFMA.FTZ R65, R77.reuse, R86, R152 ;  /* 0x000000564d413223 */ /* 0x040fe20000010098 */
[----:B------:R-:W-:Y:S01]  /*3bc0*/  @P3 MOV R64, R72 ;  /* 0x0000004800403202 */ /* 0x000fe20000000f00 */
        /* <DEDUP_REMOVED lines=11> */
.L_x_3074:
[----:B------:R-:W-:Y:S05]  /*3c80*/  BSYNC.RECONVERGENT B0 ;  /* 0x0000000000007941 */ /* 0x000fea0003800200 */
.L_x_3073:
        /* <DEDUP_REMOVED lines=30> */
.L_x_3076:
[----:B------:R-:W-:Y:S05]  /*3e70*/  BSYNC.RECONVERGENT B0 ;  /* 0x0000000000007941 */ /* 0x000fea0003800200 */
.L_x_3075:
[----:B------:R-:W-:Y:S01]  /*3e80*/  IADD3 R115, PT, PT, R115, 0x1, RZ ;  /* 0x0000000173737810 */ /* 0x000fe20007ffe0ff */
[----:B------:R-:W-:Y:S01]  /*3e90*/  UIADD3 UR4, UPT, UPT, UR4, 0x8, URZ ;  /* 0x0000000804047890 */ /* 0x000fe2000fffe0ff */
[----:B------:R-:W-:Y:S01]  /*3ea0*/  LEA R116, P2, R80, R116, 0x2 ;  /* 0x0000007450747211 */ /* 0x000fe200078410ff */
[----:B------:R-:W-:Y:S01]  /*3eb0*/  FFMA.FTZ R32, R48, R129, R32 ;  /* 0x0000008130207223 */ /* 0x000fe20000010020 */
[----:B------:R-:W-:Y:S01]  /*3ec0*/  ISETP.NE.AND P1, PT, R115, RZ, PT ;  /* 0x000000ff7300720c */ /* 0x000fe20003f25270 */
        /* <DEDUP_REMOVED lines=17> */
[----:B------:R-:W-:-:S02]  /*3fe0*/  IADD3.X R157, PT, PT, R157, R83, RZ, P3, !PT ;  /* 0x000000539d9d7210 */ /* 0x000fc40001ffe4ff */
[----:B------:R-:W-:Y:S02]  /*3ff0*/  IADD3.X R155, PT, PT, R155, R85, RZ, P4, !PT ;  /* 0x000000559b9b7210 */ /* 0x000fe400027fe4ff */
[----:B------:R-:W-:Y:S02]  /*4000*/  IADD3 R118, PT, PT, R118, 0x1, RZ ;  /* 0x0000000176767810 */ /* 0x000fe40007ffe0ff */
[----:B------:R-:W-:Y:S01]  /*4010*/  IADD3.X R117, PT, PT, R117, R120, RZ, P2, !PT ;  /* 0x0000007875757210 */ /* 0x000fe200017fe4ff */
[----:B------:R-:W-:Y:S06]  /*4020*/  @P1 BRA `(.L_x_3077) ;  /* 0xfffffff0003c1947 */ /* 0x000fec000383ffff */
.L_x_3072:
[----:B------:R-:W-:Y:S01]  /*4030*/  BAR.SYNC.DEFER_BLOCKING 0x0 ;  /* 0x0000000000007b1d */ /* 0x000fe20000010000 */
[----:B------:R-:W-:Y:S01]  /*4040*/  HFMA2 R3, -RZ, RZ, 0, 0 ;  /* 0x00000000ff037431 */ /* 0x000fe200000001ff */
[C---:B------:R-:W-:Y:S02]  /*4050*/  SHF.L.U32 R2, R22.reuse, 0xb, RZ ;  /* 0x0000000b16027819 */ /* 0x040fe400000006ff */
[----:B------:R-:W-:-:S04]  /*4060*/  IADD3 R22, PT, PT, R22, 0x1, RZ ;  /* 0x0000000116167810 */ /* 0x000fc80007ffe0ff */
[----:B--2---:R-:W1:Y:S01]  /*4070*/  LDC.64 R64, c[0x0][0x420] ;  /* 0x00010800ff407b82 */ /* 0x004e620000000a00 */
[----:B------:R-:W2:Y:S01]  /*4080*/  LDCU UR4, c[0x0][0x394] ;  /* 0x00007280ff0477ac */ /* 0x000ea20008000800 */
[----:B------:R-:W-:Y:S02]  /*4090*/  IADD3 R11, P1, PT, R11, 0x2000, RZ ;  /* 0x000020000b0b7810 */ /* 0x000fe40007f3e0ff */
[----:B------:R-:W-:Y:S02]  /*40a0*/  IADD3 R10, P2, PT, R10, 0x2000, RZ ;  /* 0x000020000a0a7810 */ /* 0x000fe40007f5e0ff */
[----:B------:R-:W-:Y:S02]  /*40b0*/  IADD3 R16, P3, PT, R16, 0x2000, RZ ;  /* 0x0000200010107810 */ /* 0x000fe40007f7e0ff */
[----:B------:R-:W3:Y:S01]  /*40c0*/  LDC.64 R66, c[0x0][0x428] ;  /* 0x00010a00ff427b82 */ /* 0x000ee20000000a00 */
[----:B------:R-:W-:Y:S02]  /*40d0*/  IADD3 R17, P4, PT, R17, 0x2000, RZ ;  /* 0x0000200011117810 */ /* 0x000fe40007f9e0ff */
[----:B------:R-:W-:-:S02]  /*40e0*/  IADD3.X R9, PT, PT, RZ, R9, RZ, P1, !PT ;  /* 0x00000009ff097210 */ /* 0x000fc40000ffe4ff */
[----:B------:R-:W-:Y:S02]  /*40f0*/  IADD3.X R8, PT, PT, RZ, R8, RZ, P2, !PT ;  /* 0x00000008ff087210 */ /* 0x000fe400017fe4ff */
[----:B------:R-:W-:Y:S01]  /*4100*/  IADD3.X R13, PT, PT, RZ, R13, RZ, P3, !PT ;  /* 0x0000000dff0d7210 */ /* 0x000fe20001ffe4ff */
[----:B------:R-:W4:Y:S01]  /*4110*/  LDC.64 R68, c[0x0][0x478] ;  /* 0x00011e00ff447b82 */ /* 0x000f220000000a00 */
[----:B------:R-:W-:Y:S01]  /*4120*/  IADD3.X R14, PT, PT, RZ, R14, RZ, P4, !PT ;  /* 0x0000000eff0e7210 */ /* 0x000fe200027fe4ff */
[----:B------:R-:W-:Y:S04]  /*4130*/  STS.128 [R4], R32 ;  /* 0x0000002004007388 */ /* 0x000fe80000000c00 */
[----:B------:R-:W-:Y:S01]  /*4140*/  STS.128 [R4+0x10], R36 ;  /* 0x0000102404007388 */ /* 0x000fe20000000c00 */
[----:B-1----:R-:W-:-:S03]  /*4150*/  IMAD.WIDE.U32 R2, R64, UR20, R2 ;  /* 0x0000001440027c25 */ /* 0x002fc6000f8e0002 */
[----:B------:R-:W-:Y:S01]  /*4160*/  STS.128 [R4+0x20], R40 ;  /* 0x0000202804007388 */ /* 0x000fe20000000c00 */
[----:B------:R-:W-:-:S03]  /*4170*/  IMAD R3, R65, UR20, R3 ;  /* 0x0000001441037c24 */ /* 0x000fc6000f8e0203 */
[----:B------:R4:W-:Y:S01]  /*4180*/  STS.128 [R4+0x30], R44 ;  /* 0x0000302c04007388 */ /* 0x0009e20000000c00 */
[----:B------:R-:W-:-:S03]  /*4190*/  NOP ;  /* 0x0000000000007918 */ /* 0x000fc60000000000 */
[----:B------:R-:W1:Y:S01]  /*41a0*/  LDS.128 R48, [R6] ;  /* 0x0000000006307984 */ /* 0x000e620000000c00 */
[----:B---3--:R-:W-:-:S03]  /*41b0*/  IMAD.WIDE.U32 R2, R30, R66, R2 ;  /* 0x000000421e027225 */ /* 0x008fc600078e0002 */
[----:B------:R-:W3:Y:S01]  /*41c0*/  LDS.128 R52, [R6+0x200] ;  /* 0x0002000006347984 */ /* 0x000ee20000000c00 */
[----:B------:R-:W-:-:S03]  /*41d0*/  IMAD R0, R30, R67, R3 ;  /* 0x000000431e007224 */ /* 0x000fc600078e0203 */
[----:B------:R-:W5:Y:S01]  /*41e0*/  LDS.128 R56, [R6+0x400] ;  /* 0x0004000006387984 */ /* 0x000f620000000c00 */
[----:B----4-:R-:W-:-:S03]  /*41f0*/  LEA R4, P0, R2, R68, 0x2 ;  /* 0x0000004402047211 */ /* 0x010fc600078010ff */
[----:B------:R-:W4:Y:S01]  /*4200*/  LDS.128 R60, [R6+0x600] ;  /* 0x00060000063c7984 */ /* 0x000f220000000c00 */
[----:B------:R-:W-:Y:S02]  /*4210*/  LEA.HI.X R5, R2, R69, R0, 0x2, P0 ;  /* 0x0000004502057211 */ /* 0x000fe400000f1400 */
[----:B--2---:R-:W-:Y:S01]  /*4220*/  ISETP.GE.AND P0, PT, R22, UR4, PT ;  /* 0x0000000416007c0c */ /* 0x004fe2000bf06270 */
[----:B------:R-:W-:-:S05]  /*4230*/  IMAD.WIDE.U32 R2, R21, 0x10, R4 ;  /* 0x0000001015027825 */ /* 0x000fca00078e0004 */
[----:B-1----:R1:W-:Y:S04]  /*4240*/  STG.E.128 desc[UR18][R2.64], R48 ;  /* 0x0000003002007986 */ /* 0x0023e8000c101d12 */
[----:B---3--:R1:W-:Y:S04]  /*4250*/  STG.E.128 desc[UR18][R2.64+0x200], R52 ;  /* 0x0002003402007986 */ /* 0x0083e8000c101d12 */
[----:B-----5:R1:W-:Y:S04]  /*4260*/  STG.E.128 desc[UR18][R2.64+0x400], R56 ;  /* 0x0004003802007986 */ /* 0x0203e8000c101d12 */
[----:B----4-:R1:W-:Y:S01]  /*4270*/  STG.E.128 desc[UR18][R2.64+0x600], R60 ;  /* 0x0006003c02007986 */ /* 0x0103e2000c101d12 */
[----:B------:R-:W-:Y:S05]  /*4280*/  @!P0 BRA `(.L_x_3078) ;  /* 0xffffffc400308947 */ /* 0x000fea000383ffff */
[----:B------:R-:W-:Y:S05]  /*4290*/  EXIT ;  /* 0x000000000000794d */ /* 0x000fea0003800000 */
.L_x_3079:
        /* <DEDUP_REMOVED lines=14> */
.L_x_5038:


//--------------------- .text._Z25selective_scan_fwd_kernelI32Selective_Scan_fwd_kernel_traitsILi128ELi16ELi1ELb1ELb1ELb1ELb1EffEEv13SSMParamsBase --------------------------
	.section	.text._Z25selective_scan_fwd_kernelI32Selective_Scan_fwd_kernel_traitsILi128ELi16ELi1ELb1ELb1ELb1ELb1EffEEv13SSMParamsBase,"ax",@progbits
	.align	128
        .global         _Z25selective_scan_fwd_kernelI32Selective_Scan_fwd_kernel_traitsILi128ELi16ELi1ELb1ELb1ELb1ELb1EffEEv13SSMParamsBase
        .type           _Z25selective_scan_fwd_kernelI32Selective_Scan_fwd_kernel_traitsILi128ELi16ELi1ELb1ELb1ELb1ELb1EffEEv13SSMParamsBase,@function
        .size           _Z25selective_scan_fwd_kernelI32Selective_Scan_fwd_kernel_traitsILi128ELi16ELi1ELb1ELb1ELb1ELb1EffEEv13SSMParamsBase,(.L_x_5039 - _Z25selective_scan_fwd_kernelI32Selective_Scan_fwd_kernel_traitsILi128ELi16ELi1ELb1ELb1ELb1ELb1EffEEv13SSMParamsBase)
        .other          _Z25selective_scan_fwd_kernelI32Selective_Scan_fwd_kernel_traitsILi128ELi16ELi1ELb1ELb1ELb1ELb1EffEEv13SSMParamsBase,@"STO_CUDA_ENTRY STV_DEFAULT"
_Z25selective_scan_fwd_kernelI32Selective_Scan_fwd_kernel_traitsILi128ELi16ELi1ELb1ELb1ELb1ELb1EffEEv13SSMParamsBase:
.text._Z25selective_scan_fwd_kernelI32Selective_Scan_fwd_kernel_traitsILi128ELi16ELi1ELb1ELb1ELb1ELb1EffEEv13SSMParamsBase:
        /* <DEDUP_REMOVED lines=117> */
.L_x_3118:
[----:B------:R-:W-:Y:S01]  /*0750*/  BAR.SYNC.DEFER_BLOCKING 0x0 ;  /* 0x0000000000007b1d */ /* 0x000fe20000010000 */
[----:B0-----:R-:W-:-:S04]  /*0760*/  IADD3 R2, P0, PT, R150, R17, RZ ;  /* 0x0000001196027210 */ /* 0x001fc80007f1e0ff */
[----:B------:R-:W-:Y:S01]  /*0770*/  IADD3.X R3, PT, PT, R151, R14, RZ, P0, !PT ;  /* 0x0000000e97037210 */ /* 0x000fe200007fe4ff */
[----:B------:R-:W0:Y:S02]  /*0780*/  S2R R7, SR_LANEID ;  /* 0x0000000000077919 */ /* 0x000e240000000000 */
        /* <DEDUP_REMOVED lines=84> */
.L_x_3081:
[----:B------:R-:W-:Y:S05]  /*0cd0*/  BSYNC.RECONVERGENT B0 ;  /* 0x0000000000007941 */ /* 0x000fea0003800200 */
.L_x_3080:
        /* <DEDUP_REMOVED lines=34> */
.L_x_3083:
[----:B------:R-:W-:Y:S05]  /*0f00*/  BSYNC.RECONVERGENT B0 ;  /* 0x0000000000007941 */ /* 0x000fea0003800200 */
.L_x_3082:
        /* <DEDUP_REMOVED lines=36> */
.L_x_3085:
[----:B------:R-:W-:Y:S05]  /*1150*/  BSYNC.RECONVERGENT B0 ;  /* 0x0000000000007941 */ /* 0x000fea0003800200 */
.L_x_3084:
        /* <DEDUP_REMOVED lines=34> */
.L_x_3087:
[----:B------:R-:W-:Y:S05]  /*1380*/  BSYNC.RECONVERGENT B0 ;  /* 0x0000000000007941 */ /* 0x000fea0003800200 */
.L_x_3086:
        /* <DEDUP_REMOVED lines=36> */
.L_x_3089:
[----:B------:R-:W-:Y:S05]  /*15d0*/  BSYNC.RECONVERGENT B0 ;  /* 0x0000000000007941 */ /* 0x000fea0003800200 */
.L_x_3088:
        /* <DEDUP_REMOVED lines=34> */
.L_x_3091:
[----:B------:R-:W-:Y:S05]  /*1800*/  BSYNC.RECONVERGENT B0 ;  /* 0x0000000000007941 */ /* 0x000fea0003800200 */
.L_x_3090:
        /* <DEDUP_REMOVED lines=36> */
.L_x_3093:
[----:B------:R-:W-:Y:S05]  /*1a50*/  BSYNC.RECONVERGENT B0 ;  /* 0x0000000000007941 */ /* 0x000fea0003800200 */
.L_x_3092:
        /* <DEDUP_REMOVED lines=34> */
.L_x_3095:
[----:B------:R-:W-:Y:S05]  /*1c80*/  BSYNC.RECONVERGENT B0 ;  /* 0x0000000000007941 */ /* 0x000fea0003800200 */
.L_x_3094:
        /* <DEDUP_REMOVED lines=36> */
.L_x_3097:
[----:B------:R-:W-:Y:S05]  /*1ed0*/  BSYNC.RECONVERGENT B0 ;  /* 0x0000000000007941 */ /* 0x000fea0003800200 */
.L_x_3096:
        /* <DEDUP_REMOVED lines=34> */
.L_x_3099:
[----:B------:R-:W-:Y:S05]  /*2100*/  BSYNC.RECONVERGENT B0 ;  /* 0x0000000000007941 */ /* 0x000fea0003800200 */
.L_x_3098:
        /* <DEDUP_REMOVED lines=39> */
.L_x_3101:
[----:B------:R-:W-:Y:S05]  /*2380*/  BSYNC.RECONVERGENT B0 ;  /* 0x0000000000007941 */ /* 0x000fea0003800200 */
.L_x_3100:
        /* <DEDUP_REMOVED lines=32> */
.L_x_3103:
[----:B------:R-:W-:Y:S05]  /*2590*/  BSYNC.RECONVERGENT B0 ;  /* 0x0000000000007941 */ /* 0x000fea0003800200 */
.L_x_3102:
        /* <DEDUP_REMOVED lines=32> */
.L_x_3105:
[----:B------:R-:W-:Y:S05]  /*27a0*/  BSYNC.RECONVERGENT B0 ;  /* 0x0000000000007941 */ /* 0x000fea0003800200 */
.L_x_3104:
        /* <DEDUP_REMOVED lines=32> */
.L_x_3107:
[----:B------:R-:W-:Y:S05]  /*29b0*/  BSYNC.RECONVERGENT B0 ;  /* 0x0000000000007941 */ /* 0x000fea0003800200 */
.L_x_3106:
        /* <DEDUP_REMOVED lines=32> */
.L_x_3109:
[----:B------:R-:W-:Y:S05]  /*2bc0*/  BSYNC.RECONVERGENT B0 ;  /* 0x0000000000007941 */ /* 0x000fea0003800200 */
.L_x_3108:
        /* <DEDUP_REMOVED lines=32> */
.L_x_3111:
[----:B------:R-:W-:Y:S05]  /*2dd0*/  BSYNC.RECONVERGENT B0 ;  /* 0x0000000000007941 */ /* 0x000fea0003800200 */
.L_x_3110:
        /* <DEDUP_REMOVED lines=52> */
.L_x_3117:
        /* <DEDUP_REMOVED lines=182> */
.L_x_3114:
[----:B------:R-:W-:Y:S05]  /*3c80*/  BSYNC.RECONVERGENT B0 ;  /* 0x0000000000007941 */ /* 0x000fea0003800200 */
.L_x_3113:
        /* <DEDUP_REMOVED lines=30> */
.L_x_3116:
[----:B------:R-:W-:Y:S05]  /*3e70*/  BSYNC.RECONVERGENT B0 ;  /* 0x0000000000007941 */ /* 0x000fea0003800200 */
.L_x_3115:
        /* <DEDUP_REMOVED lines=27> */
.L_x_3112:
[----:B------:R-:W-:Y:S01]  /*4030*/  BAR.SYNC.DEFER_BLOCKING 0x0 ;  /* 0x0000000000007b1d */ /* 0x000fe20000010000 */
[----:B------:R-:W-:Y:S01]  /*4040*/  HFMA2 R3, -RZ, RZ, 0, 0 ;  /* 0x00000000ff037431 */ /* 0x000fe200000001ff */
[----:B------:R-:W-:-:S06]  /*4050*/  SHF.L.U32 R2, R22, 0xb, RZ ;  /* 0x0000000b16027819 */ /* 0x000fcc00000006ff */
[----:B--2---:R-:W1:Y:S01]  /*4060*/  LDC.64 R66, c[0x0][0x420] ;  /* 0x00010800ff427b82 */ /* 0x004e620000000a00 */
[----:B------:R-:W2:Y:S07]  /*4070*/  LDCU UR4, c[0x0][0x394] ;  /* 0x00007280ff0477ac */ /* 0x000eae0008000800 */
[----:B------:R-:W3:Y:S08]  /*4080*/  LDC.64 R70, c[0x0][0x428] ;  /* 0x00010a00ff467b82 */ /* 0x000ef00000000a00 */
[----:B0-----:R-:W0:Y:S01]  /*4090*/  LDC.64 R72, c[0x0][0x478] ;  /* 0x00011e00ff487b82 */ /* 0x001e220000000a00 */
        /* <DEDUP_REMOVED lines=8> */
[----:B------:R-:W4:Y:S01]  /*4120*/  LDS.128 R60, [R6] ;  /* 0x00000000063c7984 */ /* 0x000f220000000c00 */
[C---:B---3--:R-:W-:Y:S01]  /*4130*/  IMAD.WIDE.U32 R64, R30.reuse, R70, R64 ;  /* 0x000000461e407225 */ /* 0x048fe200078e0040 */
[----:B------:R-:W3:Y:S02]  /*4140*/  LDC.64 R76, c[0x0][0x418] ;  /* 0x00010600ff4c7b82 */ /* 0x000ee40000000a00 */
[----:B------:R-:W5:Y:S01]  /*4150*/  LDS.128 R56, [R6+0x200] ;  /* 0x0002000006387984 */ /* 0x000f620000000c00 */
[----:B------:R-:W-:Y:S01]  /*4160*/  IMAD R0, R30, R71, R65 ;  /* 0x000000471e007224 */ /* 0x000fe200078e0241 */
[C---:B0-----:R-:W-:Y:S02]  /*4170*/  LEA R66, P0, R64.reuse, R72, 0x2 ;  /* 0x0000004840427211 */ /* 0x041fe400078010ff */
[----:B------:R-:W0:Y:S02]  /*4180*/  LDS.128 R52, [R6+0x400] ;  /* 0x0004000006347984 */ /* 0x000e240000000c00 */
[----:B------:R-:W2:Y:S01]  /*4190*/  LDC.64 R78, c[0x0][0x488] ;  /* 0x00012200ff4e7b82 */ /* 0x000ea20000000a00 */
[----:B------:R-:W-:Y:S01]  /*41a0*/  LEA.HI.X R67, R64, R73, R0, 0x2, P0 ;  /* 0x0000004940437211 */ /* 0x000fe200000f1400 */
[----:B------:R-:W0:Y:S01]  /*41b0*/  LDS.128 R48, [R6+0x600] ;  /* 0x0006000006307984 */ /* 0x000e220000000c00 */
[----:B-1----:R-:W-:-:S04]  /*41c0*/  IMAD.WIDE.U32 R68, R74, UR20, R2 ;  /* 0x000000144a447c25 */ /* 0x002fc8000f8e0002 */
[----:B------:R-:W-:-:S04]  /*41d0*/  IMAD.WIDE.U32 R64, R21, 0x10, R66 ;  /* 0x0000001015407825 */ /* 0x000fc800078e0042 */
[----:B------:R-:W-:Y:S02]  /*41e0*/  IMAD R69, R75, UR20, R69 ;  /* 0x000000144b457c24 */ /* 0x000fe4000f8e0245 */
[----:B---3--:R-:W-:-:S04]  /*41f0*/  IMAD.WIDE.U32 R68, R30, R76, R68 ;  /* 0x0000004c1e447225 */ /* 0x008fc800078e0044 */
[----:B------:R-:W-:Y:S01]  /*4200*/  IMAD R0, R30, R77, R69 ;  /* 0x0000004d1e007224 */ /* 0x000fe200078e0245 */
[----:B--2---:R-:W-:-:S04]  /*4210*/  LEA R70, P0, R68, R78, 0x2 ;  /* 0x0000004e44467211 */ /* 0x004fc800078010ff */
[----:B------:R-:W-:Y:S01]  /*4220*/  LEA.HI.X R71, R68, R79, R0, 0x2, P0 ;  /* 0x0000004f44477211 */ /* 0x000fe200000f1400 */
[----:B----4-:R-:W-:Y:S02]  /*4230*/  STG.E.128 desc[UR18][R64.64], R60 ;  /* 0x0000003c40007986 */ /* 0x010fe4000c101d12 */
[----:B------:R-:W-:Y:S02]  /*4240*/  IMAD.WIDE.U32 R66, R21, 0x10, R70 ;  /* 0x0000001015427825 */ /* 0x000fe400078e0046 */
[----:B-----5:R-:W-:Y:S04]  /*4250*/  STG.E.128 desc[UR18][R64.64+0x200], R56 ;  /* 0x0002003840007986 */ /* 0x020fe8000c101d12 */
[----:B0-----:R-:W-:Y:S04]  /*4260*/  STG.E.128 desc[UR18][R64.64+0x400], R52 ;  /* 0x0004003440007986 */ /* 0x001fe8000c101d12 */
        /* <DEDUP_REMOVED lines=30> */
[----:B------:R-:W-:Y:S01]  /*4450*/  FMUL.FTZ R67, R58, -1.4426950216293334961 ;  /* 0xbfb8aa3b3a437820 */ /* 0x000fe20000410000 */
[----:B------:R-:W0:Y:S01]  /*4460*/  MUFU.EX2 R7, R7 ;  /* 0x0000000700077308 */ /* 0x000e220000000800 */
[----:B--2---:R-:W-:Y:S01]  /*4470*/  FMUL.FTZ R69, R48, -1.4426950216293334961 ;  /* 0xbfb8aa3b30457820 */ /* 0x004fe20000410000 */
[----:B------:R-:W-:Y:S01]  /*4480*/  FMUL.FTZ R70, R49, -1.4426950216293334961 ;  /* 0xbfb8aa3b31467820 */ /* 0x000fe20000410000 */
[----:B------:R-:W-:Y:S01]  /*4490*/  FMUL.FTZ R71, R50, -1.4426950216293334961 ;  /* 0xbfb8aa3b32477820 */ /* 0x000fe20000410000 */
[----:B------:R-:W-:Y:S01]  /*44a0*/  FMUL.FTZ R72, R51, -1.4426950216293334961 ;  /* 0xbfb8aa3b33487820 */ /* 0x000fe20000410000 */
[----:B------:R-:W-:Y:S01]  /*44b0*/  FMUL.FTZ R68, R59, -1.4426950216293334961 ;  /* 0xbfb8aa3b3b447820 */ /* 0x000fe20000410000 */
[----:B---3--:R-:W-:Y:S01]  /*44c0*/  FMUL.FTZ R73, R52, -1.4426950216293334961 ;  /* 0xbfb8aa3b34497820 */ /* 0x008fe20000410000 */
[----:B------:R-:W-:Y:S01]  /*44d0*/  FMUL.FTZ R74, R53, -1.4426950216293334961 ;  /* 0xbfb8aa3b354a7820 */ /* 0x000fe20000410000 */
[----:B------:R-:W1:Y:S01]  /*44e0*/  MUFU.EX2 R0, R0 ;  /* 0x0000000000007308 */ /* 0x000e620000000800 */
[----:B------:R-:W-:Y:S01]  /*44f0*/  FMUL.FTZ R75, R54, -1.4426950216293334961 ;  /* 0xbfb8aa3b364b7820 */ /* 0x000fe20000410000 */
[----:B------:R-:W-:-:S06]  /*4500*/  FMUL.FTZ R76, R55, -1.4426950216293334961 ;  /* 0xbfb8aa3b374c7820 */ /* 0x000fcc0000410000 */
        /* <DEDUP_REMOVED lines=30> */
[----:B------:R1:W2:Y:S01]  /*46f0*/  MUFU.RCP R78, R5 ;  /* 0x00000005004e7308 */ /* 0x0002a20000001000 */
        /* <DEDUP_REMOVED lines=31> */
[----:B------:R-:W-:Y:S01]  /*48f0*/  FMUL.FTZ R43, R48, R43 ;  /* 0x0000002b302b7220 */ /* 0x000fe20000410000 */
[----:B------:R-:W-:Y:S01]  /*4900*/  BAR.SYNC.DEFER_BLOCKING 0x0 ;  /* 0x0000000000007b1d */ /* 0x000fe20000010000 */
[----:B--2---:R-:W-:-:S05]  /*4910*/  FMUL.FTZ R60, R63, R64 ;  /* 0x000000403f3c7220 */ /* 0x004fca0000410000 */
[----:B------:R-:W1:Y:S02]  /*4920*/  MUFU.RCP R73, R73 ;  /* 0x0000004900497308 */ /* 0x000e640000001000 */
[----:B------:R-:W2:Y:S01]  /*4930*/  LDC.64 R64, c[0x0][0x430] ;  /* 0x00010c00ff407b82 */ /* 0x000ea20000000a00 */
[----:B------:R-:W-:Y:S01]  /*4940*/  FMUL.FTZ R35, R60, R35 ;  /* 0x000000233c237220 */ /* 0x000fe20000410000 */
[----:B---3--:R-:W-:-:S04]  /*4950*/  FMUL.FTZ R56, R59, R68 ;  /* 0x000000443b387220 */ /* 0x008fc80000410000 */
[----:B------:R-:W3:Y:S01]  /*4960*/  MUFU.RCP R74, R74 ;  /* 0x0000004a004a7308 */ /* 0x000ee20000001000 */
[----:B------:R-:W-:Y:S01]  /*4970*/  FMUL.FTZ R39, R56, R39 ;  /* 0x0000002738277220 */ /* 0x000fe20000410000 */
[----:B------:R-:W4:Y:S06]  /*4980*/  LDC.64 R68, c[0x0][0x490] ;  /* 0x00012400ff447b82 */ /* 0x000f2c0000000a00 */
[----:B------:R-:W5:Y:S01]  /*4990*/  MUFU.RCP R75, R75 ;  /* 0x0000004b004b7308 */ /* 0x000f620000001000 */
[----:B-1----:R-:W-:Y:S01]  /*49a0*/  FMUL.FTZ R5, R52, R73 ;  /* 0x0000004934057220 */ /* 0x002fe20000410000 */
[----:B------:R-:W-:Y:S03]  /*49b0*/  STS.128 [R4], R32 ;  /* 0x0000002004007388 */ /* 0x000fe60000000c00 */
[----:B------:R-:W-:Y:S01]  /*49c0*/  FMUL.FTZ R56, R5, R44 ;  /* 0x0000002c05387220 */ /* 0x000fe20000410000 */
[----:B------:R-:W-:Y:S02]  /*49d0*/  STS.128 [R4+0x10], R36 ;  /* 0x0000102404007388 */ /* 0x000fe40000000c00 */
[----:B------:R-:W1:Y:S01]  /*49e0*/  MUFU.RCP R76, R76 ;  /* 0x0000004c004c7308 */ /* 0x000e620000001000 */
[----:B---3--:R-:W-:Y:S01]  /*49f0*/  FMUL.FTZ R0, R53, R74 ;  /* 0x0000004a35007220 */ /* 0x008fe20000410000 */
[----:B------:R-:W-:Y:S01]  /*4a00*/  STS.128 [R4+0x20], R40 ;  /* 0x0000202804007388 */ /* 0x000fe20000000c00 */
[----:B--2---:R-:W-:-:S04]  /*4a10*/  IMAD.WIDE.U32 R2, R64, UR20, R2 ;  /* 0x0000001440027c25 */ /* 0x004fc8000f8e0002 */
[----:B------:R-:W-:Y:S01]  /*4a20*/  FMUL.FTZ R57, R0, R45 ;  /* 0x0000002d00397220 */ /* 0x000fe20000410000 */
[----:B------:R-:W-:Y:S02]  /*4a30*/  IMAD R3, R65, UR20, R3 ;  /* 0x0000001441037c24 */ /* 0x000fe4000f8e0203 */
[----:B-----5:R-:W-:Y:S01]  /*4a40*/  FMUL.FTZ R7, R54, R75 ;  /* 0x0000004b36077220 */ /* 0x020fe20000410000 */
[----:B0-----:R-:W-:-:S04]  /*4a50*/  IMAD.WIDE.U32 R2, R30, R66, R2 ;  /* 0x000000421e027225 */ /* 0x001fc800078e0002 */
[----:B------:R-:W-:Y:S01]  /*4a60*/  FMUL.FTZ R58, R7, R46 ;  /* 0x0000002e073a7220 */ /* 0x000fe20000410000 */
[----:B------:R-:W-:Y:S02]  /*4a70*/  IMAD R0, R30, R67, R3 ;  /* 0x000000431e007224 */ /* 0x000fe400078e0203 */
[----:B-1----:R-:W-:-:S04]  /*4a80*/  FMUL.FTZ R48, R55, R76 ;  /* 0x0000004c37307220 */ /* 0x002fc80000410000 */
[----:B------:R-:W-:-:S05]  /*4a90*/  FMUL.FTZ R59, R48, R47 ;  /* 0x0000002f303b7220 */ /* 0x000fca0000410000 */
[----:B------:R4:W-:Y:S01]  /*4aa0*/  STS.128 [R4+0x30], R56 ;  /* 0x0000303804007388 */ /* 0x0009e20000000c00 */
[----:B------:R-:W-:-:S03]  /*4ab0*/  NOP ;  /* 0x0000000000007918 */ /* 0x000fc60000000000 */
[----:B------:R-:W0:Y:S04]  /*4ac0*/  LDS.128 R44, [R6] ;  /* 0x00000000062c7984 */ /* 0x000e280000000c00 */
[----:B------:R-:W1:Y:S04]  /*4ad0*/  LDS.128 R48, [R6+0x200] ;  /* 0x0002000006307984 */ /* 0x000e680000000c00 */
[----:B------:R-:W2:Y:S01]  /*4ae0*/  LDS.128 R52, [R6+0x400] ;  /* 0x0004000006347984 */ /* 0x000ea20000000c00 */
[----:B----4-:R-:W-:-:S03]  /*4af0*/  LEA R4, P0, R2, R68, 0x2 ;  /* 0x0000004402047211 */ /* 0x010fc600078010ff */
[----:B------:R-:W3:Y:S01]  /*4b00*/  LDS.128 R60, [R6+0x600] ;  /* 0x00060000063c7984 */ /* 0x000ee20000000c00 */
[----:B------:R-:W-:Y:S02]  /*4b10*/  LEA.HI.X R5, R2, R69, R0, 0x2, P0 ;  /* 0x0000004502057211 */ /* 0x000fe400000f1400 */
[----:B------:R-:W-:Y:S01]  /*4b20*/  ISETP.GE.AND P0, PT, R22, UR4, PT ;  /* 0x0000000416007c0c */ /* 0x000fe2000bf06270 */
[----:B------:R-:W-:-:S05]  /*4b30*/  IMAD.WIDE.U32 R2, R21, 0x10, R4 ;  /* 0x0000001015027825 */ /* 0x000fca00078e0004 */
[----:B0-----:R0:W-:Y:S04]  /*4b40*/  STG.E.128 desc[UR18][R2.64], R44 ;  /* 0x0000002c02007986 */ /* 0x0011e8000c101d12 */
[----:B-1----:R0:W-:Y:S04]  /*4b50*/  STG.E.128 desc[UR18][R2.64+0x200], R48 ;  /* 0x0002003002007986 */ /* 0x0021e8000c101d12 */
[----:B--2---:R0:W-:Y:S04]  /*4b60*/  STG.E.128 desc[UR18][R2.64+0x400], R52 ;  /* 0x0004003402007986 */ /* 0x0041e8000c101d12 */
[----:B---3--:R0:W-:Y:S01]  /*4b70*/  STG.E.128 desc[UR18][R2.64+0x600], R60 ;  /* 0x0006003c02007986 */ /* 0x0081e2000c101d12 */
[----:B------:R-:W-:Y:S05]  /*4b80*/  @!P0 BRA `(.L_x_3118) ;  /* 0xffffffb800f08947 */ /* 0x000fea000383ffff */
[----:B------:R-:W-:Y:S05]  /*4b90*/  EXIT ;  /* 0x000000000000794d */ /* 0x000fea0003800000 */
.L_x_3119:
        /* <DEDUP_REMOVED lines=14> */
.L_x_5039:


//--------------------- .text._Z25selective_scan_fwd_kernelI32Selective_Scan_fwd_kernel_traitsILi64ELi16ELi1ELb0ELb0ELb0ELb0EffEEv13SSMParamsBase --------------------------
	.section	.text._Z25selective_scan_fwd_kernelI32Selective_Scan_fwd_kernel_traitsILi64ELi16ELi1ELb0ELb0ELb0ELb0EffEEv13SSMParamsBase,"ax",@progbits
	.align	128
        .global         _Z25selective_scan_fwd_kernelI32Selective_Scan_fwd_kernel_traitsILi64ELi16ELi1ELb0ELb0ELb0ELb0EffEEv13SSMParamsBase
        .type           _Z25selective_scan_fwd_kernelI32Selective_Scan_fwd_kernel_traitsILi64ELi16ELi1ELb0ELb0ELb0ELb0EffEEv13SSMParamsBase,@function
        .size           _Z25selective_scan_fwd_kernelI32Selective_Scan_fwd_kernel_traitsILi64ELi16ELi1ELb0ELb0ELb0ELb0EffEEv13SSMParamsBase,(.L_x_5040 - _Z25selective_scan_fwd_kernelI32Selective_Scan_fwd_kernel_traitsILi64ELi16ELi1ELb0ELb0ELb0ELb0EffEEv13SSMParamsBase)
        .other          _Z25selective_scan_fwd_kernelI32Selective_Scan_fwd_kernel_traitsILi64ELi16ELi1ELb0ELb0ELb0ELb0EffEEv13SSMParamsBase,@"STO_CUDA_ENTRY STV_DEFAULT"
_Z25selective_scan_fwd_kernelI32Selective_Scan_fwd_kernel_traitsILi64ELi16ELi1ELb0ELb0ELb0ELb0EffEEv13SSMParamsBase:
.text._Z25selective_scan_fwd_kernelI32Selective_Scan_fwd_kernel_traitsILi64ELi16ELi1ELb0ELb0ELb0ELb0EffEEv13SSMParamsBase:
[----:B------:R-:W-:Y:S01]  /*0000*/  LDC R1, c[0x0][0x37c] ;  /* 0x0000df00ff017b82 */ /* 0x000fe20000000800 */
[----:B------:R-:W0:Y:S07]  /*0010*/  LDCU.64 UR6, c[0x0][0x470] ;  /* 0x00008e00ff0677ac */ /* 0x000e2e0008000a00 */
[----:B------:R-:W1:Y:S01]  /*0020*/  S2UR UR16, SR_CTAID.Y ;  /* 0x00000000001079c3 */ /* 0x000e620000002600 */
[----:B------:R-:W-:Y:S02]  /*0030*/  IMAD.MOV.U32 R45, RZ, RZ, RZ ;  /* 0x000000ffff2d7224 */ /* 0x000fe400078e00ff */
[----:B------:R-:W-:Y:S01]  /*0040*/  HFMA2 R46, -RZ, RZ, 0, 0 ;  /* 0x00000000ff2e7431 */ /* 0x000fe200000001ff */
[----:B------:R-:W2:Y:S01]  /*0050*/  LDCU.64 UR24, c[0x0][0x358] ;  /* 0x00006b00ff1877ac */ /* 0x000ea20008000a00 */
[----:B------:R-:W3:Y:S03]  /*0060*/  LDCU.64 UR4, c[0x0][0x458] ;  /* 0x00008b00ff0477ac */ /* 0x000ee60008000a00 */
[----:B------:R-:W4:Y:S01]  /*0070*/  LDC R43, c[0x0][0x394] ;  /* 0x0000e500ff2b7b82 */ /* 0x000f220000000800 */
[----:B------:R-:W4:Y:S01]  /*0080*/  LDCU.128 UR20, c[0x0][0x3f0] ;  /* 0x00007e00ff1477ac */ /* 0x000f220008000c00 */
[----:B------:R-:W1:Y:S01]  /*0090*/  LDCU.128 UR12, c[0x0][0x400] ;  /* 0x00008000ff0c77ac */ /* 0x000e620008000c00 */
[----:B0-----:R-:W-:-:S04]  /*00a0*/  UISETP.NE.U32.AND UP1, UPT, UR6, URZ, UPT ;  /* 0x000000ff0600728c */ /* 0x001fc8000bf25070 */
[----:B------:R-:W-:Y:S02]  /*00b0*/  UISETP.NE.AND.EX UP1, UPT, UR7, URZ, UPT, UP1 ;  /* 0x000000ff0700728c */ /* 0x000fe4000bf25310 */
[----:B---3--:R-:W-:-:S04]  /*00c0*/  UISETP.NE.U32.AND UP0, UPT, UR4, URZ, UPT ;  /* 0x000000ff0400728c */ /* 0x008fc8000bf05070 */
[----:B------:R-:W-:Y:S01]  /*00d0*/  PLOP3.LUT P1, PT, PT, PT, UP1, 0x80, 0x8 ;  /* 0x000000000008781c */ /* 0x000fe20003f2f018 */
[----:B------:R-:W-:-:S04]  /*00e0*/  UISETP.NE.AND.EX UP0, UPT, UR5, URZ, UPT, UP0 ;  /* 0x000000ff0500728c */ /* 0x000fc8000bf05300 */
[----:B-1----:R-:W-:Y:S02]  /*00f0*/  @UP1 ULEA UR6, UP3, UR16, UR6, 0x2 ;  /* 0x0000000610061291 */ /* 0x002fe4000f8610ff */
[----:B------:R-:W-:Y:S02]  /*0100*/  PLOP3.LUT P0, PT, PT, PT, UP0, 0x80, 0x8 ;  /* 0x000000000008781c */ /* 0x000fe40003f0f008 */
[----:B------:R-:W-:Y:S02]  /*0110*/  @UP1 ULEA.HI.X UR7, UR16, UR7, URZ, 0x2, UP3 ;  /* 0x0000000710071291 */ /* 0x000fe400098f14ff */
[----:B------:R-:W-:Y:S01]  /*0120*/  MOV R4, UR6 ;  /* 0x0000000600047c02 */ /* 0x000fe20008000f00 */
[----:B------:R-:W-:-:S03]  /*0130*/  @UP0 ULEA UR4, UP2, UR16, UR4, 0x2 ;  /* 0x0000000410040291 */ /* 0x000fc6000f8410ff */
[----:B------:R-:W-:Y:S01]  /*0140*/  IMAD.U32 R5, RZ, RZ, UR7 ;  /* 0x00000007ff057e24 */ /* 0x000fe2000f8e00ff */
[----:B------:R-:W-:Y:S01]  /*0150*/  @UP0 ULEA.HI.X UR5, UR16, UR5, URZ, 0x2, UP2 ;  /* 0x0000000510050291 */ /* 0x000fe200090f14ff */
[----:B------:R-:W0:Y:S01]  /*0160*/  S2UR UR17, SR_CTAID.X ;  /* 0x00000000001179c3 */ /* 0x000e220000002500 */
[----:B------:R-:W-:Y:S02]  /*0170*/  MOV R2, UR4 ;  /* 0x0000000400027c02 */ /* 0x000fe40008000f00 */
[----:B--2---:R1:W5:Y:S02]  /*0180*/  @P1 LDG.E R45, desc[UR24][R4.64] ;  /* 0x00000018042d1981 */ /* 0x004364000c1e1900 */
[----:B------:R-:W-:-:S05]  /*0190*/  IMAD.U32 R3, RZ, RZ, UR5 ;  /* 0x00000005ff037e24 */ /* 0x000fca000f8e00ff */
[----:B------:R1:W5:Y:S01]  /*01a0*/  @P0 LDG.E R46, desc[UR24][R2.64] ;  /* 0x00000018022e0981 */ /* 0x000362000c1e1900 */
[----:B----4-:R-:W-:Y:S01]  /*01b0*/  ISETP.GE.AND P0, PT, R43, 0x1, PT ;  /* 0x000000012b00780c */ /* 0x010fe20003f06270 */
[----:B0-----:R-:W-:-:S12]  /*01c0*/  UIMAD.WIDE.U32 UR18, UR17, UR20, URZ ;  /* 0x00000014111272a5 */ /* 0x001fd8000f8e00ff */
[----:B-1----:R-:W-:Y:S05]  /*01d0*/  @!P0 EXIT ;  /* 0x000000000000894d */ /* 0x002fea0003800000 */
[----:B------:R-:W-:Y:S01]  /*01e0*/  UIMAD UR19, UR17, UR21, UR19 ;  /* 0x00000015111372a4 */ /* 0x000fe2000f8e0213 */
[----:B------:R-:W0:Y:S01]  /*01f0*/  S2R R44, SR_TID.X ;  /* 0x00000000002c7919 */ /* 0x000e220000002100 */
[----:B------:R-:W-:Y:S01]  /*0200*/  UIMAD.WIDE.U32 UR20, UR17, UR12, URZ ;  /* 0x0000000c111472a5 */ /* 0x000fe2000f8e00ff */
[----:B------:R-:W1:Y:S03]  /*0210*/  LDCU.128 UR8, c[0x0][0x460] ;  /* 0x00008c00ff0877ac */ /* 0x000e660008000c00 */
[----:B------:R-:W-:Y:S02]  /*0220*/  UIMAD UR21, UR17, UR13, UR21 ;  /* 0x0000000d111572a4 */ /* 0x000fe4000f8e0215 */
[----:B------:R-:W-:Y:S01]  /*0230*/  UIMAD.WIDE.U32 UR12, UR16, UR22, UR18 ;  /* 0x00000016100c72a5 */ /* 0x000fe2000f8e0012 */
[----:B------:R-:W2:Y:S03]  /*0240*/  LDCU.128 UR4, c[0x0][0x420] ;  /* 0x00008400ff0477ac */ /* 0x000ea60008000c00 */
[----:B------:R-:W-:Y:S01]  /*0250*/  UIMAD UR34, UR16, UR23, UR13 ;  /* 0x00000017102272a4 */ /* 0x000fe2000f8e020d */
[----:B------:R-:W3:Y:S01]  /*0260*/  LDCU.64 UR22, c[0x0][0x3d8] ;  /* 0x00007b00ff1677ac */ /* 0x000ee20008000a00 */
[----:B------:R-:W4:Y:S01]  /*0270*/  LDCU.64 UR26, c[0x0][0x3b8] ;  /* 0x00007700ff1a77ac */ /* 0x000f220008000a00 */
[----:B------:R-:W-:-:S02]  /*0280*/  UIMAD.WIDE.U32 UR18, UR16, UR14, UR20 ;  /* 0x0000000e101272a5 */ /* 0x000fc4000f8e0014 */
[----:B-1----:R-:W-:Y:S02]  /*0290*/  ULEA UR33, UP0, UR12, UR8, 0x2 ;  /* 0x000000080c217291 */ /* 0x002fe4000f8010ff */
[----:B------:R-:W-:Y:S02]  /*02a0*/  UIMAD UR15, UR16, UR15, UR19 ;  /* 0x0000000f100f72a4 */ /* 0x000fe4000f8e0213 */
[----:B------:R-:W-:Y:S01]  /*02b0*/  ULEA UR32, UP1, UR18, UR10, 0x2 ;  /* 0x0000000a12207291 */ /* 0x000fe2000f8210ff */
[C---:B0-----:R-:W-:Y:S01]  /*02c0*/  SHF.L.U32 R127, R44.reuse, 0x4, RZ ;  /* 0x000000042c7f7819 */ /* 0x041fe200000006ff */
[----:B--2---:R-:W-:Y:S01]  /*02d0*/  UIMAD.WIDE.U32 UR20, UR16, UR6, URZ ;  /* 0x00000006101472a5 */ /* 0x004fe2000f8e00ff */
[----:B------:R-:W-:Y:S01]  /*02e0*/  SHF.R.U32.HI R128, RZ, 0x5, R44 ;  /* 0x00000005ff807819 */ /* 0x000fe2000001162c */
[----:B------:R-:W-:Y:S01]  /*02f0*/  ULEA.HI.X UR35, UR18, UR11, UR15, 0x2, UP1 ;  /* 0x0000000b12237291 */ /* 0x000fe200088f140f */
[----:B------:R-:W-:Y:S01]  /*0300*/  LOP3.LUT R126, R44, 0x1f, RZ, 0xc0, !PT ;  /* 0x0000001f2c7e7812 */ /* 0x000fe200078ec0ff */
[----:B------:R-:W-:Y:S01]  /*0310*/  UIMAD UR21, UR16, UR7, UR21 ;  /* 0x00000007101572a4 */ /* 0x000fe2000f8e0215 */
[C---:B------:R-:W-:Y:S01]  /*0320*/  VIADD R125, R127.reuse, 0x2 ;  /* 0x000000027f7d7836 */ /* 0x040fe20000000000 */
[----:B---3--:R-:W-:Y:S01]  /*0330*/  UIMAD.WIDE.U32 UR18, UR16, UR22, URZ ;  /* 0x00000016101272a5 */ /* 0x008fe2000f8e00ff */
[C---:B------:R-:W-:Y:S01]  /*0340*/  IADD3 R124, PT, PT, R127.reuse, 0x6, RZ ;  /* 0x000000067f7c7810 */ /* 0x040fe20007ffe0ff */
[----:B------:R-:W-:Y:S01]  /*0350*/  ULEA.HI.X UR34, UR12, UR9, UR34, 0x2, UP0 ;  /* 0x000000090c227291 */ /* 0x000fe200080f1422 */
[C---:B------:R-:W-:Y:S01]  /*0360*/  VIADD R123, R127.reuse, 0x7 ;  /* 0x000000077f7b7836 */ /* 0x040fe20000000000 */
[----:B------:R-:W-:Y:S01]  /*0370*/  UIMAD.WIDE.U32 UR8, UR17, UR4, UR20 ;  /* 0x00000004110872a5 */ /* 0x000fe2000f8e0014 */
[C---:B------:R-:W-:Y:S01]  /*0380*/  IADD3 R122, PT, PT, R127.reuse, 0x8, RZ ;  /* 0x000000087f7a7810 */ /* 0x040fe20007ffe0ff */
[----:B----4-:R-:W-:Y:S01]  /*0390*/  UIMAD.WIDE.U32 UR20, UR16, UR26, URZ ;  /* 0x0000001a101472a5 */ /* 0x010fe2000f8e00ff */
[C---:B------:R-:W-:Y:S01]  /*03a0*/  VIADD R121, R127.reuse, 0x9 ;  /* 0x000000097f797836 */ /* 0x040fe20000000000 */
[----:B------:R-:W-:Y:S01]  /*03b0*/  UIMAD UR10, UR17, UR5, UR9 ;  /* 0x00000005110a72a4 */ /* 0x000fe2000f8e0209 */
[C---:B------:R-:W-:Y:S01]  /*03c0*/  IADD3 R120, PT, PT, R127.reuse, 0xa, RZ ;  /* 0x0000000a7f787810 */ /* 0x040fe20007ffe0ff */
[----:B------:R-:W0:Y:S01]  /*03d0*/  LDCU.128 UR4, c[0x0][0x3a0] ;  /* 0x00007400ff0477ac */ /* 0x000e220008000c00 */
[----:B------:R-:W-:Y:S01]  /*03e0*/  VIADD R119, R127, 0xb ;  /* 0x0000000b7f777836 */ /* 0x000fe20000000000 */
[----:B------:R-:W-:Y:S01]  /*03f0*/  UIMAD UR26, UR16, UR23, UR19 ;  /* 0x00000017101a72a4 */ /* 0x000fe2000f8e0213 */
[----:B------:R-:W1:Y:S01]  /*0400*/  S2UR UR19, SR_CgaCtaId ;  /* 0x00000000001379c3 */ /* 0x000e620000008800 */
[----:B------:R-:W2:Y:S01]  /*0410*/  LDCU.128 UR12, c[0x0][0x440] ;  /* 0x00008800ff0c77ac */ /* 0x000ea20008000c00 */
[----:B------:R-:W3:Y:S01]  /*0420*/  LDCU UR11, c[0x0][0x384] ;  /* 0x00007080ff0b77ac */ /* 0x000ee20008000800 */
[----:B------:R-:W4:Y:S01]  /*0430*/  LDCU UR36, c[0x0][0x38c] ;  /* 0x00007180ff2477ac */ /* 0x000f220008000800 */
[----:B------:R-:W1:Y:S01]  /*0440*/  LDCU.64 UR38, c[0x0][0x450] ;  /* 0x00008a00ff2677ac */ /* 0x000e620008000a00 */
[----:B------:R-:W1:Y:S01]  /*0450*/  LDCU.64 UR30, c[0x0][0x3e0] ;  /* 0x00007c00ff1e77ac */ /* 0x000e620008000a00 */
[----:B------:R-:W1:Y:S01]  /*0460*/  LDCU.64 UR28, c[0x0][0x3c0] ;  /* 0x00007800ff1c77ac */ /* 0x000e620008000a00 */
[----:B0-----:R-:W-:-:S02]  /*0470*/  UIMAD.WIDE.U32 UR22, UR16, UR4, URZ ;  /* 0x00000004101672a5 */ /* 0x001fc4000f8e00ff */
[----:B------:R-:W-:Y:S02]  /*0480*/  UIMAD UR27, UR16, UR27, UR21 ;  /* 0x0000001b101b72a4 */ /* 0x000fe4000f8e0215 */
[----:B--2---:R-:W-:Y:S02]  /*0490*/  ULEA UR14, UP0, UR20, UR14, 0x2 ;  /* 0x0000000e140e7291 */ /* 0x004fe4000f8010ff */
[----:B------:R-:W-:Y:S02]  /*04a0*/  UIMAD UR4, UR16, UR5, UR23 ;  /* 0x00000005100472a4 */ /* 0x000fe4000f8e0217 */
[----:B---3--:R-:W-:Y:S02]  /*04b0*/  UIMAD UR16, UR17, UR11, UR16 ;  /* 0x0000000b111072a4 */ /* 0x008fe4000f8e0210 */
[----:B------:R-:W-:Y:S01]  /*04c0*/  ULEA.HI.X UR27, UR20, UR15, UR27, 0x2, UP0 ;  /* 0x0000000f141b7291 */ /* 0x000fe200080f141b */
[----:B------:R-:W-:Y:S01]  /*04d0*/  UMOV UR11, 0x400 ;  /* 0x00000400000b7882 */ /* 0x000fe20000000000 */
[----:B----4-:R-:W-:-:S02]  /*04e0*/  UISETP.LT.AND UP0, UPT, UR36, 0x1, UPT ;  /* 0x000000012400788c */ /* 0x010fc4000bf01270 */
[----:B------:R-:W-:Y:S01]  /*04f0*/  IMAD R43, R43, UR16, RZ ;  /* 0x000000102b2b7c24 */ /* 0x000fe2000f8e02ff */
[----:B-1----:R-:W-:Y:S02]  /*0500*/  ULEA UR11, UR19, UR11, 0x18 ;  /* 0x0000000b130b7291 */ /* 0x002fe4000f8ec0ff */
[----:B------:R-:W-:Y:S01]  /*0510*/  ULEA UR12, UP2, UR22, UR12, 0x2 ;  /* 0x0000000c160c7291 */ /* 0x000fe2000f8410ff */
[----:B------:R-:W-:Y:S01]  /*0520*/  IMAD R43, R43, UR36, RZ ;  /* 0x000000242b2b7c24 */ /* 0x000fe2000f8e02ff */
[----:B------:R-:W-:Y:S02]  /*0530*/  USHF.L.U64.HI UR21, UR6, 0x2, UR7 ;  /* 0x0000000206157899 */ /* 0x000fe40008010207 */
[----:B------:R-:W-:Y:S01]  /*0540*/  ULEA UR5, UP1, UR18, UR38, 0x2 ;  /* 0x0000002612057291 */ /* 0x000fe2000f8210ff */
[----:B------:R-:W-:Y:S01]  /*0550*/  LEA R42, R128, UR11, 0x3 ;  /* 0x0000000b802a7c11 */ /* 0x000fe2000f8e18ff */
[----:B------:R-:W-:Y:S02]  /*0560*/  USEL UR7, UR36, 0x1, !UP0 ;  /* 0x0000000124077887 */ /* 0x000fe4000c000000 */
[----:B------:R-:W-:-:S02]  /*0570*/  ULEA.HI.X UR22, UR22, UR13, UR4, 0x2, UP2 ;  /* 0x0000000d16167291 */ /* 0x000fc400090f1404 */
[----:B------:R-:W-:Y:S02]  /*0580*/  USHF.L.U64.HI UR23, UR30, 0x2, UR31 ;  /* 0x000000021e177899 */ /* 0x000fe4000801021f */
[----:B------:R-:W-:Y:S01]  /*0590*/  ULEA.HI.X UR26, UR18, UR39, UR26, 0x2, UP1 ;  /* 0x00000027121a7291 */ /* 0x000fe200088f141a */
[----:B------:R-:W-:Y:S01]  /*05a0*/  UMOV UR4, URZ ;  /* 0x000000ff00047c82 */ /* 0x000fe20008000000 */
[----:B------:R-:W-:Y:S02]  /*05b0*/  USHF.L.U64.HI UR29, UR28, 0x2, UR29 ;  /* 0x000000021c1d7899 */ /* 0x000fe4000801021d */
[----:B------:R-:W-:Y:S01]  /*05c0*/  UIADD3 UR36, UPT, UPT, -UR7, URZ, URZ ;  /* 0x000000ff07247290 */ /* 0x000fe2000fffe1ff */
[----:B------:R-:W-:-:S11]  /*05d0*/  UMOV UR31, UR35 ;  /* 0x00000023001f7c82 */ /* 0x000fd60008000000 */
.L_x_3158:
[----:B------:R-:W0:Y:S01]  /*05e0*/  LDCU UR7, c[0x0][0x388] ;  /* 0x00007100ff0777ac */ /* 0x000e220008000800 */
[----:B------:R-:W-:Y:S02]  /*05f0*/  LOP3.LUT R18, R127, 0x3e00, RZ, 0xc0, !PT ;  /* 0x00003e007f127812 */ /* 0x000fe400078ec0ff */
[----:B-1----:R-:W-:Y:S02]  /*0600*/  CS2R R6, SRZ ;  /* 0x0000000000067805 */ /* 0x002fe4000001ff00 */
[----:B------:R-:W-:Y:S01]  /*0610*/  CS2R R10, SRZ ;  /* 0x00000000000a7805 */ /* 0x000fe2000001ff00 */
[----:B------:R-:W-:Y:S01]  /*0620*/  USHF.L.U32 UR11, UR4, 0xa, URZ ;  /* 0x0000000a040b7899 */ /* 0x000fe200080006ff */
[----:B------:R-:W-:Y:S02]  /*0630*/  LOP3.LUT R69, R18, 0x1f, R44, 0xf8, !PT ;  /* 0x0000001f12457812 */ /* 0x000fe400078ef82c */
[----:B------:R-:W-:Y:S01]  /*0640*/  CS2R R14, SRZ ;  /* 0x00000000000e7805 */ /* 0x000fe2000001ff00 */
[----:B------:R-:W-:Y:S01]  /*0650*/  IMAD.MOV.U32 R0, RZ, RZ, RZ ;  /* 0x000000ffff007224 */ /* 0x000fe200078e00ff */
[----:B------:R-:W-:-:S02]  /*0660*/  CS2R R12, SRZ ;  /* 0x00000000000c7805 */ /* 0x000fc4000001ff00 */
[C---:B------:R-:W-:Y:S02]  /*0670*/  SHF.L.U32 R2, R69.reuse, 0x2, RZ ;  /* 0x0000000245027819 */ /* 0x040fe400000006ff */
[----:B------:R-:W-:Y:S02]  /*0680*/  CS2R R8, SRZ ;  /* 0x0000000000087805 */ /* 0x000fe4000001ff00 */
[C---:B------:R-:W-:Y:S02]  /*0690*/  LOP3.LUT R62, R69.reuse, 0xe0, RZ, 0xfc, !PT ;  /* 0x000000e0453e7812 */ /* 0x040fe400078efcff */
[----:B------:R-:W-:Y:S02]  /*06a0*/  CS2R R16, SRZ ;  /* 0x0000000000107805 */ /* 0x000fe4000001ff00 */
[----:B------:R-:W-:Y:S02]  /*06b0*/  IADD3 R4, P0, PT, R2, UR33, RZ ;  /* 0x0000002102047c10 */ /* 0x000fe4000ff1e0ff */
[----:B------:R-:W-:-:S02]  /*06c0*/  LOP3.LUT R64, R69, 0x100, RZ, 0xfc, !PT ;  /* 0x0000010045407812 */ /* 0x000fc400078efcff */
[----:B------:R-:W-:Y:S01]  /*06d0*/  IADD3.X R5, PT, PT, RZ, UR34, RZ, P0, !PT ;  /* 0x00000022ff057c10 */ /* 0x000fe200087fe4ff */
[----:B0-----:R-:W-:Y:S01]  /*06e0*/  UIADD3 UR35, UPT, UPT, -UR11, UR7, URZ ;  /* 0x000000070b237290 */ /* 0x001fe2000fffe1ff */
[----:B------:R-:W-:Y:S02]  /*06f0*/  IADD3 R2, P0, PT, R2, UR32, RZ ;  /* 0x0000002002027c10 */ /* 0x000fe4000ff1e0ff */
[C---:B------:R-:W-:Y:S02]  /*0700*/  LOP3.LUT R68, R69.reuse, 0x20, RZ, 0xfc, !PT ;  /* 0x0000002045447812 */ /* 0x040fe400078efcff */
[C---:B------:R-:W-:Y:S01]  /*0710*/  LOP3.LUT R56, R69.reuse, 0xc0, RZ, 0xfc, !PT ;  /* 0x000000c045387812 */ /* 0x040fe200078efcff */
[----:B------:R-:W-:Y:S01]  /*0720*/  IMAD.X R3, RZ, RZ, UR31, P0 ;  /* 0x0000001fff037e24 */ /* 0x000fe200080e06ff */
[C---:B------:R-:W-:Y:S01]  /*0730*/  ISETP.GE.AND P0, PT, R69.reuse, UR35, PT ;  /* 0x0000002345007c0c */ /* 0x040fe2000bf06270 */
[----:B------:R-:W-:Y:S01]  /*0740*/  BAR.SYNC.DEFER_BLOCKING 0x0 ;  /* 0x0000000000007b1d */ /* 0x000fe20000010000 */
[----:B------:R-:W-:-:S02]  /*0750*/  LOP3.LUT R67, R69, 0x40, RZ, 0xfc, !PT ;  /* 0x0000004045437812 */ /* 0x000fc400078efcff */
[C---:B------:R-:W-:Y:S02]  /*0760*/  LOP3.LUT R54, R69.reuse, 0xa0, RZ, 0xfc, !PT ;  /* 0x000000a045367812 */ /* 0x040fe400078efcff */
[C---:B------:R-:W-:Y:S02]  /*0770*/  LOP3.LUT R66, R69.reuse, 0x80, RZ, 0xfc, !PT ;  /* 0x0000008045427812 */ /* 0x040fe400078efcff */
[----:B------:R-:W-:Y:S02]  /*0780*/  LOP3.LUT R52, R69, 0x60, RZ, 0xfc, !PT ;  /* 0x0000006045347812 */ /* 0x000fe400078efcff */
[----:B------:R-:W-:Y:S02]  /*0790*/  ISETP.GE.AND P6, PT, R68, UR35, PT ;  /* 0x0000002344007c0c */ /* 0x000fe4000bfc6270 */
[----:B------:R-:W-:Y:S02]  /*07a0*/  ISETP.GE.AND P1, PT, R56, UR35, PT ;  /* 0x0000002338007c0c */ /* 0x000fe4000bf26270 */
[----:B------:R-:W-:-:S02]  /*07b0*/  ISETP.GE.AND P5, PT, R67, UR35, PT ;  /* 0x0000002343007c0c */ /* 0x000fc4000bfa6270 */
[----:B------:R-:W-:Y:S02]  /*07c0*/  ISETP.GE.AND P2, PT, R54, UR35, PT ;  /* 0x0000002336007c0c */ /* 0x000fe4000bf46270 */
[----:B------:R-:W-:Y:S02]  /*07d0*/  ISETP.GE.AND P3, PT, R66, UR35, PT ;  /* 0x0000002342007c0c */ /* 0x000fe4000bf66270 */
[----:B------:R-:W-:Y:S02]  /*07e0*/  ISETP.GE.AND P4, PT, R52, UR35, PT ;  /* 0x0000002334007c0c */ /* 0x000fe4000bf86270 */
[C---:B------:R-:W-:Y:S02]  /*07f0*/  LOP3.LUT R20, R69.reuse, 0x120, RZ, 0xfc, !PT ;  /* 0x0000012045147812 */ /* 0x040fe400078efcff */
[----:B------:R-:W-:Y:S01]  /*0800*/  LOP3.LUT R21, R69, 0x140, RZ, 0xfc, !PT ;  /* 0x0000014045157812 */ /* 0x000fe200078efcff */
[----:B------:R-:W2:Y:S01]  /*0810*/  @!P0 LDG.E R7, desc[UR24][R4.64] ;  /* 0x0000001804078981 */ /* 0x000ea2000c1e1900 */
[----:B------:R-:W-:-:S02]  /*0820*/  ISETP.GE.AND P0, PT, R62, UR35, PT ;  /* 0x000000233e007c0c */ /* 0x000fc4000bf06270 */
[C---:B------:R-:W-:Y:S01]  /*0830*/  LOP3.LUT R22, R69.reuse, 0x160, RZ, 0xfc, !PT ;  /* 0x0000016045167812 */ /* 0x040fe200078efcff */
[----:B------:R-:W3:Y:S01]  /*0840*/  @!P6 LDG.E R0, desc[UR24][R4.64+0x80] ;  /* 0x000080180400e981 */ /* 0x000ee2000c1e1900 */
[C---:B------:R-:W-:Y:S02]  /*0850*/  LOP3.LUT R23, R69.reuse, 0x180, RZ, 0xfc, !PT ;  /* 0x0000018045177812 */ /* 0x040fe400078efcff */
[----:B------:R-:W-:Y:S01]  /*0860*/  LOP3.LUT R24, R69, 0x1a0, RZ, 0xfc, !PT ;  /* 0x000001a045187812 */ /* 0x000fe200078efcff */
[----:B------:R-:W4:Y:S01]  /*0870*/  @!P1 LDG.E R13, desc[UR24][R4.64+0x300] ;  /* 0x00030018040d9981 */ /* 0x000f22000c1e1900 */
[----:B------:R-:W-:-:S03]  /*0880*/  MOV R19, RZ ;  /* 0x000000ff00137202 */ /* 0x000fc60000000f00 */
[----:B------:R-:W4:Y:S04]  /*0890*/  @!P5 LDG.E R9, desc[UR24][R4.64+0x100] ;  /* 0x000100180409d981 */ /* 0x000f28000c1e1900 */
[----:B------:R-:W4:Y:S01]  /*08a0*/  @!P0 LDG.E R10, desc[UR24][R4.64+0x380] ;  /* 0x00038018040a8981 */ /* 0x000f22000c1e1900 */
[----:B------:R-:W-:Y:S02]  /*08b0*/  ISETP.GE.AND P0, PT, R64, UR35, PT ;  /* 0x0000002340007c0c */ /* 0x000fe4000bf06270 */
[----:B------:R-:W-:Y:S01]  /*08c0*/  ISETP.GE.AND P1, PT, R21, UR35, PT ;  /* 0x0000002315007c0c */ /* 0x000fe2000bf26270 */
[----:B------:R-:W4:Y:S01]  /*08d0*/  @!P2 LDG.E R8, desc[UR24][R4.64+0x280] ;  /* 0x000280180408a981 */ /* 0x000f22000c1e1900 */
[----:B------:R-:W-:-:S03]  /*08e0*/  ISETP.GE.AND P2, PT, R22, UR35, PT ;  /* 0x0000002316007c0c */ /* 0x000fc6000bf46270 */
[----:B------:R-:W4:Y:S01]  /*08f0*/  @!P3 LDG.E R11, desc[UR24][R4.64+0x200] ;  /* 0x00020018040bb981 */ /* 0x000f22000c1e1900 */
[----:B------:R-:W-:-:S03]  /*0900*/  ISETP.GE.AND P3, PT, R23, UR35, PT ;  /* 0x0000002317007c0c */ /* 0x000fc6000bf66270 */
[----:B------:R-:W4:Y:S04]  /*0910*/  @!P4 LDG.E R6, desc[UR24][R4.64+0x180] ;  /* 0x000180180406c981 */ /* 0x000f28000c1e1900 */
[----:B------:R-:W4:Y:S01]  /*0920*/  @!P0 LDG.E R15, desc[UR24][R4.64+0x400] ;  /* 0x00040018040f8981 */ /* 0x000f22000c1e1900 */
[----:B------:R-:W-:Y:S02]  /*0930*/  ISETP.GE.AND P0, PT, R20, UR35, PT ;  /* 0x0000002314007c0c */ /* 0x000fe4000bf06270 */
[----:B------:R-:W-:Y:S01]  /*0940*/  ISETP.GE.AND P4, PT, R24, UR35, PT ;  /* 0x0000002318007c0c */ /* 0x000fe2000bf86270 */
[----:B------:R-:W4:Y:S01]  /*0950*/  @!P1 LDG.E R17, desc[UR24][R4.64+0x500] ;  /* 0x0005001804119981 */ /* 0x000f22000c1e1900 */
[C---:B------:R-:W-:Y:S02]  /*0960*/  LOP3.LUT R20, R69.reuse, 0x1c0, RZ, 0xfc, !PT ;  /* 0x000001c045147812 */ /* 0x040fe400078efcff */
[----:B------:R-:W-:Y:S01]  /*0970*/  LOP3.LUT R21, R69, 0x1e0, RZ, 0xfc, !PT ;  /* 0x000001e045157812 */ /* 0x000fe200078efcff */
[----:B------:R-:W4:Y:S01]  /*0980*/  @!P2 LDG.E R14, desc[UR24][R4.64+0x580] ;  /* 0x00058018040ea981 */ /* 0x000f22000c1e1900 */
[----:B------:R-:W-:-:S02]  /*0990*/  ISETP.GE.AND P5, PT, R20, UR35, PT ;  /* 0x0000002314007c0c */ /* 0x000fc4000bfa6270 */
[----:B------:R-:W-:Y:S01]  /*09a0*/  ISETP.GE.AND P6, PT, R21, UR35, PT ;  /* 0x0000002315007c0c */ /* 0x000fe2000bfc6270 */
[----:B------:R-:W4:Y:S04]  /*09b0*/  @!P3 LDG.E R19, desc[UR24][R4.64+0x600] ;  /* 0x000600180413b981 */ /* 0x000f28000c1e1900 */
[----:B------:R-:W4:Y:S01]  /*09c0*/  @!P0 LDG.E R12, desc[UR24][R4.64+0x480] ;  /* 0x00048018040c8981 */ /* 0x000f22000c1e1900 */
[----:B------:R-:W-:Y:S02]  /*09d0*/  HFMA2 R50, -RZ, RZ, 0, 0 ;  /* 0x00000000ff327431 */ /* 0x000fe400000001ff */
[----:B------:R-:W-:Y:S01]  /*09e0*/  IMAD.MOV.U32 R49, RZ, RZ, RZ ;  /* 0x000000ffff317224 */ /* 0x000fe200078e00ff */
[----:B------:R-:W4:Y:S05]  /*09f0*/  @!P4 LDG.E R16, desc[UR24][R4.64+0x680] ;  /* 0x000680180410c981 */ /* 0x000f2a000c1e1900 */
[----:B------:R-:W4:Y:S04]  /*0a00*/  @!P5 LDG.E R49, desc[UR24][R4.64+0x700] ;  /* 0x000700180431d981 */ /* 0x000f28000c1e1900 */
[----:B------:R0:W4:Y:S01]  /*0a10*/  @!P6 LDG.E R50, desc[UR24][R4.64+0x780] ;  /* 0x000780180432e981 */ /* 0x000122000c1e1900 */
[----:B------:R-:W1:Y:S01]  /*0a20*/  S2R R41, SR_LANEID ;  /* 0x0000000000297919 */ /* 0x000e620000000000 */
[----:B------:R-:W0:Y:S01]  /*0a30*/  S2UR UR11, SR_CgaCtaId ;  /* 0x00000000000b79c3 */ /* 0x000e220000008800 */
[----:B------:R-:W-:-:S02]  /*0a40*/  UMOV UR7, 0x400 ;  /* 0x0000040000077882 */ /* 0x000fc40000000000 */
[----:B0-----:R-:W-:Y:S01]  /*0a50*/  ULEA UR37, UR11, UR7, 0x18 ;  /* 0x000000070b257291 */ /* 0x001fe2000f8ec0ff */
[----:B-1----:R-:W-:-:S04]  /*0a60*/  IMAD.IADD R18, R18, 0x1, R41 ;  /* 0x0000000112127824 */ /* 0x002fc800078e0229 */
[C---:B------:R-:W-:Y:S01]  /*0a70*/  VIADD R23, R18.reuse, 0x40 ;  /* 0x0000004012177836 */ /* 0x040fe20000000000 */
[C---:B------:R-:W-:Y:S01]  /*0a80*/  IADD3 R21, PT, PT, R18.reuse, 0x20, RZ ;  /* 0x0000002012157810 */ /* 0x040fe20007ffe0ff */
[C---:B------:R-:W-:Y:S01]  /*0a90*/  VIADD R27, R18.reuse, 0x80 ;  /* 0x00000080121b7836 */ /* 0x040fe20000000000 */
[C---:B------:R-:W-:Y:S02]  /*0aa0*/  IADD3 R25, PT, PT, R18.reuse, 0x60, RZ ;  /* 0x0000006012197810 */ /* 0x040fe40007ffe0ff */
[CC--:B------:R-:W-:Y:S02]  /*0ab0*/  LEA.HI.SX32 R40, R18.reuse, R18.reuse, 0x1b ;  /* 0x0000001212287211 */ /* 0x0c0fe400078fdaff */
[-C--:B------:R-:W-:Y:S02]  /*0ac0*/  LEA.HI.SX32 R21, R21, R18.reuse, 0x1b ;  /* 0x0000001215157211 */ /* 0x080fe400078fdaff */
[----:B------:R-:W-:Y:S02]  /*0ad0*/  IADD3 R5, PT, PT, R18, 0xa0, RZ ;  /* 0x000000a012057810 */ /* 0x000fe40007ffe0ff */
[----:B------:R-:W-:-:S02]  /*0ae0*/  LEA.HI.SX32 R23, R23, R18, 0x1b ;  /* 0x0000001217177211 */ /* 0x000fc400078fdaff */
[-C--:B------:R-:W-:Y:S02]  /*0af0*/  LEA.HI.SX32 R25, R25, R18.reuse, 0x1b ;  /* 0x0000001219197211 */ /* 0x080fe400078fdaff */
[----:B------:R-:W-:Y:S02]  /*0b00*/  LEA R40, R40, UR37, 0x2 ;  /* 0x0000002528287c11 */ /* 0x000fe4000f8e10ff */
[----:B------:R-:W-:Y:S01]  /*0b10*/  LEA R39, R21, UR37, 0x2 ;  /* 0x0000002515277c11 */ /* 0x000fe2000f8e10ff */
[----:B------:R-:W-:Y:S01]  /*0b20*/  VIADD R21, R18, 0xc0 ;  /* 0x000000c012157836 */ /* 0x000fe20000000000 */
[-C--:B------:R-:W-:Y:S02]  /*0b30*/  LEA.HI.SX32 R27, R27, R18.reuse, 0x1b ;  /* 0x000000121b1b7211 */ /* 0x080fe400078fdaff */
[----:B------:R-:W-:Y:S02]  /*0b40*/  LEA.HI.SX32 R5, R5, R18, 0x1b ;  /* 0x0000001205057211 */ /* 0x000fe400078fdaff */
[----:B------:R-:W-:-:S02]  /*0b50*/  LEA R38, R23, UR37, 0x2 ;  /* 0x0000002517267c11 */ /* 0x000fc4000f8e10ff */
[----:B------:R-:W-:Y:S01]  /*0b60*/  LEA R37, R25, UR37, 0x2 ;  /* 0x0000002519257c11 */ /* 0x000fe2000f8e10ff */
[C---:B------:R-:W-:Y:S01]  /*0b70*/  VIADD R25, R18.reuse, 0x100 ;  /* 0x0000010012197836 */ /* 0x040fe20000000000 */
[C---:B------:R-:W-:Y:S02]  /*0b80*/  IADD3 R23, PT, PT, R18.reuse, 0xe0, RZ ;  /* 0x000000e012177810 */ /* 0x040fe40007ffe0ff */
[----:B------:R-:W-:Y:S02]  /*0b90*/  LEA R36, R27, UR37, 0x2 ;  /* 0x000000251b247c11 */ /* 0x000fe4000f8e10ff */
[----:B------:R-:W-:Y:S01]  /*0ba0*/  LEA R35, R5, UR37, 0x2 ;  /* 0x0000002505237c11 */ /* 0x000fe2000f8e10ff */
[C---:B------:R-:W-:Y:S01]  /*0bb0*/  VIADD R5, R18.reuse, 0x140 ;  /* 0x0000014012057836 */ /* 0x040fe20000000000 */
[----:B------:R-:W-:Y:S02]  /*0bc0*/  IADD3 R27, PT, PT, R18, 0x120, RZ ;  /* 0x00000120121b7810 */ /* 0x000fe40007ffe0ff */
[----:B------:R-:W-:-:S02]  /*0bd0*/  LEA.HI.SX32 R21, R21, R18, 0x1b ;  /* 0x0000001215157211 */ /* 0x000fc400078fdaff */
[-C--:B------:R-:W-:Y:S02]  /*0be0*/  LEA.HI.SX32 R23, R23, R18.reuse, 0x1b ;  /* 0x0000001217177211 */ /* 0x080fe400078fdaff */
[-C--:B------:R-:W-:Y:S02]  /*0bf0*/  LEA.HI.SX32 R25, R25, R18.reuse, 0x1b ;  /* 0x0000001219197211 */ /* 0x080fe400078fdaff */
[-C--:B------:R-:W-:Y:S02]  /*0c00*/  LEA.HI.SX32 R27, R27, R18.reuse, 0x1b ;  /* 0x000000121b1b7211 */ /* 0x080fe400078fdaff */
[----:B------:R-:W-:Y:S01]  /*0c10*/  LEA R34, R21, UR37, 0x2 ;  /* 0x0000002515227c11 */ /* 0x000fe2000f8e10ff */
[----:B------:R-:W-:Y:S01]  /*0c20*/  VIADD R21, R18, 0x1c0 ;  /* 0x000001c012157836 */ /* 0x000fe20000000000 */
[----:B------:R-:W-:Y:S02]  /*0c30*/  LEA R33, R23, UR37, 0x2 ;  /* 0x0000002517217c11 */ /* 0x000fe4000f8e10ff */
[----:B------:R-:W-:-:S02]  /*0c40*/  LEA.HI.SX32 R5, R5, R18, 0x1b ;  /* 0x0000001205057211 */ /* 0x000fc400078fdaff */
[----:B------:R-:W-:Y:S02]  /*0c50*/  IADD3 R23, PT, PT, R18, 0x1e0, RZ ;  /* 0x000001e012177810 */ /* 0x000fe40007ffe0ff */
[----:B------:R-:W-:Y:S02]  /*0c60*/  LEA R32, R25, UR37, 0x2 ;  /* 0x0000002519207c11 */ /* 0x000fe4000f8e10ff */
[----:B------:R-:W-:Y:S02]  /*0c70*/  LEA R31, R27, UR37, 0x2 ;  /* 0x000000251b1f7c11 */ /* 0x000fe4000f8e10ff */
[----:B------:R-:W-:Y:S02]  /*0c80*/  LEA R30, R5, UR37, 0x2 ;  /* 0x00000025051e7c11 */ /* 0x000fe4000f8e10ff */
[-C--:B------:R-:W-:Y:S02]  /*0c90*/  LEA.HI.SX32 R21, R21, R18.reuse, 0x1b ;  /* 0x0000001215157211 */ /* 0x080fe400078fdaff */
[----:B------:R-:W-:-:S02]  /*0ca0*/  LEA.HI.SX32 R23, R23, R18, 0x1b ;  /* 0x0000001217177211 */ /* 0x000fc400078fdaff */
[----:B------:R-:W-:Y:S02]  /*0cb0*/  LEA R26, R21, UR37, 0x2 ;  /* 0x00000025151a7c11 */ /* 0x000fe4000f8e10ff */
[----:B------:R-:W-:Y:S02]  /*0cc0*/  LEA R25, R23, UR37, 0x2 ;  /* 0x0000002517197c11 */ /* 0x000fe4000f8e10ff */
[----:B------:R-:W-:Y:S02]  /*0cd0*/  P2R R58, PR, RZ, 0x1 ;  /* 0x00000001ff3a7803 */ /* 0x000fe40000000000 */
[----:B------:R-:W-:Y:S02]  /*0ce0*/  ISETP.GE.AND P0, PT, R69, UR35, PT ;  /* 0x0000002345007c0c */ /* 0x000fe4000bf06270 */
[----:B------:R-:W-:Y:S02]  /*0cf0*/  P2R R60, PR, RZ, 0x2 ;  /* 0x00000002ff3c7803 */ /* 0x000fe40000000000 */
[----:B------:R-:W-:Y:S01]  /*0d00*/  ISETP.GE.AND P1, PT, R68, UR35, PT ;  /* 0x0000002344007c0c */ /* 0x000fe2000bf26270 */
[----:B--2---:R0:W-:Y:S04]  /*0d10*/  STS [R40], R7 ;  /* 0x0000000728007388 */ /* 0x0041e80000000800 */
[----:B---3--:R-:W-:Y:S01]  /*0d20*/  STS [R39+0x80], R0 ;  /* 0x0000800027007388 */ /* 0x008fe20000000800 */
[----:B0-----:R-:W-:-:S03]  /*0d30*/  IADD3 R7, PT, PT, R18, 0x160, RZ ;  /* 0x0000016012077810 */ /* 0x001fc60007ffe0ff */
[----:B----4-:R0:W-:Y:S01]  /*0d40*/  STS [R38+0x100], R9 ;  /* 0x0001000926007388 */ /* 0x0101e20000000800 */
[-C--:B------:R-:W-:Y:S01]  /*0d50*/  LEA.HI.SX32 R7, R7, R18.reuse, 0x1b ;  /* 0x0000001207077211 */ /* 0x080fe200078fdaff */
[----:B0-----:R-:W-:Y:S02]  /*0d60*/  VIADD R9, R18, 0x180 ;  /* 0x0000018012097836 */ /* 0x001fe40000000000 */
[----:B------:R-:W-:Y:S03]  /*0d70*/  STS [R37+0x180], R6 ;  /* 0x0001800625007388 */ /* 0x000fe60000000800 */
[----:B------:R-:W-:Y:S01]  /*0d80*/  LEA.HI.SX32 R9, R9, R18, 0x1b ;  /* 0x0000001209097211 */ /* 0x000fe200078fdaff */
[----:B------:R0:W-:Y:S01]  /*0d90*/  STS [R36+0x200], R11 ;  /* 0x0002000b24007388 */ /* 0x0001e20000000800 */
[----:B------:R-:W-:-:S03]  /*0da0*/  LEA R29, R7, UR37, 0x2 ;  /* 0x00000025071d7c11 */ /* 0x000fc6000f8e10ff */
[----:B------:R-:W-:Y:S01]  /*0db0*/  STS [R35+0x280], R8 ;  /* 0x0002800823007388 */ /* 0x000fe20000000800 */
[----:B------:R-:W-:Y:S02]  /*0dc0*/  LEA R28, R9, UR37, 0x2 ;  /* 0x00000025091c7c11 */ /* 0x000fe4000f8e10ff */
[----:B0-----:R-:W-:Y:S01]  /*0dd0*/  IADD3 R11, PT, PT, R18, 0x1a0, RZ ;  /* 0x000001a0120b7810 */ /* 0x001fe20007ffe0ff */
[----:B------:R0:W-:Y:S03]  /*0de0*/  STS [R34+0x300], R13 ;  /* 0x0003000d22007388 */ /* 0x0001e60000000800 */
[----:B------:R-:W-:Y:S01]  /*0df0*/  LEA.HI.SX32 R11, R11, R18, 0x1b ;  /* 0x000000120b0b7211 */ /* 0x000fe200078fdaff */
[----:B------:R-:W-:Y:S01]  /*0e00*/  STS [R33+0x380], R10 ;  /* 0x0003800a21007388 */ /* 0x000fe20000000800 */
[----:B------:R-:W-:-:S03]  /*0e10*/  IMAD R18, R41, 0xf, R18 ;  /* 0x0000000f29127824 */ /* 0x000fc600078e0212 */
[----:B------:R1:W-:Y:S01]  /*0e20*/  STS [R32+0x400], R15 ;  /* 0x0004000f20007388 */ /* 0x0003e20000000800 */
[----:B------:R-:W-:Y:S01]  /*0e30*/  LEA R27, R11, UR37, 0x2 ;  /* 0x000000250b1b7c11 */ /* 0x000fe2000f8e10ff */
[C---:B0-----:R-:W-:Y:S02]  /*0e40*/  VIADD R13, R18.reuse, 0x5 ;  /* 0x00000005120d7836 */ /* 0x041fe40000000000 */
[----:B------:R-:W-:Y:S01]  /*0e50*/  STS [R31+0x480], R12 ;  /* 0x0004800c1f007388 */ /* 0x000fe20000000800 */
[C---:B------:R-:W-:Y:S01]  /*0e60*/  VIADD R5, R18.reuse, 0x1 ;  /* 0x0000000112057836 */ /* 0x040fe20000000000 */
[C---:B------:R-:W-:Y:S02]  /*0e70*/  IADD3 R11, PT, PT, R18.reuse, 0x4, RZ ;  /* 0x00000004120b7810 */ /* 0x040fe40007ffe0ff */
[----:B------:R-:W-:Y:S01]  /*0e80*/  STS [R30+0x500], R17 ;  /* 0x000500111e007388 */ /* 0x000fe20000000800 */
[C---:B------:R-:W-:Y:S01]  /*0e90*/  VIADD R9, R18.reuse, 0x3 ;  /* 0x0000000312097836 */ /* 0x040fe20000000000 */
[C---:B-1----:R-:W-:Y:S01]  /*0ea0*/  IADD3 R15, PT, PT, R18.reuse, 0x6, RZ ;  /* 0x00000006120f7810 */ /* 0x042fe20007ffe0ff */
[C---:B------:R-:W-:Y:S01]  /*0eb0*/  VIADD R51, R18.reuse, 0x7 ;  /* 0x0000000712337836 */ /* 0x040fe20000000000 */
[----:B------:R-:W-:Y:S01]  /*0ec0*/  STS [R29+0x580], R14 ;  /* 0x0005800e1d007388 */ /* 0x000fe20000000800 */
[C---:B------:R-:W-:Y:S01]  /*0ed0*/  VIADD R55, R18.reuse, 0x9 ;  /* 0x0000000912377836 */ /* 0x040fe20000000000 */
[C---:B------:R-:W-:Y:S01]  /*0ee0*/  IADD3 R7, PT, PT, R18.reuse, 0x2, RZ ;  /* 0x0000000212077810 */ /* 0x040fe20007ffe0ff */
[C---:B------:R-:W-:Y:S01]  /*0ef0*/  VIADD R57, R18.reuse, 0xb ;  /* 0x0000000b12397836 */ /* 0x040fe20000000000 */
[----:B------:R0:W-:Y:S01]  /*0f00*/  STS [R28+0x600], R19 ;  /* 0x000600131c007388 */ /* 0x0001e20000000800 */
[C---:B------:R-:W-:Y:S01]  /*0f10*/  VIADD R61, R18.reuse, 0xd ;  /* 0x0000000d123d7836 */ /* 0x040fe20000000000 */
[C---:B------:R-:W-:Y:S01]  /*0f20*/  IADD3 R53, PT, PT, R18.reuse, 0x8, RZ ;  /* 0x0000000812357810 */ /* 0x040fe20007ffe0ff */
[C---:B------:R-:W-:Y:S01]  /*0f30*/  VIADD R65, R18.reuse, 0xf ;  /* 0x0000000f12417836 */ /* 0x040fe20000000000 */
[----:B------:R-:W-:-:S02]  /*0f40*/  IADD3 R59, PT, PT, R18, 0xc, RZ ;  /* 0x0000000c123b7810 */ /* 0x000fc40007ffe0ff */
[C---:B------:R-:W-:Y:S01]  /*0f50*/  IADD3 R63, PT, PT, R18.reuse, 0xe, RZ ;  /* 0x0000000e123f7810 */ /* 0x040fe20007ffe0ff */
[----:B------:R1:W-:Y:S01]  /*0f60*/  STS [R27+0x680], R16 ;  /* 0x000680101b007388 */ /* 0x0003e20000000800 */
[----:B0-----:R-:W-:Y:S02]  /*0f70*/  IADD3 R19, PT, PT, R18, 0xa, RZ ;  /* 0x0000000a12137810 */ /* 0x001fe40007ffe0ff */
[-C--:B------:R-:W-:Y:S02]  /*0f80*/  LEA.HI.SX32 R11, R11, R18.reuse, 0x1b ;  /* 0x000000120b0b7211 */ /* 0x080fe400078fdaff */
[-C--:B------:R-:W-:Y:S02]  /*0f90*/  LEA.HI.SX32 R13, R13, R18.reuse, 0x1b ;  /* 0x000000120d0d7211 */ /* 0x080fe400078fdaff */
[-C--:B------:R-:W-:Y:S02]  /*0fa0*/  LEA.HI.SX32 R15, R15, R18.reuse, 0x1b ;  /* 0x000000120f0f7211 */ /* 0x080fe400078fdaff */
[----:B------:R-:W-:-:S02]  /*0fb0*/  LEA.HI.SX32 R5, R5, R18, 0x1b ;  /* 0x0000001205057211 */ /* 0x000fc400078fdaff */
[-C--:B------:R-:W-:Y:S02]  /*0fc0*/  LEA.HI.SX32 R7, R7, R18.reuse, 0x1b ;  /* 0x0000001207077211 */ /* 0x080fe400078fdaff */
[-C--:B------:R-:W-:Y:S02]  /*0fd0*/  LEA.HI.SX32 R9, R9, R18.reuse, 0x1b ;  /* 0x0000001209097211 */ /* 0x080fe400078fdaff */
[-C--:B------:R-:W-:Y:S02]  /*0fe0*/  LEA.HI.SX32 R17, R51, R18.reuse, 0x1b ;  /* 0x0000001233117211 */ /* 0x080fe400078fdaff */
[-C--:B-1----:R-:W-:Y:S02]  /*0ff0*/  LEA.HI.SX32 R16, R53, R18.reuse, 0x1b ;  /* 0x0000001235107211 */ /* 0x082fe400078fdaff */
        /* <DEDUP_REMOVED lines=45> */
[----:B0-----:R-:W-:-:S02]  /*12d0*/  HFMA2 R49, -RZ, RZ, 0, 0 ;  /* 0x00000000ff317431 */ /* 0x001fc400000001ff */
[----:B-1----:R-:W-:-:S03]  /*12e0*/  IMAD.MOV.U32 R50, RZ, RZ, RZ ;  /* 0x000000ffff327224 */ /* 0x002fc600078e00ff */
[----:B------:R-:W2:Y:S01]  /*12f0*/  @!P0 LDG.E R51, desc[UR24][R2.64] ;  /* 0x0000001802338981 */ /* 0x000ea2000c1e1900 */
[----:B------:R-:W-:-:S03]  /*1300*/  ISETP.GE.AND P0, PT, R67, UR35, PT ;  /* 0x0000002343007c0c */ /* 0x000fc6000bf06270 */
[----:B------:R-:W3:Y:S01]  /*1310*/  @!P1 LDG.E R50, desc[UR24][R2.64+0x80] ;  /* 0x0000801802329981 */ /* 0x000ee2000c1e1900 */
[----:B------:R-:W-:Y:S02]  /*1320*/  ISETP.GE.AND P1, PT, R52, UR35, PT ;  /* 0x0000002334007c0c */ /* 0x000fe4000bf26270 */
[----:B------:R-:W-:-:S07]  /*1330*/  CS2R R52, SRZ ;  /* 0x0000000000347805 */ /* 0x000fce000001ff00 */
        /* <DEDUP_REMOVED lines=13> */
[----:B------:R-:W-:-:S09]  /*1410*/  ISETP.NE.AND P1, PT, R60, RZ, PT ;  /* 0x000000ff3c00720c */ /* 0x000fd20003f25270 */
[----:B------:R-:W4:Y:S01]  /*1420*/  @!P0 LDG.E R57, desc[UR24][R2.64+0x400] ;  /* 0x0004001802398981 */ /* 0x000f22000c1e1900 */
[----:B------:R-:W-:Y:S02]  /*1430*/  ISETP.NE.AND P0, PT, R58, RZ, PT ;  /* 0x000000ff3a00720c */ /* 0x000fe40003f05270 */
[----:B------:R-:W-:Y:S02]  /*1440*/  CS2R R58, SRZ ;  /* 0x00000000003a7805 */ /* 0x000fe4000001ff00 */
[----:B------:R-:W-:Y:S02]  /*1450*/  CS2R R60, SRZ ;  /* 0x00000000003c7805 */ /* 0x000fe4000001ff00 */
[----:B------:R-:W-:Y:S01]  /*1460*/  CS2R R62, SRZ ;  /* 0x00000000003e7805 */ /* 0x000fe2000001ff00 */
        /* <DEDUP_REMOVED lines=89> */
.L_x_3121:
[----:B------:R-:W-:Y:S05]  /*1a00*/  BSYNC.RECONVERGENT B0 ;  /* 0x0000000000007941 */ /* 0x000fea0003800200 */
.L_x_3120:
        /* <DEDUP_REMOVED lines=34> */
.L_x_3123:
[----:B------:R-:W-:Y:S05]  /*1c30*/  BSYNC.RECONVERGENT B0 ;  /* 0x0000000000007941 */ /* 0x000fea0003800200 */
.L_x_3122:
        /* <DEDUP_REMOVED lines=36> */
.L_x_3125:
[----:B------:R-:W-:Y:S05]  /*1e80*/  BSYNC.RECONVERGENT B0 ;  /* 0x0000000000007941 */ /* 0x000fea0003800200 */
.L_x_3124:
        /* <DEDUP_REMOVED lines=34> */
.L_x_3127:
[----:B------:R-:W-:Y:S05]  /*20b0*/  BSYNC.RECONVERGENT B0 ;  /* 0x0000000000007941 */ /* 0x000fea0003800200 */
.L_x_3126:
        /* <DEDUP_REMOVED lines=36> */
.L_x_3129:
[----:B------:R-:W-:Y:S05]  /*2300*/  BSYNC.RECONVERGENT B0 ;  /* 0x0000000000007941 */ /* 0x000fea0003800200 */
.L_x_3128:
        /* <DEDUP_REMOVED lines=34> */
.L_x_3131:
[----:B------:R-:W-:Y:S05]  /*2530*/  BSYNC.RECONVERGENT B0 ;  /* 0x0000000000007941 */ /* 0x000fea0003800200 */
.L_x_3130:
        /* <DEDUP_REMOVED lines=36> */
.L_x_3133:
[----:B------:R-:W-:Y:S05]  /*2780*/  BSYNC.RECONVERGENT B0 ;  /* 0x0000000000007941 */ /* 0x000fea0003800200 */
.L_x_3132:
        /* <DEDUP_REMOVED lines=34> */
.L_x_3135:
[----:B------:R-:W-:Y:S05]  /*29b0*/  BSYNC.RECONVERGENT B0 ;  /* 0x0000000000007941 */ /* 0x000fea0003800200 */
.L_x_3134:
        /* <DEDUP_REMOVED lines=36> */
.L_x_3137:
[----:B------:R-:W-:Y:S05]  /*2c00*/  BSYNC.RECONVERGENT B0 ;  /* 0x0000000000007941 */ /* 0x000fea0003800200 */
.L_x_3136:
        /* <DEDUP_REMOVED lines=34> */
.L_x_3139:
[----:B------:R-:W-:Y:S05]  /*2e30*/  BSYNC.RECONVERGENT B0 ;  /* 0x0000000000007941 */ /* 0x000fea0003800200 */
.L_x_3138:
        /* <DEDUP_REMOVED lines=39> */
.L_x_3141:
[----:B------:R-:W-:Y:S05]  /*30b0*/  BSYNC.RECONVERGENT B0 ;  /* 0x0000000000007941 */ /* 0x000fea0003800200 */
.L_x_3140:
        /* <DEDUP_REMOVED lines=32> */
.L_x_3143:
[----:B------:R-:W-:Y:S05]  /*32c0*/  BSYNC.RECONVERGENT B0 ;  /* 0x0000000000007941 */ /* 0x000fea0003800200 */
.L_x_3142:
        /* <DEDUP_REMOVED lines=32> */
.L_x_3145:
[----:B------:R-:W-:Y:S05]  /*34d0*/  BSYNC.RECONVERGENT B0 ;  /* 0x0000000000007941 */ /* 0x000fea0003800200 */
.L_x_3144:
        /* <DEDUP_REMOVED lines=32> */
.L_x_3147:
[----:B------:R-:W-:Y:S05]  /*36e0*/  BSYNC.RECONVERGENT B0 ;  /* 0x0000000000007941 */ /* 0x000fea0003800200 */
.L_x_3146:
        /* <DEDUP_REMOVED lines=32> */
.L_x_3149:
[----:B------:R-:W-:Y:S05]  /*38f0*/  BSYNC.RECONVERGENT B0 ;  /* 0x0000000000007941 */ /* 0x000fea0003800200 */
.L_x_3148:
        /* <DEDUP_REMOVED lines=32> */
.L_x_3151:
[----:B------:R-:W-:Y:S05]  /*3b00*/  BSYNC.RECONVERGENT B0 ;  /* 0x0000000000007941 */ /* 0x000fea0003800200 */
.L_x_3150:
        /* <DEDUP_REMOVED lines=45> */
.L_x_3157:
[----:B-1----:R-:W-:Y:S01]  /*3de0*/  MOV R2, UR19 ;  /* 0x0000001300027c02 */ /* 0x002fe20008000f00 */
[----:B------:R-:W-:-:S05]  /*3df0*/  IMAD.U32 R3, RZ, RZ, UR20 ;  /* 0x00000014ff037e24 */ /* 0x000fca000f8e00ff */
[----:B------:R0:W2:Y:S01]  /*3e00*/  LDG.E R2, desc[UR24][R2.64] ;  /* 0x0000001802027981 */ /* 0x0000a2000c1e1900 */
[C---:B------:R-:W-:Y:S01]  /*3e10*/  ISETP.GE.U32.AND P4, PT, R127.reuse, UR35, PT ;  /* 0x000000237f007c0c */ /* 0x040fe2000bf86070 */
[----:B0-----:R-:W-:-:S05]  /*3e20*/  VIADD R3, R127, 0x4 ;  /* 0x000000047f037836 */ /* 0x001fca0000000000 */
[----:B------:R-:W-:Y:S02]  /*3e30*/  ISETP.GE.U32.AND P6, PT, R3, UR35, PT ;  /* 0x0000002303007c0c */ /* 0x000fe4000bfc6070 */
[----:B------:R-:W-:Y:S02]  /*3e40*/  IADD3 R3, PT, PT, R127, 0xc, RZ ;  /* 0x0000000c7f037810 */ /* 0x000fe40007ffe0ff */
[----:B------:R-:W-:Y:S02]  /*3e50*/  FSEL R105, R89, RZ, !P6 ;  /* 0x000000ff59697208 */ /* 0x000fe40007000000 */
[----:B------:R-:W-:-:S04]  /*3e60*/  ISETP.GE.U32.AND P1, PT, R3, UR35, PT ;  /* 0x0000002303007c0c */ /* 0x000fc8000bf26070 */
[----:B------:R-:W-:Y:S01]  /*3e70*/  FSEL R131, R93, RZ, !P1 ;  /* 0x000000ff5d837208 */ /* 0x000fe20004800000 */
[----:B------:R-:W0:Y:S01]  /*3e80*/  S2UR UR38, SR_CgaCtaId ;  /* 0x00000000002679c3 */ /* 0x000e220000008800 */
[----:B------:R-:W-:Y:S01]  /*3e90*/  UMOV UR37, 0x400 ;  /* 0x0000040000257882 */ /* 0x000fe20000000000 */
[----:B--2---:R-:W-:Y:S01]  /*3ea0*/  FMUL.FTZ R4, R2, 1.4426950216293334961 ;  /* 0x3fb8aa3b02047820 */ /* 0x004fe20000410000 */
[----:B------:R-:W-:-:S03]  /*3eb0*/  IADD3 R2, PT, PT, R127, 0x1, RZ ;  /* 0x000000017f027810 */ /* 0x000fc60007ffe0ff */
[C---:B------:R-:W-:Y:S01]  /*3ec0*/  FMUL.FTZ R6, R4.reuse, R57 ;  /* 0x0000003904067220 */ /* 0x040fe20000410000 */
[C---:B------:R-:W-:Y:S01]  /*3ed0*/  FMUL.FTZ R5, R4.reuse, R58 ;  /* 0x0000003a04057220 */ /* 0x040fe20000410000 */
[C---:B------:R-:W-:Y:S01]  /*3ee0*/  FMUL.FTZ R7, R4.reuse, R56 ;  /* 0x0000003804077220 */ /* 0x040fe20000410000 */
[C---:B------:R-:W-:Y:S01]  /*3ef0*/  FMUL.FTZ R8, R4.reuse, R55 ;  /* 0x0000003704087220 */ /* 0x040fe20000410000 */
[----:B------:R-:W-:Y:S01]  /*3f00*/  FMUL.FTZ R9, R4, R54 ;  /* 0x0000003604097220 */ /* 0x000fe20000410000 */
[----:B------:R1:W2:Y:S01]  /*3f10*/  MUFU.EX2 R98, R5 ;  /* 0x0000000500627308 */ /* 0x0002a20000000800 */
[----:B------:R-:W-:Y:S01]  /*3f20*/  ISETP.GE.U32.AND P3, PT, R2, UR35, PT ;  /* 0x0000002302007c0c */ /* 0x000fe2000bf66070 */
[C---:B------:R-:W-:Y:S01]  /*3f30*/  FMUL.FTZ R97, R4.reuse, R53 ;  /* 0x0000003504617220 */ /* 0x040fe20000410000 */
[C---:B------:R-:W-:Y:S01]  /*3f40*/  IADD3 R2, PT, PT, R127.reuse, 0x5, RZ ;  /* 0x000000057f027810 */ /* 0x040fe20007ffe0ff */
[----:B------:R-:W-:Y:S01]  /*3f50*/  FMUL.FTZ R99, R4, R52 ;  /* 0x0000003404637220 */ /* 0x000fe20000410000 */
[----:B------:R-:W-:Y:S01]  /*3f60*/  FSEL R100, R82, RZ, !P3 ;  /* 0x000000ff52647208 */ /* 0x000fe20005800000 */
[----:B------:R-:W-:Y:S01]  /*3f70*/  FMUL.FTZ R3, R4, R50 ;  /* 0x0000003204037220 */ /* 0x000fe20000410000 */
[----:B------:R-:W-:Y:S01]  /*3f80*/  ISETP.GE.U32.AND P0, PT, R2, UR35, PT ;  /* 0x0000002302007c0c */ /* 0x000fe2000bf06070 */
[----:B------:R-:W-:Y:S01]  /*3f90*/  MUFU.EX2 R6, R6 ;  /* 0x0000000600067308 */ /* 0x000fe20000000800 */
[C---:B-1----:R-:W-:Y:S01]  /*3fa0*/  IADD3 R5, PT, PT, R127.reuse, 0x3, RZ ;  /* 0x000000037f057810 */ /* 0x042fe20007ffe0ff */
[----:B------:R-:W-:-:S02]  /*3fb0*/  VIADD R2, R127, 0xd ;  /* 0x0000000d7f027836 */ /* 0x000fc40000000000 */
[C---:B------:R-:W-:Y:S01]  /*3fc0*/  FMUL.FTZ R107, R4.reuse, R49 ;  /* 0x00000031046b7220 */ /* 0x040fe20000410000 */
[----:B------:R-:W-:Y:S01]  /*3fd0*/  ISETP.GE.U32.AND P5, PT, R5, UR35, PT ;  /* 0x0000002305007c0c */ /* 0x000fe2000bfa6070 */
[----:B------:R-:W-:Y:S01]  /*3fe0*/  FMUL.FTZ R5, R4, R51 ;  /* 0x0000003304057220 */ /* 0x000fe20000410000 */
[----:B------:R-:W-:Y:S01]  /*3ff0*/  ISETP.GE.U32.AND P2, PT, R2, UR35, PT ;  /* 0x0000002302007c0c */ /* 0x000fe2000bf46070 */
[----:B------:R-:W-:Y:S01]  /*4000*/  MUFU.EX2 R7, R7 ;  /* 0x0000000700077308 */ /* 0x000fe20000000800 */
[----:B--2---:R-:W-:Y:S02]  /*4010*/  FSEL R98, R98, 1, !P4 ;  /* 0x3f80000062627808 */ /* 0x004fe40006000000 */
[----:B------:R-:W-:Y:S02]  /*4020*/  IADD3 R2, PT, PT, R127, 0xe, RZ ;  /* 0x0000000e7f027810 */ /* 0x000fe40007ffe0ff */
[----:B------:R-:W-:Y:S02]  /*4030*/  FSEL R103, R90, RZ, !P5 ;  /* 0x000000ff5a677208 */ /* 0x000fe40006800000 */
[----:B------:R-:W-:Y:S01]  /*4040*/  FSEL R133, R94, RZ, !P2 ;  /* 0x000000ff5e857208 */ /* 0x000fe20005000000 */
[----:B------:R-:W1:Y:S08]  /*4050*/  MUFU.EX2 R8, R8 ;  /* 0x0000000800087308 */ /* 0x000e700000000800 */
[----:B------:R-:W2:Y:S08]  /*4060*/  MUFU.EX2 R9, R9 ;  /* 0x0000000900097308 */ /* 0x000eb00000000800 */
[----:B------:R3:W4:Y:S01]  /*4070*/  MUFU.EX2 R108, R97 ;  /* 0x00000061006c7308 */ /* 0x0007220000000800 */
[----:B-1----:R-:W-:-:S02]  /*4080*/  FSEL R104, R8, 1, !P5 ;  /* 0x3f80000008687808 */ /* 0x002fc40006800000 */
[----:B------:R-:W-:-:S04]  /*4090*/  ISETP.GE.U32.AND P5, PT, R124, UR35, PT ;  /* 0x000000237c007c0c */ /* 0x000fc8000bfa6070 */
[----:B------:R-:W-:Y:S01]  /*40a0*/  FSEL R109, R87, RZ, !P5 ;  /* 0x000000ff576d7208 */ /* 0x000fe20006800000 */
[----:B------:R1:W0:Y:S01]  /*40b0*/  MUFU.EX2 R110, R99 ;  /* 0x00000063006e7308 */ /* 0x0002220000000800 */
[----:B---3--:R-:W-:Y:S02]  /*40c0*/  FSEL R97, R80, RZ, !P4 ;  /* 0x000000ff50617208 */ /* 0x008fe40006000000 */
[----:B------:R-:W-:Y:S02]  /*40d0*/  ISETP.GE.U32.AND P4, PT, R125, UR35, PT ;  /* 0x000000237d007c0c */ /* 0x000fe4000bf86070 */
[----:B--2---:R-:W-:Y:S02]  /*40e0*/  FSEL R106, R9, 1, !P6 ;  /* 0x3f800000096a7808 */ /* 0x004fe40007000000 */
[----:B------:R-:W-:Y:S01]  /*40f0*/  FSEL R101, R83, RZ, !P4 ;  /* 0x000000ff53657208 */ /* 0x000fe20006000000 */
[----:B------:R-:W2:Y:S01]  /*4100*/  MUFU.EX2 R5, R5 ;  /* 0x0000000500057308 */ /* 0x000ea20000000800 */
[----:B-1----:R-:W-:Y:S01]  /*4110*/  FSEL R99, R6, 1, !P3 ;  /* 0x3f80000006637808 */ /* 0x002fe20005800000 */
[----:B------:R-:W-:Y:S01]  /*4120*/  FMUL.FTZ R6, R4, R60 ;  /* 0x0000003c04067220 */ /* 0x000fe20000410000 */
[----:B------:R-:W-:-:S02]  /*4130*/  FSEL R102, R7, 1, !P4 ;  /* 0x3f80000007667808 */ /* 0x000fc40006000000 */
[----:B------:R-:W-:Y:S01]  /*4140*/  ISETP.GE.U32.AND P3, PT, R2, UR35, PT ;  /* 0x0000002302007c0c */ /* 0x000fe2000bf66070 */
[----:B------:R-:W-:Y:S01]  /*4150*/  FFMA.FTZ R7, R97, R99, R100 ;  /* 0x0000006361077223 */ /* 0x000fe20000010064 */
[----:B------:R-:W-:Y:S01]  /*4160*/  IADD3 R2, PT, PT, R127, 0xf, RZ ;  /* 0x0000000f7f027810 */ /* 0x000fe20007ffe0ff */
[----:B------:R-:W1:Y:S01]  /*4170*/  MUFU.EX2 R3, R3 ;  /* 0x0000000300037308 */ /* 0x000e620000000800 */
[----:B----4-:R-:W-:Y:S01]  /*4180*/  FSEL R108, R108, 1, !P0 ;  /* 0x3f8000006c6c7808 */ /* 0x010fe20004000000 */
[----:B------:R-:W-:Y:S01]  /*4190*/  FFMA.FTZ R8, R102, R7, R101 ;  /* 0x0000000766087223 */ /* 0x000fe20000010065 */
[----:B------:R-:W-:Y:S01]  /*41a0*/  ISETP.GE.U32.AND P4, PT, R2, UR35, PT ;  /* 0x0000002302007c0c */ /* 0x000fe2000bf86070 */
[----:B------:R-:W-:Y:S01]  /*41b0*/  FMUL.FTZ R2, R4, R59 ;  /* 0x0000003b04027220 */ /* 0x000fe20000410000 */
[----:B------:R-:W-:Y:S01]  /*41c0*/  ISETP.GE.U32.AND P6, PT, R123, UR35, PT ;  /* 0x000000237b007c0c */ /* 0x000fe2000bfc6070 */
[----:B------:R-:W-:Y:S01]  /*41d0*/  FFMA.FTZ R8, R104, R8, R103 ;  /* 0x0000000868087223 */ /* 0x000fe20000010067 */
[----:B0-----:R-:W-:Y:S01]  /*41e0*/  FSEL R110, R110, 1, !P5 ;  /* 0x3f8000006e6e7808 */ /* 0x001fe20006800000 */
[----:B------:R0:W3:Y:S01]  /*41f0*/  MUFU.EX2 R118, R107 ;  /* 0x0000006b00767308 */ /* 0x0000e20000000800 */
[----:B------:R-:W-:Y:S01]  /*4200*/  FMUL.FTZ R7, R4, R61 ;  /* 0x0000003d04077220 */ /* 0x000fe20000410000 */
[----:B------:R-:W-:Y:S01]  /*4210*/  FFMA.FTZ R8, R106, R8, R105 ;  /* 0x000000086a087223 */ /* 0x000fe20000010069 */
[----:B------:R-:W-:Y:S01]  /*4220*/  FSEL R111, R86, RZ, !P6 ;  /* 0x000000ff566f7208 */ /* 0x000fe20007000000 */
[----:B------:R-:W-:Y:S01]  /*4230*/  FMUL.FTZ R9, R98, R99 ;  /* 0x0000006362097220 */ /* 0x000fe20000410000 */
[----:B--2---:R-:W-:Y:S01]  /*4240*/  FSEL R112, R5, 1, !P6 ;  /* 0x3f80000005707808 */ /* 0x004fe20007000000 */
[----:B------:R-:W-:Y:S01]  /*4250*/  FMUL.FTZ R5, R4, R62 ;  /* 0x0000003e04057220 */ /* 0x000fe20000410000 */
[----:B------:R-:W-:Y:S01]  /*4260*/  ISETP.GE.U32.AND P5, PT, R121, UR35, PT ;  /* 0x0000002379007c0c */ /* 0x000fe2000bfa6070 */
[----:B------:R-:W2:Y:S01]  /*4270*/  MUFU.EX2 R2, R2 ;  /* 0x0000000200027308 */ /* 0x000ea20000000800 */
[----:B0-----:R-:W-:Y:S01]  /*4280*/  FSEL R107, R88, RZ, !P0 ;  /* 0x000000ff586b7208 */ /* 0x001fe20004000000 */
[----:B------:R-:W-:Y:S01]  /*4290*/  FMUL.FTZ R9, R102, R9 ;  /* 0x0000000966097220 */ /* 0x000fe20000410000 */
[----:B------:R-:W-:-:S02]  /*42a0*/  ISETP.GE.U32.AND P0, PT, R122, UR35, PT ;  /* 0x000000237a007c0c */ /* 0x000fc4000bf06070 */
[----:B------:R-:W-:Y:S01]  /*42b0*/  ISETP.GE.U32.AND P6, PT, R120, UR35, PT ;  /* 0x0000002378007c0c */ /* 0x000fe2000bfc6070 */
[----:B------:R-:W-:Y:S01]  /*42c0*/  FFMA.FTZ R8, R108, R8, R107 ;  /* 0x000000086c087223 */ /* 0x000fe2000001006b */
[----:B------:R-:W-:Y:S01]  /*42d0*/  FSEL R113, R85, RZ, !P0 ;  /* 0x000000ff55717208 */ /* 0x000fe20004000000 */
[----:B------:R-:W0:Y:S01]  /*42e0*/  MUFU.EX2 R6, R6 ;  /* 0x0000000600067308 */ /* 0x000e220000000800 */
[----:B-1----:R-:W-:Y:S01]  /*42f0*/  FSEL R114, R3, 1, !P0 ;  /* 0x3f80000003727808 */ /* 0x002fe20004000000 */
[----:B------:R-:W-:Y:S01]  /*4300*/  FFMA.FTZ R8, R110, R8, R109 ;  /* 0x000000086e087223 */ /* 0x000fe2000001006d */
[----:B------:R-:W-:Y:S01]  /*4310*/  FMUL.FTZ R3, R4, R63 ;  /* 0x0000003f04037220 */ /* 0x000fe20000410000 */
[----:B------:R-:W-:Y:S01]  /*4320*/  FSEL R115, R84, RZ, !P5 ;  /* 0x000000ff54737208 */ /* 0x000fe20006800000 */
[----:B------:R-:W-:Y:S01]  /*4330*/  FMUL.FTZ R9, R104, R9 ;  /* 0x0000000968097220 */ /* 0x000fe20000410000 */
[----:B------:R-:W-:Y:S01]  /*4340*/  FFMA.FTZ R8, R112, R8, R111 ;  /* 0x0000000870087223 */ /* 0x000fe2000001006f */
[----:B---3--:R-:W-:Y:S01]  /*4350*/  FSEL R118, R118, 1, !P5 ;  /* 0x3f80000076767808 */ /* 0x008fe20006800000 */
[----:B------:R-:W1:Y:S01]  /*4360*/  MUFU.EX2 R7, R7 ;  /* 0x0000000700077308 */ /* 0x000e620000000800 */
[----:B------:R-:W-:Y:S01]  /*4370*/  FMUL.FTZ R4, R4, R78 ;  /* 0x0000004e04047220 */ /* 0x000fe20000410000 */
[----:B------:R-:W-:Y:S01]  /*4380*/  FFMA.FTZ R8, R114, R8, R113 ;  /* 0x0000000872087223 */ /* 0x000fe20000010071 */
[----:B------:R-:W-:Y:S01]  /*4390*/  ISETP.GE.U32.AND P0, PT, R119, UR35, PT ;  /* 0x0000002377007c0c */ /* 0x000fe2000bf06070 */
[----:B------:R-:W-:Y:S01]  /*43a0*/  FMUL.FTZ R9, R106, R9 ;  /* 0x000000096a097220 */ /* 0x000fe20000410000 */
[----:B------:R-:W-:Y:S01]  /*43b0*/  FSEL R116, R91, RZ, !P6 ;  /* 0x000000ff5b747208 */ /* 0x000fe20007000000 */
[----:B------:R-:W-:Y:S01]  /*43c0*/  FFMA.FTZ R8, R118, R8, R115 ;  /* 0x0000000876087223 */ /* 0x000fe20000010073 */
[----:B--2---:R-:W-:Y:S01]  /*43d0*/  FSEL R129, R2, 1, !P6 ;  /* 0x3f80000002817808 */ /* 0x004fe20007000000 */
[----:B------:R-:W2:Y:S01]  /*43e0*/  MUFU.EX2 R5, R5 ;  /* 0x0000000500057308 */ /* 0x000ea20000000800 */
[----:B------:R-:W-:Y:S01]  /*43f0*/  FSEL R117, R92, RZ, !P0 ;  /* 0x000000ff5c757208 */ /* 0x000fe20004000000 */
[----:B------:R-:W-:Y:S01]  /*4400*/  FMUL.FTZ R9, R108, R9 ;  /* 0x000000096c097220 */ /* 0x000fe20000410000 */
[----:B0-----:R-:W-:Y:S01]  /*4410*/  FSEL R130, R6, 1, !P0 ;  /* 0x3f80000006827808 */ /* 0x001fe20004000000 */
[----:B------:R-:W-:Y:S01]  /*4420*/  FFMA.FTZ R8, R129, R8, R116 ;  /* 0x0000000881087223 */ /* 0x000fe20000010074 */
[----:B------:R-:W-:Y:S01]  /*4430*/  FSEL R135, R95, RZ, !P3 ;  /* 0x000000ff5f877208 */ /* 0x000fe20005800000 */
[----:B------:R-:W-:Y:S01]  /*4440*/  FMUL.FTZ R9, R110, R9 ;  /* 0x000000096e097220 */ /* 0x000fe20000410000 */
[----:B------:R-:W-:Y:S01]  /*4450*/  FSEL R137, R96, RZ, !P4 ;  /* 0x000000ff60897208 */ /* 0x000fe20006000000 */
[----:B------:R-:W0:Y:S01]  /*4460*/  MUFU.EX2 R3, R3 ;  /* 0x0000000300037308 */ /* 0x000e220000000800 */
[----:B-1----:R-:W-:Y:S01]  /*4470*/  FSEL R132, R7, 1, !P1 ;  /* 0x3f80000007847808 */ /* 0x002fe20004800000 */
[----:B------:R-:W-:Y:S01]  /*4480*/  FFMA.FTZ R8, R130, R8, R117 ;  /* 0x0000000882087223 */ /* 0x000fe20000010075 */
[----:B------:R-:W-:Y:S01]  /*4490*/  FMUL.FTZ R9, R112, R9 ;  /* 0x0000000970097220 */ /* 0x000fe20000410000 */
[----:B------:R-:W-:-:S02]  /*44a0*/  ISETP.GE.AND P0, PT, R41, 0x1, PT ;  /* 0x000000012900780c */ /* 0x000fc40003f06270 */
[----:B------:R-:W-:Y:S01]  /*44b0*/  FFMA.FTZ R8, R132, R8, R131 ;  /* 0x0000000884087223 */ /* 0x000fe20000010083 */
[----:B------:R-:W-:Y:S01]  /*44c0*/  FMUL.FTZ R9, R114, R9 ;  /* 0x0000000972097220 */ /* 0x000fe20000410000 */
[----:B------:R-:W1:Y:S01]  /*44d0*/  MUFU.EX2 R4, R4 ;  /* 0x0000000400047308 */ /* 0x000e620000000800 */
[----:B--2---:R-:W-:Y:S02]  /*44e0*/  FSEL R134, R5, 1, !P2 ;  /* 0x3f80000005867808 */ /* 0x004fe40005000000 */
[----:B------:R-:W-:-:S03]  /*44f0*/  FMUL.FTZ R2, R118, R9 ;  /* 0x0000000976027220 */ /* 0x000fc60000410000 */
[----:B------:R-:W-:Y:S01]  /*4500*/  FFMA.FTZ R8, R134, R8, R133 ;  /* 0x0000000886087223 */ /* 0x000fe20000010085 */
[----:B0-----:R-:W-:Y:S01]  /*4510*/  FSEL R136, R3, 1, !P3 ;  /* 0x3f80000003887808 */ /* 0x001fe20005800000 */
[----:B------:R-:W-:Y:S01]  /*4520*/  FMUL.FTZ R3, R129, R2 ;  /* 0x0000000281037220 */ /* 0x000fe20000410000 */
[----:B------:R-:W-:-:S03]  /*4530*/  IMAD.U32 R2, RZ, RZ, UR15 ;  /* 0x0000000fff027e24 */ /* 0x000fc6000f8e00ff */
[----:B------:R-:W-:Y:S01]  /*4540*/  FFMA.FTZ R8, R136, R8, R135 ;  /* 0x0000000888087223 */ /* 0x000fe20000010087 */
[----:B------:R-:W-:Y:S01]  /*4550*/  FMUL.FTZ R3, R130, R3 ;  /* 0x0000000382037220 */ /* 0x000fe20000410000 */
[----:B-1----:R-:W-:-:S03]  /*4560*/  FSEL R138, R4, 1, !P4 ;  /* 0x3f800000048a7808 */ /* 0x002fc60006000000 */
[----:B------:R-:W-:Y:S01]  /*4570*/  FMUL.FTZ R3, R132, R3 ;  /* 0x0000000384037220 */ /* 0x000fe20000410000 */
[----:B------:R-:W-:Y:S01]  /*4580*/  MOV R4, UR17 ;  /* 0x0000001100047c02 */ /* 0x000fe20008000f00 */
[----:B------:R-:W-:Y:S02]  /*4590*/  FFMA.FTZ R8, R138, R8, R137 ;  /* 0x000000088a087223 */ /* 0x000fe40000010089 */
[----:B------:R-:W-:-:S03]  /*45a0*/  FMUL.FTZ R3, R134, R3 ;  /* 0x0000000386037220 */ /* 0x000fc60000410000 */
[----:B------:R-:W0:Y:S01]  /*45b0*/  SHFL.UP PT, R5, R8, 0x1, RZ ;  /* 0x0420000008057989 */ /* 0x000e2200000e00ff */
[----:B------:R-:W-:-:S04]  /*45c0*/  FMUL.FTZ R3, R136, R3 ;  /* 0x0000000388037220 */ /* 0x000fc80000410000 */
[----:B------:R-:W-:Y:S01]  /*45d0*/  FMUL.FTZ R141, R138, R3 ;  /* 0x000000038a8d7220 */ /* 0x000fe20000410000 */
[----:B------:R-:W-:-:S04]  /*45e0*/  MOV R3, UR16 ;  /* 0x0000001000037c02 */ /* 0x000fc80008000f00 */
[----:B------:R-:W1:Y:S04]  /*45f0*/  SHFL.UP PT, R6, R141, 0x1, RZ ;  /* 0x042000008d067989 */ /* 0x000e6800000e00ff */
[----:B------:R2:W5:Y:S01]  /*4600*/  LDG.E R139, desc[UR24][R2.64] ;  /* 0x00000018028b7981 */ /* 0x000562000c1e1900 */
[----:B0-----:R-:W-:Y:S01]  /*4610*/  FFMA.FTZ R7, R141, R5, R8 ;  /* 0x000000058d077223 */ /* 0x001fe20000010008 */
[----:B------:R-:W-:-:S04]  /*4620*/  IMAD.U32 R5, RZ, RZ, UR18 ;  /* 0x00000012ff057e24 */ /* 0x000fc8000f8e00ff */
[----:B------:R-:W-:Y:S01]  /*4630*/  FSEL R8, R8, R7, !P0 ;  /* 0x0000000708087208 */ /* 0x000fe20004000000 */
[----:B------:R0:W5:Y:S04]  /*4640*/  LDG.E R140, desc[UR24][R4.64] ;  /* 0x00000018048c7981 */ /* 0x000168000c1e1900 */
[----:B------:R-:W3:Y:S01]  /*4650*/  SHFL.UP PT, R7, R8, 0x2, RZ ;  /* 0x0440000008077989 */ /* 0x000ee200000e00ff */
[----:B-1----:R-:W-:-:S05]  /*4660*/  @P0 FMUL.FTZ R141, R141, R6 ;  /* 0x000000068d8d0220 */ /* 0x002fca0000410000 */
[----:B------:R-:W1:Y:S01]  /*4670*/  SHFL.UP PT, R6, R141, 0x2, RZ ;  /* 0x044000008d067989 */ /* 0x000e6200000e00ff */
[----:B------:R-:W-:Y:S01]  /*4680*/  ISETP.GE.AND P0, PT, R41, 0x2, PT ;  /* 0x000000022900780c */ /* 0x000fe20003f06270 */
[----:B---3--:R-:W-:-:S05]  /*4690*/  FFMA.FTZ R7, R141, R7, R8 ;  /* 0x000000078d077223 */ /* 0x008fca0000010008 */
[----:B------:R-:W-:-:S05]  /*46a0*/  FSEL R142, R8, R7, !P0 ;  /* 0x00000007088e7208 */ /* 0x000fca0004000000 */
[----:B------:R-:W3:Y:S02]  /*46b0*/  SHFL.UP PT, R7, R142, 0x4, RZ ;  /* 0x048000008e077989 */ /* 0x000ee400000e00ff */
[----:B-1----:R-:W-:-:S05]  /*46c0*/  @P0 FMUL.FTZ R141, R141, R6 ;  /* 0x000000068d8d0220 */ /* 0x002fca0000410000 */
[----:B--2---:R-:W1:Y:S01]  /*46d0*/  SHFL.UP PT, R2, R141, 0x4, RZ ;  /* 0x048000008d027989 */ /* 0x004e6200000e00ff */
[----:B------:R-:W-:Y:S01]  /*46e0*/  ISETP.GE.AND P0, PT, R41, 0x4, PT ;  /* 0x000000042900780c */ /* 0x000fe20003f06270 */
[----:B---3--:R-:W-:-:S05]  /*46f0*/  FFMA.FTZ R7, R141, R7, R142 ;  /* 0x000000078d077223 */ /* 0x008fca000001008e */
[----:B0-----:R-:W-:-:S07]  /*4700*/  FSEL R4, R142, R7, !P0 ;  /* 0x000000078e047208 */ /* 0x001fce0004000000 */
[----:B-1----:R-:W-:Y:S01]  /*4710*/  @P0 FMUL.FTZ R141, R141, R2 ;  /* 0x000000028d8d0220 */ /* 0x002fe20000410000 */
[----:B------:R-:W0:Y:S04]  /*4720*/  SHFL.UP PT, R3, R4, 0x8, RZ ;  /* 0x0500000004037989 */ /* 0x000e2800000e00ff */
[----:B------:R-:W1:Y:S01]  /*4730*/  SHFL.UP PT, R2, R141, 0x8, RZ ;  /* 0x050000008d027989 */ /* 0x000e6200000e00ff */
[----:B------:R-:W-:Y:S01]  /*4740*/  ISETP.GE.AND P0, PT, R41, 0x8, PT ;  /* 0x000000082900780c */ /* 0x000fe20003f06270 */
[----:B0-----:R-:W-:-:S12]  /*4750*/  FFMA.FTZ R3, R141, R3, R4 ;  /* 0x000000038d037223 */ /* 0x001fd80000010004 */
[----:B-1----:R-:W-:Y:S01]  /*4760*/  @P0 FMUL.FTZ R141, R141, R2 ;  /* 0x000000028d8d0220 */ /* 0x002fe20000410000 */
[----:B------:R-:W-:-:S04]  /*4770*/  FSEL R142, R4, R3, !P0 ;  /* 0x00000003048e7208 */ /* 0x000fc80004000000 */
[----:B------:R-:W0:Y:S04]  /*4780*/  SHFL.UP PT, R8, R141, 0x10, RZ ;  /* 0x060000008d087989 */ /* 0x000e2800000e00ff */
[----:B------:R-:W1:Y:S01]  /*4790*/  SHFL.UP PT, R9, R142, 0x10, RZ ;  /* 0x060000008e097989 */ /* 0x000e6200000e00ff */
[----:B------:R-:W-:Y:S02]  /*47a0*/  ISETP.NE.AND P0, PT, RZ, UR4, PT ;  /* 0x00000004ff007c0c */ /* 0x000fe4000bf05270 */
[----:B------:R-:W-:Y:S02]  /*47b0*/  ISETP.NE.AND P1, PT, R41, 0x1f, PT ;  /* 0x0000001f2900780c */ /* 0x000fe40003f25270 */
[----:B------:R-:W-:Y:S01]  /*47c0*/  ISETP.NE.OR P0, PT, R126, RZ, !P0 ;  /* 0x000000ff7e00720c */ /* 0x000fe20004705670 */
[----:B------:R-:W-:Y:S01]  /*47d0*/  HFMA2 R2, -RZ, RZ, 1.875, 0 ;  /* 0x3f800000ff027431 */ /* 0x000fe200000001ff */
[----:B------:R-:W-:-:S11]  /*47e0*/  MOV R3, RZ ;  /* 0x000000ff00037202 */ /* 0x000fd60000000f00 */
[----:B------:R-:W-:Y:S01]  /*47f0*/  @!P0 LDS.64 R2, [UR11] ;  /* 0x0000000bff028984 */ /* 0x000fe20008000a00 */
[C---:B0-----:R-:W-:Y:S01]  /*4800*/  FMUL.FTZ R8, R141.reuse, R8 ;  /* 0x000000088d087220 */ /* 0x041fe20000410000 */
[----:B-1----:R-:W-:-:S05]  /*4810*/  FFMA.FTZ R9, R141, R9, R142 ;  /* 0x000000098d097223 */ /* 0x002fca000001008e */
[----:B------:R-:W-:Y:S01]  /*4820*/  @!P1 STS.64 [R42+0x1090], R8 ;  /* 0x001090082a009388 */ /* 0x000fe20000000a00 */
[----:B------:R-:W-:Y:S01]  /*4830*/  ULEA UR37, UR38, UR37, 0x18 ;  /* 0x0000002526257291 */ /* 0x000fe2000f8ec0ff */
[----:B------:R-:W-:Y:S01]  /*4840*/  BAR.SYNC.DEFER_BLOCKING 0x0 ;  /* 0x0000000000007b1d */ /* 0x000fe20000010000 */
[----:B------:R-:W-:-:S04]  /*4850*/  ISETP.GE.AND P0, PT, R41, 0x10, PT ;  /* 0x000000102900780c */ /* 0x000fc80003f06270 */
[----:B------:R-:W-:Y:S02]  /*4860*/  FSEL R141, R141, R8, !P0 ;  /* 0x000000088d8d7208 */ /* 0x000fe40004000000 */
[----:B------:R-:W-:Y:S01]  /*4870*/  FSEL R142, R142, R9, !P0 ;  /* 0x000000098e8e7208 */ /* 0x000fe20004000000 */
[----:B------:R-:W0:Y:S04]  /*4880*/  LDS.128 R4, [UR37+0x1090] ;  /* 0x00109025ff047984 */ /* 0x000e280008000c00 */
[----:B------:R-:W1:Y:S04]  /*4890*/  SHFL.UP PT, R141, R141, 0x1, RZ ;  /* 0x042000008d8d7989 */ /* 0x000e6800000e00ff */
[----:B------:R-:W2:Y:S01]  /*48a0*/  SHFL.UP PT, R142, R142, 0x1, RZ ;  /* 0x042000008e8e7989 */ /* 0x000ea200000e00ff */
[----:B------:R-:W-:-:S02]  /*48b0*/  ISETP.GE.U32.AND P1, PT, R44, 0x20, PT ;  /* 0x000000202c00780c */ /* 0x000fc40003f26070 */
[----:B------:R-:W-:Y:S01]  /*48c0*/  ISETP.NE.AND P0, PT, R128, 0x1, PT ;  /* 0x000000018000780c */ /* 0x000fe20003f05270 */
[----:B------:R-:W-:Y:S01]  /*48d0*/  BSSY.RECONVERGENT B0, `(.L_x_3153) ;  /* 0x0000014000007945 */ /* 0x000fe20003800200 */
[----:B------:R-:W-:Y:S02]  /*48e0*/  ISETP.NE.AND P2, PT, R44, RZ, PT ;  /* 0x000000ff2c00720c */ /* 0x000fe40003f45270 */
[----:B0-----:R-:W-:Y:S02]  /*48f0*/  FSEL R47, R4, R47, !P0 ;  /* 0x0000002f042f7208 */ /* 0x001fe40004000000 */
[----:B------:R-:W-:-:S05]  /*4900*/  FSEL R48, R5, R48, !P0 ;  /* 0x0000003005307208 */ /* 0x000fca0004000000 */
[----:B------:R-:W-:Y:S01]  /*4910*/  @P1 ISETP.NE.AND P0, PT, R41, RZ, PT ;  /* 0x000000ff2900120c */ /* 0x000fe20003f05270 */
[C---:B-1----:R-:W-:Y:S01]  /*4920*/  @P1 FMUL.FTZ R8, R141.reuse, R47 ;  /* 0x0000002f8d081220 */ /* 0x042fe20000410000 */
[----:B--2---:R-:W-:Y:S01]  /*4930*/  @P1 FFMA.FTZ R9, R141, R48, R142 ;  /* 0x000000308d091223 */ /* 0x004fe2000001008e */
[-C--:B------:R-:W-:Y:S01]  /*4940*/  FFMA.FTZ R7, R5, R6.reuse, R7 ;  /* 0x0000000605077223 */ /* 0x080fe20000010007 */
[----:B------:R-:W-:Y:S02]  /*4950*/  FMUL.FTZ R6, R4, R6 ;  /* 0x0000000604067220 */ /* 0x000fe40000410000 */
[----:B------:R-:W-:Y:S01]  /*4960*/  @P1 FSEL R141, R47, R8, !P0 ;  /* 0x000000082f8d1208 */ /* 0x000fe20004000000 */
[----:B------:R-:W-:Y:S01]  /*4970*/  @P1 IMAD.MOV.U32 R5, RZ, RZ, R3 ;  /* 0x000000ffff051224 */ /* 0x000fe200078e0003 */
[----:B------:R-:W-:Y:S02]  /*4980*/  @P1 FSEL R142, R48, R9, !P0 ;  /* 0x00000009308e1208 */ /* 0x000fe40004000000 */
        /* <DEDUP_REMOVED lines=8> */
.L_x_3154:
[----:B------:R-:W-:Y:S05]  /*4a10*/  BSYNC.RECONVERGENT B0 ;  /* 0x0000000000007941 */ /* 0x000fea0003800200 */
.L_x_3153:
        /* <DEDUP_REMOVED lines=31> */
.L_x_3156:
[----:B------:R-:W-:Y:S05]  /*4c10*/  BSYNC.RECONVERGENT B0 ;  /* 0x0000000000007941 */ /* 0x000fea0003800200 */
.L_x_3155:
        /* <DEDUP_REMOVED lines=27> */
.L_x_3152:
[----:B------:R-:W-:Y:S01]  /*4dd0*/  BAR.SYNC.DEFER_BLOCKING 0x0 ;  /* 0x0000000000007b1d */ /* 0x000fe20000010000 */
[----:B------:R-:W-:Y:S01]  /*4de0*/  ISETP.NE.AND P0, PT, R44, RZ, PT ;  /* 0x000000ff2c00720c */ /* 0x000fe20003f05270 */
[----:B------:R-:W-:Y:S01]  /*4df0*/  USHF.L.U32 UR7, UR4, 0xa, URZ ;  /* 0x0000000a04077899 */ /* 0x000fe200080006ff */
[----:B-1----:R-:W-:Y:S01]  /*4e00*/  LOP3.LUT R3, R127, 0x3e00, RZ, 0xc0, !PT ;  /* 0x00003e007f037812 */ /* 0x002fe200078ec0ff */
[----:B------:R-:W-:Y:S02]  /*4e10*/  UIADD3 UR32, UP0, UPT, UR32, 0x1000, URZ ;  /* 0x0000100020207890 */ /* 0x000fe4000ff1e0ff */
[----:B------:R-:W0:Y:S01]  /*4e20*/  LDCU.64 UR16, c[0x0][0x478] ;  /* 0x00008f00ff1077ac */ /* 0x000e220008000a00 */
[----:B------:R-:W-:Y:S02]  /*4e30*/  UIADD3 UR4, UPT, UPT, UR4, 0x1, URZ ;  /* 0x0000000104047890 */ /* 0x000fe4000fffe0ff */
[----:B------:R-:W-:-:S05]  /*4e40*/  UIADD3.X UR31, UPT, UPT, URZ, UR31, URZ, UP0, !UPT ;  /* 0x0000001fff1f7290 */ /* 0x000fca00087fe4ff */
[----:B------:R-:W1:Y:S01]  /*4e50*/  @!P0 LDC R2, c[0x0][0x388] ;  /* 0x0000e200ff028b82 */ /* 0x000e620000000800 */
[----:B------:R-:W-:-:S04]  /*4e60*/  UIADD3 UR33, UP1, UPT, UR33, 0x1000, URZ ;  /* 0x0000100021217890 */ /* 0x000fc8000ff3e0ff */
[----:B------:R-:W-:Y:S01]  /*4e70*/  UIADD3.X UR34, UPT, UPT, URZ, UR34, URZ, UP1, !UPT ;  /* 0x00000022ff227290 */ /* 0x000fe20008ffe4ff */
[----:B------:R-:W-:Y:S04]  /*4e80*/  STS [R24], R81 ;  /* 0x0000005118007388 */ /* 0x000fe80000000800 */
[----:B------:R-:W-:Y:S04]  /*4e90*/  STS [R23+0x4], R76 ;  /* 0x0000044c17007388 */ /* 0x000fe80000000800 */
[----:B------:R-:W-:Y:S04]  /*4ea0*/  STS [R22+0x8], R79 ;  /* 0x0000084f16007388 */ /* 0x000fe80000000800 */
[----:B------:R2:W-:Y:S01]  /*4eb0*/  STS [R21+0xc], R74 ;  /* 0x00000c4a15007388 */ /* 0x0005e20000000800 */
[----:B-1----:R-:W-:-:S03]  /*4ec0*/  @!P0 IADD3 R6, PT, PT, R2, -UR7, RZ ;  /* 0x8000000702068c10 */ /* 0x002fc6000fffe0ff */
[----:B------:R-:W-:Y:S01]  /*4ed0*/  STS [R20+0x10], R77 ;  /* 0x0000104d14007388 */ /* 0x000fe20000000800 */
[----:B------:R-:W-:Y:S01]  /*4ee0*/  MOV R2, UR7 ;  /* 0x0000000700027c02 */ /* 0x000fe20008000f00 */
[----:B------:R-:W1:Y:S02]  /*4ef0*/  LDCU UR7, c[0x0][0x394] ;  /* 0x00007280ff0777ac */ /* 0x000e640008000800 */
[----:B------:R-:W-:Y:S01]  /*4f00*/  STS [R19+0x14], R72 ;  /* 0x0000144813007388 */ /* 0x000fe20000000800 */
[----:B--2---:R-:W-:-:S03]  /*4f10*/  LOP3.LUT R21, R3, 0x1f, R44, 0xf8, !PT ;  /* 0x0000001f03157812 */ /* 0x004fc600078ef82c */
[----:B------:R-:W-:Y:S01]  /*4f20*/  STS [R18+0x18], R75 ;  /* 0x0000184b12007388 */ /* 0x000fe20000000800 */
[----:B------:R-:W-:-:S03]  /*4f30*/  LOP3.LUT R41, R21, 0x20, RZ, 0xfc, !PT ;  /* 0x0000002015297812 */ /* 0x000fc600078efcff */
[----:B------:R-:W-:Y:S01]  /*4f40*/  STS [R17+0x1c], R70 ;  /* 0x00001c4611007388 */ /* 0x000fe20000000800 */
[C---:B------:R-:W-:Y:S02]  /*4f50*/  LOP3.LUT R23, R21.reuse, 0x40, RZ, 0xfc, !PT ;  /* 0x0000004015177812 */ /* 0x040fe400078efcff */
[C---:B------:R-:W-:Y:S01]  /*4f60*/  LOP3.LUT R51, R21.reuse, 0x80, RZ, 0xfc, !PT ;  /* 0x0000008015337812 */ /* 0x040fe200078efcff */
[----:B------:R-:W-:Y:S01]  /*4f70*/  STS [R16+0x20], R73 ;  /* 0x0000204910007388 */ /* 0x000fe20000000800 */
[----:B------:R-:W-:-:S03]  /*4f80*/  LOP3.LUT R49, R21, 0x60, RZ, 0xfc, !PT ;  /* 0x0000006015317812 */ /* 0x000fc600078efcff */
[----:B------:R-:W-:Y:S01]  /*4f90*/  STS [R15+0x24], R68 ;  /* 0x000024440f007388 */ /* 0x000fe20000000800 */
[----:B-1----:R-:W-:-:S03]  /*4fa0*/  UISETP.NE.AND UP0, UPT, UR4, UR7, UPT ;  /* 0x000000070400728c */ /* 0x002fc6000bf05270 */
        /* <DEDUP_REMOVED lines=38> */
[----:B------:R-:W-:Y:S02]  /*5210*/  LOP3.LUT R23, R21, 0xe0, RZ, 0xfc, !PT ;  /* 0x000000e015177812 */ /* 0x000fe400078efcff */
[-C--:B------:R-:W-:Y:S01]  /*5220*/  ISETP.GE.AND P3, PT, R41, R0.reuse, PT ;  /* 0x000000002900720c */ /* 0x080fe20003f66270 */
[----:B------:R1:W-:Y:S01]  /*5230*/  @!P1 STG.E desc[UR24][R2.64+0x80], R39 ;  /* 0x0000802702009986 */ /* 0x0003e2000c101918 */
[----:B------:R-:W-:Y:S02]  /*5240*/  LOP3.LUT R41, R21, 0x100, RZ, 0xfc, !PT ;  /* 0x0000010015297812 */ /* 0x000fe400078efcff */
[----:B------:R-:W-:Y:S01]  /*5250*/  ISETP.GE.AND P2, PT, R23, R0, PT ;  /* 0x000000001700720c */ /* 0x000fe20003f46270 */
[----:B------:R1:W-:Y:S01]  /*5260*/  @!P0 STG.E desc[UR24][R2.64+0x100], R7 ;  /* 0x0001000702008986 */ /* 0x0003e2000c101918 */
[----:B------:R-:W-:-:S02]  /*5270*/  LOP3.LUT R23, R21, 0x120, RZ, 0xfc, !PT ;  /* 0x0000012015177812 */ /* 0x000fc400078efcff */
[-C--:B------:R-:W-:Y:S01]  /*5280*/  ISETP.GE.AND P4, PT, R49, R0.reuse, PT ;  /* 0x000000003100720c */ /* 0x080fe20003f86270 */
[----:B------:R1:W-:Y:S01]  /*5290*/  @!P6 STG.E desc[UR24][R2.64+0x200], R9 ;  /* 0x000200090200e986 */ /* 0x0003e2000c101918 */
[-C--:B------:R-:W-:Y:S02]  /*52a0*/  ISETP.GE.AND P1, PT, R41, R0.reuse, PT ;  /* 0x000000002900720c */ /* 0x080fe40003f26270 */
[-C--:B------:R-:W-:Y:S01]  /*52b0*/  ISETP.GE.AND P0, PT, R23, R0.reuse, PT ;  /* 0x000000001700720c */ /* 0x080fe20003f06270 */
[----:B------:R1:W-:Y:S01]  /*52c0*/  @!P5 STG.E desc[UR24][R2.64+0x280], R35 ;  /* 0x000280230200d986 */ /* 0x0003e2000c101918 */
[C---:B------:R-:W-:Y:S02]  /*52d0*/  LOP3.LUT R23, R21.reuse, 0x160, RZ, 0xfc, !PT ;  /* 0x0000016015177812 */ /* 0x040fe400078efcff */
[----:B0-----:R-:W-:Y:S01]  /*52e0*/  LOP3.LUT R5, R21, 0x180, RZ, 0xfc, !PT ;  /* 0x0000018015057812 */ /* 0x001fe200078efcff */
        /* <DEDUP_REMOVED lines=23> */
.L_x_3159:
        /* <DEDUP_REMOVED lines=10> */
.L_x_5040:


//--------------------- .text._Z25selective_scan_fwd_kernelI32Selective_Scan_fwd_kernel_traitsILi64ELi16ELi1ELb0ELb0ELb0ELb1EffEEv13SSMParamsBase --------------------------
	.section	.text._Z25selective_scan_fwd_kernelI32Selective_Scan_fwd_kernel_traitsILi64ELi16ELi1ELb0ELb0ELb0ELb1EffEEv13SSMParamsBase,"ax",@progbits
	.align	128
        .global         _Z25selective_scan_fwd_kernelI32Selective_Scan_fwd_kernel_traitsILi64ELi16ELi1ELb0ELb0ELb0ELb1EffEEv13SSMParamsBase
        .type           _Z25selective_scan_fwd_kernelI32Selective_Scan_fwd_kernel_traitsILi64ELi16ELi1ELb0ELb0ELb0ELb1EffEEv13SSMParamsBase,@function
        .size           _Z25selective_scan_fwd_kernelI32Selective_Scan_fwd_kernel_traitsILi64ELi16ELi1ELb0ELb0ELb0ELb1EffEEv13SSMParamsBase,(.L_x_5041 - _Z25selective_scan_fwd_kernelI32Selective_Scan_fwd_kernel_traitsILi64ELi16ELi1ELb0ELb0ELb0ELb1EffEEv13SSMParamsBase)
        .other          _Z25selective_scan_fwd_kernelI32Selective_Scan_fwd_kernel_traitsILi64ELi16ELi1ELb0ELb0ELb0ELb1EffEEv13SSMParamsBase,@"STO_CUDA_ENTRY STV_DEFAULT"
_Z25selective_scan_fwd_kernelI32Selective_Scan_fwd_kernel_traitsILi64ELi16ELi1ELb0ELb0ELb0ELb1EffEEv13SSMParamsBase:
.text._Z25selective_scan_fwd_kernelI32Selective_Scan_fwd_kernel_traitsILi64ELi16ELi1ELb0ELb0ELb0ELb1EffEEv13SSMParamsBase:
        /* <DEDUP_REMOVED lines=22> */
[----:B------:R-:W-:Y:S02]  /*0160*/  @UP0 ULEA.HI.X UR5, UR20, UR5, URZ, 0x2, UP2 ;  /* 0x0000000514050291 */ /* 0x000fe400090f14ff */
[----:B------:R-:W-:Y:S02]  /*0170*/  MOV R2, UR4 ;  /* 0x0000000400027c02 */ /* 0x000fe40008000f00 */
[----:B--2---:R1:W5:Y:S02]  /*0180*/  @P1 LDG.E R44, desc[UR28][R4.64] ;  /* 0x0000001c042c1981 */ /* 0x004364000c1e1900 */
[----:B------:R-:W-:-:S05]  /*0190*/  IMAD.U32 R3, RZ, RZ, UR5 ;  /* 0x00000005ff037e24 */ /* 0x000fca000f8e00ff */
        /* <DEDUP_REMOVED lines=61> */
[----:B------:R-:W-:Y:S02]  /*0570*/  USHF.L.U64.HI UR32, UR6, 0x2, UR7 ;  /* 0x0000000206207899 */ /* 0x000fe40008010207 */
[----:B------:R-:W-:Y:S02]  /*0580*/  USEL UR7, UR42, 0x1, !UP0 ;  /* 0x000000012a077887 */ /* 0x000fe4000c000000 */
        /* <DEDUP_REMOVED lines=8> */
.L_x_3198:
[----:B------:R-:W-:Y:S01]  /*0610*/  LOP3.LUT R18, R128, 0x3e00, RZ, 0xc0, !PT ;  /* 0x00003e0080127812 */ /* 0x000fe200078ec0ff */
[----:B0-----:R-:W0:Y:S01]  /*0620*/  LDCU UR7, c[0x0][0x388] ;  /* 0x00007100ff0777ac */ /* 0x001e220008000800 */
[----:B------:R-:W-:Y:S02]  /*0630*/  CS2R R6, SRZ ;  /* 0x0000000000067805 */ /* 0x000fe4000001ff00 */
[----:B------:R-:W-:Y:S02]  /*0640*/  CS2R R10, SRZ ;  /* 0x00000000000a7805 */ /* 0x000fe4000001ff00 */
[----:B------:R-:W-:Y:S01]  /*0650*/  LOP3.LUT R50, R18, 0x1f, R43, 0xf8, !PT ;  /* 0x0000001f12327812 */ /* 0x000fe200078ef82b */
[----:B------:R-:W-:Y:S01]  /*0660*/  USHF.L.U32 UR18, UR4, 0xa, URZ ;  /* 0x0000000a04127899 */ /* 0x000fe200080006ff */
[----:B------:R-:W-:Y:S01]  /*0670*/  HFMA2 R0, -RZ, RZ, 0, 0 ;  /* 0x00000000ff007431 */ /* 0x000fe200000001ff */
[----:B------:R-:W-:Y:S02]  /*0680*/  CS2R R14, SRZ ;  /* 0x00000000000e7805 */ /* 0x000fe4000001ff00 */
[C---:B------:R-:W-:Y:S01]  /*0690*/  LOP3.LUT R58, R50.reuse, 0xe0, RZ, 0xfc, !PT ;  /* 0x000000e0323a7812 */ /* 0x040fe200078efcff */
[C---:B------:R-:W-:Y:S01]  /*06a0*/  IMAD.SHL.U32 R2, R50.reuse, 0x4, RZ ;  /* 0x0000000432027824 */ /* 0x040fe200078e00ff */
[----:B------:R-:W-:-:S02]  /*06b0*/  LOP3.LUT R60, R50, 0x100, RZ, 0xfc, !PT ;  /* 0x00000100323c7812 */ /* 0x000fc400078efcff */
[----:B------:R-:W-:Y:S02]  /*06c0*/  CS2R R12, SRZ ;  /* 0x00000000000c7805 */ /* 0x000fe4000001ff00 */
[----:B------:R-:W-:Y:S02]  /*06d0*/  LOP3.LUT R54, R50, 0xc0, RZ, 0xfc, !PT ;  /* 0x000000c032367812 */ /* 0x000fe400078efcff */
[----:B------:R-:W-:Y:S02]  /*06e0*/  CS2R R8, SRZ ;  /* 0x0000000000087805 */ /* 0x000fe4000001ff00 */
[----:B------:R-:W-:Y:S02]  /*06f0*/  IADD3 R4, P0, PT, R2, UR40, RZ ;  /* 0x0000002802047c10 */ /* 0x000fe4000ff1e0ff */
[----:B------:R-:W-:Y:S02]  /*0700*/  CS2R R16, SRZ ;  /* 0x0000000000107805 */ /* 0x000fe4000001ff00 */
[C---:B------:R-:W-:Y:S01]  /*0710*/  LOP3.LUT R66, R50.reuse, 0x20, RZ, 0xfc, !PT ;  /* 0x0000002032427812 */ /* 0x040fe200078efcff */
[----:B------:R-:W-:Y:S01]  /*0720*/  IMAD.MOV.U32 R19, RZ, RZ, RZ ;  /* 0x000000ffff137224 */ /* 0x000fe200078e00ff */
[----:B------:R-:W-:Y:S01]  /*0730*/  LOP3.LUT R52, R50, 0xa0, RZ, 0xfc, !PT ;  /* 0x000000a032347812 */ /* 0x000fe200078efcff */
[----:B0-----:R-:W-:Y:S01]  /*0740*/  UIADD3 UR43, UPT, UPT, -UR18, UR7, URZ ;  /* 0x00000007122b7290 */ /* 0x001fe2000fffe1ff */
[----:B------:R-:W-:Y:S01]  /*0750*/  IMAD.X R5, RZ, RZ, UR41, P0 ;  /* 0x00000029ff057e24 */ /* 0x000fe200080e06ff */
[----:B------:R-:W-:-:S02]  /*0760*/  IADD3 R2, P0, PT, R2, UR38, RZ ;  /* 0x0000002602027c10 */ /* 0x000fc4000ff1e0ff */
[C---:B------:R-:W-:Y:S02]  /*0770*/  LOP3.LUT R67, R50.reuse, 0x40, RZ, 0xfc, !PT ;  /* 0x0000004032437812 */ /* 0x040fe400078efcff */
[----:B------:R-:W-:Y:S02]  /*0780*/  IADD3.X R3, PT, PT, RZ, UR39, RZ, P0, !PT ;  /* 0x00000027ff037c10 */ /* 0x000fe400087fe4ff */
[C---:B------:R-:W-:Y:S01]  /*0790*/  ISETP.GE.AND P0, PT, R50.reuse, UR43, PT ;  /* 0x0000002b32007c0c */ /* 0x040fe2000bf06270 */
[----:B------:R-:W-:Y:S01]  /*07a0*/  BAR.SYNC.DEFER_BLOCKING 0x0 ;  /* 0x0000000000007b1d */ /* 0x000fe20000010000 */
[C---:B------:R-:W-:Y:S02]  /*07b0*/  LOP3.LUT R64, R50.reuse, 0x80, RZ, 0xfc, !PT ;  /* 0x0000008032407812 */ /* 0x040fe400078efcff */
[----:B------:R-:W-:Y:S02]  /*07c0*/  LOP3.LUT R68, R50, 0x60, RZ, 0xfc, !PT ;  /* 0x0000006032447812 */ /* 0x000fe400078efcff */
[----:B------:R-:W-:-:S02]  /*07d0*/  ISETP.GE.AND P1, PT, R54, UR43, PT ;  /* 0x0000002b36007c0c */ /* 0x000fc4000bf26270 */
[----:B------:R-:W-:Y:S02]  /*07e0*/  ISETP.GE.AND P6, PT, R66, UR43, PT ;  /* 0x0000002b42007c0c */ /* 0x000fe4000bfc6270 */
[----:B------:R-:W-:Y:S02]  /*07f0*/  ISETP.GE.AND P2, PT, R52, UR43, PT ;  /* 0x0000002b34007c0c */ /* 0x000fe4000bf46270 */
[----:B------:R-:W-:Y:S02]  /*0800*/  ISETP.GE.AND P5, PT, R67, UR43, PT ;  /* 0x0000002b43007c0c */ /* 0x000fe4000bfa6270 */
[----:B------:R-:W-:Y:S02]  /*0810*/  ISETP.GE.AND P3, PT, R64, UR43, PT ;  /* 0x0000002b40007c0c */ /* 0x000fe4000bf66270 */
[----:B------:R-:W-:Y:S02]  /*0820*/  ISETP.GE.AND P4, PT, R68, UR43, PT ;  /* 0x0000002b44007c0c */ /* 0x000fe4000bf86270 */
[----:B------:R-:W-:-:S02]  /*0830*/  LOP3.LUT R24, R50, 0x120, RZ, 0xfc, !PT ;  /* 0x0000012032187812 */ /* 0x000fc400078efcff */
[C---:B------:R-:W-:Y:S02]  /*0840*/  LOP3.LUT R20, R50.reuse, 0x140, RZ, 0xfc, !PT ;  /* 0x0000014032147812 */ /* 0x040fe400078efcff */
[C---:B------:R-:W-:Y:S02]  /*0850*/  LOP3.LUT R21, R50.reuse, 0x160, RZ, 0xfc, !PT ;  /* 0x0000016032157812 */ /* 0x040fe400078efcff */
[----:B------:R-:W-:Y:S01]  /*0860*/  LOP3.LUT R22, R50, 0x180, RZ, 0xfc, !PT ;  /* 0x0000018032167812 */ /* 0x000fe200078efcff */
[----:B------:R-:W2:Y:S01]  /*0870*/  @!P0 LDG.E R7, desc[UR28][R4.64] ;  /* 0x0000001c04078981 */ /* 0x000ea2000c1e1900 */
[----:B------:R-:W-:Y:S02]  /*0880*/  ISETP.GE.AND P0, PT, R58, UR43, PT ;  /* 0x0000002b3a007c0c */ /* 0x000fe4000bf06270 */
[----:B------:R-:W-:Y:S01]  /*0890*/  LOP3.LUT R23, R50, 0x1a0, RZ, 0xfc, !PT ;  /* 0x000001a032177812 */ /* 0x000fe200078efcff */
        /* <DEDUP_REMOVED lines=15> */
[C---:B------:R-:W-:Y:S02]  /*0990*/  LOP3.LUT R20, R50.reuse, 0x1c0, RZ, 0xfc, !PT ;  /* 0x000001c032147812 */ /* 0x040fe400078efcff */
[----:B------:R-:W-:Y:S01]  /*09a0*/  LOP3.LUT R21, R50, 0x1e0, RZ, 0xfc, !PT ;  /* 0x000001e032157812 */ /* 0x000fe200078efcff */
[----:B------:R-:W3:Y:S01]  /*09b0*/  @!P2 LDG.E R14, desc[UR28][R4.64+0x580] ;  /* 0x0005801c040ea981 */ /* 0x000ee2000c1e1900 */
[----:B------:R-:W-:-:S02]  /*09c0*/  ISETP.GE.AND P5, PT, R20, UR43, PT ;  /* 0x0000002b14007c0c */ /* 0x000fc4000bfa6270 */
[----:B------:R-:W-:Y:S01]  /*09d0*/  ISETP.GE.AND P6, PT, R21, UR43, PT ;  /* 0x0000002b15007c0c */ /* 0x000fe2000bfc6270 */
[----:B------:R-:W3:Y:S04]  /*09e0*/  @!P3 LDG.E R19, desc[UR28][R4.64+0x600] ;  /* 0x0006001c0413b981 */ /* 0x000ee8000c1e1900 */
[----:B------:R-:W3:Y:S01]  /*09f0*/  @!P0 LDG.E R12, desc[UR28][R4.64+0x480] ;  /* 0x0004801c040c8981 */ /* 0x000ee2000c1e1900 */
[----:B------:R-:W-:-:S03]  /*0a00*/  CS2R R48, SRZ ;  /* 0x0000000000307805 */ /* 0x000fc6000001ff00 */
[----:B------:R-:W3:Y:S04]  /*0a10*/  @!P4 LDG.E R16, desc[UR28][R4.64+0x680] ;  /* 0x0006801c0410c981 */ /* 0x000ee8000c1e1900 */
[----:B------:R-:W3:Y:S04]  /*0a20*/  @!P5 LDG.E R49, desc[UR28][R4.64+0x700] ;  /* 0x0007001c0431d981 */ /* 0x000ee8000c1e1900 */
[----:B------:R0:W3:Y:S01]  /*0a30*/  @!P6 LDG.E R48, desc[UR28][R4.64+0x780] ;  /* 0x0007801c0430e981 */ /* 0x0000e2000c1e1900 */
[----:B------:R-:W1:Y:S01]  /*0a40*/  S2R R41, SR_LANEID ;  /* 0x0000000000297919 */ /* 0x000e620000000000 */
[----:B------:R-:W0:Y:S01]  /*0a50*/  S2UR UR18, SR_CgaCtaId ;  /* 0x00000000001279c3 */ /* 0x000e220000008800 */
[----:B------:R-:W-:-:S02]  /*0a60*/  UMOV UR7, 0x400 ;  /* 0x0000040000077882 */ /* 0x000fc40000000000 */
[----:B0-----:R-:W-:Y:S01]  /*0a70*/  ULEA UR7, UR18, UR7, 0x18 ;  /* 0x0000000712077291 */ /* 0x001fe2000f8ec0ff */
[----:B-1----:R-:W-:-:S04]  /*0a80*/  IADD3 R18, PT, PT, R18, R41, RZ ;  /* 0x0000002912127210 */ /* 0x002fc80007ffe0ff */
[C---:B------:R-:W-:Y:S01]  /*0a90*/  IADD3 R23, PT, PT, R18.reuse, 0x40, RZ ;  /* 0x0000004012177810 */ /* 0x040fe20007ffe0ff */
[C---:B------:R-:W-:Y:S02]  /*0aa0*/  VIADD R21, R18.reuse, 0x20 ;  /* 0x0000002012157836 */ /* 0x040fe40000000000 */
[C---:B------:R-:W-:Y:S01]  /*0ab0*/  VIADD R25, R18.reuse, 0x60 ;  /* 0x0000006012197836 */ /* 0x040fe20000000000 */
[CC--:B------:R-:W-:Y:S01]  /*0ac0*/  LEA.HI.SX32 R40, R18.reuse, R18.reuse, 0x1b ;  /* 0x0000001212287211 */ /* 0x0c0fe200078fdaff */
[C---:B------:R-:W-:Y:S01]  /*0ad0*/  VIADD R5, R18.reuse, 0xa0 ;  /* 0x000000a012057836 */ /* 0x040fe20000000000 */
[----:B------:R-:W-:Y:S02]  /*0ae0*/  IADD3 R27, PT, PT, R18, 0x80, RZ ;  /* 0x00000080121b7810 */ /* 0x000fe40007ffe0ff */
[-C--:B------:R-:W-:Y:S02]  /*0af0*/  LEA.HI.SX32 R21, R21, R18.reuse, 0x1b ;  /* 0x0000001215157211 */ /* 0x080fe400078fdaff */
[----:B------:R-:W-:-:S02]  /*0b00*/  LEA.HI.SX32 R23, R23, R18, 0x1b ;  /* 0x0000001217177211 */ /* 0x000fc400078fdaff */
[-C--:B------:R-:W-:Y:S02]  /*0b10*/  LEA.HI.SX32 R25, R25, R18.reuse, 0x1b ;  /* 0x0000001219197211 */ /* 0x080fe400078fdaff */
[----:B------:R-:W-:Y:S02]  /*0b20*/  LEA R40, R40, UR7, 0x2 ;  /* 0x0000000728287c11 */ /* 0x000fe4000f8e10ff */
[-C--:B------:R-:W-:Y:S02]  /*0b30*/  LEA.HI.SX32 R27, R27, R18.reuse, 0x1b ;  /* 0x000000121b1b7211 */ /* 0x080fe400078fdaff */
[----:B------:R-:W-:Y:S02]  /*0b40*/  LEA.HI.SX32 R5, R5, R18, 0x1b ;  /* 0x0000001205057211 */ /* 0x000fe400078fdaff */
[----:B------:R-:W-:Y:S02]  /*0b50*/  LEA R39, R21, UR7, 0x2 ;  /* 0x0000000715277c11 */ /* 0x000fe4000f8e10ff */
[----:B------:R-:W-:Y:S01]  /*0b60*/  LEA R38, R23, UR7, 0x2 ;  /* 0x0000000717267c11 */ /* 0x000fe2000f8e10ff */
[C---:B------:R-:W-:Y:S01]  /*0b70*/  VIADD R23, R18.reuse, 0xe0 ;  /* 0x000000e012177836 */ /* 0x040fe20000000000 */
[----:B------:R-:W-:-:S02]  /*0b80*/  IADD3 R21, PT, PT, R18, 0xc0, RZ ;  /* 0x000000c012157810 */ /* 0x000fc40007ffe0ff */
[----:B------:R-:W-:Y:S02]  /*0b90*/  LEA R37, R25, UR7, 0x2 ;  /* 0x0000000719257c11 */ /* 0x000fe4000f8e10ff */
[----:B------:R-:W-:Y:S02]  /*0ba0*/  LEA R36, R27, UR7, 0x2 ;  /* 0x000000071b247c11 */ /* 0x000fe4000f8e10ff */
[C---:B------:R-:W-:Y:S02]  /*0bb0*/  IADD3 R25, PT, PT, R18.reuse, 0x100, RZ ;  /* 0x0000010012197810 */ /* 0x040fe40007ffe0ff */
[----:B------:R-:W-:Y:S01]  /*0bc0*/  LEA R35, R5, UR7, 0x2 ;  /* 0x0000000705237c11 */ /* 0x000fe2000f8e10ff */
[C---:B------:R-:W-:Y:S01]  /*0bd0*/  VIADD R5, R18.reuse, 0x140 ;  /* 0x0000014012057836 */ /* 0x040fe20000000000 */
[----:B------:R-:W-:Y:S02]  /*0be0*/  IADD3 R27, PT, PT, R18, 0x120, RZ ;  /* 0x00000120121b7810 */ /* 0x000fe40007ffe0ff */
[----:B------:R-:W-:-:S02]  /*0bf0*/  LEA.HI.SX32 R21, R21, R18, 0x1b ;  /* 0x0000001215157211 */ /* 0x000fc400078fdaff */
[-C--:B------:R-:W-:Y:S02]  /*0c00*/  LEA.HI.SX32 R23, R23, R18.reuse, 0x1b ;  /* 0x0000001217177211 */ /* 0x080fe400078fdaff */
[-C--:B------:R-:W-:Y:S02]  /*0c10*/  LEA.HI.SX32 R25, R25, R18.reuse, 0x1b ;  /* 0x0000001219197211 */ /* 0x080fe400078fdaff */
[-C--:B------:R-:W-:Y:S02]  /*0c20*/  LEA.HI.SX32 R27, R27, R18.reuse, 0x1b ;  /* 0x000000121b1b7211 */ /* 0x080fe400078fdaff */
[----:B------:R-:W-:Y:S02]  /*0c30*/  LEA R34, R21, UR7, 0x2 ;  /* 0x0000000715227c11 */ /* 0x000fe4000f8e10ff */
[----:B------:R-:W-:Y:S02]  /*0c40*/  LEA.HI.SX32 R5, R5, R18, 0x1b ;  /* 0x0000001205057211 */ /* 0x000fe400078fdaff */
[----:B------:R-:W-:-:S02]  /*0c50*/  LEA R33, R23, UR7, 0x2 ;  /* 0x0000000717217c11 */ /* 0x000fc4000f8e10ff */
[----:B------:R-:W-:Y:S02]  /*0c60*/  LEA R32, R25, UR7, 0x2 ;  /* 0x0000000719207c11 */ /* 0x000fe4000f8e10ff */
[C---:B------:R-:W-:Y:S02]  /*0c70*/  IADD3 R21, PT, PT, R18.reuse, 0x1c0, RZ ;  /* 0x000001c012157810 */ /* 0x040fe40007ffe0ff */
[----:B------:R-:W-:Y:S02]  /*0c80*/  IADD3 R23, PT, PT, R18, 0x1e0, RZ ;  /* 0x000001e012177810 */ /* 0x000fe40007ffe0ff */
[----:B------:R-:W-:Y:S02]  /*0c90*/  LEA R31, R27, UR7, 0x2 ;  /* 0x000000071b1f7c11 */ /* 0x000fe4000f8e10ff */
[----:B------:R-:W-:Y:S02]  /*0ca0*/  LEA R30, R5, UR7, 0x2 ;  /* 0x00000007051e7c11 */ /* 0x000fe4000f8e10ff */
[----:B------:R-:W-:-:S02]  /*0cb0*/  LEA.HI.SX32 R21, R21, R18, 0x1b ;  /* 0x0000001215157211 */ /* 0x000fc400078fdaff */
[----:B------:R-:W-:Y:S02]  /*0cc0*/  LEA.HI.SX32 R23, R23, R18, 0x1b ;  /* 0x0000001217177211 */ /* 0x000fe400078fdaff */
[----:B------:R-:W-:Y:S02]  /*0cd0*/  LEA R26, R21, UR7, 0x2 ;  /* 0x00000007151a7c11 */ /* 0x000fe4000f8e10ff */
[----:B------:R-:W-:Y:S02]  /*0ce0*/  LEA R25, R23, UR7, 0x2 ;  /* 0x0000000717197c11 */ /* 0x000fe4000f8e10ff */
[----:B------:R-:W-:Y:S02]  /*0cf0*/  P2R R56, PR, RZ, 0x1 ;  /* 0x00000001ff387803 */ /* 0x000fe40000000000 */
[----:B------:R-:W-:Y:S02]  /*0d00*/  ISETP.GE.AND P0, PT, R50, UR43, PT ;  /* 0x0000002b32007c0c */ /* 0x000fe4000bf06270 */
[----:B------:R-:W-:-:S02]  /*0d10*/  P2R R62, PR, RZ, 0x2 ;  /* 0x00000002ff3e7803 */ /* 0x000fc40000000000 */
[----:B------:R-:W-:Y:S02]  /*0d20*/  ISETP.GE.AND P1, PT, R66, UR43, PT ;  /* 0x0000002b42007c0c */ /* 0x000fe4000bf26270 */
[----:B------:R-:W-:Y:S01]  /*0d30*/  MOV R50, RZ ;  /* 0x000000ff00327202 */ /* 0x000fe20000000f00 */
[----:B--2---:R0:W-:Y:S04]  /*0d40*/  STS [R40], R7 ;  /* 0x0000000728007388 */ /* 0x0041e80000000800 */
[----:B----4-:R-:W-:Y:S01]  /*0d50*/  STS [R39+0x80], R0 ;  /* 0x0000800027007388 */ /* 0x010fe20000000800 */
[----:B0-----:R-:W-:-:S04]  /*0d60*/  IADD3 R7, PT, PT, R18, 0x160, RZ ;  /* 0x0000016012077810 */ /* 0x001fc80007ffe0ff */
[----:B------:R-:W-:Y:S01]  /*0d70*/  LEA.HI.SX32 R7, R7, R18, 0x1b ;  /* 0x0000001207077211 */ /* 0x000fe200078fdaff */
[----:B---3--:R0:W-:Y:S03]  /*0d80*/  STS [R38+0x100], R9 ;  /* 0x0001000926007388 */ /* 0x0081e60000000800 */
[----:B------:R-:W-:Y:S01]  /*0d90*/  LEA R29, R7, UR7, 0x2 ;  /* 0x00000007071d7c11 */ /* 0x000fe2000f8e10ff */
[----:B------:R-:W-:Y:S01]  /*0da0*/  STS [R37+0x180], R6 ;  /* 0x0001800625007388 */ /* 0x000fe20000000800 */
[----:B0-----:R-:W-:-:S03]  /*0db0*/  IADD3 R9, PT, PT, R18, 0x180, RZ ;  /* 0x0000018012097810 */ /* 0x001fc60007ffe0ff */
[----:B------:R0:W-:Y:S01]  /*0dc0*/  STS [R36+0x200], R11 ;  /* 0x0002000b24007388 */ /* 0x0001e20000000800 */
[----:B------:R-:W-:-:S03]  /*0dd0*/  LEA.HI.SX32 R9, R9, R18, 0x1b ;  /* 0x0000001209097211 */ /* 0x000fc600078fdaff */
[----:B------:R-:W-:Y:S01]  /*0de0*/  STS [R35+0x280], R8 ;  /* 0x0002800823007388 */ /* 0x000fe20000000800 */
[----:B0-----:R-:W-:-:S03]  /*0df0*/  VIADD R11, R18, 0x1a0 ;  /* 0x000001a0120b7836 */ /* 0x001fc60000000000 */
[----:B------:R0:W-:Y:S01]  /*0e00*/  STS [R34+0x300], R13 ;  /* 0x0003000d22007388 */ /* 0x0001e20000000800 */
[----:B------:R-:W-:-:S03]  /*0e10*/  LEA R28, R9, UR7, 0x2 ;  /* 0x00000007091c7c11 */ /* 0x000fc6000f8e10ff */
[----:B------:R-:W-:Y:S01]  /*0e20*/  STS [R33+0x380], R10 ;  /* 0x0003800a21007388 */ /* 0x000fe20000000800 */
[----:B------:R-:W-:Y:S01]  /*0e30*/  LEA.HI.SX32 R11, R11, R18, 0x1b ;  /* 0x000000120b0b7211 */ /* 0x000fe200078fdaff */
[----:B------:R-:W-:Y:S02]  /*0e40*/  IMAD R18, R41, 0xf, R18 ;  /* 0x0000000f29127824 */ /* 0x000fe400078e0212 */
[----:B------:R1:W-:Y:S01]  /*0e50*/  STS [R32+0x400], R15 ;  /* 0x0004000f20007388 */ /* 0x0003e20000000800 */
[----:B------:R-:W-:-:S03]  /*0e60*/  LEA R27, R11, UR7, 0x2 ;  /* 0x000000070b1b7c11 */ /* 0x000fc6000f8e10ff */
[----:B------:R-:W-:Y:S01]  /*0e70*/  STS [R31+0x480], R12 ;  /* 0x0004800c1f007388 */ /* 0x000fe20000000800 */
[----:B------:R-:W-:-:S03]  /*0e80*/  VIADD R11, R18, 0x4 ;  /* 0x00000004120b7836 */ /* 0x000fc60000000000 */
[----:B------:R-:W-:Y:S01]  /*0e90*/  STS [R30+0x500], R17 ;  /* 0x000500111e007388 */ /* 0x000fe20000000800 */
[C---:B------:R-:W-:Y:S01]  /*0ea0*/  VIADD R5, R18.reuse, 0x1 ;  /* 0x0000000112057836 */ /* 0x040fe20000000000 */
[C---:B0-----:R-:W-:Y:S02]  /*0eb0*/  IADD3 R13, PT, PT, R18.reuse, 0x5, RZ ;  /* 0x00000005120d7810 */ /* 0x041fe40007ffe0ff */
[----:B------:R-:W-:Y:S01]  /*0ec0*/  STS [R29+0x580], R14 ;  /* 0x0005800e1d007388 */ /* 0x000fe20000000800 */
[C---:B-1----:R-:W-:Y:S01]  /*0ed0*/  IADD3 R15, PT, PT, R18.reuse, 0x6, RZ ;  /* 0x00000006120f7810 */ /* 0x042fe20007ffe0ff */
[C---:B------:R-:W-:Y:S02]  /*0ee0*/  VIADD R51, R18.reuse, 0x7 ;  /* 0x0000000712337836 */ /* 0x040fe40000000000 */
[----:B------:R0:W-:Y:S01]  /*0ef0*/  STS [R28+0x600], R19 ;  /* 0x000600131c007388 */ /* 0x0001e20000000800 */
[C---:B------:R-:W-:Y:S01]  /*0f00*/  VIADD R61, R18.reuse, 0xd ;  /* 0x0000000d123d7836 */ /* 0x040fe20000000000 */
[----:B------:R-:W-:-:S02]  /*0f10*/  IADD3 R7, PT, PT, R18, 0x2, RZ ;  /* 0x0000000212077810 */ /* 0x000fc40007ffe0ff */
[C---:B------:R-:W-:Y:S02]  /*0f20*/  IADD3 R9, PT, PT, R18.reuse, 0x3, RZ ;  /* 0x0000000312097810 */ /* 0x040fe40007ffe0ff */
[C---:B------:R-:W-:Y:S02]  /*0f30*/  IADD3 R53, PT, PT, R18.reuse, 0x8, RZ ;  /* 0x0000000812357810 */ /* 0x040fe40007ffe0ff */
[C---:B------:R-:W-:Y:S01]  /*0f40*/  IADD3 R55, PT, PT, R18.reuse, 0x9, RZ ;  /* 0x0000000912377810 */ /* 0x040fe20007ffe0ff */
[C---:B0-----:R-:W-:Y:S01]  /*0f50*/  VIADD R19, R18.reuse, 0xa ;  /* 0x0000000a12137836 */ /* 0x041fe20000000000 */
[C---:B------:R-:W-:Y:S02]  /*0f60*/  IADD3 R57, PT, PT, R18.reuse, 0xb, RZ ;  /* 0x0000000b12397810 */ /* 0x040fe40007ffe0ff */
[C---:B------:R-:W-:Y:S02]  /*0f70*/  IADD3 R59, PT, PT, R18.reuse, 0xc, RZ ;  /* 0x0000000c123b7810 */ /* 0x040fe40007ffe0ff */
[----:B------:R-:W-:-:S02]  /*0f80*/  IADD3 R63, PT, PT, R18, 0xe, RZ ;  /* 0x0000000e123f7810 */ /* 0x000fc40007ffe0ff */
[----:B------:R-:W-:Y:S01]  /*0f90*/  IADD3 R65, PT, PT, R18, 0xf, RZ ;  /* 0x0000000f12417810 */ /* 0x000fe20007ffe0ff */
[----:B------:R0:W-:Y:S01]  /*0fa0*/  STS [R27+0x680], R16 ;  /* 0x000680101b007388 */ /* 0x0001e20000000800 */
[-C--:B------:R-:W-:Y:S02]  /*0fb0*/  LEA.HI.SX32 R11, R11, R18.reuse, 0x1b ;  /* 0x000000120b0b7211 */ /* 0x080fe400078fdaff */
[-C--:B------:R-:W-:Y:S02]  /*0fc0*/  LEA.HI.SX32 R13, R13, R18.reuse, 0x1b ;  /* 0x000000120d0d7211 */ /* 0x080fe400078fdaff */
[-C--:B------:R-:W-:Y:S02]  /*0fd0*/  LEA.HI.SX32 R15, R15, R18.reuse, 0x1b ;  /* 0x000000120f0f7211 */ /* 0x080fe400078fdaff */
[-C--:B------:R-:W-:Y:S02]  /*0fe0*/  LEA.HI.SX32 R5, R5, R18.reuse, 0x1b ;  /* 0x0000001205057211 */ /* 0x080fe400078fdaff */
[----:B------:R-:W-:-:S02]  /*0ff0*/  LEA.HI.SX32 R7, R7, R18, 0x1b ;  /* 0x0000001207077211 */ /* 0x000fc400078fdaff */
[-C--:B------:R-:W-:Y:S02]  /*1000*/  LEA.HI.SX32 R9, R9, R18.reuse, 0x1b ;  /* 0x0000001209097211 */ /* 0x080fe400078fdaff */
[-C--:B------:R-:W-:Y:S02]  /*1010*/  LEA.HI.SX32 R17, R51, R18.reuse, 0x1b ;  /* 0x0000001233117211 */ /* 0x080fe400078fdaff */
[-C--:B0-----:R-:W-:Y:S02]  /*1020*/  LEA.HI.SX32 R16, R53, R18.reuse, 0x1b ;  /* 0x0000001235107211 */ /* 0x081fe400078fdaff */
        /* <DEDUP_REMOVED lines=52> */
[----:B------:R-:W-:-:S03]  /*1370*/  ISETP.GE.AND P0, PT, R64, UR43, PT ;  /* 0x0000002b40007c0c */ /* 0x000fc6000bf06270 */
[----:B------:R-:W4:Y:S01]  /*1380*/  @!P1 LDG.E R50, desc[UR28][R2.64+0x180] ;  /* 0x0001801c02329981 */ /* 0x000f22000c1e1900 */
[----:B------:R-:W-:-:S09]  /*1390*/  ISETP.GE.AND P1, PT, R52, UR43, PT ;  /* 0x0000002b34007c0c */ /* 0x000fd2000bf26270 */
[----:B------:R-:W4:Y:S01]  /*13a0*/  @!P0 LDG.E R53, desc[UR28][R2.64+0x200] ;  /* 0x0002001c02358981 */ /* 0x000f22000c1e1900 */
[----:B------:R-:W-:Y:S02]  /*13b0*/  ISETP.GE.AND P0, PT, R54, UR43, PT ;  /* 0x0000002b36007c0c */ /* 0x000fe4000bf06270 */
[----:B------:R-:W-:Y:S01]  /*13c0*/  CS2R R54, SRZ ;  /* 0x0000000000367805 */ /* 0x000fe2000001ff00 */
[----:B------:R-:W-:-:S06]  /*13d0*/  IMAD.MOV.U32 R52, RZ, RZ, RZ ;  /* 0x000000ffff347224 */ /* 0x000fcc00078e00ff */
[----:B------:R-:W4:Y:S01]  /*13e0*/  @!P1 LDG.E R52, desc[UR28][R2.64+0x280] ;  /* 0x0002801c02349981 */ /* 0x000f22000c1e1900 */
[----:B------:R-:W-:-:S03]  /*13f0*/  ISETP.GE.AND P1, PT, R58, UR43, PT ;  /* 0x0000002b3a007c0c */ /* 0x000fc6000bf26270 */
[----:B------:R-:W4:Y:S01]  /*1400*/  @!P0 LDG.E R55, desc[UR28][R2.64+0x300] ;  /* 0x0003001c02378981 */ /* 0x000f22000c1e1900 */
[----:B------:R-:W-:Y:S02]  /*1410*/  ISETP.GE.AND P0, PT, R60, UR43, PT ;  /* 0x0000002b3c007c0c */ /* 0x000fe4000bf06270 */
[----:B------:R-:W-:-:S07]  /*1420*/  MOV R57, RZ ;  /* 0x000000ff00397202 */ /* 0x000fce0000000f00 */
[----:B------:R-:W4:Y:S01]  /*1430*/  @!P1 LDG.E R54, desc[UR28][R2.64+0x380] ;  /* 0x0003801c02369981 */ /* 0x000f22000c1e1900 */
[----:B------:R-:W-:-:S03]  /*1440*/  ISETP.NE.AND P1, PT, R62, RZ, PT ;  /* 0x000000ff3e00720c */ /* 0x000fc60003f25270 */
[----:B------:R-:W4:Y:S01]  /*1450*/  @!P0 LDG.E R57, desc[UR28][R2.64+0x400] ;  /* 0x0004001c02398981 */ /* 0x000f22000c1e1900 */
[----:B------:R-:W-:Y:S01]  /*1460*/  ISETP.NE.AND P0, PT, R56, RZ, PT ;  /* 0x000000ff3800720c */ /* 0x000fe20003f05270 */
[----:B------:R-:W-:Y:S01]  /*1470*/  HFMA2 R56, -RZ, RZ, 0, 0 ;  /* 0x00000000ff387431 */ /* 0x000fe200000001ff */
[----:B------:R-:W-:Y:S02]  /*1480*/  CS2R R58, SRZ ;  /* 0x00000000003a7805 */ /* 0x000fe4000001ff00 */
[----:B------:R-:W-:Y:S02]  /*1490*/  CS2R R60, SRZ ;  /* 0x00000000003c7805 */ /* 0x000fe4000001ff00 */
[----:B------:R-:W-:-:S03]  /*14a0*/  CS2R R62, SRZ ;  /* 0x00000000003e7805 */ /* 0x000fc6000001ff00 */
        /* <DEDUP_REMOVED lines=88> */
.L_x_3161:
[----:B------:R-:W-:Y:S05]  /*1a30*/  BSYNC.RECONVERGENT B0 ;  /* 0x0000000000007941 */ /* 0x000fea0003800200 */
.L_x_3160:
        /* <DEDUP_REMOVED lines=34> */
.L_x_3163:
[----:B------:R-:W-:Y:S05]  /*1c60*/  BSYNC.RECONVERGENT B0 ;  /* 0x0000000000007941 */ /* 0x000fea0003800200 */
.L_x_3162:
        /* <DEDUP_REMOVED lines=36> */
.L_x_3165:
[----:B------:R-:W-:Y:S05]  /*1eb0*/  BSYNC.RECONVERGENT B0 ;  /* 0x0000000000007941 */ /* 0x000fea0003800200 */
.L_x_3164:
        /* <DEDUP_REMOVED lines=34> */
.L_x_3167:
[----:B------:R-:W-:Y:S05]  /*20e0*/  BSYNC.RECONVERGENT B0 ;  /* 0x0000000000007941 */ /* 0x000fea0003800200 */
.L_x_3166:
        /* <DEDUP_REMOVED lines=36> */
.L_x_3169:
[----:B------:R-:W-:Y:S05]  /*2330*/  BSYNC.RECONVERGENT B0 ;  /* 0x0000000000007941 */ /* 0x000fea0003800200 */
.L_x_3168:
        /* <DEDUP_REMOVED lines=34> */
.L_x_3171:
[----:B------:R-:W-:Y:S05]  /*2560*/  BSYNC.RECONVERGENT B0 ;  /* 0x0000000000007941 */ /* 0x000fea0003800200 */
.L_x_3170:
        /* <DEDUP_REMOVED lines=36> */
.L_x_3173:
[----:B------:R-:W-:Y:S05]  /*27b0*/  BSYNC.RECONVERGENT B0 ;  /* 0x0000000000007941 */ /* 0x000fea0003800200 */
.L_x_3172:
        /* <DEDUP_REMOVED lines=34> */
.L_x_3175:
[----:B------:R-:W-:Y:S05]  /*29e0*/  BSYNC.RECONVERGENT B0 ;  /* 0x0000000000007941 */ /* 0x000fea0003800200 */
.L_x_3174:
        /* <DEDUP_REMOVED lines=36> */
.L_x_3177:
[----:B------:R-:W-:Y:S05]  /*2c30*/  BSYNC.RECONVERGENT B0 ;  /* 0x0000000000007941 */ /* 0x000fea0003800200 */
.L_x_3176:
        /* <DEDUP_REMOVED lines=34> */
.L_x_3179:
[----:B------:R-:W-:Y:S05]  /*2e60*/  BSYNC.RECONVERGENT B0 ;  /* 0x0000000000007941 */ /* 0x000fea0003800200 */
.L_x_3178:
        /* <DEDUP_REMOVED lines=39> */
.L_x_3181:
[----:B------:R-:W-:Y:S05]  /*30e0*/  BSYNC.RECONVERGENT B0 ;  /* 0x0000000000007941 */ /* 0x000fea0003800200 */
.L_x_3180:
        /* <DEDUP_REMOVED lines=32> */
.L_x_3183:
[----:B------:R-:W-:Y:S05]  /*32f0*/  BSYNC.RECONVERGENT B0 ;  /* 0x0000000000007941 */ /* 0x000fea0003800200 */
.L_x_3182:
        /* <DEDUP_REMOVED lines=32> */
.L_x_3185:
[----:B------:R-:W-:Y:S05]  /*3500*/  BSYNC.RECONVERGENT B0 ;  /* 0x0000000000007941 */ /* 0x000fea0003800200 */
.L_x_3184:
        /* <DEDUP_REMOVED lines=32> */
.L_x_3187:
[----:B------:R-:W-:Y:S05]  /*3710*/  BSYNC.RECONVERGENT B0 ;  /* 0x0000000000007941 */ /* 0x000fea0003800200 */
.L_x_3186:
        /* <DEDUP_REMOVED lines=32> */
.L_x_3189:
[----:B------:R-:W-:Y:S05]  /*3920*/  BSYNC.RECONVERGENT B0 ;  /* 0x0000000000007941 */ /* 0x000fea0003800200 */
.L_x_3188:
        /* <DEDUP_REMOVED lines=32> */
.L_x_3191:
[----:B------:R-:W-:Y:S05]  /*3b30*/  BSYNC.RECONVERGENT B0 ;  /* 0x0000000000007941 */ /* 0x000fea0003800200 */
.L_x_3190:
        /* <DEDUP_REMOVED lines=45> */
.L_x_3197:
[----:B-1----:R-:W-:Y:S01]  /*3e10*/  MOV R2, UR30 ;  /* 0x0000001e00027c02 */ /* 0x002fe20008000f00 */
[----:B------:R-:W-:-:S05]  /*3e20*/  IMAD.U32 R3, RZ, RZ, UR31 ;  /* 0x0000001fff037e24 */ /* 0x000fca000f8e00ff */
[----:B------:R0:W2:Y:S01]  /*3e30*/  LDG.E R2, desc[UR28][R2.64] ;  /* 0x0000001c02027981 */ /* 0x0000a2000c1e1900 */
[----:B------:R-:W-:-:S04]  /*3e40*/  ISETP.GE.U32.AND P2, PT, R128, UR43, PT ;  /* 0x0000002b80007c0c */ /* 0x000fc8000bf46070 */
[----:B------:R-:W-:Y:S02]  /*3e50*/  FSEL R96, R86, RZ, !P2 ;  /* 0x000000ff56607208 */ /* 0x000fe40005000000 */
[----:B0-----:R-:W-:-:S04]  /*3e60*/  IADD3 R3, PT, PT, R128, 0x1, RZ ;  /* 0x0000000180037810 */ /* 0x001fc80007ffe0ff */
        /* <DEDUP_REMOVED lines=12> */
[----:B------:R-:W-:Y:S01]  /*3f30*/  FMUL.FTZ R6, R4, R72 ;  /* 0x0000004804067220 */ /* 0x000fe20000410000 */
[----:B------:R-:W-:Y:S01]  /*3f40*/  ISETP.GE.U32.AND P4, PT, R2, UR43, PT ;  /* 0x0000002b02007c0c */ /* 0x000fe2000bf86070 */
[----:B------:R-:W-:Y:S01]  /*3f50*/  FMUL.FTZ R7, R4, R71 ;  /* 0x0000004704077220 */ /* 0x000fe20000410000 */
[----:B------:R-:W-:Y:S01]  /*3f60*/  IADD3 R2, PT, PT, R128, 0x4, RZ ;  /* 0x0000000480027810 */ /* 0x000fe20007ffe0ff */
[C---:B------:R-:W-:Y:S01]  /*3f70*/  FMUL.FTZ R8, R4.reuse, R70 ;  /* 0x0000004604087220 */ /* 0x040fe20000410000 */
[----:B------:R-:W-:Y:S01]  /*3f80*/  MUFU.EX2 R5, R5 ;  /* 0x0000000500057308 */ /* 0x000fe20000000800 */
[----:B------:R-:W-:Y:S01]  /*3f90*/  FMUL.FTZ R97, R4, R68 ;  /* 0x0000004404617220 */ /* 0x000fe20000410000 */
[----:B------:R-:W-:Y:S01]  /*3fa0*/  ISETP.GE.U32.AND P6, PT, R2, UR43, PT ;  /* 0x0000002b02007c0c */ /* 0x000fe2000bfc6070 */
[----:B------:R-:W-:Y:S02]  /*3fb0*/  VIADD R2, R128, 0x6 ;  /* 0x0000000680027836 */ /* 0x000fe40000000000 */
[C---:B------:R-:W-:Y:S01]  /*3fc0*/  FMUL.FTZ R9, R4.reuse, R69 ;  /* 0x0000004504097220 */ /* 0x040fe20000410000 */
[C---:B------:R-:W-:Y:S01]  /*3fd0*/  FMUL.FTZ R100, R4.reuse, R67 ;  /* 0x0000004304647220 */ /* 0x040fe20000410000 */
[----:B------:R-:W-:Y:S01]  /*3fe0*/  FMUL.FTZ R3, R4, R66 ;  /* 0x0000004204037220 */ /* 0x000fe20000410000 */
[----:B------:R-:W-:Y:S01]  /*3ff0*/  FSEL R104, R82, RZ, !P6 ;  /* 0x000000ff52687208 */ /* 0x000fe20007000000 */
[----:B------:R-:W1:Y:S01]  /*4000*/  MUFU.EX2 R6, R6 ;  /* 0x0000000600067308 */ /* 0x000e620000000800 */
[----:B------:R-:W-:-:S02]  /*4010*/  ISETP.GE.U32.AND P1, PT, R2, UR43, PT ;  /* 0x0000002b02007c0c */ /* 0x000fc4000bf26070 */
[----:B------:R-:W-:Y:S02]  /*4020*/  IADD3 R2, PT, PT, R128, 0x7, RZ ;  /* 0x0000000780027810 */ /* 0x000fe40007ffe0ff */
[----:B------:R-:W-:-:S03]  /*4030*/  FSEL R108, R80, RZ, !P1 ;  /* 0x000000ff506c7208 */ /* 0x000fc60004800000 */
[----:B------:R-:W2:Y:S08]  /*4040*/  MUFU.EX2 R7, R7 ;  /* 0x0000000700077308 */ /* 0x000eb00000000800 */
[----:B------:R-:W3:Y:S01]  /*4050*/  MUFU.EX2 R8, R8 ;  /* 0x0000000800087308 */ /* 0x000ee20000000800 */
[----:B-1----:R-:W-:Y:S01]  /*4060*/  FSEL R98, R6, 1, !P3 ;  /* 0x3f80000006627808 */ /* 0x002fe20005800000 */
[----:B------:R-:W-:-:S04]  /*4070*/  FMUL.FTZ R6, R4, R62 ;  /* 0x0000003e04067220 */ /* 0x000fc80000410000 */
[----:B------:R-:W-:Y:S02]  /*4080*/  FFMA.FTZ R111, R96, R98, R99 ;  /* 0x00000062606f7223 */ /* 0x000fe40000010063 */
[----:B------:R1:W4:Y:S01]  /*4090*/  MUFU.EX2 R107, R97 ;  /* 0x00000061006b7308 */ /* 0x0003220000000800 */
[----:B--2---:R-:W-:Y:S01]  /*40a0*/  FSEL R101, R7, 1, !P4 ;  /* 0x3f80000007657808 */ /* 0x004fe20006000000 */
[----:B------:R-:W-:-:S06]  /*40b0*/  FMUL.FTZ R7, R4, R74 ;  /* 0x0000004a04077220 */ /* 0x000fcc0000410000 */
[----:B------:R-:W2:Y:S01]  /*40c0*/  MUFU.EX2 R9, R9 ;  /* 0x0000000900097308 */ /* 0x000ea20000000800 */
[----:B-1----:R-:W-:Y:S01]  /*40d0*/  FSEL R97, R5, 1, !P2 ;  /* 0x3f80000005617808 */ /* 0x002fe20005000000 */
[----:B------:R-:W-:Y:S01]  /*40e0*/  FMUL.FTZ R5, R4, R64 ;  /* 0x0000004004057220 */ /* 0x000fe20000410000 */
[----:B------:R-:W-:Y:S02]  /*40f0*/  ISETP.GE.U32.AND P2, PT, R2, UR43, PT ;  /* 0x0000002b02007c0c */ /* 0x000fe4000bf46070 */
[----:B------:R-:W-:Y:S01]  /*4100*/  IADD3 R2, PT, PT, R128, 0x8, RZ ;  /* 0x0000000880027810 */ /* 0x000fe20007ffe0ff */
[----:B------:R-:W-:Y:S01]  /*4110*/  FMUL.FTZ R118, R97, R98 ;  /* 0x0000006261767220 */ /* 0x000fe20000410000 */
[----:B---3--:R-:W-:Y:S01]  /*4120*/  FSEL R103, R8, 1, !P5 ;  /* 0x3f80000008677808 */ /* 0x008fe20006800000 */
[----:B------:R1:W3:Y:S01]  /*4130*/  MUFU.EX2 R109, R100 ;  /* 0x00000064006d7308 */ /* 0x0002e20000000800 */
[----:B------:R-:W-:Y:S01]  /*4140*/  ISETP.GE.U32.AND P3, PT, R2, UR43, PT ;  /* 0x0000002b02007c0c */ /* 0x000fe2000bf66070 */
[----:B------:R-:W-:Y:S01]  /*4150*/  VIADD R2, R128, 0x9 ;  /* 0x0000000980027836 */ /* 0x000fe20000000000 */
[----:B----4-:R-:W-:Y:S01]  /*4160*/  FSEL R107, R107, 1, !P0 ;  /* 0x3f8000006b6b7808 */ /* 0x010fe20004000000 */
[----:B------:R-:W-:Y:S01]  /*4170*/  FMUL.FTZ R8, R4, R83 ;  /* 0x0000005304087220 */ /* 0x000fe20000410000 */
[----:B------:R-:W-:Y:S01]  /*4180*/  FSEL R110, R75, RZ, !P2 ;  /* 0x000000ff4b6e7208 */ /* 0x000fe20005000000 */
[----:B------:R-:W-:-:S02]  /*4190*/  FMUL.FTZ R118, R101, R118 ;  /* 0x0000007665767220 */ /* 0x000fc40000410000 */
[----:B------:R-:W4:Y:S01]  /*41a0*/  MUFU.EX2 R3, R3 ;  /* 0x0000000300037308 */ /* 0x000f220000000800 */
[----:B-1----:R-:W-:Y:S02]  /*41b0*/  FSEL R100, R84, RZ, !P4 ;  /* 0x000000ff54647208 */ /* 0x002fe40006000000 */
[----:B------:R-:W-:Y:S02]  /*41c0*/  ISETP.GE.U32.AND P4, PT, R2, UR43, PT ;  /* 0x0000002b02007c0c */ /* 0x000fe4000bf86070 */
[----:B------:R-:W-:Y:S01]  /*41d0*/  IADD3 R2, PT, PT, R128, 0xa, RZ ;  /* 0x0000000a80027810 */ /* 0x000fe20007ffe0ff */
[----:B------:R-:W-:Y:S01]  /*41e0*/  FFMA.FTZ R112, R101, R111, R100 ;  /* 0x0000006f65707223 */ /* 0x000fe20000010064 */
[----:B--2---:R-:W-:Y:S01]  /*41f0*/  FSEL R105, R9, 1, !P6 ;  /* 0x3f80000009697808 */ /* 0x004fe20007000000 */
[----:B------:R-:W1:Y:S01]  /*4200*/  MUFU.EX2 R5, R5 ;  /* 0x0000000500057308 */ /* 0x000e620000000800 */
[----:B------:R-:W-:Y:S01]  /*4210*/  ISETP.GE.U32.AND P5, PT, R2, UR43, PT ;  /* 0x0000002b02007c0c */ /* 0x000fe2000bfa6070 */
[----:B------:R-:W-:Y:S01]  /*4220*/  FFMA.FTZ R113, R103, R112, R102 ;  /* 0x0000007067717223 */ /* 0x000fe20000010066 */
[----:B------:R-:W-:Y:S01]  /*4230*/  IADD3 R2, PT, PT, R128, 0xb, RZ ;  /* 0x0000000b80027810 */ /* 0x000fe20007ffe0ff */
[----:B------:R-:W-:Y:S01]  /*4240*/  FMUL.FTZ R9, R4, R85 ;  /* 0x0000005504097220 */ /* 0x000fe20000410000 */
[----:B---3--:R-:W-:Y:S01]  /*4250*/  FSEL R109, R109, 1, !P1 ;  /* 0x3f8000006d6d7808 */ /* 0x008fe20004800000 */
[----:B------:R-:W-:Y:S01]  /*4260*/  FFMA.FTZ R115, R105, R113, R104 ;  /* 0x0000007169737223 */ /* 0x000fe20000010068 */
[----:B------:R-:W-:Y:S01]  /*4270*/  ISETP.GE.U32.AND P6, PT, R2, UR43, PT ;  /* 0x0000002b02007c0c */ /* 0x000fe2000bfc6070 */
[----:B------:R-:W-:Y:S01]  /*4280*/  VIADD R2, R128, 0xc ;  /* 0x0000000c80027836 */ /* 0x000fe20000000000 */
[----:B----4-:R-:W-:Y:S01]  /*4290*/  FSEL R111, R3, 1, !P2 ;  /* 0x3f800000036f7808 */ /* 0x010fe20005000000 */
[----:B------:R-:W2:Y:S01]  /*42a0*/  MUFU.EX2 R6, R6 ;  /* 0x0000000600067308 */ /* 0x000ea20000000800 */
[----:B------:R-:W-:Y:S01]  /*42b0*/  FSEL R112, R88, RZ, !P3 ;  /* 0x000000ff58707208 */ /* 0x000fe20005800000 */
[----:B------:R-:W-:Y:S01]  /*42c0*/  FMUL.FTZ R3, R4, R87 ;  /* 0x0000005704037220 */ /* 0x000fe20000410000 */
[----:B------:R-:W-:-:S02]  /*42d0*/  ISETP.GE.U32.AND P0, PT, R2, UR43, PT ;  /* 0x0000002b02007c0c */ /* 0x000fc4000bf06070 */
[----:B------:R-:W-:Y:S02]  /*42e0*/  IADD3 R2, PT, PT, R128, 0xd, RZ ;  /* 0x0000000d80027810 */ /* 0x000fe40007ffe0ff */
[----:B-1----:R-:W-:Y:S01]  /*42f0*/  FSEL R113, R5, 1, !P3 ;  /* 0x3f80000005717808 */ /* 0x002fe20005800000 */
[----:B------:R-:W1:Y:S01]  /*4300*/  MUFU.EX2 R7, R7 ;  /* 0x0000000700077308 */ /* 0x000e620000000800 */
[----:B------:R-:W-:Y:S02]  /*4310*/  ISETP.GE.U32.AND P1, PT, R2, UR43, PT ;  /* 0x0000002b02007c0c */ /* 0x000fe4000bf26070 */
[----:B------:R-:W-:Y:S02]  /*4320*/  IADD3 R2, PT, PT, R128, 0xe, RZ ;  /* 0x0000000e80027810 */ /* 0x000fe40007ffe0ff */
[----:B------:R-:W-:Y:S02]  /*4330*/  FSEL R114, R90, RZ, !P4 ;  /* 0x000000ff5a727208 */ /* 0x000fe40006000000 */
[----:B------:R-:W-:Y:S01]  /*4340*/  ISETP.GE.U32.AND P2, PT, R2, UR43, PT ;  /* 0x0000002b02007c0c */ /* 0x000fe2000bf46070 */
[----:B------:R-:W-:Y:S01]  /*4350*/  VIADD R2, R128, 0xf ;  /* 0x0000000f80027836 */ /* 0x000fe20000000000 */
[----:B------:R-:W3:Y:S01]  /*4360*/  MUFU.EX2 R8, R8 ;  /* 0x0000000800087308 */ /* 0x000ee20000000800 */
[----:B--2---:R-:W-:Y:S01]  /*4370*/  FSEL R117, R6, 1, !P4 ;  /* 0x3f80000006757808 */ /* 0x004fe20006000000 */
[----:B------:R-:W-:Y:S01]  /*4380*/  FMUL.FTZ R6, R103, R118 ;  /* 0x0000007667067220 */ /* 0x000fe20000410000 */
[----:B------:R-:W-:-:S02]  /*4390*/  FSEL R116, R78, RZ, !P6 ;  /* 0x000000ff4e747208 */ /* 0x000fc40007000000 */
[----:B------:R-:W-:Y:S01]  /*43a0*/  ISETP.GE.U32.AND P3, PT, R2, UR43, PT ;  /* 0x0000002b02007c0c */ /* 0x000fe2000bf66070 */
[----:B------:R-:W-:Y:S01]  /*43b0*/  FFMA.FTZ R2, R107, R115, R106 ;  /* 0x000000736b027223 */ /* 0x000fe2000001006a */
[----:B------:R-:W-:Y:S01]  /*43c0*/  FSEL R115, R92, RZ, !P5 ;  /* 0x000000ff5c737208 */ /* 0x000fe20006800000 */
[----:B------:R-:W2:Y:S01]  /*43d0*/  MUFU.EX2 R9, R9 ;  /* 0x0000000900097308 */ /* 0x000ea20000000800 */
[----:B-1----:R-:W-:Y:S01]  /*43e0*/  FSEL R118, R7, 1, !P5 ;  /* 0x3f80000007767808 */ /* 0x002fe20006800000 */
[----:B------:R-:W-:Y:S01]  /*43f0*/  FFMA.FTZ R5, R109, R2, R108 ;  /* 0x000000026d057223 */ /* 0x000fe2000001006c */
[C---:B------:R-:W-:Y:S01]  /*4400*/  FMUL.FTZ R2, R4.reuse, R89 ;  /* 0x0000005904027220 */ /* 0x040fe20000410000 */
[----:B------:R-:W-:Y:S01]  /*4410*/  FMUL.FTZ R4, R4, R91 ;  /* 0x0000005b04047220 */ /* 0x000fe20000410000 */
[----:B------:R-:W-:Y:S01]  /*4420*/  FMUL.FTZ R6, R105, R6 ;  /* 0x0000000669067220 */ /* 0x000fe20000410000 */
[----:B------:R-:W-:Y:S01]  /*4430*/  FFMA.FTZ R5, R111, R5, R110 ;  /* 0x000000056f057223 */ /* 0x000fe2000001006e */
[----:B------:R-:W-:Y:S01]  /*4440*/  FSEL R120, R76, RZ, !P0 ;  /* 0x000000ff4c787208 */ /* 0x000fe20004000000 */
[----:B------:R-:W1:Y:S01]  /*4450*/  MUFU.EX2 R3, R3 ;  /* 0x0000000300037308 */ /* 0x000e620000000800 */
[----:B---3--:R-:W-:Y:S01]  /*4460*/  FSEL R119, R8, 1, !P6 ;  /* 0x3f80000008777808 */ /* 0x008fe20007000000 */
[----:B------:R-:W-:Y:S01]  /*4470*/  FFMA.FTZ R5, R113, R5, R112 ;  /* 0x0000000571057223 */ /* 0x000fe20000010070 */
[----:B------:R-:W-:Y:S01]  /*4480*/  FMUL.FTZ R6, R107, R6 ;  /* 0x000000066b067220 */ /* 0x000fe20000410000 */
[----:B------:R-:W-:-:S02]  /*4490*/  FSEL R122, R93, RZ, !P1 ;  /* 0x000000ff5d7a7208 */ /* 0x000fc40004800000 */
[----:B------:R-:W-:Y:S01]  /*44a0*/  FFMA.FTZ R5, R117, R5, R114 ;  /* 0x0000000575057223 */ /* 0x000fe20000010072 */
[----:B------:R-:W-:Y:S01]  /*44b0*/  FMUL.FTZ R6, R109, R6 ;  /* 0x000000066d067220 */ /* 0x000fe20000410000 */
[----:B------:R-:W3:Y:S01]  /*44c0*/  MUFU.EX2 R2, R2 ;  /* 0x0000000200027308 */ /* 0x000ee20000000800 */
[----:B--2---:R-:W-:Y:S01]  /*44d0*/  FSEL R121, R9, 1, !P0 ;  /* 0x3f80000009797808 */ /* 0x004fe20004000000 */
[----:B------:R-:W-:Y:S01]  /*44e0*/  FFMA.FTZ R5, R118, R5, R115 ;  /* 0x0000000576057223 */ /* 0x000fe20000010073 */
[----:B------:R-:W-:Y:S01]  /*44f0*/  FMUL.FTZ R6, R111, R6 ;  /* 0x000000066f067220 */ /* 0x000fe20000410000 */
[----:B------:R-:W-:Y:S02]  /*4500*/  FSEL R124, R94, RZ, !P2 ;  /* 0x000000ff5e7c7208 */ /* 0x000fe40005000000 */
[----:B------:R-:W-:Y:S01]  /*4510*/  FFMA.FTZ R5, R119, R5, R116 ;  /* 0x0000000577057223 */ /* 0x000fe20000010074 */
[----:B------:R-:W-:Y:S01]  /*4520*/  FMUL.FTZ R6, R113, R6 ;  /* 0x0000000671067220 */ /* 0x000fe20000410000 */
[----:B------:R-:W2:Y:S01]  /*4530*/  MUFU.EX2 R4, R4 ;  /* 0x0000000400047308 */ /* 0x000ea20000000800 */
[----:B-1----:R-:W-:Y:S01]  /*4540*/  FSEL R123, R3, 1, !P1 ;  /* 0x3f800000037b7808 */ /* 0x002fe20004800000 */
[----:B------:R-:W-:Y:S01]  /*4550*/  FFMA.FTZ R5, R121, R5, R120 ;  /* 0x0000000579057223 */ /* 0x000fe20000010078 */
[----:B------:R-:W-:Y:S01]  /*4560*/  FSEL R126, R95, RZ, !P3 ;  /* 0x000000ff5f7e7208 */ /* 0x000fe20005800000 */
[----:B------:R-:W-:Y:S01]  /*4570*/  FMUL.FTZ R3, R117, R6 ;  /* 0x0000000675037220 */ /* 0x000fe20000410000 */
[----:B------:R-:W-:Y:S01]  /*4580*/  ISETP.GE.AND P0, PT, R41, 0x1, PT ;  /* 0x000000012900780c */ /* 0x000fe20003f06270 */
[----:B------:R-:W-:Y:S01]  /*4590*/  FFMA.FTZ R5, R123, R5, R122 ;  /* 0x000000057b057223 */ /* 0x000fe2000001007a */
[----:B---3--:R-:W-:Y:S01]  /*45a0*/  FSEL R125, R2, 1, !P2 ;  /* 0x3f800000027d7808 */ /* 0x008fe20005000000 */
[----:B------:R-:W-:Y:S01]  /*45b0*/  FMUL.FTZ R2, R118, R3 ;  /* 0x0000000376027220 */ /* 0x000fe20000410000 */
[----:B------:R-:W-:-:S03]  /*45c0*/  MOV R3, UR23 ;  /* 0x0000001700037c02 */ /* 0x000fc60008000f00 */
[----:B------:R-:W-:Y:S01]  /*45d0*/  FFMA.FTZ R5, R125, R5, R124 ;  /* 0x000000057d057223 */ /* 0x000fe2000001007c */
[----:B------:R-:W-:Y:S01]  /*45e0*/  FMUL.FTZ R2, R119, R2 ;  /* 0x0000000277027220 */ /* 0x000fe20000410000 */
[----:B--2---:R-:W-:Y:S01]  /*45f0*/  FSEL R131, R4, 1, !P3 ;  /* 0x3f80000004837808 */ /* 0x004fe20005800000 */
[----:B------:R-:W-:Y:S02]  /*4600*/  IMAD.U32 R4, RZ, RZ, UR26 ;  /* 0x0000001aff047e24 */ /* 0x000fe4000f8e00ff */
[----:B------:R-:W-:Y:S02]  /*4610*/  FMUL.FTZ R2, R121, R2 ;  /* 0x0000000279027220 */ /* 0x000fe40000410000 */
[----:B------:R-:W-:Y:S02]  /*4620*/  FFMA.FTZ R6, R131, R5, R126 ;  /* 0x0000000583067223 */ /* 0x000fe4000001007e */
[----:B------:R-:W-:-:S03]  /*4630*/  FMUL.FTZ R2, R123, R2 ;  /* 0x000000027b027220 */ /* 0x000fc60000410000 */
[----:B------:R-:W1:Y:S01]  /*4640*/  SHFL.UP PT, R5, R6, 0x1, RZ ;  /* 0x0420000006057989 */ /* 0x000e6200000e00ff */
[----:B------:R-:W-:-:S04]  /*4650*/  FMUL.FTZ R2, R125, R2 ;  /* 0x000000027d027220 */ /* 0x000fc80000410000 */
[----:B------:R-:W-:Y:S01]  /*4660*/  FMUL.FTZ R135, R131, R2 ;  /* 0x0000000283877220 */ /* 0x000fe20000410000 */
[----:B------:R-:W-:-:S04]  /*4670*/  MOV R2, UR22 ;  /* 0x0000001600027c02 */ /* 0x000fc80008000f00 */
[----:B------:R-:W2:Y:S04]  /*4680*/  SHFL.UP PT, R8, R135, 0x1, RZ ;  /* 0x0420000087087989 */ /* 0x000ea800000e00ff */
[----:B------:R3:W5:Y:S01]  /*4690*/  LDG.E R130, desc[UR28][R2.64] ;  /* 0x0000001c02827981 */ /* 0x000762000c1e1900 */
[----:B-1----:R-:W-:Y:S01]  /*46a0*/  FFMA.FTZ R7, R135, R5, R6 ;  /* 0x0000000587077223 */ /* 0x002fe20000010006 */
[----:B------:R-:W-:-:S04]  /*46b0*/  MOV R5, UR27 ;  /* 0x0000001b00057c02 */ /* 0x000fc80008000f00 */
[----:B------:R-:W-:Y:S01]  /*46c0*/  FSEL R6, R6, R7, !P0 ;  /* 0x0000000706067208 */ /* 0x000fe20004000000 */
[----:B------:R1:W5:Y:S04]  /*46d0*/  LDG.E R133, desc[UR28][R4.64] ;  /* 0x0000001c04857981 */ /* 0x000368000c1e1900 */
[----:B------:R-:W4:Y:S01]  /*46e0*/  SHFL.UP PT, R7, R6, 0x2, RZ ;  /* 0x0440000006077989 */ /* 0x000f2200000e00ff */
[----:B--2---:R-:W-:-:S05]  /*46f0*/  @P0 FMUL.FTZ R135, R135, R8 ;  /* 0x0000000887870220 */ /* 0x004fca0000410000 */
[----:B------:R-:W2:Y:S01]  /*4700*/  SHFL.UP PT, R8, R135, 0x2, RZ ;  /* 0x0440000087087989 */ /* 0x000ea200000e00ff */
[----:B------:R-:W-:Y:S01]  /*4710*/  ISETP.GE.AND P0, PT, R41, 0x2, PT ;  /* 0x000000022900780c */ /* 0x000fe20003f06270 */
[----:B----4-:R-:W-:-:S05]  /*4720*/  FFMA.FTZ R7, R135, R7, R6 ;  /* 0x0000000787077223 */ /* 0x010fca0000010006 */
[----:B------:R-:W-:-:S05]  /*4730*/  FSEL R132, R6, R7, !P0 ;  /* 0x0000000706847208 */ /* 0x000fca0004000000 */
[----:B------:R-:W4:Y:S02]  /*4740*/  SHFL.UP PT, R7, R132, 0x4, RZ ;  /* 0x0480000084077989 */ /* 0x000f2400000e00ff */
[----:B--2---:R-:W-:-:S05]  /*4750*/  @P0 FMUL.FTZ R135, R135, R8 ;  /* 0x0000000887870220 */ /* 0x004fca0000410000 */
[----:B---3--:R-:W2:Y:S01]  /*4760*/  SHFL.UP PT, R2, R135, 0x4, RZ ;  /* 0x0480000087027989 */ /* 0x008ea200000e00ff */
[----:B------:R-:W-:Y:S01]  /*4770*/  ISETP.GE.AND P0, PT, R41, 0x4, PT ;  /* 0x000000042900780c */ /* 0x000fe20003f06270 */
[----:B----4-:R-:W-:-:S05]  /*4780*/  FFMA.FTZ R7, R135, R7, R132 ;  /* 0x0000000787077223 */ /* 0x010fca0000010084 */
[----:B-1----:R-:W-:-:S07]  /*4790*/  FSEL R4, R132, R7, !P0 ;  /* 0x0000000784047208 */ /* 0x002fce0004000000 */
[----:B--2---:R-:W-:Y:S01]  /*47a0*/  @P0 FMUL.FTZ R135, R135, R2 ;  /* 0x0000000287870220 */ /* 0x004fe20000410000 */
[----:B------:R-:W1:Y:S04]  /*47b0*/  SHFL.UP PT, R3, R4, 0x8, RZ ;  /* 0x0500000004037989 */ /* 0x000e6800000e00ff */
[----:B------:R-:W2:Y:S01]  /*47c0*/  SHFL.UP PT, R2, R135, 0x8, RZ ;  /* 0x0500000087027989 */ /* 0x000ea200000e00ff */
[----:B------:R-:W-:Y:S01]  /*47d0*/  ISETP.GE.AND P0, PT, R41, 0x8, PT ;  /* 0x000000082900780c */ /* 0x000fe20003f06270 */
[----:B-1----:R-:W-:-:S12]  /*47e0*/  FFMA.FTZ R3, R135, R3, R4 ;  /* 0x0000000387037223 */ /* 0x002fd80000010004 */
[----:B--2---:R-:W-:Y:S01]  /*47f0*/  @P0 FMUL.FTZ R135, R135, R2 ;  /* 0x0000000287870220 */ /* 0x004fe20000410000 */
[----:B------:R-:W-:-:S04]  /*4800*/  FSEL R132, R4, R3, !P0 ;  /* 0x0000000304847208 */ /* 0x000fc80004000000 */
[----:B------:R-:W1:Y:S04]  /*4810*/  SHFL.UP PT, R8, R135, 0x10, RZ ;  /* 0x0600000087087989 */ /* 0x000e6800000e00ff */
[----:B------:R-:W2:Y:S01]  /*4820*/  SHFL.UP PT, R9, R132, 0x10, RZ ;  /* 0x0600000084097989 */ /* 0x000ea200000e00ff */
[----:B------:R-:W-:Y:S02]  /*4830*/  ISETP.NE.AND P1, PT, R41, 0x1f, PT ;  /* 0x0000001f2900780c */ /* 0x000fe40003f25270 */
[----:B------:R-:W-:Y:S01]  /*4840*/  ISETP.NE.AND P0, PT, RZ, UR4, PT ;  /* 0x00000004ff007c0c */ /* 0x000fe2000bf05270 */
[----:B------:R-:W-:-:S03]  /*4850*/  UMOV UR7, 0x400 ;  /* 0x0000040000077882 */ /* 0x000fc60000000000 */
[----:B------:R-:W-:Y:S01]  /*4860*/  ISETP.NE.OR P0, PT, R129, RZ, !P0 ;  /* 0x000000ff8100720c */ /* 0x000fe20004705670 */
[----:B0-----:R-:W-:Y:S01]  /*4870*/  ULEA UR7, UR44, UR7, 0x18 ;  /* 0x000000072c077291 */ /* 0x001fe2000f8ec0ff */
[----:B------:R-:W-:Y:S02]  /*4880*/  HFMA2 R2, -RZ, RZ, 1.875, 0 ;  /* 0x3f800000ff027431 */ /* 0x000fe400000001ff */
[----:B------:R-:W-:-:S03]  /*4890*/  IMAD.MOV.U32 R3, RZ, RZ, RZ ;  /* 0x000000ffff037224 */ /* 0x000fc600078e00ff */
[----:B------:R-:W-:Y:S01]  /*48a0*/  @!P1 LEA R134, R127, UR7, 0x3 ;  /* 0x000000077f869c11 */ /* 0x000fe2000f8e18ff */
[----:B-1----:R-:W-:-:S05]  /*48b0*/  FMUL.FTZ R8, R135, R8 ;  /* 0x0000000887087220 */ /* 0x002fca0000410000 */
[----:B------:R-:W-:Y:S01]  /*48c0*/  @!P0 LDS.64 R2, [UR20] ;  /* 0x00000014ff028984 */ /* 0x000fe20008000a00 */
[----:B--2---:R-:W-:-:S05]  /*48d0*/  FFMA.FTZ R9, R135, R9, R132 ;  /* 0x0000000987097223 */ /* 0x004fca0000010084 */
[----:B------:R-:W-:Y:S01]  /*48e0*/  @!P1 STS.64 [R134+0x1090], R8 ;  /* 0x0010900886009388 */ /* 0x000fe20000000a00 */
        /* <DEDUP_REMOVED lines=29> */
.L_x_3194:
[----:B------:R-:W-:Y:S05]  /*4ac0*/  BSYNC.RECONVERGENT B0 ;  /* 0x0000000000007941 */ /* 0x000fea0003800200 */
.L_x_3193:
        /* <DEDUP_REMOVED lines=31> */
.L_x_3196:
[----:B------:R-:W-:Y:S05]  /*4cc0*/  BSYNC.RECONVERGENT B0 ;  /* 0x0000000000007941 */ /* 0x000fea0003800200 */
.L_x_3195:
        /* <DEDUP_REMOVED lines=27> */
.L_x_3192:
[----:B------:R-:W-:Y:S01]  /*4e80*/  BAR.SYNC.DEFER_BLOCKING 0x0 ;  /* 0x0000000000007b1d */ /* 0x000fe20000010000 */
[----:B------:R-:W-:Y:S01]  /*4e90*/  ISETP.NE.AND P0, PT, R43, RZ, PT ;  /* 0x000000ff2b00720c */ /* 0x000fe20003f05270 */
[----:B------:R-:W-:Y:S01]  /*4ea0*/  USHF.L.U32 UR22, UR4, 0xa, URZ ;  /* 0x0000000a04167899 */ /* 0x000fe200080006ff */
[----:B-1----:R-:W-:Y:S02]  /*4eb0*/  MOV R4, UR43 ;  /* 0x0000002b00047c02 */ /* 0x002fe40008000f00 */
[----:B------:R-:W-:Y:S01]  /*4ec0*/  LOP3.LUT R2, R128, 0x3e00, RZ, 0xc0, !PT ;  /* 0x00003e0080027812 */ /* 0x000fe200078ec0ff */
[----:B------:R-:W0:Y:S03]  /*4ed0*/  LDCU.64 UR20, c[0x0][0x478] ;  /* 0x00008f00ff1477ac */ /* 0x000e260008000a00 */
[----:B------:R-:W-:Y:S01]  /*4ee0*/  LOP3.LUT R9, R2, 0x1f, R43, 0xf8, !PT ;  /* 0x0000001f02097812 */ /* 0x000fe200078ef82b */
[----:B------:R-:W-:Y:S01]  /*4ef0*/  IMAD.U32 R2, RZ, RZ, UR22 ;  /* 0x00000016ff027e24 */ /* 0x000fe2000f8e00ff */
[----:B------:R-:W1:Y:S02]  /*4f00*/  LDCU UR18, c[0x0][0x388] ;  /* 0x00007100ff1277ac */ /* 0x000e640008000800 */
[----:B------:R-:W-:-:S02]  /*4f10*/  LOP3.LUT R8, R9, 0x140, RZ, 0xfc, !PT ;  /* 0x0000014009087812 */ /* 0x000fc400078efcff */
[C---:B------:R-:W-:Y:S02]  /*4f20*/  LOP3.LUT R6, R9.reuse, 0x120, RZ, 0xfc, !PT ;  /* 0x0000012009067812 */ /* 0x040fe400078efcff */
[C---:B------:R-:W-:Y:S02]  /*4f30*/  IADD3 R3, P1, P2, R9.reuse, UR14, R2 ;  /* 0x0000000e09037c10 */ /* 0x040fe4000fa3e002 */
[C---:B------:R-:W-:Y:S02]  /*4f40*/  LOP3.LUT R7, R9.reuse, 0x80, RZ, 0xfc, !PT ;  /* 0x0000008009077812 */ /* 0x040fe400078efcff */
[C---:B------:R-:W-:Y:S02]  /*4f50*/  LOP3.LUT R41, R9.reuse, 0x40, RZ, 0xfc, !PT ;  /* 0x0000004009297812 */ /* 0x040fe400078efcff */
[----:B------:R-:W-:Y:S01]  /*4f60*/  LOP3.LUT R62, R9, 0x1a0, RZ, 0xfc, !PT ;  /* 0x000001a0093e7812 */ /* 0x000fe200078efcff */
[----:B------:R-:W-:Y:S01]  /*4f70*/  STS [R24], R59 ;  /* 0x0000003b18007388 */ /* 0x000fe20000000800 */
[----:B0-----:R-:W-:-:S02]  /*4f80*/  LEA R2, P4, R3, UR20, 0x2 ;  /* 0x0000001403027c11 */ /* 0x001fc4000f8810ff */
[C---:B------:R-:W-:Y:S01]  /*4f90*/  LOP3.LUT R67, R9.reuse, 0xa0, RZ, 0xfc, !PT ;  /* 0x000000a009437812 */ /* 0x040fe200078efcff */
[----:B------:R-:W-:Y:S01]  /*4fa0*/  STS [R23+0x4], R50 ;  /* 0x0000043217007388 */ /* 0x000fe20000000800 */
[C---:B------:R-:W-:Y:S01]  /*4fb0*/  LOP3.LUT R66, R9.reuse, 0x160, RZ, 0xfc, !PT ;  /* 0x0000016009427812 */ /* 0x040fe200078efcff */
[----:B-1----:R-:W-:Y:S01]  /*4fc0*/  UIADD3 UR18, UPT, UPT, -UR22, UR18, URZ ;  /* 0x0000001216127290 */ /* 0x002fe2000fffe1ff */
[C---:B------:R-:W-:Y:S01]  /*4fd0*/  LOP3.LUT R64, R9.reuse, 0x180, RZ, 0xfc, !PT ;  /* 0x0000018009407812 */ /* 0x040fe200078efcff */
[----:B------:R-:W-:Y:S01]  /*4fe0*/  STS [R22+0x8], R61 ;  /* 0x0000083d16007388 */ /* 0x000fe20000000800 */
[C---:B------:R-:W-:Y:S02]  /*4ff0*/  LOP3.LUT R68, R9.reuse, 0x20, RZ, 0xfc, !PT ;  /* 0x0000002009447812 */ /* 0x040fe400078efcff */
[C---:B------:R-:W-:Y:S01]  /*5000*/  LOP3.LUT R74, R9.reuse, 0x60, RZ, 0xfc, !PT ;  /* 0x00000060094a7812 */ /* 0x040fe200078efcff */
[----:B------:R-:W-:Y:S01]  /*5010*/  STS [R21+0xc], R60 ;  /* 0x00000c3c15007388 */ /* 0x000fe20000000800 */
[----:B------:R-:W-:-:S02]  /*5020*/  LOP3.LUT R72, R9, 0x100, RZ, 0xfc, !PT ;  /* 0x0000010009487812 */ /* 0x000fc400078efcff */
[----:B------:R-:W-:Y:S01]  /*5030*/  LOP3.LUT R70, R9, 0x1e0, RZ, 0xfc, !PT ;  /* 0x000001e009467812 */ /* 0x000fe200078efcff */
        /* <DEDUP_REMOVED lines=31> */
[----:B0-----:R-:W-:-:S04]  /*5230*/  IADD3.X R4, PT, PT, RZ, UR19, RZ, P1, P2 ;  /* 0x00000013ff047c10 */ /* 0x001fc80008fe44ff */
[----:B------:R-:W-:Y:S01]  /*5240*/  LEA.HI.X R3, R3, UR21, R4, 0x2, P4 ;  /* 0x0000001503037c11 */ /* 0x000fe2000a0f1404 */
[----:B------:R-:W0:Y:S01]  /*5250*/  LDCU.64 UR20, c[0x0][0x488] ;  /* 0x00009100ff1477ac */ /* 0x000e220008000a00 */
[----:B------:R-:W-:Y:S01]  /*5260*/  MOV R4, UR22 ;  /* 0x0000001600047c02 */ /* 0x000fe20008000f00 */
[----:B------:R-:W1:Y:S02]  /*5270*/  LDS R99, [UR7+0x1080] ;  /* 0x00108007ff637984 */ /* 0x000e640008000800 */
[-C--:B-1----:R-:W-:Y:S02]  /*5280*/  ISETP.GE.AND P6, PT, R8, R99.reuse, PT ;  /* 0x000000630800720c */ /* 0x082fe40003fc6270 */
[-C--:B------:R-:W-:Y:S02]  /*5290*/  ISETP.GE.AND P3, PT, R6, R99.reuse, PT ;  /* 0x000000630600720c */ /* 0x080fe40003f66270 */
[-C--:B------:R-:W-:Y:S02]  /*52a0*/  ISETP.GE.AND P1, PT, R9, R99.reuse, PT ;  /* 0x000000630900720c */ /* 0x080fe40003f26270 */
[----:B------:R-:W-:-:S02]  /*52b0*/  ISETP.GE.AND P2, PT, R7, R99, PT ;  /* 0x000000630700720c */ /* 0x000fc40003f46270 */
        /* <DEDUP_REMOVED lines=10> */
[----:B------:R3:W-:Y:S04]  /*5360*/  @!P5 STG.E desc[UR28][R2.64+0x100], R71 ;  /* 0x000100470200d986 */ /* 0x0007e8000c10191c */
[----:B------:R-:W-:Y:S01]  /*5370*/  @!P6 STG.E desc[UR28][R2.64+0x680], R93 ;  /* 0x0006805d0200e986 */ /* 0x000fe2000c10191c */
[----:B-1----:R-:W-:-:S03]  /*5380*/  IADD3 R5, P5, P6, R9, UR16, R4 ;  /* 0x0000001009057c10 */ /* 0x002fc6000febe004 */
[----:B------:R1:W-:Y:S01]  /*5390*/  @!P3 STG.E desc[UR28][R2.64+0x280], R73 ;  /* 0x000280490200b986 */ /* 0x0003e2000c10191c */
[C---:B--2---:R-:W-:Y:S02]  /*53a0*/  LOP3.LUT R69, R9.reuse, 0xc0, RZ, 0xfc, !PT ;  /* 0x000000c009457812 */ /* 0x044fe400078efcff */
[----:B------:R-:W-:Y:S01]  /*53b0*/  IADD3.X R76, PT, PT, RZ, UR24, RZ, P5, P6 ;  /* 0x00000018ff4c7c10 */ /* 0x000fe2000afec4ff */
[----:B------:R-:W-:Y:S01]  /*53c0*/  @!P4 STG.E desc[UR28][R2.64+0x580], R89 ;  /* 0x000580590200c986 */ /* 0x000fe2000c10191c */
[----:B---3--:R-:W-:Y:S02]  /*53d0*/  LOP3.LUT R71, R9, 0x1c0, RZ, 0xfc, !PT ;  /* 0x000001c009477812 */ /* 0x008fe400078efcff */
[-C--:B------:R-:W-:Y:S01]  /*53e0*/  ISETP.GE.AND P3, PT, R74, R99.reuse, PT ;  /* 0x000000634a00720c */ /* 0x080fe20003f66270 */
[----:B------:R-:W-:Y:S01]  /*53f0*/  @!P2 STG.E desc[UR28][R2.64+0x600], R91 ;  /* 0x0006005b0200a986 */ /* 0x000fe2000c10191c */
[-C--:B------:R-:W-:Y:S02]  /*5400*/  ISETP.GE.AND P2, PT, R71, R99.reuse, PT ;  /* 0x000000634700720c */ /* 0x080fe40003f46270 */
[----:B------:R-:W-:Y:S01]  /*5410*/  ISETP.GE.AND P6, PT, R72, R99, PT ;  /* 0x000000634800720c */ /* 0x000fe20003fc6270 */
[----:B------:R2:W-:Y:S01]  /*5420*/  @!P1 STG.E desc[UR28][R2.64+0x80], R75 ;  /* 0x0000804b02009986 */ /* 0x0005e2000c10191c */
[----:B-1----:R-:W-:-:S02]  /*5430*/  LOP3.LUT R73, R9, 0xe0, RZ, 0xfc, !PT ;  /* 0x000000e009497812 */ /* 0x002fc400078efcff */
[-C--:B------:R-:W-:Y:S02]  /*5440*/  ISETP.GE.AND P1, PT, R69, R99.reuse, PT ;  /* 0x000000634500720c */ /* 0x080fe40003f26270 */
[-C--:B------:R-:W-:Y:S02]  /*5450*/  ISETP.GE.AND P4, PT, R73, R99.reuse, PT ;  /* 0x000000634900720c */ /* 0x080fe40003f86270 */
[----:B------:R-:W-:Y:S01]  /*5460*/  ISETP.GE.AND P5, PT, R70, R99, PT ;  /* 0x000000634600720c */ /* 0x000fe20003fa6270 */
[----:B------:R1:W-:Y:S01]  /*5470*/  @!P3 STG.E desc[UR28][R2.64+0x180], R77 ;  /* 0x0001804d0200b986 */ /* 0x0003e2000c10191c */
[----:B------:R-:W-:-:S03]  /*5480*/  ISETP.GE.AND P3, PT, R68, UR18, PT ;  /* 0x0000001244007c0c */ /* 0x000fc6000bf66270 */
[----:B------:R-:W-:Y:S01]  /*5490*/  @!P2 STG.E desc[UR28][R2.64+0x700], R95 ;  /* 0x0007005f0200a986 */ /* 0x000fe2000c10191c */
[----:B------:R-:W-:Y:S01]  /*54a0*/  ISETP.GE.AND P2, PT, R9, UR18, PT ;  /* 0x0000001209007c0c */ /* 0x000fe2000bf46270 */
[----:B--2---:R-:W-:Y:S02]  /*54b0*/  HFMA2 R75, -RZ, RZ, 0, 0 ;  /* 0x00000000ff4b7431 */ /* 0x004fe400000001ff */
[----:B------:R2:W-:Y:S01]  /*54c0*/  @!P1 STG.E desc[UR28][R2.64+0x300], R79 ;  /* 0x0003004f02009986 */ /* 0x0005e2000c10191c */
[----:B0-----:R-:W-:-:S03]  /*54d0*/  LEA R4, P1, R5, UR20, 0x2 ;  /* 0x0000001405047c11 */ /* 0x001fc6000f8210ff */
[----:B------:R0:W-:Y:S01]  /*54e0*/  @!P4 STG.E desc[UR28][R2.64+0x380], R81 ;  /* 0x000380510200c986 */ /* 0x0001e2000c10191c */
[----:B------:R-:W-:Y:S02]  /*54f0*/  ISETP.GE.AND P4, PT, R41, UR18, PT ;  /* 0x0000001229007c0c */ /* 0x000fe4000bf86270 */
[----:B------:R-:W-:Y:S01]  /*5500*/  LEA.HI.X R5, R5, UR21, R76, 0x2, P1 ;  /* 0x0000001505057c11 */ /* 0x000fe200088f144c */
[----:B------:R3:W-:Y:S01]  /*5510*/  @!P6 STG.E desc[UR28][R2.64+0x400], R83 ;  /* 0x000400530200e986 */ /* 0x0007e2000c10191c */
[----:B-1----:R-:W-:Y:S02]  /*5520*/  CS2R R76, SRZ ;  /* 0x00000000004c7805 */ /* 0x002fe4000001ff00 */
[----:B------:R-:W-:Y:S02]  /*5530*/  ISETP.GE.AND P6, PT, R7, UR18, PT ;  /* 0x0000001207007c0c */ /* 0x000fe4000bfc6270 */
[----:B------:R-:W-:Y:S01]  /*5540*/  CS2R R84, SRZ ;  /* 0x0000000000547805 */ /* 0x000fe2000001ff00 */
[----:B------:R1:W-:Y:S01]  /*5550*/  @!P5 STG.E desc[UR28][R2.64+0x780], R97 ;  /* 0x000780610200d986 */ /* 0x0003e2000c10191c */
[----:B------:R-:W-:-:S02]  /*5560*/  ISETP.GE.AND P5, PT, R74, UR18, PT ;  /* 0x000000124a007c0c */ /* 0x000fc4000bfa6270 */
[----:B--2---:R-:W-:Y:S02]  /*5570*/  CS2R R78, SRZ ;  /* 0x00000000004e7805 */ /* 0x004fe4000001ff00 */
[----:B------:R-:W-:Y:S01]  /*5580*/  ISETP.GE.AND P1, PT, R67, UR18, PT ;  /* 0x0000001243007c0c */ /* 0x000fe2000bf26270 */
[----:B------:R-:W-:Y:S01]  /*5590*/  BAR.SYNC.DEFER_BLOCKING 0x0 ;  /* 0x0000000000007b1d */ /* 0x000fe20000010000 */
[----:B0-----:R-:W-:Y:S02]  /*55a0*/  CS2R R80, SRZ ;  /* 0x0000000000507805 */ /* 0x001fe4000001ff00 */
[----:B---3--:R-:W-:Y:S02]  /*55b0*/  CS2R R82, SRZ ;  /* 0x0000000000527805 */ /* 0x008fe4000001ff00 */
[----:B------:R-:W-:Y:S01]  /*55c0*/  CS2R R86, SRZ ;  /* 0x0000000000567805 */ /* 0x000fe2000001ff00 */
[----:B------:R-:W-:Y:S01]  /*55d0*/  IMAD.MOV.U32 R88, RZ, RZ, RZ ;  /* 0x000000ffff587224 */ /* 0x000fe200078e00ff */
[----:B------:R-:W0:Y:S01]  /*55e0*/  LDCU.64 UR20, c[0x0][0x490] ;  /* 0x00009200ff1477ac */ /* 0x000e220008000a00 */
[----:B-1----:R-:W-:Y:S01]  /*55f0*/  CS2R R2, SRZ ;  /* 0x0000000000027805 */ /* 0x002fe2000001ff00 */
        /* <DEDUP_REMOVED lines=57> */
[----:B------:R-:W0:Y:S04]  /*5990*/  LDS R86, [R17+0x1c] ;  /* 0x00001c0011567984 */ /* 0x000e280000000800 */
[----:B------:R-:W0:Y:S01]  /*59a0*/  LDS R77, [R15+0x24] ;  /* 0x000024000f4d7984 */ /* 0x000e220000000800 */
[----:B-1----:R-:W-:Y:S01]  /*59b0*/  FMUL.FTZ R3, R80, -1.4426950216293334961 ;  /* 0xbfb8aa3b50037820 */ /* 0x002fe20000410000 */
[----:B--2---:R-:W-:-:S02]  /*59c0*/  FMUL.FTZ R2, R79, -1.4426950216293334961 ;  /* 0xbfb8aa3b4f027820 */ /* 0x004fc40000410000 */
[----:B------:R-:W1:Y:S01]  /*59d0*/  LDS R75, [R13+0x2c] ;  /* 0x00002c000d4b7984 */ /* 0x000e620000000800 */
[----:B------:R2:W0:Y:S01]  /*59e0*/  MUFU.EX2 R88, R3 ;  /* 0x0000000300587308 */ /* 0x0004220000000800 */
[----:B---3--:R-:W-:Y:S02]  /*59f0*/  FMUL.FTZ R89, R81, -1.4426950216293334961 ;  /* 0xbfb8aa3b51597820 */ /* 0x008fe40000410000 */
[----:B------:R-:W3:Y:S01]  /*5a00*/  LDS R5, [R12+0x30] ;  /* 0x000030000c057984 */ /* 0x000ee20000000800 */
[----:B----4-:R-:W-:-:S03]  /*5a10*/  FMUL.FTZ R91, R83, -1.4426950216293334961 ;  /* 0xbfb8aa3b535b7820 */ /* 0x010fc60000410000 */
[----:B------:R-:W4:Y:S01]  /*5a20*/  LDS R4, [R11+0x34] ;  /* 0x000034000b047984 */ /* 0x000f220000000800 */
[----:B------:R0:W0:Y:S01]  /*5a30*/  MUFU.EX2 R87, R2 ;  /* 0x0000000200577308 */ /* 0x0000220000000800 */
[----:B-----5:R-:W-:Y:S02]  /*5a40*/  FMUL.FTZ R90, R82, -1.4426950216293334961 ;  /* 0xbfb8aa3b525a7820 */ /* 0x020fe40000410000 */
[----:B--2---:R-:W2:Y:S01]  /*5a50*/  LDS R3, [R10+0x38] ;  /* 0x000038000a037984 */ /* 0x004ea20000000800 */
[----:B0-----:R-:W-:-:S04]  /*5a60*/  FMUL.FTZ R92, R84, -1.4426950216293334961 ;  /* 0xbfb8aa3b545c7820 */ /* 0x001fc80000410000 */
[----:B------:R-:W0:Y:S01]  /*5a70*/  MUFU.EX2 R89, R89 ;  /* 0x0000005900597308 */ /* 0x000e220000000800 */
[----:B------:R-:W5:Y:S01]  /*5a80*/  LDS R2, [R0+0x3c] ;  /* 0x00003c0000027984 */ /* 0x000f620000000800 */
[----:B------:R-:W-:Y:S01]  /*5a90*/  FMUL.FTZ R97, R76, -1.4426950216293334961 ;  /* 0xbfb8aa3b4c617820 */ /* 0x000fe20000410000 */
[----:B------:R-:W-:Y:S01]  /*5aa0*/  FADD.FTZ R88, R88, 1 ;  /* 0x3f80000058587421 */ /* 0x000fe20000010000 */
[----:B------:R-:W-:-:S04]  /*5ab0*/  FMUL.FTZ R93, R85, -1.4426950216293334961 ;  /* 0xbfb8aa3b555d7820 */ /* 0x000fc80000410000 */
[----:B------:R-:W3:Y:S01]  /*5ac0*/  MUFU.EX2 R91, R91 ;  /* 0x0000005b005b7308 */ /* 0x000ee20000000800 */
[----:B------:R-:W-:Y:S01]  /*5ad0*/  FADD.FTZ R87, R87, 1 ;  /* 0x3f80000057577421 */ /* 0x000fe20000010000 */
[----:B------:R-:W-:Y:S01]  /*5ae0*/  FMUL.FTZ R95, R78, -1.4426950216293334961 ;  /* 0xbfb8aa3b4e5f7820 */ /* 0x000fe20000410000 */
[----:B------:R-:W-:-:S05]  /*5af0*/  FMUL.FTZ R94, R86, -1.4426950216293334961 ;  /* 0xbfb8aa3b565e7820 */ /* 0x000fca0000410000 */
[----:B------:R-:W2:Y:S01]  /*5b00*/  MUFU.EX2 R90, R90 ;  /* 0x0000005a005a7308 */ /* 0x000ea20000000800 */
[----:B0-----:R-:W-:Y:S01]  /*5b10*/  FADD.FTZ R89, R89, 1 ;  /* 0x3f80000059597421 */ /* 0x001fe20000010000 */
[----:B------:R-:W-:Y:S01]  /*5b20*/  FMUL.FTZ R96, R77, -1.4426950216293334961 ;  /* 0xbfb8aa3b4d607820 */ /* 0x000fe20000410000 */
[----:B-1----:R-:W-:-:S05]  /*5b30*/  FMUL.FTZ R98, R75, -1.4426950216293334961 ;  /* 0xbfb8aa3b4b627820 */ /* 0x002fca0000410000 */
[----:B------:R-:W0:Y:S01]  /*5b40*/  MUFU.EX2 R92, R92 ;  /* 0x0000005c005c7308 */ /* 0x000e220000000800 */
[----:B---3--:R-:W-:Y:S01]  /*5b50*/  FADD.FTZ R91, R91, 1 ;  /* 0x3f8000005b5b7421 */ /* 0x008fe20000010000 */
[----:B------:R-:W-:Y:S01]  /*5b60*/  FMUL.FTZ R99, R5, -1.4426950216293334961 ;  /* 0xbfb8aa3b05637820 */ /* 0x000fe20000410000 */
[----:B----4-:R-:W-:-:S05]  /*5b70*/  FMUL.FTZ R100, R4, -1.4426950216293334961 ;  /* 0xbfb8aa3b04647820 */ /* 0x010fca0000410000 */
[----:B------:R-:W1:Y:S01]  /*5b80*/  MUFU.EX2 R97, R97 ;  /* 0x0000006100617308 */ /* 0x000e620000000800 */
[----:B--2---:R-:W-:Y:S01]  /*5b90*/  FADD.FTZ R90, R90, 1 ;  /* 0x3f8000005a5a7421 */ /* 0x004fe20000010000 */
[----:B------:R-:W-:-:S06]  /*5ba0*/  FMUL.FTZ R101, R3, -1.4426950216293334961 ;  /* 0xbfb8aa3b03657820 */ /* 0x000fcc0000410000 */
[----:B------:R-:W2:Y:S01]  /*5bb0*/  MUFU.EX2 R93, R93 ;  /* 0x0000005d005d7308 */ /* 0x000ea20000000800 */
[----:B-----5:R-:W-:Y:S01]  /*5bc0*/  FMUL.FTZ R102, R2, -1.4426950216293334961 ;  /* 0xbfb8aa3b02667820 */ /* 0x020fe20000410000 */
        /* <DEDUP_REMOVED lines=11> */
[----:B------:R-:W2:Y:S01]  /*5c80*/  MUFU.EX2 R99, R99 ;  /* 0x0000006300637308 */ /* 0x000ea20000000800 */
[----:B0-----:R-:W-:-:S07]  /*5c90*/  FADD.FTZ R98, R98, 1 ;  /* 0x3f80000062627421 */ /* 0x001fce0000010000 */
[----:B------:R1:W0:Y:S08]  /*5ca0*/  MUFU.RCP R103, R88 ;  /* 0x0000005800677308 */ /* 0x0002300000001000 */
[----:B------:R-:W3:Y:S01]  /*5cb0*/  MUFU.EX2 R100, R100 ;  /* 0x0000006400647308 */ /* 0x000ee20000000800 */
[----:B-1----:R-:W-:Y:S01]  /*5cc0*/  FMUL.FTZ R88, R79, R104 ;  /* 0x000000684f587220 */ /* 0x002fe20000410000 */
[----:B--2---:R-:W-:-:S03]  /*5cd0*/  FADD.FTZ R99, R99, 1 ;  /* 0x3f80000063637421 */ /* 0x004fc60000010000 */
[----:B------:R-:W-:Y:S01]  /*5ce0*/  FMUL.FTZ R59, R88, R59 ;  /* 0x0000003b583b7220 */ /* 0x000fe20000410000 */
[----:B------:R-:W-:Y:S01]  /*5cf0*/  BAR.SYNC.DEFER_BLOCKING 0x0 ;  /* 0x0000000000007b1d */ /* 0x000fe20000010000 */
[----:B0-----:R-:W-:-:S05]  /*5d00*/  FMUL.FTZ R79, R80, R103 ;  /* 0x00000067504f7220 */ /* 0x001fca0000410000 */
[----:B------:R-:W0:Y:S01]  /*5d10*/  MUFU.RCP R106, R89 ;  /* 0x00000059006a7308 */ /* 0x000e220000001000 */
[----:B------:R-:W-:Y:S01]  /*5d20*/  FMUL.FTZ R50, R79, R50 ;  /* 0x000000324f327220 */ /* 0x000fe20000410000 */
[----:B---3--:R-:W-:-:S06]  /*5d30*/  FADD.FTZ R100, R100, 1 ;  /* 0x3f80000064647421 */ /* 0x008fcc0000010000 */
[----:B------:R-:W1:Y:S08]  /*5d40*/  MUFU.EX2 R101, R101 ;  /* 0x0000006500657308 */ /* 0x000e700000000800 */
[----:B------:R-:W2:Y:S01]  /*5d50*/  MUFU.EX2 R102, R102 ;  /* 0x0000006600667308 */ /* 0x000ea20000000800 */
        /* <DEDUP_REMOVED lines=33> */
[----:B0-----:R-:W-:-:S04]  /*5f70*/  FMUL.FTZ R78, R78, R95 ;  /* 0x0000005f4e4e7220 */ /* 0x001fc80000410000 */
        /* <DEDUP_REMOVED lines=21> */
[----:B------:R-:W-:Y:S01]  /*60d0*/  MOV R4, UR18 ;  /* 0x0000001200047c02 */ /* 0x000fe20008000f00 */
[----:B0-----:R-:W-:-:S03]  /*60e0*/  FMUL.FTZ R2, R2, R83 ;  /* 0x0000005302027220 */ /* 0x001fc60000410000 */
[----:B------:R-:W-:Y:S01]  /*60f0*/  STS [R10+0x38], R51 ;  /* 0x000038330a007388 */ /* 0x000fe20000000800 */
[----:B------:R-:W-:-:S05]  /*6100*/  FMUL.FTZ R49, R2, R49 ;  /* 0x0000003102317220 */ /* 0x000fca0000410000 */
[----:B------:R0:W-:Y:S01]  /*6110*/  STS [R0+0x3c], R49 ;  /* 0x00003c3100007388 */ /* 0x0001e20000000800 */
        /* <DEDUP_REMOVED lines=61> */
.L_x_3199:
        /* <DEDUP_REMOVED lines=9> */
.L_x_5041:


//--------------------- .text._Z25selective_scan_fwd_kernelI32Selective_Scan_fwd_kernel_traitsILi64ELi16ELi1ELb0ELb0ELb1ELb0EffEEv13SSMParamsBase --------------------------
	.section	.text._Z25selective_scan_fwd_kernelI32Selective_Scan_fwd_kernel_traitsILi64ELi16ELi1ELb0ELb0ELb1ELb0EffEEv13SSMParamsBase,"ax",@progbits
	.align	128
        .global         _Z25selective_scan_fwd_kernelI32Selective_Scan_fwd_kernel_traitsILi64ELi16ELi1ELb0ELb0ELb1ELb0EffEEv13SSMParamsBase
        .type           _Z25selective_scan_fwd_kernelI32Selective_Scan_fwd_kernel_traitsILi64ELi16ELi1ELb0ELb0ELb1ELb0EffEEv13SSMParamsBase,@function
        .size           _Z25selective_scan_fwd_kernelI32Selective_Scan_fwd_kernel_traitsILi64ELi16ELi1ELb0ELb0ELb1ELb0EffEEv13SSMParamsBase,(.L_x_5042 - _Z25selective_scan_fwd_kernelI32Selective_Scan_fwd_kernel_traitsILi64ELi16ELi1ELb0ELb0ELb1ELb0EffEEv13SSMParamsBase)
        .other          _Z25selective_scan_fwd_kernelI32Selective_Scan_fwd_kernel_traitsILi64ELi16ELi1ELb0ELb0ELb1ELb0EffEEv13SSMParamsBase,@"STO_CUDA_ENTRY STV_DEFAULT"
_Z25selective_scan_fwd_kernelI32Selective_Scan_fwd_kernel_traitsILi64ELi16ELi1ELb0ELb0ELb1ELb0EffEEv13SSMParamsBase:
.text._Z25selective_scan_fwd_kernelI32Selective_Scan_fwd_kernel_traitsILi64ELi16ELi1ELb0ELb0ELb1ELb0EffEEv13SSMParamsBase:
[----:B------:R-:W-:Y:S01]  /*0000*/  LDC R1, c[0x0][0x37c] ;  /* 0x0000df00ff017b82 */ /* 0x000fe20000000800 */
[----:B------:R-:W0:Y:S07]  /*0010*/  LDCU.64 UR4, c[0x0][0x470] ;  /* 0x00008e00ff0477ac */ /* 0x000e2e0008000a00 */
[----:B------:R-:W1:Y:S01]  /*0020*/  S2UR UR24, SR_CTAID.Y ;  /* 0x00000000001879c3 */ /* 0x000e620000002600 */
[----:B------:R-:W2:Y:S01]  /*0030*/  LDCU.64 UR32, c[0x0][0x358] ;  /* 0x00006b00ff2077ac */ /* 0x000ea20008000a00 */
[----:B------:R-:W3:Y:S01]  /*0040*/  LDCU.128 UR8, c[0x0][0x450] ;  /* 0x00008a00ff0877ac */ /* 0x000ee20008000c00 */
[----:B------:R-:W4:Y:S01]  /*0050*/  LDCU UR27, c[0x0][0x398] ;  /* 0x00007300ff1b77ac */ /* 0x000f220008000800 */
[----:B------:R-:W2:Y:S01]  /*0060*/  S2R R7, SR_CTAID.Y ;  /* 0x0000000000077919 */ /* 0x000ea20000002600 */
[----:B------:R-:W2:Y:S01]  /*0070*/  LDCU UR25, c[0x0][0x394] ;  /* 0x00007280ff1977ac */ /* 0x000ea20008000800 */
[----:B0-----:R-:W-:-:S02]  /*0080*/  UISETP.NE.U32.AND UP1, UPT, UR4, URZ, UPT ;  /* 0x000000ff0400728c */ /* 0x001fc4000bf25070 */
[----:B------:R-:W0:Y:S01]  /*0090*/  S2UR UR26, SR_CTAID.X ;  /* 0x00000000001a79c3 */ /* 0x000e220000002500 */
[----:B------:R-:W0:Y:S01]  /*00a0*/  LDCU.128 UR16, c[0x0][0x3f0] ;  /* 0x00007e00ff1077ac */ /* 0x000e220008000c00 */
[----:B------:R-:W-:Y:S02]  /*00b0*/  UISETP.NE.AND.EX UP1, UPT, UR5, URZ, UPT, UP1 ;  /* 0x000000ff0500728c */ /* 0x000fe4000bf25310 */
[----:B---3--:R-:W-:Y:S01]  /*00c0*/  UISETP.NE.U32.AND UP0, UPT, UR10, URZ, UPT ;  /* 0x000000ff0a00728c */ /* 0x008fe2000bf05070 */
[----:B------:R-:W0:Y:S03]  /*00d0*/  LDCU.128 UR20, c[0x0][0x400] ;  /* 0x00008000ff1477ac */ /* 0x000e260008000c00 */
[----:B------:R-:W-:Y:S01]  /*00e0*/  PLOP3.LUT P1, PT, PT, PT, UP1, 0x80, 0x8 ;  /* 0x000000000008781c */ /* 0x000fe20003f2f018 */
[----:B------:R-:W-:Y:S01]  /*00f0*/  UISETP.NE.AND.EX UP0, UPT, UR11, URZ, UPT, UP0 ;  /* 0x000000ff0b00728c */ /* 0x000fe2000bf05300 */
[----:B------:R-:W3:Y:S03]  /*0100*/  LDCU.64 UR34, c[0x0][0x3d0] ;  /* 0x00007a00ff2277ac */ /* 0x000ee60008000a00 */
[----:B-1----:R-:W-:Y:S01]  /*0110*/  @UP1 ULEA UR4, UP3, UR24, UR4, 0x2 ;  /* 0x0000000418041291 */ /* 0x002fe2000f8610ff */
[----:B----4-:R-:W-:Y:S01]  /*0120*/  MOV R0, UR27 ;  /* 0x0000001b00007c02 */ /* 0x010fe20008000f00 */
[----:B------:R-:W1:Y:S01]  /*0130*/  LDCU.64 UR36, c[0x0][0x3e8] ;  /* 0x00007d00ff2477ac */ /* 0x000e620008000a00 */
[----:B------:R-:W-:Y:S01]  /*0140*/  PLOP3.LUT P0, PT, PT, PT, UP0, 0x80, 0x8 ;  /* 0x000000000008781c */ /* 0x000fe20003f0f008 */
[----:B------:R-:W-:-:S02]  /*0150*/  @UP1 ULEA.HI.X UR5, UR24, UR5, URZ, 0x2, UP3 ;  /* 0x0000000518051291 */ /* 0x000fc400098f14ff */
[----:B------:R-:W-:Y:S01]  /*0160*/  MOV R4, UR4 ;  /* 0x0000000400047c02 */ /* 0x000fe20008000f00 */
[----:B------:R-:W-:-:S03]  /*0170*/  @UP0 ULEA UR10, UP2, UR24, UR10, 0x2 ;  /* 0x0000000a180a0291 */ /* 0x000fc6000f8410ff */
[----:B------:R-:W-:Y:S01]  /*0180*/  IMAD.U32 R5, RZ, RZ, UR5 ;  /* 0x00000005ff057e24 */ /* 0x000fe2000f8e00ff */
[----:B------:R-:W-:Y:S01]  /*0190*/  IABS R0, R0 ;  /* 0x0000000000007213 */ /* 0x000fe20000000000 */
[----:B------:R-:W-:Y:S01]  /*01a0*/  @UP0 ULEA.HI.X UR11, UR24, UR11, URZ, 0x2, UP2 ;  /* 0x0000000b180b0291 */ /* 0x000fe200090f14ff */
[----:B------:R-:W-:Y:S02]  /*01b0*/  MOV R2, UR10 ;  /* 0x0000000a00027c02 */ /* 0x000fe40008000f00 */
[----:B--2---:R-:W5:Y:S01]  /*01c0*/  @P1 LDG.E R4, desc[UR32][R4.64] ;  /* 0x0000002004041981 */ /* 0x004f62000c1e1900 */
[----:B------:R-:W-:Y:S02]  /*01d0*/  R2UR UR10, R0 ;  /* 0x00000000000a72ca */ /* 0x000fe400000e0000 */
[----:B------:R-:W-:-:S05]  /*01e0*/  IMAD.U32 R3, RZ, RZ, UR11 ;  /* 0x0000000bff037e24 */ /* 0x000fca000f8e00ff */
[----:B------:R2:W5:Y:S06]  /*01f0*/  @P0 LDG.E R2, desc[UR32][R2.64] ;  /* 0x0000002002020981 */ /* 0x00056c000c1e1900 */
[----:B------:R-:W4:Y:S08]  /*0200*/  I2F.RP R0, UR10 ;  /* 0x0000000a00007d06 */ /* 0x000f300008209400 */
[----:B----4-:R-:W4:Y:S02]  /*0210*/  MUFU.RCP R0, R0 ;  /* 0x0000000000007308 */ /* 0x010f240000001000 */
[----:B----4-:R-:W-:-:S06]  /*0220*/  VIADD R6, R0, 0xffffffe ;  /* 0x0ffffffe00067836 */ /* 0x010fcc0000000000 */
[----:B------:R-:W4:Y:S01]  /*0230*/  F2I.FTZ.U32.TRUNC.NTZ R6, R6 ;  /* 0x0000000600067305 */ /* 0x000f22000021f000 */
[----:B--2---:R-:W-:Y:S02]  /*0240*/  IABS R3, R7 ;  /* 0x0000000700037213 */ /* 0x004fe40000000000 */
[----:B----4-:R-:W-:Y:S02]  /*0250*/  R2UR UR5, R6 ;  /* 0x00000000060572ca */ /* 0x010fe400000e0000 */
        /* <DEDUP_REMOVED lines=10> */
[----:B------:R-:W-:-:S09]  /*0300*/  UISETP.GE.AND UP2, UPT, UR25, 0x1, UPT ;  /* 0x000000011900788c */ /* 0x000fd2000bf46270 */
[----:B------:R-:W-:-:S04]  /*0310*/  @!UP1 UIADD3 UR4, UPT, UPT, UR4, -UR10, URZ ;  /* 0x8000000a04049290 */ /* 0x000fc8000fffe0ff */
[----:B------:R-:W-:Y:S02]  /*0320*/  UISETP.GE.U32.AND UP0, UPT, UR4, UR10, UPT ;  /* 0x0000000a0400728c */ /* 0x000fe4000bf06070 */
[----:B------:R-:W-:Y:S01]  /*0330*/  ULOP3.LUT UR13, UR24, UR27, URZ, 0x3c, !UPT ;  /* 0x0000001b180d7292 */ /* 0x000fe2000f8e3cff */
[----:B------:R-:W-:Y:S01]  /*0340*/  PLOP3.LUT P2, PT, PT, PT, UP2, 0x80, 0x8 ;  /* 0x000000000008781c */ /* 0x000fe20003f4f028 */
[----:B------:R-:W-:Y:S02]  /*0350*/  @!UP1 UIADD3 UR12, UPT, UPT, UR12, 0x1, URZ ;  /* 0x000000010c0c9890 */ /* 0x000fe4000fffe0ff */
[----:B------:R-:W-:Y:S02]  /*0360*/  UISETP.GE.AND UP1, UPT, UR13, URZ, UPT ;  /* 0x000000ff0d00728c */ /* 0x000fe4000bf26270 */
[----:B0-----:R-:W-:Y:S01]  /*0370*/  UIMAD.WIDE.U32 UR28, UR26, UR20, URZ ;  /* 0x000000141a1c72a5 */ /* 0x001fe2000f8e00ff */
[----:B------:R-:W0:Y:S02]  /*0380*/  LDCU.128 UR4, c[0x0][0x460] ;  /* 0x00008c00ff0477ac */ /* 0x000e240008000c00 */
[----:B------:R-:W-:-:S02]  /*0390*/  @UP0 UIADD3 UR12, UPT, UPT, UR12, 0x1, URZ ;  /* 0x000000010c0c0890 */ /* 0x000fc4000fffe0ff */
[----:B------:R-:W-:Y:S02]  /*03a0*/  UIMAD.WIDE.U32 UR10, UR26, UR16, URZ ;  /* 0x000000101a0a72a5 */ /* 0x000fe4000f8e00ff */
[----:B------:R-:W-:-:S03]  /*03b0*/  UISETP.NE.AND UP0, UPT, UR27, URZ, UPT ;  /* 0x000000ff1b00728c */ /* 0x000fc6000bf05270 */
[----:B------:R-:W-:Y:S01]  /*03c0*/  UMOV UR16, UR12 ;  /* 0x0000000c00107c82 */ /* 0x000fe20008000000 */
[----:B---3--:R-:W-:Y:S02]  /*03d0*/  UIMAD.WIDE.U32 UR30, UR26, UR34, URZ ;  /* 0x000000221a1e72a5 */ /* 0x008fe4000f8e00ff */
[----:B------:R-:W-:Y:S02]  /*03e0*/  UIMAD UR17, UR26, UR17, UR11 ;  /* 0x000000111a1172a4 */ /* 0x000fe4000f8e020b */
[----:B------:R-:W-:Y:S02]  /*03f0*/  UIMAD UR21, UR26, UR21, UR29 ;  /* 0x000000151a1572a4 */ /* 0x000fe4000f8e021d */
[----:B------:R-:W-:Y:S01]  /*0400*/  @!UP1 UIADD3 UR16, UPT, UPT, -UR16, URZ, URZ ;  /* 0x000000ff10109290 */ /* 0x000fe2000fffe1ff */
[----:B01----:R-:W-:Y:S11]  /*0410*/  @!P2 EXIT ;  /* 0x000000000000a94d */ /* 0x003ff60003800000 */
[----:B------:R-:W-:Y:S01]  /*0420*/  @!UP0 ULOP3.LUT UR16, URZ, UR27, URZ, 0x33, !UPT ;  /* 0x0000001bff108292 */ /* 0x000fe2000f8e33ff */
[----:B------:R-:W0:Y:S01]  /*0430*/  S2R R94, SR_TID.X ;  /* 0x00000000005e7919 */ /* 0x000e220000002100 */
[----:B------:R-:W-:Y:S01]  /*0440*/  UMOV UR11, UR17 ;  /* 0x00000011000b7c82 */ /* 0x000fe20008000000 */
[----:B------:R-:W-:Y:S01]  /*0450*/  UMOV UR29, UR21 ;  /* 0x00000015001d7c82 */ /* 0x000fe20008000000 */
[----:B------:R-:W-:Y:S01]  /*0460*/  USHF.R.S32.HI UR17, URZ, 0x1f, UR16 ;  /* 0x0000001fff117899 */ /* 0x000fe20008011410 */
[----:B------:R-:W1:Y:S03]  /*0470*/  LDCU.128 UR12, c[0x0][0x420] ;  /* 0x00008400ff0c77ac */ /* 0x000e660008000c00 */
[----:B------:R-:W-:Y:S02]  /*0480*/  UIMAD UR17, UR17, UR36, URZ ;  /* 0x00000024111172a4 */ /* 0x000fe4000f8e02ff */
[----:B------:R-:W-:-:S02]  /*0490*/  UIMAD.WIDE.U32 UR28, UR24, UR22, UR28 ;  /* 0x00000016181c72a5 */ /* 0x000fc4000f8e001c */
[----:B------:R-:W-:Y:S02]  /*04a0*/  UIMAD UR31, UR26, UR35, UR31 ;  /* 0x000000231a1f72a4 */ /* 0x000fe4000f8e021f */
[----:B------:R-:W-:Y:S02]  /*04b0*/  UIMAD.WIDE.U32 UR10, UR24, UR18, UR10 ;  /* 0x00000012180a72a5 */ /* 0x000fe4000f8e000a */
[----:B------:R-:W-:Y:S02]  /*04c0*/  UIMAD UR27, UR24, UR23, UR29 ;  /* 0x00000017181b72a4 */ /* 0x000fe4000f8e021d */
[----:B------:R-:W-:Y:S02]  /*04d0*/  UIMAD UR11, UR24, UR19, UR11 ;  /* 0x00000013180b72a4 */ /* 0x000fe4000f8e020b */
[----:B------:R-:W-:Y:S02]  /*04e0*/  UIMAD.WIDE.U32 UR30, UR16, UR36, UR30 ;  /* 0x00000024101e72a5 */ /* 0x000fe4000f8e001e */
[----:B------:R-:W-:Y:S01]  /*04f0*/  UIMAD UR29, UR16, UR37, UR17 ;  /* 0x00000025101d72a4 */ /* 0x000fe2000f8e0211 */
[----:B------:R-:W2:Y:S01]  /*0500*/  LDCU.128 UR16, c[0x0][0x3a0] ;  /* 0x00007400ff1077ac */ /* 0x000ea20008000c00 */
[----:B------:R-:W3:Y:S01]  /*0510*/  LDCU.128 UR20, c[0x0][0x440] ;  /* 0x00008800ff1477ac */ /* 0x000ee20008000c00 */
[----:B------:R-:W-:Y:S01]  /*0520*/  ULEA UR36, UP0, UR10, UR4, 0x2 ;  /* 0x000000040a247291 */ /* 0x000fe2000f8010ff */
[----:B------:R-:W4:Y:S01]  /*0530*/  LDCU.64 UR40, c[0x0][0x3b8] ;  /* 0x00007700ff2877ac */ /* 0x000f220008000a00 */
[----:B-1----:R-:W-:-:S02]  /*0540*/  UIMAD.WIDE.U32 UR34, UR24, UR14, URZ ;  /* 0x0000000e182272a5 */ /* 0x002fc4000f8e00ff */
[----:B------:R-:W-:Y:S02]  /*0550*/  ULEA.HI.X UR14, UR10, UR5, UR11, 0x2, UP0 ;  /* 0x000000050a0e7291 */ /* 0x000fe400080f140b */
[----:B------:R-:W-:Y:S02]  /*0560*/  ULEA UR8, UP0, UR30, UR8, 0x2 ;  /* 0x000000081e087291 */ /* 0x000fe4000f8010ff */
[----:B------:R-:W-:Y:S01]  /*0570*/  UIADD3 UR4, UPT, UPT, UR31, UR29, URZ ;  /* 0x0000001d1f047290 */ /* 0x000fe2000fffe0ff */
[----:B------:R-:W1:Y:S01]  /*0580*/  LDCU UR38, c[0x0][0x384] ;  /* 0x00007080ff2677ac */ /* 0x000e620008000800 */
[----:B------:R-:W-:Y:S02]  /*0590*/  ULEA UR37, UP1, UR28, UR6, 0x2 ;  /* 0x000000061c257291 */ /* 0x000fe4000f8210ff */
[----:B------:R-:W-:Y:S02]  /*05a0*/  UIMAD UR11, UR24, UR15, UR35 ;  /* 0x0000000f180b72a4 */ /* 0x000fe4000f8e0223 */
[----:B------:R-:W-:-:S02]  /*05b0*/  ULEA.HI.X UR9, UR30, UR9, UR4, 0x2, UP0 ;  /* 0x000000091e097291 */ /* 0x000fc400080f1404 */
[----:B--2---:R-:W-:Y:S01]  /*05c0*/  UIMAD.WIDE.U32 UR4, UR24, UR16, URZ ;  /* 0x00000010180472a5 */ /* 0x004fe2000f8e00ff */
[----:B------:R-:W-:Y:S01]  /*05d0*/  UMOV UR10, UR34 ;  /* 0x00000022000a7c82 */ /* 0x000fe20008000000 */
[----:B------:R-:W-:Y:S02]  /*05e0*/  ULEA.HI.X UR35, UR28, UR7, UR27, 0x2, UP1 ;  /* 0x000000071c237291 */ /* 0x000fe400088f141b */
[----:B------:R-:W-:Y:S01]  /*05f0*/  UIMAD.WIDE.U32 UR10, UR26, UR12, UR10 ;  /* 0x0000000c1a0a72a5 */ /* 0x000fe2000f8e000a */
[----:B------:R-:W2:Y:S01]  /*0600*/  LDCU.64 UR28, c[0x0][0x3c0] ;  /* 0x00007800ff1c77ac */ /* 0x000ea20008000a00 */
[----:B------:R-:W0:Y:S01]  /*0610*/  LDCU.64 UR30, c[0x0][0x3e0] ;  /* 0x00007c00ff1e77ac */ /* 0x000e220008000a00 */
[----:B------:R-:W0:Y:S01]  /*0620*/  LDCU UR12, c[0x0][0x38c] ;  /* 0x00007180ff0c77ac */ /* 0x000e220008000800 */
[----:B------:R-:W-:Y:S02]  /*0630*/  UIMAD UR17, UR24, UR17, UR5 ;  /* 0x00000011181172a4 */ /* 0x000fe4000f8e0205 */
[----:B---3--:R-:W-:-:S02]  /*0640*/  ULEA UR20, UP0, UR4, UR20, 0x2 ;  /* 0x0000001404147291 */ /* 0x008fc4000f8010ff */
[----:B----4-:R-:W-:Y:S02]  /*0650*/  UIMAD.WIDE.U32 UR6, UR24, UR40, URZ ;  /* 0x00000028180672a5 */ /* 0x010fe4000f8e00ff */
[----:B------:R-:W-:Y:S01]  /*0660*/  ULEA.HI.X UR27, UR4, UR21, UR17, 0x2, UP0 ;  /* 0x00000015041b7291 */ /* 0x000fe200080f1411 */
[----:B------:R-:W-:Y:S02]  /*0670*/  UMOV UR5, URZ ;  /* 0x000000ff00057c82 */ /* 0x000fe40008000000 */
[----:B------:R-:W-:Y:S01]  /*0680*/  UMOV UR4, URZ ;  /* 0x000000ff00047c82 */ /* 0x000fe20008000000 */
[----:B-----5:R-:W-:Y:S01]  /*0690*/  @P0 R2UR UR4, R2 ;  /* 0x00000000020402ca */ /* 0x020fe200000e0000 */
[----:B------:R-:W-:Y:S01]  /*06a0*/  UIMAD UR7, UR24, UR41, UR7 ;  /* 0x00000029180772a4 */ /* 0x000fe2000f8e0207 */
[----:B------:R-:W-:Y:S01]  /*06b0*/  @P1 R2UR UR5, R4 ;  /* 0x00000000040512ca */ /* 0x000fe200000e0000 */
[----:B-1----:R-:W-:Y:S02]  /*06c0*/  UIMAD UR24, UR26, UR38, UR24 ;  /* 0x000000261a1872a4 */ /* 0x002fe4000f8e0218 */
[----:B------:R-:W-:-:S02]  /*06d0*/  ULEA UR22, UP1, UR6, UR22, 0x2 ;  /* 0x0000001606167291 */ /* 0x000fc4000f8210ff */
[----:B------:R-:W-:Y:S02]  /*06e0*/  UIMAD UR24, UR24, UR25, URZ ;  /* 0x00000019181872a4 */ /* 0x000fe4000f8e02ff */
[----:B------:R-:W-:Y:S02]  /*06f0*/  UIMAD UR13, UR26, UR13, UR11 ;  /* 0x0000000d1a0d72a4 */ /* 0x000fe4000f8e020b */
[----:B------:R-:W-:Y:S02]  /*0700*/  ULEA.HI.X UR26, UR6, UR23, UR7, 0x2, UP1 ;  /* 0x00000017061a7291 */ /* 0x000fe400088f1407 */
[----:B--2---:R-:W-:Y:S02]  /*0710*/  USHF.L.U64.HI UR23, UR28, 0x2, UR29 ;  /* 0x000000021c177899 */ /* 0x004fe4000801021d */
[----:B0-----:R-:W-:Y:S01]  /*0720*/  USHF.L.U64.HI UR21, UR30, 0x2, UR31 ;  /* 0x000000021e157899 */ /* 0x001fe2000801021f */
[----:B------:R-:W-:Y:S01]  /*0730*/  UMOV UR34, UR37 ;  /* 0x0000002500227c82 */ /* 0x000fe20008000000 */
[----:B------:R-:W-:-:S02]  /*0740*/  USHF.L.U64.HI UR25, UR18, 0x2, UR19 ;  /* 0x0000000212197899 */ /* 0x000fc40008010213 */
[----:B------:R-:W-:Y:S01]  /*0750*/  UIMAD UR24, UR24, UR12, URZ ;  /* 0x0000000c181872a4 */ /* 0x000fe2000f8e02ff */
[----:B------:R-:W-:Y:S01]  /*0760*/  UMOV UR6, URZ ;  /* 0x000000ff00067c82 */ /* 0x000fe20008000000 */
[----:B------:R-:W-:Y:S01]  /*0770*/  UMOV UR37, UR14 ;  /* 0x0000000e00257c82 */ /* 0x000fe20008000000 */
[----:B------:R-:W-:Y:S01]  /*0780*/  UMOV UR29, UR8 ;  /* 0x00000008001d7c82 */ /* 0x000fe20008000000 */
[----:B------:R-:W-:-:S08]  /*0790*/  UMOV UR31, UR9 ;  /* 0x00000009001f7c82 */ /* 0x000fd00008000000 */
.L_x_3238:
[----:B------:R-:W0:Y:S01]  /*07a0*/  LDCU UR7, c[0x0][0x388] ;  /* 0x00007100ff0777ac */ /* 0x000e220008000800 */
[----:B------:R-:W-:Y:S02]  /*07b0*/  SHF.L.U32 R157, R94, 0x4, RZ ;  /* 0x000000045e9d7819 */ /* 0x000fe400000006ff */
[----:B------:R-:W-:Y:S02]  /*07c0*/  CS2R R6, SRZ ;  /* 0x0000000000067805 */ /* 0x000fe4000001ff00 */
[----:B--2---:R-:W-:Y:S01]  /*07d0*/  CS2R R12, SRZ ;  /* 0x00000000000c7805 */ /* 0x004fe2000001ff00 */
[----:B------:R-:W-:Y:S01]  /*07e0*/  USHF.L.U32 UR8, UR6, 0xa, URZ ;  /* 0x0000000a06087899 */ /* 0x000fe200080006ff */
[----:B------:R-:W-:Y:S02]  /*07f0*/  LOP3.LUT R22, R157, 0x3e00, RZ, 0xc0, !PT ;  /* 0x00003e009d167812 */ /* 0x000fe400078ec0ff */
[----:B------:R-:W-:Y:S02]  /*0800*/  CS2R R14, SRZ ;  /* 0x00000000000e7805 */ /* 0x000fe4000001ff00 */
[----:B------:R-:W-:-:S02]  /*0810*/  CS2R R8, SRZ ;  /* 0x0000000000087805 */ /* 0x000fc4000001ff00 */
[----:B------:R-:W-:Y:S02]  /*0820*/  CS2R R10, SRZ ;  /* 0x00000000000a7805 */ /* 0x000fe4000001ff00 */
[----:B------:R-:W-:Y:S02]  /*0830*/  LOP3.LUT R24, R22, 0x1f, R94, 0xf8, !PT ;  /* 0x0000001f16187812 */ /* 0x000fe400078ef85e */
[----:B------:R-:W-:Y:S02]  /*0840*/  CS2R R16, SRZ ;  /* 0x0000000000107805 */ /* 0x000fe4000001ff00 */
[----:B------:R-:W-:Y:S02]  /*0850*/  CS2R R18, SRZ ;  /* 0x0000000000127805 */ /* 0x000fe4000001ff00 */
[C---:B------:R-:W-:Y:S01]  /*0860*/  LOP3.LUT R150, R24.reuse, 0xe0, RZ, 0xfc, !PT ;  /* 0x000000e018967812 */ /* 0x040fe200078efcff */
[C---:B------:R-:W-:Y:S01]  /*0870*/  IMAD.SHL.U32 R0, R24.reuse, 0x4, RZ ;  /* 0x0000000418007824 */ /* 0x040fe200078e00ff */
[----:B------:R-:W-:-:S02]  /*0880*/  LOP3.LUT R149, R24, 0x100, RZ, 0xfc, !PT ;  /* 0x0000010018957812 */ /* 0x000fc400078efcff */
[----:B------:R-:W-:Y:S01]  /*0890*/  LOP3.LUT R156, R24, 0x20, RZ, 0xfc, !PT ;  /* 0x00000020189c7812 */ /* 0x000fe200078efcff */
[----:B0-----:R-:W-:Y:S01]  /*08a0*/  UIADD3 UR38, UPT, UPT, -UR8, UR7, URZ ;  /* 0x0000000708267290 */ /* 0x001fe2000fffe1ff */
[C---:B------:R-:W-:Y:S02]  /*08b0*/  IADD3 R2, P0, PT, R0.reuse, UR34, RZ ;  /* 0x0000002200027c10 */ /* 0x040fe4000ff1e0ff */
[----:B------:R-:W-:Y:S02]  /*08c0*/  IADD3 R4, P1, PT, R0, UR36, RZ ;  /* 0x0000002400047c10 */ /* 0x000fe4000ff3e0ff */
[C---:B------:R-:W-:Y:S01]  /*08d0*/  LOP3.LUT R151, R24.reuse, 0xc0, RZ, 0xfc, !PT ;  /* 0x000000c018977812 */ /* 0x040fe200078efcff */
[----:B------:R-:W-:Y:S01]  /*08e0*/  IMAD.X R3, RZ, RZ, UR35, P0 ;  /* 0x00000023ff037e24 */ /* 0x000fe200080e06ff */
[C---:B------:R-:W-:Y:S02]  /*08f0*/  ISETP.GE.AND P0, PT, R24.reuse, UR38, PT ;  /* 0x0000002618007c0c */ /* 0x040fe4000bf06270 */
[----:B------:R-:W-:Y:S01]  /*0900*/  IADD3.X R5, PT, PT, RZ, UR37, RZ, P1, !PT ;  /* 0x00000025ff057c10 */ /* 0x000fe20008ffe4ff */
[----:B------:R-:W-:Y:S01]  /*0910*/  BAR.SYNC.DEFER_BLOCKING 0x0 ;  /* 0x0000000000007b1d */ /* 0x000fe20000010000 */
[----:B------:R-:W-:-:S02]  /*0920*/  LOP3.LUT R155, R24, 0x40, RZ, 0xfc, !PT ;  /* 0x00000040189b7812 */ /* 0x000fc400078efcff */
[----:B------:R-:W-:Y:S02]  /*0930*/  LOP3.LUT R152, R24, 0xa0, RZ, 0xfc, !PT ;  /* 0x000000a018987812 */ /* 0x000fe400078efcff */
[----:B------:R-:W-:Y:S02]  /*0940*/  ISETP.GE.AND P1, PT, R156, UR38, PT ;  /* 0x000000269c007c0c */ /* 0x000fe4000bf26270 */
[C---:B------:R-:W-:Y:S02]  /*0950*/  LOP3.LUT R154, R24.reuse, 0x60, RZ, 0xfc, !PT ;  /* 0x00000060189a7812 */ /* 0x040fe400078efcff */
[----:B------:R-:W-:Y:S02]  /*0960*/  ISETP.GE.AND P2, PT, R151, UR38, PT ;  /* 0x0000002697007c0c */ /* 0x000fe4000bf46270 */
[----:B------:R-:W-:Y:S02]  /*0970*/  LOP3.LUT R153, R24, 0x80, RZ, 0xfc, !PT ;  /* 0x0000008018997812 */ /* 0x000fe400078efcff */
        /* <DEDUP_REMOVED lines=12> */
[----:B------:R-:W4:Y:S04]  /*0a40*/  @!P2 LDG.E R13, desc[UR32][R4.64+0x300] ;  /* 0x00030020040da981 */ /* 0x000f28000c1e1900 */
[----:B------:R-:W5:Y:S04]  /*0a50*/  @!P6 LDG.E R9, desc[UR32][R4.64+0x100] ;  /* 0x000100200409e981 */ /* 0x000f68000c1e1900 */
        /* <DEDUP_REMOVED lines=8> */
[----:B------:R-:W4:Y:S01]  /*0ae0*/  @!P0 LDG.E R15, desc[UR32][R4.64+0x400] ;  /* 0x00040020040f8981 */ /* 0x000f22000c1e1900 */
[----:B------:R-:W-:-:S02]  /*0af0*/  ISETP.GE.AND P0, PT, R148, UR38, PT ;  /* 0x0000002694007c0c */ /* 0x000fc4000bf06270 */
[C---:B------:R-:W-:Y:S01]  /*0b00*/  LOP3.LUT R93, R24.reuse, 0x1c0, RZ, 0xfc, !PT ;  /* 0x000001c0185d7812 */ /* 0x040fe200078efcff */
[----:B------:R-:W4:Y:S01]  /*0b10*/  @!P1 LDG.E R17, desc[UR32][R4.64+0x500] ;  /* 0x0005002004119981 */ /* 0x000f22000c1e1900 */
[----:B------:R-:W-:Y:S02]  /*0b20*/  LOP3.LUT R92, R24, 0x1e0, RZ, 0xfc, !PT ;  /* 0x000001e0185c7812 */ /* 0x000fe400078efcff */
[----:B------:R-:W-:Y:S01]  /*0b30*/  ISETP.GE.AND P4, PT, R144, UR38, PT ;  /* 0x0000002690007c0c */ /* 0x000fe2000bf86270 */
[----:B------:R-:W4:Y:S01]  /*0b40*/  @!P2 LDG.E R16, desc[UR32][R4.64+0x580] ;  /* 0x000580200410a981 */ /* 0x000f22000c1e1900 */
[----:B------:R-:W-:Y:S02]  /*0b50*/  ISETP.GE.AND P5, PT, R93, UR38, PT ;  /* 0x000000265d007c0c */ /* 0x000fe4000bfa6270 */
[----:B------:R-:W-:Y:S01]  /*0b60*/  ISETP.GE.AND P6, PT, R92, UR38, PT ;  /* 0x000000265c007c0c */ /* 0x000fe2000bfc6270 */
        /* <DEDUP_REMOVED lines=50> */
[----:B------:R-:W-:Y:S02]  /*0e90*/  ISETP.GE.AND P0, PT, R24, UR38, PT ;  /* 0x0000002618007c0c */ /* 0x000fe4000bf06270 */
[----:B------:R-:W-:Y:S02]  /*0ea0*/  P2R R32, PR, RZ, 0x2 ;  /* 0x00000002ff207803 */ /* 0x000fe40000000000 */
[----:B------:R-:W-:Y:S01]  /*0eb0*/  ISETP.GE.AND P1, PT, R156, UR38, PT ;  /* 0x000000269c007c0c */ /* 0x000fe2000bf26270 */
[----:B------:R-:W-:Y:S02]  /*0ec0*/  IMAD.MOV.U32 R25, RZ, RZ, RZ ;  /* 0x000000ffff197224 */ /* 0x000fe400078e00ff */
[----:B------:R-:W-:Y:S01]  /*0ed0*/  HFMA2 R36, -RZ, RZ, 0, 0 ;  /* 0x00000000ff247431 */ /* 0x000fe200000001ff */
[----:B--2---:R0:W-:Y:S04]  /*0ee0*/  STS [R90], R7 ;  /* 0x000000075a007388 */ /* 0x0041e80000000800 */
[----:B---3--:R-:W-:Y:S01]  /*0ef0*/  STS [R89+0x80], R6 ;  /* 0x0000800659007388 */ /* 0x008fe20000000800 */
[----:B0-----:R-:W-:-:S03]  /*0f00*/  VIADD R7, R22, 0x160 ;  /* 0x0000016016077836 */ /* 0x001fc60000000000 */
[----:B-----5:R0:W-:Y:S02]  /*0f10*/  STS [R88+0x100], R9 ;  /* 0x0001000958007388 */ /* 0x0201e40000000800 */
[-C--:B------:R-:W-:Y:S02]  /*0f20*/  LEA.HI.SX32 R7, R7, R22.reuse, 0x1b ;  /* 0x0000001607077211 */ /* 0x080fe400078fdaff */
[----:B0-----:R-:W-:Y:S01]  /*0f30*/  IADD3 R9, PT, PT, R22, 0x180, RZ ;  /* 0x0000018016097810 */ /* 0x001fe20007ffe0ff */
[----:B----4-:R-:W-:Y:S03]  /*0f40*/  STS [R87+0x180], R8 ;  /* 0x0001800857007388 */ /* 0x010fe60000000800 */
[----:B------:R-:W-:Y:S01]  /*0f50*/  LEA.HI.SX32 R9, R9, R22, 0x1b ;  /* 0x0000001609097211 */ /* 0x000fe200078fdaff */
        /* <DEDUP_REMOVED lines=83> */
[----:B------:R-:W-:-:S02]  /*1490*/  CS2R R22, SRZ ;  /* 0x0000000000167805 */ /* 0x000fc4000001ff00 */
[----:B0-----:R-:W-:-:S04]  /*14a0*/  CS2R R20, SRZ ;  /* 0x0000000000147805 */ /* 0x001fc8000001ff00 */
[----:B------:R-:W2:Y:S01]  /*14b0*/  @!P0 LDG.E R23, desc[UR32][R2.64] ;  /* 0x0000002002178981 */ /* 0x000ea2000c1e1900 */
[----:B------:R-:W-:-:S03]  /*14c0*/  ISETP.GE.AND P0, PT, R155, UR38, PT ;  /* 0x000000269b007c0c */ /* 0x000fc6000bf06270 */
[----:B------:R-:W3:Y:S01]  /*14d0*/  @!P1 LDG.E R20, desc[UR32][R2.64+0x80] ;  /* 0x0000802002149981 */ /* 0x000ee2000c1e1900 */
[----:B------:R-:W-:Y:S02]  /*14e0*/  ISETP.GE.AND P1, PT, R154, UR38, PT ;  /* 0x000000269a007c0c */ /* 0x000fe4000bf26270 */
[----:B------:R-:W-:Y:S02]  /*14f0*/  CS2R R26, SRZ ;  /* 0x00000000001a7805 */ /* 0x000fe4000001ff00 */
[----:B------:R-:W-:Y:S02]  /*1500*/  CS2R R28, SRZ ;  /* 0x00000000001c7805 */ /* 0x000fe4000001ff00 */
[----:B------:R-:W-:Y:S01]  /*1510*/  CS2R R34, SRZ ;  /* 0x0000000000227805 */ /* 0x000fe2000001ff00 */
[----:B------:R-:W4:Y:S04]  /*1520*/  @!P6 LDG.E R36, desc[UR32][R2.64+0x780] ;  /* 0x000780200224e981 */ /* 0x000f28000c1e1900 */
[----:B------:R-:W5:Y:S01]  /*1530*/  @!P0 LDG.E R21, desc[UR32][R2.64+0x100] ;  /* 0x0001002002158981 */ /* 0x000f62000c1e1900 */
        /* <DEDUP_REMOVED lines=8> */
[----:B------:R-:W-:-:S09]  /*15c0*/  ISETP.GE.AND P1, PT, R150, UR38, PT ;  /* 0x0000002696007c0c */ /* 0x000fd2000bf26270 */
[----:B------:R-:W4:Y:S01]  /*15d0*/  @!P0 LDG.E R27, desc[UR32][R2.64+0x300] ;  /* 0x00030020021b8981 */ /* 0x000f22000c1e1900 */
[----:B------:R-:W-:-:S03]  /*15e0*/  ISETP.GE.AND P0, PT, R149, UR38, PT ;  /* 0x0000002695007c0c */ /* 0x000fc6000bf06270 */
[----:B------:R-:W4:Y:S01]  /*15f0*/  @!P1 LDG.E R28, desc[UR32][R2.64+0x380] ;  /* 0x00038020021c9981 */ /* 0x000f22000c1e1900 */
[----:B------:R-:W-:-:S09]  /*1600*/  ISETP.NE.AND P1, PT, R32, RZ, PT ;  /* 0x000000ff2000720c */ /* 0x000fd20003f25270 */
[----:B------:R-:W4:Y:S01]  /*1610*/  @!P0 LDG.E R29, desc[UR32][R2.64+0x400] ;  /* 0x00040020021d8981 */ /* 0x000f22000c1e1900 */
[----:B------:R-:W-:Y:S02]  /*1620*/  ISETP.NE.AND P0, PT, R30, RZ, PT ;  /* 0x000000ff1e00720c */ /* 0x000fe40003f05270 */
[----:B------:R-:W-:Y:S02]  /*1630*/  CS2R R30, SRZ ;  /* 0x00000000001e7805 */ /* 0x000fe4000001ff00 */
[----:B------:R-:W-:-:S04]  /*1640*/  CS2R R32, SRZ ;  /* 0x0000000000207805 */ /* 0x000fc8000001ff00 */
        /* <DEDUP_REMOVED lines=8> */
[----:B-----5:R-:W-:Y:S04]  /*16d0*/  STS [R88+0x100], R21 ;  /* 0x0001001558007388 */ /* 0x020fe80000000800 */
        /* <DEDUP_REMOVED lines=76> */
.L_x_3201:
[----:B------:R-:W-:Y:S05]  /*1ba0*/  BSYNC.RECONVERGENT B0 ;  /* 0x0000000000007941 */ /* 0x000fea0003800200 */
.L_x_3200:
        /* <DEDUP_REMOVED lines=34> */
.L_x_3203:
[----:B------:R-:W-:Y:S05]  /*1dd0*/  BSYNC.RECONVERGENT B0 ;  /* 0x0000000000007941 */ /* 0x000fea0003800200 */
.L_x_3202:
        /* <DEDUP_REMOVED lines=36> */
.L_x_3205:
[----:B------:R-:W-:Y:S05]  /*2020*/  BSYNC.RECONVERGENT B0 ;  /* 0x0000000000007941 */ /* 0x000fea0003800200 */
.L_x_3204:
        /* <DEDUP_REMOVED lines=34> */
.L_x_3207:
[----:B------:R-:W-:Y:S05]  /*2250*/  BSYNC.RECONVERGENT B0 ;  /* 0x0000000000007941 */ /* 0x000fea0003800200 */
.L_x_3206:
        /* <DEDUP_REMOVED lines=36> */
.L_x_3209:
[----:B------:R-:W-:Y:S05]  /*24a0*/  BSYNC.RECONVERGENT B0 ;  /* 0x0000000000007941 */ /* 0x000fea0003800200 */
.L_x_3208:
        /* <DEDUP_REMOVED lines=34> */
.L_x_3211:
[----:B------:R-:W-:Y:S05]  /*26d0*/  BSYNC.RECONVERGENT B0 ;  /* 0x0000000000007941 */ /* 0x000fea0003800200 */
.L_x_3210:
        /* <DEDUP_REMOVED lines=36> */
.L_x_3213:
[----:B------:R-:W-:Y:S05]  /*2920*/  BSYNC.RECONVERGENT B0 ;  /* 0x0000000000007941 */ /* 0x000fea0003800200 */
.L_x_3212:
        /* <DEDUP_REMOVED lines=34> */
.L_x_3215:
[----:B------:R-:W-:Y:S05]  /*2b50*/  BSYNC.RECONVERGENT B0 ;  /* 0x0000000000007941 */ /* 0x000fea0003800200 */
.L_x_3214:
        /* <DEDUP_REMOVED lines=36> */
.L_x_3217:
[----:B------:R-:W-:Y:S05]  /*2da0*/  BSYNC.RECONVERGENT B0 ;  /* 0x0000000000007941 */ /* 0x000fea0003800200 */
.L_x_3216:
        /* <DEDUP_REMOVED lines=34> */
.L_x_3219:
[----:B------:R-:W-:Y:S05]  /*2fd0*/  BSYNC.RECONVERGENT B0 ;  /* 0x0000000000007941 */ /* 0x000fea0003800200 */
.L_x_3218:
        /* <DEDUP_REMOVED lines=39> */
.L_x_3221:
[----:B------:R-:W-:Y:S05]  /*3250*/  BSYNC.RECONVERGENT B0 ;  /* 0x0000000000007941 */ /* 0x000fea0003800200 */
.L_x_3220:
        /* <DEDUP_REMOVED lines=32> */
.L_x_3223:
[----:B------:R-:W-:Y:S05]  /*3460*/  BSYNC.RECONVERGENT B0 ;  /* 0x0000000000007941 */ /* 0x000fea0003800200 */
.L_x_3222:
        /* <DEDUP_REMOVED lines=32> */
.L_x_3225:
[----:B------:R-:W-:Y:S05]  /*3670*/  BSYNC.RECONVERGENT B0 ;  /* 0x0000000000007941 */ /* 0x000fea0003800200 */
.L_x_3224:
        /* <DEDUP_REMOVED lines=32> */
.L_x_3227:
[----:B------:R-:W-:Y:S05]  /*3880*/  BSYNC.RECONVERGENT B0 ;  /* 0x0000000000007941 */ /* 0x000fea0003800200 */
.L_x_3226:
        /* <DEDUP_REMOVED lines=32> */
.L_x_3229:
[----:B------:R-:W-:Y:S05]  /*3a90*/  BSYNC.RECONVERGENT B0 ;  /* 0x0000000000007941 */ /* 0x000fea0003800200 */
.L_x_3228:
        /* <DEDUP_REMOVED lines=32> */
.L_x_3231:
[----:B------:R-:W-:Y:S05]  /*3ca0*/  BSYNC.RECONVERGENT B0 ;  /* 0x0000000000007941 */ /* 0x000fea0003800200 */
.L_x_3230:
        /* <DEDUP_REMOVED lines=20> */
[----:B------:R-:W0:Y:S01]  /*3df0*/  LDCU UR9, c[0x0][0x38c] ;  /* 0x00007180ff0977ac */ /* 0x000e220008000800 */
[----:B------:R-:W-:Y:S01]  /*3e00*/  IMAD.U32 R97, RZ, RZ, UR29 ;  /* 0x0000001dff617e24 */ /* 0x000fe2000f8e00ff */
[----:B------:R-:W-:Y:S01]  /*3e10*/  ISETP.GE.AND P1, PT, R24, UR38, PT ;  /* 0x0000002618007c0c */ /* 0x000fe2000bf26270 */
[----:B------:R-:W-:Y:S01]  /*3e20*/  FMUL.FTZ R26, R19, R58 ;  /* 0x0000003a131a7220 */ /* 0x000fe20000410000 */
[----:B------:R-:W-:Y:S01]  /*3e30*/  FMUL.FTZ R25, R18, R57 ;  /* 0x0000003912197220 */ /* 0x000fe20000410000 */
        /* <DEDUP_REMOVED lines=18> */
[----:B------:R-:W-:Y:S01]  /*3f60*/  UIMAD UR8, UR6, UR8, URZ ;  /* 0x00000008060872a4 */ /* 0x000fe2000f8e02ff */
[----:B------:R-:W0:Y:S01]  /*3f70*/  LDCU.64 UR40, c[0x0][0x480] ;  /* 0x00009000ff2877ac */ /* 0x000e220008000a00 */
[----:B------:R-:W-:Y:S02]  /*3f80*/  UIADD3 UR9, UPT, UPT, UR7, 0x10b0, URZ ;  /* 0x000010b007097890 */ /* 0x000fe4000fffe0ff */
[----:B------:R-:W-:Y:S01]  /*3f90*/  UIADD3 UR12, UPT, UPT, -UR12, URZ, URZ ;  /* 0x000000ff0c0c7290 */ /* 0x000fe2000fffe1ff */
[----:B------:R-:W-:Y:S01]  /*3fa0*/  UMOV UR17, UR22 ;  /* 0x0000001600117c82 */ /* 0x000fe20008000000 */
[----:B------:R-:W-:Y:S01]  /*3fb0*/  UMOV UR19, UR26 ;  /* 0x0000001a00137c82 */ /* 0x000fe20008000000 */
[----:B------:R-:W-:Y:S01]  /*3fc0*/  UMOV UR15, UR20 ;  /* 0x00000014000f7c82 */ /* 0x000fe20008000000 */
[----:B------:R-:W-:-:S08]  /*3fd0*/  UMOV UR16, UR27 ;  /* 0x0000001b00107c82 */ /* 0x000fd00008000000 */
.L_x_3237:
[----:B------:R-:W-:Y:S01]  /*3fe0*/  MOV R2, UR15 ;  /* 0x0000000f00027c02 */ /* 0x000fe20008000f00 */
[----:B------:R-:W-:-:S05]  /*3ff0*/  IMAD.U32 R3, RZ, RZ, UR16 ;  /* 0x00000010ff037e24 */ /* 0x000fca000f8e00ff */
[----:B------:R1:W2:Y:S01]  /*4000*/  LDG.E R98, desc[UR32][R2.64] ;  /* 0x0000002002627981 */ /* 0x0002a2000c1e1900 */
[----:B------:R-:W-:Y:S02]  /*4010*/  ISETP.GE.AND P4, PT, R156, UR38, PT ;  /* 0x000000269c007c0c */ /* 0x000fe4000bf86270 */
[----:B------:R-:W-:Y:S02]  /*4020*/  ISETP.GE.AND P3, PT, R155, UR38, PT ;  /* 0x000000269b007c0c */ /* 0x000fe4000bf66270 */
[----:B------:R-:W-:Y:S02]  /*4030*/  ISETP.GE.AND P2, PT, R154, UR38, PT ;  /* 0x000000269a007c0c */ /* 0x000fe4000bf46270 */
[----:B------:R-:W-:Y:S02]  /*4040*/  CS2R R10, SRZ ;  /* 0x00000000000a7805 */ /* 0x000fe4000001ff00 */
[----:B------:R-:W-:Y:S02]  /*4050*/  CS2R R136, SRZ ;  /* 0x0000000000887805 */ /* 0x000fe4000001ff00 */
[----:B------:R-:W-:Y:S01]  /*4060*/  ISETP.GE.AND P0, PT, R153, UR38, PT ;  /* 0x0000002699007c0c */ /* 0x000fe2000bf06270 */
[----:B-1----:R-:W-:Y:S01]  /*4070*/  IMAD.MOV.U32 R3, RZ, RZ, R4 ;  /* 0x000000ffff037224 */ /* 0x002fe200078e0004 */
[----:B------:R-:W-:-:S02]  /*4080*/  CS2R R4, SRZ ;  /* 0x0000000000047805 */ /* 0x000fc4000001ff00 */
[----:B------:R-:W-:Y:S02]  /*4090*/  MOV R2, R97 ;  /* 0x0000006100027202 */ /* 0x000fe40000000f00 */
[----:B------:R-:W-:Y:S02]  /*40a0*/  ISETP.GE.AND P6, PT, R152, UR38, PT ;  /* 0x0000002698007c0c */ /* 0x000fe4000bfc6270 */
[----:B------:R-:W-:Y:S01]  /*40b0*/  ISETP.GE.AND P5, PT, R151, UR38, PT ;  /* 0x0000002697007c0c */ /* 0x000fe2000bfa6270 */
[----:B------:R-:W3:Y:S01]  /*40c0*/  @!P4 LDG.E R4, desc[UR32][R2.64+-0x380] ;  /* 0xfffc80200204c981 */ /* 0x000ee2000c1e1900 */
[----:B------:R-:W-:Y:S02]  /*40d0*/  ISETP.GE.AND P4, PT, R150, UR38, PT ;  /* 0x0000002696007c0c */ /* 0x000fe4000bf86270 */
[----:B------:R-:W-:Y:S01]  /*40e0*/  CS2R R134, SRZ ;  /* 0x0000000000867805 */ /* 0x000fe2000001ff00 */
[----:B------:R-:W4:Y:S01]  /*40f0*/  @!P3 LDG.E R5, desc[UR32][R2.64+-0x300] ;  /* 0xfffd00200205b981 */ /* 0x000f22000c1e1900 */
[----:B------:R-:W-:-:S03]  /*4100*/  ISETP.GE.AND P3, PT, R149, UR38, PT ;  /* 0x0000002695007c0c */ /* 0x000fc6000bf66270 */
[----:B------:R-:W3:Y:S04]  /*4110*/  @!P1 LDG.E R11, desc[UR32][R2.64+-0x400] ;  /* 0xfffc0020020b9981 */ /* 0x000ee8000c1e1900 */
[----:B------:R-:W4:Y:S01]  /*4120*/  @!P2 LDG.E R136, desc[UR32][R2.64+-0x280] ;  /* 0xfffd80200288a981 */ /* 0x000f22000c1e1900 */
[----:B------:R-:W-:Y:S02]  /*4130*/  ISETP.GE.AND P2, PT, R148, UR38, PT ;  /* 0x0000002694007c0c */ /* 0x000fe4000bf46270 */
[----:B------:R-:W-:Y:S02]  /*4140*/  CS2R R132, SRZ ;  /* 0x0000000000847805 */ /* 0x000fe4000001ff00 */
[----:B------:R-:W-:Y:S01]  /*4150*/  CS2R R130, SRZ ;  /* 0x0000000000827805 */ /* 0x000fe2000001ff00 */
[----:B------:R-:W4:Y:S01]  /*4160*/  @!P0 LDG.E R135, desc[UR32][R2.64+-0x200] ;  /* 0xfffe002002878981 */ /* 0x000f22000c1e1900 */
[----:B------:R-:W-:-:S03]  /*4170*/  ISETP.GE.AND P0, PT, R147, UR38, PT ;  /* 0x0000002693007c0c */ /* 0x000fc6000bf06270 */
[----:B------:R-:W4:Y:S01]  /*4180*/  @!P6 LDG.E R134, desc[UR32][R2.64+-0x180] ;  /* 0xfffe80200286e981 */ /* 0x000f22000c1e1900 */
[----:B------:R-:W-:-:S03]  /*4190*/  ISETP.GE.AND P6, PT, R146, UR38, PT ;  /* 0x0000002692007c0c */ /* 0x000fc6000bfc6270 */
[----:B------:R-:W4:Y:S01]  /*41a0*/  @!P5 LDG.E R133, desc[UR32][R2.64+-0x100] ;  /* 0xffff00200285d981 */ /* 0x000f22000c1e1900 */
[----:B0-----:R-:W-:Y:S02]  /*41b0*/  CS2R R8, SRZ ;  /* 0x0000000000087805 */ /* 0x001fe4000001ff00 */
[----:B------:R-:W-:Y:S01]  /*41c0*/  ISETP.GE.AND P5, PT, R145, UR38, PT ;  /* 0x0000002691007c0c */ /* 0x000fe2000bfa6270 */
[----:B------:R-:W4:Y:S04]  /*41d0*/  @!P4 LDG.E R132, desc[UR32][R2.64+-0x80] ;  /* 0xffff80200284c981 */ /* 0x000f28000c1e1900 */
[----:B------:R-:W4:Y:S04]  /*41e0*/  @!P3 LDG.E R131, desc[UR32][R2.64] ;  /* 0x000000200283b981 */ /* 0x000f28000c1e1900 */
[----:B------:R-:W4:Y:S01]  /*41f0*/  @!P2 LDG.E R10, desc[UR32][R2.64+0x80] ;  /* 0x00008020020aa981 */ /* 0x000f22000c1e1900 */
[----:B------:R-:W-:-:S03]  /*4200*/  ISETP.GE.AND P4, PT, R144, UR38, PT ;  /* 0x0000002690007c0c */ /* 0x000fc6000bf86270 */
[----:B------:R-:W4:Y:S04]  /*4210*/  @!P0 LDG.E R9, desc[UR32][R2.64+0x100] ;  /* 0x0001002002098981 */ /* 0x000f28000c1e1900 */
[----:B------:R-:W4:Y:S04]  /*4220*/  @!P6 LDG.E R130, desc[UR32][R2.64+0x180] ;  /* 0x000180200282e981 */ /* 0x000f28000c1e1900 */
[----:B------:R-:W4:Y:S04]  /*4230*/  @!P5 LDG.E R137, desc[UR32][R2.64+0x200] ;  /* 0x000200200289d981 */ /* 0x000f28000c1e1900 */
[----:B------:R-:W4:Y:S01]  /*4240*/  @!P4 LDG.E R8, desc[UR32][R2.64+0x280] ;  /* 0x000280200208c981 */ /* 0x000f22000c1e1900 */
[----:B------:R-:W-:-:S02]  /*4250*/  ISETP.GE.AND P3, PT, R93, UR38, PT ;  /* 0x000000265d007c0c */ /* 0x000fc4000bf66270 */
[----:B------:R-:W-:Y:S02]  /*4260*/  ISETP.GE.AND P2, PT, R92, UR38, PT ;  /* 0x000000265c007c0c */ /* 0x000fe4000bf46270 */
[----:B------:R-:W-:-:S09]  /*4270*/  CS2R R6, SRZ ;  /* 0x0000000000067805 */ /* 0x000fd2000001ff00 */
[----:B------:R-:W4:Y:S04]  /*4280*/  @!P3 LDG.E R7, desc[UR32][R2.64+0x300] ;  /* 0x000300200207b981 */ /* 0x000f28000c1e1900 */
[----:B------:R-:W4:Y:S01]  /*4290*/  @!P2 LDG.E R6, desc[UR32][R2.64+0x380] ;  /* 0x000380200206a981 */ /* 0x000f22000c1e1900 */
[C---:B------:R-:W-:Y:S02]  /*42a0*/  ISETP.GE.U32.AND P5, PT, R157.reuse, UR38, PT ;  /* 0x000000269d007c0c */ /* 0x040fe4000bfa6070 */
[----:B------:R-:W-:Y:S02]  /*42b0*/  IADD3 R99, PT, PT, R157, 0x1, RZ ;  /* 0x000000019d637810 */ /* 0x000fe40007ffe0ff */
[----:B------:R-:W-:Y:S02]  /*42c0*/  FSEL R127, R26, RZ, !P5 ;  /* 0x000000ff1a7f7208 */ /* 0x000fe40006800000 */
[----:B------:R-:W-:Y:S01]  /*42d0*/  ISETP.GE.U32.AND P4, PT, R99, UR38, PT ;  /* 0x0000002663007c0c */ /* 0x000fe2000bf86070 */
[----:B------:R-:W-:-:S03]  /*42e0*/  VIADD R99, R157, 0x3 ;  /* 0x000000039d637836 */ /* 0x000fc60000000000 */
[----:B------:R-:W-:Y:S02]  /*42f0*/  FSEL R126, R25, RZ, !P4 ;  /* 0x000000ff197e7208 */ /* 0x000fe40006000000 */
[----:B------:R-:W-:-:S04]  /*4300*/  ISETP.GE.U32.AND P2, PT, R99, UR38, PT ;  /* 0x0000002663007c0c */ /* 0x000fc8000bf46070 */
[----:B------:R-:W-:Y:S01]  /*4310*/  FSEL R122, R23, RZ, !P2 ;  /* 0x000000ff177a7208 */ /* 0x000fe20005000000 */
[----:B--2---:R-:W-:-:S04]  /*4320*/  FMUL.FTZ R97, R98, 1.4426950216293334961 ;  /* 0x3fb8aa3b62617820 */ /* 0x004fc80000410000 */
[C---:B------:R-:W-:Y:S01]  /*4330*/  FMUL.FTZ R100, R97.reuse, R58 ;  /* 0x0000003a61647220 */ /* 0x040fe20000410000 */
[----:B------:R-:W-:Y:S01]  /*4340*/  FMUL.FTZ R101, R97, R57 ;  /* 0x0000003961657220 */ /* 0x000fe20000410000 */
[----:B------:R-:W-:-:S04]  /*4350*/  IADD3 R98, PT, PT, R157, 0x2, RZ ;  /* 0x000000029d627810 */ /* 0x000fc80007ffe0ff */
[----:B------:R-:W1:Y:S01]  /*4360*/  MUFU.EX2 R100, R100 ;  /* 0x0000006400647308 */ /* 0x000e620000000800 */
[C---:B------:R-:W-:Y:S01]  /*4370*/  FMUL.FTZ R102, R97.reuse, R56 ;  /* 0x0000003861667220 */ /* 0x040fe20000410000 */
[----:B------:R-:W-:Y:S01]  /*4380*/  ISETP.GE.U32.AND P0, PT, R98, UR38, PT ;  /* 0x0000002662007c0c */ /* 0x000fe2000bf06070 */
[----:B------:R-:W-:Y:S01]  /*4390*/  FMUL.FTZ R103, R97, R55 ;  /* 0x0000003761677220 */ /* 0x000fe20000410000 */
[----:B------:R-:W-:-:S04]  /*43a0*/  IADD3 R98, PT, PT, R157, 0x4, RZ ;  /* 0x000000049d627810 */ /* 0x000fc80007ffe0ff */
[----:B------:R-:W2:Y:S01]  /*43b0*/  MUFU.EX2 R101, R101 ;  /* 0x0000006500657308 */ /* 0x000ea20000000800 */
[----:B------:R-:W-:Y:S02]  /*43c0*/  ISETP.GE.U32.AND P3, PT, R98, UR38, PT ;  /* 0x0000002662007c0c */ /* 0x000fe4000bf66070 */
[----:B------:R-:W-:-:S05]  /*43d0*/  IADD3 R98, PT, PT, R157, 0x5, RZ ;  /* 0x000000059d627810 */ /* 0x000fca0007ffe0ff */
[----:B------:R-:W0:Y:S01]  /*43e0*/  MUFU.EX2 R102, R102 ;  /* 0x0000006600667308 */ /* 0x000e220000000800 */
[C---:B------:R-:W-:Y:S01]  /*43f0*/  FMUL.FTZ R104, R97.reuse, R54 ;  /* 0x0000003661687220 */ /* 0x040fe20000410000 */
[----:B-1----:R-:W-:Y:S01]  /*4400*/  FSEL R128, R100, 1, !P5 ;  /* 0x3f80000064807808 */ /* 0x002fe20006800000 */
[----:B------:R-:W-:Y:S01]  /*4410*/  FMUL.FTZ R100, R97, R51 ;  /* 0x0000003361647220 */ /* 0x000fe20000410000 */
[----:B------:R-:W-:Y:S01]  /*4420*/  ISETP.GE.U32.AND P5, PT, R98, UR38, PT ;  /* 0x0000002662007c0c */ /* 0x000fe2000bfa6070 */
[----:B------:R-:W-:-:S03]  /*4430*/  VIADD R98, R157, 0x6 ;  /* 0x000000069d627836 */ /* 0x000fc60000000000 */
[----:B------:R-:W1:Y:S01]  /*4440*/  MUFU.EX2 R103, R103 ;  /* 0x0000006700677308 */ /* 0x000e620000000800 */
[----:B------:R-:W-:Y:S01]  /*4450*/  FMUL.FTZ R105, R97, R53 ;  /* 0x0000003561697220 */ /* 0x000fe20000410000 */
[----:B--2---:R-:W-:Y:S01]  /*4460*/  FSEL R125, R101, 1, !P4 ;  /* 0x3f800000657d7808 */ /* 0x004fe20006000000 */
[C---:B------:R-:W-:Y:S01]  /*4470*/  FMUL.FTZ R101, R97.reuse, R50 ;  /* 0x0000003261657220 */ /* 0x040fe20000410000 */
[----:B------:R-:W-:Y:S01]  /*4480*/  ISETP.GE.U32.AND P4, PT, R98, UR38, PT ;  /* 0x0000002662007c0c */ /* 0x000fe2000bf86070 */
[----:B------:R-:W-:-:S03]  /*4490*/  FMUL.FTZ R99, R97, R52 ;  /* 0x0000003461637220 */ /* 0x000fc60000410000 */
[----:B------:R-:W2:Y:S01]  /*44a0*/  MUFU.EX2 R104, R104 ;  /* 0x0000006800687308 */ /* 0x000ea20000000800 */
[----:B------:R-:W-:Y:S02]  /*44b0*/  IADD3 R98, PT, PT, R157, 0x7, RZ ;  /* 0x000000079d627810 */ /* 0x000fe40007ffe0ff */
[----:B------:R-:W-:Y:S02]  /*44c0*/  FSEL R124, R24, RZ, !P0 ;  /* 0x000000ff187c7208 */ /* 0x000fe40004000000 */
[----:B0-----:R-:W-:-:S03]  /*44d0*/  FSEL R123, R102, 1, !P0 ;  /* 0x3f800000667b7808 */ /* 0x001fc60004000000 */
[----:B------:R-:W0:Y:S01]  /*44e0*/  MUFU.EX2 R100, R100 ;  /* 0x0000006400647308 */ /* 0x000e220000000800 */
[----:B------:R-:W-:Y:S02]  /*44f0*/  ISETP.GE.U32.AND P0, PT, R98, UR38, PT ;  /* 0x0000002662007c0c */ /* 0x000fe4000bf06070 */
[----:B------:R-:W-:-:S05]  /*4500*/  IADD3 R98, PT, PT, R157, 0x8, RZ ;  /* 0x000000089d627810 */ /* 0x000fca0007ffe0ff */
[----:B------:R-:W3:Y:S01]  /*4510*/  MUFU.EX2 R105, R105 ;  /* 0x0000006900697308 */ /* 0x000ee20000000800 */
[----:B-1----:R-:W-:Y:S02]  /*4520*/  FSEL R121, R103, 1, !P2 ;  /* 0x3f80000067797808 */ /* 0x002fe40005000000 */
[----:B------:R-:W-:-:S05]  /*4530*/  ISETP.GE.U32.AND P2, PT, R98, UR38, PT ;  /* 0x0000002662007c0c */ /* 0x000fca000bf46070 */
[----:B------:R-:W1:Y:S01]  /*4540*/  MUFU.EX2 R101, R101 ;  /* 0x0000006500657308 */ /* 0x000e620000000800 */
[----:B------:R-:W-:-:S07]  /*4550*/  VIADD R98, R157, 0xa ;  /* 0x0000000a9d627836 */ /* 0x000fce0000000000 */
[----:B------:R-:W4:Y:S01]  /*4560*/  MUFU.EX2 R99, R99 ;  /* 0x0000006300637308 */ /* 0x000f220000000800 */
[----:B------:R-:W-:Y:S02]  /*4570*/  FSEL R120, R22, RZ, !P3 ;  /* 0x000000ff16787208 */ /* 0x000fe40005800000 */
[----:B--2---:R-:W-:Y:S02]  /*4580*/  FSEL R119, R104, 1, !P3 ;  /* 0x3f80000068777808 */ /* 0x004fe40005800000 */
[----:B------:R-:W-:Y:S01]  /*4590*/  ISETP.GE.U32.AND P3, PT, R98, UR38, PT ;  /* 0x0000002662007c0c */ /* 0x000fe2000bf66070 */
[----:B------:R-:W-:Y:S01]  /*45a0*/  FMUL.FTZ R102, R97, R48 ;  /* 0x0000003061667220 */ /* 0x000fe20000410000 */
[----:B------:R-:W-:Y:S02]  /*45b0*/  IADD3 R98, PT, PT, R157, 0xb, RZ ;  /* 0x0000000b9d627810 */ /* 0x000fe40007ffe0ff */
[----:B0-----:R-:W-:Y:S01]  /*45c0*/  FSEL R113, R100, 1, !P0 ;  /* 0x3f80000064717808 */ /* 0x001fe20004000000 */
[----:B------:R-:W-:Y:S01]  /*45d0*/  FFMA.FTZ R100, R127, R125, R126 ;  /* 0x0000007d7f647223 */ /* 0x000fe2000001007e */
[----:B------:R-:W-:-:S02]  /*45e0*/  FSEL R118, R21, RZ, !P5 ;  /* 0x000000ff15767208 */ /* 0x000fc40006800000 */
[----:B---3--:R-:W-:Y:S02]  /*45f0*/  FSEL R117, R105, 1, !P5 ;  /* 0x3f80000069757808 */ /* 0x008fe40006800000 */
[----:B------:R-:W-:Y:S02]  /*4600*/  ISETP.GE.U32.AND P5, PT, R98, UR38, PT ;  /* 0x0000002662007c0c */ /* 0x000fe4000bfa6070 */
[----:B------:R-:W-:Y:S02]  /*4610*/  IADD3 R98, PT, PT, R157, 0xc, RZ ;  /* 0x0000000c9d627810 */ /* 0x000fe40007ffe0ff */
[----:B-1----:R-:W-:Y:S01]  /*4620*/  FSEL R111, R101, 1, !P2 ;  /* 0x3f800000656f7808 */ /* 0x002fe20005000000 */
[----:B------:R-:W-:Y:S01]  /*4630*/  FFMA.FTZ R101, R123, R100, R124 ;  /* 0x000000647b657223 */ /* 0x000fe2000001007c */
[----:B------:R-:W0:Y:S01]  /*4640*/  MUFU.EX2 R102, R102 ;  /* 0x0000006600667308 */ /* 0x000e220000000800 */
[----:B----4-:R-:W-:Y:S01]  /*4650*/  FSEL R115, R99, 1, !P4 ;  /* 0x3f80000063737808 */ /* 0x010fe20006000000 */
[----:B------:R-:W-:Y:S01]  /*4660*/  FMUL.FTZ R99, R97, R49 ;  /* 0x0000003161637220 */ /* 0x000fe20000410000 */
[----:B------:R-:W-:Y:S01]  /*4670*/  FSEL R116, R20, RZ, !P4 ;  /* 0x000000ff14747208 */ /* 0x000fe20006000000 */
[----:B------:R-:W-:Y:S01]  /*4680*/  FFMA.FTZ R104, R121, R101, R122 ;  /* 0x0000006579687223 */ /* 0x000fe2000001007a */
[----:B------:R-:W-:Y:S01]  /*4690*/  ISETP.GE.U32.AND P4, PT, R98, UR38, PT ;  /* 0x0000002662007c0c */ /* 0x000fe2000bf86070 */
[----:B------:R-:W-:-:S02]  /*46a0*/  VIADD R98, R157, 0xd ;  /* 0x0000000d9d627836 */ /* 0x000fc40000000000 */
[----:B------:R-:W-:Y:S01]  /*46b0*/  FMUL.FTZ R100, R128, R125 ;  /* 0x0000007d80647220 */ /* 0x000fe20000410000 */
[----:B------:R1:W2:Y:S01]  /*46c0*/  MUFU.EX2 R107, R99 ;  /* 0x00000063006b7308 */ /* 0x0002a20000000800 */
[----:B------:R-:W-:Y:S01]  /*46d0*/  FMUL.FTZ R105, R97, R47 ;  /* 0x0000002f61697220 */ /* 0x000fe20000410000 */
[----:B------:R-:W-:Y:S01]  /*46e0*/  FSEL R114, R19, RZ, !P0 ;  /* 0x000000ff13727208 */ /* 0x000fe20004000000 */
[----:B------:R-:W-:Y:S01]  /*46f0*/  FFMA.FTZ R104, R119, R104, R120 ;  /* 0x0000006877687223 */ /* 0x000fe20000010078 */
[----:B------:R-:W-:Y:S01]  /*4700*/  ISETP.GE.U32.AND P0, PT, R98, UR38, PT ;  /* 0x0000002662007c0c */ /* 0x000fe2000bf06070 */
[----:B------:R-:W-:Y:S01]  /*4710*/  FMUL.FTZ R100, R123, R100 ;  /* 0x000000647b647220 */ /* 0x000fe20000410000 */
[----:B------:R-:W-:Y:S01]  /*4720*/  IADD3 R98, PT, PT, R157, 0xe, RZ ;  /* 0x0000000e9d627810 */ /* 0x000fe20007ffe0ff */
[----:B------:R-:W-:Y:S01]  /*4730*/  FMUL.FTZ R103, R97, R46 ;  /* 0x0000002e61677220 */ /* 0x000fe20000410000 */
[----:B------:R-:W-:Y:S01]  /*4740*/  FFMA.FTZ R104, R117, R104, R118 ;  /* 0x0000006875687223 */ /* 0x000fe20000010076 */
[----:B------:R-:W-:Y:S01]  /*4750*/  FSEL R112, R18, RZ, !P2 ;  /* 0x000000ff12707208 */ /* 0x000fe20005000000 */
[----:B------:R-:W-:Y:S01]  /*4760*/  FMUL.FTZ R100, R121, R100 ;  /* 0x0000006479647220 */ /* 0x000fe20000410000 */
[----:B------:R-:W3:Y:S01]  /*4770*/  MUFU.EX2 R105, R105 ;  /* 0x0000006900697308 */ /* 0x000ee20000000800 */
[----:B------:R-:W-:Y:S01]  /*4780*/  ISETP.GE.U32.AND P2, PT, R98, UR38, PT ;  /* 0x0000002662007c0c */ /* 0x000fe2000bf46070 */
[----:B------:R-:W-:Y:S01]  /*4790*/  FMUL.FTZ R101, R97, R45 ;  /* 0x0000002d61657220 */ /* 0x000fe20000410000 */
[----:B------:R-:W-:Y:S01]  /*47a0*/  IADD3 R98, PT, PT, R157, 0x9, RZ ;  /* 0x000000099d627810 */ /* 0x000fe20007ffe0ff */
[----:B------:R-:W-:Y:S01]  /*47b0*/  FFMA.FTZ R104, R115, R104, R116 ;  /* 0x0000006873687223 */ /* 0x000fe20000010074 */
[----:B------:R-:W-:Y:S01]  /*47c0*/  FMUL.FTZ R100, R119, R100 ;  /* 0x0000006477647220 */ /* 0x000fe20000410000 */
[----:B------:R-:W-:-:S02]  /*47d0*/  FSEL R110, R16, RZ, !P3 ;  /* 0x000000ff106e7208 */ /* 0x000fc40005800000 */
[----:B------:R-:W4:Y:S01]  /*47e0*/  MUFU.EX2 R103, R103 ;  /* 0x0000006700677308 */ /* 0x000f220000000800 */
[----:B0-----:R-:W-:Y:S01]  /*47f0*/  FSEL R109, R102, 1, !P3 ;  /* 0x3f800000666d7808 */ /* 0x001fe20005800000 */
[----:B-1----:R-:W-:Y:S01]  /*4800*/  FMUL.FTZ R99, R97, R44 ;  /* 0x0000002c61637220 */ /* 0x002fe20000410000 */
[----:B------:R-:W-:Y:S01]  /*4810*/  ISETP.GE.U32.AND P3, PT, R98, UR38, PT ;  /* 0x0000002662007c0c */ /* 0x000fe2000bf66070 */
[----:B------:R-:W-:Y:S01]  /*4820*/  FFMA.FTZ R104, R113, R104, R114 ;  /* 0x0000006871687223 */ /* 0x000fe20000010072 */
[----:B------:R-:W-:Y:S01]  /*4830*/  FMUL.FTZ R100, R117, R100 ;  /* 0x0000006475647220 */ /* 0x000fe20000410000 */
[----:B------:R-:W-:Y:S01]  /*4840*/  FMUL.FTZ R97, R97, R43 ;  /* 0x0000002b61617220 */ /* 0x000fe20000410000 */
[----:B------:R-:W-:Y:S01]  /*4850*/  FSEL R108, R17, RZ, !P3 ;  /* 0x000000ff116c7208 */ /* 0x000fe20005800000 */
[----:B------:R-:W0:Y:S01]  /*4860*/  MUFU.EX2 R101, R101 ;  /* 0x0000006500657308 */ /* 0x000e220000000800 */
[----:B--2---:R-:W-:Y:S01]  /*4870*/  FSEL R107, R107, 1, !P3 ;  /* 0x3f8000006b6b7808 */ /* 0x004fe20005800000 */
[----:B------:R-:W-:Y:S01]  /*4880*/  FFMA.FTZ R104, R111, R104, R112 ;  /* 0x000000686f687223 */ /* 0x000fe20000010070 */
[----:B------:R-:W-:Y:S01]  /*4890*/  FMUL.FTZ R100, R115, R100 ;  /* 0x0000006473647220 */ /* 0x000fe20000410000 */
[----:B------:R-:W-:-:S02]  /*48a0*/  VIADD R98, R157, 0xf ;  /* 0x0000000f9d627836 */ /* 0x000fc40000000000 */
[----:B------:R-:W-:Y:S02]  /*48b0*/  FFMA.FTZ R104, R107, R104, R108 ;  /* 0x000000686b687223 */ /* 0x000fe4000001006c */
[----:B------:R-:W1:Y:S01]  /*48c0*/  MUFU.EX2 R99, R99 ;  /* 0x0000006300637308 */ /* 0x000e620000000800 */
[----:B------:R-:W-:Y:S01]  /*48d0*/  FMUL.FTZ R100, R113, R100 ;  /* 0x0000006471647220 */ /* 0x000fe20000410000 */
[----:B------:R-:W-:Y:S01]  /*48e0*/  ISETP.GE.U32.AND P3, PT, R98, UR38, PT ;  /* 0x0000002662007c0c */ /* 0x000fe2000bf66070 */
[----:B------:R-:W-:Y:S01]  /*48f0*/  FFMA.FTZ R98, R109, R104, R110 ;  /* 0x000000686d627223 */ /* 0x000fe2000001006e */
[----:B------:R-:W-:Y:S02]  /*4900*/  FSEL R106, R15, RZ, !P5 ;  /* 0x000000ff0f6a7208 */ /* 0x000fe40006800000 */
[----:B---3--:R-:W-:Y:S02]  /*4910*/  FSEL R105, R105, 1, !P5 ;  /* 0x3f80000069697808 */ /* 0x008fe40006800000 */
[----:B------:R-:W2:Y:S01]  /*4920*/  MUFU.EX2 R97, R97 ;  /* 0x0000006100617308 */ /* 0x000ea20000000800 */
[----:B------:R-:W-:Y:S01]  /*4930*/  FMUL.FTZ R100, R111, R100 ;  /* 0x000000646f647220 */ /* 0x000fe20000410000 */
[----:B------:R-:W-:Y:S01]  /*4940*/  FSEL R104, R14, RZ, !P4 ;  /* 0x000000ff0e687208 */ /* 0x000fe20006000000 */
[----:B------:R-:W-:Y:S01]  /*4950*/  FFMA.FTZ R129, R105, R98, R106 ;  /* 0x0000006269817223 */ /* 0x000fe2000001006a */
[----:B----4-:R-:W-:Y:S01]  /*4960*/  FSEL R103, R103, 1, !P4 ;  /* 0x3f80000067677808 */ /* 0x010fe20006000000 */
[----:B------:R-:W-:Y:S01]  /*4970*/  FMUL.FTZ R100, R107, R100 ;  /* 0x000000646b647220 */ /* 0x000fe20000410000 */
[----:B------:R-:W-:-:S02]  /*4980*/  FSEL R102, R13, RZ, !P0 ;  /* 0x000000ff0d667208 */ /* 0x000fc40004000000 */
[----:B0-----:R-:W-:Y:S01]  /*4990*/  FSEL R101, R101, 1, !P0 ;  /* 0x3f80000065657808 */ /* 0x001fe20004000000 */
[----:B------:R-:W-:Y:S01]  /*49a0*/  FFMA.FTZ R129, R103, R129, R104 ;  /* 0x0000008167817223 */ /* 0x000fe20000010068 */
[----:B------:R-:W-:Y:S01]  /*49b0*/  FMUL.FTZ R98, R109, R100 ;  /* 0x000000646d627220 */ /* 0x000fe20000410000 */
[----:B------:R-:W-:Y:S02]  /*49c0*/  FSEL R100, R12, RZ, !P2 ;  /* 0x000000ff0c647208 */ /* 0x000fe40005000000 */
[----:B-1----:R-:W-:Y:S01]  /*49d0*/  FSEL R99, R99, 1, !P2 ;  /* 0x3f80000063637808 */ /* 0x002fe20005000000 */
[----:B------:R-:W-:Y:S01]  /*49e0*/  FFMA.FTZ R129, R101, R129, R102 ;  /* 0x0000008165817223 */ /* 0x000fe20000010066 */
[----:B------:R-:W-:Y:S01]  /*49f0*/  FMUL.FTZ R138, R105, R98 ;  /* 0x00000062698a7220 */ /* 0x000fe20000410000 */
[----:B--2---:R-:W-:Y:S02]  /*4a00*/  FSEL R98, R97, 1, !P3 ;  /* 0x3f80000061627808 */ /* 0x004fe40005800000 */
[----:B------:R-:W-:Y:S01]  /*4a10*/  FFMA.FTZ R129, R99, R129, R100 ;  /* 0x0000008163817223 */ /* 0x000fe20000010064 */
[----:B------:R-:W-:-:S05]  /*4a20*/  FSEL R97, R0, RZ, !P3 ;  /* 0x000000ff00617208 */ /* 0x000fca0005800000 */
        /* <DEDUP_REMOVED lines=8> */
[----:B0-----:R-:W-:Y:S02]  /*4ab0*/  FFMA.FTZ R139, R129, R139, R140 ;  /* 0x0000008b818b7223 */ /* 0x001fe4000001008c */
[----:B------:R-:W-:Y:S03]  /*4ac0*/  STS [R90], R11 ;  /* 0x0000000b5a007388 */ /* 0x000fe60000000800 */
[----:B------:R-:W-:-:S05]  /*4ad0*/  FSEL R142, R140, R139, !P0 ;  /* 0x0000008b8c8e7208 */ /* 0x000fca0004000000 */
[----:B------:R-:W0:Y:S04]  /*4ae0*/  SHFL.UP PT, R11, R142, 0x2, RZ ;  /* 0x044000008e0b7989 */ /* 0x000e2800000e00ff */
[----:B------:R-:W-:Y:S01]  /*4af0*/  STS [R89+0x80], R4 ;  /* 0x0000800459007388 */ /* 0x000fe20000000800 */
[----:B-1----:R-:W-:-:S03]  /*4b00*/  @P0 FMUL.FTZ R129, R129, R138 ;  /* 0x0000008a81810220 */ /* 0x002fc60000410000 */
        /* <DEDUP_REMOVED lines=8> */
[----:B------:R-:W1:Y:S01]  /*4b90*/  SHFL.UP PT, R10, R129, 0x2, RZ ;  /* 0x04400000810a7989 */ /* 0x000e6200000e00ff */
[----:B0-----:R-:W-:Y:S01]  /*4ba0*/  FFMA.FTZ R11, R129, R11, R142 ;  /* 0x0000000b810b7223 */ /* 0x001fe2000001008e */
[----:B------:R-:W-:-:S02]  /*4bb0*/  ISETP.GE.AND P0, PT, R91, 0x2, PT ;  /* 0x000000025b00780c */ /* 0x000fc40003f06270 */
[----:B------:R-:W-:Y:S04]  /*4bc0*/  STS [R80+0x500], R9 ;  /* 0x0005000950007388 */ /* 0x000fe80000000800 */
[----:B------:R0:W-:Y:S02]  /*4bd0*/  STS [R79+0x580], R130 ;  /* 0x000580824f007388 */ /* 0x0001e40000000800 */
[----:B0-----:R-:W-:-:S05]  /*4be0*/  FSEL R130, R142, R11, !P0 ;  /* 0x0000000b8e827208 */ /* 0x001fca0004000000 */
[----:B------:R-:W0:Y:S01]  /*4bf0*/  SHFL.UP PT, R9, R130, 0x4, RZ ;  /* 0x0480000082097989 */ /* 0x000e2200000e00ff */
[----:B-1----:R-:W-:-:S03]  /*4c00*/  @P0 FMUL.FTZ R129, R129, R10 ;  /* 0x0000000a81810220 */ /* 0x002fc60000410000 */
[----:B------:R-:W-:Y:S04]  /*4c10*/  STS [R78+0x600], R137 ;  /* 0x000600894e007388 */ /* 0x000fe80000000800 */
[----:B------:R-:W-:Y:S04]  /*4c20*/  STS [R77+0x680], R8 ;  /* 0x000680084d007388 */ /* 0x000fe80000000800 */
[----:B------:R-:W1:Y:S01]  /*4c30*/  SHFL.UP PT, R8, R129, 0x4, RZ ;  /* 0x0480000081087989 */ /* 0x000e6200000e00ff */
[----:B------:R-:W-:Y:S02]  /*4c40*/  ISETP.GE.AND P0, PT, R91, 0x4, PT ;  /* 0x000000045b00780c */ /* 0x000fe40003f06270 */
[----:B------:R-:W-:Y:S01]  /*4c50*/  MOV R4, UR17 ;  /* 0x0000001100047c02 */ /* 0x000fe20008000f00 */
[----:B------:R-:W-:Y:S01]  /*4c60*/  STS [R76+0x700], R7 ;  /* 0x000700074c007388 */ /* 0x000fe20000000800 */
[----:B------:R-:W-:-:S03]  /*4c70*/  MOV R5, UR19 ;  /* 0x0000001300057c02 */ /* 0x000fc60008000f00 */
[----:B------:R2:W-:Y:S01]  /*4c80*/  STS [R75+0x780], R6 ;  /* 0x000780064b007388 */ /* 0x0005e20000000800 */
[----:B------:R-:W-:Y:S01]  /*4c90*/  NOP ;  /* 0x0000000000007918 */ /* 0x000fe20000000000 */
[----:B0-----:R-:W-:Y:S02]  /*4ca0*/  FFMA.FTZ R9, R129, R9, R130 ;  /* 0x0000000981097223 */ /* 0x001fe40000010082 */
[----:B------:R0:W5:Y:S03]  /*4cb0*/  LDG.E R160, desc[UR32][R4.64] ;  /* 0x0000002004a07981 */ /* 0x000166000c1e1900 */
[----:B--2---:R-:W-:Y:S01]  /*4cc0*/  FSEL R6, R130, R9, !P0 ;  /* 0x0000000982067208 */ /* 0x004fe20004000000 */
[----:B------:R-:W2:Y:S01]  /*4cd0*/  S2UR UR14, SR_CgaCtaId ;  /* 0x00000000000e79c3 */ /* 0x000ea20000008800 */
[----:B------:R-:W-:Y:S01]  /*4ce0*/  ISETP.NE.AND P2, PT, R91, 0x1f, PT ;  /* 0x0000001f5b00780c */ /* 0x000fe20003f45270 */
[----:B------:R-:W-:Y:S01]  /*4cf0*/  UMOV UR7, 0x400 ;  /* 0x0000040000077882 */ /* 0x000fe20000000000 */
[----:B-1----:R-:W-:Y:S01]  /*4d00*/  @P0 FMUL.FTZ R129, R129, R8 ;  /* 0x0000000881810220 */ /* 0x002fe20000410000 */
[----:B------:R-:W-:Y:S01]  /*4d10*/  SHF.R.U32.HI R161, RZ, 0x5, R94 ;  /* 0x00000005ffa17819 */ /* 0x000fe2000001165e */
[----:B0-----:R-:W0:Y:S04]  /*4d20*/  SHFL.UP PT, R5, R6, 0x8, RZ ;  /* 0x0500000006057989 */ /* 0x001e2800000e00ff */
[----:B------:R-:W1:Y:S01]  /*4d30*/  SHFL.UP PT, R4, R129, 0x8, RZ ;  /* 0x0500000081047989 */ /* 0x000e6200000e00ff */
[----:B------:R-:W-:-:S03]  /*4d40*/  ISETP.GE.AND P0, PT, R91, 0x8, PT ;  /* 0x000000085b00780c */ /* 0x000fc60003f06270 */
[----:B------:R-:W-:Y:S04]  /*4d50*/  LDS R159, [R73] ;  /* 0x00000000499f7984 */ /* 0x000fe80000000800 */
[----:B------:R-:W-:Y:S04]  /*4d60*/  LDS R158, [R74+0x4] ;  /* 0x000004004a9e7984 */ /* 0x000fe80000000800 */
[----:B------:R-:W-:Y:S04]  /*4d70*/  LDS R143, [R71+0x8] ;  /* 0x00000800478f7984 */ /* 0x000fe80000000800 */
[----:B------:R-:W-:Y:S01]  /*4d80*/  LDS R142, [R72+0xc] ;  /* 0x00000c00488e7984 */ /* 0x000fe20000000800 */
[----:B0-----:R-:W-:-:S03]  /*4d90*/  FFMA.FTZ R5, R129, R5, R6 ;  /* 0x0000000581057223 */ /* 0x001fc60000010006 */
[----:B------:R-:W-:Y:S01]  /*4da0*/  LDS R141, [R69+0x10] ;  /* 0x00001000458d7984 */ /* 0x000fe20000000800 */
[----:B-1----:R-:W-:Y:S01]  /*4db0*/  @P0 FMUL.FTZ R129, R129, R4 ;  /* 0x0000000481810220 */ /* 0x002fe20000410000 */
[----:B------:R-:W-:Y:S02]  /*4dc0*/  FSEL R162, R6, R5, !P0 ;  /* 0x0000000506a27208 */ /* 0x000fe40004000000 */
[----:B------:R-:W-:Y:S04]  /*4dd0*/  LDS R140, [R70+0x14] ;  /* 0x00001400468c7984 */ /* 0x000fe80000000800 */
[----:B------:R-:W0:Y:S04]  /*4de0*/  SHFL.UP PT, R10, R129, 0x10, RZ ;  /* 0x06000000810a7989 */ /* 0x000e2800000e00ff */
[----:B------:R-:W1:Y:S01]  /*4df0*/  SHFL.UP PT, R11, R162, 0x10, RZ ;  /* 0x06000000a20b7989 */ /* 0x000e6200000e00ff */
[----:B------:R-:W-:-:S02]  /*4e00*/  ISETP.NE.AND P0, PT, RZ, UR6, PT ;  /* 0x00000006ff007c0c */ /* 0x000fc4000bf05270 */
[----:B------:R-:W-:Y:S01]  /*4e10*/  LOP3.LUT R4, R94, 0x1f, RZ, 0xc0, !PT ;  /* 0x0000001f5e047812 */ /* 0x000fe200078ec0ff */
[----:B--2---:R-:W-:Y:S01]  /*4e20*/  ULEA UR7, UR14, UR7, 0x18 ;  /* 0x000000070e077291 */ /* 0x004fe2000f8ec0ff */
[----:B------:R-:W-:Y:S02]  /*4e30*/  LDS R139, [R67+0x18] ;  /* 0x00001800438b7984 */ /* 0x000fe40000000800 */
[----:B------:R-:W-:Y:S01]  /*4e40*/  ISETP.NE.OR P0, PT, R4, RZ, !P0 ;  /* 0x000000ff0400720c */ /* 0x000fe20004705670 */
[----:B------:R-:W-:Y:S02]  /*4e50*/  HFMA2 R9, -RZ, RZ, 0, 0 ;  /* 0x00000000ff097431 */ /* 0x000fe400000001ff */
[----:B------:R-:W-:Y:S01]  /*4e60*/  IMAD.MOV.U32 R8, RZ, RZ, 0x3f800000 ;  /* 0x3f800000ff087424 */ /* 0x000fe200078e00ff */
[----:B------:R-:W-:Y:S01]  /*4e70*/  @!P2 LEA R163, R161, UR7, 0x3 ;  /* 0x00000007a1a3ac11 */ /* 0x000fe2000f8e18ff */
[----:B------:R-:W-:Y:S04]  /*4e80*/  LDS R138, [R68+0x1c] ;  /* 0x00001c00448a7984 */ /* 0x000fe80000000800 */
[----:B------:R-:W-:Y:S04]  /*4e90*/  LDS R137, [R65+0x20] ;  /* 0x0000200041897984 */ /* 0x000fe80000000800 */
[----:B------:R-:W-:Y:S01]  /*4ea0*/  LDS R136, [R66+0x24] ;  /* 0x0000240042887984 */ /* 0x000fe20000000800 */
[----:B0-----:R-:W-:-:S03]  /*4eb0*/  FMUL.FTZ R10, R129, R10 ;  /* 0x0000000a810a7220 */ /* 0x001fc60000410000 */
[----:B------:R-:W-:Y:S01]  /*4ec0*/  @!P0 LDS.64 R8, [UR9] ;  /* 0x00000009ff088984 */ /* 0x000fe20008000a00 */
[----:B-1----:R-:W-:-:S03]  /*4ed0*/  FFMA.FTZ R11, R129, R11, R162 ;  /* 0x0000000b810b7223 */ /* 0x002fc600000100a2 */
[----:B------:R-:W-:Y:S04]  /*4ee0*/  LDS R135, [R63+0x28] ;  /* 0x000028003f877984 */ /* 0x000fe80000000800 */
[----:B------:R-:W-:Y:S04]  /*4ef0*/  LDS R134, [R64+0x2c] ;  /* 0x00002c0040867984 */ /* 0x000fe80000000800 */
[----:B------:R-:W-:Y:S04]  /*4f00*/  LDS R133, [R61+0x30] ;  /* 0x000030003d857984 */ /* 0x000fe80000000800 */
[----:B------:R-:W-:Y:S04]  /*4f10*/  LDS R132, [R62+0x34] ;  /* 0x000034003e847984 */ /* 0x000fe80000000800 */
[----:B------:R-:W-:Y:S04]  /*4f20*/  LDS R131, [R59+0x38] ;  /* 0x000038003b837984 */ /* 0x000fe80000000800 */
[----:B------:R-:W-:Y:S04]  /*4f30*/  LDS R130, [R60+0x3c] ;  /* 0x00003c003c827984 */ /* 0x000fe80000000800 */
[----:B------:R-:W-:Y:S01]  /*4f40*/  @!P2 STS.64 [R163+0x1090], R10 ;  /* 0x0010900aa300a388 */ /* 0x000fe20000000a00 */
[----:B------:R-:W-:Y:S01]  /*4f50*/  BAR.SYNC.DEFER_BLOCKING 0x0 ;  /* 0x0000000000007b1d */ /* 0x000fe20000010000 */
[----:B------:R-:W-:-:S04]  /*4f60*/  ISETP.GE.AND P0, PT, R91, 0x10, PT ;  /* 0x000000105b00780c */ /* 0x000fc80003f06270 */
[----:B------:R-:W-:Y:S02]  /*4f70*/  FSEL R129, R129, R10, !P0 ;  /* 0x0000000a81817208 */ /* 0x000fe40004000000 */
[----:B------:R-:W-:Y:S01]  /*4f80*/  FSEL R162, R162, R11, !P0 ;  /* 0x0000000ba2a27208 */ /* 0x000fe20004000000 */
[----:B------:R-:W0:Y:S04]  /*4f90*/  LDS.128 R4, [UR7+0x1090] ;  /* 0x00109007ff047984 */ /* 0x000e280008000c00 */
[----:B------:R-:W-:Y:S04]  /*4fa0*/  SHFL.UP PT, R129, R129, 0x1, RZ ;  /* 0x0420000081817989 */ /* 0x000fe800000e00ff */
[----:B------:R-:W1:Y:S01]  /*4fb0*/  SHFL.UP PT, R162, R162, 0x1, RZ ;  /* 0x04200000a2a27989 */ /* 0x000e6200000e00ff */
[----:B------:R-:W-:-:S02]  /*4fc0*/  ISETP.GE.U32.AND P2, PT, R94, 0x20, PT ;  /* 0x000000205e00780c */ /* 0x000fc40003f46070 */
[----:B------:R-:W-:Y:S01]  /*4fd0*/  ISETP.NE.AND P0, PT, R161, 0x1, PT ;  /* 0x00000001a100780c */ /* 0x000fe20003f05270 */
[----:B------:R-:W-:Y:S01]  /*4fe0*/  BSSY.RECONVERGENT B0, `(.L_x_3233) ;  /* 0x0000014000007945 */ /* 0x000fe20003800200 */
[----:B------:R-:W-:Y:S02]  /*4ff0*/  ISETP.NE.AND P3, PT, R94, RZ, PT ;  /* 0x000000ff5e00720c */ /* 0x000fe40003f65270 */
[C---:B0-----:R-:W-:Y:S02]  /*5000*/  FSEL R96, R5.reuse, R96, !P0 ;  /* 0x0000006005607208 */ /* 0x041fe40004000000 */
[C---:B------:R-:W-:Y:S01]  /*5010*/  FSEL R95, R4.reuse, R95, !P0 ;  /* 0x0000005f045f7208 */ /* 0x040fe20004000000 */
[-C--:B------:R-:W-:Y:S01]  /*5020*/  FFMA.FTZ R7, R5, R6.reuse, R7 ;  /* 0x0000000605077223 */ /* 0x080fe20000010007 */
[----:B------:R-:W-:-:S03]  /*5030*/  FMUL.FTZ R6, R4, R6 ;  /* 0x0000000604067220 */ /* 0x000fc60000410000 */
[----:B-1----:R-:W-:Y:S01]  /*5040*/  @P2 FFMA.FTZ R5, R129, R96, R162 ;  /* 0x0000006081052223 */ /* 0x002fe200000100a2 */
[----:B------:R-:W-:Y:S01]  /*5050*/  @P2 ISETP.NE.AND P0, PT, R91, RZ, PT ;  /* 0x000000ff5b00220c */ /* 0x000fe20003f05270 */
[----:B------:R-:W-:-:S03]  /*5060*/  @P2 FMUL.FTZ R4, R129, R95 ;  /* 0x0000005f81042220 */ /* 0x000fc60000410000 */
[----:B------:R-:W-:Y:S02]  /*5070*/  @P2 FSEL R162, R96, R5, !P0 ;  /* 0x0000000560a22208 */ /* 0x000fe40004000000 */
        /* <DEDUP_REMOVED lines=10> */
.L_x_3234:
[----:B------:R-:W-:Y:S05]  /*5120*/  BSYNC.RECONVERGENT B0 ;  /* 0x0000000000007941 */ /* 0x000fea0003800200 */
.L_x_3233:
        /* <DEDUP_REMOVED lines=31> */
.L_x_3236:
[----:B------:R-:W-:Y:S05]  /*5320*/  BSYNC.RECONVERGENT B0 ;  /* 0x0000000000007941 */ /* 0x000fea0003800200 */
.L_x_3235:
[----:B------:R-:W-:Y:S01]  /*5330*/  ULEA UR15, UP0, UR18, UR15, 0x2 ;  /* 0x0000000f120f7291 */ /* 0x000fe2000f8010ff */
[----:B------:R-:W-:Y:S01]  /*5340*/  MOV R97, UR30 ;  /* 0x0000001e00617c02 */ /* 0x000fe20008000f00 */
        /* <DEDUP_REMOVED lines=37> */
[----:B-1----:R-:W-:Y:S01]  /*55a0*/  IADD3.X R4, PT, PT, R3, UR21, RZ, P0, !PT ;  /* 0x0000001503047c10 */ /* 0x002fe200087fe4ff */
[----:B------:R-:W-:-:S02]  /*55b0*/  UIADD3 UR8, UPT, UPT, UR8, 0x1, URZ ;  /* 0x0000000108087890 */ /* 0x000fc4000fffe0ff */
[----:B------:R-:W-:Y:S02]  /*55c0*/  UIADD3 UR9, UPT, UPT, UR9, 0x8, URZ ;  /* 0x0000000809097890 */ /* 0x000fe4000fffe0ff */
[----:B------:R-:W-:Y:S01]  /*55d0*/  UIADD3.X UR19, UPT, UPT, UR19, UR23, URZ, UP1, !UPT ;  /* 0x0000001713137290 */ /* 0x000fe20008ffe4ff */
[----:B------:R-:W-:Y:S11]  /*55e0*/  BRA.U UP0, `(.L_x_3237) ;  /* 0xffffffe9007c7547 */ /* 0x000ff6000b83ffff */
.L_x_3232:
[----:B------:R-:W-:Y:S01]  /*55f0*/  BAR.SYNC.DEFER_BLOCKING 0x0 ;  /* 0x0000000000007b1d */ /* 0x000fe20000010000 */
[C---:B------:R-:W-:Y:S01]  /*5600*/  ISETP.NE.AND P0, PT, R94.reuse, RZ, PT ;  /* 0x000000ff5e00720c */ /* 0x040fe20003f05270 */
[----:B------:R-:W-:Y:S01]  /*5610*/  USHF.L.U32 UR12, UR6, 0xa, URZ ;  /* 0x0000000a060c7899 */ /* 0x000fe200080006ff */
[----:B------:R-:W-:Y:S01]  /*5620*/  SHF.L.U32 R2, R94, 0x4, RZ ;  /* 0x000000045e027819 */ /* 0x000fe200000006ff */
[----:B------:R-:W-:Y:S02]  /*5630*/  UIADD3 UR29, UP0, UPT, UR29, 0x1000, URZ ;  /* 0x000010001d1d7890 */ /* 0x000fe4000ff1e0ff */
[----:B------:R-:W1:Y:S01]  /*5640*/  LDCU.64 UR8, c[0x0][0x478] ;  /* 0x00008f00ff0877ac */ /* 0x000e620008000a00 */
[----:B------:R-:W-:Y:S02]  /*5650*/  LOP3.LUT R3, R2, 0x3e00, RZ, 0xc0, !PT ;  /* 0x00003e0002037812 */ /* 0x000fe400078ec0ff */
[----:B------:R-:W-:Y:S01]  /*5660*/  MOV R2, UR12 ;  /* 0x0000000c00027c02 */ /* 0x000fe20008000f00 */
[----:B------:R-:W-:Y:S01]  /*5670*/  UIADD3 UR6, UPT, UPT, UR6, 0x1, URZ ;  /* 0x0000000106067890 */ /* 0x000fe2000fffe0ff */
[----:B------:R-:W-:Y:S01]  /*5680*/  LOP3.LUT R21, R3, 0x1f, R94, 0xf8, !PT ;  /* 0x0000001f03157812 */ /* 0x000fe200078ef85e */
[----:B------:R-:W-:-:S02]  /*5690*/  UIADD3.X UR31, UPT, UPT, URZ, UR31, URZ, UP0, !UPT ;  /* 0x0000001fff1f7290 */ /* 0x000fc400087fe4ff */
[----:B------:R-:W2:Y:S01]  /*56a0*/  @!P0 LDC R0, c[0x0][0x388] ;  /* 0x0000e200ff008b82 */ /* 0x000ea20000000800 */
[C---:B------:R-:W-:Y:S01]  /*56b0*/  LOP3.LUT R25, R21.reuse, 0x20, RZ, 0xfc, !PT ;  /* 0x0000002015197812 */ /* 0x040fe200078efcff */
[----:B------:R-:W-:Y:S01]  /*56c0*/  UIADD3 UR34, UP1, UPT, UR34, 0x1000, URZ ;  /* 0x0000100022227890 */ /* 0x000fe2000ff3e0ff */
[----:B------:R-:W-:Y:S01]  /*56d0*/  LOP3.LUT R23, R21, 0x40, RZ, 0xfc, !PT ;  /* 0x0000004015177812 */ /* 0x000fe200078efcff */
[----:B------:R-:W-:Y:S02]  /*56e0*/  UIADD3 UR36, UP2, UPT, UR36, 0x1000, URZ ;  /* 0x0000100024247890 */ /* 0x000fe4000ff5e0ff */
[----:B------:R-:W-:Y:S02]  /*56f0*/  UIADD3.X UR35, UPT, UPT, URZ, UR35, URZ, UP1, !UPT ;  /* 0x00000023ff237290 */ /* 0x000fe40008ffe4ff */
[----:B------:R-:W-:Y:S01]  /*5700*/  UIADD3.X UR37, UPT, UPT, URZ, UR37, URZ, UP2, !UPT ;  /* 0x00000025ff257290 */ /* 0x000fe200097fe4ff */
[----:B------:R-:W-:Y:S04]  /*5710*/  STS [R73], R42 ;  /* 0x0000002a49007388 */ /* 0x000fe80000000800 */
        /* <DEDUP_REMOVED lines=17> */
[----:B------:R-:W-:Y:S01]  /*5830*/  LDS R5, [R90] ;  /* 0x000000005a057984 */ /* 0x000fe20000000800 */
[C---:B--2---:R-:W-:Y:S02]  /*5840*/  LOP3.LUT R29, R21.reuse, 0xc0, RZ, 0xfc, !PT ;  /* 0x000000c0151d7812 */ /* 0x044fe400078efcff */
[C---:B---3--:R-:W-:Y:S01]  /*5850*/  LOP3.LUT R27, R21.reuse, 0xa0, RZ, 0xfc, !PT ;  /* 0x000000a0151b7812 */ /* 0x048fe200078efcff */
        /* <DEDUP_REMOVED lines=26> */
[----:B------:R-:W-:Y:S02]  /*5a00*/  ISETP.GE.AND P0, PT, R23, R0, PT ;  /* 0x000000001700720c */ /* 0x000fe40003f06270 */
[----:B------:R-:W-:-:S02]  /*5a10*/  LOP3.LUT R25, R21, 0x60, RZ, 0xfc, !PT ;  /* 0x0000006015197812 */ /* 0x000fc400078efcff */
[----:B------:R-:W-:Y:S02]  /*5a20*/  LOP3.LUT R23, R21, 0x80, RZ, 0xfc, !PT ;  /* 0x0000008015177812 */ /* 0x000fe400078efcff */
[-C--:B------:R-:W-:Y:S02]  /*5a30*/  ISETP.GE.AND P4, PT, R25, R0.reuse, PT ;  /* 0x000000001900720c */ /* 0x080fe40003f86270 */
[-C--:B------:R-:W-:Y:S01]  /*5a40*/  ISETP.GE.AND P6, PT, R23, R0.reuse, PT ;  /* 0x000000001700720c */ /* 0x080fe20003fc6270 */
[----:B------:R0:W-:Y:S01]  /*5a50*/  @!P2 STG.E desc[UR32][R2.64], R5 ;  /* 0x000000050200a986 */ /* 0x0001e2000c101920 */
[C---:B------:R-:W-:Y:S02]  /*5a60*/  LOP3.LUT R23, R21.reuse, 0xe0, RZ, 0xfc, !PT ;  /* 0x000000e015177812 */ /* 0x040fe400078efcff */
[----:B------:R-:W-:Y:S01]  /*5a70*/  LOP3.LUT R25, R21, 0x100, RZ, 0xfc, !PT ;  /* 0x0000010015197812 */ /* 0x000fe200078efcff */
[----:B------:R-:W-:Y:S01]  /*5a80*/  @!P1 STG.E desc[UR32][R2.64+0x80], R89 ;  /* 0x0000805902009986 */ /* 0x000fe2000c101920 */
[----:B------:R-:W-:-:S02]  /*5a90*/  ISETP.GE.AND P5, PT, R27, R0, PT ;  /* 0x000000001b00720c */ /* 0x000fc40003fa6270 */
        /* <DEDUP_REMOVED lines=9> */
[C---:B------:R-:W-:Y:S01]  /*5b30*/  LOP3.LUT R25, R21.reuse, 0x160, RZ, 0xfc, !PT ;  /* 0x0000016015197812 */ /* 0x040fe200078efcff */
[----:B------:R2:W-:Y:S01]  /*5b40*/  @!P5 STG.E desc[UR32][R2.64+0x280], R85 ;  /* 0x000280550200d986 */ /* 0x0005e2000c101920 */
[C---:B------:R-:W-:Y:S02]  /*5b50*/  LOP3.LUT R23, R21.reuse, 0x180, RZ, 0xfc, !PT ;  /* 0x0000018015177812 */ /* 0x040fe400078efcff */
[C---:B0-----:R-:W-:Y:S01]  /*5b60*/  LOP3.LUT R5, R21.reuse, 0x1a0, RZ, 0xfc, !PT ;  /* 0x000001a015057812 */ /* 0x041fe200078efcff */
[----:B------:R2:W-:Y:S01]  /*5b70*/  @!P3 STG.E desc[UR32][R2.64+0x300], R11 ;  /* 0x0003000b0200b986 */ /* 0x0005e2000c101920 */
[C---:B-1----:R-:W-:Y:S02]  /*5b80*/  LOP3.LUT R7, R21.reuse, 0x1c0, RZ, 0xfc, !PT ;  /* 0x000001c015077812 */ /* 0x042fe400078efcff */
[----:B------:R-:W-:Y:S01]  /*5b90*/  LOP3.LUT R21, R21, 0x1e0, RZ, 0xfc, !PT ;  /* 0x000001e015157812 */ /* 0x000fe200078efcff */
[----:B------:R2:W-:Y:S01]  /*5ba0*/  @!P2 STG.E desc[UR32][R2.64+0x380], R83 ;  /* 0x000380530200a986 */ /* 0x0005e2000c101920 */
[----:B------:R-:W-:-:S02]  /*5bb0*/  ISETP.GE.AND P0, PT, R27, R0, PT ;  /* 0x000000001b00720c */ /* 0x000fc40003f06270 */
[-C--:B------:R-:W-:Y:S01]  /*5bc0*/  ISETP.GE.AND P6, PT, R25, R0.reuse, PT ;  /* 0x000000001900720c */ /* 0x080fe20003fc6270 */
[----:B------:R2:W-:Y:S01]  /*5bd0*/  @!P1 STG.E desc[UR32][R2.64+0x400], R13 ;  /* 0x0004000d02009986 */ /* 0x0005e2000c101920 */
[-C--:B------:R-:W-:Y:S02]  /*5be0*/  ISETP.GE.AND P5, PT, R23, R0.reuse, PT ;  /* 0x000000001700720c */ /* 0x080fe40003fa6270 */
[-C--:B------:R-:W-:Y:S01]  /*5bf0*/  ISETP.GE.AND P3, PT, R5, R0.reuse, PT ;  /* 0x000000000500720c */ /* 0x080fe20003f66270 */
[----:B------:R2:W-:Y:S01]  /*5c00*/  @!P4 STG.E desc[UR32][R2.64+0x500], R15 ;  /* 0x0005000f0200c986 */ /* 0x0005e2000c101920 */
[-C--:B------:R-:W-:Y:S02]  /*5c10*/  ISETP.GE.AND P2, PT, R7, R0.reuse, PT ;  /* 0x000000000700720c */ /* 0x080fe40003f46270 */
[----:B------:R-:W-:-:S03]  /*5c20*/  ISETP.GE.AND P1, PT, R21, R0, PT ;  /* 0x000000001500720c */ /* 0x000fc60003f26270 */
        /* <DEDUP_REMOVED lines=8> */
.L_x_3239:
        /* <DEDUP_REMOVED lines=13> */
.L_x_5042:


//--------------------- .text._Z25selective_scan_fwd_kernelI32Selective_Scan_fwd_kernel_traitsILi64ELi16ELi1ELb0ELb0ELb1ELb1EffEEv13SSMParamsBase --------------------------
	.section	.text._Z25selective_scan_fwd_kernelI32Selective_Scan_fwd_kernel_traitsILi64ELi16ELi1ELb0ELb0ELb1ELb1EffEEv13SSMParamsBase,"ax",@progbits
	.align	128
        .global         _Z25selective_scan_fwd_kernelI32Selective_Scan_fwd_kernel_traitsILi64ELi16ELi1ELb0ELb0ELb1ELb1EffEEv13SSMParamsBase
        .type           _Z25selective_scan_fwd_kernelI32Selective_Scan_fwd_kernel_traitsILi64ELi16ELi1ELb0ELb0ELb1ELb1EffEEv13SSMParamsBase,@function
        .size           _Z25selective_scan_fwd_kernelI32Selective_Scan_fwd_kernel_traitsILi64ELi16ELi1ELb0ELb0ELb1ELb1EffEEv13SSMParamsBase,(.L_x_5043 - _Z25selective_scan_fwd_kernelI32Selective_Scan_fwd_kernel_traitsILi64ELi16ELi1ELb0ELb0ELb1ELb1EffEEv13SSMParamsBase)
        .other          _Z25selective_scan_fwd_kernelI32Selective_Scan_fwd_kernel_traitsILi64ELi16ELi1ELb0ELb0ELb1ELb1EffEEv13SSMParamsBase,@"STO_CUDA_ENTRY STV_DEFAULT"
_Z25selective_scan_fwd_kernelI32Selective_Scan_fwd_kernel_traitsILi64ELi16ELi1ELb0ELb0ELb1ELb1EffEEv13SSMParamsBase:
.text._Z25selective_scan_fwd_kernelI32Selective_Scan_fwd_kernel_traitsILi64ELi16ELi1ELb0ELb0ELb1ELb1EffEEv13SSMParamsBase:
        /* <DEDUP_REMOVED lines=64> */
[----:B------:R-:W-:Y:S01]  /*0400*/  UIMAD UR13, UR27, UR17, UR21 ;  /* 0x000000111b0d72a4 */ /* 0x000fe2000f8e0215 */
[----:B------:R-:W2:Y:S01]  /*0410*/  LDCU UR21, c[0x0][0x384] ;  /* 0x00007080ff1577ac */ /* 0x000ea20008000800 */
[----:B------:R-:W-:Y:S02]  /*0420*/  @!UP1 UIADD3 UR16, UPT, UPT, -UR16, URZ, URZ ;  /* 0x000000ff10109290 */ /* 0x000fe4000fffe1ff */
[----:B------:R-:W-:Y:S01]  /*0430*/  @!UP0 ULOP3.LUT UR16, URZ, UR32, URZ, 0x33, !UPT ;  /* 0x00000020ff108292 */ /* 0x000fe2000f8e33ff */
[----:B------:R-:W-:Y:S01]  /*0440*/  UMOV UR11, UR12 ;  /* 0x0000000c000b7c82 */ /* 0x000fe20008000000 */
[----:B------:R-:W-:Y:S01]  /*0450*/  UMOV UR12, UR20 ;  /* 0x00000014000c7c82 */ /* 0x000fe20008000000 */
[----:B------:R-:W-:Y:S02]  /*0460*/  UIMAD.WIDE.U32 UR10, UR26, UR14, UR10 ;  /* 0x0000000e1a0a72a5 */ /* 0x000fe4000f8e000a */
[----:B------:R-:W-:-:S02]  /*0470*/  USHF.R.S32.HI UR14, URZ, 0x1f, UR16 ;  /* 0x0000001fff0e7899 */ /* 0x000fc40008011410 */
[----:B------:R-:W-:Y:S02]  /*0480*/  UIMAD.WIDE.U32 UR12, UR26, UR18, UR12 ;  /* 0x000000121a0c72a5 */ /* 0x000fe4000f8e000c */
[----:B------:R-:W-:Y:S02]  /*0490*/  UIMAD UR20, UR26, UR15, UR11 ;  /* 0x0000000f1a1472a4 */ /* 0x000fe4000f8e020b */
[----:B------:R-:W-:Y:S02]  /*04a0*/  UIMAD UR11, UR14, UR30, URZ ;  /* 0x0000001e0e0b72a4 */ /* 0x000fe4000f8e02ff */
[----:B------:R-:W-:Y:S02]  /*04b0*/  UIMAD UR17, UR26, UR19, UR13 ;  /* 0x000000131a1172a4 */ /* 0x000fe4000f8e020d */
[----:B-1----:R-:W-:Y:S01]  /*04c0*/  ULEA UR13, UP0, UR10, UR4, 0x2 ;  /* 0x000000040a0d7291 */ /* 0x002fe2000f8010ff */
[----:B------:R-:W-:Y:S01]  /*04d0*/  UMOV UR14, UR22 ;  /* 0x00000016000e7c82 */ /* 0x000fe20008000000 */
[----:B------:R-:W-:Y:S01]  /*04e0*/  UMOV UR15, UR28 ;  /* 0x0000001c000f7c82 */ /* 0x000fe20008000000 */
[----:B------:R-:W-:Y:S01]  /*04f0*/  UIMAD UR19, UR16, UR31, UR11 ;  /* 0x0000001f101372a4 */ /* 0x000fe2000f8e020b */
[----:B0-----:R-:W-:Y:S01]  /*0500*/  SHF.L.U32 R0, R95, 0x4, RZ ;  /* 0x000000045f007819 */ /* 0x001fe200000006ff */
[----:B------:R-:W-:-:S02]  /*0510*/  UIMAD.WIDE.U32 UR14, UR16, UR30, UR14 ;  /* 0x0000001e100e72a5 */ /* 0x000fc4000f8e000e */
[----:B------:R-:W-:Y:S01]  /*0520*/  ULEA.HI.X UR16, UR10, UR5, UR20, 0x2, UP0 ;  /* 0x000000050a107291 */ /* 0x000fe200080f1414 */
[----:B------:R-:W-:Y:S01]  /*0530*/  LOP3.LUT R0, R0, 0x3e00, RZ, 0xc0, !PT ;  /* 0x00003e0000007812 */ /* 0x000fe200078ec0ff */
[----:B--2---:R-:W-:Y:S02]  /*0540*/  UIMAD UR5, UR27, UR21, UR26 ;  /* 0x000000151b0572a4 */ /* 0x004fe4000f8e021a */
[----:B------:R-:W-:Y:S01]  /*0550*/  ULEA UR11, UP1, UR12, UR6, 0x2 ;  /* 0x000000060c0b7291 */ /* 0x000fe2000f8210ff */
[----:B------:R-:W-:Y:S01]  /*0560*/  LOP3.LUT R0, R0, 0x1f, R95, 0xf8, !PT ;  /* 0x0000001f00007812 */ /* 0x000fe200078ef85f */
[----:B------:R-:W0:Y:S02]  /*0570*/  LDCU UR22, c[0x0][0x38c] ;  /* 0x00007180ff1677ac */ /* 0x000e240008000800 */
[----:B------:R-:W-:Y:S02]  /*0580*/  ULEA.HI.X UR17, UR12, UR7, UR17, 0x2, UP1 ;  /* 0x000000070c117291 */ /* 0x000fe400088f1411 */
[----:B------:R-:W-:Y:S01]  /*0590*/  IMAD.SHL.U32 R94, R0, 0x4, RZ ;  /* 0x00000004005e7824 */ /* 0x000fe200078e00ff */
[----:B------:R-:W-:Y:S01]  /*05a0*/  UIMAD UR7, UR5, UR29, URZ ;  /* 0x0000001d050772a4 */ /* 0x000fe2000f8e02ff */
[----:B------:R-:W-:-:S02]  /*05b0*/  UMOV UR4, URZ ;  /* 0x000000ff00047c82 */ /* 0x000fc40008000000 */
[----:B------:R-:W-:Y:S01]  /*05c0*/  UMOV UR5, URZ ;  /* 0x000000ff00057c82 */ /* 0x000fe20008000000 */
[----:B-----5:R-:W-:Y:S01]  /*05d0*/  @P0 R2UR UR4, R2 ;  /* 0x00000000020402ca */ /* 0x020fe200000e0000 */
[----:B------:R-:W-:Y:S01]  /*05e0*/  ULEA UR18, UP2, UR14, UR8, 0x2 ;  /* 0x000000080e127291 */ /* 0x000fe2000f8410ff */
[----:B------:R-:W-:Y:S01]  /*05f0*/  @P1 R2UR UR5, R4 ;  /* 0x00000000040512ca */ /* 0x000fe200000e0000 */
[----:B------:R-:W-:Y:S01]  /*0600*/  UIADD3 UR19, UPT, UPT, UR15, UR19, URZ ;  /* 0x000000130f137290 */ /* 0x000fe2000fffe0ff */
[----:B------:R-:W-:Y:S01]  /*0610*/  UMOV UR10, UR13 ;  /* 0x0000000d000a7c82 */ /* 0x000fe20008000000 */
[----:B------:R-:W-:Y:S02]  /*0620*/  UMOV UR6, URZ ;  /* 0x000000ff00067c82 */ /* 0x000fe40008000000 */
[----:B------:R-:W-:Y:S02]  /*0630*/  ULEA.HI.X UR19, UR14, UR9, UR19, 0x2, UP2 ;  /* 0x000000090e137291 */ /* 0x000fe400090f1413 */
[----:B0-----:R-:W-:-:S12]  /*0640*/  UIMAD UR7, UR7, UR22, URZ ;  /* 0x00000016070772a4 */ /* 0x001fd8000f8e02ff */
.L_x_3278:
[----:B0-----:R-:W0:Y:S01]  /*0650*/  LDCU UR20, c[0x0][0x388] ;  /* 0x00007100ff1477ac */ /* 0x001e220008000800 */
[----:B------:R-:W-:Y:S02]  /*0660*/  SHF.L.U32 R156, R95, 0x4, RZ ;  /* 0x000000045f9c7819 */ /* 0x000fe400000006ff */
[----:B------:R-:W-:Y:S02]  /*0670*/  CS2R R6, SRZ ;  /* 0x0000000000067805 */ /* 0x000fe4000001ff00 */
[----:B------:R-:W-:Y:S01]  /*0680*/  IADD3 R4, P0, PT, R94, UR10, RZ ;  /* 0x0000000a5e047c10 */ /* 0x000fe2000ff1e0ff */
[----:B------:R-:W-:Y:S01]  /*0690*/  USHF.L.U32 UR8, UR6, 0xa, URZ ;  /* 0x0000000a06087899 */ /* 0x000fe200080006ff */
[----:B------:R-:W-:Y:S02]  /*06a0*/  LOP3.LUT R20, R156, 0x3e00, RZ, 0xc0, !PT ;  /* 0x00003e009c147812 */ /* 0x000fe400078ec0ff */
[----:B------:R-:W-:Y:S02]  /*06b0*/  CS2R R10, SRZ ;  /* 0x00000000000a7805 */ /* 0x000fe4000001ff00 */
[----:B------:R-:W-:-:S02]  /*06c0*/  IADD3.X R5, PT, PT, RZ, UR16, RZ, P0, !PT ;  /* 0x00000010ff057c10 */ /* 0x000fc400087fe4ff */
[----:B------:R-:W-:Y:S02]  /*06d0*/  CS2R R14, SRZ ;  /* 0x00000000000e7805 */ /* 0x000fe4000001ff00 */
[----:B------:R-:W-:Y:S02]  /*06e0*/  LOP3.LUT R22, R20, 0x1f, R95, 0xf8, !PT ;  /* 0x0000001f14167812 */ /* 0x000fe400078ef85f */
[----:B------:R-:W-:Y:S01]  /*06f0*/  CS2R R12, SRZ ;  /* 0x00000000000c7805 */ /* 0x000fe2000001ff00 */
[----:B------:R-:W-:Y:S01]  /*0700*/  IMAD.MOV.U32 R0, RZ, RZ, RZ ;  /* 0x000000ffff007224 */ /* 0x000fe200078e00ff */
[----:B------:R-:W-:Y:S02]  /*0710*/  CS2R R8, SRZ ;  /* 0x0000000000087805 */ /* 0x000fe4000001ff00 */
[C---:B------:R-:W-:Y:S01]  /*0720*/  LOP3.LUT R149, R22.reuse, 0xe0, RZ, 0xfc, !PT ;  /* 0x000000e016957812 */ /* 0x040fe200078efcff */
[C---:B------:R-:W-:Y:S01]  /*0730*/  IMAD.SHL.U32 R94, R22.reuse, 0x4, RZ ;  /* 0x00000004165e7824 */ /* 0x040fe200078e00ff */
[----:B------:R-:W-:-:S02]  /*0740*/  LOP3.LUT R148, R22, 0x100, RZ, 0xfc, !PT ;  /* 0x0000010016947812 */ /* 0x000fc400078efcff */
[----:B------:R-:W-:Y:S02]  /*0750*/  CS2R R16, SRZ ;  /* 0x0000000000107805 */ /* 0x000fe4000001ff00 */
[----:B------:R-:W-:Y:S01]  /*0760*/  LOP3.LUT R150, R22, 0xc0, RZ, 0xfc, !PT ;  /* 0x000000c016967812 */ /* 0x000fe200078efcff */
[----:B0-----:R-:W-:Y:S01]  /*0770*/  UIADD3 UR20, UPT, UPT, -UR8, UR20, URZ ;  /* 0x0000001408147290 */ /* 0x001fe2000fffe1ff */
[----:B------:R-:W-:Y:S02]  /*0780*/  IADD3 R2, P0, PT, R94, UR11, RZ ;  /* 0x0000000b5e027c10 */ /* 0x000fe4000ff1e0ff */
[----:B------:R-:W-:Y:S02]  /*0790*/  CS2R R18, SRZ ;  /* 0x0000000000127805 */ /* 0x000fe4000001ff00 */
[----:B------:R-:W-:Y:S02]  /*07a0*/  LOP3.LUT R155, R22, 0x20, RZ, 0xfc, !PT ;  /* 0x00000020169b7812 */ /* 0x000fe400078efcff */
[----:B------:R-:W-:-:S02]  /*07b0*/  IADD3.X R3, PT, PT, RZ, UR17, RZ, P0, !PT ;  /* 0x00000011ff037c10 */ /* 0x000fc400087fe4ff */
[C---:B------:R-:W-:Y:S01]  /*07c0*/  ISETP.GE.AND P0, PT, R22.reuse, UR20, PT ;  /* 0x0000001416007c0c */ /* 0x040fe2000bf06270 */
[----:B------:R-:W-:Y:S01]  /*07d0*/  BAR.SYNC.DEFER_BLOCKING 0x0 ;  /* 0x0000000000007b1d */ /* 0x000fe20000010000 */
[C---:B------:R-:W-:Y:S02]  /*07e0*/  LOP3.LUT R151, R22.reuse, 0xa0, RZ, 0xfc, !PT ;  /* 0x000000a016977812 */ /* 0x040fe400078efcff */
[C---:B------:R-:W-:Y:S02]  /*07f0*/  LOP3.LUT R154, R22.reuse, 0x40, RZ, 0xfc, !PT ;  /* 0x00000040169a7812 */ /* 0x040fe400078efcff */
[----:B------:R-:W-:Y:S02]  /*0800*/  LOP3.LUT R152, R22, 0x80, RZ, 0xfc, !PT ;  /* 0x0000008016987812 */ /* 0x000fe400078efcff */
[----:B------:R-:W-:Y:S02]  /*0810*/  ISETP.GE.AND P1, PT, R150, UR20, PT ;  /* 0x0000001496007c0c */ /* 0x000fe4000bf26270 */
[----:B------:R-:W-:-:S02]  /*0820*/  LOP3.LUT R153, R22, 0x60, RZ, 0xfc, !PT ;  /* 0x0000006016997812 */ /* 0x000fc400078efcff */
[----:B------:R-:W-:Y:S02]  /*0830*/  ISETP.GE.AND P6, PT, R155, UR20, PT ;  /* 0x000000149b007c0c */ /* 0x000fe4000bfc6270 */
[----:B------:R-:W-:Y:S02]  /*0840*/  ISETP.GE.AND P2, PT, R151, UR20, PT ;  /* 0x0000001497007c0c */ /* 0x000fe4000bf46270 */
[----:B------:R-:W-:Y:S02]  /*0850*/  ISETP.GE.AND P5, PT, R154, UR20, PT ;  /* 0x000000149a007c0c */ /* 0x000fe4000bfa6270 */
[----:B------:R-:W-:Y:S02]  /*0860*/  ISETP.GE.AND P3, PT, R152, UR20, PT ;  /* 0x0000001498007c0c */ /* 0x000fe4000bf66270 */
[----:B------:R-:W-:Y:S02]  /*0870*/  ISETP.GE.AND P4, PT, R153, UR20, PT ;  /* 0x0000001499007c0c */ /* 0x000fe4000bf86270 */
[----:B------:R-:W-:-:S02]  /*0880*/  LOP3.LUT R147, R22, 0x120, RZ, 0xfc, !PT ;  /* 0x0000012016937812 */ /* 0x000fc400078efcff */
[C---:B------:R-:W-:Y:S01]  /*0890*/  LOP3.LUT R146, R22.reuse, 0x140, RZ, 0xfc, !PT ;  /* 0x0000014016927812 */ /* 0x040fe200078efcff */
[----:B------:R-:W2:Y:S01]  /*08a0*/  @!P0 LDG.E R7, desc[UR24][R4.64] ;  /* 0x0000001804078981 */ /* 0x000ea2000c1e1900 */
[----:B------:R-:W-:Y:S02]  /*08b0*/  ISETP.GE.AND P0, PT, R149, UR20, PT ;  /* 0x0000001495007c0c */ /* 0x000fe4000bf06270 */
[C---:B------:R-:W-:Y:S01]  /*08c0*/  LOP3.LUT R145, R22.reuse, 0x160, RZ, 0xfc, !PT ;  /* 0x0000016016917812 */ /* 0x040fe200078efcff */
[----:B------:R-:W3:Y:S01]  /*08d0*/  @!P1 LDG.E R13, desc[UR24][R4.64+0x300] ;  /* 0x00030018040d9981 */ /* 0x000ee2000c1e1900 */
[C---:B------:R-:W-:Y:S02]  /*08e0*/  LOP3.LUT R144, R22.reuse, 0x180, RZ, 0xfc, !PT ;  /* 0x0000018016907812 */ /* 0x040fe400078efcff */
[----:B------:R-:W-:Y:S01]  /*08f0*/  LOP3.LUT R143, R22, 0x1a0, RZ, 0xfc, !PT ;  /* 0x000001a0168f7812 */ /* 0x000fe200078efcff */
[----:B------:R-:W4:Y:S04]  /*0900*/  @!P6 LDG.E R0, desc[UR24][R4.64+0x80] ;  /* 0x000080180400e981 */ /* 0x000f28000c1e1900 */
[----:B------:R-:W5:Y:S04]  /*0910*/  @!P2 LDG.E R8, desc[UR24][R4.64+0x280] ;  /* 0x000280180408a981 */ /* 0x000f68000c1e1900 */
[----:B------:R-:W3:Y:S01]  /*0920*/  @!P0 LDG.E R10, desc[UR24][R4.64+0x380] ;  /* 0x00038018040a8981 */ /* 0x000ee2000c1e1900 */
[----:B------:R-:W-:-:S02]  /*0930*/  ISETP.GE.AND P0, PT, R148, UR20, PT ;  /* 0x0000001494007c0c */ /* 0x000fc4000bf06270 */
[----:B------:R-:W-:Y:S01]  /*0940*/  ISETP.GE.AND P1, PT, R146, UR20, PT ;  /* 0x0000001492007c0c */ /* 0x000fe2000bf26270 */
[----:B------:R-:W5:Y:S01]  /*0950*/  @!P5 LDG.E R9, desc[UR24][R4.64+0x100] ;  /* 0x000100180409d981 */ /* 0x000f62000c1e1900 */
[----:B------:R-:W-:-:S03]  /*0960*/  ISETP.GE.AND P2, PT, R145, UR20, PT ;  /* 0x0000001491007c0c */ /* 0x000fc6000bf46270 */
[----:B------:R-:W3:Y:S01]  /*0970*/  @!P3 LDG.E R11, desc[UR24][R4.64+0x200] ;  /* 0x00020018040bb981 */ /* 0x000ee2000c1e1900 */
[----:B------:R-:W-:-:S03]  /*0980*/  ISETP.GE.AND P3, PT, R144, UR20, PT ;  /* 0x0000001490007c0c */ /* 0x000fc6000bf66270 */
[----:B------:R-:W3:Y:S04]  /*0990*/  @!P4 LDG.E R6, desc[UR24][R4.64+0x180] ;  /* 0x000180180406c981 */ /* 0x000ee8000c1e1900 */
[----:B------:R-:W3:Y:S01]  /*09a0*/  @!P0 LDG.E R15, desc[UR24][R4.64+0x400] ;  /* 0x00040018040f8981 */ /* 0x000ee2000c1e1900 */
[----:B------:R-:W-:Y:S02]  /*09b0*/  ISETP.GE.AND P0, PT, R147, UR20, PT ;  /* 0x0000001493007c0c */ /* 0x000fe4000bf06270 */
[C---:B------:R-:W-:Y:S01]  /*09c0*/  LOP3.LUT R93, R22.reuse, 0x1c0, RZ, 0xfc, !PT ;  /* 0x000001c0165d7812 */ /* 0x040fe200078efcff */
[----:B------:R-:W3:Y:S01]  /*09d0*/  @!P1 LDG.E R17, desc[UR24][R4.64+0x500] ;  /* 0x0005001804119981 */ /* 0x000ee2000c1e1900 */
[----:B------:R-:W-:Y:S02]  /*09e0*/  LOP3.LUT R92, R22, 0x1e0, RZ, 0xfc, !PT ;  /* 0x000001e0165c7812 */ /* 0x000fe400078efcff */
[----:B------:R-:W-:Y:S01]  /*09f0*/  ISETP.GE.AND P4, PT, R143, UR20, PT ;  /* 0x000000148f007c0c */ /* 0x000fe2000bf86270 */
[----:B------:R-:W3:Y:S01]  /*0a00*/  @!P2 LDG.E R14, desc[UR24][R4.64+0x580] ;  /* 0x00058018040ea981 */ /* 0x000ee2000c1e1900 */
[----:B------:R-:W-:-:S02]  /*0a10*/  ISETP.GE.AND P5, PT, R93, UR20, PT ;  /* 0x000000145d007c0c */ /* 0x000fc4000bfa6270 */
[----:B------:R-:W-:Y:S01]  /*0a20*/  ISETP.GE.AND P6, PT, R92, UR20, PT ;  /* 0x000000145c007c0c */ /* 0x000fe2000bfc6270 */
[----:B------:R-:W3:Y:S04]  /*0a30*/  @!P3 LDG.E R19, desc[UR24][R4.64+0x600] ;  /* 0x000600180413b981 */ /* 0x000ee8000c1e1900 */
[----:B------:R-:W3:Y:S01]  /*0a40*/  @!P0 LDG.E R12, desc[UR24][R4.64+0x480] ;  /* 0x00048018040c8981 */ /* 0x000ee2000c1e1900 */
[----:B------:R-:W-:-:S03]  /*0a50*/  IMAD.MOV.U32 R21, RZ, RZ, RZ ;  /* 0x000000ffff157224 */ /* 0x000fc600078e00ff */
        /* <DEDUP_REMOVED lines=48> */
[----:B------:R-:W-:Y:S01]  /*0d60*/  IMAD.MOV.U32 R23, RZ, RZ, RZ ;  /* 0x000000ffff177224 */ /* 0x000fe200078e00ff */
[----:B------:R-:W-:Y:S02]  /*0d70*/  P2R R30, PR, RZ, 0x2 ;  /* 0x00000002ff1e7803 */ /* 0x000fe40000000000 */
[----:B------:R-:W-:Y:S02]  /*0d80*/  ISETP.GE.AND P1, PT, R155, UR20, PT ;  /* 0x000000149b007c0c */ /* 0x000fe4000bf26270 */
[----:B------:R-:W-:Y:S01]  /*0d90*/  CS2R R24, SRZ ;  /* 0x0000000000187805 */ /* 0x000fe2000001ff00 */
[----:B--2---:R0:W-:Y:S04]  /*0da0*/  STS [R90], R7 ;  /* 0x000000075a007388 */ /* 0x0041e80000000800 */
[----:B----4-:R-:W-:Y:S01]  /*0db0*/  STS [R89+0x80], R0 ;  /* 0x0000800059007388 */ /* 0x010fe20000000800 */
[----:B0-----:R-:W-:-:S05]  /*0dc0*/  VIADD R7, R20, 0x160 ;  /* 0x0000016014077836 */ /* 0x001fca0000000000 */
[----:B------:R-:W-:Y:S01]  /*0dd0*/  LEA.HI.SX32 R7, R7, R20, 0x1b ;  /* 0x0000001407077211 */ /* 0x000fe200078fdaff */
[----:B-----5:R0:W-:Y:S03]  /*0de0*/  STS [R88+0x100], R9 ;  /* 0x0001000958007388 */ /* 0x0201e60000000800 */
[----:B------:R-:W-:Y:S01]  /*0df0*/  LEA R79, R7, UR21, 0x2 ;  /* 0x00000015074f7c11 */ /* 0x000fe2000f8e10ff */
[----:B---3--:R-:W-:Y:S01]  /*0e00*/  STS [R87+0x180], R6 ;  /* 0x0001800657007388 */ /* 0x008fe20000000800 */
        /* <DEDUP_REMOVED lines=85> */
[----:B------:R-:W-:-:S04]  /*1360*/  CS2R R20, SRZ ;  /* 0x0000000000147805 */ /* 0x000fc8000001ff00 */
[----:B------:R-:W2:Y:S01]  /*1370*/  @!P0 LDG.E R23, desc[UR24][R2.64] ;  /* 0x0000001802178981 */ /* 0x000ea2000c1e1900 */
[----:B------:R-:W-:-:S03]  /*1380*/  ISETP.GE.AND P0, PT, R154, UR20, PT ;  /* 0x000000149a007c0c */ /* 0x000fc6000bf06270 */
[----:B------:R-:W3:Y:S01]  /*1390*/  @!P1 LDG.E R18, desc[UR24][R2.64+0x80] ;  /* 0x0000801802129981 */ /* 0x000ee2000c1e1900 */
[----:B------:R-:W-:-:S09]  /*13a0*/  ISETP.GE.AND P1, PT, R153, UR20, PT ;  /* 0x0000001499007c0c */ /* 0x000fd2000bf26270 */
        /* <DEDUP_REMOVED lines=13> */
[----:B------:R-:W-:-:S09]  /*1480*/  ISETP.NE.AND P1, PT, R30, RZ, PT ;  /* 0x000000ff1e00720c */ /* 0x000fd20003f25270 */
[----:B------:R-:W5:Y:S01]  /*1490*/  @!P0 LDG.E R29, desc[UR24][R2.64+0x400] ;  /* 0x00040018021d8981 */ /* 0x000f62000c1e1900 */
[----:B------:R-:W-:Y:S02]  /*14a0*/  ISETP.NE.AND P0, PT, R28, RZ, PT ;  /* 0x000000ff1c00720c */ /* 0x000fe40003f05270 */
[----:B------:R-:W-:Y:S02]  /*14b0*/  CS2R R30, SRZ ;  /* 0x00000000001e7805 */ /* 0x000fe4000001ff00 */
[----:B------:R-:W-:Y:S02]  /*14c0*/  MOV R28, RZ ;  /* 0x000000ff001c7202 */ /* 0x000fe40000000f00 */
[----:B------:R-:W-:Y:S02]  /*14d0*/  CS2R R32, SRZ ;  /* 0x0000000000207805 */ /* 0x000fe4000001ff00 */
[----:B------:R-:W-:Y:S01]  /*14e0*/  CS2R R34, SRZ ;  /* 0x0000000000227805 */ /* 0x000fe2000001ff00 */
        /* <DEDUP_REMOVED lines=88> */
.L_x_3241:
[----:B------:R-:W-:Y:S05]  /*1a70*/  BSYNC.RECONVERGENT B0 ;  /* 0x0000000000007941 */ /* 0x000fea0003800200 */
.L_x_3240:
        /* <DEDUP_REMOVED lines=34> */
.L_x_3243:
[----:B------:R-:W-:Y:S05]  /*1ca0*/  BSYNC.RECONVERGENT B0 ;  /* 0x0000000000007941 */ /* 0x000fea0003800200 */
.L_x_3242:
        /* <DEDUP_REMOVED lines=36> */
.L_x_3245:
[----:B------:R-:W-:Y:S05]  /*1ef0*/  BSYNC.RECONVERGENT B0 ;  /* 0x0000000000007941 */ /* 0x000fea0003800200 */
.L_x_3244:
        /* <DEDUP_REMOVED lines=34> */
.L_x_3247:
[----:B------:R-:W-:Y:S05]  /*2120*/  BSYNC.RECONVERGENT B0 ;  /* 0x0000000000007941 */ /* 0x000fea0003800200 */
.L_x_3246:
        /* <DEDUP_REMOVED lines=36> */
.L_x_3249:
[----:B------:R-:W-:Y:S05]  /*2370*/  BSYNC.RECONVERGENT B0 ;  /* 0x0000000000007941 */ /* 0x000fea0003800200 */
.L_x_3248:
        /* <DEDUP_REMOVED lines=34> */
.L_x_3251:
[----:B------:R-:W-:Y:S05]  /*25a0*/  BSYNC.RECONVERGENT B0 ;  /* 0x0000000000007941 */ /* 0x000fea0003800200 */
.L_x_3250:
        /* <DEDUP_REMOVED lines=36> */
.L_x_3253:
[----:B------:R-:W-:Y:S05]  /*27f0*/  BSYNC.RECONVERGENT B0 ;  /* 0x0000000000007941 */ /* 0x000fea0003800200 */
.L_x_3252:
        /* <DEDUP_REMOVED lines=34> */
.L_x_3255:
[----:B------:R-:W-:Y:S05]  /*2a20*/  BSYNC.RECONVERGENT B0 ;  /* 0x0000000000007941 */ /* 0x000fea0003800200 */
.L_x_3254:
        /* <DEDUP_REMOVED lines=36> */
.L_x_3257:
[----:B------:R-:W-:Y:S05]  /*2c70*/  BSYNC.RECONVERGENT B0 ;  /* 0x0000000000007941 */ /* 0x000fea0003800200 */
.L_x_3256:
        /* <DEDUP_REMOVED lines=34> */
.L_x_3259:
[----:B------:R-:W-:Y:S05]  /*2ea0*/  BSYNC.RECONVERGENT B0 ;  /* 0x0000000000007941 */ /* 0x000fea0003800200 */
.L_x_3258:
        /* <DEDUP_REMOVED lines=39> */
.L_x_3261:
[----:B------:R-:W-:Y:S05]  /*3120*/  BSYNC.RECONVERGENT B0 ;  /* 0x0000000000007941 */ /* 0x000fea0003800200 */
.L_x_3260:
        /* <DEDUP_REMOVED lines=32> */
.L_x_3263:
[----:B------:R-:W-:Y:S05]  /*3330*/  BSYNC.RECONVERGENT B0 ;  /* 0x0000000000007941 */ /* 0x000fea0003800200 */
.L_x_3262:
        /* <DEDUP_REMOVED lines=32> */
.L_x_3265:
[----:B------:R-:W-:Y:S05]  /*3540*/  BSYNC.RECONVERGENT B0 ;  /* 0x0000000000007941 */ /* 0x000fea0003800200 */
.L_x_3264:
        /* <DEDUP_REMOVED lines=32> */
.L_x_3267:
[----:B------:R-:W-:Y:S05]  /*3750*/  BSYNC.RECONVERGENT B0 ;  /* 0x0000000000007941 */ /* 0x000fea0003800200 */
.L_x_3266:
        /* <DEDUP_REMOVED lines=32> */
.L_x_3269:
[----:B------:R-:W-:Y:S05]  /*3960*/  BSYNC.RECONVERGENT B0 ;  /* 0x0000000000007941 */ /* 0x000fea0003800200 */
.L_x_3268:
        /* <DEDUP_REMOVED lines=32> */
.L_x_3271:
[----:B------:R-:W-:Y:S05]  /*3b70*/  BSYNC.RECONVERGENT B0 ;  /* 0x0000000000007941 */ /* 0x000fea0003800200 */
.L_x_3270:
        /* <DEDUP_REMOVED lines=24> */
[----:B------:R-:W1:Y:S01]  /*3d00*/  LDCU.64 UR28, c[0x0][0x448] ;  /* 0x00008900ff1c77ac */ /* 0x000e620008000a00 */
[----:B------:R-:W-:Y:S01]  /*3d10*/  FMUL.FTZ R22, R15, R54 ;  /* 0x000000360f167220 */ /* 0x000fe20000410000 */
[----:B------:R-:W-:Y:S01]  /*3d20*/  FMUL.FTZ R15, R6, R47 ;  /* 0x0000002f060f7220 */ /* 0x000fe20000410000 */
[----:B------:R-:W-:Y:S01]  /*3d30*/  IADD3 R6, P0, P2, R94, 0x400, R3 ;  /* 0x000004005e067810 */ /* 0x000fe20007a1e003 */
        /* <DEDUP_REMOVED lines=14> */
[----:B------:R-:W0:Y:S01]  /*3e20*/  LDCU.64 UR36, c[0x0][0x3c0] ;  /* 0x00007800ff2477ac */ /* 0x000e220008000a00 */
[----:B------:R-:W-:Y:S01]  /*3e30*/  FMUL.FTZ R13, R4, R45 ;  /* 0x0000002d040d7220 */ /* 0x000fe20000410000 */
[----:B------:R-:W-:Y:S01]  /*3e40*/  FMUL.FTZ R12, R5, R44 ;  /* 0x0000002c050c7220 */ /* 0x000fe20000410000 */
[----:B------:R-:W-:Y:S01]  /*3e50*/  FMUL.FTZ R0, R0, R43 ;  /* 0x0000002b00007220 */ /* 0x000fe20000410000 */
[----:B------:R-:W5:Y:S01]  /*3e60*/  LDCU.64 UR38, c[0x0][0x3e0] ;  /* 0x00007c00ff2677ac */ /* 0x000f620008000a00 */
[----:B------:R-:W-:Y:S01]  /*3e70*/  IADD3.X R7, PT, PT, RZ, UR19, RZ, P0, P2 ;  /* 0x00000013ff077c10 */ /* 0x000fe200087e44ff */
[----:B------:R-:W-:-:S02]  /*3e80*/  UIMAD UR22, UR26, UR15, UR9 ;  /* 0x0000000f1a1672a4 */ /* 0x000fc4000f8e0209 */
[----:B-1----:R-:W-:Y:S02]  /*3e90*/  ULEA UR15, UP0, UR8, UR28, 0x2 ;  /* 0x0000001c080f7291 */ /* 0x002fe4000f8010ff */
[----:B--2---:R-:W-:Y:S02]  /*3ea0*/  UIMAD.WIDE.U32 UR12, UR26, UR30, URZ ;  /* 0x0000001e1a0c72a5 */ /* 0x004fe4000f8e00ff */
[----:B------:R-:W-:Y:S02]  /*3eb0*/  ULEA.HI.X UR22, UR8, UR29, UR22, 0x2, UP0 ;  /* 0x0000001d08167291 */ /* 0x000fe400080f1416 */
[----:B------:R-:W-:Y:S02]  /*3ec0*/  UISETP.LT.AND UP0, UPT, UR23, 0x1, UPT ;  /* 0x000000011700788c */ /* 0x000fe4000bf01270 */
[----:B------:R-:W-:Y:S02]  /*3ed0*/  UIMAD UR31, UR26, UR31, UR13 ;  /* 0x0000001f1a1f72a4 */ /* 0x000fe4000f8e020d */
[----:B---3--:R-:W-:-:S02]  /*3ee0*/  ULEA UR13, UP1, UR12, UR32, 0x2 ;  /* 0x000000200c0d7291 */ /* 0x008fc4000f8210ff */
[----:B------:R-:W-:Y:S02]  /*3ef0*/  USEL UR8, UR23, 0x1, !UP0 ;  /* 0x0000000117087887 */ /* 0x000fe4000c000000 */
[----:B------:R-:W-:Y:S02]  /*3f00*/  UIMAD UR30, UR6, UR23, URZ ;  /* 0x00000017061e72a4 */ /* 0x000fe4000f8e02ff */
[----:B------:R-:W-:Y:S02]  /*3f10*/  ULEA.HI.X UR14, UR12, UR33, UR31, 0x2, UP1 ;  /* 0x000000210c0e7291 */ /* 0x000fe400088f141f */
[----:B------:R-:W-:Y:S01]  /*3f20*/  UIADD3 UR9, UPT, UPT, UR21, 0x10b0, URZ ;  /* 0x000010b015097890 */ /* 0x000fe2000fffe0ff */
[----:B------:R-:W1:Y:S01]  /*3f30*/  LDCU.64 UR40, c[0x0][0x480] ;  /* 0x00009000ff2877ac */ /* 0x000e620008000a00 */
[----:B----4-:R-:W-:Y:S02]  /*3f40*/  USHF.L.U64.HI UR29, UR34, 0x2, UR35 ;  /* 0x00000002221d7899 */ /* 0x010fe40008010223 */
[----:B0-----:R-:W-:-:S02]  /*3f50*/  USHF.L.U64.HI UR28, UR36, 0x2, UR37 ;  /* 0x00000002241c7899 */ /* 0x001fc40008010225 */
[----:B-----5:R-:W-:Y:S02]  /*3f60*/  USHF.L.U64.HI UR23, UR38, 0x2, UR39 ;  /* 0x0000000226177899 */ /* 0x020fe40008010227 */
[----:B------:R-:W-:-:S12]  /*3f70*/  UIADD3 UR8, UPT, UPT, -UR8, URZ, URZ ;  /* 0x000000ff08087290 */ /* 0x000fd8000fffe1ff */
.L_x_3277:
[----:B------:R-:W-:Y:S01]  /*3f80*/  IMAD.U32 R2, RZ, RZ, UR13 ;  /* 0x0000000dff027e24 */ /* 0x000fe2000f8e00ff */
[----:B------:R-:W-:-:S05]  /*3f90*/  MOV R3, UR14 ;  /* 0x0000000e00037c02 */ /* 0x000fca0008000f00 */
[----:B0-----:R0:W2:Y:S01]  /*3fa0*/  LDG.E R98, desc[UR24][R2.64] ;  /* 0x0000001802627981 */ /* 0x0010a2000c1e1900 */
[----:B------:R-:W-:Y:S01]  /*3fb0*/  ISETP.GE.AND P4, PT, R155, UR20, PT ;  /* 0x000000149b007c0c */ /* 0x000fe2000bf86270 */
[----:B------:R-:W-:Y:S01]  /*3fc0*/  HFMA2 R139, -RZ, RZ, 0, 0 ;  /* 0x00000000ff8b7431 */ /* 0x000fe200000001ff */
[----:B------:R-:W-:Y:S02]  /*3fd0*/  ISETP.GE.AND P3, PT, R154, UR20, PT ;  /* 0x000000149a007c0c */ /* 0x000fe4000bf66270 */
[----:B------:R-:W-:Y:S02]  /*3fe0*/  CS2R R4, SRZ ;  /* 0x0000000000047805 */ /* 0x000fe4000001ff00 */
[----:B------:R-:W-:Y:S02]  /*3ff0*/  ISETP.GE.AND P2, PT, R153, UR20, PT ;  /* 0x0000001499007c0c */ /* 0x000fe4000bf46270 */
[----:B------:R-:W-:Y:S02]  /*4000*/  CS2R R136, SRZ ;  /* 0x0000000000887805 */ /* 0x000fe4000001ff00 */
[----:B------:R-:W-:-:S02]  /*4010*/  ISETP.GE.AND P0, PT, R152, UR20, PT ;  /* 0x0000001498007c0c */ /* 0x000fc4000bf06270 */
[----:B------:R-:W-:Y:S01]  /*4020*/  ISETP.GE.AND P6, PT, R151, UR20, PT ;  /* 0x0000001497007c0c */ /* 0x000fe2000bfc6270 */
[----:B0-----:R-:W-:Y:S01]  /*4030*/  IMAD.MOV.U32 R3, RZ, RZ, R7 ;  /* 0x000000ffff037224 */ /* 0x001fe200078e0007 */
[----:B------:R-:W-:Y:S02]  /*4040*/  MOV R2, R6 ;  /* 0x0000000600027202 */ /* 0x000fe40000000f00 */
[----:B------:R-:W-:-:S03]  /*4050*/  ISETP.GE.AND P5, PT, R150, UR20, PT ;  /* 0x0000001496007c0c */ /* 0x000fc6000bfa6270 */
[----:B------:R-:W3:Y:S04]  /*4060*/  @!P1 LDG.E R5, desc[UR24][R2.64+-0x400] ;  /* 0xfffc001802059981 */ /* 0x000ee8000c1e1900 */
[----:B------:R-:W4:Y:S01]  /*4070*/  @!P4 LDG.E R4, desc[UR24][R2.64+-0x380] ;  /* 0xfffc80180204c981 */ /* 0x000f22000c1e1900 */
[----:B------:R-:W-:Y:S02]  /*4080*/  ISETP.GE.AND P4, PT, R149, UR20, PT ;  /* 0x0000001495007c0c */ /* 0x000fe4000bf86270 */
[----:B------:R-:W-:Y:S01]  /*4090*/  CS2R R134, SRZ ;  /* 0x0000000000867805 */ /* 0x000fe2000001ff00 */
[----:B------:R-:W4:Y:S01]  /*40a0*/  @!P3 LDG.E R139, desc[UR24][R2.64+-0x300] ;  /* 0xfffd0018028bb981 */ /* 0x000f22000c1e1900 */
[----:B------:R-:W-:Y:S02]  /*40b0*/  CS2R R132, SRZ ;  /* 0x0000000000847805 */ /* 0x000fe4000001ff00 */
[----:B------:R-:W-:-:S02]  /*40c0*/  CS2R R130, SRZ ;  /* 0x0000000000827805 */ /* 0x000fc4000001ff00 */
[----:B------:R-:W-:Y:S01]  /*40d0*/  ISETP.GE.AND P3, PT, R148, UR20, PT ;  /* 0x0000001494007c0c */ /* 0x000fe2000bf66270 */
[----:B------:R-:W4:Y:S01]  /*40e0*/  @!P2 LDG.E R136, desc[UR24][R2.64+-0x280] ;  /* 0xfffd80180288a981 */ /* 0x000f22000c1e1900 */
[----:B------:R-:W-:-:S03]  /*40f0*/  ISETP.GE.AND P2, PT, R147, UR20, PT ;  /* 0x0000001493007c0c */ /* 0x000fc6000bf46270 */
[----:B------:R-:W4:Y:S01]  /*4100*/  @!P0 LDG.E R135, desc[UR24][R2.64+-0x200] ;  /* 0xfffe001802878981 */ /* 0x000f22000c1e1900 */
[----:B------:R-:W-:-:S03]  /*4110*/  ISETP.GE.AND P0, PT, R146, UR20, PT ;  /* 0x0000001492007c0c */ /* 0x000fc6000bf06270 */
[----:B------:R-:W4:Y:S01]  /*4120*/  @!P6 LDG.E R132, desc[UR24][R2.64+-0x180] ;  /* 0xfffe80180284e981 */ /* 0x000f22000c1e1900 */
[----:B------:R-:W-:-:S03]  /*4130*/  ISETP.GE.AND P6, PT, R145, UR20, PT ;  /* 0x0000001491007c0c */ /* 0x000fc6000bfc6270 */
[----:B------:R-:W4:Y:S01]  /*4140*/  @!P5 LDG.E R133, desc[UR24][R2.64+-0x100] ;  /* 0xffff00180285d981 */ /* 0x000f22000c1e1900 */
[----:B------:R-:W-:Y:S02]  /*4150*/  CS2R R10, SRZ ;  /* 0x00000000000a7805 */ /* 0x000fe4000001ff00 */
[----:B------:R-:W-:Y:S01]  /*4160*/  ISETP.GE.AND P5, PT, R144, UR20, PT ;  /* 0x0000001490007c0c */ /* 0x000fe2000bfa6270 */
[----:B------:R-:W4:Y:S04]  /*4170*/  @!P4 LDG.E R130, desc[UR24][R2.64+-0x80] ;  /* 0xffff80180282c981 */ /* 0x000f28000c1e1900 */
[----:B------:R-:W4:Y:S04]  /*4180*/  @!P3 LDG.E R131, desc[UR24][R2.64] ;  /* 0x000000180283b981 */ /* 0x000f28000c1e1900 */
[----:B------:R-:W4:Y:S01]  /*4190*/  @!P2 LDG.E R134, desc[UR24][R2.64+0x80] ;  /* 0x000080180286a981 */ /* 0x000f22000c1e1900 */
[----:B------:R-:W-:-:S03]  /*41a0*/  ISETP.GE.AND P4, PT, R143, UR20, PT ;  /* 0x000000148f007c0c */ /* 0x000fc6000bf86270 */
[----:B------:R-:W4:Y:S04]  /*41b0*/  @!P0 LDG.E R137, desc[UR24][R2.64+0x100] ;  /* 0x0001001802898981 */ /* 0x000f28000c1e1900 */
[----:B------:R-:W4:Y:S01]  /*41c0*/  @!P6 LDG.E R10, desc[UR24][R2.64+0x180] ;  /* 0x00018018020ae981 */ /* 0x000f22000c1e1900 */
[----:B------:R-:W-:-:S03]  /*41d0*/  CS2R R8, SRZ ;  /* 0x0000000000087805 */ /* 0x000fc6000001ff00 */
[----:B------:R-:W4:Y:S04]  /*41e0*/  @!P5 LDG.E R11, desc[UR24][R2.64+0x200] ;  /* 0x00020018020bd981 */ /* 0x000f28000c1e1900 */
[----:B------:R-:W4:Y:S01]  /*41f0*/  @!P4 LDG.E R8, desc[UR24][R2.64+0x280] ;  /* 0x000280180208c981 */ /* 0x000f22000c1e1900 */
[----:B------:R-:W-:Y:S02]  /*4200*/  ISETP.GE.AND P3, PT, R93, UR20, PT ;  /* 0x000000145d007c0c */ /* 0x000fe4000bf66270 */
[----:B------:R-:W-:Y:S02]  /*4210*/  ISETP.GE.AND P2, PT, R92, UR20, PT ;  /* 0x000000145c007c0c */ /* 0x000fe4000bf46270 */
[----:B------:R-:W-:-:S09]  /*4220*/  MOV R6, RZ ;  /* 0x000000ff00067202 */ /* 0x000fd20000000f00 */
[----:B------:R-:W4:Y:S04]  /*4230*/  @!P3 LDG.E R9, desc[UR24][R2.64+0x300] ;  /* 0x000300180209b981 */ /* 0x000f28000c1e1900 */
[----:B------:R-:W4:Y:S01]  /*4240*/  @!P2 LDG.E R6, desc[UR24][R2.64+0x380] ;  /* 0x000380180206a981 */ /* 0x000f22000c1e1900 */
[----:B------:R-:W-:-:S05]  /*4250*/  VIADD R99, R156, 0x1 ;  /* 0x000000019c637836 */ /* 0x000fca0000000000 */
[----:B------:R-:W-:Y:S02]  /*4260*/  ISETP.GE.U32.AND P4, PT, R99, UR20, PT ;  /* 0x0000001463007c0c */ /* 0x000fe4000bf86070 */
[----:B------:R-:W-:-:S04]  /*4270*/  IADD3 R99, PT, PT, R156, 0x3, RZ ;  /* 0x000000039c637810 */ /* 0x000fc80007ffe0ff */
[----:B------:R-:W-:Y:S02]  /*4280*/  ISETP.GE.U32.AND P2, PT, R99, UR20, PT ;  /* 0x0000001463007c0c */ /* 0x000fe4000bf46070 */
[----:B------:R-:W-:-:S04]  /*4290*/  ISETP.GE.U32.AND P5, PT, R156, UR20, PT ;  /* 0x000000149c007c0c */ /* 0x000fc8000bfa6070 */
[----:B------:R-:W-:Y:S02]  /*42a0*/  FSEL R128, R26, RZ, !P5 ;  /* 0x000000ff1a807208 */ /* 0x000fe40006800000 */
[----:B------:R-:W-:Y:S02]  /*42b0*/  FSEL R127, R25, RZ, !P4 ;  /* 0x000000ff197f7208 */ /* 0x000fe40006000000 */
[----:B------:R-:W-:Y:S01]  /*42c0*/  FSEL R123, R23, RZ, !P2 ;  /* 0x000000ff177b7208 */ /* 0x000fe20005000000 */
[----:B--2---:R-:W-:-:S04]  /*42d0*/  FMUL.FTZ R7, R98, 1.4426950216293334961 ;  /* 0x3fb8aa3b62077820 */ /* 0x004fc80000410000 */
[C---:B------:R-:W-:Y:S01]  /*42e0*/  FMUL.FTZ R100, R7.reuse, R58 ;  /* 0x0000003a07647220 */ /* 0x040fe20000410000 */
[----:B------:R-:W-:-:S05]  /*42f0*/  FMUL.FTZ R101, R7, R57 ;  /* 0x0000003907657220 */ /* 0x000fca0000410000 */
[----:B------:R-:W0:Y:S01]  /*4300*/  MUFU.EX2 R100, R100 ;  /* 0x0000006400647308 */ /* 0x000e220000000800 */
[----:B------:R-:W-:-:S07]  /*4310*/  IADD3 R98, PT, PT, R156, 0x2, RZ ;  /* 0x000000029c627810 */ /* 0x000fce0007ffe0ff */
[----:B------:R-:W2:Y:S01]  /*4320*/  MUFU.EX2 R101, R101 ;  /* 0x0000006500657308 */ /* 0x000ea20000000800 */
[C---:B------:R-:W-:Y:S01]  /*4330*/  FMUL.FTZ R102, R7.reuse, R56 ;  /* 0x0000003807667220 */ /* 0x040fe20000410000 */
[C---:B------:R-:W-:Y:S01]  /*4340*/  FMUL.FTZ R99, R7.reuse, R52 ;  /* 0x0000003407637220 */ /* 0x040fe20000410000 */
[----:B------:R-:W-:Y:S01]  /*4350*/  ISETP.GE.U32.AND P0, PT, R98, UR20, PT ;  /* 0x0000001462007c0c */ /* 0x000fe2000bf06070 */
[----:B------:R-:W-:Y:S02]  /*4360*/  VIADD R98, R156, 0x4 ;  /* 0x000000049c627836 */ /* 0x000fe40000000000 */
[C---:B------:R-:W-:Y:S01]  /*4370*/  FMUL.FTZ R103, R7.reuse, R55 ;  /* 0x0000003707677220 */ /* 0x040fe20000410000 */
[C---:B------:R-:W-:Y:S01]  /*4380*/  FMUL.FTZ R104, R7.reuse, R54 ;  /* 0x0000003607687220 */ /* 0x040fe20000410000 */
[----:B------:R-:W1:Y:S01]  /*4390*/  MUFU.EX2 R102, R102 ;  /* 0x0000006600667308 */ /* 0x000e620000000800 */
[----:B0-----:R-:W-:Y:S01]  /*43a0*/  FSEL R129, R100, 1, !P5 ;  /* 0x3f80000064817808 */ /* 0x001fe20006800000 */
[----:B------:R-:W-:Y:S01]  /*43b0*/  FMUL.FTZ R100, R7, R51 ;  /* 0x0000003307647220 */ /* 0x000fe20000410000 */
[----:B------:R-:W-:-:S02]  /*43c0*/  ISETP.GE.U32.AND P3, PT, R98, UR20, PT ;  /* 0x0000001462007c0c */ /* 0x000fc4000bf66070 */
[----:B------:R-:W-:-:S03]  /*43d0*/  IADD3 R98, PT, PT, R156, 0x5, RZ ;  /* 0x000000059c627810 */ /* 0x000fc60007ffe0ff */
[----:B------:R-:W0:Y:S01]  /*43e0*/  MUFU.EX2 R99, R99 ;  /* 0x0000006300637308 */ /* 0x000e220000000800 */
[----:B--2---:R-:W-:Y:S01]  /*43f0*/  FSEL R126, R101, 1, !P4 ;  /* 0x3f800000657e7808 */ /* 0x004fe20006000000 */
[C---:B------:R-:W-:Y:S01]  /*4400*/  FMUL.FTZ R101, R7.reuse, R50 ;  /* 0x0000003207657220 */ /* 0x040fe20000410000 */
[----:B------:R-:W-:Y:S01]  /*4410*/  FMUL.FTZ R105, R7, R53 ;  /* 0x0000003507697220 */ /* 0x000fe20000410000 */
[----:B------:R-:W-:-:S04]  /*4420*/  ISETP.GE.U32.AND P5, PT, R98, UR20, PT ;  /* 0x0000001462007c0c */ /* 0x000fc8000bfa6070 */
[----:B------:R-:W2:Y:S01]  /*4430*/  MUFU.EX2 R103, R103 ;  /* 0x0000006700677308 */ /* 0x000ea20000000800 */
[----:B------:R-:W-:-:S07]  /*4440*/  IADD3 R98, PT, PT, R156, 0x6, RZ ;  /* 0x000000069c627810 */ /* 0x000fce0007ffe0ff */
[----:B------:R-:W3:Y:S01]  /*4450*/  MUFU.EX2 R104, R104 ;  /* 0x0000006800687308 */ /* 0x000ee20000000800 */
[----:B------:R-:W-:Y:S01]  /*4460*/  ISETP.GE.U32.AND P4, PT, R98, UR20, PT ;  /* 0x0000001462007c0c */ /* 0x000fe2000bf86070 */
[----:B------:R-:W-:-:S06]  /*4470*/  VIADD R98, R156, 0x7 ;  /* 0x000000079c627836 */ /* 0x000fcc0000000000 */
[----:B------:R-:W3:Y:S01]  /*4480*/  MUFU.EX2 R100, R100 ;  /* 0x0000006400647308 */ /* 0x000ee20000000800 */
[----:B------:R-:W-:-:S07]  /*4490*/  FSEL R125, R24, RZ, !P0 ;  /* 0x000000ff187d7208 */ /* 0x000fce0004000000 */
[----:B------:R-:W3:Y:S01]  /*44a0*/  MUFU.EX2 R101, R101 ;  /* 0x0000006500657308 */ /* 0x000ee20000000800 */
[----:B-1----:R-:W-:Y:S02]  /*44b0*/  FSEL R124, R102, 1, !P0 ;  /* 0x3f800000667c7808 */ /* 0x002fe40004000000 */
[----:B0-----:R-:W-:-:S05]  /*44c0*/  FSEL R116, R99, 1, !P4 ;  /* 0x3f80000063747808 */ /* 0x001fca0006000000 */
[----:B------:R-:W0:Y:S01]  /*44d0*/  MUFU.EX2 R105, R105 ;  /* 0x0000006900697308 */ /* 0x000e220000000800 */
[----:B------:R-:W-:Y:S01]  /*44e0*/  ISETP.GE.U32.AND P0, PT, R98, UR20, PT ;  /* 0x0000001462007c0c */ /* 0x000fe2000bf06070 */
[----:B------:R-:W-:Y:S01]  /*44f0*/  FFMA.FTZ R99, R128, R126, R127 ;  /* 0x0000007e80637223 */ /* 0x000fe2000001007f */
[----:B------:R-:W-:Y:S01]  /*4500*/  IADD3 R98, PT, PT, R156, 0x8, RZ ;  /* 0x000000089c627810 */ /* 0x000fe20007ffe0ff */
[----:B------:R-:W-:Y:S01]  /*4510*/  FMUL.FTZ R102, R7, R49 ;  /* 0x0000003107667220 */ /* 0x000fe20000410000 */
[----:B--2---:R-:W-:Y:S01]  /*4520*/  FSEL R122, R103, 1, !P2 ;  /* 0x3f800000677a7808 */ /* 0x004fe20005000000 */
[----:B------:R-:W-:Y:S01]  /*4530*/  FFMA.FTZ R99, R124, R99, R125 ;  /* 0x000000637c637223 */ /* 0x000fe2000001007d */
[----:B------:R-:W-:Y:S01]  /*4540*/  ISETP.GE.U32.AND P2, PT, R98, UR20, PT ;  /* 0x0000001462007c0c */ /* 0x000fe2000bf46070 */
[----:B------:R-:W-:Y:S01]  /*4550*/  FMUL.FTZ R108, R7, R48 ;  /* 0x00000030076c7220 */ /* 0x000fe20000410000 */
[----:B------:R-:W-:Y:S01]  /*4560*/  IADD3 R98, PT, PT, R156, 0x9, RZ ;  /* 0x000000099c627810 */ /* 0x000fe20007ffe0ff */
[----:B------:R-:W1:Y:S01]  /*4570*/  MUFU.EX2 R102, R102 ;  /* 0x0000006600667308 */ /* 0x000e620000000800 */
[----:B------:R-:W-:-:S02]  /*4580*/  FSEL R121, R22, RZ, !P3 ;  /* 0x000000ff16797208 */ /* 0x000fc40005800000 */
[----:B---3--:R-:W-:Y:S02]  /*4590*/  FSEL R120, R104, 1, !P3 ;  /* 0x3f80000068787808 */ /* 0x008fe40005800000 */
[----:B------:R-:W-:Y:S01]  /*45a0*/  FSEL R114, R100, 1, !P0 ;  /* 0x3f80000064727808 */ /* 0x000fe20004000000 */
[----:B------:R-:W-:Y:S01]  /*45b0*/  FFMA.FTZ R100, R122, R99, R123 ;  /* 0x000000637a647223 */ /* 0x000fe2000001007b */
[----:B------:R-:W-:Y:S01]  /*45c0*/  FSEL R112, R101, 1, !P2 ;  /* 0x3f80000065707808 */ /* 0x000fe20005000000 */
[----:B------:R-:W-:Y:S01]  /*45d0*/  FMUL.FTZ R101, R129, R126 ;  /* 0x0000007e81657220 */ /* 0x000fe20000410000 */
[----:B------:R-:W-:Y:S01]  /*45e0*/  ISETP.GE.U32.AND P3, PT, R98, UR20, PT ;  /* 0x0000001462007c0c */ /* 0x000fe2000bf66070 */
[----:B------:R-:W-:Y:S01]  /*45f0*/  VIADD R98, R156, 0xa ;  /* 0x0000000a9c627836 */ /* 0x000fe20000000000 */
[----:B------:R-:W-:Y:S01]  /*4600*/  FSEL R119, R21, RZ, !P5 ;  /* 0x000000ff15777208 */ /* 0x000fe20006800000 */
[----:B------:R-:W-:Y:S01]  /*4610*/  FMUL.FTZ R106, R7, R47 ;  /* 0x0000002f076a7220 */ /* 0x000fe20000410000 */
[----:B0-----:R-:W-:Y:S01]  /*4620*/  FSEL R118, R105, 1, !P5 ;  /* 0x3f80000069767808 */ /* 0x001fe20006800000 */
[----:B------:R-:W-:Y:S01]  /*4630*/  FFMA.FTZ R100, R120, R100, R121 ;  /* 0x0000006478647223 */ /* 0x000fe20000010079 */
[----:B------:R-:W0:Y:S01]  /*4640*/  MUFU.EX2 R108, R108 ;  /* 0x0000006c006c7308 */ /* 0x000e220000000800 */
[----:B------:R-:W-:Y:S01]  /*4650*/  FMUL.FTZ R101, R124, R101 ;  /* 0x000000657c657220 */ /* 0x000fe20000410000 */
[----:B------:R-:W-:Y:S01]  /*4660*/  FSEL R117, R20, RZ, !P4 ;  /* 0x000000ff14757208 */ /* 0x000fe20006000000 */
[----:B------:R-:W-:Y:S01]  /*4670*/  FMUL.FTZ R104, R7, R46 ;  /* 0x0000002e07687220 */ /* 0x000fe20000410000 */
[----:B------:R-:W-:Y:S01]  /*4680*/  FFMA.FTZ R100, R118, R100, R119 ;  /* 0x0000006476647223 */ /* 0x000fe20000010077 */
[----:B------:R-:W-:Y:S01]  /*4690*/  ISETP.GE.U32.AND P5, PT, R98, UR20, PT ;  /* 0x0000001462007c0c */ /* 0x000fe2000bfa6070 */
[----:B------:R-:W-:Y:S01]  /*46a0*/  FMUL.FTZ R101, R122, R101 ;  /* 0x000000657a657220 */ /* 0x000fe20000410000 */
[----:B------:R-:W-:Y:S01]  /*46b0*/  IADD3 R98, PT, PT, R156, 0xb, RZ ;  /* 0x0000000b9c627810 */ /* 0x000fe20007ffe0ff */
[----:B------:R-:W2:Y:S01]  /*46c0*/  MUFU.EX2 R106, R106 ;  /* 0x0000006a006a7308 */ /* 0x000ea20000000800 */
[----:B------:R-:W-:Y:S01]  /*46d0*/  FSEL R115, R19, RZ, !P0 ;  /* 0x000000ff13737208 */ /* 0x000fe20004000000 */
[----:B------:R-:W-:Y:S01]  /*46e0*/  FFMA.FTZ R100, R116, R100, R117 ;  /* 0x0000006474647223 */ /* 0x000fe20000010075 */
[----:B------:R-:W-:Y:S01]  /*46f0*/  ISETP.GE.U32.AND P4, PT, R98, UR20, PT ;  /* 0x0000001462007c0c */ /* 0x000fe2000bf86070 */
[----:B------:R-:W-:Y:S01]  /*4700*/  FMUL.FTZ R99, R7, R45 ;  /* 0x0000002d07637220 */ /* 0x000fe20000410000 */
[----:B------:R-:W-:Y:S01]  /*4710*/  FMUL.FTZ R103, R120, R101 ;  /* 0x0000006578677220 */ /* 0x000fe20000410000 */
[----:B------:R-:W-:-:S02]  /*4720*/  IADD3 R98, PT, PT, R156, 0xc, RZ ;  /* 0x0000000c9c627810 */ /* 0x000fc40007ffe0ff */
[----:B------:R-:W3:Y:S01]  /*4730*/  MUFU.EX2 R104, R104 ;  /* 0x0000006800687308 */ /* 0x000ee20000000800 */
[----:B------:R-:W-:Y:S01]  /*4740*/  FSEL R113, R18, RZ, !P2 ;  /* 0x000000ff12717208 */ /* 0x000fe20005000000 */
[----:B------:R-:W-:Y:S01]  /*4750*/  FMUL.FTZ R101, R7, R44 ;  /* 0x0000002c07657220 */ /* 0x000fe20000410000 */
[----:B------:R-:W-:Y:S01]  /*4760*/  FFMA.FTZ R100, R114, R100, R115 ;  /* 0x0000006472647223 */ /* 0x000fe20000010073 */
[----:B-1----:R-:W-:Y:S01]  /*4770*/  FSEL R110, R102, 1, !P3 ;  /* 0x3f800000666e7808 */ /* 0x002fe20005800000 */
[----:B------:R-:W-:Y:S01]  /*4780*/  FMUL.FTZ R103, R118, R103 ;  /* 0x0000006776677220 */ /* 0x000fe20000410000 */
[----:B------:R-:W-:Y:S02]  /*4790*/  ISETP.GE.U32.AND P0, PT, R98, UR20, PT ;  /* 0x0000001462007c0c */ /* 0x000fe4000bf06070 */
[----:B------:R1:W4:Y:S01]  /*47a0*/  MUFU.EX2 R102, R99 ;  /* 0x0000006300667308 */ /* 0x0003220000000800 */
[----:B------:R-:W-:Y:S01]  /*47b0*/  FSEL R111, R17, RZ, !P3 ;  /* 0x000000ff116f7208 */ /* 0x000fe20005800000 */
[----:B------:R-:W-:-:S02]  /*47c0*/  VIADD R98, R156, 0xd ;  /* 0x0000000d9c627836 */ /* 0x000fc40000000000 */
[----:B------:R-:W-:Y:S01]  /*47d0*/  FFMA.FTZ R100, R112, R100, R113 ;  /* 0x0000006470647223 */ /* 0x000fe20000010071 */
[----:B------:R-:W-:Y:S01]  /*47e0*/  FMUL.FTZ R7, R7, R43 ;  /* 0x0000002b07077220 */ /* 0x000fe20000410000 */
[----:B------:R-:W-:Y:S01]  /*47f0*/  FMUL.FTZ R103, R116, R103 ;  /* 0x0000006774677220 */ /* 0x000fe20000410000 */
[----:B------:R-:W-:Y:S01]  /*4800*/  FSEL R109, R16, RZ, !P5 ;  /* 0x000000ff106d7208 */ /* 0x000fe20006800000 */
[----:B------:R-:W4:Y:S01]  /*4810*/  MUFU.EX2 R101, R101 ;  /* 0x0000006500657308 */ /* 0x000f220000000800 */
[----:B0-----:R-:W-:Y:S01]  /*4820*/  FSEL R108, R108, 1, !P5 ;  /* 0x3f8000006c6c7808 */ /* 0x001fe20006800000 */
[----:B------:R-:W-:Y:S01]  /*4830*/  FFMA.FTZ R100, R110, R100, R111 ;  /* 0x000000646e647223 */ /* 0x000fe2000001006f */
[----:B------:R-:W-:Y:S01]  /*4840*/  ISETP.GE.U32.AND P2, PT, R98, UR20, PT ;  /* 0x0000001462007c0c */ /* 0x000fe2000bf46070 */
[----:B------:R-:W-:Y:S01]  /*4850*/  FMUL.FTZ R103, R114, R103 ;  /* 0x0000006772677220 */ /* 0x000fe20000410000 */
[----:B------:R-:W-:Y:S01]  /*4860*/  IADD3 R98, PT, PT, R156, 0xe, RZ ;  /* 0x0000000e9c627810 */ /* 0x000fe20007ffe0ff */
[----:B------:R-:W-:Y:S01]  /*4870*/  FFMA.FTZ R100, R108, R100, R109 ;  /* 0x000000646c647223 */ /* 0x000fe2000001006d */
[----:B------:R-:W-:Y:S01]  /*4880*/  FSEL R107, R15, RZ, !P4 ;  /* 0x000000ff0f6b7208 */ /* 0x000fe20006000000 */
[----:B------:R-:W0:Y:S01]  /*4890*/  MUFU.EX2 R7, R7 ;  /* 0x0000000700077308 */ /* 0x000e220000000800 */
[----:B--2---:R-:W-:Y:S01]  /*48a0*/  FSEL R106, R106, 1, !P4 ;  /* 0x3f8000006a6a7808 */ /* 0x004fe20006000000 */
[----:B------:R-:W-:Y:S01]  /*48b0*/  FMUL.FTZ R103, R112, R103 ;  /* 0x0000006770677220 */ /* 0x000fe20000410000 */
[----:B------:R-:W-:-:S02]  /*48c0*/  ISETP.GE.U32.AND P6, PT, R98, UR20, PT ;  /* 0x0000001462007c0c */ /* 0x000fc4000bfc6070 */
[----:B------:R-:W-:Y:S01]  /*48d0*/  IADD3 R98, PT, PT, R156, 0xf, RZ ;  /* 0x0000000f9c627810 */ /* 0x000fe20007ffe0ff */
[----:B------:R-:W-:Y:S01]  /*48e0*/  FFMA.FTZ R100, R106, R100, R107 ;  /* 0x000000646a647223 */ /* 0x000fe2000001006b */
[----:B------:R-:W-:Y:S02]  /*48f0*/  FSEL R105, R14, RZ, !P0 ;  /* 0x000000ff0e697208 */ /* 0x000fe40004000000 */
[----:B---3--:R-:W-:Y:S01]  /*4900*/  FSEL R104, R104, 1, !P0 ;  /* 0x3f80000068687808 */ /* 0x008fe20004000000 */
[----:B-1----:R-:W-:Y:S01]  /*4910*/  FMUL.FTZ R99, R110, R103 ;  /* 0x000000676e637220 */ /* 0x002fe20000410000 */
[----:B------:R-:W-:Y:S02]  /*4920*/  ISETP.GE.U32.AND P3, PT, R98, UR20, PT ;  /* 0x0000001462007c0c */ /* 0x000fe4000bf66070 */
[----:B------:R-:W-:Y:S01]  /*4930*/  FSEL R103, R13, RZ, !P2 ;  /* 0x000000ff0d677208 */ /* 0x000fe20005000000 */
[----:B------:R-:W-:Y:S01]  /*4940*/  FFMA.FTZ R98, R104, R100, R105 ;  /* 0x0000006468627223 */ /* 0x000fe20000010069 */
[----:B----4-:R-:W-:Y:S01]  /*4950*/  FSEL R102, R102, 1, !P2 ;  /* 0x3f80000066667808 */ /* 0x010fe20005000000 */
[----:B------:R-:W-:Y:S01]  /*4960*/  FMUL.FTZ R99, R108, R99 ;  /* 0x000000636c637220 */ /* 0x000fe20000410000 */
[----:B------:R-:W-:-:S02]  /*4970*/  FSEL R101, R101, 1, !P6 ;  /* 0x3f80000065657808 */ /* 0x000fc40007000000 */
[----:B------:R-:W-:Y:S01]  /*4980*/  FSEL R100, R12, RZ, !P6 ;  /* 0x000000ff0c647208 */ /* 0x000fe20007000000 */
[----:B------:R-:W-:Y:S01]  /*4990*/  FFMA.FTZ R98, R102, R98, R103 ;  /* 0x0000006266627223 */ /* 0x000fe20000010067 */
[----:B------:R-:W-:Y:S01]  /*49a0*/  FMUL.FTZ R141, R106, R99 ;  /* 0x000000636a8d7220 */ /* 0x000fe20000410000 */
[----:B0-----:R-:W-:Y:S02]  /*49b0*/  FSEL R99, R7, 1, !P3 ;  /* 0x3f80000007637808 */ /* 0x001fe40005800000 */
[----:B------:R-:W-:Y:S01]  /*49c0*/  FFMA.FTZ R7, R101, R98, R100 ;  /* 0x0000006265077223 */ /* 0x000fe20000010064 */
[----:B------:R-:W-:Y:S01]  /*49d0*/  FSEL R98, R0, RZ, !P3 ;  /* 0x000000ff00627208 */ /* 0x000fe20005800000 */
[----:B------:R-:W-:-:S04]  /*49e0*/  FMUL.FTZ R141, R104, R141 ;  /* 0x0000008d688d7220 */ /* 0x000fc80000410000 */
[----:B------:R-:W-:Y:S01]  /*49f0*/  FFMA.FTZ R140, R99, R7, R98 ;  /* 0x00000007638c7223 */ /* 0x000fe20000010062 */
[----:B------:R-:W-:-:S04]  /*4a00*/  FMUL.FTZ R138, R102, R141 ;  /* 0x0000008d668a7220 */ /* 0x000fc80000410000 */
[----:B------:R-:W0:Y:S01]  /*4a10*/  SHFL.UP PT, R141, R140, 0x1, RZ ;  /* 0x042000008c8d7989 */ /* 0x000e2200000e00ff */
[----:B------:R-:W-:-:S04]  /*4a20*/  FMUL.FTZ R138, R101, R138 ;  /* 0x0000008a658a7220 */ /* 0x000fc80000410000 */
[----:B------:R-:W-:-:S05]  /*4a30*/  FMUL.FTZ R7, R99, R138 ;  /* 0x0000008a63077220 */ /* 0x000fca0000410000 */
[----:B------:R-:W1:Y:S01]  /*4a40*/  SHFL.UP PT, R138, R7, 0x1, RZ ;  /* 0x04200000078a7989 */ /* 0x000e6200000e00ff */
[----:B------:R-:W-:-:S03]  /*4a50*/  ISETP.GE.AND P0, PT, R91, 0x1, PT ;  /* 0x000000015b00780c */ /* 0x000fc60003f06270 */
[----:B------:R-:W-:Y:S01]  /*4a60*/  STS [R90], R5 ;  /* 0x000000055a007388 */ /* 0x000fe20000000800 */
[----:B0-----:R-:W-:-:S03]  /*4a70*/  FFMA.FTZ R141, R7, R141, R140 ;  /* 0x0000008d078d7223 */ /* 0x001fc6000001008c */
[----:B------:R-:W-:Y:S02]  /*4a80*/  STS [R89+0x80], R4 ;  /* 0x0000800459007388 */ /* 0x000fe40000000800 */
[----:B------:R-:W-:Y:S02]  /*4a90*/  FSEL R142, R140, R141, !P0 ;  /* 0x0000008d8c8e7208 */ /* 0x000fe40004000000 */
[----:B------:R-:W-:Y:S04]  /*4aa0*/  STS [R88+0x100], R139 ;  /* 0x0001008b58007388 */ /* 0x000fe80000000800 */
[----:B------:R-:W-:Y:S04]  /*4ab0*/  STS [R87+0x180], R136 ;  /* 0x0001808857007388 */ /* 0x000fe80000000800 */
[----:B------:R-:W0:Y:S01]  /*4ac0*/  SHFL.UP PT, R136, R142, 0x2, RZ ;  /* 0x044000008e887989 */ /* 0x000e2200000e00ff */
[----:B-1----:R-:W-:-:S03]  /*4ad0*/  @P0 FMUL.FTZ R7, R7, R138 ;  /* 0x0000008a07070220 */ /* 0x002fc60000410000 */
[----:B------:R-:W-:Y:S04]  /*4ae0*/  STS [R86+0x200], R135 ;  /* 0x0002008756007388 */ /* 0x000fe80000000800 */
[----:B------:R-:W-:Y:S04]  /*4af0*/  STS [R85+0x280], R132 ;  /* 0x0002808455007388 */ /* 0x000fe80000000800 */
[----:B------:R-:W-:Y:S04]  /*4b00*/  STS [R84+0x300], R133 ;  /* 0x0003008554007388 */ /* 0x000fe80000000800 */
[----:B------:R-:W-:Y:S04]  /*4b10*/  STS [R83+0x380], R130 ;  /* 0x0003808253007388 */ /* 0x000fe80000000800 */
[----:B------:R-:W1:Y:S01]  /*4b20*/  SHFL.UP PT, R130, R7, 0x2, RZ ;  /* 0x0440000007827989 */ /* 0x000e6200000e00ff */
[----:B------:R-:W-:-:S03]  /*4b30*/  ISETP.GE.AND P0, PT, R91, 0x2, PT ;  /* 0x000000025b00780c */ /* 0x000fc60003f06270 */
[----:B------:R0:W-:Y:S04]  /*4b40*/  STS [R82+0x400], R131 ;  /* 0x0004008352007388 */ /* 0x0001e80000000800 */
[----:B------:R-:W-:Y:S01]  /*4b50*/  STS [R81+0x480], R134 ;  /* 0x0004808651007388 */ /* 0x000fe20000000800 */
[----:B0-----:R-:W-:-:S03]  /*4b60*/  FFMA.FTZ R131, R7, R136, R142 ;  /* 0x0000008807837223 */ /* 0x001fc6000001008e */
        /* <DEDUP_REMOVED lines=8> */
[----:B------:R-:W-:Y:S01]  /*4bf0*/  ISETP.GE.AND P0, PT, R91, 0x4, PT ;  /* 0x000000045b00780c */ /* 0x000fe20003f06270 */
[----:B------:R-:W-:Y:S01]  /*4c00*/  IMAD.U32 R4, RZ, RZ, UR15 ;  /* 0x0000000fff047e24 */ /* 0x000fe2000f8e00ff */
[----:B------:R-:W-:Y:S01]  /*4c10*/  MOV R5, UR22 ;  /* 0x0000001600057c02 */ /* 0x000fe20008000f00 */
[----:B------:R-:W-:Y:S04]  /*4c20*/  STS [R76+0x700], R9 ;  /* 0x000700094c007388 */ /* 0x000fe80000000800 */
[----:B------:R2:W-:Y:S01]  /*4c30*/  STS [R75+0x780], R6 ;  /* 0x000780064b007388 */ /* 0x0005e20000000800 */
[----:B------:R-:W-:Y:S01]  /*4c40*/  NOP ;  /* 0x0000000000007918 */ /* 0x000fe20000000000 */
[----:B0-----:R-:W-:-:S02]  /*4c50*/  FFMA.FTZ R131, R7, R131, R10 ;  /* 0x0000008307837223 */ /* 0x001fc4000001000a */
        /* <DEDUP_REMOVED lines=9> */
[----:B------:R-:W-:Y:S01]  /*4cf0*/  ISETP.GE.AND P0, PT, R91, 0x8, PT ;  /* 0x000000085b00780c */ /* 0x000fe20003f06270 */
[----:B------:R-:W-:-:S02]  /*4d00*/  IMAD.MOV.U32 R9, RZ, RZ, RZ ;  /* 0x000000ffff097224 */ /* 0x000fc400078e00ff */
        /* <DEDUP_REMOVED lines=16> */
[----:B------:R-:W-:Y:S01]  /*4e10*/  HFMA2 R8, -RZ, RZ, 1.875, 0 ;  /* 0x3f800000ff087431 */ /* 0x000fe200000001ff */
[----:B------:R-:W-:Y:S01]  /*4e20*/  LDS R138, [R68+0x1c] ;  /* 0x00001c00448a7984 */ /* 0x000fe20000000800 */
[----:B------:R-:W-:-:S03]  /*4e30*/  @!P3 LEA R165, R161, UR21, 0x3 ;  /* 0x00000015a1a5bc11 */ /* 0x000fc6000f8e18ff */
        /* <DEDUP_REMOVED lines=27> */
[C---:B-1----:R-:W-:Y:S01]  /*4ff0*/  @P2 FFMA.FTZ R5, R162.reuse, R96, R163 ;  /* 0x00000060a2052223 */ /* 0x042fe200000100a3 */
[----:B------:R-:W-:Y:S01]  /*5000*/  @P2 ISETP.NE.AND P0, PT, R91, RZ, PT ;  /* 0x000000ff5b00220c */ /* 0x000fe20003f05270 */
[----:B------:R-:W-:-:S03]  /*5010*/  @P2 FMUL.FTZ R4, R162, R97 ;  /* 0x00000061a2042220 */ /* 0x000fc60000410000 */
        /* <DEDUP_REMOVED lines=11> */
.L_x_3274:
[----:B------:R-:W-:Y:S05]  /*50d0*/  BSYNC.RECONVERGENT B0 ;  /* 0x0000000000007941 */ /* 0x000fea0003800200 */
.L_x_3273:
        /* <DEDUP_REMOVED lines=31> */
.L_x_3276:
[----:B------:R-:W-:Y:S05]  /*52d0*/  BSYNC.RECONVERGENT B0 ;  /* 0x0000000000007941 */ /* 0x000fea0003800200 */
.L_x_3275:
[----:B------:R-:W-:Y:S01]  /*52e0*/  ULEA UR13, UP0, UR34, UR13, 0x2 ;  /* 0x0000000d220d7291 */ /* 0x000fe2000f8010ff */
[----:B-1----:R-:W-:Y:S01]  /*52f0*/  MOV R5, UR38 ;  /* 0x0000002600057c02 */ /* 0x002fe20008000f00 */
        /* <DEDUP_REMOVED lines=42> */
.L_x_3272:
[----:B------:R-:W-:Y:S01]  /*55a0*/  BAR.SYNC.DEFER_BLOCKING 0x0 ;  /* 0x0000000000007b1d */ /* 0x000fe20000010000 */
[C---:B------:R-:W-:Y:S01]  /*55b0*/  ISETP.NE.AND P0, PT, R95.reuse, RZ, PT ;  /* 0x000000ff5f00720c */ /* 0x040fe20003f05270 */
[----:B------:R-:W-:Y:S01]  /*55c0*/  USHF.L.U32 UR8, UR6, 0xa, URZ ;  /* 0x0000000a06087899 */ /* 0x000fe200080006ff */
[----:B------:R-:W-:Y:S01]  /*55d0*/  MOV R2, UR20 ;  /* 0x0000001400027c02 */ /* 0x000fe20008000f00 */
[----:B------:R-:W-:Y:S02]  /*55e0*/  IMAD.SHL.U32 R0, R95, 0x10, RZ ;  /* 0x000000105f007824 */ /* 0x000fe400078e00ff */
[----:B------:R-:W-:Y:S01]  /*55f0*/  HFMA2 R26, -RZ, RZ, 0, 0 ;  /* 0x00000000ff1a7431 */ /* 0x000fe200000001ff */
[----:B------:R-:W1:Y:S02]  /*5600*/  LDCU.128 UR12, c[0x0][0x420] ;  /* 0x00008400ff0c77ac */ /* 0x000e640008000c00 */
[----:B------:R-:W-:Y:S01]  /*5610*/  LOP3.LUT R0, R0, 0x3e00, RZ, 0xc0, !PT ;  /* 0x00003e0000007812 */ /* 0x000fe200078ec0ff */
[----:B------:R-:W-:Y:S01]  /*5620*/  UMOV UR9, URZ ;  /* 0x000000ff00097c82 */ /* 0x000fe20008000000 */
[----:B------:R-:W2:Y:S02]  /*5630*/  LDCU.64 UR28, c[0x0][0x478] ;  /* 0x00008f00ff1c77ac */ /* 0x000ea40008000a00 */
[----:B0-----:R-:W-:-:S04]  /*5640*/  LOP3.LUT R9, R0, 0x1f, R95, 0xf8, !PT ;  /* 0x0000001f00097812 */ /* 0x001fc800078ef85f */
[C---:B------:R-:W-:Y:S02]  /*5650*/  LOP3.LUT R6, R9.reuse, 0x1a0, RZ, 0xfc, !PT ;  /* 0x000001a009067812 */ /* 0x040fe400078efcff */
[C---:B------:R-:W-:Y:S02]  /*5660*/  LOP3.LUT R7, R9.reuse, 0x120, RZ, 0xfc, !PT ;  /* 0x0000012009077812 */ /* 0x040fe400078efcff */
[C---:B------:R-:W-:Y:S02]  /*5670*/  LOP3.LUT R0, R9.reuse, 0x1c0, RZ, 0xfc, !PT ;  /* 0x000001c009007812 */ /* 0x040fe400078efcff */
[C---:B------:R-:W-:Y:S01]  /*5680*/  LOP3.LUT R8, R9.reuse, 0xc0, RZ, 0xfc, !PT ;  /* 0x000000c009087812 */ /* 0x040fe200078efcff */
[----:B------:R-:W-:Y:S01]  /*5690*/  STS [R73], R42 ;  /* 0x0000002a49007388 */ /* 0x000fe20000000800 */
[----:B-1----:R-:W-:Y:S01]  /*56a0*/  UIMAD.WIDE.U32 UR22, UR27, UR12, UR8 ;  /* 0x0000000c1b1672a5 */ /* 0x002fe2000f8e0008 */
[C---:B------:R-:W-:Y:S02]  /*56b0*/  LOP3.LUT R12, R9.reuse, 0x140, RZ, 0xfc, !PT ;  /* 0x00000140090c7812 */ /* 0x040fe400078efcff */
[----:B------:R-:W-:Y:S01]  /*56c0*/  STS [R74+0x4], R41 ;  /* 0x000004294a007388 */ /* 0x000fe20000000800 */
[----:B------:R-:W-:Y:S01]  /*56d0*/  UIMAD UR23, UR27, UR13, UR23 ;  /* 0x0000000d1b1772a4 */ /* 0x000fe2000f8e0217 */
[----:B------:R-:W-:-:S02]  /*56e0*/  LOP3.LUT R14, R9, 0x80, RZ, 0xfc, !PT ;  /* 0x00000080090e7812 */ /* 0x000fc400078efcff */
[----:B------:R-:W-:Y:S01]  /*56f0*/  STS [R71+0x8], R40 ;  /* 0x0000082847007388 */ /* 0x000fe20000000800 */
[----:B------:R-:W-:Y:S01]  /*5700*/  UIMAD.WIDE.U32 UR22, UR26, UR14, UR22 ;  /* 0x0000000e1a1672a5 */ /* 0x000fe2000f8e0016 */
[C---:B------:R-:W-:Y:S02]  /*5710*/  LOP3.LUT R15, R9.reuse, 0x60, RZ, 0xfc, !PT ;  /* 0x00000060090f7812 */ /* 0x040fe400078efcff */
[----:B------:R-:W-:Y:S01]  /*5720*/  STS [R72+0xc], R39 ;  /* 0x00000c2748007388 */ /* 0x000fe20000000800 */
[----:B------:R-:W-:Y:S01]  /*5730*/  UIMAD UR23, UR26, UR15, UR23 ;  /* 0x0000000f1a1772a4 */ /* 0x000fe2000f8e0217 */
[C---:B------:R-:W-:Y:S01]  /*5740*/  LOP3.LUT R13, R9.reuse, 0x100, RZ, 0xfc, !PT ;  /* 0x00000100090d7812 */ /* 0x040fe200078efcff */
[----:B------:R-:W0:Y:S01]  /*5750*/  LDCU.128 UR12, c[0x0][0x410] ;  /* 0x00008200ff0c77ac */ /* 0x000e220008000c00 */
[----:B------:R-:W-:Y:S01]  /*5760*/  STS [R69+0x10], R38 ;  /* 0x0000102645007388 */ /* 0x000fe20000000800 */
[C---:B------:R-:W-:Y:S02]  /*5770*/  IADD3 R3, P2, PT, R9.reuse, UR22, RZ ;  /* 0x0000001609037c10 */ /* 0x040fe4000ff5e0ff */
[----:B------:R-:W-:Y:S01]  /*5780*/  LOP3.LUT R10, R9, 0x40, RZ, 0xfc, !PT ;  /* 0x00000040090a7812 */ /* 0x000fe200078efcff */
[----:B------:R-:W-:Y:S01]  /*5790*/  STS [R70+0x14], R37 ;  /* 0x0000142546007388 */ /* 0x000fe20000000800 */
[----:B------:R-:W-:-:S02]  /*57a0*/  IADD3.X R4, PT, PT, RZ, UR23, RZ, P2, !PT ;  /* 0x00000017ff047c10 */ /* 0x000fc400097fe4ff */
[C---:B------:R-:W-:Y:S01]  /*57b0*/  LOP3.LUT R11, R9.reuse, 0x160, RZ, 0xfc, !PT ;  /* 0x00000160090b7812 */ /* 0x040fe200078efcff */
[----:B------:R-:W-:Y:S01]  /*57c0*/  STS [R67+0x18], R36 ;  /* 0x0000182443007388 */ /* 0x000fe20000000800 */
[C---:B------:R-:W-:Y:S02]  /*57d0*/  LOP3.LUT R18, R9.reuse, 0xe0, RZ, 0xfc, !PT ;  /* 0x000000e009127812 */ /* 0x040fe400078efcff */
[C---:B------:R-:W-:Y:S01]  /*57e0*/  LOP3.LUT R20, R9.reuse, 0x20, RZ, 0xfc, !PT ;  /* 0x0000002009147812 */ /* 0x040fe200078efcff */
[----:B------:R-:W-:Y:S01]  /*57f0*/  STS [R68+0x1c], R35 ;  /* 0x00001c2344007388 */ /* 0x000fe20000000800 */
[----:B------:R-:W-:-:S03]  /*5800*/  LOP3.LUT R16, R9, 0x1e0, RZ, 0xfc, !PT ;  /* 0x000001e009107812 */ /* 0x000fc600078efcff */
[----:B------:R-:W-:Y:S01]  /*5810*/  STS [R65+0x20], R34 ;  /* 0x0000202241007388 */ /* 0x000fe20000000800 */
[----:B0-----:R-:W-:-:S03]  /*5820*/  UIMAD.WIDE.U32 UR22, UR27, UR12, UR8 ;  /* 0x0000000c1b1672a5 */ /* 0x001fc6000f8e0008 */
[----:B------:R-:W-:Y:S01]  /*5830*/  STS [R66+0x24], R33 ;  /* 0x0000242142007388 */ /* 0x000fe20000000800 */
[----:B------:R-:W-:-:S03]  /*5840*/  UIMAD UR13, UR27, UR13, UR23 ;  /* 0x0000000d1b0d72a4 */ /* 0x000fc6000f8e0217 */
[----:B------:R-:W-:Y:S01]  /*5850*/  STS [R63+0x28], R32 ;  /* 0x000028203f007388 */ /* 0x000fe20000000800 */
[----:B------:R-:W-:Y:S02]  /*5860*/  UMOV UR12, UR22 ;  /* 0x00000016000c7c82 */ /* 0x000fe40008000000 */
[----:B------:R-:W-:Y:S01]  /*5870*/  UIMAD.WIDE.U32 UR12, UR26, UR14, UR12 ;  /* 0x0000000e1a0c72a5 */ /* 0x000fe2000f8e000c */
[----:B------:R-:W-:Y:S01]  /*5880*/  STS [R64+0x2c], R31 ;  /* 0x00002c1f40007388 */ /* 0x000fe20000000800 */
[----:B------:R-:W0:Y:S03]  /*5890*/  LDCU.64 UR22, c[0x0][0x488] ;  /* 0x00009100ff1677ac */ /* 0x000e260008000a00 */
        /* <DEDUP_REMOVED lines=26> */
[----:B------:R-:W1:Y:S02]  /*5a40*/  LDS R99, [UR21+0x1080] ;  /* 0x00108015ff637984 */ /* 0x000e640008000800 */
[-C--:B-1----:R-:W-:Y:S02]  /*5a50*/  ISETP.GE.AND P1, PT, R9, R99.reuse, PT ;  /* 0x000000630900720c */ /* 0x082fe40003f26270 */
[-C--:B------:R-:W-:Y:S02]  /*5a60*/  ISETP.GE.AND P3, PT, R6, R99.reuse, PT ;  /* 0x000000630600720c */ /* 0x080fe40003f66270 */
[-C--:B------:R-:W-:Y:S02]  /*5a70*/  ISETP.GE.AND P2, PT, R7, R99.reuse, PT ;  /* 0x000000630700720c */ /* 0x080fe40003f46270 */
[-C--:B------:R-:W-:Y:S02]  /*5a80*/  ISETP.GE.AND P5, PT, R0, R99.reuse, PT ;  /* 0x000000630000720c */ /* 0x080fe40003fa6270 */
[----:B------:R-:W-:-:S02]  /*5a90*/  ISETP.GE.AND P4, PT, R8, R99, PT ;  /* 0x000000630800720c */ /* 0x000fc40003f86270 */
[----:B------:R-:W-:-:S03]  /*5aa0*/  ISETP.GE.AND P6, PT, R11, R99, PT ;  /* 0x000000630b00720c */ /* 0x000fc60003fc6270 */
[----:B------:R-:W-:Y:S01]  /*5ab0*/  @!P1 STG.E desc[UR24][R2.64], R5 ;  /* 0x0000000502009986 */ /* 0x000fe2000c101918 */
        /* <DEDUP_REMOVED lines=8> */
[-C--:B------:R-:W-:Y:S02]  /*5b40*/  ISETP.GE.AND P4, PT, R10, R99.reuse, PT ;  /* 0x000000630a00720c */ /* 0x080fe40003f86270 */
[----:B-1----:R-:W-:Y:S01]  /*5b50*/  LOP3.LUT R19, R9, 0xa0, RZ, 0xfc, !PT ;  /* 0x000000a009137812 */ /* 0x002fe200078efcff */
[----:B------:R-:W-:Y:S01]  /*5b60*/  @!P1 STG.E desc[UR24][R2.64+0x500], R51 ;  /* 0x0005003302009986 */ /* 0x000fe2000c101918 */
[----:B------:R-:W-:-:S03]  /*5b70*/  ISETP.GE.AND P1, PT, R16, R99, PT ;  /* 0x000000631000720c */ /* 0x000fc60003f26270 */
[----:B------:R1:W-:Y:S01]  /*5b80*/  @!P3 STG.E desc[UR24][R2.64+0x200], R43 ;  /* 0x0002002b0200b986 */ /* 0x0003e2000c101918 */
[----:B--2---:R-:W-:-:S03]  /*5b90*/  LOP3.LUT R17, R9, 0x180, RZ, 0xfc, !PT ;  /* 0x0000018009117812 */ /* 0x004fc600078efcff */
[----:B------:R2:W-:Y:S01]  /*5ba0*/  @!P2 STG.E desc[UR24][R2.64+0x180], R25 ;  /* 0x000180190200a986 */ /* 0x0005e2000c101918 */
[-C--:B------:R-:W-:Y:S02]  /*5bb0*/  ISETP.GE.AND P2, PT, R20, R99.reuse, PT ;  /* 0x000000631400720c */ /* 0x080fe40003f46270 */
[-C--:B------:R-:W-:Y:S01]  /*5bc0*/  ISETP.GE.AND P3, PT, R17, R99.reuse, PT ;  /* 0x000000631100720c */ /* 0x080fe20003f66270 */
[----:B------:R3:W-:Y:S01]  /*5bd0*/  @!P5 STG.E desc[UR24][R2.64+0x400], R49 ;  /* 0x000400310200d986 */ /* 0x0007e2000c101918 */
[----:B------:R-:W-:-:S03]  /*5be0*/  ISETP.GE.AND P5, PT, R18, R99, PT ;  /* 0x000000631200720c */ /* 0x000fc60003fa6270 */
[----:B------:R4:W-:Y:S01]  /*5bf0*/  @!P4 STG.E desc[UR24][R2.64+0x100], R23 ;  /* 0x000100170200c986 */ /* 0x0009e2000c101918 */
[----:B------:R-:W-:Y:S01]  /*5c00*/  ISETP.GE.AND P4, PT, R19, R99, PT ;  /* 0x000000631300720c */ /* 0x000fe20003f86270 */
[----:B-1----:R-:W-:Y:S02]  /*5c10*/  IMAD.MOV.U32 R43, RZ, RZ, RZ ;  /* 0x000000ffff2b7224 */ /* 0x002fe400078e00ff */
[----:B------:R-:W-:Y:S01]  /*5c20*/  @!P6 STG.E desc[UR24][R2.64+0x580], R53 ;  /* 0x000580350200e986 */ /* 0x000fe2000c101918 */
[----:B------:R-:W-:Y:S02]  /*5c30*/  IADD3 R5, P6, PT, R9, UR12, RZ ;  /* 0x0000000c09057c10 */ /* 0x000fe4000ffde0ff */
[----:B--2---:R-:W-:Y:S01]  /*5c40*/  CS2R R24, SRZ ;  /* 0x0000000000187805 */ /* 0x004fe2000001ff00 */
[----:B------:R-:W-:Y:S01]  /*5c50*/  @!P3 STG.E desc[UR24][R2.64+0x600], R55 ;  /* 0x000600370200b986 */ /* 0x000fe2000c101918 */
[----:B------:R-:W-:-:S03]  /*5c60*/  IADD3.X R22, PT, PT, RZ, UR15, RZ, P6, !PT ;  /* 0x0000000fff167c10 */ /* 0x000fc6000b7fe4ff */
[----:B------:R1:W-:Y:S01]  /*5c70*/  @!P2 STG.E desc[UR24][R2.64+0x80], R21 ;  /* 0x000080150200a986 */ /* 0x0003e2000c101918 */
[----:B------:R-:W-:-:S03]  /*5c80*/  ISETP.GE.AND P2, PT, R9, UR20, PT ;  /* 0x0000001409007c0c */ /* 0x000fc6000bf46270 */
[----:B------:R-:W-:Y:S01]  /*5c90*/  @!P1 STG.E desc[UR24][R2.64+0x780], R93 ;  /* 0x0007805d02009986 */ /* 0x000fe2000c101918 */
[----:B------:R-:W-:Y:S02]  /*5ca0*/  ISETP.GE.AND P3, PT, R20, UR20, PT ;  /* 0x0000001414007c0c */ /* 0x000fe4000bf66270 */
[----:B---3--:R-:W-:Y:S02]  /*5cb0*/  CS2R R48, SRZ ;  /* 0x0000000000307805 */ /* 0x008fe4000001ff00 */
[----:B0-----:R-:W-:Y:S01]  /*5cc0*/  LEA R4, P6, R5, UR22, 0x2 ;  /* 0x0000001605047c11 */ /* 0x001fe2000f8c10ff */
[----:B------:R-:W-:Y:S01]  /*5cd0*/  @!P5 STG.E desc[UR24][R2.64+0x380], R47 ;  /* 0x0003802f0200d986 */ /* 0x000fe2000c101918 */
[----:B------:R-:W-:Y:S01]  /*5ce0*/  ISETP.GE.AND P5, PT, R15, UR20, PT ;  /* 0x000000140f007c0c */ /* 0x000fe2000bfa6270 */
[----:B------:R-:W-:Y:S01]  /*5cf0*/  IMAD.MOV.U32 R50, RZ, RZ, RZ ;  /* 0x000000ffff327224 */ /* 0x000fe200078e00ff */
[----:B------:R-:W-:Y:S01]  /*5d00*/  LEA.HI.X R5, R5, UR23, R22, 0x2, P6 ;  /* 0x0000001705057c11 */ /* 0x000fe2000b0f1416 */
[----:B------:R0:W-:Y:S01]  /*5d10*/  @!P4 STG.E desc[UR24][R2.64+0x280], R45 ;  /* 0x0002802d0200c986 */ /* 0x0001e2000c101918 */
[----:B------:R-:W-:-:S02]  /*5d20*/  ISETP.GE.AND P4, PT, R10, UR20, PT ;  /* 0x000000140a007c0c */ /* 0x000fc4000bf86270 */
[----:B----4-:R-:W-:Y:S02]  /*5d30*/  CS2R R22, SRZ ;  /* 0x0000000000167805 */ /* 0x010fe4000001ff00 */
[----:B------:R-:W-:Y:S01]  /*5d40*/  ISETP.GE.AND P6, PT, R14, UR20, PT ;  /* 0x000000140e007c0c */ /* 0x000fe2000bfc6270 */
[----:B------:R-:W-:Y:S01]  /*5d50*/  BAR.SYNC.DEFER_BLOCKING 0x0 ;  /* 0x0000000000007b1d */ /* 0x000fe20000010000 */
[----:B------:R-:W-:Y:S02]  /*5d60*/  ISETP.GE.AND P1, PT, R19, UR20, PT ;  /* 0x0000001413007c0c */ /* 0x000fe4000bf26270 */
[----:B-1----:R-:W-:-:S03]  /*5d70*/  MOV R21, RZ ;  /* 0x000000ff00157202 */ /* 0x002fc60000000f00 */
[----:B------:R-:W1:Y:S01]  /*5d80*/  LDCU.128 UR12, c[0x0][0x430] ;  /* 0x00008600ff0c77ac */ /* 0x000e620008000c00 */
[----:B0-----:R-:W-:Y:S02]  /*5d90*/  CS2R R2, SRZ ;  /* 0x0000000000027805 */ /* 0x001fe4000001ff00 */
[----:B------:R-:W-:Y:S01]  /*5da0*/  CS2R R44, SRZ ;  /* 0x00000000002c7805 */ /* 0x000fe2000001ff00 */
        /* <DEDUP_REMOVED lines=19> */
[----:B------:R-:W-:Y:S02]  /*5ee0*/  ISETP.GE.AND P5, PT, R16, UR20, PT ;  /* 0x0000001410007c0c */ /* 0x000fe4000bfa6270 */
[----:B------:R-:W-:Y:S01]  /*5ef0*/  CS2R R46, SRZ ;  /* 0x00000000002e7805 */ /* 0x000fe2000001ff00 */
[----:B------:R-:W5:Y:S05]  /*5f00*/  @!P6 LDG.E R45, desc[UR24][R4.64+0x500] ;  /* 0x00050018042de981 */ /* 0x000f6a000c1e1900 */
[----:B------:R-:W5:Y:S04]  /*5f10*/  @!P1 LDG.E R46, desc[UR24][R4.64+0x580] ;  /* 0x00058018042e9981 */ /* 0x000f68000c1e1900 */
[----:B------:R-:W5:Y:S04]  /*5f20*/  @!P2 LDG.E R47, desc[UR24][R4.64+0x600] ;  /* 0x00060018042fa981 */ /* 0x000f68000c1e1900 */
[----:B------:R-:W5:Y:S04]  /*5f30*/  @!P3 LDG.E R48, desc[UR24][R4.64+0x680] ;  /* 0x000680180430b981 */ /* 0x000f68000c1e1900 */
[----:B------:R-:W5:Y:S04]  /*5f40*/  @!P4 LDG.E R49, desc[UR24][R4.64+0x700] ;  /* 0x000700180431c981 */ /* 0x000f68000c1e1900 */
[----:B------:R-:W5:Y:S01]  /*5f50*/  @!P5 LDG.E R50, desc[UR24][R4.64+0x780] ;  /* 0x000780180432d981 */ /* 0x000f62000c1e1900 */
[----:B-1----:R-:W-:-:S02]  /*5f60*/  UIMAD.WIDE.U32 UR8, UR27, UR12, UR8 ;  /* 0x0000000c1b0872a5 */ /* 0x002fc4000f8e0008 */
        /* <DEDUP_REMOVED lines=89> */
[----:B------:R-:W0:Y:S01]  /*6500*/  MUFU.EX2 R100, R100 ;  /* 0x0000006400647308 */ /* 0x000e220000000800 */
[----:B-1----:R-:W-:-:S04]  /*6510*/  FMUL.FTZ R21, R21, R102 ;  /* 0x0000006615157220 */ /* 0x002fc80000410000 */
[----:B------:R-:W-:-:S03]  /*6520*/  FMUL.FTZ R40, R21, R40 ;  /* 0x0000002815287220 */ /* 0x000fc60000410000 */
        /* <DEDUP_REMOVED lines=56> */
[----:B------:R-:W-:Y:S01]  /*68b0*/  FMUL.FTZ R29, R4, R29 ;  /* 0x0000001d041d7220 */ /* 0x000fe20000410000 */
[----:B0-----:R-:W-:-:S04]  /*68c0*/  FMUL.FTZ R3, R3, R50 ;  /* 0x0000003203037220 */ /* 0x001fc80000410000 */
[----:B------:R-:W-:Y:S01]  /*68d0*/  STS [R62+0x34], R29 ;  /* 0x0000341d3e007388 */ /* 0x000fe20000000800 */
[----:B------:R-:W-:Y:S01]  /*68e0*/  FMUL.FTZ R28, R3, R28 ;  /* 0x0000001c031c7220 */ /* 0x000fe20000410000 */
[----:B--2---:R-:W-:-:S04]  /*68f0*/  FMUL.FTZ R2, R2, R21 ;  /* 0x0000001502027220 */ /* 0x004fc80000410000 */
        /* <DEDUP_REMOVED lines=26> */
[----:B------:R-:W2:Y:S01]  /*6aa0*/  LDS R35, [UR21+0x1080] ;  /* 0x00108015ff237984 */ /* 0x000ea20008000800 */
[----:B------:R-:W0:Y:S01]  /*6ab0*/  LDCU.64 UR20, c[0x0][0x490] ;  /* 0x00009200ff1477ac */ /* 0x000e220008000a00 */
[----:B-1----:R-:W-:Y:S01]  /*6ac0*/  UISETP.GE.AND UP0, UPT, UR6, UR8, UPT ;  /* 0x000000080600728c */ /* 0x002fe2000bf06270 */
[----:B0-----:R-:W-:-:S04]  /*6ad0*/  LEA R2, P3, R3, UR20, 0x2 ;  /* 0x0000001403027c11 */ /* 0x001fc8000f8610ff */
        /* <DEDUP_REMOVED lines=35> */
.L_x_3279:
        /* <DEDUP_REMOVED lines=15> */
.L_x_5043:


//--------------------- .text._Z25selective_scan_fwd_kernelI32Selective_Scan_fwd_kernel_traitsILi64ELi16ELi1ELb0ELb1ELb0ELb0EffEEv13SSMParamsBase --------------------------
	.section	.text._Z25selective_scan_fwd_kernelI32Selective_Scan_fwd_kernel_traitsILi64ELi16ELi1ELb0ELb1ELb0ELb0EffEEv13SSMParamsBase,"ax",@progbits
	.align	128
        .global         _Z25selective_scan_fwd_kernelI32Selective_Scan_fwd_kernel_traitsILi64ELi16ELi1ELb0ELb1ELb0ELb0EffEEv13SSMParamsBase
        .type           _Z25selective_scan_fwd_kernelI32Selective_Scan_fwd_kernel_traitsILi64ELi16ELi1ELb0ELb1ELb0ELb0EffEEv13SSMParamsBase,@function
        .size           _Z25selective_scan_fwd_kernelI32Selective_Scan_fwd_kernel_traitsILi64ELi16ELi1ELb0ELb1ELb0ELb0EffEEv13SSMParamsBase,(.L_x_5044 - _Z25selective_scan_fwd_kernelI32Selective_Scan_fwd_kernel_traitsILi64ELi16ELi1ELb0ELb1ELb0ELb0EffEEv13SSMParamsBase)
        .other          _Z25selective_scan_fwd_kernelI32Selective_Scan_fwd_kernel_traitsILi64ELi16ELi1ELb0ELb1ELb0ELb0EffEEv13SSMParamsBase,@"STO_CUDA_ENTRY STV_DEFAULT"
_Z25selective_scan_fwd_kernelI32Selective_Scan_fwd_kernel_traitsILi64ELi16ELi1ELb0ELb1ELb0ELb0EffEEv13SSMParamsBase:
.text._Z25selective_scan_fwd_kernelI32Selective_Scan_fwd_kernel_traitsILi64ELi16ELi1ELb0ELb1ELb0ELb0EffEEv13SSMParamsBase:
[----:B------:R-:W-:Y:S01]  /*0000*/  LDC R1, c[0x0][0x37c] ;  /* 0x0000df00ff017b82 */ /* 0x000fe20000000800 */
[----:B------:R-:W0:Y:S07]  /*0010*/  LDCU.64 UR6, c[0x0][0x470] ;  /* 0x00008e00ff0677ac */ /* 0x000e2e0008000a00 */
[----:B------:R-:W1:Y:S01]  /*0020*/  S2UR UR12, SR_CTAID.Y ;  /* 0x00000000000c79c3 */ /* 0x000e620000002600 */
[----:B------:R-:W-:Y:S01]  /*0030*/  CS2R R50, SRZ ;  /* 0x0000000000327805 */ /* 0x000fe2000001ff00 */
[----:B------:R-:W2:Y:S01]  /*0040*/  LDCU.64 UR26, c[0x0][0x358] ;  /* 0x00006b00ff1a77ac */ /* 0x000ea20008000a00 */
[----:B------:R-:W3:Y:S01]  /*0050*/  LDCU UR16, c[0x0][0x398] ;  /* 0x00007300ff1077ac */ /* 0x000ee20008000800 */
[----:B------:R-:W4:Y:S01]  /*0060*/  LDCU.64 UR4, c[0x0][0x458] ;  /* 0x00008b00ff0477ac */ /* 0x000f220008000a00 */
[----:B------:R-:W2:Y:S03]  /*0070*/  S2R R8, SR_CTAID.Y ;  /* 0x0000000000087919 */ /* 0x000ea60000002600 */
[----:B------:R-:W2:Y:S01]  /*0080*/  S2UR UR13, SR_CTAID.X ;  /* 0x00000000000d79c3 */ /* 0x000ea20000002500 */
[----:B------:R-:W2:Y:S01]  /*0090*/  LDCU.128 UR8, c[0x0][0x3f0] ;  /* 0x00007e00ff0877ac */ /* 0x000ea20008000c00 */
[----:B0-----:R-:W-:-:S06]  /*00a0*/  UISETP.NE.U32.AND UP1, UPT, UR6, URZ, UPT ;  /* 0x000000ff0600728c */ /* 0x001fcc000bf25070 */
[----:B------:R-:W0:Y:S01]  /*00b0*/  LDC R47, c[0x0][0x394] ;  /* 0x0000e500ff2f7b82 */ /* 0x000e220000000800 */
[----:B------:R-:W0:Y:S01]  /*00c0*/  LDCU.128 UR20, c[0x0][0x400] ;  /* 0x00008000ff1477ac */ /* 0x000e220008000c00 */
        /* <DEDUP_REMOVED lines=12> */
[----:B------:R-:W-:Y:S02]  /*0190*/  PLOP3.LUT P0, PT, PT, PT, UP0, 0x80, 0x8 ;  /* 0x000000000008781c */ /* 0x000fe40003f0f008 */
[----:B------:R-:W-:-:S03]  /*01a0*/  IMAD.U32 R5, RZ, RZ, UR7 ;  /* 0x00000007ff057e24 */ /* 0x000fc6000f8e00ff */
[----:B------:R-:W-:Y:S02]  /*01b0*/  @UP0 ULEA UR4, UP2, UR12, UR4, 0x2 ;  /* 0x000000040c040291 */ /* 0x000fe4000f8410ff */
[----:B--2---:R-:W5:Y:S02]  /*01c0*/  @P1 LDG.E R50, desc[UR26][R4.64] ;  /* 0x0000001a04321981 */ /* 0x004f64000c1e1900 */
[----:B------:R-:W-:Y:S02]  /*01d0*/  @UP0 ULEA.HI.X UR5, UR12, UR5, URZ, 0x2, UP2 ;  /* 0x000000050c050291 */ /* 0x000fe400090f14ff */
[----:B------:R-:W-:Y:S01]  /*01e0*/  MOV R2, UR4 ;  /* 0x0000000400027c02 */ /* 0x000fe20008000f00 */
[----:B-1----:R-:W1:Y:S03]  /*01f0*/  MUFU.RCP R0, R0 ;  /* 0x0000000000007308 */ /* 0x002e660000001000 */
[----:B------:R-:W-:-:S05]  /*0200*/  IMAD.U32 R3, RZ, RZ, UR5 ;  /* 0x00000005ff037e24 */ /* 0x000fca000f8e00ff */
[----:B------:R2:W5:Y:S01]  /*0210*/  @P0 LDG.E R51, desc[UR26][R2.64] ;  /* 0x0000001a02330981 */ /* 0x000562000c1e1900 */
[----:B-1----:R-:W-:-:S04]  /*0220*/  VIADD R6, R0, 0xffffffe ;  /* 0x0ffffffe00067836 */ /* 0x002fc80000000000 */
[----:B------:R1:W3:Y:S02]  /*0230*/  F2I.FTZ.U32.TRUNC.NTZ R7, R6 ;  /* 0x0000000600077305 */ /* 0x0002e4000021f000 */
[----:B-1----:R-:W-:Y:S01]  /*0240*/  HFMA2 R6, -RZ, RZ, 0, 0 ;  /* 0x00000000ff067431 */ /* 0x002fe200000001ff */
[----:B---3--:R-:W-:-:S04]  /*0250*/  R2UR UR5, R7 ;  /* 0x00000000070572ca */ /* 0x008fc800000e0000 */
[----:B------:R-:W-:Y:S01]  /*0260*/  R2UR UR4, R6 ;  /* 0x00000000060472ca */ /* 0x000fe200000e0000 */
[----:B--2---:R-:W-:-:S04]  /*0270*/  IMAD.MOV R2, RZ, RZ, -R7 ;  /* 0x000000ffff027224 */ /* 0x004fc800078e0a07 */
[----:B------:R-:W-:Y:S01]  /*0280*/  IMAD R3, R2, R9, RZ ;  /* 0x0000000902037224 */ /* 0x000fe200078e02ff */
[----:B------:R-:W-:-:S07]  /*0290*/  IABS R0, R8 ;  /* 0x0000000800007213 */ /* 0x000fce0000000000 */
        /* <DEDUP_REMOVED lines=10> */
[----:B------:R-:W-:-:S04]  /*0340*/  UIMAD.WIDE.U32 UR4, UR13, UR8, URZ ;  /* 0x000000080d0472a5 */ /* 0x000fc8000f8e00ff */
[----:B------:R-:W-:-:S08]  /*0350*/  UIMAD UR5, UR13, UR9, UR5 ;  /* 0x000000090d0572a4 */ /* 0x000fd0000f8e0205 */
[----:B------:R-:W-:-:S05]  /*0360*/  @!P0 IMAD.IADD R0, R0, 0x1, -R9 ;  /* 0x0000000100008824 */ /* 0x000fca00078e0a09 */
[----:B------:R-:W-:Y:S01]  /*0370*/  ISETP.GE.U32.AND P0, PT, R0, R9, PT ;  /* 0x000000090000720c */ /* 0x000fe20003f06070 */
[----:B------:R-:W-:Y:S02]  /*0380*/  UIMAD.WIDE.U32 UR18, UR12, UR10, UR4 ;  /* 0x0000000a0c1272a5 */ /* 0x000fe4000f8e0004 */
[----:B0-----:R-:W-:Y:S02]  /*0390*/  UIMAD.WIDE.U32 UR6, UR13, UR20, URZ ;  /* 0x000000140d0672a5 */ /* 0x001fe4000f8e00ff */
[----:B------:R-:W-:Y:S01]  /*03a0*/  UIMAD UR28, UR12, UR11, UR19 ;  /* 0x0000000b0c1c72a4 */ /* 0x000fe2000f8e0213 */
[----:B------:R-:W0:Y:S01]  /*03b0*/  LDCU.128 UR8, c[0x0][0x460] ;  /* 0x00008c00ff0877ac */ /* 0x000e220008000c00 */
[----:B------:R-:W-:-:S06]  /*03c0*/  ULOP3.LUT UR4, UR12, UR16, URZ, 0x3c, !UPT ;  /* 0x000000100c047292 */ /* 0x000fcc000f8e3cff */
[----:B------:R-:W-:Y:S01]  /*03d0*/  VOTEU.ANY UP1, P0 ;  /* 0x0000000000ff7886 */ /* 0x000fe20000020100 */
[----:B------:R-:W-:Y:S01]  /*03e0*/  @!UP2 UIADD3 UR14, UPT, UPT, UR14, 0x1, URZ ;  /* 0x000000010e0ea890 */ /* 0x000fe2000fffe0ff */
[----:B------:R-:W-:Y:S01]  /*03f0*/  ISETP.GE.AND P0, PT, R47, 0x1, PT ;  /* 0x000000012f00780c */ /* 0x000fe20003f06270 */
[----:B------:R-:W-:Y:S02]  /*0400*/  UIMAD UR7, UR13, UR21, UR7 ;  /* 0x000000150d0772a4 */ /* 0x000fe4000f8e0207 */
[----:B------:R-:W-:Y:S02]  /*0410*/  UISETP.GE.AND UP2, UPT, UR4, URZ, UPT ;  /* 0x000000ff0400728c */ /* 0x000fe4000bf46270 */
[----:B------:R-:W-:Y:S02]  /*0420*/  UISETP.NE.AND UP0, UPT, UR16, URZ, UPT ;  /* 0x000000ff1000728c */ /* 0x000fe4000bf05270 */
[----:B------:R-:W-:Y:S02]  /*0430*/  @UP1 UIADD3 UR14, UPT, UPT, UR14, 0x1, URZ ;  /* 0x000000010e0e1890 */ /* 0x000fe4000fffe0ff */
[----:B------:R-:W-:-:S04]  /*0440*/  UIMAD.WIDE.U32 UR20, UR12, UR22, UR6 ;  /* 0x000000160c1472a5 */ /* 0x000fc8000f8e0006 */
[----:B------:R-:W-:Y:S02]  /*0450*/  UIMAD UR17, UR12, UR23, UR21 ;  /* 0x000000170c1172a4 */ /* 0x000fe4000f8e0215 */
[----:B------:R-:W-:-:S03]  /*0460*/  UIMAD.WIDE.U32 UR22, UR13, UR24, URZ ;  /* 0x000000180d1672a5 */ /* 0x000fc6000f8e00ff */
[----:B------:R-:W-:Y:S01]  /*0470*/  UMOV UR24, UR14 ;  /* 0x0000000e00187c82 */ /* 0x000fe20008000000 */
[----:B------:R-:W-:Y:S02]  /*0480*/  UIMAD UR25, UR13, UR25, UR23 ;  /* 0x000000190d1972a4 */ /* 0x000fe4000f8e0217 */
[----:B------:R-:W-:Y:S02]  /*0490*/  @!UP2 UIADD3 UR24, UPT, UPT, -UR24, URZ, URZ ;  /* 0x000000ff1818a290 */ /* 0x000fe4000fffe1ff */
[----:B0-----:R-:W-:Y:S02]  /*04a0*/  ULEA UR15, UP1, UR18, UR8, 0x2 ;  /* 0x00000008120f7291 */ /* 0x001fe4000f8210ff */
[----:B------:R-:W-:Y:S01]  /*04b0*/  @!UP0 ULOP3.LUT UR24, URZ, UR16, URZ, 0x33, !UPT ;  /* 0x00000010ff188292 */ /* 0x000fe2000f8e33ff */
[----:B----4-:R-:W-:Y:S11]  /*04c0*/  @!P0 EXIT ;  /* 0x000000000000894d */ /* 0x010ff60003800000 */
[----:B------:R-:W-:Y:S01]  /*04d0*/  ULEA.HI.X UR14, UR18, UR9, UR28, 0x2, UP1 ;  /* 0x00000009120e7291 */ /* 0x000fe200088f141c */
[----:B------:R-:W0:Y:S01]  /*04e0*/  S2R R49, SR_TID.X ;  /* 0x0000000000317919 */ /* 0x000e220000002100 */
[----:B------:R-:W1:Y:S01]  /*04f0*/  LDCU.128 UR4, c[0x0][0x420] ;  /* 0x00008400ff0477ac */ /* 0x000e620008000c00 */
[----:B------:R-:W-:Y:S01]  /*0500*/  UMOV UR18, UR22 ;  /* 0x0000001600127c82 */ /* 0x000fe20008000000 */
[----:B------:R-:W2:Y:S01]  /*0510*/  LDCU.64 UR22, c[0x0][0x448] ;  /* 0x00008900ff1677ac */ /* 0x000ea20008000a00 */
[----:B------:R-:W-:Y:S01]  /*0520*/  USHF.R.S32.HI UR8, URZ, 0x1f, UR24 ;  /* 0x0000001fff087899 */ /* 0x000fe20008011418 */
[----:B------:R-:W3:Y:S03]  /*0530*/  LDCU.64 UR28, c[0x0][0x3d8] ;  /* 0x00007b00ff1c77ac */ /* 0x000ee60008000a00 */
[----:B------:R-:W-:Y:S02]  /*0540*/  UIMAD UR8, UR8, UR30, URZ ;  /* 0x0000001e080872a4 */ /* 0x000fe4000f8e02ff */
[----:B------:R-:W-:Y:S01]  /*0550*/  ULEA UR16, UP0, UR20, UR10, 0x2 ;  /* 0x0000000a14107291 */ /* 0x000fe2000f8010ff */
[----:B------:R-:W-:Y:S01]  /*0560*/  UMOV UR19, UR25 ;  /* 0x0000001900137c82 */ /* 0x000fe20008000000 */
[----:B------:R-:W-:-:S02]  /*0570*/  UIMAD UR34, UR24, UR31, UR8 ;  /* 0x0000001f182272a4 */ /* 0x000fc4000f8e0208 */
[----:B------:R-:W-:Y:S02]  /*0580*/  UIMAD.WIDE.U32 UR18, UR24, UR30, UR18 ;  /* 0x0000001e181272a5 */ /* 0x000fe4000f8e0012 */
[----:B------:R-:W-:-:S03]  /*0590*/  ULEA.HI.X UR17, UR20, UR11, UR17, 0x2, UP0 ;  /* 0x0000000b14117291 */ /* 0x000fc600080f1411 */
[----:B------:R-:W4:Y:S01]  /*05a0*/  LDCU.128 UR8, c[0x0][0x3a0] ;  /* 0x00007400ff0877ac */ /* 0x000f220008000c00 */
[----:B--2---:R-:W-:Y:S01]  /*05b0*/  ULEA UR33, UP0, UR18, UR22, 0x2 ;  /* 0x0000001612217291 */ /* 0x004fe2000f8010ff */
[----:B------:R-:W2:Y:S01]  /*05c0*/  S2UR UR22, SR_CgaCtaId ;  /* 0x00000000001679c3 */ /* 0x000ea20000008800 */
[----:B-1----:R-:W-:Y:S01]  /*05d0*/  UIMAD.WIDE.U32 UR20, UR12, UR6, URZ ;  /* 0x000000060c1472a5 */ /* 0x002fe2000f8e00ff */
[----:B0-----:R-:W-:Y:S01]  /*05e0*/  SHF.L.U32 R129, R49, 0x4, RZ ;  /* 0x0000000431817819 */ /* 0x001fe200000006ff */
[----:B------:R-:W0:Y:S01]  /*05f0*/  LDCU.64 UR36, c[0x0][0x440] ;  /* 0x00008800ff2477ac */ /* 0x000e220008000a00 */
[--C-:B------:R-:W-:Y:S02]  /*0600*/  SHF.R.U32.HI R46, RZ, 0x5, R49.reuse ;  /* 0x00000005ff2e7819 */ /* 0x100fe40000011631 */
[----:B------:R-:W-:Y:S01]  /*0610*/  LOP3.LUT R48, R129, 0x3e00, RZ, 0xc0, !PT ;  /* 0x00003e0081307812 */ /* 0x000fe200078ec0ff */
[----:B------:R-:W1:Y:S03]  /*0620*/  LDCU UR25, c[0x0][0x384] ;  /* 0x00007080ff1977ac */ /* 0x000e660008000800 */
[----:B------:R-:W-:Y:S01]  /*0630*/  LOP3.LUT R45, R48, 0x1f, R49, 0xf8, !PT ;  /* 0x0000001f302d7812 */ /* 0x000fe200078ef831 */
[----:B------:R-:W-:Y:S01]  /*0640*/  UIMAD UR7, UR12, UR7, UR21 ;  /* 0x000000070c0772a4 */ /* 0x000fe2000f8e0215 */
[----:B------:R-:W-:Y:S01]  /*0650*/  UMOV UR6, UR20 ;  /* 0x0000001400067c82 */ /* 0x000fe20008000000 */
[----:B------:R-:W2:Y:S01]  /*0660*/  LDCU UR35, c[0x0][0x38c] ;  /* 0x00007180ff2377ac */ /* 0x000ea20008000800 */
[----:B---3--:R-:W-:Y:S01]  /*0670*/  UIMAD.WIDE.U32 UR20, UR12, UR28, URZ ;  /* 0x0000001c0c1472a5 */ /* 0x008fe2000f8e00ff */
[----:B------:R-:W3:Y:S01]  /*0680*/  LDCU.64 UR38, c[0x0][0x450] ;  /* 0x00008a00ff2677ac */ /* 0x000ee20008000a00 */
[----:B------:R-:W-:-:S02]  /*0690*/  UIMAD.WIDE.U32 UR6, UR13, UR4, UR6 ;  /* 0x000000040d0672a5 */ /* 0x000fc4000f8e0006 */
[----:B------:R-:W-:Y:S02]  /*06a0*/  UIADD3 UR34, UPT, UPT, UR19, UR34, URZ ;  /* 0x0000002213227290 */ /* 0x000fe4000fffe0ff */
[----:B------:R-:W-:Y:S01]  /*06b0*/  UIMAD UR4, UR12, UR29, UR21 ;  /* 0x0000001d0c0472a4 */ /* 0x000fe2000f8e0215 */
[----:B------:R-:W3:Y:S01]  /*06c0*/  LDCU.64 UR28, c[0x0][0x3e0] ;  /* 0x00007c00ff1c77ac */ /* 0x000ee20008000a00 */
[----:B------:R-:W3:Y:S01]  /*06d0*/  LDCU.64 UR30, c[0x0][0x3c0] ;  /* 0x00007800ff1e77ac */ /* 0x000ee20008000a00 */
[----:B------:R-:W-:Y:S02]  /*06e0*/  ULEA.HI.X UR34, UR18, UR23, UR34, 0x2, UP0 ;  /* 0x0000001712227291 */ /* 0x000fe400080f1422 */
[----:B----4-:R-:W-:Y:S02]  /*06f0*/  UIMAD.WIDE.U32 UR18, UR12, UR8, URZ ;  /* 0x000000080c1272a5 */ /* 0x010fe4000f8e00ff */
[----:B------:R-:W-:Y:S02]  /*0700*/  UIMAD UR5, UR13, UR5, UR7 ;  /* 0x000000050d0572a4 */ /* 0x000fe4000f8e0207 */
[----:B------:R-:W-:-:S02]  /*0710*/  UIMAD UR9, UR12, UR9, UR19 ;  /* 0x000000090c0972a4 */ /* 0x000fc4000f8e0213 */
[----:B0-----:R-:W-:Y:S02]  /*0720*/  ULEA UR23, UP0, UR18, UR36, 0x2 ;  /* 0x0000002412177291 */ /* 0x001fe4000f8010ff */
[----:B-1----:R-:W-:Y:S01]  /*0730*/  UIMAD UR12, UR13, UR25, UR12 ;  /* 0x000000190d0c72a4 */ /* 0x002fe2000f8e020c */
[----:B------:R-:W-:Y:S01]  /*0740*/  UMOV UR8, 0x400 ;  /* 0x0000040000087882 */ /* 0x000fe20000000000 */
[----:B------:R-:W-:Y:S02]  /*0750*/  ULEA.HI.X UR24, UR18, UR37, UR9, 0x2, UP0 ;  /* 0x0000002512187291 */ /* 0x000fe400080f1409 */
[----:B--2---:R-:W-:Y:S02]  /*0760*/  ULEA UR8, UR22, UR8, 0x18 ;  /* 0x0000000816087291 */ /* 0x004fe4000f8ec0ff */
[----:B------:R-:W-:Y:S01]  /*0770*/  IMAD R47, R47, UR12, RZ ;  /* 0x0000000c2f2f7c24 */ /* 0x000fe2000f8e02ff */
[----:B------:R-:W-:Y:S02]  /*0780*/  UISETP.LT.AND UP0, UPT, UR35, 0x1, UPT ;  /* 0x000000012300788c */ /* 0x000fe4000bf01270 */
[----:B---3--:R-:W-:Y:S01]  /*0790*/  ULEA UR19, UP1, UR20, UR38, 0x2 ;  /* 0x0000002614137291 */ /* 0x008fe2000f8210ff */
[----:B------:R-:W-:Y:S01]  /*07a0*/  IMAD R47, R47, UR35, RZ ;  /* 0x000000232f2f7c24 */ /* 0x000fe2000f8e02ff */
[----:B------:R-:W-:Y:S01]  /*07b0*/  USEL UR9, UR35, 0x1, !UP0 ;  /* 0x0000000123097887 */ /* 0x000fe2000c000000 */
[----:B------:R-:W-:Y:S01]  /*07c0*/  LEA R46, R46, UR8, 0x3 ;  /* 0x000000082e2e7c11 */ /* 0x000fe2000f8e18ff */
[----:B------:R-:W-:Y:S01]  /*07d0*/  UMOV UR25, UR16 ;  /* 0x0000001000197c82 */ /* 0x000fe20008000000 */
[----:B------:R-:W-:-:S02]  /*07e0*/  USHF.L.U64.HI UR18, UR28, 0x2, UR29 ;  /* 0x000000021c127899 */ /* 0x000fc4000801021d */
[----:B------:R-:W-:Y:S02]  /*07f0*/  ULEA.HI.X UR20, UR20, UR39, UR4, 0x2, UP1 ;  /* 0x0000002714147291 */ /* 0x000fe400088f1404 */
[----:B------:R-:W-:Y:S01]  /*0800*/  USHF.L.U64.HI UR16, UR30, 0x2, UR31 ;  /* 0x000000021e107899 */ /* 0x000fe2000801021f */
[----:B------:R-:W-:Y:S01]  /*0810*/  UMOV UR29, UR17 ;  /* 0x00000011001d7c82 */ /* 0x000fe20008000000 */
[----:B------:R-:W-:Y:S01]  /*0820*/  UMOV UR4, URZ ;  /* 0x000000ff00047c82 */ /* 0x000fe20008000000 */
[----:B------:R-:W-:Y:S01]  /*0830*/  USHF.L.U64.HI UR21, UR10, 0x2, UR11 ;  /* 0x000000020a157899 */ /* 0x000fe2000801020b */
[----:B------:R-:W-:Y:S01]  /*0840*/  UMOV UR32, UR15 ;  /* 0x0000000f00207c82 */ /* 0x000fe20008000000 */
[----:B------:R-:W-:Y:S01]  /*0850*/  UIADD3 UR35, UPT, UPT, -UR9, URZ, URZ ;  /* 0x000000ff09237290 */ /* 0x000fe2000fffe1ff */
[----:B------:R-:W-:Y:S01]  /*0860*/  UMOV UR31, UR14 ;  /* 0x0000000e001f7c82 */ /* 0x000fe20008000000 */
[----:B------:R-:W-:Y:S01]  /*0870*/  UMOV UR17, UR33 ;  /* 0x0000002100117c82 */ /* 0x000fe20008000000 */
[----:B------:R-:W-:-:S09]  /*0880*/  UMOV UR22, UR34 ;  /* 0x0000002200167c82 */ /* 0x000fd20008000000 */
.L_x_3318:
[----:B------:R-:W0:Y:S01]  /*0890*/  LDCU UR8, c[0x0][0x388] ;  /* 0x00007100ff0877ac */ /* 0x000e220008000800 */
[C---:B------:R-:W-:Y:S02]  /*08a0*/  IMAD.SHL.U32 R4, R45.reuse, 0x4, RZ ;  /* 0x000000042d047824 */ /* 0x040fe400078e00ff */
[----:B------:R-:W-:Y:S01]  /*08b0*/  HFMA2 R5, -RZ, RZ, 0, 0 ;  /* 0x00000000ff057431 */ /* 0x000fe200000001ff */
[----:B------:R-:W-:Y:S01]  /*08c0*/  LOP3.LUT R122, R45, 0xe0, RZ, 0xfc, !PT ;  /* 0x000000e02d7a7812 */ /* 0x000fe200078efcff */
[----:B------:R-:W-:Y:S01]  /*08d0*/  USHF.L.U32 UR9, UR4, 0xa, URZ ;  /* 0x0000000a04097899 */ /* 0x000fe200080006ff */
[----:B--2---:R-:W-:Y:S02]  /*08e0*/  CS2R R12, SRZ ;  /* 0x00000000000c7805 */ /* 0x004fe4000001ff00 */
[----:B------:R-:W-:Y:S02]  /*08f0*/  IADD3 R6, P2, PT, R4, UR32, RZ ;  /* 0x0000002004067c10 */ /* 0x000fe4000ff5e0ff */
[----:B------:R-:W-:-:S02]  /*0900*/  CS2R R14, SRZ ;  /* 0x00000000000e7805 */ /* 0x000fc4000001ff00 */
[----:B------:R-:W-:Y:S01]  /*0910*/  IADD3 R2, P1, PT, R4, UR25, RZ ;  /* 0x0000001904027c10 */ /* 0x000fe2000ff3e0ff */
[----:B------:R-:W-:Y:S01]  /*0920*/  IMAD.MOV.U32 R0, RZ, RZ, RZ ;  /* 0x000000ffff007224 */ /* 0x000fe200078e00ff */
[----:B------:R-:W-:Y:S02]  /*0930*/  IADD3.X R7, PT, PT, RZ, UR31, RZ, P2, !PT ;  /* 0x0000001fff077c10 */ /* 0x000fe400097fe4ff */
[----:B------:R-:W-:Y:S02]  /*0940*/  CS2R R8, SRZ ;  /* 0x0000000000087805 */ /* 0x000fe4000001ff00 */
[C---:B------:R-:W-:Y:S01]  /*0950*/  LOP3.LUT R121, R45.reuse, 0x100, RZ, 0xfc, !PT ;  /* 0x000001002d797812 */ /* 0x040fe200078efcff */
[----:B------:R-:W-:Y:S01]  /*0960*/  IMAD.X R3, RZ, RZ, UR29, P1 ;  /* 0x0000001dff037e24 */ /* 0x000fe200088e06ff */
[----:B------:R-:W-:Y:S02]  /*0970*/  LOP3.LUT R128, R45, 0x20, RZ, 0xfc, !PT ;  /* 0x000000202d807812 */ /* 0x000fe400078efcff */
[----:B------:R-:W-:-:S02]  /*0980*/  CS2R R10, SRZ ;  /* 0x00000000000a7805 */ /* 0x000fc4000001ff00 */
[C---:B------:R-:W-:Y:S02]  /*0990*/  LOP3.LUT R127, R45.reuse, 0x40, RZ, 0xfc, !PT ;  /* 0x000000402d7f7812 */ /* 0x040fe400078efcff */
[----:B------:R-:W-:Y:S01]  /*09a0*/  CS2R R16, SRZ ;  /* 0x0000000000107805 */ /* 0x000fe2000001ff00 */
[----:B0-----:R-:W-:Y:S01]  /*09b0*/  UIADD3 UR33, UPT, UPT, -UR9, UR8, URZ ;  /* 0x0000000809217290 */ /* 0x001fe2000fffe1ff */
[C---:B------:R-:W-:Y:S02]  /*09c0*/  LOP3.LUT R123, R45.reuse, 0xc0, RZ, 0xfc, !PT ;  /* 0x000000c02d7b7812 */ /* 0x040fe400078efcff */
[----:B------:R-:W-:Y:S02]  /*09d0*/  CS2R R18, SRZ ;  /* 0x0000000000127805 */ /* 0x000fe4000001ff00 */
[C---:B------:R-:W-:Y:S02]  /*09e0*/  LOP3.LUT R126, R45.reuse, 0x60, RZ, 0xfc, !PT ;  /* 0x000000602d7e7812 */ /* 0x040fe400078efcff */
[----:B------:R-:W-:-:S02]  /*09f0*/  LOP3.LUT R124, R45, 0xa0, RZ, 0xfc, !PT ;  /* 0x000000a02d7c7812 */ /* 0x000fc400078efcff */
[C---:B------:R-:W-:Y:S01]  /*0a00*/  ISETP.GE.AND P0, PT, R45.reuse, UR33, PT ;  /* 0x000000212d007c0c */ /* 0x040fe2000bf06270 */
[----:B------:R-:W-:Y:S01]  /*0a10*/  BAR.SYNC.DEFER_BLOCKING 0x0 ;  /* 0x0000000000007b1d */ /* 0x000fe20000010000 */
[----:B------:R-:W-:Y:S02]  /*0a20*/  LOP3.LUT R125, R45, 0x80, RZ, 0xfc, !PT ;  /* 0x000000802d7d7812 */ /* 0x000fe400078efcff */
[----:B------:R-:W-:Y:S02]  /*0a30*/  P2R R60, PR, RZ, 0x1 ;  /* 0x00000001ff3c7803 */ /* 0x000fe40000000000 */
[----:B------:R-:W-:Y:S02]  /*0a40*/  ISETP.GE.AND P1, PT, R128, UR33, PT ;  /* 0x0000002180007c0c */ /* 0x000fe4000bf26270 */
[----:B------:R-:W-:Y:S02]  /*0a50*/  ISETP.GE.AND P2, PT, R127, UR33, PT ;  /* 0x000000217f007c0c */ /* 0x000fe4000bf46270 */
[----:B------:R-:W-:-:S02]  /*0a60*/  ISETP.GE.AND P3, PT, R123, UR33, PT ;  /* 0x000000217b007c0c */ /* 0x000fc4000bf66270 */
[----:B------:R-:W-:Y:S02]  /*0a70*/  ISETP.GE.AND P6, PT, R126, UR33, PT ;  /* 0x000000217e007c0c */ /* 0x000fe4000bfc6270 */
[----:B------:R-:W-:Y:S02]  /*0a80*/  ISETP.GE.AND P4, PT, R124, UR33, PT ;  /* 0x000000217c007c0c */ /* 0x000fe4000bf86270 */
[----:B------:R-:W-:Y:S02]  /*0a90*/  ISETP.GE.AND P5, PT, R125, UR33, PT ;  /* 0x000000217d007c0c */ /* 0x000fe4000bfa6270 */
[C---:B------:R-:W-:Y:S02]  /*0aa0*/  LOP3.LUT R120, R45.reuse, 0x120, RZ, 0xfc, !PT ;  /* 0x000001202d787812 */ /* 0x040fe400078efcff */
[C---:B------:R-:W-:Y:S02]  /*0ab0*/  LOP3.LUT R119, R45.reuse, 0x140, RZ, 0xfc, !PT ;  /* 0x000001402d777812 */ /* 0x040fe400078efcff */
[----:B------:R-:W-:-:S02]  /*0ac0*/  LOP3.LUT R118, R45, 0x160, RZ, 0xfc, !PT ;  /* 0x000001602d767812 */ /* 0x000fc400078efcff */
[C---:B------:R-:W-:Y:S01]  /*0ad0*/  LOP3.LUT R117, R45.reuse, 0x180, RZ, 0xfc, !PT ;  /* 0x000001802d757812 */ /* 0x040fe200078efcff */
[----:B------:R-:W2:Y:S01]  /*0ae0*/  @!P0 LDG.E R5, desc[UR26][R6.64] ;  /* 0x0000001a06058981 */ /* 0x000ea2000c1e1900 */
[----:B------:R-:W-:Y:S02]  /*0af0*/  ISETP.GE.AND P0, PT, R122, UR33, PT ;  /* 0x000000217a007c0c */ /* 0x000fe4000bf06270 */
[C---:B------:R-:W-:Y:S01]  /*0b00*/  LOP3.LUT R116, R45.reuse, 0x1a0, RZ, 0xfc, !PT ;  /* 0x000001a02d747812 */ /* 0x040fe200078efcff */
[----:B------:R-:W3:Y:S01]  /*0b10*/  @!P1 LDG.E R0, desc[UR26][R6.64+0x80] ;  /* 0x0000801a06009981 */ /* 0x000ee2000c1e1900 */
[----:B------:R-:W-:Y:S02]  /*0b20*/  LOP3.LUT R115, R45, 0x1c0, RZ, 0xfc, !PT ;  /* 0x000001c02d737812 */ /* 0x000fe400078efcff */
[----:B------:R-:W-:Y:S01]  /*0b30*/  MOV R21, RZ ;  /* 0x000000ff00157202 */ /* 0x000fe20000000f00 */
[----:B------:R-:W4:Y:S04]  /*0b40*/  @!P2 LDG.E R9, desc[UR26][R6.64+0x100] ;  /* 0x0001001a0609a981 */ /* 0x000f28000c1e1900 */
[----:B------:R-:W4:Y:S04]  /*0b50*/  @!P3 LDG.E R13, desc[UR26][R6.64+0x300] ;  /* 0x0003001a060db981 */ /* 0x000f28000c1e1900 */
[----:B------:R-:W4:Y:S01]  /*0b60*/  @!P0 LDG.E R12, desc[UR26][R6.64+0x380] ;  /* 0x0003801a060c8981 */ /* 0x000f22000c1e1900 */
[----:B------:R-:W-:-:S02]  /*0b70*/  ISETP.GE.AND P0, PT, R121, UR33, PT ;  /* 0x0000002179007c0c */ /* 0x000fc4000bf06270 */
[----:B------:R-:W-:Y:S01]  /*0b80*/  ISETP.GE.AND P1, PT, R119, UR33, PT ;  /* 0x0000002177007c0c */ /* 0x000fe2000bf26270 */
[----:B------:R-:W4:Y:S01]  /*0b90*/  @!P6 LDG.E R8, desc[UR26][R6.64+0x180] ;  /* 0x0001801a0608e981 */ /* 0x000f22000c1e1900 */
[----:B------:R-:W-:Y:S02]  /*0ba0*/  ISETP.GE.AND P2, PT, R118, UR33, PT ;  /* 0x0000002176007c0c */ /* 0x000fe4000bf46270 */
[----:B------:R-:W-:Y:S01]  /*0bb0*/  ISETP.GE.AND P3, PT, R117, UR33, PT ;  /* 0x0000002175007c0c */ /* 0x000fe2000bf66270 */
[----:B------:R-:W4:Y:S01]  /*0bc0*/  @!P4 LDG.E R10, desc[UR26][R6.64+0x280] ;  /* 0x0002801a060ac981 */ /* 0x000f22000c1e1900 */
[----:B------:R-:W-:-:S03]  /*0bd0*/  ISETP.GE.AND P4, PT, R116, UR33, PT ;  /* 0x0000002174007c0c */ /* 0x000fc6000bf86270 */
[----:B------:R-:W4:Y:S04]  /*0be0*/  @!P5 LDG.E R11, desc[UR26][R6.64+0x200] ;  /* 0x0002001a060bd981 */ /* 0x000f28000c1e1900 */
[----:B------:R-:W4:Y:S01]  /*0bf0*/  @!P0 LDG.E R15, desc[UR26][R6.64+0x400] ;  /* 0x0004001a060f8981 */ /* 0x000f22000c1e1900 */
[----:B------:R-:W-:Y:S02]  /*0c00*/  ISETP.GE.AND P0, PT, R120, UR33, PT ;  /* 0x0000002178007c0c */ /* 0x000fe4000bf06270 */
[----:B------:R-:W-:Y:S01]  /*0c10*/  ISETP.GE.AND P5, PT, R115, UR33, PT ;  /* 0x0000002173007c0c */ /* 0x000fe2000bfa6270 */
[----:B------:R-:W4:Y:S01]  /*0c20*/  @!P1 LDG.E R17, desc[UR26][R6.64+0x500] ;  /* 0x0005001a06119981 */ /* 0x000f22000c1e1900 */
[----:B------:R-:W-:-:S03]  /*0c30*/  LOP3.LUT R44, R45, 0x1e0, RZ, 0xfc, !PT ;  /* 0x000001e02d2c7812 */ /* 0x000fc600078efcff */
[----:B------:R-:W4:Y:S01]  /*0c40*/  @!P2 LDG.E R16, desc[UR26][R6.64+0x580] ;  /* 0x0005801a0610a981 */ /* 0x000f22000c1e1900 */
[----:B------:R-:W-:-:S03]  /*0c50*/  ISETP.GE.AND P6, PT, R44, UR33, PT ;  /* 0x000000212c007c0c */ /* 0x000fc6000bfc6270 */
[----:B------:R-:W4:Y:S04]  /*0c60*/  @!P3 LDG.E R19, desc[UR26][R6.64+0x600] ;  /* 0x0006001a0613b981 */ /* 0x000f28000c1e1900 */
[----:B------:R-:W4:Y:S04]  /*0c70*/  @!P0 LDG.E R14, desc[UR26][R6.64+0x480] ;  /* 0x0004801a060e8981 */ /* 0x000f28000c1e1900 */
[----:B------:R-:W4:Y:S04]  /*0c80*/  @!P4 LDG.E R18, desc[UR26][R6.64+0x680] ;  /* 0x0006801a0612c981 */ /* 0x000f28000c1e1900 */
[----:B------:R-:W4:Y:S01]  /*0c90*/  @!P5 LDG.E R21, desc[UR26][R6.64+0x700] ;  /* 0x0007001a0615d981 */ /* 0x000f22000c1e1900 */
[----:B------:R-:W-:-:S06]  /*0ca0*/  IMAD.MOV.U32 R54, RZ, RZ, RZ ;  /* 0x000000ffff367224 */ /* 0x000fcc00078e00ff */
[----:B------:R0:W4:Y:S01]  /*0cb0*/  @!P6 LDG.E R54, desc[UR26][R6.64+0x780] ;  /* 0x0007801a0636e981 */ /* 0x000122000c1e1900 */
[----:B------:R-:W1:Y:S01]  /*0cc0*/  S2R R43, SR_LANEID ;  /* 0x00000000002b7919 */ /* 0x000e620000000000 */
[----:B------:R-:W0:Y:S01]  /*0cd0*/  S2UR UR9, SR_CgaCtaId ;  /* 0x00000000000979c3 */ /* 0x000e220000008800 */
[----:B------:R-:W-:Y:S02]  /*0ce0*/  UMOV UR8, 0x400 ;  /* 0x0000040000087882 */ /* 0x000fe40000000000 */
[----:B0-----:R-:W-:Y:S01]  /*0cf0*/  ULEA UR34, UR9, UR8, 0x18 ;  /* 0x0000000809227291 */ /* 0x001fe2000f8ec0ff */
[----:B-1----:R-:W-:-:S04]  /*0d00*/  IADD3 R20, PT, PT, R48, R43, RZ ;  /* 0x0000002b30147210 */ /* 0x002fc80007ffe0ff */
[CC--:B------:R-:W-:Y:S01]  /*0d10*/  LEA.HI.SX32 R42, R20.reuse, R20.reuse, 0x1b ;  /* 0x00000014142a7211 */ /* 0x0c0fe200078fdaff */
[C---:B------:R-:W-:Y:S02]  /*0d20*/  VIADD R7, R20.reuse, 0x60 ;  /* 0x0000006014077836 */ /* 0x040fe40000000000 */
[----:B------:R-:W-:Y:S01]  /*0d30*/  VIADD R23, R20, 0x20 ;  /* 0x0000002014177836 */ /* 0x000fe20000000000 */
[----:B------:R-:W-:Y:S02]  /*0d40*/  LEA R42, R42, UR34, 0x2 ;  /* 0x000000222a2a7c11 */ /* 0x000fe4000f8e10ff */
[----:B------:R-:W-:Y:S02]  /*0d50*/  LEA.HI.SX32 R7, R7, R20, 0x1b ;  /* 0x0000001407077211 */ /* 0x000fe400078fdaff */
[C---:B------:R-:W-:Y:S02]  /*0d60*/  IADD3 R25, PT, PT, R20.reuse, 0x40, RZ ;  /* 0x0000004014197810 */ /* 0x040fe40007ffe0ff */
[----:B------:R-:W-:-:S02]  /*0d70*/  IADD3 R27, PT, PT, R20, 0x80, RZ ;  /* 0x00000080141b7810 */ /* 0x000fc40007ffe0ff */
[-C--:B------:R-:W-:Y:S02]  /*0d80*/  LEA.HI.SX32 R23, R23, R20.reuse, 0x1b ;  /* 0x0000001417177211 */ /* 0x080fe400078fdaff */
[----:B------:R-:W-:Y:S01]  /*0d90*/  LEA R39, R7, UR34, 0x2 ;  /* 0x0000002207277c11 */ /* 0x000fe2000f8e10ff */
[C---:B------:R-:W-:Y:S01]  /*0da0*/  VIADD R7, R20.reuse, 0xe0 ;  /* 0x000000e014077836 */ /* 0x040fe20000000000 */
[-C--:B------:R-:W-:Y:S01]  /*0db0*/  LEA.HI.SX32 R25, R25, R20.reuse, 0x1b ;  /* 0x0000001419197211 */ /* 0x080fe200078fdaff */
[----:B------:R-:W-:Y:S01]  /*0dc0*/  VIADD R29, R20, 0xa0 ;  /* 0x000000a0141d7836 */ /* 0x000fe20000000000 */
[----:B------:R-:W-:Y:S02]  /*0dd0*/  LEA.HI.SX32 R27, R27, R20, 0x1b ;  /* 0x000000141b1b7211 */ /* 0x000fe400078fdaff */
[----:B------:R-:W-:Y:S02]  /*0de0*/  LEA R41, R23, UR34, 0x2 ;  /* 0x0000002217297c11 */ /* 0x000fe4000f8e10ff */
[----:B------:R-:W-:-:S02]  /*0df0*/  LEA R40, R25, UR34, 0x2 ;  /* 0x0000002219287c11 */ /* 0x000fc4000f8e10ff */
[C---:B------:R-:W-:Y:S01]  /*0e00*/  IADD3 R23, PT, PT, R20.reuse, 0x100, RZ ;  /* 0x0000010014177810 */ /* 0x040fe20007ffe0ff */
[C---:B------:R-:W-:Y:S01]  /*0e10*/  VIADD R25, R20.reuse, 0x120 ;  /* 0x0000012014197836 */ /* 0x040fe20000000000 */
[-C--:B------:R-:W-:Y:S02]  /*0e20*/  LEA.HI.SX32 R7, R7, R20.reuse, 0x1b ;  /* 0x0000001407077211 */ /* 0x080fe400078fdaff */
[----:B------:R-:W-:Y:S02]  /*0e30*/  LEA R38, R27, UR34, 0x2 ;  /* 0x000000221b267c11 */ /* 0x000fe4000f8e10ff */
[-C--:B------:R-:W-:Y:S02]  /*0e40*/  LEA.HI.SX32 R29, R29, R20.reuse, 0x1b ;  /* 0x000000141d1d7211 */ /* 0x080fe400078fdaff */
[----:B------:R-:W-:Y:S02]  /*0e50*/  IADD3 R27, PT, PT, R20, 0x140, RZ ;  /* 0x00000140141b7810 */ /* 0x000fe40007ffe0ff */
[----:B------:R-:W-:-:S02]  /*0e60*/  LEA.HI.SX32 R23, R23, R20, 0x1b ;  /* 0x0000001417177211 */ /* 0x000fc400078fdaff */
[----:B------:R-:W-:Y:S02]  /*0e70*/  LEA R35, R7, UR34, 0x2 ;  /* 0x0000002207237c11 */ /* 0x000fe4000f8e10ff */
[C---:B------:R-:W-:Y:S02]  /*0e80*/  IADD3 R7, PT, PT, R20.reuse, 0x180, RZ ;  /* 0x0000018014077810 */ /* 0x040fe40007ffe0ff */
[----:B------:R-:W-:Y:S02]  /*0e90*/  LEA R37, R29, UR34, 0x2 ;  /* 0x000000221d257c11 */ /* 0x000fe4000f8e10ff */
[-C--:B------:R-:W-:Y:S02]  /*0ea0*/  LEA.HI.SX32 R25, R25, R20.reuse, 0x1b ;  /* 0x0000001419197211 */ /* 0x080fe400078fdaff */
[-C--:B------:R-:W-:Y:S02]  /*0eb0*/  LEA.HI.SX32 R27, R27, R20.reuse, 0x1b ;  /* 0x000000141b1b7211 */ /* 0x080fe400078fdaff */
[----:B------:R-:W-:Y:S01]  /*0ec0*/  LEA R34, R23, UR34, 0x2 ;  /* 0x0000002217227c11 */ /* 0x000fe2000f8e10ff */
[----:B------:R-:W-:Y:S01]  /*0ed0*/  VIADD R23, R20, 0x1e0 ;  /* 0x000001e014177836 */ /* 0x000fe20000000000 */
[----:B------:R-:W-:-:S02]  /*0ee0*/  LEA.HI.SX32 R7, R7, R20, 0x1b ;  /* 0x0000001407077211 */ /* 0x000fc400078fdaff */
[----:B------:R-:W-:Y:S02]  /*0ef0*/  LEA R33, R25, UR34, 0x2 ;  /* 0x0000002219217c11 */ /* 0x000fe4000f8e10ff */
[----:B------:R-:W-:Y:S02]  /*0f00*/  LEA R32, R27, UR34, 0x2 ;  /* 0x000000221b207c11 */ /* 0x000fe4000f8e10ff */
[----:B------:R-:W-:Y:S02]  /*0f10*/  LEA.HI.SX32 R23, R23, R20, 0x1b ;  /* 0x0000001417177211 */ /* 0x000fe400078fdaff */
[----:B------:R-:W-:Y:S02]  /*0f20*/  LEA R30, R7, UR34, 0x2 ;  /* 0x00000022071e7c11 */ /* 0x000fe4000f8e10ff */
[----:B------:R-:W-:Y:S02]  /*0f30*/  LEA R27, R23, UR34, 0x2 ;  /* 0x00000022171b7c11 */ /* 0x000fe4000f8e10ff */
[----:B------:R-:W-:-:S02]  /*0f40*/  P2R R62, PR, RZ, 0x1 ;  /* 0x00000001ff3e7803 */ /* 0x000fc40000000000 */
[----:B------:R-:W-:Y:S02]  /*0f50*/  ISETP.GE.AND P0, PT, R127, UR33, PT ;  /* 0x000000217f007c0c */ /* 0x000fe4000bf06270 */
[----:B------:R-:W-:Y:S02]  /*0f60*/  P2R R58, PR, RZ, 0x2 ;  /* 0x00000002ff3a7803 */ /* 0x000fe40000000000 */
[----:B------:R-:W-:Y:S01]  /*0f70*/  ISETP.GE.AND P1, PT, R128, UR33, PT ;  /* 0x0000002180007c0c */ /* 0x000fe2000bf26270 */
[----:B------:R-:W-:Y:S02]  /*0f80*/  IMAD.MOV.U32 R64, RZ, RZ, RZ ;  /* 0x000000ffff407224 */ /* 0x000fe400078e00ff */
[----:B------:R-:W-:Y:S01]  /*0f90*/  IMAD.MOV.U32 R66, RZ, RZ, RZ ;  /* 0x000000ffff427224 */ /* 0x000fe200078e00ff */
[----:B--2---:R0:W-:Y:S02]  /*0fa0*/  STS [R42], R5 ;  /* 0x000000052a007388 */ /* 0x0041e40000000800 */
[----:B0-----:R-:W-:-:S04]  /*0fb0*/  IADD3 R5, PT, PT, R20, 0xc0, RZ ;  /* 0x000000c014057810 */ /* 0x001fc80007ffe0ff */
[-C--:B------:R-:W-:Y:S01]  /*0fc0*/  LEA.HI.SX32 R5, R5, R20.reuse, 0x1b ;  /* 0x0000001405057211 */ /* 0x080fe200078fdaff */
[----:B---3--:R-:W-:Y:S03]  /*0fd0*/  STS [R41+0x80], R0 ;  /* 0x0000800029007388 */ /* 0x008fe60000000800 */
[----:B------:R-:W-:Y:S01]  /*0fe0*/  LEA R36, R5, UR34, 0x2 ;  /* 0x0000002205247c11 */ /* 0x000fe2000f8e10ff */
[----:B------:R-:W-:Y:S01]  /*0ff0*/  VIADD R5, R20, 0x160 ;  /* 0x0000016014057836 */ /* 0x000fe20000000000 */
[----:B----4-:R0:W-:Y:S04]  /*1000*/  STS [R40+0x100], R9 ;  /* 0x0001000928007388 */ /* 0x0101e80000000800 */
[----:B------:R-:W-:Y:S01]  /*1010*/  STS [R39+0x180], R8 ;  /* 0x0001800827007388 */ /* 0x000fe20000000800 */
[----:B------:R-:W-:-:S03]  /*1020*/  LEA.HI.SX32 R5, R5, R20, 0x1b ;  /* 0x0000001405057211 */ /* 0x000fc600078fdaff */
[----:B------:R1:W-:Y:S01]  /*1030*/  STS [R38+0x200], R11 ;  /* 0x0002000b26007388 */ /* 0x0003e20000000800 */
[C---:B0-----:R-:W-:Y:S01]  /*1040*/  VIADD R9, R20.reuse, 0x1a0 ;  /* 0x000001a014097836 */ /* 0x041fe20000000000 */
[----:B------:R-:W-:Y:S02]  /*1050*/  LEA R31, R5, UR34, 0x2 ;  /* 0x00000022051f7c11 */ /* 0x000fe4000f8e10ff */
[----:B------:R-:W-:Y:S02]  /*1060*/  STS [R37+0x280], R10 ;  /* 0x0002800a25007388 */ /* 0x000fe40000000800 */
[-C--:B------:R-:W-:Y:S02]  /*1070*/  LEA.HI.SX32 R9, R9, R20.reuse, 0x1b ;  /* 0x0000001409097211 */ /* 0x080fe400078fdaff */
[----:B-1----:R-:W-:Y:S01]  /*1080*/  IADD3 R11, PT, PT, R20, 0x1c0, RZ ;  /* 0x000001c0140b7810 */ /* 0x002fe20007ffe0ff */
[----:B------:R-:W-:Y:S03]  /*1090*/  STS [R36+0x300], R13 ;  /* 0x0003000d24007388 */ /* 0x000fe60000000800 */
[----:B------:R-:W-:Y:S01]  /*10a0*/  LEA.HI.SX32 R11, R11, R20, 0x1b ;  /* 0x000000140b0b7211 */ /* 0x000fe200078fdaff */
[----:B------:R-:W-:Y:S01]  /*10b0*/  STS [R35+0x380], R12 ;  /* 0x0003800c23007388 */ /* 0x000fe20000000800 */
[----:B------:R-:W-:Y:S01]  /*10c0*/  LEA R29, R9, UR34, 0x2 ;  /* 0x00000022091d7c11 */ /* 0x000fe2000f8e10ff */
[----:B------:R-:W-:Y:S01]  /*10d0*/  IMAD R20, R43, 0xf, R20 ;  /* 0x0000000f2b147824 */ /* 0x000fe200078e0214 */
[----:B------:R-:W-:Y:S01]  /*10e0*/  LEA R28, R11, UR34, 0x2 ;  /* 0x000000220b1c7c11 */ /* 0x000fe2000f8e10ff */
[----:B------:R0:W-:Y:S04]  /*10f0*/  STS [R34+0x400], R15 ;  /* 0x0004000f22007388 */ /* 0x0001e80000000800 */
[----:B------:R-:W-:Y:S04]  /*1100*/  STS [R33+0x480], R14 ;  /* 0x0004800e21007388 */ /* 0x000fe80000000800 */
[----:B------:R1:W-:Y:S01]  /*1110*/  STS [R32+0x500], R17 ;  /* 0x0005001120007388 */ /* 0x0003e20000000800 */
[----:B------:R-:W-:-:S03]  /*1120*/  VIADD R7, R20, 0x2 ;  /* 0x0000000214077836 */ /* 0x000fc60000000000 */
[----:B------:R-:W-:Y:S01]  /*1130*/  STS [R31+0x580], R16 ;  /* 0x000580101f007388 */ /* 0x000fe20000000800 */
[C---:B0-----:R-:W-:Y:S01]  /*1140*/  VIADD R15, R20.reuse, 0x6 ;  /* 0x00000006140f7836 */ /* 0x041fe20000000000 */
[C---:B------:R-:W-:Y:S02]  /*1150*/  IADD3 R13, PT, PT, R20.reuse, 0x5, RZ ;  /* 0x00000005140d7810 */ /* 0x040fe40007ffe0ff */
[----:B------:R0:W-:Y:S01]  /*1160*/  STS [R30+0x600], R19 ;  /* 0x000600131e007388 */ /* 0x0001e20000000800 */
        /* <DEDUP_REMOVED lines=9> */
[----:B0-----:R-:W-:-:S02]  /*1200*/  IADD3 R19, PT, PT, R20, 0x9, RZ ;  /* 0x0000000914137810 */ /* 0x001fc40007ffe0ff */
[C---:B------:R-:W-:Y:S02]  /*1210*/  IADD3 R9, PT, PT, R20.reuse, 0x3, RZ ;  /* 0x0000000314097810 */ /* 0x040fe40007ffe0ff */
[C---:B------:R-:W-:Y:S02]  /*1220*/  IADD3 R59, PT, PT, R20.reuse, 0xd, RZ ;  /* 0x0000000d143b7810 */ /* 0x040fe40007ffe0ff */
[C---:B------:R-:W-:Y:S02]  /*1230*/  IADD3 R63, PT, PT, R20.reuse, 0xf, RZ ;  /* 0x0000000f143f7810 */ /* 0x040fe40007ffe0ff */
[----:B-1----:R-:W-:Y:S02]  /*1240*/  IADD3 R21, PT, PT, R20, 0xb, RZ ;  /* 0x0000000b14157810 */ /* 0x002fe40007ffe0ff */
        /* <DEDUP_REMOVED lines=52> */
[----:B------:R-:W-:Y:S01]  /*1590*/  CS2R R56, SRZ ;  /* 0x0000000000387805 */ /* 0x000fe2000001ff00 */
[----:B------:R-:W-:Y:S01]  /*15a0*/  HFMA2 R9, -RZ, RZ, 0, 0 ;  /* 0x00000000ff097431 */ /* 0x000fe200000001ff */
[----:B0-----:R-:W-:-:S03]  /*15b0*/  CS2R R54, SRZ ;  /* 0x0000000000367805 */ /* 0x001fc6000001ff00 */
[----:B------:R-:W2:Y:S01]  /*15c0*/  @!P0 LDG.E R7, desc[UR26][R2.64+0x100] ;  /* 0x0001001a02078981 */ /* 0x000ea2000c1e1900 */
[----:B------:R-:W-:-:S03]  /*15d0*/  ISETP.GE.AND P0, PT, R125, UR33, PT ;  /* 0x000000217d007c0c */ /* 0x000fc6000bf06270 */
[----:B------:R-:W3:Y:S01]  /*15e0*/  @!P1 LDG.E R56, desc[UR26][R2.64+0x80] ;  /* 0x0000801a02389981 */ /* 0x000ee2000c1e1900 */
[----:B------:R-:W-:-:S09]  /*15f0*/  ISETP.GE.AND P1, PT, R126, UR33, PT ;  /* 0x000000217e007c0c */ /* 0x000fd2000bf26270 */
[----:B------:R-:W4:Y:S01]  /*1600*/  @!P0 LDG.E R9, desc[UR26][R2.64+0x200] ;  /* 0x0002001a02098981 */ /* 0x000f22000c1e1900 */
[----:B------:R-:W-:-:S03]  /*1610*/  ISETP.GE.AND P0, PT, R123, UR33, PT ;  /* 0x000000217b007c0c */ /* 0x000fc6000bf06270 */
[----:B------:R-:W4:Y:S01]  /*1620*/  @!P1 LDG.E R54, desc[UR26][R2.64+0x180] ;  /* 0x0001801a02369981 */ /* 0x000f22000c1e1900 */
[----:B------:R-:W-:Y:S02]  /*1630*/  ISETP.GE.AND P1, PT, R124, UR33, PT ;  /* 0x000000217c007c0c */ /* 0x000fe4000bf26270 */
[----:B------:R-:W-:-:S07]  /*1640*/  MOV R11, RZ ;  /* 0x000000ff000b7202 */ /* 0x000fce0000000f00 */
[----:B------:R-:W4:Y:S01]  /*1650*/  @!P0 LDG.E R11, desc[UR26][R2.64+0x300] ;  /* 0x0003001a020b8981 */ /* 0x000f22000c1e1900 */
[----:B------:R-:W-:-:S03]  /*1660*/  ISETP.GE.AND P0, PT, R121, UR33, PT ;  /* 0x0000002179007c0c */ /* 0x000fc6000bf06270 */
[----:B------:R-:W4:Y:S01]  /*1670*/  @!P1 LDG.E R64, desc[UR26][R2.64+0x280] ;  /* 0x0002801a02409981 */ /* 0x000f22000c1e1900 */
[----:B------:R-:W-:-:S09]  /*1680*/  ISETP.GE.AND P1, PT, R122, UR33, PT ;  /* 0x000000217a007c0c */ /* 0x000fd2000bf26270 */
[----:B------:R-:W4:Y:S01]  /*1690*/  @!P0 LDG.E R55, desc[UR26][R2.64+0x400] ;  /* 0x0004001a02378981 */ /* 0x000f22000c1e1900 */
[----:B------:R-:W-:-:S03]  /*16a0*/  ISETP.NE.AND P0, PT, R62, RZ, PT ;  /* 0x000000ff3e00720c */ /* 0x000fc60003f05270 */
[----:B------:R-:W4:Y:S01]  /*16b0*/  @!P1 LDG.E R66, desc[UR26][R2.64+0x380] ;  /* 0x0003801a02429981 */ /* 0x000f22000c1e1900 */
[----:B------:R-:W-:Y:S02]  /*16c0*/  ISETP.NE.AND P1, PT, R58, RZ, PT ;  /* 0x000000ff3a00720c */ /* 0x000fe40003f25270 */
[----:B------:R-:W-:Y:S01]  /*16d0*/  CS2R R58, SRZ ;  /* 0x00000000003a7805 */ /* 0x000fe2000001ff00 */
[----:B------:R-:W-:Y:S02]  /*16e0*/  HFMA2 R5, -RZ, RZ, 0, 0 ;  /* 0x00000000ff057431 */ /* 0x000fe400000001ff */
[----:B------:R-:W-:Y:S01]  /*16f0*/  IMAD.MOV.U32 R62, RZ, RZ, RZ ;  /* 0x000000ffff3e7224 */ /* 0x000fe200078e00ff */
[----:B------:R-:W-:Y:S02]  /*1700*/  MOV R68, RZ ;  /* 0x000000ff00447202 */ /* 0x000fe40000000f00 */
[----:B------:R-:W4:Y:S04]  /*1710*/  @!P3 LDG.E R59, desc[UR26][R2.64+0x600] ;  /* 0x0006001a023bb981 */ /* 0x000f28000c1e1900 */
[----:B------:R-:W4:Y:S01]  /*1720*/  @!P0 LDG.E R58, desc[UR26][R2.64+0x480] ;  /* 0x0004801a023a8981 */ /* 0x000f22000c1e1900 */
[----:B------:R-:W-:-:S02]  /*1730*/  ISETP.NE.AND P0, PT, R60, RZ, PT ;  /* 0x000000ff3c00720c */ /* 0x000fc40003f05270 */
[----:B------:R-:W-:Y:S01]  /*1740*/  CS2R R60, SRZ ;  /* 0x00000000003c7805 */ /* 0x000fe2000001ff00 */
[----:B------:R-:W4:Y:S05]  /*1750*/  @!P1 LDG.E R57, desc[UR26][R2.64+0x500] ;  /* 0x0005001a02399981 */ /* 0x000f2a000c1e1900 */
[----:B------:R-:W4:Y:S04]  /*1760*/  @!P2 LDG.E R60, desc[UR26][R2.64+0x580] ;  /* 0x0005801a023ca981 */ /* 0x000f28000c1e1900 */
[----:B------:R-:W4:Y:S04]  /*1770*/  @!P4 LDG.E R62, desc[UR26][R2.64+0x680] ;  /* 0x0006801a023ec981 */ /* 0x000f28000c1e1900 */
[----:B------:R-:W2:Y:S04]  /*1780*/  @!P0 LDG.E R5, desc[UR26][R2.64] ;  /* 0x0000001a02058981 */ /* 0x000ea8000c1e1900 */
[----:B------:R-:W4:Y:S04]  /*1790*/  @!P5 LDG.E R61, desc[UR26][R2.64+0x700] ;  /* 0x0007001a023dd981 */ /* 0x000f28000c1e1900 */
[----:B------:R-:W4:Y:S01]  /*17a0*/  @!P6 LDG.E R68, desc[UR26][R2.64+0x780] ;  /* 0x0007801a0244e981 */ /* 0x000f22000c1e1900 */
[----:B------:R-:W0:Y:S01]  /*17b0*/  LDCU.U8 UR8, c[0x0][0x39e] ;  /* 0x000073c0ff0877ac */ /* 0x000e220008000000 */
[----:B------:R-:W-:Y:S02]  /*17c0*/  BSSY.RECONVERGENT B0, `(.L_x_3280) ;  /* 0x000004d000007945 */ /* 0x000fe40003800200 */
[----:B--2---:R-:W-:Y:S04]  /*17d0*/  STS [R42], R5 ;  /* 0x000000052a007388 */ /* 0x004fe80000000800 */
        /* <DEDUP_REMOVED lines=22> */
[----:B------:R0:W0:Y:S04]  /*1940*/  LDS R77, [R20+0x18] ;  /* 0x00001800144d7984 */ /* 0x0000280000000800 */
        /* <DEDUP_REMOVED lines=16> */
[----:B------:R-:W-:Y:S01]  /*1a50*/  FADD.FTZ R57, R75, R50 ;  /* 0x000000324b397221 */ /* 0x000fe20000010000 */
[----:B------:R-:W-:Y:S02]  /*1a60*/  FSETP.GTU.FTZ.AND P2, PT, R61, 20, PT ;  /* 0x41a000003d00780b */ /* 0x000fe40003f5c000 */
[----:B------:R-:W-:Y:S02]  /*1a70*/  FSETP.GTU.FTZ.AND P4, PT, R60, 20, PT ;  /* 0x41a000003c00780b */ /* 0x000fe40003f9c000 */
[----:B------:R-:W-:-:S02]  /*1a80*/  FSETP.GTU.FTZ.AND P3, PT, R59, 20, PT ;  /* 0x41a000003b00780b */ /* 0x000fc40003f7c000 */
[----:B------:R-:W-:Y:S01]  /*1a90*/  FSETP.GTU.FTZ.AND P5, PT, R58, 20, PT ;  /* 0x41a000003a00780b */ /* 0x000fe20003fbc000 */
        /* <DEDUP_REMOVED lines=31> */
.L_x_3281:
[----:B------:R-:W-:Y:S05]  /*1c90*/  BSYNC.RECONVERGENT B0 ;  /* 0x0000000000007941 */ /* 0x000fea0003800200 */
.L_x_3280:
        /* <DEDUP_REMOVED lines=36> */
.L_x_3283:
[----:B------:R-:W-:Y:S05]  /*1ee0*/  BSYNC.RECONVERGENT B0 ;  /* 0x0000000000007941 */ /* 0x000fea0003800200 */
.L_x_3282:
        /* <DEDUP_REMOVED lines=34> */
.L_x_3285:
[----:B------:R-:W-:Y:S05]  /*2110*/  BSYNC.RECONVERGENT B0 ;  /* 0x0000000000007941 */ /* 0x000fea0003800200 */
.L_x_3284:
        /* <DEDUP_REMOVED lines=36> */
.L_x_3287:
[----:B------:R-:W-:Y:S05]  /*2360*/  BSYNC.RECONVERGENT B0 ;  /* 0x0000000000007941 */ /* 0x000fea0003800200 */
.L_x_3286:
        /* <DEDUP_REMOVED lines=34> */
.L_x_3289:
[----:B------:R-:W-:Y:S05]  /*2590*/  BSYNC.RECONVERGENT B0 ;  /* 0x0000000000007941 */ /* 0x000fea0003800200 */
.L_x_3288:
        /* <DEDUP_REMOVED lines=36> */
.L_x_3291:
[----:B------:R-:W-:Y:S05]  /*27e0*/  BSYNC.RECONVERGENT B0 ;  /* 0x0000000000007941 */ /* 0x000fea0003800200 */
.L_x_3290:
        /* <DEDUP_REMOVED lines=34> */
.L_x_3293:
[----:B------:R-:W-:Y:S05]  /*2a10*/  BSYNC.RECONVERGENT B0 ;  /* 0x0000000000007941 */ /* 0x000fea0003800200 */
.L_x_3292:
        /* <DEDUP_REMOVED lines=36> */
.L_x_3295:
[----:B------:R-:W-:Y:S05]  /*2c60*/  BSYNC.RECONVERGENT B0 ;  /* 0x0000000000007941 */ /* 0x000fea0003800200 */
.L_x_3294:
        /* <DEDUP_REMOVED lines=34> */
.L_x_3297:
[----:B------:R-:W-:Y:S05]  /*2e90*/  BSYNC.RECONVERGENT B0 ;  /* 0x0000000000007941 */ /* 0x000fea0003800200 */
.L_x_3296:
        /* <DEDUP_REMOVED lines=36> */
.L_x_3299:
[----:B------:R-:W-:Y:S05]  /*30e0*/  BSYNC.RECONVERGENT B0 ;  /* 0x0000000000007941 */ /* 0x000fea0003800200 */
.L_x_3298:
        /* <DEDUP_REMOVED lines=34> */
.L_x_3301:
[----:B------:R-:W-:Y:S05]  /*3310*/  BSYNC.RECONVERGENT B0 ;  /* 0x0000000000007941 */ /* 0x000fea0003800200 */
.L_x_3300:
[----:B------:R-:W-:Y:S01]  /*3320*/  ISETP.EQ.OR P1, PT, RZ, UR8, P1 ;  /* 0x00000008ff007c0c */ /* 0x000fe20008f22670 */
[----:B------:R-:W-:Y:S01]  /*3330*/  BSSY.RECONVERGENT B0, `(.L_x_3302) ;  /* 0x0000025000007945 */ /* 0x000fe20003800200 */
[----:B------:R-:W-:Y:S02]  /*3340*/  FSETP.GTU.FTZ.AND P3, PT, R84, 20, PT ;  /* 0x41a000005400780b */ /* 0x000fe40003f7c000 */
[----:B------:R-:W-:Y:S02]  /*3350*/  ISETP.EQ.OR P5, PT, RZ, UR8, P5 ;  /* 0x00000008ff007c0c */ /* 0x000fe4000afa2670 */
[----:B------:R-:W-:Y:S02]  /*3360*/  ISETP.EQ.OR P4, PT, RZ, UR8, P4 ;  /* 0x00000008ff007c0c */ /* 0x000fe4000a782670 */
[----:B------:R-:W-:Y:S02]  /*3370*/  ISETP.EQ.OR P2, PT, RZ, UR8, P2 ;  /* 0x00000008ff007c0c */ /* 0x000fe40009742670 */
[----:B------:R-:W-:-:S03]  /*3380*/  ISETP.EQ.OR P3, PT, RZ, UR8, P3 ;  /* 0x00000008ff007c0c */ /* 0x000fc60009f62670 */
        /* <DEDUP_REMOVED lines=31> */
.L_x_3303:
[----:B------:R-:W-:Y:S05]  /*3580*/  BSYNC.RECONVERGENT B0 ;  /* 0x0000000000007941 */ /* 0x000fea0003800200 */
.L_x_3302:
        /* <DEDUP_REMOVED lines=32> */
.L_x_3305:
[----:B------:R-:W-:Y:S05]  /*3790*/  BSYNC.RECONVERGENT B0 ;  /* 0x0000000000007941 */ /* 0x000fea0003800200 */
.L_x_3304:
        /* <DEDUP_REMOVED lines=32> */
.L_x_3307:
[----:B------:R-:W-:Y:S05]  /*39a0*/  BSYNC.RECONVERGENT B0 ;  /* 0x0000000000007941 */ /* 0x000fea0003800200 */
.L_x_3306:
        /* <DEDUP_REMOVED lines=32> */
.L_x_3309:
[----:B------:R-:W-:Y:S05]  /*3bb0*/  BSYNC.RECONVERGENT B0 ;  /* 0x0000000000007941 */ /* 0x000fea0003800200 */
.L_x_3308:
        /* <DEDUP_REMOVED lines=32> */
.L_x_3311:
[----:B------:R-:W-:Y:S05]  /*3dc0*/  BSYNC.RECONVERGENT B0 ;  /* 0x0000000000007941 */ /* 0x000fea0003800200 */
.L_x_3310:
        /* <DEDUP_REMOVED lines=20> */
[----:B------:R-:W-:Y:S01]  /*3f10*/  MOV R3, UR17 ;  /* 0x0000001100037c02 */ /* 0x000fe20008000f00 */
        /* <DEDUP_REMOVED lines=18> */
[----:B------:R-:W-:-:S02]  /*4040*/  UIMAD UR8, UR4, UR8, URZ ;  /* 0x00000008040872a4 */ /* 0x000fc4000f8e02ff */
[----:B------:R-:W-:Y:S01]  /*4050*/  UIADD3 UR9, UPT, UPT, UR34, 0x10b0, URZ ;  /* 0x000010b022097890 */ /* 0x000fe2000fffe0ff */
[----:B------:R-:W-:Y:S01]  /*4060*/  UMOV UR14, UR19 ;  /* 0x00000013000e7c82 */ /* 0x000fe20008000000 */
[----:B------:R-:W-:Y:S01]  /*4070*/  UMOV UR15, UR20 ;  /* 0x00000014000f7c82 */ /* 0x000fe20008000000 */
[----:B------:R-:W-:Y:S01]  /*4080*/  UMOV UR12, UR23 ;  /* 0x00000017000c7c82 */ /* 0x000fe20008000000 */
[----:B------:R-:W-:Y:S01]  /*4090*/  UMOV UR13, UR24 ;  /* 0x00000018000d7c82 */ /* 0x000fe20008000000 */
[----:B------:R-:W-:-:S07]  /*40a0*/  UMOV UR11, UR35 ;  /* 0x00000023000b7c82 */ /* 0x000fce0008000000 */
.L_x_3317:
[----:B------:R-:W-:Y:S02]  /*40b0*/  ISETP.GE.AND P4, PT, R128, UR33, PT ;  /* 0x0000002180007c0c */ /* 0x000fe4000bf86270 */
[----:B------:R-:W-:Y:S02]  /*40c0*/  CS2R R6, SRZ ;  /* 0x0000000000067805 */ /* 0x000fe4000001ff00 */
[----:B------:R-:W-:Y:S02]  /*40d0*/  ISETP.GE.AND P3, PT, R127, UR33, PT ;  /* 0x000000217f007c0c */ /* 0x000fe4000bf66270 */
[----:B0-----:R-:W-:Y:S02]  /*40e0*/  CS2R R8, SRZ ;  /* 0x0000000000087805 */ /* 0x001fe4000001ff00 */
[----:B------:R-:W-:Y:S02]  /*40f0*/  ISETP.GE.AND P2, PT, R126, UR33, PT ;  /* 0x000000217e007c0c */ /* 0x000fe4000bf46270 */
[----:B------:R-:W-:-:S02]  /*4100*/  ISETP.GE.AND P1, PT, R125, UR33, PT ;  /* 0x000000217d007c0c */ /* 0x000fc4000bf26270 */
[----:B------:R-:W-:Y:S02]  /*4110*/  ISETP.GE.AND P6, PT, R124, UR33, PT ;  /* 0x000000217c007c0c */ /* 0x000fe4000bfc6270 */
[----:B------:R-:W-:Y:S02]  /*4120*/  ISETP.GE.AND P5, PT, R123, UR33, PT ;  /* 0x000000217b007c0c */ /* 0x000fe4000bfa6270 */
[----:B------:R-:W-:Y:S02]  /*4130*/  CS2R R10, SRZ ;  /* 0x00000000000a7805 */ /* 0x000fe4000001ff00 */
[----:B------:R-:W-:Y:S01]  /*4140*/  CS2R R102, SRZ ;  /* 0x0000000000667805 */ /* 0x000fe2000001ff00 */
[----:B------:R-:W2:Y:S01]  /*4150*/  @!P4 LDG.E R6, desc[UR26][R2.64+-0x380] ;  /* 0xfffc801a0206c981 */ /* 0x000ea2000c1e1900 */
[----:B------:R-:W-:-:S03]  /*4160*/  ISETP.GE.AND P4, PT, R122, UR33, PT ;  /* 0x000000217a007c0c */ /* 0x000fc6000bf86270 */
[----:B------:R-:W3:Y:S01]  /*4170*/  @!P3 LDG.E R9, desc[UR26][R2.64+-0x300] ;  /* 0xfffd001a0209b981 */ /* 0x000ee2000c1e1900 */
[----:B------:R-:W-:-:S03]  /*4180*/  ISETP.GE.AND P3, PT, R121, UR33, PT ;  /* 0x0000002179007c0c */ /* 0x000fc6000bf66270 */
[----:B------:R-:W4:Y:S01]  /*4190*/  @!P2 LDG.E R8, desc[UR26][R2.64+-0x280] ;  /* 0xfffd801a0208a981 */ /* 0x000f22000c1e1900 */
[----:B------:R-:W-:Y:S02]  /*41a0*/  ISETP.GE.AND P2, PT, R120, UR33, PT ;  /* 0x0000002178007c0c */ /* 0x000fe4000bf46270 */
[----:B------:R-:W-:Y:S01]  /*41b0*/  CS2R R104, SRZ ;  /* 0x0000000000687805 */ /* 0x000fe2000001ff00 */
[----:B------:R-:W4:Y:S01]  /*41c0*/  @!P1 LDG.E R11, desc[UR26][R2.64+-0x200] ;  /* 0xfffe001a020b9981 */ /* 0x000f22000c1e1900 */
[----:B------:R-:W-:-:S03]  /*41d0*/  ISETP.GE.AND P1, PT, R119, UR33, PT ;  /* 0x0000002177007c0c */ /* 0x000fc6000bf26270 */
        /* <DEDUP_REMOVED lines=8> */
[----:B------:R-:W2:Y:S01]  /*4260*/  @!P0 LDG.E R7, desc[UR26][R2.64+-0x400] ;  /* 0xfffc001a02078981 */ /* 0x000ea2000c1e1900 */
[----:B------:R-:W-:-:S03]  /*4270*/  CS2R R106, SRZ ;  /* 0x00000000006a7805 */ /* 0x000fc6000001ff00 */
[----:B------:R-:W4:Y:S01]  /*4280*/  @!P2 LDG.E R104, desc[UR26][R2.64+0x80] ;  /* 0x0000801a0268a981 */ /* 0x000f22000c1e1900 */
[----:B------:R-:W-:Y:S02]  /*4290*/  ISETP.GE.AND P2, PT, R44, UR33, PT ;  /* 0x000000212c007c0c */ /* 0x000fe4000bf46270 */
[----:B------:R-:W-:Y:S02]  /*42a0*/  CS2R R108, SRZ ;  /* 0x00000000006c7805 */ /* 0x000fe4000001ff00 */
[----:B------:R-:W-:Y:S01]  /*42b0*/  CS2R R110, SRZ ;  /* 0x00000000006e7805 */ /* 0x000fe2000001ff00 */
[----:B------:R-:W4:Y:S04]  /*42c0*/  @!P1 LDG.E R107, desc[UR26][R2.64+0x100] ;  /* 0x0001001a026b9981 */ /* 0x000f28000c1e1900 */
[----:B------:R-:W4:Y:S04]  /*42d0*/  @!P6 LDG.E R106, desc[UR26][R2.64+0x180] ;  /* 0x0001801a026ae981 */ /* 0x000f28000c1e1900 */
[----:B------:R-:W4:Y:S04]  /*42e0*/  @!P5 LDG.E R109, desc[UR26][R2.64+0x200] ;  /* 0x0002001a026dd981 */ /* 0x000f28000c1e1900 */
[----:B------:R-:W4:Y:S04]  /*42f0*/  @!P4 LDG.E R108, desc[UR26][R2.64+0x280] ;  /* 0x0002801a026cc981 */ /* 0x000f28000c1e1900 */
[----:B------:R-:W4:Y:S04]  /*4300*/  @!P3 LDG.E R111, desc[UR26][R2.64+0x300] ;  /* 0x0003001a026fb981 */ /* 0x000f28000c1e1900 */
[----:B------:R-:W4:Y:S01]  /*4310*/  @!P2 LDG.E R110, desc[UR26][R2.64+0x380] ;  /* 0x0003801a026ea981 */ /* 0x000f22000c1e1900 */
[----:B------:R-:W-:Y:S01]  /*4320*/  IMAD.U32 R5, RZ, RZ, UR13 ;  /* 0x0000000dff057e24 */ /* 0x000fe2000f8e00ff */
[----:B------:R-:W-:-:S05]  /*4330*/  MOV R4, UR12 ;  /* 0x0000000c00047c02 */ /* 0x000fca0008000f00 */
[----:B------:R0:W4:Y:S01]  /*4340*/  LDG.E R5, desc[UR26][R4.64] ;  /* 0x0000001a04057981 */ /* 0x000122000c1e1900 */
[C---:B------:R-:W-:Y:S02]  /*4350*/  ISETP.GE.U32.AND P5, PT, R129.reuse, UR33, PT ;  /* 0x0000002181007c0c */ /* 0x040fe4000bfa6070 */
[----:B0-----:R-:W-:-:S04]  /*4360*/  IADD3 R4, PT, PT, R129, 0x1, RZ ;  /* 0x0000000181047810 */ /* 0x001fc80007ffe0ff */
[----:B------:R-:W-:Y:S01]  /*4370*/  ISETP.GE.U32.AND P4, PT, R4, UR33, PT ;  /* 0x0000002104007c0c */ /* 0x000fe2000bf86070 */
[----:B------:R-:W-:-:S05]  /*4380*/  VIADD R4, R129, 0x3 ;  /* 0x0000000381047836 */ /* 0x000fca0000000000 */
[----:B------:R-:W-:Y:S02]  /*4390*/  ISETP.GE.U32.AND P2, PT, R4, UR33, PT ;  /* 0x0000002104007c0c */ /* 0x000fe4000bf46070 */
[----:B------:R-:W-:-:S04]  /*43a0*/  IADD3 R4, PT, PT, R129, 0x5, RZ ;  /* 0x0000000581047810 */ /* 0x000fc80007ffe0ff */
[----:B------:R-:W-:Y:S01]  /*43b0*/  ISETP.GE.U32.AND P6, PT, R4, UR33, PT ;  /* 0x0000002104007c0c */ /* 0x000fe2000bfc6070 */
[----:B--2---:R-:W-:Y:S04]  /*43c0*/  STS [R42], R7 ;  /* 0x000000072a007388 */ /* 0x004fe80000000800 */
[----:B------:R0:W-:Y:S04]  /*43d0*/  STS [R41+0x80], R6 ;  /* 0x0000800629007388 */ /* 0x0001e80000000800 */
[----:B---3--:R-:W-:Y:S04]  /*43e0*/  STS [R40+0x100], R9 ;  /* 0x0001000928007388 */ /* 0x008fe80000000800 */
[----:B----4-:R-:W-:Y:S04]  /*43f0*/  STS [R39+0x180], R8 ;  /* 0x0001800827007388 */ /* 0x010fe80000000800 */
        /* <DEDUP_REMOVED lines=8> */
[----:B------:R4:W-:Y:S04]  /*4480*/  STS [R30+0x600], R109 ;  /* 0x0006006d1e007388 */ /* 0x0009e80000000800 */
[----:B------:R-:W-:Y:S04]  /*4490*/  STS [R29+0x680], R108 ;  /* 0x0006806c1d007388 */ /* 0x000fe80000000800 */
[----:B------:R-:W-:Y:S04]  /*44a0*/  STS [R28+0x700], R111 ;  /* 0x0007006f1c007388 */ /* 0x000fe80000000800 */
[----:B------:R-:W-:Y:S01]  /*44b0*/  STS [R27+0x780], R110 ;  /* 0x0007806e1b007388 */ /* 0x000fe20000000800 */
[----:B------:R-:W-:-:S03]  /*44c0*/  NOP ;  /* 0x0000000000007918 */ /* 0x000fc60000000000 */
[----:B------:R-:W4:Y:S04]  /*44d0*/  LDS R7, [R26] ;  /* 0x000000001a077984 */ /* 0x000f280000000800 */
[----:B------:R-:W4:Y:S04]  /*44e0*/  LDS R8, [R25+0x4] ;  /* 0x0000040019087984 */ /* 0x000f280000000800 */
[----:B------:R-:W4:Y:S01]  /*44f0*/  LDS R9, [R24+0x8] ;  /* 0x0000080018097984 */ /* 0x000f220000000800 */
[----:B------:R-:W-:-:S03]  /*4500*/  FMUL.FTZ R5, R5, 1.4426950216293334961 ;  /* 0x3fb8aa3b05057820 */ /* 0x000fc60000410000 */
[----:B------:R-:W4:Y:S01]  /*4510*/  LDS R10, [R23+0xc] ;  /* 0x00000c00170a7984 */ /* 0x000f220000000800 */
[C---:B0-----:R-:W-:Y:S01]  /*4520*/  FMUL.FTZ R6, R5.reuse, R62 ;  /* 0x0000003e05067220 */ /* 0x041fe20000410000 */
[C---:B-1----:R-:W-:Y:S02]  /*4530*/  FMUL.FTZ R11, R5.reuse, R61 ;  /* 0x0000003d050b7220 */ /* 0x042fe40000410000 */
[----:B------:R-:W-:Y:S01]  /*4540*/  LDS R131, [R20+0x18] ;  /* 0x0000180014837984 */ /* 0x000fe20000000800 */
[----:B--2---:R0:W1:Y:S01]  /*4550*/  MUFU.EX2 R103, R6 ;  /* 0x0000000600677308 */ /* 0x0040620000000800 */
[----:B---3--:R-:W-:Y:S01]  /*4560*/  FMUL.FTZ R105, R5, R59 ;  /* 0x0000003b05697220 */ /* 0x008fe20000410000 */
[----:B0-----:R-:W-:-:S06]  /*4570*/  IADD3 R6, PT, PT, R129, 0x2, RZ ;  /* 0x0000000281067810 */ /* 0x001fcc0007ffe0ff */
[----:B----4-:R0:W2:Y:S01]  /*4580*/  MUFU.EX2 R104, R11 ;  /* 0x0000000b00687308 */ /* 0x0100a20000000800 */
[----:B------:R-:W-:Y:S02]  /*4590*/  ISETP.GE.U32.AND P3, PT, R6, UR33, PT ;  /* 0x0000002106007c0c */ /* 0x000fe4000bf66070 */
[----:B------:R-:W-:Y:S01]  /*45a0*/  IADD3 R6, PT, PT, R129, 0x4, RZ ;  /* 0x0000000481067810 */ /* 0x000fe20007ffe0ff */
[----:B------:R-:W-:Y:S01]  /*45b0*/  FMUL.FTZ R102, R5, R60 ;  /* 0x0000003c05667220 */ /* 0x000fe20000410000 */
[----:B0-----:R-:W0:Y:S03]  /*45c0*/  LDS R11, [R22+0x10] ;  /* 0x00001000160b7984 */ /* 0x001e260000000800 */
[----:B------:R3:W-:Y:S01]  /*45d0*/  MUFU.EX2 R109, R105 ;  /* 0x00000069006d7308 */ /* 0x0007e20000000800 */
[----:B------:R-:W-:Y:S01]  /*45e0*/  ISETP.GE.U32.AND P1, PT, R6, UR33, PT ;  /* 0x0000002106007c0c */ /* 0x000fe2000bf26070 */
[----:B------:R-:W-:Y:S01]  /*45f0*/  FMUL.FTZ R7, R86, R7 ;  /* 0x0000000756077220 */ /* 0x000fe20000410000 */
[----:B------:R-:W4:Y:S01]  /*4600*/  LDS R6, [R21+0x14] ;  /* 0x0000140015067984 */ /* 0x000f220000000800 */
[----:B-1----:R-:W-:Y:S01]  /*4610*/  FSEL R103, R103, 1, !P5 ;  /* 0x3f80000067677808 */ /* 0x002fe20006800000 */
[----:B---3--:R-:W-:-:S03]  /*4620*/  VIADD R105, R129, 0x6 ;  /* 0x0000000681697836 */ /* 0x008fc60000000000 */
[----:B------:R1:W3:Y:S01]  /*4630*/  MUFU.EX2 R107, R102 ;  /* 0x00000066006b7308 */ /* 0x0002e20000000800 */
[----:B------:R-:W-:Y:S01]  /*4640*/  FMUL.FTZ R106, R5, R58 ;  /* 0x0000003a056a7220 */ /* 0x000fe20000410000 */
[----:B-1----:R-:W-:Y:S02]  /*4650*/  FSEL R102, R7, RZ, !P5 ;  /* 0x000000ff07667208 */ /* 0x002fe40006800000 */
[----:B------:R-:W-:Y:S01]  /*4660*/  ISETP.GE.U32.AND P5, PT, R105, UR33, PT ;  /* 0x0000002169007c0c */ /* 0x000fe2000bfa6070 */
[----:B------:R-:W-:Y:S02]  /*4670*/  FMUL.FTZ R105, R87, R8 ;  /* 0x0000000857697220 */ /* 0x000fe40000410000 */
[----:B------:R-:W1:Y:S01]  /*4680*/  LDS R8, [R19+0x1c] ;  /* 0x00001c0013087984 */ /* 0x000e620000000800 */
[----:B------:R3:W4:Y:S01]  /*4690*/  MUFU.EX2 R111, R106 ;  /* 0x0000006a006f7308 */ /* 0x0007220000000800 */
[----:B--2---:R-:W-:Y:S02]  /*46a0*/  FSEL R104, R104, 1, !P4 ;  /* 0x3f80000068687808 */ /* 0x004fe40006000000 */
[----:B------:R-:W-:-:S02]  /*46b0*/  FSEL R105, R105, RZ, !P4 ;  /* 0x000000ff69697208 */ /* 0x000fc40006000000 */
[----:B---3--:R-:W-:-:S04]  /*46c0*/  IADD3 R106, PT, PT, R129, 0x7, RZ ;  /* 0x00000007816a7810 */ /* 0x008fc80007ffe0ff */
[----:B------:R-:W-:Y:S01]  /*46d0*/  ISETP.GE.U32.AND P4, PT, R106, UR33, PT ;  /* 0x000000216a007c0c */ /* 0x000fe2000bf86070 */
[----:B------:R-:W-:Y:S02]  /*46e0*/  FMUL.FTZ R106, R88, R9 ;  /* 0x00000009586a7220 */ /* 0x000fe40000410000 */
[----:B------:R-:W2:Y:S01]  /*46f0*/  LDS R9, [R18+0x20] ;  /* 0x0000200012097984 */ /* 0x000ea20000000800 */
[C---:B------:R-:W-:Y:S01]  /*4700*/  FMUL.FTZ R4, R5.reuse, R57 ;  /* 0x0000003905047220 */ /* 0x040fe20000410000 */
[----:B------:R-:W-:Y:S01]  /*4710*/  FMUL.FTZ R108, R5, R56 ;  /* 0x00000038056c7220 */ /* 0x000fe20000410000 */
[----:B------:R-:W-:-:S04]  /*4720*/  IADD3 R110, PT, PT, R129, 0x8, RZ ;  /* 0x00000008816e7810 */ /* 0x000fc80007ffe0ff */
[----:B------:R-:W3:Y:S01]  /*4730*/  MUFU.EX2 R4, R4 ;  /* 0x0000000400047308 */ /* 0x000ee20000000800 */
[----:B------:R-:W-:Y:S01]  /*4740*/  FMUL.FTZ R7, R5, R55 ;  /* 0x0000003705077220 */ /* 0x000fe20000410000 */
[----:B------:R-:W-:Y:S01]  /*4750*/  FSEL R106, R106, RZ, !P3 ;  /* 0x000000ff6a6a7208 */ /* 0x000fe20005800000 */
[----:B------:R-:W-:Y:S01]  /*4760*/  FMUL.FTZ R10, R89, R10 ;  /* 0x0000000a590a7220 */ /* 0x000fe20000410000 */
[----:B------:R-:W-:Y:S02]  /*4770*/  FSEL R107, R107, 1, !P3 ;  /* 0x3f8000006b6b7808 */ /* 0x000fe40005800000 */
[----:B------:R-:W-:Y:S01]  /*4780*/  ISETP.GE.U32.AND P3, PT, R110, UR33, PT ;  /* 0x000000216e007c0c */ /* 0x000fe2000bf66070 */
[----:B------:R-:W-:Y:S01]  /*4790*/  VIADD R110, R129, 0x9 ;  /* 0x00000009816e7836 */ /* 0x000fe20000000000 */
[----:B------:R1:W2:Y:S01]  /*47a0*/  MUFU.EX2 R130, R108 ;  /* 0x0000006c00827308 */ /* 0x0002a20000000800 */
[----:B0-----:R-:W-:Y:S01]  /*47b0*/  FMUL.FTZ R11, R90, R11 ;  /* 0x0000000b5a0b7220 */ /* 0x001fe20000410000 */
[----:B------:R-:W-:Y:S01]  /*47c0*/  FSEL R109, R109, 1, !P2 ;  /* 0x3f8000006d6d7808 */ /* 0x000fe20005000000 */
[----:B------:R-:W-:Y:S01]  /*47d0*/  FMUL.FTZ R112, R5, R54 ;  /* 0x0000003605707220 */ /* 0x000fe20000410000 */
[----:B----4-:R-:W-:-:S04]  /*47e0*/  FSEL R111, R111, 1, !P1 ;  /* 0x3f8000006f6f7808 */ /* 0x010fc80004800000 */
[----:B------:R0:W4:Y:S01]  /*47f0*/  MUFU.EX2 R133, R7 ;  /* 0x0000000700857308 */ /* 0x0001220000000800 */
[----:B-1----:R-:W-:Y:S02]  /*4800*/  FSEL R108, R10, RZ, !P2 ;  /* 0x000000ff0a6c7208 */ /* 0x002fe40005000000 */
[----:B------:R-:W-:Y:S01]  /*4810*/  ISETP.GE.U32.AND P2, PT, R110, UR33, PT ;  /* 0x000000216e007c0c */ /* 0x000fe2000bf46070 */
[----:B------:R-:W1:Y:S01]  /*4820*/  LDS R10, [R17+0x24] ;  /* 0x00002400110a7984 */ /* 0x000e620000000800 */
[----:B------:R-:W-:Y:S01]  /*4830*/  FSEL R110, R11, RZ, !P1 ;  /* 0x000000ff0b6e7208 */ /* 0x000fe20004800000 */
[----:B------:R-:W-:Y:S02]  /*4840*/  FMUL.FTZ R6, R91, R6 ;  /* 0x000000065b067220 */ /* 0x000fe40000410000 */
[----:B------:R2:W4:Y:S01]  /*4850*/  MUFU.EX2 R135, R112 ;  /* 0x0000007000877308 */ /* 0x0005220000000800 */
[----:B0-----:R-:W-:Y:S01]  /*4860*/  IADD3 R7, PT, PT, R129, 0xa, RZ ;  /* 0x0000000a81077810 */ /* 0x001fe20007ffe0ff */
[----:B------:R-:W-:Y:S01]  /*4870*/  FMUL.FTZ R114, R92, R131 ;  /* 0x000000835c727220 */ /* 0x000fe20000410000 */
[----:B---3--:R-:W-:Y:S01]  /*4880*/  FSEL R113, R4, 1, !P6 ;  /* 0x3f80000004717808 */ /* 0x008fe20007000000 */
[----:B------:R-:W-:Y:S01]  /*4890*/  FMUL.FTZ R8, R93, R8 ;  /* 0x000000085d087220 */ /* 0x000fe20000410000 */
[----:B------:R-:W-:Y:S01]  /*48a0*/  ISETP.GE.U32.AND P1, PT, R7, UR33, PT ;  /* 0x0000002107007c0c */ /* 0x000fe2000bf26070 */
[----:B------:R-:W-:Y:S01]  /*48b0*/  FMUL.FTZ R137, R5, R63 ;  /* 0x0000003f05897220 */ /* 0x000fe20000410000 */
[C---:B------:R-:W-:Y:S01]  /*48c0*/  IADD3 R7, PT, PT, R129.reuse, 0xb, RZ ;  /* 0x0000000b81077810 */ /* 0x040fe20007ffe0ff */
[----:B------:R-:W-:Y:S01]  /*48d0*/  VIADD R4, R129, 0xc ;  /* 0x0000000c81047836 */ /* 0x000fe20000000000 */
[----:B--2---:R-:W-:Y:S01]  /*48e0*/  FSEL R112, R6, RZ, !P6 ;  /* 0x000000ff06707208 */ /* 0x004fe20007000000 */
[----:B------:R-:W-:Y:S01]  /*48f0*/  FMUL.FTZ R132, R94, R9 ;  /* 0x000000095e847220 */ /* 0x000fe20000410000 */
[----:B------:R-:W-:Y:S01]  /*4900*/  ISETP.GE.U32.AND P6, PT, R7, UR33, PT ;  /* 0x0000002107007c0c */ /* 0x000fe2000bfc6070 */
[----:B------:R-:W-:Y:S01]  /*4910*/  LDS R9, [R14+0x30] ;  /* 0x000030000e097984 */ /* 0x000fe20000000800 */
[----:B------:R-:W-:-:S03]  /*4920*/  FSEL R114, R114, RZ, !P5 ;  /* 0x000000ff72727208 */ /* 0x000fc60006800000 */
[----:B------:R-:W0:Y:S01]  /*4930*/  LDS R7, [R16+0x28] ;  /* 0x0000280010077984 */ /* 0x000e220000000800 */
[----:B------:R-:W-:Y:S02]  /*4940*/  FSEL R131, R130, 1, !P5 ;  /* 0x3f80000082837808 */ /* 0x000fe40006800000 */
[----:B------:R-:W-:Y:S01]  /*4950*/  ISETP.GE.U32.AND P5, PT, R4, UR33, PT ;  /* 0x0000002104007c0c */ /* 0x000fe2000bfa6070 */
[----:B------:R-:W-:Y:S01]  /*4960*/  LDS R6, [R13+0x34] ;  /* 0x000034000d067984 */ /* 0x000fe20000000800 */
[----:B------:R-:W-:Y:S02]  /*4970*/  FSEL R130, R8, RZ, !P4 ;  /* 0x000000ff08827208 */ /* 0x000fe40006000000 */
[----:B------:R-:W-:Y:S01]  /*4980*/  IADD3 R4, PT, PT, R129, 0xd, RZ ;  /* 0x0000000d81047810 */ /* 0x000fe20007ffe0ff */
[----:B------:R-:W2:Y:S01]  /*4990*/  LDS R8, [R15+0x2c] ;  /* 0x00002c000f087984 */ /* 0x000ea20000000800 */
[----:B----4-:R-:W-:Y:S02]  /*49a0*/  FSEL R133, R133, 1, !P4 ;  /* 0x3f80000085857808 */ /* 0x010fe40006000000 */
[----:B------:R-:W-:Y:S01]  /*49b0*/  ISETP.GE.U32.AND P4, PT, R4, UR33, PT ;  /* 0x0000002104007c0c */ /* 0x000fe2000bf86070 */
[----:B------:R-:W3:Y:S01]  /*49c0*/  LDS R11, [R12+0x38] ;  /* 0x000038000c0b7984 */ /* 0x000ee20000000800 */
[----:B------:R-:W-:-:S02]  /*49d0*/  IADD3 R4, PT, PT, R129, 0xe, RZ ;  /* 0x0000000e81047810 */ /* 0x000fc40007ffe0ff */
[----:B------:R-:W-:Y:S02]  /*49e0*/  FSEL R132, R132, RZ, !P3 ;  /* 0x000000ff84847208 */ /* 0x000fe40005800000 */
[----:B------:R-:W-:Y:S02]  /*49f0*/  FSEL R135, R135, 1, !P3 ;  /* 0x3f80000087877808 */ /* 0x000fe40005800000 */
[----:B------:R-:W-:Y:S01]  /*4a00*/  ISETP.GE.U32.AND P3, PT, R4, UR33, PT ;  /* 0x0000002104007c0c */ /* 0x000fe2000bf66070 */
[----:B------:R-:W-:Y:S01]  /*4a10*/  FFMA.FTZ R4, R102, R104, R105 ;  /* 0x0000006866047223 */ /* 0x000fe20000010069 */
[----:B------:R-:W4:Y:S03]  /*4a20*/  MUFU.EX2 R137, R137 ;  /* 0x0000008900897308 */ /* 0x000f260000000800 */
[----:B------:R-:W-:Y:S02]  /*4a30*/  FFMA.FTZ R143, R107, R4, R106 ;  /* 0x000000046b8f7223 */ /* 0x000fe4000001006a */
[----:B------:R-:W3:Y:S01]  /*4a40*/  LDS R4, [R0+0x3c] ;  /* 0x00003c0000047984 */ /* 0x000ee20000000800 */
[----:B------:R-:W-:Y:S01]  /*4a50*/  FMUL.FTZ R139, R5, R64 ;  /* 0x00000040058b7220 */ /* 0x000fe20000410000 */
[----:B------:R-:W-:Y:S01]  /*4a60*/  FFMA.FTZ R143, R109, R143, R108 ;  /* 0x0000008f6d8f7223 */ /* 0x000fe2000001006c */
[C---:B------:R-:W-:Y:S01]  /*4a70*/  FMUL.FTZ R138, R5.reuse, R65 ;  /* 0x00000041058a7220 */ /* 0x040fe20000410000 */
[----:B------:R-:W-:-:S02]  /*4a80*/  FMUL.FTZ R134, R5, R66 ;  /* 0x0000004205867220 */ /* 0x000fc40000410000 */
[----:B------:R-:W-:Y:S01]  /*4a90*/  FFMA.FTZ R143, R111, R143, R110 ;  /* 0x0000008f6f8f7223 */ /* 0x000fe2000001006e */
[----:B------:R-:W2:Y:S01]  /*4aa0*/  MUFU.EX2 R139, R139 ;  /* 0x0000008b008b7308 */ /* 0x000ea20000000800 */
[----:B------:R-:W-:Y:S02]  /*4ab0*/  FMUL.FTZ R136, R5, R67 ;  /* 0x0000004305887220 */ /* 0x000fe40000410000 */
[----:B------:R-:W-:-:S05]  /*4ac0*/  FFMA.FTZ R143, R113, R143, R112 ;  /* 0x0000008f718f7223 */ /* 0x000fca0000010070 */
[----:B------:R1:W-:Y:S01]  /*4ad0*/  MUFU.EX2 R140, R134 ;  /* 0x00000086008c7308 */ /* 0x0003e20000000800 */
[----:B------:R-:W-:Y:S01]  /*4ae0*/  FFMA.FTZ R143, R131, R143, R114 ;  /* 0x0000008f838f7223 */ /* 0x000fe20000010072 */
[----:B----4-:R-:W-:-:S06]  /*4af0*/  FSEL R137, R137, 1, !P2 ;  /* 0x3f80000089897808 */ /* 0x010fcc0005000000 */
[----:B------:R-:W4:Y:S01]  /*4b00*/  MUFU.EX2 R138, R138 ;  /* 0x0000008a008a7308 */ /* 0x000f220000000800 */
[----:B-1----:R-:W-:Y:S01]  /*4b10*/  FMUL.FTZ R134, R95, R10 ;  /* 0x0000000a5f867220 */ /* 0x002fe20000410000 */
[----:B------:R-:W-:Y:S02]  /*4b20*/  VIADD R10, R129, 0xf ;  /* 0x0000000f810a7836 */ /* 0x000fe40000000000 */
[----:B------:R-:W-:-:S04]  /*4b30*/  FMUL.FTZ R142, R5, R68 ;  /* 0x00000044058e7220 */ /* 0x000fc80000410000 */
[----:B------:R1:W3:Y:S01]  /*4b40*/  MUFU.EX2 R141, R136 ;  /* 0x00000088008d7308 */ /* 0x0002e20000000800 */
[----:B------:R-:W-:Y:S01]  /*4b50*/  FSEL R134, R134, RZ, !P2 ;  /* 0x000000ff86867208 */ /* 0x000fe20005000000 */
[----:B------:R-:W-:Y:S01]  /*4b60*/  FFMA.FTZ R143, R133, R143, R130 ;  /* 0x0000008f858f7223 */ /* 0x000fe20000010082 */
[----:B------:R-:W-:Y:S01]  /*4b70*/  ISETP.GE.U32.AND P2, PT, R10, UR33, PT ;  /* 0x000000210a007c0c */ /* 0x000fe2000bf46070 */
[----:B-1----:R-:W-:Y:S01]  /*4b80*/  FMUL.FTZ R136, R103, R104 ;  /* 0x0000006867887220 */ /* 0x002fe20000410000 */
[----:B0-----:R-:W-:-:S03]  /*4b90*/  FMUL.FTZ R7, R96, R7 ;  /* 0x0000000760077220 */ /* 0x001fc60000410000 */
[----:B------:R-:W-:Y:S01]  /*4ba0*/  FMUL.FTZ R10, R107, R136 ;  /* 0x000000886b0a7220 */ /* 0x000fe20000410000 */
[----:B------:R-:W-:Y:S01]  /*4bb0*/  FMUL.FTZ R5, R5, R84 ;  /* 0x0000005405057220 */ /* 0x000fe20000410000 */
[----:B------:R-:W-:Y:S02]  /*4bc0*/  FFMA.FTZ R143, R135, R143, R132 ;  /* 0x0000008f878f7223 */ /* 0x000fe40000010084 */
[----:B------:R-:W-:Y:S01]  /*4bd0*/  FMUL.FTZ R10, R109, R10 ;  /* 0x0000000a6d0a7220 */ /* 0x000fe20000410000 */
[----:B------:R-:W0:Y:S01]  /*4be0*/  MUFU.EX2 R142, R142 ;  /* 0x0000008e008e7308 */ /* 0x000e220000000800 */
[----:B--2---:R-:W-:Y:S01]  /*4bf0*/  FMUL.FTZ R8, R97, R8 ;  /* 0x0000000861087220 */ /* 0x004fe20000410000 */
[----:B------:R-:W-:Y:S01]  /*4c00*/  FSEL R136, R7, RZ, !P1 ;  /* 0x000000ff07887208 */ /* 0x000fe20004800000 */
[----:B------:R-:W-:Y:S01]  /*4c10*/  FMUL.FTZ R10, R111, R10 ;  /* 0x0000000a6f0a7220 */ /* 0x000fe20000410000 */
[----:B------:R-:W-:Y:S01]  /*4c20*/  FSEL R139, R139, 1, !P1 ;  /* 0x3f8000008b8b7808 */ /* 0x000fe20004800000 */
[----:B------:R-:W-:Y:S01]  /*4c30*/  FFMA.FTZ R7, R137, R143, R134 ;  /* 0x0000008f89077223 */ /* 0x000fe20000010086 */
[----:B------:R-:W-:Y:S01]  /*4c40*/  FMUL.FTZ R9, R98, R9 ;  /* 0x0000000962097220 */ /* 0x000fe20000410000 */
[----:B----4-:R-:W-:Y:S01]  /*4c50*/  FSEL R138, R138, 1, !P6 ;  /* 0x3f8000008a8a7808 */ /* 0x010fe20007000000 */
[----:B------:R-:W1:Y:S01]  /*4c60*/  MUFU.EX2 R5, R5 ;  /* 0x0000000500057308 */ /* 0x000e620000000800 */
[----:B------:R-:W-:Y:S01]  /*4c70*/  FSEL R143, R8, RZ, !P6 ;  /* 0x000000ff088f7208 */ /* 0x000fe20007000000 */
[----:B------:R-:W-:Y:S01]  /*4c80*/  FMUL.FTZ R10, R113, R10 ;  /* 0x0000000a710a7220 */ /* 0x000fe20000410000 */
[----:B------:R-:W-:Y:S01]  /*4c90*/  FFMA.FTZ R7, R139, R7, R136 ;  /* 0x000000078b077223 */ /* 0x000fe20000010088 */
[----:B------:R-:W-:Y:S01]  /*4ca0*/  FMUL.FTZ R6, R99, R6 ;  /* 0x0000000663067220 */ /* 0x000fe20000410000 */
[----:B------:R-:W-:Y:S01]  /*4cb0*/  FSEL R140, R140, 1, !P5 ;  /* 0x3f8000008c8c7808 */ /* 0x000fe20006800000 */
[----:B------:R-:W-:Y:S01]  /*4cc0*/  FMUL.FTZ R10, R131, R10 ;  /* 0x0000000a830a7220 */ /* 0x000fe20000410000 */
[----:B------:R-:W-:Y:S01]  /*4cd0*/  FSEL R145, R9, RZ, !P5 ;  /* 0x000000ff09917208 */ /* 0x000fe20006800000 */
[----:B------:R-:W-:Y:S01]  /*4ce0*/  FFMA.FTZ R7, R138, R7, R143 ;  /* 0x000000078a077223 */ /* 0x000fe2000001008f */
[----:B---3--:R-:W-:Y:S01]  /*4cf0*/  FMUL.FTZ R11, R100, R11 ;  /* 0x0000000b640b7220 */ /* 0x008fe20000410000 */
[----:B------:R-:W-:Y:S01]  /*4d00*/  FSEL R141, R141, 1, !P4 ;  /* 0x3f8000008d8d7808 */ /* 0x000fe20006000000 */
        /* <DEDUP_REMOVED lines=8> */
[----:B-1----:R-:W-:Y:S01]  /*4d90*/  FSEL R146, R5, 1, !P2 ;  /* 0x3f80000005927808 */ /* 0x002fe20005000000 */
[----:B------:R-:W-:Y:S01]  /*4da0*/  FMUL.FTZ R10, R137, R10 ;  /* 0x0000000a890a7220 */ /* 0x000fe20000410000 */
[----:B------:R-:W-:Y:S01]  /*4db0*/  FSEL R149, R4, RZ, !P2 ;  /* 0x000000ff04957208 */ /* 0x000fe20005000000 */
        /* <DEDUP_REMOVED lines=27> */
[----:B--2---:R-:W-:Y:S01]  /*4f70*/  FSEL R4, R8, R7, !P1 ;  /* 0x0000000708047208 */ /* 0x004fe20004800000 */
[----:B-1----:R-:W-:-:S04]  /*4f80*/  @P1 FMUL.FTZ R151, R151, R6 ;  /* 0x0000000697971220 */ /* 0x002fc80000410000 */
        /* <DEDUP_REMOVED lines=9> */
[----:B------:R-:W-:Y:S02]  /*5020*/  LOP3.LUT R5, R49, 0x1f, RZ, 0xc0, !PT ;  /* 0x0000001f31057812 */ /* 0x000fe400078ec0ff */
[----:B------:R-:W-:Y:S02]  /*5030*/  ISETP.NE.AND P2, PT, R43, 0x1f, PT ;  /* 0x0000001f2b00780c */ /* 0x000fe40003f45270 */
[----:B------:R-:W-:Y:S01]  /*5040*/  ISETP.NE.OR P1, PT, R5, RZ, !P1 ;  /* 0x000000ff0500720c */ /* 0x000fe20004f25670 */
[----:B------:R-:W-:Y:S01]  /*5050*/  HFMA2 R9, -RZ, RZ, 0, 0 ;  /* 0x00000000ff097431 */ /* 0x000fe200000001ff */
[----:B------:R-:W2:Y:S01]  /*5060*/  S2UR UR36, SR_CgaCtaId ;  /* 0x00000000002479c3 */ /* 0x000ea20000008800 */
[----:B------:R-:W-:-:S02]  /*5070*/  IMAD.MOV.U32 R8, RZ, RZ, 0x3f800000 ;  /* 0x3f800000ff087424 */ /* 0x000fc400078e00ff */
[----:B0-----:R-:W-:-:S08]  /*5080*/  FMUL.FTZ R10, R151, R10 ;  /* 0x0000000a970a7220 */ /* 0x001fd00000410000 */
[----:B------:R-:W-:Y:S01]  /*5090*/  @!P1 LDS.64 R8, [UR9] ;  /* 0x00000009ff089984 */ /* 0x000fe20008000a00 */
[----:B-1----:R-:W-:-:S05]  /*50a0*/  FFMA.FTZ R11, R151, R11, R150 ;  /* 0x0000000b970b7223 */ /* 0x002fca0000010096 */
[----:B------:R-:W-:Y:S01]  /*50b0*/  @!P2 STS.64 [R46+0x1090], R10 ;  /* 0x0010900a2e00a388 */ /* 0x000fe20000000a00 */
[----:B------:R-:W-:Y:S02]  /*50c0*/  UMOV UR34, 0x400 ;  /* 0x0000040000227882 */ /* 0x000fe40000000000 */
[----:B--2---:R-:W-:Y:S01]  /*50d0*/  ULEA UR34, UR36, UR34, 0x18 ;  /* 0x0000002224227291 */ /* 0x004fe2000f8ec0ff */
        /* <DEDUP_REMOVED lines=8> */
[----:B------:R-:W-:-:S04]  /*5160*/  SHF.R.U32.HI R152, RZ, 0x5, R49 ;  /* 0x00000005ff987819 */ /* 0x000fc80000011631 */
[----:B------:R-:W-:Y:S01]  /*5170*/  ISETP.NE.AND P1, PT, R152, 0x1, PT ;  /* 0x000000019800780c */ /* 0x000fe20003f25270 */
[----:B------:R-:W-:Y:S01]  /*5180*/  BSSY.RECONVERGENT B0, `(.L_x_3313) ;  /* 0x0000014000007945 */ /* 0x000fe20003800200 */
[----:B------:R-:W-:Y:S02]  /*5190*/  ISETP.NE.AND P3, PT, R49, RZ, PT ;  /* 0x000000ff3100720c */ /* 0x000fe40003f65270 */
[C---:B0-----:R-:W-:Y:S02]  /*51a0*/  FSEL R53, R4.reuse, R53, !P1 ;  /* 0x0000003504357208 */ /* 0x041fe40004800000 */
[----:B------:R-:W-:Y:S02]  /*51b0*/  FSEL R52, R5, R52, !P1 ;  /* 0x0000003405347208 */ /* 0x000fe40004800000 */
[----:B------:R-:W-:Y:S01]  /*51c0*/  @P2 ISETP.NE.AND P1, PT, R43, RZ, PT ;  /* 0x000000ff2b00220c */ /* 0x000fe20003f25270 */
[C---:B-1----:R-:W-:Y:S02]  /*51d0*/  @P2 FMUL.FTZ R10, R151.reuse, R53 ;  /* 0x00000035970a2220 */ /* 0x042fe40000410000 */
[----:B--2---:R-:W-:Y:S01]  /*51e0*/  @P2 FFMA.FTZ R11, R151, R52, R150 ;  /* 0x00000034970b2223 */ /* 0x004fe20000010096 */
[-C--:B------:R-:W-:Y:S01]  /*51f0*/  FFMA.FTZ R7, R5, R6.reuse, R7 ;  /* 0x0000000605077223 */ /* 0x080fe20000010007 */
[----:B------:R-:W-:Y:S01]  /*5200*/  FMUL.FTZ R6, R4, R6 ;  /* 0x0000000604067220 */ /* 0x000fe20000410000 */
        /* <DEDUP_REMOVED lines=11> */
.L_x_3314:
[----:B------:R-:W-:Y:S05]  /*52c0*/  BSYNC.RECONVERGENT B0 ;  /* 0x0000000000007941 */ /* 0x000fea0003800200 */
.L_x_3313:
        /* <DEDUP_REMOVED lines=24> */
[C---:B0-----:R-:W-:Y:S01]  /*5450*/  IADD3 R8, P1, PT, R47.reuse, UR8, RZ ;  /* 0x000000082f087c10 */ /* 0x041fe2000ff3e0ff */
[----:B------:R2:W-:Y:S03]  /*5460*/  STS.64 [UR9], R4 ;  /* 0x00000004ff007988 */ /* 0x0005e60008000a09 */
[----:B------:R-:W-:Y:S02]  /*5470*/  LEA.HI.X.SX32 R9, R47, UR36, 0x1, P1 ;  /* 0x000000242f097c11 */ /* 0x000fe400088f0eff */
[----:B-1----:R-:W-:-:S04]  /*5480*/  LEA R6, P1, R8, R6, 0x3 ;  /* 0x0000000608067211 */ /* 0x002fc800078218ff */
[----:B------:R-:W-:-:S05]  /*5490*/  LEA.HI.X R7, R8, R7, R9, 0x3, P1 ;  /* 0x0000000708077211 */ /* 0x000fca00008f1c09 */
[----:B------:R2:W-:Y:S04]  /*54a0*/  STG.E.64 desc[UR26][R6.64], R4 ;  /* 0x0000000406007986 */ /* 0x0005e8000c101b1a */
.L_x_3316:
[----:B------:R-:W-:Y:S05]  /*54b0*/  BSYNC.RECONVERGENT B0 ;  /* 0x0000000000007941 */ /* 0x000fea0003800200 */
.L_x_3315:
        /* <DEDUP_REMOVED lines=28> */
.L_x_3312:
[----:B------:R-:W-:Y:S01]  /*5680*/  BAR.SYNC.DEFER_BLOCKING 0x0 ;  /* 0x0000000000007b1d */ /* 0x000fe20000010000 */
[----:B------:R-:W-:Y:S01]  /*5690*/  ISETP.NE.AND P0, PT, R49, RZ, PT ;  /* 0x000000ff3100720c */ /* 0x000fe20003f05270 */
[----:B------:R-:W-:Y:S01]  /*56a0*/  USHF.L.U32 UR11, UR4, 0xa, URZ ;  /* 0x0000000a040b7899 */ /* 0x000fe200080006ff */
[----:B------:R-:W-:Y:S01]  /*56b0*/  LOP3.LUT R43, R45, 0x60, RZ, 0xfc, !PT ;  /* 0x000000602d2b7812 */ /* 0x000fe200078efcff */
        /* <DEDUP_REMOVED lines=10> */
[----:B------:R3:W-:Y:S04]  /*5760*/  STS [R25+0x4], R82 ;  /* 0x0000045219007388 */ /* 0x0007e80000000800 */
[----:B------:R-:W-:Y:S04]  /*5770*/  STS [R24+0x8], R83 ;  /* 0x0000085318007388 */ /* 0x000fe80000000800 */
[----:B------:R4:W-:Y:S01]  /*5780*/  STS [R23+0xc], R80 ;  /* 0x00000c5017007388 */ /* 0x0009e20000000800 */
[----:B--2---:R-:W-:-:S03]  /*5790*/  @!P0 IADD3 R6, PT, PT, R2, -UR11, RZ ;  /* 0x8000000b02068c10 */ /* 0x004fc6000fffe0ff */
[----:B------:R-:W-:Y:S01]  /*57a0*/  STS [R22+0x10], R81 ;  /* 0x0000105116007388 */ /* 0x000fe20000000800 */
[----:B------:R-:W-:Y:S02]  /*57b0*/  MOV R2, UR11 ;  /* 0x0000000b00027c02 */ /* 0x000fe40008000f00 */
[C---:B---3--:R-:W-:Y:S01]  /*57c0*/  LOP3.LUT R25, R45.reuse, 0xa0, RZ, 0xfc, !PT ;  /* 0x000000a02d197812 */ /* 0x048fe200078efcff */
[----:B------:R2:W-:Y:S01]  /*57d0*/  STS [R21+0x14], R78 ;  /* 0x0000144e15007388 */ /* 0x0005e20000000800 */
[----:B----4-:R-:W-:-:S03]  /*57e0*/  LOP3.LUT R23, R45, 0x20, RZ, 0xfc, !PT ;  /* 0x000000202d177812 */ /* 0x010fc600078efcff */
[----:B------:R-:W-:Y:S04]  /*57f0*/  STS [R20+0x18], R79 ;  /* 0x0000184f14007388 */ /* 0x000fe80000000800 */
[----:B------:R-:W-:Y:S01]  /*5800*/  STS [R19+0x1c], R76 ;  /* 0x00001c4c13007388 */ /* 0x000fe20000000800 */
[----:B--2---:R-:W-:-:S03]  /*5810*/  LOP3.LUT R21, R45, 0x40, RZ, 0xfc, !PT ;  /* 0x000000402d157812 */ /* 0x004fc600078efcff */
        /* <DEDUP_REMOVED lines=30> */
[----:B------:R-:W0:Y:S03]  /*5a00*/  LDCU UR8, c[0x0][0x394] ;  /* 0x00007280ff0877ac */ /* 0x000e260008000800 */
[----:B------:R-:W-:Y:S01]  /*5a10*/  LEA.HI.X R3, R3, UR9, R4, 0x2, P0 ;  /* 0x0000000903037c11 */ /* 0x000fe200080f1404 */
[----:B------:R-:W1:Y:S01]  /*5a20*/  LDS R0, [UR34+0x1080] ;  /* 0x00108022ff007984 */ /* 0x000e620008000800 */
[----:B0-----:R-:W-:Y:S01]  /*5a30*/  UISETP.NE.AND UP0, UPT, UR4, UR8, UPT ;  /* 0x000000080400728c */ /* 0x001fe2000bf05270 */
[-C--:B-1----:R-:W-:Y:S02]  /*5a40*/  ISETP.GE.AND P2, PT, R45, R0.reuse, PT ;  /* 0x000000002d00720c */ /* 0x082fe40003f46270 */
[----:B------:R-:W-:-:S02]  /*5a50*/  ISETP.GE.AND P1, PT, R23, R0, PT ;  /* 0x000000001700720c */ /* 0x000fc40003f26270 */
[-C--:B------:R-:W-:Y:S02]  /*5a60*/  ISETP.GE.AND P0, PT, R21, R0.reuse, PT ;  /* 0x000000001500720c */ /* 0x080fe40003f06270 */
[C---:B------:R-:W-:Y:S02]  /*5a70*/  LOP3.LUT R21, R45.reuse, 0xc0, RZ, 0xfc, !PT ;  /* 0x000000c02d157812 */ /* 0x040fe400078efcff */
[----:B------:R-:W-:Y:S02]  /*5a80*/  LOP3.LUT R23, R45, 0x80, RZ, 0xfc, !PT ;  /* 0x000000802d177812 */ /* 0x000fe400078efcff */
[-C--:B------:R-:W-:Y:S02]  /*5a90*/  ISETP.GE.AND P3, PT, R21, R0.reuse, PT ;  /* 0x000000001500720c */ /* 0x080fe40003f66270 */
[-C--:B------:R-:W-:Y:S01]  /*5aa0*/  ISETP.GE.AND P6, PT, R23, R0.reuse, PT ;  /* 0x000000001700720c */ /* 0x080fe20003fc6270 */
[----:B------:R0:W-:Y:S01]  /*5ab0*/  @!P2 STG.E desc[UR26][R2.64], R5 ;  /* 0x000000050200a986 */ /* 0x0001e2000c10191a */
[----:B------:R-:W-:-:S02]  /*5ac0*/  ISETP.GE.AND P5, PT, R25, R0, PT ;  /* 0x000000001900720c */ /* 0x000fc40003fa6270 */
[C---:B------:R-:W-:Y:S01]  /*5ad0*/  LOP3.LUT R21, R45.reuse, 0xe0, RZ, 0xfc, !PT ;  /* 0x000000e02d157812 */ /* 0x040fe200078efcff */
[----:B------:R-:W-:Y:S01]  /*5ae0*/  @!P1 STG.E desc[UR26][R2.64+0x80], R41 ;  /* 0x0000802902009986 */ /* 0x000fe2000c10191a */
[----:B------:R-:W-:Y:S02]  /*5af0*/  LOP3.LUT R23, R45, 0x100, RZ, 0xfc, !PT ;  /* 0x000001002d177812 */ /* 0x000fe400078efcff */
[-C--:B------:R-:W-:Y:S01]  /*5b00*/  ISETP.GE.AND P2, PT, R21, R0.reuse, PT ;  /* 0x000000001500720c */ /* 0x080fe20003f46270 */
[----:B------:R1:W-:Y:S01]  /*5b10*/  @!P0 STG.E desc[UR26][R2.64+0x100], R7 ;  /* 0x0001000702008986 */ /* 0x0003e2000c10191a */
[-C--:B------:R-:W-:Y:S02]  /*5b20*/  ISETP.GE.AND P4, PT, R43, R0.reuse, PT ;  /* 0x000000002b00720c */ /* 0x080fe40003f86270 */
[----:B------:R-:W-:Y:S01]  /*5b30*/  LOP3.LUT R21, R45, 0x120, RZ, 0xfc, !PT ;  /* 0x000001202d157812 */ /* 0x000fe200078efcff */
[----:B------:R2:W-:Y:S01]  /*5b40*/  @!P6 STG.E desc[UR26][R2.64+0x200], R9 ;  /* 0x000200090200e986 */ /* 0x0005e2000c10191a */
[----:B------:R-:W-:-:S02]  /*5b50*/  ISETP.GE.AND P1, PT, R23, R0, PT ;  /* 0x000000001700720c */ /* 0x000fc40003f26270 */
[-C--:B------:R-:W-:Y:S01]  /*5b60*/  ISETP.GE.AND P0, PT, R21, R0.reuse, PT ;  /* 0x000000001500720c */ /* 0x080fe20003f06270 */
[----:B------:R2:W-:Y:S01]  /*5b70*/  @!P5 STG.E desc[UR26][R2.64+0x280], R37 ;  /* 0x000280250200d986 */ /* 0x0005e2000c10191a */
[C---:B------:R-:W-:Y:S02]  /*5b80*/  LOP3.LUT R21, R45.reuse, 0x160, RZ, 0xfc, !PT ;  /* 0x000001602d157812 */ /* 0x040fe400078efcff */
[----:B0-----:R-:W-:Y:S01]  /*5b90*/  LOP3.LUT R5, R45, 0x180, RZ, 0xfc, !PT ;  /* 0x000001802d057812 */ /* 0x001fe200078efcff */
[----:B------:R2:W-:Y:S01]  /*5ba0*/  @!P3 STG.E desc[UR26][R2.64+0x300], R11 ;  /* 0x0003000b0200b986 */ /* 0x0005e2000c10191a */
[-C--:B------:R-:W-:Y:S02]  /*5bb0*/  ISETP.GE.AND P6, PT, R21, R0.reuse, PT ;  /* 0x000000001500720c */ /* 0x080fe40003fc6270 */
[----:B------:R-:W-:Y:S01]  /*5bc0*/  ISETP.GE.AND P5, PT, R5, R0, PT ;  /* 0x000000000500720c */ /* 0x000fe20003fa6270 */
[----:B------:R2:W-:Y:S01]  /*5bd0*/  @!P4 STG.E desc[UR26][R2.64+0x180], R39 ;  /* 0x000180270200c986 */ /* 0x0005e2000c10191a */
[----:B------:R-:W-:-:S02]  /*5be0*/  LOP3.LUT R23, R45, 0x140, RZ, 0xfc, !PT ;  /* 0x000001402d177812 */ /* 0x000fc400078efcff */
[C---:B------:R-:W-:Y:S01]  /*5bf0*/  LOP3.LUT R21, R45.reuse, 0x1a0, RZ, 0xfc, !PT ;  /* 0x000001a02d157812 */ /* 0x040fe200078efcff */
[----:B------:R2:W-:Y:S01]  /*5c00*/  @!P2 STG.E desc[UR26][R2.64+0x380], R35 ;  /* 0x000380230200a986 */ /* 0x0005e2000c10191a */
[C---:B------:R-:W-:Y:S02]  /*5c10*/  LOP3.LUT R5, R45.reuse, 0x1c0, RZ, 0xfc, !PT ;  /* 0x000001c02d057812 */ /* 0x040fe400078efcff */
[----:B-1----:R-:W-:Y:S01]  /*5c20*/  LOP3.LUT R7, R45, 0x1e0, RZ, 0xfc, !PT ;  /* 0x000001e02d077812 */ /* 0x002fe200078efcff */
[----:B------:R2:W-:Y:S01]  /*5c30*/  @!P1 STG.E desc[UR26][R2.64+0x400], R13 ;  /* 0x0004000d02009986 */ /* 0x0005e2000c10191a */
[-C--:B------:R-:W-:Y:S02]  /*5c40*/  ISETP.GE.AND P4, PT, R23, R0.reuse, PT ;  /* 0x000000001700720c */ /* 0x080fe40003f86270 */
[-C--:B------:R-:W-:Y:S01]  /*5c50*/  ISETP.GE.AND P3, PT, R21, R0.reuse, PT ;  /* 0x000000001500720c */ /* 0x080fe20003f66270 */
[----:B------:R2:W-:Y:S01]  /*5c60*/  @!P0 STG.E desc[UR26][R2.64+0x480], R33 ;  /* 0x0004802102008986 */ /* 0x0005e2000c10191a */
[----:B------:R-:W-:-:S02]  /*5c70*/  ISETP.GE.AND P2, PT, R5, R0, PT ;  /* 0x000000000500720c */ /* 0x000fc40003f46270 */
        /* <DEDUP_REMOVED lines=9> */
.L_x_3319:
        /* <DEDUP_REMOVED lines=15> */
.L_x_5044:


//--------------------- .text._Z25selective_scan_fwd_kernelI32Selective_Scan_fwd_kernel_traitsILi64ELi16ELi1ELb0ELb1ELb0ELb1EffEEv13SSMParamsBase --------------------------
	.section	.text._Z25selective_scan_fwd_kernelI32Selective_Scan_fwd_kernel_traitsILi64ELi16ELi1ELb0ELb1ELb0ELb1EffEEv13SSMParamsBase,"ax",@progbits
	.align	128
        .global         _Z25selective_scan_fwd_kernelI32Selective_Scan_fwd_kernel_traitsILi64ELi16ELi1ELb0ELb1ELb0ELb1EffEEv13SSMParamsBase
        .type           _Z25selective_scan_fwd_kernelI32Selective_Scan_fwd_kernel_traitsILi64ELi16ELi1ELb0ELb1ELb0ELb1EffEEv13SSMParamsBase,@function
        .size           _Z25selective_scan_fwd_kernelI32Selective_Scan_fwd_kernel_traitsILi64ELi16ELi1ELb0ELb1ELb0ELb1EffEEv13SSMParamsBase,(.L_x_5045 - _Z25selective_scan_fwd_kernelI32Selective_Scan_fwd_kernel_traitsILi64ELi16ELi1ELb0ELb1ELb0ELb1EffEEv13SSMParamsBase)
        .other          _Z25selective_scan_fwd_kernelI32Selective_Scan_fwd_kernel_traitsILi64ELi16ELi1ELb0ELb1ELb0ELb1EffEEv13SSMParamsBase,@"STO_CUDA_ENTRY STV_DEFAULT"
_Z25selective_scan_fwd_kernelI32Selective_Scan_fwd_kernel_traitsILi64ELi16ELi1ELb0ELb1ELb0ELb1EffEEv13SSMParamsBase:
.text._Z25selective_scan_fwd_kernelI32Selective_Scan_fwd_kernel_traitsILi64ELi16ELi1ELb0ELb1ELb0ELb1EffEEv13SSMParamsBase:
[----:B------:R-:W-:Y:S01]  /*0000*/  LDC R1, c[0x0][0x37c] ;  /* 0x0000df00ff017b82 */ /* 0x000fe20000000800 */
[----:B------:R-:W0:Y:S07]  /*0010*/  LDCU.64 UR4, c[0x0][0x458] ;  /* 0x00008b00ff0477ac */ /* 0x000e2e0008000a00 */
[----:B------:R-:W1:Y:S01]  /*0020*/  S2UR UR26, SR_CTAID.Y ;  /* 0x00000000001a79c3 */ /* 0x000e620000002600 */
[----:B------:R-:W2:Y:S01]  /*0030*/  LDCU.64 UR6, c[0x0][0x470] ;  /* 0x00008e00ff0677ac */ /* 0x000ea20008000a00 */
[----:B------:R-:W3:Y:S01]  /*0040*/  LDCU.64 UR22, c[0x0][0x358] ;  /* 0x00006b00ff1677ac */ /* 0x000ee20008000a00 */
[----:B------:R-:W4:Y:S05]  /*0050*/  LDCU UR31, c[0x0][0x398] ;  /* 0x00007300ff1f77ac */ /* 0x000f2a0008000800 */
[----:B------:R-:W3:Y:S01]  /*0060*/  S2UR UR27, SR_CTAID.X ;  /* 0x00000000001b79c3 */ /* 0x000ee20000002500 */
[----:B------:R-:W3:Y:S01]  /*0070*/  LDCU.128 UR12, c[0x0][0x3f0] ;  /* 0x00007e00ff0c77ac */ /* 0x000ee20008000c00 */
        /* <DEDUP_REMOVED lines=8> */
[----:B-1----:R-:W-:Y:S01]  /*0100*/  @UP0 ULEA UR4, UP2, UR26, UR4, 0x2 ;  /* 0x000000041a040291 */ /* 0x002fe2000f8410ff */
[----:B------:R-:W1:Y:S03]  /*0110*/  LDCU.64 UR20, c[0x0][0x3b0] ;  /* 0x00007600ff1477ac */ /* 0x000e660008000a00 */
[----:B------:R-:W-:Y:S01]  /*0120*/  @UP0 ULEA.HI.X UR5, UR26, UR5, URZ, 0x2, UP2 ;  /* 0x000000051a050291 */ /* 0x000fe200090f14ff */
[----:B----4-:R-:W-:Y:S01]  /*0130*/  MOV R0, UR31 ;  /* 0x0000001f00007c02 */ /* 0x010fe20008000f00 */
[----:B------:R-:W-:Y:S01]  /*0140*/  @UP1 ULEA UR6, UP0, UR26, UR6, 0x2 ;  /* 0x000000061a061291 */ /* 0x000fe2000f8010ff */
[----:B------:R-:W-:Y:S01]  /*0150*/  MOV R2, UR4 ;  /* 0x0000000400027c02 */ /* 0x000fe20008000f00 */
[----:B------:R-:W4:Y:S02]  /*0160*/  LDCU.64 UR28, c[0x0][0x448] ;  /* 0x00008900ff1c77ac */ /* 0x000f240008000a00 */
[----:B------:R-:W-:Y:S01]  /*0170*/  IMAD.U32 R3, RZ, RZ, UR5 ;  /* 0x00000005ff037e24 */ /* 0x000fe2000f8e00ff */
[----:B------:R-:W-:Y:S01]  /*0180*/  @UP1 ULEA.HI.X UR7, UR26, UR7, URZ, 0x2, UP0 ;  /* 0x000000071a071291 */ /* 0x000fe200080f14ff */
[----:B------:R-:W-:-:S02]  /*0190*/  MOV R4, UR6 ;  /* 0x0000000600047c02 */ /* 0x000fc40008000f00 */
[----:B------:R-:W-:Y:S01]  /*01a0*/  IABS R0, R0 ;  /* 0x0000000000007213 */ /* 0x000fe20000000000 */
[----:B---3--:R3:W5:Y:S02]  /*01b0*/  @P0 LDG.E R2, desc[UR22][R2.64] ;  /* 0x0000001602020981 */ /* 0x008764000c1e1900 */
[----:B------:R-:W-:-:S05]  /*01c0*/  IMAD.U32 R5, RZ, RZ, UR7 ;  /* 0x00000007ff057e24 */ /* 0x000fca000f8e00ff */
[----:B------:R0:W5:Y:S01]  /*01d0*/  @P1 LDG.E R4, desc[UR22][R4.64] ;  /* 0x0000001604041981 */ /* 0x000162000c1e1900 */
[----:B------:R-:W-:Y:S01]  /*01e0*/  R2UR UR24, R0 ;  /* 0x00000000001872ca */ /* 0x000fe200000e0000 */
[----:B------:R-:W-:Y:S01]  /*01f0*/  UMOV UR4, URZ ;  /* 0x000000ff00047c82 */ /* 0x000fe20008000000 */
[----:B---3--:R-:W-:Y:S01]  /*0200*/  IABS R3, UR26 ;  /* 0x0000001a00037c13 */ /* 0x008fe20008000000 */
[----:B--2---:R-:W-:Y:S02]  /*0210*/  UISETP.GE.AND UP1, UPT, UR30, 0x1, UPT ;  /* 0x000000011e00788c */ /* 0x004fe4000bf26270 */
[----:B-1----:R-:W-:Y:S01]  /*0220*/  UIMAD.WIDE.U32 UR16, UR27, UR20, URZ ;  /* 0x000000141b1072a5 */ /* 0x002fe2000f8e00ff */
[----:B------:R-:W-:-:S03]  /*0230*/  R2UR UR19, R3 ;  /* 0x00000000031372ca */ /* 0x000fc600000e0000 */
[----:B------:R-:W-:-:S04]  /*0240*/  PLOP3.LUT P2, PT, PT, PT, UP1, 0x80, 0x8 ;  /* 0x000000000008781c */ /* 0x000fc80003f4f018 */
[----:B------:R-:W1:Y:S08]  /*0250*/  I2F.RP R0, UR24 ;  /* 0x0000001800007d06 */ /* 0x000e700008209400 */
[----:B-1----:R-:W1:Y:S02]  /*0260*/  MUFU.RCP R0, R0 ;  /* 0x0000000000007308 */ /* 0x002e640000001000 */
[----:B-1----:R-:W-:-:S06]  /*0270*/  VIADD R6, R0, 0xffffffe ;  /* 0x0ffffffe00067836 */ /* 0x002fcc0000000000 */
[----:B------:R-:W1:Y:S02]  /*0280*/  F2I.FTZ.U32.TRUNC.NTZ R6, R6 ;  /* 0x0000000600067305 */ /* 0x000e64000021f000 */
[----:B-1----:R-:W-:-:S13]  /*0290*/  R2UR UR5, R6 ;  /* 0x00000000060572ca */ /* 0x002fda00000e0000 */
[----:B------:R-:W-:-:S04]  /*02a0*/  UIADD3 UR6, UPT, UPT, URZ, -UR5, URZ ;  /* 0x80000005ff067290 */ /* 0x000fc8000fffe0ff */
[----:B------:R-:W-:-:S04]  /*02b0*/  UIMAD UR6, UR6, UR24, URZ ;  /* 0x00000018060672a4 */ /* 0x000fc8000f8e02ff */
[----:B------:R-:W-:-:S04]  /*02c0*/  UIMAD.WIDE.U32 UR4, UR5, UR6, UR4 ;  /* 0x00000006050472a5 */ /* 0x000fc8000f8e0004 */
[----:B------:R-:W-:Y:S02]  /*02d0*/  UIMAD.WIDE.U32 UR6, UR5, UR19, URZ ;  /* 0x00000013050672a5 */ /* 0x000fe4000f8e00ff */
[----:B------:R-:W-:-:S04]  /*02e0*/  UIMAD.WIDE.U32 UR4, UR27, UR12, URZ ;  /* 0x0000000c1b0472a5 */ /* 0x000fc8000f8e00ff */
[----:B------:R-:W-:Y:S01]  /*02f0*/  UIMAD UR5, UR27, UR13, UR5 ;  /* 0x0000000d1b0572a4 */ /* 0x000fe2000f8e0205 */
[----:B------:R-:W-:Y:S01]  /*0300*/  UMOV UR18, UR7 ;  /* 0x0000000700127c82 */ /* 0x000fe20008000000 */
[----:B0-----:R-:W-:Y:S02]  /*0310*/  UIMAD.WIDE.U32 UR6, UR27, UR8, URZ ;  /* 0x000000081b0672a5 */ /* 0x001fe4000f8e00ff */
[----:B------:R-:W-:Y:S02]  /*0320*/  UIADD3 UR12, UPT, UPT, -UR18, URZ, URZ ;  /* 0x000000ff120c7290 */ /* 0x000fe4000fffe1ff */
[----:B------:R-:W-:Y:S02]  /*0330*/  UIMAD UR7, UR27, UR9, UR7 ;  /* 0x000000091b0772a4 */ /* 0x000fe4000f8e0207 */
[----:B------:R-:W-:Y:S02]  /*0340*/  UIMAD UR19, UR24, UR12, UR19 ;  /* 0x0000000c181372a4 */ /* 0x000fe4000f8e0213 */
[----:B------:R-:W-:-:S02]  /*0350*/  UIMAD.WIDE.U32 UR8, UR26, UR14, UR4 ;  /* 0x0000000e1a0872a5 */ /* 0x000fc4000f8e0004 */
[----:B------:R-:W-:Y:S02]  /*0360*/  UISETP.GT.U32.AND UP0, UPT, UR24, UR19, UPT ;  /* 0x000000131800728c */ /* 0x000fe4000bf04070 */
[----:B------:R-:W-:Y:S02]  /*0370*/  ULOP3.LUT UR4, UR26, UR31, URZ, 0x3c, !UPT ;  /* 0x0000001f1a047292 */ /* 0x000fe4000f8e3cff */
[----:B------:R-:W-:Y:S02]  /*0380*/  UIMAD.WIDE.U32 UR12, UR26, UR10, UR6 ;  /* 0x0000000a1a0c72a5 */ /* 0x000fe4000f8e0006 */
[----:B------:R-:W-:Y:S02]  /*0390*/  UIMAD UR20, UR26, UR15, UR9 ;  /* 0x0000000f1a1472a4 */ /* 0x000fe4000f8e0209 */
[----:B------:R-:W-:Y:S02]  /*03a0*/  UIMAD UR14, UR26, UR11, UR13 ;  /* 0x0000000b1a0e72a4 */ /* 0x000fe4000f8e020d */
[----:B------:R-:W-:-:S02]  /*03b0*/  UIMAD UR11, UR27, UR21, UR17 ;  /* 0x000000151b0b72a4 */ /* 0x000fc4000f8e0211 */
[----:B------:R-:W-:Y:S02]  /*03c0*/  @!UP0 UIADD3 UR19, UPT, UPT, UR19, -UR24, URZ ;  /* 0x8000001813138290 */ /* 0x000fe4000fffe0ff */
[----:B------:R-:W-:Y:S02]  /*03d0*/  @!UP0 UIADD3 UR18, UPT, UPT, UR18, 0x1, URZ ;  /* 0x0000000112128890 */ /* 0x000fe4000fffe0ff */
[----:B------:R-:W-:Y:S02]  /*03e0*/  UISETP.GE.U32.AND UP2, UPT, UR19, UR24, UPT ;  /* 0x000000181300728c */ /* 0x000fe4000bf46070 */
[----:B------:R-:W-:Y:S01]  /*03f0*/  UISETP.GE.AND UP0, UPT, UR4, URZ, UPT ;  /* 0x000000ff0400728c */ /* 0x000fe2000bf06270 */
[----:B------:R-:W0:Y:S01]  /*0400*/  LDCU UR15, c[0x0][0x384] ;  /* 0x00007080ff0f77ac */ /* 0x000e220008000800 */
[----:B------:R-:W1:Y:S07]  /*0410*/  LDCU.64 UR24, c[0x0][0x3c8] ;  /* 0x00007900ff1877ac */ /* 0x000e6e0008000a00 */
[----:B------:R-:W-:-:S02]  /*0420*/  @UP2 UIADD3 UR18, UPT, UPT, UR18, 0x1, URZ ;  /* 0x0000000112122890 */ /* 0x000fc4000fffe0ff */
[----:B------:R-:W-:Y:S02]  /*0430*/  UISETP.NE.AND UP2, UPT, UR31, URZ, UPT ;  /* 0x000000ff1f00728c */ /* 0x000fe4000bf45270 */
[----:B------:R-:W-:Y:S01]  /*0440*/  @!UP0 UIADD3 UR18, UPT, UPT, -UR18, URZ, URZ ;  /* 0x000000ff12128290 */ /* 0x000fe2000fffe1ff */
[----:B------:R-:W2:Y:S08]  /*0450*/  LDCU.128 UR4, c[0x0][0x460] ;  /* 0x00008c00ff0477ac */ /* 0x000eb00008000c00 */
[----:B------:R-:W-:Y:S01]  /*0460*/  @!UP2 ULOP3.LUT UR18, URZ, UR31, URZ, 0x33, !UPT ;  /* 0x0000001fff12a292 */ /* 0x000fe2000f8e33ff */
[----:B012-4-:R-:W-:Y:S11]  /*0470*/  @!P2 EXIT ;  /* 0x000000000000a94d */ /* 0x017ff60003800000 */
[----:B------:R-:W0:Y:S01]  /*0480*/  S2R R13, SR_TID.X ;  /* 0x00000000000d7919 */ /* 0x000e220000002100 */
[----:B------:R-:W1:Y:S01]  /*0490*/  S2UR UR13, SR_CgaCtaId ;  /* 0x00000000000d79c3 */ /* 0x000e620000008800 */
[----:B------:R-:W-:Y:S01]  /*04a0*/  USHF.R.S32.HI UR9, URZ, 0x1f, UR18 ;  /* 0x0000001fff097899 */ /* 0x000fe20008011412 */
[----:B------:R-:W2:Y:S03]  /*04b0*/  LDCU UR21, c[0x0][0x38c] ;  /* 0x00007180ff1577ac */ /* 0x000ea60008000800 */
[----:B------:R-:W-:Y:S01]  /*04c0*/  UIMAD UR9, UR9, UR24, URZ ;  /* 0x00000018090972a4 */ /* 0x000fe2000f8e02ff */
[----:B------:R-:W-:Y:S01]  /*04d0*/  UMOV UR10, UR16 ;  /* 0x00000010000a7c82 */ /* 0x000fe20008000000 */
[----:B------:R-:W-:Y:S02]  /*04e0*/  ULEA UR6, UP1, UR12, UR6, 0x2 ;  /* 0x000000060c067291 */ /* 0x000fe4000f8210ff */
[----:B------:R-:W-:-:S02]  /*04f0*/  UIMAD UR19, UR18, UR25, UR9 ;  /* 0x00000019121372a4 */ /* 0x000fc4000f8e0209 */
[----:B------:R-:W-:Y:S02]  /*0500*/  UIMAD UR9, UR27, UR15, UR26 ;  /* 0x0000000f1b0972a4 */ /* 0x000fe4000f8e021a */
[----:B------:R-:W-:Y:S02]  /*0510*/  ULEA UR15, UP0, UR8, UR4, 0x2 ;  /* 0x00000004080f7291 */ /* 0x000fe4000f8010ff */
[----:B------:R-:W-:Y:S02]  /*0520*/  UIMAD.WIDE.U32 UR10, UR18, UR24, UR10 ;  /* 0x00000018120a72a5 */ /* 0x000fe4000f8e000a */
[----:B------:R-:W-:Y:S01]  /*0530*/  ULEA.HI.X UR16, UR8, UR5, UR20, 0x2, UP0 ;  /* 0x0000000508107291 */ /* 0x000fe200080f1414 */
[----:B------:R-:W-:Y:S02]  /*0540*/  UMOV UR4, URZ ;  /* 0x000000ff00047c82 */ /* 0x000fe40008000000 */
[----:B------:R-:W-:Y:S01]  /*0550*/  UMOV UR5, URZ ;  /* 0x000000ff00057c82 */ /* 0x000fe20008000000 */
[----:B-----5:R-:W-:Y:S01]  /*0560*/  @P0 R2UR UR5, R2 ;  /* 0x00000000020502ca */ /* 0x020fe200000e0000 */
[----:B------:R-:W-:Y:S01]  /*0570*/  UMOV UR8, 0x400 ;  /* 0x0000040000087882 */ /* 0x000fe20000000000 */
[----:B------:R-:W-:Y:S01]  /*0580*/  @P1 R2UR UR4, R4 ;  /* 0x00000000040412ca */ /* 0x000fe200000e0000 */
[----:B-1----:R-:W-:-:S02]  /*0590*/  ULEA UR8, UR13, UR8, 0x18 ;  /* 0x000000080d087291 */ /* 0x002fc4000f8ec0ff */
[----:B------:R-:W-:Y:S01]  /*05a0*/  ULEA UR18, UP2, UR10, UR28, 0x2 ;  /* 0x0000001c0a127291 */ /* 0x000fe2000f8410ff */
[C---:B0-----:R-:W-:Y:S01]  /*05b0*/  SHF.L.U32 R142, R13.reuse, 0x4, RZ ;  /* 0x000000040d8e7819 */ /* 0x041fe200000006ff */
[----:B------:R-:W-:Y:S01]  /*05c0*/  UIADD3 UR19, UPT, UPT, UR11, UR19, URZ ;  /* 0x000000130b137290 */ /* 0x000fe2000fffe0ff */
[--C-:B------:R-:W-:Y:S01]  /*05d0*/  SHF.R.U32.HI R141, RZ, 0x5, R13.reuse ;  /* 0x00000005ff8d7819 */ /* 0x100fe2000001160d */
[----:B------:R-:W-:Y:S01]  /*05e0*/  ULEA.HI.X UR17, UR12, UR7, UR14, 0x2, UP1 ;  /* 0x000000070c117291 */ /* 0x000fe200088f140e */
[C---:B------:R-:W-:Y:S01]  /*05f0*/  LOP3.LUT R0, R142.reuse, 0x3e00, RZ, 0xc0, !PT ;  /* 0x00003e008e007812 */ /* 0x040fe200078ec0ff */
[----:B------:R-:W-:Y:S01]  /*0600*/  UIMAD UR7, UR9, UR30, URZ ;  /* 0x0000001e090772a4 */ /* 0x000fe2000f8e02ff */
[----:B------:R-:W-:Y:S01]  /*0610*/  LOP3.LUT R140, R13, 0x1f, RZ, 0xc0, !PT ;  /* 0x0000001f0d8c7812 */ /* 0x000fe200078ec0ff */
[----:B------:R-:W-:Y:S01]  /*0620*/  VIADD R139, R142, 0x1 ;  /* 0x000000018e8b7836 */ /* 0x000fe20000000000 */
[----:B------:R-:W-:Y:S01]  /*0630*/  LOP3.LUT R0, R0, 0x1f, R13, 0xf8, !PT ;  /* 0x0000001f00007812 */ /* 0x000fe200078ef80d */
[C---:B------:R-:W-:Y:S01]  /*0640*/  VIADD R137, R142.reuse, 0x3 ;  /* 0x000000038e897836 */ /* 0x040fe20000000000 */
[----:B------:R-:W-:Y:S01]  /*0650*/  LEA R12, R141, UR8, 0x3 ;  /* 0x000000088d0c7c11 */ /* 0x000fe2000f8e18ff */
[C---:B------:R-:W-:Y:S01]  /*0660*/  VIADD R135, R142.reuse, 0x5 ;  /* 0x000000058e877836 */ /* 0x040fe20000000000 */
[C---:B------:R-:W-:Y:S01]  /*0670*/  IADD3 R138, PT, PT, R142.reuse, 0x2, RZ ;  /* 0x000000028e8a7810 */ /* 0x040fe20007ffe0ff */
[C---:B------:R-:W-:Y:S01]  /*0680*/  VIADD R133, R142.reuse, 0x7 ;  /* 0x000000078e857836 */ /* 0x040fe20000000000 */
[C---:B------:R-:W-:Y:S01]  /*0690*/  IADD3 R136, PT, PT, R142.reuse, 0x4, RZ ;  /* 0x000000048e887810 */ /* 0x040fe20007ffe0ff */
[C---:B------:R-:W-:Y:S01]  /*06a0*/  VIADD R131, R142.reuse, 0x9 ;  /* 0x000000098e837836 */ /* 0x040fe20000000000 */
[C---:B------:R-:W-:Y:S01]  /*06b0*/  IADD3 R134, PT, PT, R142.reuse, 0x6, RZ ;  /* 0x000000068e867810 */ /* 0x040fe20007ffe0ff */
[C---:B------:R-:W-:Y:S01]  /*06c0*/  VIADD R129, R142.reuse, 0xb ;  /* 0x0000000b8e817836 */ /* 0x040fe20000000000 */
[C---:B------:R-:W-:Y:S01]  /*06d0*/  IADD3 R132, PT, PT, R142.reuse, 0x8, RZ ;  /* 0x000000088e847810 */ /* 0x040fe20007ffe0ff */
[----:B------:R-:W-:Y:S01]  /*06e0*/  ULEA.HI.X UR19, UR10, UR29, UR19, 0x2, UP2 ;  /* 0x0000001d0a137291 */ /* 0x000fe200090f1413 */
[C---:B------:R-:W-:Y:S01]  /*06f0*/  IADD3 R130, PT, PT, R142.reuse, 0xa, RZ ;  /* 0x0000000a8e827810 */ /* 0x040fe20007ffe0ff */
[----:B------:R-:W-:Y:S01]  /*0700*/  UMOV UR11, UR6 ;  /* 0x00000006000b7c82 */ /* 0x000fe20008000000 */
[----:B------:R-:W-:Y:S01]  /*0710*/  IADD3 R128, PT, PT, R142, 0xc, RZ ;  /* 0x0000000c8e807810 */ /* 0x000fe20007ffe0ff */
[----:B--2---:R-:W-:Y:S01]  /*0720*/  UIMAD UR7, UR7, UR21, URZ ;  /* 0x00000015070772a4 */ /* 0x004fe2000f8e02ff */
[----:B------:R-:W-:Y:S01]  /*0730*/  LOP3.LUT R0, R0, 0x1e0, RZ, 0xfc, !PT ;  /* 0x000001e000007812 */ /* 0x000fe200078efcff */
[----:B------:R-:W-:Y:S01]  /*0740*/  UMOV UR10, UR15 ;  /* 0x0000000f000a7c82 */ /* 0x000fe20008000000 */
[----:B------:R-:W-:-:S09]  /*0750*/  UMOV UR6, URZ ;  /* 0x000000ff00067c82 */ /* 0x000fd20008000000 */
.L_x_3358:
[----:B0-----:R-:W0:Y:S01]  /*0760*/  LDCU UR20, c[0x0][0x388] ;  /* 0x00007100ff1477ac */ /* 0x001e220008000800 */
[----:B------:R-:W-:Y:S01]  /*0770*/  LOP3.LUT R33, R142, 0x3e00, RZ, 0xc0, !PT ;  /* 0x00003e008e217812 */ /* 0x000fe200078ec0ff */
[----:B------:R-:W-:Y:S01]  /*0780*/  IMAD.MOV.U32 R5, RZ, RZ, RZ ;  /* 0x000000ffff057224 */ /* 0x000fe200078e00ff */
[----:B------:R-:W-:Y:S01]  /*0790*/  CS2R R26, SRZ ;  /* 0x00000000001a7805 */ /* 0x000fe2000001ff00 */
[----:B------:R-:W-:Y:S01]  /*07a0*/  USHF.L.U32 UR8, UR6, 0xa, URZ ;  /* 0x0000000a06087899 */ /* 0x000fe200080006ff */
[----:B------:R-:W-:Y:S02]  /*07b0*/  LOP3.LUT R75, R33, 0x1f, R13, 0xf8, !PT ;  /* 0x0000001f214b7812 */ /* 0x000fe400078ef80d */
[----:B------:R-:W-:Y:S02]  /*07c0*/  CS2R R8, SRZ ;  /* 0x0000000000087805 */ /* 0x000fe4000001ff00 */
[----:B------:R-:W-:Y:S02]  /*07d0*/  CS2R R24, SRZ ;  /* 0x0000000000187805 */ /* 0x000fe4000001ff00 */
[----:B------:R-:W-:-:S02]  /*07e0*/  CS2R R10, SRZ ;  /* 0x00000000000a7805 */ /* 0x000fc4000001ff00 */
[C---:B------:R-:W-:Y:S01]  /*07f0*/  LOP3.LUT R149, R75.reuse, 0xe0, RZ, 0xfc, !PT ;  /* 0x000000e04b957812 */ /* 0x040fe200078efcff */
[C---:B------:R-:W-:Y:S01]  /*0800*/  IMAD.SHL.U32 R4, R75.reuse, 0x4, RZ ;  /* 0x000000044b047824 */ /* 0x040fe200078e00ff */
[C---:B------:R-:W-:Y:S02]  /*0810*/  LOP3.LUT R148, R75.reuse, 0x100, RZ, 0xfc, !PT ;  /* 0x000001004b947812 */ /* 0x040fe400078efcff */
[----:B------:R-:W-:Y:S02]  /*0820*/  CS2R R28, SRZ ;  /* 0x00000000001c7805 */ /* 0x000fe4000001ff00 */
[----:B------:R-:W-:Y:S01]  /*0830*/  LOP3.LUT R155, R75, 0x20, RZ, 0xfc, !PT ;  /* 0x000000204b9b7812 */ /* 0x000fe200078efcff */
[----:B------:R-:W-:Y:S01]  /*0840*/  HFMA2 R32, -RZ, RZ, 0, 0 ;  /* 0x00000000ff207431 */ /* 0x000fe200000001ff */
[----:B------:R-:W-:Y:S02]  /*0850*/  IADD3 R2, P0, PT, R4, UR11, RZ ;  /* 0x0000000b04027c10 */ /* 0x000fe4000ff1e0ff */
[----:B------:R-:W-:-:S02]  /*0860*/  CS2R R30, SRZ ;  /* 0x00000000001e7805 */ /* 0x000fc4000001ff00 */
[----:B------:R-:W-:Y:S01]  /*0870*/  IADD3 R6, P1, PT, R4, UR10, RZ ;  /* 0x0000000a04067c10 */ /* 0x000fe2000ff3e0ff */
[----:B0-----:R-:W-:Y:S01]  /*0880*/  UIADD3 UR20, UPT, UPT, -UR8, UR20, URZ ;  /* 0x0000001408147290 */ /* 0x001fe2000fffe1ff */
[C---:B------:R-:W-:Y:S01]  /*0890*/  LOP3.LUT R154, R75.reuse, 0x40, RZ, 0xfc, !PT ;  /* 0x000000404b9a7812 */ /* 0x040fe200078efcff */
[----:B------:R-:W-:Y:S01]  /*08a0*/  IMAD.X R3, RZ, RZ, UR17, P0 ;  /* 0x00000011ff037e24 */ /* 0x000fe200080e06ff */
[----:B------:R-:W-:Y:S02]  /*08b0*/  IADD3.X R7, PT, PT, RZ, UR16, RZ, P1, !PT ;  /* 0x00000010ff077c10 */ /* 0x000fe40008ffe4ff */
[C---:B------:R-:W-:Y:S02]  /*08c0*/  LOP3.LUT R150, R75.reuse, 0xc0, RZ, 0xfc, !PT ;  /* 0x000000c04b967812 */ /* 0x040fe400078efcff */
[C---:B------:R-:W-:Y:S01]  /*08d0*/  ISETP.GE.AND P0, PT, R75.reuse, UR20, PT ;  /* 0x000000144b007c0c */ /* 0x040fe2000bf06270 */
[----:B------:R-:W-:Y:S01]  /*08e0*/  BAR.SYNC.DEFER_BLOCKING 0x0 ;  /* 0x0000000000007b1d */ /* 0x000fe20000010000 */
[----:B------:R-:W-:-:S02]  /*08f0*/  LOP3.LUT R153, R75, 0x60, RZ, 0xfc, !PT ;  /* 0x000000604b997812 */ /* 0x000fc400078efcff */
[C---:B------:R-:W-:Y:S02]  /*0900*/  LOP3.LUT R151, R75.reuse, 0xa0, RZ, 0xfc, !PT ;  /* 0x000000a04b977812 */ /* 0x040fe400078efcff */
[----:B------:R-:W-:Y:S02]  /*0910*/  LOP3.LUT R152, R75, 0x80, RZ, 0xfc, !PT ;  /* 0x000000804b987812 */ /* 0x000fe400078efcff */
[----:B------:R-:W-:Y:S02]  /*0920*/  ISETP.GE.AND P1, PT, R155, UR20, PT ;  /* 0x000000149b007c0c */ /* 0x000fe4000bf26270 */
[----:B------:R-:W-:Y:S02]  /*0930*/  ISETP.GE.AND P6, PT, R154, UR20, PT ;  /* 0x000000149a007c0c */ /* 0x000fe4000bfc6270 */
[----:B------:R-:W-:Y:S02]  /*0940*/  ISETP.GE.AND P2, PT, R150, UR20, PT ;  /* 0x0000001496007c0c */ /* 0x000fe4000bf46270 */
[----:B------:R-:W-:-:S02]  /*0950*/  ISETP.GE.AND P5, PT, R153, UR20, PT ;  /* 0x0000001499007c0c */ /* 0x000fc4000bfa6270 */
[----:B------:R-:W-:Y:S02]  /*0960*/  ISETP.GE.AND P3, PT, R151, UR20, PT ;  /* 0x0000001497007c0c */ /* 0x000fe4000bf66270 */
[----:B------:R-:W-:Y:S02]  /*0970*/  ISETP.GE.AND P4, PT, R152, UR20, PT ;  /* 0x0000001498007c0c */ /* 0x000fe4000bf86270 */
[C---:B------:R-:W-:Y:S02]  /*0980*/  LOP3.LUT R147, R75.reuse, 0x120, RZ, 0xfc, !PT ;  /* 0x000001204b937812 */ /* 0x040fe400078efcff */
[C---:B------:R-:W-:Y:S02]  /*0990*/  LOP3.LUT R146, R75.reuse, 0x140, RZ, 0xfc, !PT ;  /* 0x000001404b927812 */ /* 0x040fe400078efcff */
[----:B------:R-:W-:Y:S01]  /*09a0*/  LOP3.LUT R145, R75, 0x160, RZ, 0xfc, !PT ;  /* 0x000001604b917812 */ /* 0x000fe200078efcff */
[----:B------:R-:W2:Y:S01]  /*09b0*/  @!P0 LDG.E R5, desc[UR22][R6.64] ;  /* 0x0000001606058981 */ /* 0x000ea2000c1e1900 */
[----:B------:R-:W-:-:S02]  /*09c0*/  ISETP.GE.AND P0, PT, R149, UR20, PT ;  /* 0x0000001495007c0c */ /* 0x000fc4000bf06270 */
[C---:B------:R-:W-:Y:S01]  /*09d0*/  LOP3.LUT R144, R75.reuse, 0x180, RZ, 0xfc, !PT ;  /* 0x000001804b907812 */ /* 0x040fe200078efcff */
[----:B------:R-:W3:Y:S01]  /*09e0*/  @!P1 LDG.E R8, desc[UR22][R6.64+0x80] ;  /* 0x0000801606089981 */ /* 0x000ee2000c1e1900 */
[----:B------:R-:W-:-:S03]  /*09f0*/  LOP3.LUT R143, R75, 0x1a0, RZ, 0xfc, !PT ;  /* 0x000001a04b8f7812 */ /* 0x000fc600078efcff */
[----:B------:R-:W4:Y:S04]  /*0a00*/  @!P6 LDG.E R9, desc[UR22][R6.64+0x100] ;  /* 0x000100160609e981 */ /* 0x000f28000c1e1900 */
[----:B------:R-:W5:Y:S04]  /*0a10*/  @!P2 LDG.E R25, desc[UR22][R6.64+0x300] ;  /* 0x000300160619a981 */ /* 0x000f68000c1e1900 */
[----:B------:R-:W5:Y:S01]  /*0a20*/  @!P0 LDG.E R26, desc[UR22][R6.64+0x380] ;  /* 0x00038016061a8981 */ /* 0x000f62000c1e1900 */
[----:B------:R-:W-:Y:S02]  /*0a30*/  ISETP.GE.AND P0, PT, R148, UR20, PT ;  /* 0x0000001494007c0c */ /* 0x000fe4000bf06270 */
[----:B------:R-:W-:Y:S01]  /*0a40*/  ISETP.GE.AND P1, PT, R146, UR20, PT ;  /* 0x0000001492007c0c */ /* 0x000fe2000bf26270 */
[----:B------:R-:W5:Y:S01]  /*0a50*/  @!P5 LDG.E R10, desc[UR22][R6.64+0x180] ;  /* 0x00018016060ad981 */ /* 0x000f62000c1e1900 */
[----:B------:R-:W-:-:S03]  /*0a60*/  ISETP.GE.AND P2, PT, R145, UR20, PT ;  /* 0x0000001491007c0c */ /* 0x000fc6000bf46270 */
[----:B------:R-:W5:Y:S04]  /*0a70*/  @!P3 LDG.E R24, desc[UR22][R6.64+0x280] ;  /* 0x000280160618b981 */ /* 0x000f68000c1e1900 */
[----:B------:R-:W5:Y:S04]  /*0a80*/  @!P4 LDG.E R11, desc[UR22][R6.64+0x200] ;  /* 0x00020016060bc981 */ /* 0x000f68000c1e1900 */
[----:B------:R-:W5:Y:S01]  /*0a90*/  @!P0 LDG.E R27, desc[UR22][R6.64+0x400] ;  /* 0x00040016061b8981 */ /* 0x000f62000c1e1900 */
[----:B------:R-:W-:Y:S02]  /*0aa0*/  ISETP.GE.AND P0, PT, R147, UR20, PT ;  /* 0x0000001493007c0c */ /* 0x000fe4000bf06270 */
[----:B------:R-:W-:Y:S01]  /*0ab0*/  ISETP.GE.AND P3, PT, R144, UR20, PT ;  /* 0x0000001490007c0c */ /* 0x000fe2000bf66270 */
[----:B------:R-:W5:Y:S01]  /*0ac0*/  @!P1 LDG.E R29, desc[UR22][R6.64+0x500] ;  /* 0x00050016061d9981 */ /* 0x000f62000c1e1900 */
[----:B------:R-:W-:-:S02]  /*0ad0*/  ISETP.GE.AND P4, PT, R143, UR20, PT ;  /* 0x000000148f007c0c */ /* 0x000fc4000bf86270 */
[----:B------:R-:W-:Y:S01]  /*0ae0*/  LOP3.LUT R65, R75, 0x1c0, RZ, 0xfc, !PT ;  /* 0x000001c04b417812 */ /* 0x000fe200078efcff */
[----:B------:R-:W5:Y:S01]  /*0af0*/  @!P2 LDG.E R30, desc[UR22][R6.64+0x580] ;  /* 0x00058016061ea981 */ /* 0x000f62000c1e1900 */
[----:B------:R-:W-:Y:S02]  /*0b00*/  ISETP.GE.AND P6, PT, R0, UR20, PT ;  /* 0x0000001400007c0c */ /* 0x000fe4000bfc6270 */
[----:B------:R-:W-:-:S03]  /*0b10*/  ISETP.GE.AND P5, PT, R65, UR20, PT ;  /* 0x0000001441007c0c */ /* 0x000fc6000bfa6270 */
[----:B------:R-:W5:Y:S01]  /*0b20*/  @!P0 LDG.E R28, desc[UR22][R6.64+0x480] ;  /* 0x00048016061c8981 */ /* 0x000f62000c1e1900 */
[----:B------:R-:W-:-:S03]  /*0b30*/  MOV R39, RZ ;  /* 0x000000ff00277202 */ /* 0x000fc60000000f00 */
[----:B------:R-:W5:Y:S01]  /*0b40*/  @!P3 LDG.E R31, desc[UR22][R6.64+0x600] ;  /* 0x00060016061fb981 */ /* 0x000f62000c1e1900 */
[----:B------:R-:W-:-:S03]  /*0b50*/  IMAD.MOV.U32 R40, RZ, RZ, RZ ;  /* 0x000000ffff287224 */ /* 0x000fc600078e00ff */
[----:B------:R-:W5:Y:S04]  /*0b60*/  @!P4 LDG.E R32, desc[UR22][R6.64+0x680] ;  /* 0x000680160620c981 */ /* 0x000f68000c1e1900 */
[----:B------:R-:W5:Y:S04]  /*0b70*/  @!P5 LDG.E R39, desc[UR22][R6.64+0x700] ;  /* 0x000700160627d981 */ /* 0x000f68000c1e1900 */
[----:B------:R0:W5:Y:S01]  /*0b80*/  @!P6 LDG.E R40, desc[UR22][R6.64+0x780] ;  /* 0x000780160628e981 */ /* 0x000162000c1e1900 */
[----:B------:R-:W1:Y:S01]  /*0b90*/  S2R R64, SR_LANEID ;  /* 0x0000000000407919 */ /* 0x000e620000000000 */
[----:B------:R-:W0:Y:S01]  /*0ba0*/  S2UR UR8, SR_CgaCtaId ;  /* 0x00000000000879c3 */ /* 0x000e220000008800 */
[----:B------:R-:W-:Y:S01]  /*0bb0*/  UMOV UR21, 0x400 ;  /* 0x0000040000157882 */ /* 0x000fe20000000000 */
[----:B-1----:R-:W-:Y:S01]  /*0bc0*/  IADD3 R33, PT, PT, R33, R64, RZ ;  /* 0x0000004021217210 */ /* 0x002fe20007ffe0ff */
[----:B0-----:R-:W-:-:S04]  /*0bd0*/  ULEA UR21, UR8, UR21, 0x18 ;  /* 0x0000001508157291 */ /* 0x001fc8000f8ec0ff */
[C---:B------:R-:W-:Y:S01]  /*0be0*/  VIADD R16, R33.reuse, 0x20 ;  /* 0x0000002021107836 */ /* 0x040fe20000000000 */
[C---:B------:R-:W-:Y:S01]  /*0bf0*/  IADD3 R18, PT, PT, R33.reuse, 0x40, RZ ;  /* 0x0000004021127810 */ /* 0x040fe20007ffe0ff */
[C---:B------:R-:W-:Y:S01]  /*0c00*/  VIADD R20, R33.reuse, 0x60 ;  /* 0x0000006021147836 */ /* 0x040fe20000000000 */
[C---:B------:R-:W-:Y:S01]  /*0c10*/  IADD3 R22, PT, PT, R33.reuse, 0x80, RZ ;  /* 0x0000008021167810 */ /* 0x040fe20007ffe0ff */
[C---:B------:R-:W-:Y:S01]  /*0c20*/  VIADD R6, R33.reuse, 0xa0 ;  /* 0x000000a021067836 */ /* 0x040fe20000000000 */
[-C--:B------:R-:W-:Y:S02]  /*0c30*/  LEA.HI.SX32 R15, R16, R33.reuse, 0x1b ;  /* 0x00000021100f7211 */ /* 0x080fe400078fdaff */
[-C--:B------:R-:W-:Y:S02]  /*0c40*/  LEA.HI.SX32 R14, R33, R33.reuse, 0x1b ;  /* 0x00000021210e7211 */ /* 0x080fe400078fdaff */
[-C--:B------:R-:W-:Y:S02]  /*0c50*/  LEA.HI.SX32 R16, R18, R33.reuse, 0x1b ;  /* 0x0000002112107211 */ /* 0x080fe400078fdaff */
[----:B------:R-:W-:-:S02]  /*0c60*/  LEA.HI.SX32 R17, R20, R33, 0x1b ;  /* 0x0000002114117211 */ /* 0x000fc400078fdaff */
[-C--:B------:R-:W-:Y:S01]  /*0c70*/  LEA.HI.SX32 R18, R22, R33.reuse, 0x1b ;  /* 0x0000002116127211 */ /* 0x080fe200078fdaff */
[C---:B------:R-:W-:Y:S01]  /*0c80*/  VIADD R22, R33.reuse, 0xe0 ;  /* 0x000000e021167836 */ /* 0x040fe20000000000 */
[C---:B------:R-:W-:Y:S01]  /*0c90*/  IADD3 R20, PT, PT, R33.reuse, 0xc0, RZ ;  /* 0x000000c021147810 */ /* 0x040fe20007ffe0ff */
[C---:B------:R-:W-:Y:S01]  /*0ca0*/  VIADD R36, R33.reuse, 0x120 ;  /* 0x0000012021247836 */ /* 0x040fe20000000000 */
[----:B------:R-:W-:Y:S02]  /*0cb0*/  LEA R14, R14, UR21, 0x2 ;  /* 0x000000150e0e7c11 */ /* 0x000fe4000f8e10ff */
[----:B------:R-:W-:Y:S02]  /*0cc0*/  IADD3 R34, PT, PT, R33, 0x100, RZ ;  /* 0x0000010021227810 */ /* 0x000fe40007ffe0ff */
[----:B------:R-:W-:Y:S02]  /*0cd0*/  LEA R15, R15, UR21, 0x2 ;  /* 0x000000150f0f7c11 */ /* 0x000fe4000f8e10ff */
[----:B------:R-:W-:-:S02]  /*0ce0*/  LEA.HI.SX32 R6, R6, R33, 0x1b ;  /* 0x0000002106067211 */ /* 0x000fc400078fdaff */
[----:B------:R-:W-:Y:S02]  /*0cf0*/  LEA R16, R16, UR21, 0x2 ;  /* 0x0000001510107c11 */ /* 0x000fe4000f8e10ff */
[-C--:B------:R-:W-:Y:S02]  /*0d00*/  LEA.HI.SX32 R20, R20, R33.reuse, 0x1b ;  /* 0x0000002114147211 */ /* 0x080fe400078fdaff */
[----:B------:R-:W-:Y:S02]  /*0d10*/  LEA R17, R17, UR21, 0x2 ;  /* 0x0000001511117c11 */ /* 0x000fe4000f8e10ff */
[-C--:B------:R-:W-:Y:S02]  /*0d20*/  LEA.HI.SX32 R21, R22, R33.reuse, 0x1b ;  /* 0x0000002116157211 */ /* 0x080fe400078fdaff */
[----:B------:R-:W-:Y:S02]  /*0d30*/  LEA R18, R18, UR21, 0x2 ;  /* 0x0000001512127c11 */ /* 0x000fe4000f8e10ff */
[----:B------:R-:W-:-:S02]  /*0d40*/  LEA.HI.SX32 R22, R34, R33, 0x1b ;  /* 0x0000002122167211 */ /* 0x000fc400078fdaff */
[----:B------:R-:W-:Y:S02]  /*0d50*/  LEA R19, R6, UR21, 0x2 ;  /* 0x0000001506137c11 */ /* 0x000fe4000f8e10ff */
[----:B------:R-:W-:Y:S02]  /*0d60*/  LEA.HI.SX32 R23, R36, R33, 0x1b ;  /* 0x0000002124177211 */ /* 0x000fe400078fdaff */
[----:B------:R-:W-:Y:S02]  /*0d70*/  LEA R20, R20, UR21, 0x2 ;  /* 0x0000001514147c11 */ /* 0x000fe4000f8e10ff */
[----:B------:R-:W-:Y:S02]  /*0d80*/  LEA R21, R21, UR21, 0x2 ;  /* 0x0000001515157c11 */ /* 0x000fe4000f8e10ff */
[C---:B------:R-:W-:Y:S01]  /*0d90*/  IADD3 R6, PT, PT, R33.reuse, 0x140, RZ ;  /* 0x0000014021067810 */ /* 0x040fe20007ffe0ff */
[C---:B------:R-:W-:Y:S01]  /*0da0*/  VIADD R34, R33.reuse, 0x1a0 ;  /* 0x000001a021227836 */ /* 0x040fe20000000000 */
[----:B------:R-:W-:Y:S01]  /*0db0*/  LEA R22, R22, UR21, 0x2 ;  /* 0x0000001516167c11 */ /* 0x000fe2000f8e10ff */
[----:B------:R-:W-:Y:S01]  /*0dc0*/  VIADD R38, R33, 0x1e0 ;  /* 0x000001e021267836 */ /* 0x000fe20000000000 */
[----:B------:R-:W-:-:S02]  /*0dd0*/  LEA R23, R23, UR21, 0x2 ;  /* 0x0000001517177c11 */ /* 0x000fc4000f8e10ff */
[-C--:B------:R-:W-:Y:S02]  /*0de0*/  LEA.HI.SX32 R6, R6, R33.reuse, 0x1b ;  /* 0x0000002106067211 */ /* 0x080fe400078fdaff */
[----:B------:R-:W-:Y:S02]  /*0df0*/  IADD3 R36, PT, PT, R33, 0x1c0, RZ ;  /* 0x000001c021247810 */ /* 0x000fe40007ffe0ff */
[----:B------:R-:W-:Y:S02]  /*0e00*/  LEA.HI.SX32 R38, R38, R33, 0x1b ;  /* 0x0000002126267211 */ /* 0x000fe400078fdaff */
[----:B------:R-:W-:Y:S02]  /*0e10*/  P2R R51, PR, RZ, 0x1 ;  /* 0x00000001ff337803 */ /* 0x000fe40000000000 */
[----:B------:R-:W-:Y:S02]  /*0e20*/  ISETP.GE.AND P0, PT, R75, UR20, PT ;  /* 0x000000144b007c0c */ /* 0x000fe4000bf06270 */
[----:B------:R-:W-:-:S02]  /*0e30*/  P2R R49, PR, RZ, 0x2 ;  /* 0x00000002ff317803 */ /* 0x000fc40000000000 */
[----:B------:R-:W-:Y:S02]  /*0e40*/  ISETP.GE.AND P1, PT, R155, UR20, PT ;  /* 0x000000149b007c0c */ /* 0x000fe4000bf26270 */
[----:B------:R-:W-:Y:S02]  /*0e50*/  CS2R R60, SRZ ;  /* 0x00000000003c7805 */ /* 0x000fe4000001ff00 */
[----:B------:R-:W-:Y:S01]  /*0e60*/  CS2R R62, SRZ ;  /* 0x00000000003e7805 */ /* 0x000fe2000001ff00 */
[----:B--2---:R-:W-:Y:S04]  /*0e70*/  STS [R14], R5 ;  /* 0x000000050e007388 */ /* 0x004fe80000000800 */
[----:B---3--:R0:W-:Y:S04]  /*0e80*/  STS [R15+0x80], R8 ;  /* 0x000080080f007388 */ /* 0x0081e80000000800 */
[----:B----4-:R-:W-:Y:S01]  /*0e90*/  STS [R16+0x100], R9 ;  /* 0x0001000910007388 */ /* 0x010fe20000000800 */
[----:B0-----:R-:W-:-:S03]  /*0ea0*/  VIADD R8, R33, 0x160 ;  /* 0x0000016021087836 */ /* 0x001fc60000000000 */
[----:B-----5:R0:W-:Y:S02]  /*0eb0*/  STS [R17+0x180], R10 ;  /* 0x0001800a11007388 */ /* 0x0201e40000000800 */
[----:B------:R-:W-:Y:S02]  /*0ec0*/  LEA.HI.SX32 R8, R8, R33, 0x1b ;  /* 0x0000002108087211 */ /* 0x000fe400078fdaff */
[----:B------:R-:W-:Y:S01]  /*0ed0*/  STS [R18+0x200], R11 ;  /* 0x0002000b12007388 */ /* 0x000fe20000000800 */
[----:B0-----:R-:W-:-:S03]  /*0ee0*/  IADD3 R10, PT, PT, R33, 0x180, RZ ;  /* 0x00000180210a7810 */ /* 0x001fc60007ffe0ff */
[----:B------:R0:W-:Y:S01]  /*0ef0*/  STS [R19+0x280], R24 ;  /* 0x0002801813007388 */ /* 0x0001e20000000800 */
[----:B------:R-:W-:-:S03]  /*0f00*/  LEA.HI.SX32 R10, R10, R33, 0x1b ;  /* 0x000000210a0a7211 */ /* 0x000fc600078fdaff */
[----:B------:R1:W-:Y:S04]  /*0f10*/  STS [R20+0x300], R25 ;  /* 0x0003001914007388 */ /* 0x0003e80000000800 */
[----:B------:R2:W-:Y:S01]  /*0f20*/  STS [R21+0x380], R26 ;  /* 0x0003801a15007388 */ /* 0x0005e20000000800 */
[----:B0-----:R-:W-:-:S03]  /*0f30*/  LEA R24, R6, UR21, 0x2 ;  /* 0x0000001506187c11 */ /* 0x001fc6000f8e10ff */
[----:B------:R0:W-:Y:S01]  /*0f40*/  STS [R22+0x400], R27 ;  /* 0x0004001b16007388 */ /* 0x0001e20000000800 */
[----:B-1----:R-:W-:-:S03]  /*0f50*/  LEA R25, R8, UR21, 0x2 ;  /* 0x0000001508197c11 */ /* 0x002fc6000f8e10ff */
[----:B------:R1:W-:Y:S01]  /*0f60*/  STS [R23+0x480], R28 ;  /* 0x0004801c17007388 */ /* 0x0003e20000000800 */
[----:B--2---:R-:W-:Y:S02]  /*0f70*/  LEA R26, R10, UR21, 0x2 ;  /* 0x000000150a1a7c11 */ /* 0x004fe4000f8e10ff */
[-C--:B0-----:R-:W-:Y:S02]  /*0f80*/  LEA.HI.SX32 R27, R34, R33.reuse, 0x1b ;  /* 0x00000021221b7211 */ /* 0x081fe400078fdaff */
[----:B-1----:R-:W-:Y:S01]  /*0f90*/  LEA.HI.SX32 R28, R36, R33, 0x1b ;  /* 0x00000021241c7211 */ /* 0x002fe200078fdaff */
[----:B------:R-:W-:Y:S01]  /*0fa0*/  IMAD R33, R64, 0xf, R33 ;  /* 0x0000000f40217824 */ /* 0x000fe200078e0221 */
[----:B------:R-:W-:Y:S01]  /*0fb0*/  LEA R27, R27, UR21, 0x2 ;  /* 0x000000151b1b7c11 */ /* 0x000fe2000f8e10ff */
[----:B------:R-:W-:Y:S02]  /*0fc0*/  STS [R24+0x500], R29 ;  /* 0x0005001d18007388 */ /* 0x000fe40000000800 */
[C---:B------:R-:W-:Y:S01]  /*0fd0*/  VIADD R42, R33.reuse, 0x6 ;  /* 0x00000006212a7836 */ /* 0x040fe20000000000 */
[C---:B------:R-:W-:Y:S01]  /*0fe0*/  IADD3 R36, PT, PT, R33.reuse, 0x5, RZ ;  /* 0x0000000521247810 */ /* 0x040fe20007ffe0ff */
[----:B------:R0:W-:Y:S01]  /*0ff0*/  STS [R25+0x580], R30 ;  /* 0x0005801e19007388 */ /* 0x0001e20000000800 */
[C---:B------:R-:W-:Y:S01]  /*1000*/  VIADD R8, R33.reuse, 0x2 ;  /* 0x0000000221087836 */ /* 0x040fe20000000000 */
[C---:B------:R-:W-:Y:S01]  /*1010*/  IADD3 R44, PT, PT, R33.reuse, 0x7, RZ ;  /* 0x00000007212c7810 */ /* 0x040fe20007ffe0ff */
[C---:B------:R-:W-:Y:S01]  /*1020*/  VIADD R34, R33.reuse, 0x4 ;  /* 0x0000000421227836 */ /* 0x040fe20000000000 */
[----:B------:R-:W-:Y:S01]  /*1030*/  STS [R26+0x600], R31 ;  /* 0x0006001f1a007388 */ /* 0x000fe20000000800 */
[C---:B------:R-:W-:Y:S01]  /*1040*/  VIADD R48, R33.reuse, 0x8 ;  /* 0x0000000821307836 */ /* 0x040fe20000000000 */
[C---:B------:R-:W-:Y:S01]  /*1050*/  IADD3 R6, PT, PT, R33.reuse, 0x1, RZ ;  /* 0x0000000121067810 */ /* 0x040fe20007ffe0ff */
[C---:B------:R-:W-:Y:S01]  /*1060*/  VIADD R50, R33.reuse, 0xa ;  /* 0x0000000a21327836 */ /* 0x040fe20000000000 */
[----:B------:R1:W-:Y:S01]  /*1070*/  STS [R27+0x680], R32 ;  /* 0x000680201b007388 */ /* 0x0003e20000000800 */
[C---:B------:R-:W-:Y:S01]  /*1080*/  VIADD R52, R33.reuse, 0xc ;  /* 0x0000000c21347836 */ /* 0x040fe20000000000 */
[C---:B0-----:R-:W-:Y:S01]  /*1090*/  IADD3 R30, PT, PT, R33.reuse, 0x9, RZ ;  /* 0x00000009211e7810 */ /* 0x041fe20007ffe0ff */
[C---:B------:R-:W-:Y:S01]  /*10a0*/  VIADD R56, R33.reuse, 0xe ;  /* 0x0000000e21387836 */ /* 0x040fe20000000000 */
[----:B------:R-:W-:-:S02]  /*10b0*/  IADD3 R10, PT, PT, R33, 0x3, RZ ;  /* 0x00000003210a7810 */ /* 0x000fc40007ffe0ff */
[C---:B------:R-:W-:Y:S02]  /*10c0*/  IADD3 R54, PT, PT, R33.reuse, 0xd, RZ ;  /* 0x0000000d21367810 */ /* 0x040fe40007ffe0ff */
[C---:B------:R-:W-:Y:S02]  /*10d0*/  IADD3 R58, PT, PT, R33.reuse, 0xf, RZ ;  /* 0x0000000f213a7810 */ /* 0x040fe40007ffe0ff */
[----:B-1----:R-:W-:Y:S02]  /*10e0*/  IADD3 R32, PT, PT, R33, 0xb, RZ ;  /* 0x0000000b21207810 */ /* 0x002fe40007ffe0ff */
[----:B------:R-:W-:Y:S02]  /*10f0*/  LEA R28, R28, UR21, 0x2 ;  /* 0x000000151c1c7c11 */ /* 0x000fe4000f8e10ff */
[----:B------:R-:W-:Y:S02]  /*1100*/  LEA R29, R38, UR21, 0x2 ;  /* 0x00000015261d7c11 */ /* 0x000fe4000f8e10ff */
        /* <DEDUP_REMOVED lines=15> */
[----:B------:R-:W-:Y:S01]  /*1200*/  LEA.HI.SX32 R30, R33, R33, 0x1b ;  /* 0x00000021211e7211 */ /* 0x000fe200078fdaff */
[----:B------:R0:W-:Y:S01]  /*1210*/  STS [R28+0x700], R39 ;  /* 0x000700271c007388 */ /* 0x0001e20000000800 */
[----:B------:R-:W-:Y:S02]  /*1220*/  LEA R31, R6, UR21, 0x2 ;  /* 0x00000015061f7c11 */ /* 0x000fe4000f8e10ff */
[----:B------:R-:W-:Y:S01]  /*1230*/  LEA R30, R30, UR21, 0x2 ;  /* 0x000000151e1e7c11 */ /* 0x000fe2000f8e10ff */
[----:B------:R1:W-:Y:S01]  /*1240*/  STS [R29+0x780], R40 ;  /* 0x000780281d007388 */ /* 0x0003e20000000800 */
[----:B------:R-:W-:Y:S01]  /*1250*/  LEA R32, R8, UR21, 0x2 ;  /* 0x0000001508207c11 */ /* 0x000fe2000f8e10ff */
[----:B------:R-:W-:Y:S01]  /*1260*/  NOP ;  /* 0x0000000000007918 */ /* 0x000fe20000000000 */
[----:B------:R-:W-:Y:S01]  /*1270*/  LEA R33, R10, UR21, 0x2 ;  /* 0x000000150a217c11 */ /* 0x000fe2000f8e10ff */
[----:B------:R-:W-:Y:S01]  /*1280*/  LDS R74, [R30] ;  /* 0x000000001e4a7984 */ /* 0x000fe20000000800 */
[----:B------:R-:W-:-:S02]  /*1290*/  LEA R34, R34, UR21, 0x2 ;  /* 0x0000001522227c11 */ /* 0x000fc4000f8e10ff */
[----:B------:R-:W-:Y:S01]  /*12a0*/  LEA R35, R35, UR21, 0x2 ;  /* 0x0000001523237c11 */ /* 0x000fe2000f8e10ff */
[----:B------:R-:W-:Y:S01]  /*12b0*/  LDS R73, [R31+0x4] ;  /* 0x000004001f497984 */ /* 0x000fe20000000800 */
[----:B------:R-:W-:Y:S02]  /*12c0*/  LEA R36, R36, UR21, 0x2 ;  /* 0x0000001524247c11 */ /* 0x000fe4000f8e10ff */
[----:B------:R-:W-:Y:S01]  /*12d0*/  LEA R37, R37, UR21, 0x2 ;  /* 0x0000001525257c11 */ /* 0x000fe2000f8e10ff */
[----:B------:R-:W-:Y:S01]  /*12e0*/  LDS R72, [R32+0x8] ;  /* 0x0000080020487984 */ /* 0x000fe20000000800 */
[----:B------:R-:W-:Y:S02]  /*12f0*/  LEA R38, R38, UR21, 0x2 ;  /* 0x0000001526267c11 */ /* 0x000fe4000f8e10ff */
[----:B0-----:R-:W-:Y:S01]  /*1300*/  LEA R39, R5, UR21, 0x2 ;  /* 0x0000001505277c11 */ /* 0x001fe2000f8e10ff */
[----:B------:R-:W-:Y:S01]  /*1310*/  LDS R71, [R33+0xc] ;  /* 0x00000c0021477984 */ /* 0x000fe20000000800 */
[----:B-1----:R-:W-:-:S02]  /*1320*/  LEA R40, R50, UR21, 0x2 ;  /* 0x0000001532287c11 */ /* 0x002fc4000f8e10ff */
[----:B------:R-:W-:Y:S01]  /*1330*/  LEA R41, R41, UR21, 0x2 ;  /* 0x0000001529297c11 */ /* 0x000fe2000f8e10ff */
[----:B------:R-:W-:Y:S01]  /*1340*/  LDS R70, [R34+0x10] ;  /* 0x0000100022467984 */ /* 0x000fe20000000800 */
[----:B------:R-:W-:Y:S02]  /*1350*/  LEA R42, R42, UR21, 0x2 ;  /* 0x000000152a2a7c11 */ /* 0x000fe4000f8e10ff */
        /* <DEDUP_REMOVED lines=15> */
[----:B------:R-:W-:Y:S01]  /*1450*/  CS2R R52, SRZ ;  /* 0x0000000000347805 */ /* 0x000fe2000001ff00 */
[----:B------:R-:W-:Y:S01]  /*1460*/  IMAD.MOV.U32 R48, RZ, RZ, RZ ;  /* 0x000000ffff307224 */ /* 0x000fe200078e00ff */
[----:B------:R-:W-:Y:S01]  /*1470*/  CS2R R54, SRZ ;  /* 0x0000000000367805 */ /* 0x000fe2000001ff00 */
[----:B------:R-:W-:-:S03]  /*1480*/  HFMA2 R50, -RZ, RZ, 0, 0 ;  /* 0x00000000ff327431 */ /* 0x000fc600000001ff */
[----:B------:R-:W2:Y:S01]  /*1490*/  @!P0 LDG.E R53, desc[UR22][R2.64] ;  /* 0x0000001602358981 */ /* 0x000ea2000c1e1900 */
[----:B------:R-:W-:-:S03]  /*14a0*/  ISETP.GE.AND P0, PT, R154, UR20, PT ;  /* 0x000000149a007c0c */ /* 0x000fc6000bf06270 */
[----:B------:R-:W3:Y:S01]  /*14b0*/  @!P1 LDG.E R48, desc[UR22][R2.64+0x80] ;  /* 0x0000801602309981 */ /* 0x000ee2000c1e1900 */
[----:B------:R-:W-:Y:S02]  /*14c0*/  ISETP.GE.AND P1, PT, R153, UR20, PT ;  /* 0x0000001499007c0c */ /* 0x000fe4000bf26270 */
[----:B------:R-:W-:Y:S02]  /*14d0*/  CS2R R56, SRZ ;  /* 0x0000000000387805 */ /* 0x000fe4000001ff00 */
[----:B------:R-:W-:Y:S01]  /*14e0*/  CS2R R58, SRZ ;  /* 0x00000000003a7805 */ /* 0x000fe2000001ff00 */
[----:B------:R-:W4:Y:S04]  /*14f0*/  @!P3 LDG.E R61, desc[UR22][R2.64+0x600] ;  /* 0x00060016023db981 */ /* 0x000f28000c1e1900 */
[----:B------:R-:W5:Y:S04]  /*1500*/  @!P4 LDG.E R60, desc[UR22][R2.64+0x680] ;  /* 0x00068016023cc981 */ /* 0x000f68000c1e1900 */
[----:B------:R-:W4:Y:S01]  /*1510*/  @!P0 LDG.E R55, desc[UR22][R2.64+0x100] ;  /* 0x0001001602378981 */ /* 0x000f22000c1e1900 */
[----:B------:R-:W-:-:S03]  /*1520*/  ISETP.GE.AND P0, PT, R152, UR20, PT ;  /* 0x0000001498007c0c */ /* 0x000fc6000bf06270 */
[----:B------:R-:W5:Y:S01]  /*1530*/  @!P1 LDG.E R50, desc[UR22][R2.64+0x180] ;  /* 0x0001801602329981 */ /* 0x000f62000c1e1900 */
[----:B------:R-:W-:-:S03]  /*1540*/  ISETP.GE.AND P1, PT, R151, UR20, PT ;  /* 0x0000001497007c0c */ /* 0x000fc6000bf26270 */
[----:B------:R-:W5:Y:S04]  /*1550*/  @!P2 LDG.E R58, desc[UR22][R2.64+0x580] ;  /* 0x00058016023aa981 */ /* 0x000f68000c1e1900 */
[----:B------:R-:W5:Y:S04]  /*1560*/  @!P5 LDG.E R63, desc[UR22][R2.64+0x700] ;  /* 0x00070016023fd981 */ /* 0x000f68000c1e1900 */
[----:B------:R-:W5:Y:S01]  /*1570*/  @!P0 LDG.E R57, desc[UR22][R2.64+0x200] ;  /* 0x0002001602398981 */ /* 0x000f62000c1e1900 */
[----:B------:R-:W-:-:S03]  /*1580*/  ISETP.GE.AND P0, PT, R150, UR20, PT ;  /* 0x0000001496007c0c */ /* 0x000fc6000bf06270 */
[----:B------:R-:W5:Y:S01]  /*1590*/  @!P1 LDG.E R52, desc[UR22][R2.64+0x280] ;  /* 0x0002801602349981 */ /* 0x000f62000c1e1900 */
[----:B------:R-:W-:-:S03]  /*15a0*/  ISETP.GE.AND P1, PT, R149, UR20, PT ;  /* 0x0000001495007c0c */ /* 0x000fc6000bf26270 */
[----:B------:R-:W5:Y:S06]  /*15b0*/  @!P6 LDG.E R62, desc[UR22][R2.64+0x780] ;  /* 0x00078016023ee981 */ /* 0x000f6c000c1e1900 */
[----:B------:R-:W5:Y:S01]  /*15c0*/  @!P0 LDG.E R59, desc[UR22][R2.64+0x300] ;  /* 0x00030016023b8981 */ /* 0x000f62000c1e1900 */
[----:B------:R-:W-:-:S03]  /*15d0*/  ISETP.GE.AND P0, PT, R148, UR20, PT ;  /* 0x0000001494007c0c */ /* 0x000fc6000bf06270 */
[----:B------:R-:W5:Y:S01]  /*15e0*/  @!P1 LDG.E R54, desc[UR22][R2.64+0x380] ;  /* 0x0003801602369981 */ /* 0x000f62000c1e1900 */
[----:B------:R-:W-:Y:S01]  /*15f0*/  ISETP.NE.AND P1, PT, R49, RZ, PT ;  /* 0x000000ff3100720c */ /* 0x000fe20003f25270 */
[----:B------:R-:W-:-:S08]  /*1600*/  IMAD.MOV.U32 R49, RZ, RZ, RZ ;  /* 0x000000ffff317224 */ /* 0x000fd000078e00ff */
[----:B------:R-:W5:Y:S01]  /*1610*/  @!P0 LDG.E R49, desc[UR22][R2.64+0x400] ;  /* 0x0004001602318981 */ /* 0x000f62000c1e1900 */
[----:B------:R-:W-:Y:S02]  /*1620*/  ISETP.NE.AND P0, PT, R51, RZ, PT ;  /* 0x000000ff3300720c */ /* 0x000fe40003f05270 */
[----:B------:R-:W-:-:S06]  /*1630*/  MOV R51, RZ ;  /* 0x000000ff00337202 */ /* 0x000fcc0000000f00 */
[----:B------:R-:W5:Y:S05]  /*1640*/  @!P1 LDG.E R51, desc[UR22][R2.64+0x500] ;  /* 0x0005001602339981 */ /* 0x000f6a000c1e1900 */
        /* <DEDUP_REMOVED lines=82> */
.L_x_3321:
[----:B------:R-:W-:Y:S05]  /*1b70*/  BSYNC.RECONVERGENT B0 ;  /* 0x0000000000007941 */ /* 0x000fea0003800200 */
.L_x_3320:
        /* <DEDUP_REMOVED lines=34> */
.L_x_3323:
[----:B------:R-:W-:Y:S05]  /*1da0*/  BSYNC.RECONVERGENT B0 ;  /* 0x0000000000007941 */ /* 0x000fea0003800200 */
.L_x_3322:
        /* <DEDUP_REMOVED lines=36> */
.L_x_3325:
[----:B------:R-:W-:Y:S05]  /*1ff0*/  BSYNC.RECONVERGENT B0 ;  /* 0x0000000000007941 */ /* 0x000fea0003800200 */
.L_x_3324:
        /* <DEDUP_REMOVED lines=34> */
.L_x_3327:
[----:B------:R-:W-:Y:S05]  /*2220*/  BSYNC.RECONVERGENT B0 ;  /* 0x0000000000007941 */ /* 0x000fea0003800200 */
.L_x_3326:
        /* <DEDUP_REMOVED lines=36> */
.L_x_3329:
[----:B------:R-:W-:Y:S05]  /*2470*/  BSYNC.RECONVERGENT B0 ;  /* 0x0000000000007941 */ /* 0x000fea0003800200 */
.L_x_3328:
[----:B------:R-:W-:Y:S01]  /*2480*/  BSSY.RECONVERGENT B0, `(.L_x_3330) ;  /* 0x0000022000007945 */ /* 0x000fe20003800200 */
[----:B------:R-:W-:Y:S01]  /*2490*/  FSETP.GTU.FTZ.AND P3, PT, R87, 20, PT ;  /* 0x41a000005700780b */ /* 0x000fe20003f7c000 */
[----:B------:R-:W-:Y:S02]  /*24a0*/  FADD.FTZ R86, R86, UR4 ;  /* 0x0000000456567e21 */ /* 0x000fe40008010000 */
        /* <DEDUP_REMOVED lines=31> */
.L_x_3331:
[----:B------:R-:W-:Y:S05]  /*26a0*/  BSYNC.RECONVERGENT B0 ;  /* 0x0000000000007941 */ /* 0x000fea0003800200 */
.L_x_3330:
        /* <DEDUP_REMOVED lines=36> */
.L_x_3333:
[----:B------:R-:W-:Y:S05]  /*28f0*/  BSYNC.RECONVERGENT B0 ;  /* 0x0000000000007941 */ /* 0x000fea0003800200 */
.L_x_3332:
        /* <DEDUP_REMOVED lines=34> */
.L_x_3335:
[----:B------:R-:W-:Y:S05]  /*2b20*/  BSYNC.RECONVERGENT B0 ;  /* 0x0000000000007941 */ /* 0x000fea0003800200 */
.L_x_3334:
        /* <DEDUP_REMOVED lines=36> */
.L_x_3337:
[----:B------:R-:W-:Y:S05]  /*2d70*/  BSYNC.RECONVERGENT B0 ;  /* 0x0000000000007941 */ /* 0x000fea0003800200 */
.L_x_3336:
        /* <DEDUP_REMOVED lines=34> */
.L_x_3339:
[----:B------:R-:W-:Y:S05]  /*2fa0*/  BSYNC.RECONVERGENT B0 ;  /* 0x0000000000007941 */ /* 0x000fea0003800200 */
.L_x_3338:
        /* <DEDUP_REMOVED lines=39> */
.L_x_3341:
[----:B------:R-:W-:Y:S05]  /*3220*/  BSYNC.RECONVERGENT B0 ;  /* 0x0000000000007941 */ /* 0x000fea0003800200 */
.L_x_3340:
        /* <DEDUP_REMOVED lines=32> */
.L_x_3343:
[----:B------:R-:W-:Y:S05]  /*3430*/  BSYNC.RECONVERGENT B0 ;  /* 0x0000000000007941 */ /* 0x000fea0003800200 */
.L_x_3342:
        /* <DEDUP_REMOVED lines=32> */
.L_x_3345:
[----:B------:R-:W-:Y:S05]  /*3640*/  BSYNC.RECONVERGENT B0 ;  /* 0x0000000000007941 */ /* 0x000fea0003800200 */
.L_x_3344:
        /* <DEDUP_REMOVED lines=32> */
.L_x_3347:
[----:B------:R-:W-:Y:S05]  /*3850*/  BSYNC.RECONVERGENT B0 ;  /* 0x0000000000007941 */ /* 0x000fea0003800200 */
.L_x_3346:
        /* <DEDUP_REMOVED lines=32> */
.L_x_3349:
[----:B------:R-:W-:Y:S05]  /*3a60*/  BSYNC.RECONVERGENT B0 ;  /* 0x0000000000007941 */ /* 0x000fea0003800200 */
.L_x_3348:
        /* <DEDUP_REMOVED lines=32> */
.L_x_3351:
[----:B------:R-:W-:Y:S05]  /*3c70*/  BSYNC.RECONVERGENT B0 ;  /* 0x0000000000007941 */ /* 0x000fea0003800200 */
.L_x_3350:
        /* <DEDUP_REMOVED lines=48> */
[----:B-1----:R-:W-:-:S02]  /*3f80*/  UIMAD.WIDE.U32 UR8, UR26, UR14, URZ ;  /* 0x0000000e1a0872a5 */ /* 0x002fc4000f8e00ff */
[----:B------:R-:W-:Y:S02]  /*3f90*/  UIMAD UR31, UR26, UR31, UR13 ;  /* 0x0000001f1a1f72a4 */ /* 0x000fe4000f8e020d */
[----:B------:R-:W-:Y:S02]  /*3fa0*/  UIMAD UR14, UR26, UR15, UR9 ;  /* 0x0000000f1a0e72a4 */ /* 0x000fe4000f8e0209 */
[----:B--2---:R-:W-:Y:S02]  /*3fb0*/  ULEA UR13, UP0, UR8, UR28, 0x2 ;  /* 0x0000001c080d7291 */ /* 0x004fe4000f8010ff */
[----:B---3--:R-:W-:Y:S02]  /*3fc0*/  ULEA UR15, UP1, UR12, UR32, 0x2 ;  /* 0x000000200c0f7291 */ /* 0x008fe4000f8210ff */
[----:B------:R-:W-:Y:S02]  /*3fd0*/  ULEA.HI.X UR14, UR8, UR29, UR14, 0x2, UP0 ;  /* 0x0000001d080e7291 */ /* 0x000fe400080f140e */
[----:B------:R-:W-:-:S02]  /*3fe0*/  UISETP.LT.AND UP0, UPT, UR25, 0x1, UPT ;  /* 0x000000011900788c */ /* 0x000fc4000bf01270 */
[----:B------:R-:W-:Y:S02]  /*3ff0*/  UIMAD UR30, UR6, UR25, URZ ;  /* 0x00000019061e72a4 */ /* 0x000fe4000f8e02ff */
[----:B------:R-:W-:Y:S02]  /*4000*/  USEL UR8, UR25, 0x1, !UP0 ;  /* 0x0000000119087887 */ /* 0x000fe4000c000000 */
[----:B------:R-:W-:Y:S02]  /*4010*/  ULEA.HI.X UR24, UR12, UR33, UR31, 0x2, UP1 ;  /* 0x000000210c187291 */ /* 0x000fe400088f141f */
[----:B------:R-:W-:Y:S01]  /*4020*/  UIADD3 UR9, UPT, UPT, UR21, 0x10b0, URZ ;  /* 0x000010b015097890 */ /* 0x000fe2000fffe0ff */
[----:B------:R-:W1:Y:S01]  /*4030*/  LDCU.64 UR40, c[0x0][0x480] ;  /* 0x00009000ff2877ac */ /* 0x000e620008000a00 */
[----:B----4-:R-:W-:Y:S02]  /*4040*/  USHF.L.U64.HI UR29, UR34, 0x2, UR35 ;  /* 0x00000002221d7899 */ /* 0x010fe40008010223 */
[----:B0-----:R-:W-:-:S02]  /*4050*/  USHF.L.U64.HI UR28, UR36, 0x2, UR37 ;  /* 0x00000002241c7899 */ /* 0x001fc40008010225 */
[----:B-----5:R-:W-:Y:S02]  /*4060*/  USHF.L.U64.HI UR25, UR38, 0x2, UR39 ;  /* 0x0000000226197899 */ /* 0x020fe40008010227 */
[----:B------:R-:W-:-:S12]  /*4070*/  UIADD3 UR8, UPT, UPT, -UR8, URZ, URZ ;  /* 0x000000ff08087290 */ /* 0x000fd8000fffe1ff */
.L_x_3357:
[----:B------:R-:W-:Y:S01]  /*4080*/  ISETP.GE.AND P4, PT, R155, UR20, PT ;  /* 0x000000149b007c0c */ /* 0x000fe2000bf86270 */
[----:B------:R-:W-:Y:S01]  /*4090*/  IMAD.U32 R2, RZ, RZ, UR13 ;  /* 0x0000000dff027e24 */ /* 0x000fe2000f8e00ff */
[----:B------:R-:W-:Y:S02]  /*40a0*/  ISETP.GE.AND P3, PT, R154, UR20, PT ;  /* 0x000000149a007c0c */ /* 0x000fe4000bf66270 */
[----:B------:R-:W-:Y:S02]  /*40b0*/  MOV R3, UR14 ;  /* 0x0000000e00037c02 */ /* 0x000fe40008000f00 */
[----:B------:R-:W-:Y:S02]  /*40c0*/  ISETP.GE.AND P2, PT, R153, UR20, PT ;  /* 0x0000001499007c0c */ /* 0x000fe4000bf46270 */
[----:B------:R-:W-:Y:S01]  /*40d0*/  CS2R R6, SRZ ;  /* 0x0000000000067805 */ /* 0x000fe2000001ff00 */
[----:B0-----:R0:W2:Y:S01]  /*40e0*/  LDG.E R107, desc[UR22][R2.64] ;  /* 0x00000016026b7981 */ /* 0x0010a2000c1e1900 */
[----:B------:R-:W-:-:S02]  /*40f0*/  CS2R R8, SRZ ;  /* 0x0000000000087805 */ /* 0x000fc4000001ff00 */
[----:B------:R-:W-:Y:S02]  /*4100*/  ISETP.GE.AND P0, PT, R152, UR20, PT ;  /* 0x0000001498007c0c */ /* 0x000fe4000bf06270 */
[----:B------:R-:W-:Y:S02]  /*4110*/  ISETP.GE.AND P6, PT, R151, UR20, PT ;  /* 0x0000001497007c0c */ /* 0x000fe4000bfc6270 */
[----:B------:R-:W-:Y:S02]  /*4120*/  ISETP.GE.AND P5, PT, R150, UR20, PT ;  /* 0x0000001496007c0c */ /* 0x000fe4000bfa6270 */
[----:B0-----:R-:W-:Y:S01]  /*4130*/  MOV R2, R4 ;  /* 0x0000000400027202 */ /* 0x001fe20000000f00 */
[----:B------:R-:W-:-:S05]  /*4140*/  IMAD.MOV.U32 R3, RZ, RZ, R5 ;  /* 0x000000ffff037224 */ /* 0x000fca00078e0005 */
[----:B------:R-:W3:Y:S01]  /*4150*/  @!P4 LDG.E R6, desc[UR22][R2.64+-0x380] ;  /* 0xfffc80160206c981 */ /* 0x000ee2000c1e1900 */
[----:B------:R-:W-:-:S03]  /*4160*/  ISETP.GE.AND P4, PT, R149, UR20, PT ;  /* 0x0000001495007c0c */ /* 0x000fc6000bf86270 */
[----:B------:R-:W4:Y:S01]  /*4170*/  @!P3 LDG.E R7, desc[UR22][R2.64+-0x300] ;  /* 0xfffd00160207b981 */ /* 0x000f22000c1e1900 */
[----:B------:R-:W-:Y:S02]  /*4180*/  ISETP.GE.AND P3, PT, R148, UR20, PT ;  /* 0x0000001494007c0c */ /* 0x000fe4000bf66270 */
[----:B------:R-:W-:Y:S01]  /*4190*/  CS2R R10, SRZ ;  /* 0x00000000000a7805 */ /* 0x000fe2000001ff00 */
[----:B------:R-:W2:Y:S01]  /*41a0*/  @!P2 LDG.E R8, desc[UR22][R2.64+-0x280] ;  /* 0xfffd80160208a981 */ /* 0x000ea2000c1e1900 */
[----:B------:R-:W-:Y:S01]  /*41b0*/  ISETP.GE.AND P2, PT, R147, UR20, PT ;  /* 0x0000001493007c0c */ /* 0x000fe2000bf46270 */
[----:B------:R-:W-:Y:S01]  /*41c0*/  HFMA2 R5, -RZ, RZ, 0, 0 ;  /* 0x00000000ff057431 */ /* 0x000fe200000001ff */
[----:B------:R-:W-:Y:S02]  /*41d0*/  CS2R R98, SRZ ;  /* 0x0000000000627805 */ /* 0x000fe4000001ff00 */
[----:B------:R-:W-:Y:S01]  /*41e0*/  CS2R R100, SRZ ;  /* 0x0000000000647805 */ /* 0x000fe2000001ff00 */
        /* <DEDUP_REMOVED lines=8> */
[----:B------:R-:W3:Y:S04]  /*4270*/  @!P1 LDG.E R5, desc[UR22][R2.64+-0x400] ;  /* 0xfffc001602059981 */ /* 0x000ee8000c1e1900 */
[----:B------:R-:W2:Y:S01]  /*4280*/  @!P3 LDG.E R99, desc[UR22][R2.64] ;  /* 0x000000160263b981 */ /* 0x000ea2000c1e1900 */
[----:B------:R-:W-:-:S03]  /*4290*/  ISETP.GE.AND P3, PT, R65, UR20, PT ;  /* 0x0000001441007c0c */ /* 0x000fc6000bf66270 */
[----:B------:R-:W2:Y:S01]  /*42a0*/  @!P2 LDG.E R100, desc[UR22][R2.64+0x80] ;  /* 0x000080160264a981 */ /* 0x000ea2000c1e1900 */
[----:B------:R-:W-:Y:S02]  /*42b0*/  ISETP.GE.AND P2, PT, R0, UR20, PT ;  /* 0x0000001400007c0c */ /* 0x000fe4000bf46270 */
[----:B------:R-:W-:Y:S02]  /*42c0*/  CS2R R102, SRZ ;  /* 0x0000000000667805 */ /* 0x000fe4000001ff00 */
[----:B------:R-:W-:Y:S02]  /*42d0*/  CS2R R104, SRZ ;  /* 0x0000000000687805 */ /* 0x000fe4000001ff00 */
[----:B------:R-:W-:Y:S01]  /*42e0*/  MOV R106, RZ ;  /* 0x000000ff006a7202 */ /* 0x000fe20000000f00 */
[----:B------:R-:W2:Y:S04]  /*42f0*/  @!P0 LDG.E R101, desc[UR22][R2.64+0x100] ;  /* 0x0001001602658981 */ /* 0x000ea8000c1e1900 */
[----:B------:R-:W2:Y:S04]  /*4300*/  @!P6 LDG.E R102, desc[UR22][R2.64+0x180] ;  /* 0x000180160266e981 */ /* 0x000ea8000c1e1900 */
[----:B------:R-:W2:Y:S04]  /*4310*/  @!P5 LDG.E R103, desc[UR22][R2.64+0x200] ;  /* 0x000200160267d981 */ /* 0x000ea8000c1e1900 */
[----:B------:R-:W2:Y:S04]  /*4320*/  @!P4 LDG.E R104, desc[UR22][R2.64+0x280] ;  /* 0x000280160268c981 */ /* 0x000ea8000c1e1900 */
[----:B------:R-:W2:Y:S04]  /*4330*/  @!P3 LDG.E R105, desc[UR22][R2.64+0x300] ;  /* 0x000300160269b981 */ /* 0x000ea8000c1e1900 */
[----:B------:R-:W2:Y:S01]  /*4340*/  @!P2 LDG.E R106, desc[UR22][R2.64+0x380] ;  /* 0x00038016026aa981 */ /* 0x000ea2000c1e1900 */
[----:B------:R-:W-:-:S02]  /*4350*/  ISETP.GE.U32.AND P5, PT, R142, UR20, PT ;  /* 0x000000148e007c0c */ /* 0x000fc4000bfa6070 */
[----:B------:R-:W-:Y:S02]  /*4360*/  ISETP.GE.U32.AND P4, PT, R139, UR20, PT ;  /* 0x000000148b007c0c */ /* 0x000fe4000bf86070 */
[----:B------:R-:W-:Y:S01]  /*4370*/  ISETP.GE.U32.AND P6, PT, R138, UR20, PT ;  /* 0x000000148a007c0c */ /* 0x000fe2000bfc6070 */
[----:B---3--:R-:W-:Y:S04]  /*4380*/  STS [R14], R5 ;  /* 0x000000050e007388 */ /* 0x008fe80000000800 */
[----:B------:R-:W-:Y:S04]  /*4390*/  STS [R15+0x80], R6 ;  /* 0x000080060f007388 */ /* 0x000fe80000000800 */
[----:B----4-:R0:W-:Y:S04]  /*43a0*/  STS [R16+0x100], R7 ;  /* 0x0001000710007388 */ /* 0x0101e80000000800 */
        /* <DEDUP_REMOVED lines=15> */
[----:B------:R-:W3:Y:S01]  /*44a0*/  LDS R9, [R31+0x4] ;  /* 0x000004001f097984 */ /* 0x000ee20000000800 */
[----:B0-----:R-:W-:-:S03]  /*44b0*/  VIADD R7, R142, 0xd ;  /* 0x0000000d8e077836 */ /* 0x001fc60000000000 */
[----:B------:R-:W0:Y:S04]  /*44c0*/  LDS R11, [R33+0xc] ;  /* 0x00000c00210b7984 */ /* 0x000e280000000800 */
[----:B------:R-:W4:Y:S01]  /*44d0*/  LDS R98, [R34+0x10] ;  /* 0x0000100022627984 */ /* 0x000f220000000800 */
[----:B------:R-:W-:-:S03]  /*44e0*/  ISETP.GE.U32.AND P3, PT, R7, UR20, PT ;  /* 0x0000001407007c0c */ /* 0x000fc6000bf66070 */
[----:B------:R-:W1:Y:S04]  /*44f0*/  LDS R10, [R32+0x8] ;  /* 0x00000800200a7984 */ /* 0x000e680000000800 */
[----:B------:R-:W1:Y:S04]  /*4500*/  LDS R103, [R35+0x14] ;  /* 0x0000140023677984 */ /* 0x000e680000000800 */
[----:B------:R-:W1:Y:S01]  /*4510*/  LDS R7, [R37+0x1c] ;  /* 0x00001c0025077984 */ /* 0x000e620000000800 */
[----:B------:R-:W-:-:S03]  /*4520*/  FMUL.FTZ R4, R107, 1.4426950216293334961 ;  /* 0x3fb8aa3b6b047820 */ /* 0x000fc60000410000 */
[----:B------:R-:W-:Y:S01]  /*4530*/  LDS R100, [R36+0x18] ;  /* 0x0000180024647984 */ /* 0x000fe20000000800 */
[C---:B------:R-:W-:Y:S01]  /*4540*/  FMUL.FTZ R107, R4.reuse, R97 ;  /* 0x00000061046b7220 */ /* 0x040fe20000410000 */
[C---:B------:R-:W-:Y:S01]  /*4550*/  FMUL.FTZ R5, R4.reuse, R94 ;  /* 0x0000005e04057220 */ /* 0x040fe20000410000 */
[----:B------:R-:W-:Y:S01]  /*4560*/  FMUL.FTZ R109, R4, R96 ;  /* 0x00000060046d7220 */ /* 0x000fe20000410000 */
[----:B--2---:R-:W-:-:S05]  /*4570*/  FMUL.FTZ R8, R81, R8 ;  /* 0x0000000851087220 */ /* 0x004fca0000410000 */
[----:B------:R-:W-:Y:S02]  /*4580*/  FSEL R111, R8, RZ, !P5 ;  /* 0x000000ff086f7208 */ /* 0x000fe40006800000 */
[----:B------:R-:W2:Y:S01]  /*4590*/  LDS R8, [R38+0x20] ;  /* 0x0000200026087984 */ /* 0x000ea20000000800 */
[----:B------:R-:W0:Y:S01]  /*45a0*/  MUFU.EX2 R107, R107 ;  /* 0x0000006b006b7308 */ /* 0x000e220000000800 */
[----:B------:R-:W-:-:S07]  /*45b0*/  FMUL.FTZ R6, R4, R93 ;  /* 0x0000005d04067220 */ /* 0x000fce0000410000 */
[----:B------:R3:W-:Y:S02]  /*45c0*/  MUFU.EX2 R116, R5 ;  /* 0x0000000500747308 */ /* 0x0007e40000000800 */
[----:B---3--:R-:W-:-:S06]  /*45d0*/  IADD3 R5, PT, PT, R142, 0xf, RZ ;  /* 0x0000000f8e057810 */ /* 0x008fcc0007ffe0ff */
[----:B------:R-:W3:Y:S01]  /*45e0*/  MUFU.EX2 R109, R109 ;  /* 0x0000006d006d7308 */ /* 0x000ee20000000800 */
[----:B------:R-:W-:Y:S02]  /*45f0*/  ISETP.GE.U32.AND P0, PT, R5, UR20, PT ;  /* 0x0000001405007c0c */ /* 0x000fe4000bf06070 */
[----:B------:R-:W2:Y:S05]  /*4600*/  LDS R5, [R39+0x24] ;  /* 0x0000240027057984 */ /* 0x000eaa0000000800 */
[----:B------:R4:W1:Y:S01]  /*4610*/  MUFU.EX2 R118, R6 ;  /* 0x0000000600767308 */ /* 0x0008620000000800 */
[----:B------:R-:W-:Y:S01]  /*4620*/  FMUL.FTZ R108, R4, R95 ;  /* 0x0000005f046c7220 */ /* 0x000fe20000410000 */
[----:B------:R-:W-:Y:S01]  /*4630*/  FMUL.FTZ R9, R80, R9 ;  /* 0x0000000950097220 */ /* 0x000fe20000410000 */
[----:B0-----:R-:W-:Y:S01]  /*4640*/  FSEL R112, R107, 1, !P5 ;  /* 0x3f8000006b707808 */ /* 0x001fe20006800000 */
[----:B------:R-:W-:Y:S01]  /*4650*/  FMUL.FTZ R11, R78, R11 ;  /* 0x0000000b4e0b7220 */ /* 0x000fe20000410000 */
[----:B----4-:R-:W-:-:S03]  /*4660*/  IADD3 R6, PT, PT, R142, 0xe, RZ ;  /* 0x0000000e8e067810 */ /* 0x010fc60007ffe0ff */
[----:B------:R0:W4:Y:S01]  /*4670*/  MUFU.EX2 R113, R108 ;  /* 0x0000006c00717308 */ /* 0x0001220000000800 */
[----:B------:R-:W-:Y:S02]  /*4680*/  ISETP.GE.U32.AND P5, PT, R137, UR20, PT ;  /* 0x0000001489007c0c */ /* 0x000fe4000bfa6070 */
[----:B------:R-:W-:Y:S01]  /*4690*/  ISETP.GE.U32.AND P2, PT, R6, UR20, PT ;  /* 0x0000001406007c0c */ /* 0x000fe2000bf46070 */
[----:B------:R-:W-:Y:S01]  /*46a0*/  FMUL.FTZ R98, R77, R98 ;  /* 0x000000624d627220 */ /* 0x000fe20000410000 */
[----:B------:R-:W2:Y:S01]  /*46b0*/  LDS R6, [R40+0x28] ;  /* 0x0000280028067984 */ /* 0x000ea20000000800 */
[----:B------:R-:W-:Y:S01]  /*46c0*/  FSEL R110, R9, RZ, !P4 ;  /* 0x000000ff096e7208 */ /* 0x000fe20006000000 */
[----:B------:R-:W-:Y:S01]  /*46d0*/  FMUL.FTZ R101, R4, R92 ;  /* 0x0000005c04657220 */ /* 0x000fe20000410000 */
[----:B---3--:R-:W-:Y:S01]  /*46e0*/  FSEL R109, R109, 1, !P4 ;  /* 0x3f8000006d6d7808 */ /* 0x008fe20006000000 */
[----:B-1----:R-:W-:Y:S01]  /*46f0*/  FMUL.FTZ R10, R79, R10 ;  /* 0x0000000a4f0a7220 */ /* 0x002fe20000410000 */
[----:B------:R-:W-:-:S02]  /*4700*/  ISETP.GE.U32.AND P4, PT, R136, UR20, PT ;  /* 0x0000001488007c0c */ /* 0x000fc4000bf86070 */
[----:B------:R-:W-:Y:S01]  /*4710*/  FSEL R106, R11, RZ, !P5 ;  /* 0x000000ff0b6a7208 */ /* 0x000fe20006800000 */
[----:B------:R-:W-:Y:S01]  /*4720*/  FMUL.FTZ R99, R4, R91 ;  /* 0x0000005b04637220 */ /* 0x000fe20000410000 */
[----:B------:R-:W1:Y:S01]  /*4730*/  LDS R11, [R41+0x2c] ;  /* 0x00002c00290b7984 */ /* 0x000e620000000800 */
[----:B------:R-:W-:Y:S01]  /*4740*/  FMUL.FTZ R102, R76, R103 ;  /* 0x000000674c667220 */ /* 0x000fe20000410000 */
[----:B------:R-:W-:Y:S01]  /*4750*/  FSEL R104, R98, RZ, !P4 ;  /* 0x000000ff62687208 */ /* 0x000fe20006000000 */
[----:B------:R-:W-:Y:S01]  /*4760*/  FMUL.FTZ R7, R74, R7 ;  /* 0x000000074a077220 */ /* 0x000fe20000410000 */
[----:B------:R-:W-:Y:S01]  /*4770*/  FSEL R103, R118, 1, !P4 ;  /* 0x3f80000076677808 */ /* 0x000fe20006000000 */
[----:B------:R-:W3:Y:S01]  /*4780*/  MUFU.EX2 R101, R101 ;  /* 0x0000006500657308 */ /* 0x000ee20000000800 */
[----:B0-----:R-:W-:Y:S02]  /*4790*/  FSEL R108, R10, RZ, !P6 ;  /* 0x000000ff0a6c7208 */ /* 0x001fe40007000000 */
[----:B------:R-:W-:Y:S01]  /*47a0*/  ISETP.GE.U32.AND P4, PT, R133, UR20, PT ;  /* 0x0000001485007c0c */ /* 0x000fe2000bf86070 */
[----:B------:R-:W0:Y:S01]  /*47b0*/  LDS R10, [R42+0x30] ;  /* 0x000030002a0a7984 */ /* 0x000e220000000800 */
[----:B------:R-:W-:-:S02]  /*47c0*/  FMUL.FTZ R115, R4, R90 ;  /* 0x0000005a04737220 */ /* 0x000fc40000410000 */
[----:B------:R-:W-:Y:S01]  /*47d0*/  FSEL R98, R7, RZ, !P4 ;  /* 0x000000ff07627208 */ /* 0x000fe20006000000 */
[----:B------:R-:W3:Y:S01]  /*47e0*/  MUFU.EX2 R99, R99 ;  /* 0x0000006300637308 */ /* 0x000ee20000000800 */
[----:B------:R-:W0:Y:S01]  /*47f0*/  LDS R7, [R43+0x34] ;  /* 0x000034002b077984 */ /* 0x000e220000000800 */
[----:B----4-:R-:W-:Y:S01]  /*4800*/  FSEL R107, R113, 1, !P6 ;  /* 0x3f800000716b7808 */ /* 0x010fe20007000000 */
[----:B------:R-:W-:Y:S01]  /*4810*/  FMUL.FTZ R114, R4, R89 ;  /* 0x0000005904727220 */ /* 0x000fe20000410000 */
[----:B------:R-:W-:Y:S01]  /*4820*/  FFMA.FTZ R9, R111, R109, R110 ;  /* 0x0000006d6f097223 */ /* 0x000fe2000001006e */
[----:B--2---:R-:W-:Y:S01]  /*4830*/  FMUL.FTZ R113, R73, R8 ;  /* 0x0000000849717220 */ /* 0x004fe20000410000 */
[----:B------:R-:W-:Y:S01]  /*4840*/  FSEL R105, R116, 1, !P5 ;  /* 0x3f80000074697808 */ /* 0x000fe20006800000 */
[----:B------:R-:W2:Y:S01]  /*4850*/  LDS R8, [R44+0x38] ;  /* 0x000038002c087984 */ /* 0x000ea20000000800 */
[----:B------:R-:W4:Y:S01]  /*4860*/  MUFU.EX2 R115, R115 ;  /* 0x0000007300737308 */ /* 0x000f220000000800 */
[C---:B------:R-:W-:Y:S01]  /*4870*/  FMUL.FTZ R117, R4.reuse, R88 ;  /* 0x0000005804757220 */ /* 0x040fe20000410000 */
[----:B------:R-:W-:Y:S01]  /*4880*/  FFMA.FTZ R116, R107, R9, R108 ;  /* 0x000000096b747223 */ /* 0x000fe2000001006c */
[----:B------:R-:W-:Y:S01]  /*4890*/  ISETP.GE.U32.AND P6, PT, R135, UR20, PT ;  /* 0x0000001487007c0c */ /* 0x000fe2000bfc6070 */
[----:B------:R-:W2:Y:S01]  /*48a0*/  LDS R9, [R45+0x3c] ;  /* 0x00003c002d097984 */ /* 0x000ea20000000800 */
[----:B------:R-:W-:Y:S01]  /*48b0*/  FMUL.FTZ R119, R4, R87 ;  /* 0x0000005704777220 */ /* 0x000fe20000410000 */
[----:B------:R-:W-:-:S02]  /*48c0*/  FFMA.FTZ R118, R105, R116, R106 ;  /* 0x0000007469767223 */ /* 0x000fc4000001006a */
[----:B------:R-:W1:Y:S01]  /*48d0*/  MUFU.EX2 R114, R114 ;  /* 0x0000007200727308 */ /* 0x000e620000000800 */
[----:B------:R-:W-:Y:S01]  /*48e0*/  FMUL.FTZ R100, R75, R100 ;  /* 0x000000644b647220 */ /* 0x000fe20000410000 */
[----:B------:R-:W-:Y:S01]  /*48f0*/  ISETP.GE.U32.AND P5, PT, R134, UR20, PT ;  /* 0x0000001486007c0c */ /* 0x000fe2000bfa6070 */
[----:B------:R-:W-:Y:S01]  /*4900*/  FMUL.FTZ R122, R4, R86 ;  /* 0x00000056047a7220 */ /* 0x000fe20000410000 */
[----:B------:R-:W-:Y:S01]  /*4910*/  FSEL R102, R102, RZ, !P6 ;  /* 0x000000ff66667208 */ /* 0x000fe20007000000 */
[----:B------:R-:W-:Y:S01]  /*4920*/  FFMA.FTZ R118, R103, R118, R104 ;  /* 0x0000007667767223 */ /* 0x000fe20000010068 */
[----:B---3--:R-:W-:Y:S02]  /*4930*/  FSEL R101, R101, 1, !P6 ;  /* 0x3f80000065657808 */ /* 0x008fe40007000000 */
[----:B------:R-:W3:Y:S01]  /*4940*/  MUFU.EX2 R117, R117 ;  /* 0x0000007500757308 */ /* 0x000ee20000000800 */
[----:B------:R-:W-:Y:S01]  /*4950*/  FSEL R100, R100, RZ, !P5 ;  /* 0x000000ff64647208 */ /* 0x000fe20006800000 */
[----:B------:R-:W-:Y:S01]  /*4960*/  FMUL.FTZ R5, R72, R5 ;  /* 0x0000000548057220 */ /* 0x000fe20000410000 */
[----:B------:R-:W-:Y:S01]  /*4970*/  FSEL R99, R99, 1, !P5 ;  /* 0x3f80000063637808 */ /* 0x000fe20006800000 */
[----:B------:R-:W-:Y:S01]  /*4980*/  FMUL.FTZ R121, R4, R85 ;  /* 0x0000005504797220 */ /* 0x000fe20000410000 */
[----:B------:R-:W-:Y:S01]  /*4990*/  ISETP.GE.U32.AND P5, PT, R131, UR20, PT ;  /* 0x0000001483007c0c */ /* 0x000fe2000bfa6070 */
[----:B------:R-:W-:-:S02]  /*49a0*/  FFMA.FTZ R118, R101, R118, R102 ;  /* 0x0000007665767223 */ /* 0x000fc40000010066 */
[----:B------:R-:W0:Y:S01]  /*49b0*/  MUFU.EX2 R119, R119 ;  /* 0x0000007700777308 */ /* 0x000e220000000800 */
[----:B------:R-:W-:Y:S01]  /*49c0*/  ISETP.GE.U32.AND P6, PT, R132, UR20, PT ;  /* 0x0000001484007c0c */ /* 0x000fe2000bfc6070 */
[C---:B------:R-:W-:Y:S01]  /*49d0*/  FMUL.FTZ R120, R4.reuse, R84 ;  /* 0x0000005404787220 */ /* 0x040fe20000410000 */
[----:B----4-:R-:W-:Y:S01]  /*49e0*/  FSEL R115, R115, 1, !P4 ;  /* 0x3f80000073737808 */ /* 0x010fe20006000000 */
[C---:B------:R-:W-:Y:S01]  /*49f0*/  FMUL.FTZ R123, R4.reuse, R83 ;  /* 0x00000053047b7220 */ /* 0x040fe20000410000 */
[----:B------:R-:W-:Y:S01]  /*4a00*/  FMUL.FTZ R158, R4, R82 ;  /* 0x00000052049e7220 */ /* 0x000fe20000410000 */
[----:B------:R-:W-:Y:S02]  /*4a10*/  FSEL R116, R5, RZ, !P5 ;  /* 0x000000ff05747208 */ /* 0x000fe40006800000 */
[----:B------:R-:W4:Y:S01]  /*4a20*/  MUFU.EX2 R122, R122 ;  /* 0x0000007a007a7308 */ /* 0x000f220000000800 */
[----:B------:R-:W-:Y:S01]  /*4a30*/  FMUL.FTZ R4, R112, R109 ;  /* 0x0000006d70047220 */ /* 0x000fe20000410000 */
[----:B------:R-:W-:Y:S01]  /*4a40*/  FFMA.FTZ R5, R99, R118, R100 ;  /* 0x0000007663057223 */ /* 0x000fe20000010064 */
[----:B------:R-:W-:-:S02]  /*4a50*/  FSEL R113, R113, RZ, !P6 ;  /* 0x000000ff71717208 */ /* 0x000fc40007000000 */
[----:B-1----:R-:W-:Y:S01]  /*4a60*/  FSEL R114, R114, 1, !P6 ;  /* 0x3f80000072727808 */ /* 0x002fe20007000000 */
[----:B------:R-:W-:Y:S02]  /*4a70*/  FMUL.FTZ R4, R107, R4 ;  /* 0x000000046b047220 */ /* 0x000fe40000410000 */
[----:B------:R-:W1:Y:S01]  /*4a80*/  MUFU.EX2 R121, R121 ;  /* 0x0000007900797308 */ /* 0x000e620000000800 */
[----:B------:R-:W-:Y:S01]  /*4a90*/  FFMA.FTZ R5, R115, R5, R98 ;  /* 0x0000000573057223 */ /* 0x000fe20000010062 */
[----:B------:R-:W-:Y:S01]  /*4aa0*/  FMUL.FTZ R6, R71, R6 ;  /* 0x0000000647067220 */ /* 0x000fe20000410000 */
[----:B------:R-:W-:Y:S01]  /*4ab0*/  ISETP.GE.U32.AND P4, PT, R130, UR20, PT ;  /* 0x0000001482007c0c */ /* 0x000fe2000bf86070 */
[----:B------:R-:W-:Y:S01]  /*4ac0*/  FMUL.FTZ R4, R105, R4 ;  /* 0x0000000469047220 */ /* 0x000fe20000410000 */
[----:B---3--:R-:W-:Y:S01]  /*4ad0*/  FSEL R117, R117, 1, !P5 ;  /* 0x3f80000075757808 */ /* 0x008fe20006800000 */
[----:B------:R-:W-:Y:S02]  /*4ae0*/  FFMA.FTZ R5, R114, R5, R113 ;  /* 0x0000000572057223 */ /* 0x000fe40000010071 */
[----:B------:R-:W3:Y:S01]  /*4af0*/  MUFU.EX2 R120, R120 ;  /* 0x0000007800787308 */ /* 0x000ee20000000800 */
[----:B------:R-:W-:Y:S01]  /*4b00*/  FMUL.FTZ R11, R70, R11 ;  /* 0x0000000b460b7220 */ /* 0x000fe20000410000 */
[----:B------:R-:W-:Y:S01]  /*4b10*/  ISETP.GE.U32.AND P6, PT, R129, UR20, PT ;  /* 0x0000001481007c0c */ /* 0x000fe2000bfc6070 */
[----:B------:R-:W-:Y:S01]  /*4b20*/  FMUL.FTZ R4, R103, R4 ;  /* 0x0000000467047220 */ /* 0x000fe20000410000 */
[----:B------:R-:W-:Y:S01]  /*4b30*/  FSEL R118, R6, RZ, !P4 ;  /* 0x000000ff06767208 */ /* 0x000fe20006000000 */
[----:B------:R-:W-:Y:S01]  /*4b40*/  FFMA.FTZ R5, R117, R5, R116 ;  /* 0x0000000575057223 */ /* 0x000fe20000010074 */
[----:B0-----:R-:W-:-:S02]  /*4b50*/  FSEL R119, R119, 1, !P4 ;  /* 0x3f80000077777808 */ /* 0x001fc40006000000 */
[----:B------:R-:W0:Y:S01]  /*4b60*/  MUFU.EX2 R123, R123 ;  /* 0x0000007b007b7308 */ /* 0x000e220000000800 */
[----:B------:R-:W-:Y:S01]  /*4b70*/  FMUL.FTZ R10, R69, R10 ;  /* 0x0000000a450a7220 */ /* 0x000fe20000410000 */
[----:B------:R-:W-:Y:S01]  /*4b80*/  ISETP.GE.U32.AND P5, PT, R128, UR20, PT ;  /* 0x0000001480007c0c */ /* 0x000fe2000bfa6070 */
[----:B------:R-:W-:Y:S01]  /*4b90*/  FMUL.FTZ R4, R101, R4 ;  /* 0x0000000465047220 */ /* 0x000fe20000410000 */
[----:B----4-:R-:W-:Y:S01]  /*4ba0*/  FSEL R122, R122, 1, !P6 ;  /* 0x3f8000007a7a7808 */ /* 0x010fe20007000000 */
[----:B------:R-:W-:Y:S01]  /*4bb0*/  FFMA.FTZ R5, R119, R5, R118 ;  /* 0x0000000577057223 */ /* 0x000fe20000010076 */
[----:B------:R-:W-:Y:S02]  /*4bc0*/  FSEL R125, R11, RZ, !P6 ;  /* 0x000000ff0b7d7208 */ /* 0x000fe40007000000 */
[----:B------:R-:W4:Y:S01]  /*4bd0*/  MUFU.EX2 R158, R158 ;  /* 0x0000009e009e7308 */ /* 0x000f220000000800 */
[----:B------:R-:W-:Y:S01]  /*4be0*/  FMUL.FTZ R7, R68, R7 ;  /* 0x0000000744077220 */ /* 0x000fe20000410000 */
[----:B-1----:R-:W-:Y:S01]  /*4bf0*/  FSEL R121, R121, 1, !P5 ;  /* 0x3f80000079797808 */ /* 0x002fe20006800000 */
[----:B------:R-:W-:Y:S01]  /*4c00*/  FMUL.FTZ R4, R99, R4 ;  /* 0x0000000463047220 */ /* 0x000fe20000410000 */
[----:B------:R-:W-:Y:S01]  /*4c10*/  FSEL R124, R10, RZ, !P5 ;  /* 0x000000ff0a7c7208 */ /* 0x000fe20006800000 */
[----:B------:R-:W-:Y:S01]  /*4c20*/  FFMA.FTZ R6, R122, R5, R125 ;  /* 0x000000057a067223 */ /* 0x000fe2000001007d */
[----:B--2---:R-:W-:Y:S01]  /*4c30*/  FMUL.FTZ R8, R67, R8 ;  /* 0x0000000843087220 */ /* 0x004fe20000410000 */
[----:B---3--:R-:W-:Y:S01]  /*4c40*/  FSEL R120, R120, 1, !P3 ;  /* 0x3f80000078787808 */ /* 0x008fe20005800000 */
        /* <DEDUP_REMOVED lines=10> */
[----:B----4-:R-:W-:Y:S01]  /*4cf0*/  FSEL R158, R158, 1, !P0 ;  /* 0x3f8000009e9e7808 */ /* 0x010fe20004000000 */
        /* <DEDUP_REMOVED lines=41> */
[----:B------:R-:W2:Y:S01]  /*4f90*/  S2UR UR12, SR_CgaCtaId ;  /* 0x00000000000c79c3 */ /* 0x000ea20000008800 */
[----:B------:R-:W-:-:S10]  /*4fa0*/  IMAD.MOV.U32 R9, RZ, RZ, RZ ;  /* 0x000000ffff097224 */ /* 0x000fd400078e00ff */
[----:B------:R-:W-:Y:S01]  /*4fb0*/  @!P0 LDS.64 R8, [UR9] ;  /* 0x00000009ff088984 */ /* 0x000fe20008000a00 */
[C---:B0-----:R-:W-:Y:S01]  /*4fc0*/  FMUL.FTZ R10, R159.reuse, R10 ;  /* 0x0000000a9f0a7220 */ /* 0x041fe20000410000 */
        /* <DEDUP_REMOVED lines=33> */
.L_x_3354:
[----:B------:R-:W-:Y:S05]  /*51e0*/  BSYNC.RECONVERGENT B0 ;  /* 0x0000000000007941 */ /* 0x000fea0003800200 */
.L_x_3353:
        /* <DEDUP_REMOVED lines=31> */
.L_x_3356:
[----:B------:R-:W-:Y:S05]  /*53e0*/  BSYNC.RECONVERGENT B0 ;  /* 0x0000000000007941 */ /* 0x000fea0003800200 */
.L_x_3355:
[----:B------:R-:W-:Y:S01]  /*53f0*/  ULEA UR13, UP0, UR34, UR13, 0x2 ;  /* 0x0000000d220d7291 */ /* 0x000fe2000f8010ff */
[----:B-1----:R-:W-:Y:S01]  /*5400*/  MOV R5, UR38 ;  /* 0x0000002600057c02 */ /* 0x002fe20008000f00 */
        /* <DEDUP_REMOVED lines=26> */
.L_x_3352:
[----:B------:R-:W-:Y:S01]  /*55b0*/  BAR.SYNC.DEFER_BLOCKING 0x0 ;  /* 0x0000000000007b1d */ /* 0x000fe20000010000 */
[----:B------:R-:W-:Y:S01]  /*55c0*/  ISETP.NE.AND P0, PT, R13, RZ, PT ;  /* 0x000000ff0d00720c */ /* 0x000fe20003f05270 */
[----:B------:R-:W-:Y:S01]  /*55d0*/  USHF.L.U32 UR8, UR6, 0xa, URZ ;  /* 0x0000000a06087899 */ /* 0x000fe200080006ff */
[----:B------:R-:W-:Y:S02]  /*55e0*/  MOV R2, UR20 ;  /* 0x0000001400027c02 */ /* 0x000fe40008000f00 */
[----:B------:R-:W-:Y:S01]  /*55f0*/  LOP3.LUT R10, R142, 0x3e00, RZ, 0xc0, !PT ;  /* 0x00003e008e0a7812 */ /* 0x000fe200078ec0ff */
[----:B------:R-:W1:Y:S03]  /*5600*/  LDCU.128 UR12, c[0x0][0x420] ;  /* 0x00008400ff0c77ac */ /* 0x000e660008000c00 */
[----:B------:R-:W-:Y:S01]  /*5610*/  LOP3.LUT R10, R10, 0x1f, R13, 0xf8, !PT ;  /* 0x0000001f0a0a7812 */ /* 0x000fe200078ef80d */
[----:B------:R-:W-:Y:S01]  /*5620*/  UMOV UR9, URZ ;  /* 0x000000ff00097c82 */ /* 0x000fe20008000000 */
[----:B------:R-:W2:Y:S02]  /*5630*/  LDCU.64 UR28, c[0x0][0x478] ;  /* 0x00008f00ff1c77ac */ /* 0x000ea40008000a00 */
[----:B------:R-:W-:-:S02]  /*5640*/  LOP3.LUT R7, R10, 0x180, RZ, 0xfc, !PT ;  /* 0x000001800a077812 */ /* 0x000fc400078efcff */
[C---:B0-----:R-:W-:Y:S02]  /*5650*/  LOP3.LUT R9, R10.reuse, 0x80, RZ, 0xfc, !PT ;  /* 0x000000800a097812 */ /* 0x041fe400078efcff */
[C---:B------:R-:W-:Y:S02]  /*5660*/  LOP3.LUT R8, R10.reuse, 0xe0, RZ, 0xfc, !PT ;  /* 0x000000e00a087812 */ /* 0x040fe400078efcff */
[C---:B------:R-:W-:Y:S02]  /*5670*/  LOP3.LUT R6, R10.reuse, 0x1a0, RZ, 0xfc, !PT ;  /* 0x000001a00a067812 */ /* 0x040fe400078efcff */
[C---:B------:R-:W-:Y:S02]  /*5680*/  LOP3.LUT R67, R10.reuse, 0x60, RZ, 0xfc, !PT ;  /* 0x000000600a437812 */ /* 0x040fe400078efcff */
[C---:B------:R-:W-:Y:S01]  /*5690*/  LOP3.LUT R64, R10.reuse, 0x140, RZ, 0xfc, !PT ;  /* 0x000001400a407812 */ /* 0x040fe200078efcff */
[----:B------:R-:W-:Y:S01]  /*56a0*/  STS [R30], R49 ;  /* 0x000000311e007388 */ /* 0x000fe20000000800 */
[----:B-1----:R-:W-:Y:S01]  /*56b0*/  UIMAD.WIDE.U32 UR24, UR27, UR12, UR8 ;  /* 0x0000000c1b1872a5 */ /* 0x002fe2000f8e0008 */
[----:B------:R-:W-:-:S02]  /*56c0*/  LOP3.LUT R68, R10, 0x20, RZ, 0xfc, !PT ;  /* 0x000000200a447812 */ /* 0x000fc400078efcff */
[----:B------:R-:W-:Y:S01]  /*56d0*/  STS [R31+0x4], R48 ;  /* 0x000004301f007388 */ /* 0x000fe20000000800 */
[----:B------:R-:W-:Y:S01]  /*56e0*/  UIMAD UR25, UR27, UR13, UR25 ;  /* 0x0000000d1b1972a4 */ /* 0x000fe2000f8e0219 */
[C---:B------:R-:W-:Y:S02]  /*56f0*/  LOP3.LUT R66, R10.reuse, 0xa0, RZ, 0xfc, !PT ;  /* 0x000000a00a427812 */ /* 0x040fe400078efcff */
        /* <DEDUP_REMOVED lines=8> */
[----:B------:R-:W-:-:S02]  /*5780*/  IADD3 R3, P1, PT, R10, UR24, RZ ;  /* 0x000000180a037c10 */ /* 0x000fc4000ff3e0ff */
[----:B------:R-:W-:Y:S01]  /*5790*/  LOP3.LUT R70, R10, 0x1c0, RZ, 0xfc, !PT ;  /* 0x000001c00a467812 */ /* 0x000fe200078efcff */
[----:B------:R-:W-:Y:S02]  /*57a0*/  STS [R35+0x14], R52 ;  /* 0x0000143423007388 */ /* 0x000fe40000000800 */
[----:B------:R-:W-:Y:S02]  /*57b0*/  IMAD.X R4, RZ, RZ, UR25, P1 ;  /* 0x00000019ff047e24 */ /* 0x000fe400088e06ff */
[----:B------:R-:W-:Y:S04]  /*57c0*/  STS [R36+0x18], R55 ;  /* 0x0000183724007388 */ /* 0x000fe80000000800 */
[----:B------:R-:W-:Y:S04]  /*57d0*/  STS [R37+0x1c], R54 ;  /* 0x00001c3625007388 */ /* 0x000fe80000000800 */
        /* <DEDUP_REMOVED lines=40> */
[----:B------:R-:W-:-:S05]  /*5a60*/  ISETP.GE.AND P5, PT, R6, R97, PT ;  /* 0x000000610600720c */ /* 0x000fca0003fa6270 */
        /* <DEDUP_REMOVED lines=18> */
[----:B------:R-:W-:-:S02]  /*5b90*/  ISETP.GE.AND P3, PT, R69, R97, PT ;  /* 0x000000614500720c */ /* 0x000fc40003f66270 */
[-C--:B------:R-:W-:Y:S01]  /*5ba0*/  ISETP.GE.AND P2, PT, R70, R97.reuse, PT ;  /* 0x000000614600720c */ /* 0x080fe20003f46270 */
[----:B------:R-:W-:Y:S01]  /*5bb0*/  @!P5 STG.E desc[UR22][R2.64+0x500], R87 ;  /* 0x000500570200d986 */ /* 0x000fe2000c101916 */
[-C--:B------:R-:W-:Y:S01]  /*5bc0*/  ISETP.GE.AND P5, PT, R71, R97.reuse, PT ;  /* 0x000000614700720c */ /* 0x080fe20003fa6270 */
[----:B-1----:R-:W-:Y:S02]  /*5bd0*/  HFMA2 R73, -RZ, RZ, 0, 0 ;  /* 0x00000000ff497431 */ /* 0x002fe400000001ff */
[----:B------:R1:W-:Y:S01]  /*5be0*/  @!P4 STG.E desc[UR22][R2.64+0x400], R83 ;  /* 0x000400530200c986 */ /* 0x0003e2000c101916 */
[----:B------:R-:W-:Y:S02]  /*5bf0*/  ISETP.GE.AND P4, PT, R72, R97, PT ;  /* 0x000000614800720c */ /* 0x000fe40003f86270 */
[----:B--2---:R-:W-:Y:S01]  /*5c00*/  CS2R R76, SRZ ;  /* 0x00000000004c7805 */ /* 0x004fe2000001ff00 */
[----:B------:R-:W-:Y:S01]  /*5c10*/  @!P6 STG.E desc[UR22][R2.64+0x580], R89 ;  /* 0x000580590200e986 */ /* 0x000fe2000c101916 */
[----:B------:R-:W-:-:S02]  /*5c20*/  IADD3 R5, P6, PT, R10, UR12, RZ ;  /* 0x0000000c0a057c10 */ /* 0x000fc4000ffde0ff */
[----:B---3--:R-:W-:Y:S01]  /*5c30*/  CS2R R78, SRZ ;  /* 0x00000000004e7805 */ /* 0x008fe2000001ff00 */
[----:B------:R2:W-:Y:S01]  /*5c40*/  @!P3 STG.E desc[UR22][R2.64+0x100], R75 ;  /* 0x0001004b0200b986 */ /* 0x0005e2000c101916 */
[----:B------:R-:W-:Y:S02]  /*5c50*/  ISETP.GE.AND P3, PT, R68, UR20, PT ;  /* 0x0000001444007c0c */ /* 0x000fe4000bf66270 */
[----:B------:R-:W-:Y:S01]  /*5c60*/  IADD3.X R74, PT, PT, RZ, UR15, RZ, P6, !PT ;  /* 0x0000000fff4a7c10 */ /* 0x000fe2000b7fe4ff */
[----:B------:R-:W-:Y:S01]  /*5c70*/  @!P5 STG.E desc[UR22][R2.64+0x480], R85 ;  /* 0x000480550200d986 */ /* 0x000fe2000c101916 */
[----:B0-----:R-:W-:-:S03]  /*5c80*/  LEA R4, P6, R5, UR24, 0x2 ;  /* 0x0000001805047c11 */ /* 0x001fc6000f8c10ff */
[----:B------:R-:W-:Y:S01]  /*5c90*/  @!P2 STG.E desc[UR22][R2.64+0x700], R93 ;  /* 0x0007005d0200a986 */ /* 0x000fe2000c101916 */
[----:B------:R-:W-:-:S03]  /*5ca0*/  ISETP.GE.AND P2, PT, R10, UR20, PT ;  /* 0x000000140a007c0c */ /* 0x000fc6000bf46270 */
[----:B------:R-:W-:Y:S01]  /*5cb0*/  @!P1 STG.E desc[UR22][R2.64+0x780], R95 ;  /* 0x0007805f02009986 */ /* 0x000fe2000c101916 */
[----:B------:R-:W-:Y:S02]  /*5cc0*/  ISETP.GE.AND P5, PT, R67, UR20, PT ;  /* 0x0000001443007c0c */ /* 0x000fe4000bfa6270 */
[----:B-1----:R-:W-:Y:S02]  /*5cd0*/  CS2R R82, SRZ ;  /* 0x0000000000527805 */ /* 0x002fe4000001ff00 */
[----:B------:R-:W-:Y:S01]  /*5ce0*/  LEA.HI.X R5, R5, UR25, R74, 0x2, P6 ;  /* 0x0000001905057c11 */ /* 0x000fe2000b0f144a */
[----:B------:R0:W-:Y:S01]  /*5cf0*/  @!P4 STG.E desc[UR22][R2.64+0x300], R81 ;  /* 0x000300510200c986 */ /* 0x0001e2000c101916 */
[----:B------:R-:W-:Y:S02]  /*5d00*/  ISETP.GE.AND P4, PT, R69, UR20, PT ;  /* 0x0000001445007c0c */ /* 0x000fe4000bf86270 */
[----:B--2---:R-:W-:Y:S02]  /*5d10*/  CS2R R74, SRZ ;  /* 0x00000000004a7805 */ /* 0x004fe4000001ff00 */
[----:B------:R-:W-:Y:S01]  /*5d20*/  ISETP.GE.AND P6, PT, R9, UR20, PT ;  /* 0x0000001409007c0c */ /* 0x000fe2000bfc6270 */
[----:B------:R-:W-:Y:S01]  /*5d30*/  BAR.SYNC.DEFER_BLOCKING 0x0 ;  /* 0x0000000000007b1d */ /* 0x000fe20000010000 */
[----:B------:R-:W-:Y:S01]  /*5d40*/  ISETP.GE.AND P1, PT, R66, UR20, PT ;  /* 0x0000001442007c0c */ /* 0x000fe2000bf26270 */
[----:B------:R-:W-:-:S04]  /*5d50*/  IMAD.MOV.U32 R86, RZ, RZ, RZ ;  /* 0x000000ffff567224 */ /* 0x000fc800078e00ff */
        /* <DEDUP_REMOVED lines=67> */
[----:B------:R-:W5:Y:S04]  /*6190*/  LDS R76, [R38+0x20] ;  /* 0x00002000264c7984 */ /* 0x000f680000000800 */
[----:B------:R-:W5:Y:S01]  /*61a0*/  LDS R75, [R39+0x24] ;  /* 0x00002400274b7984 */ /* 0x000f620000000800 */
[----:B0-----:R-:W-:Y:S01]  /*61b0*/  FMUL.FTZ R3, R88, -1.4426950216293334961 ;  /* 0xbfb8aa3b58037820 */ /* 0x001fe20000410000 */
[----:B-1----:R-:W-:-:S02]  /*61c0*/  FMUL.FTZ R2, R87, -1.4426950216293334961 ;  /* 0xbfb8aa3b57027820 */ /* 0x002fc40000410000 */
[----:B------:R-:W0:Y:S01]  /*61d0*/  LDS R73, [R41+0x2c] ;  /* 0x00002c0029497984 */ /* 0x000e220000000800 */
[----:B------:R1:W5:Y:S01]  /*61e0*/  MUFU.EX2 R82, R3 ;  /* 0x0000000300527308 */ /* 0x0003620000000800 */
[----:B--2---:R-:W-:Y:S02]  /*61f0*/  FMUL.FTZ R83, R89, -1.4426950216293334961 ;  /* 0xbfb8aa3b59537820 */ /* 0x004fe40000410000 */
[----:B------:R-:W2:Y:S01]  /*6200*/  LDS R5, [R42+0x30] ;  /* 0x000030002a057984 */ /* 0x000ea20000000800 */
[----:B---3--:R-:W-:-:S03]  /*6210*/  FMUL.FTZ R85, R80, -1.4426950216293334961 ;  /* 0xbfb8aa3b50557820 */ /* 0x008fc60000410000 */
[----:B------:R-:W3:Y:S01]  /*6220*/  LDS R4, [R43+0x34] ;  /* 0x000034002b047984 */ /* 0x000ee20000000800 */
[----:B------:R5:W0:Y:S01]  /*6230*/  MUFU.EX2 R81, R2 ;  /* 0x0000000200517308 */ /* 0x000a220000000800 */
[----:B----4-:R-:W-:Y:S02]  /*6240*/  FMUL.FTZ R84, R90, -1.4426950216293334961 ;  /* 0xbfb8aa3b5a547820 */ /* 0x010fe40000410000 */
[----:B-1----:R-:W1:Y:S01]  /*6250*/  LDS R3, [R44+0x38] ;  /* 0x000038002c037984 */ /* 0x002e620000000800 */
[----:B-----5:R-:W-:-:S04]  /*6260*/  FMUL.FTZ R86, R79, -1.4426950216293334961 ;  /* 0xbfb8aa3b4f567820 */ /* 0x020fc80000410000 */
[----:B------:R-:W4:Y:S01]  /*6270*/  MUFU.EX2 R83, R83 ;  /* 0x0000005300537308 */ /* 0x000f220000000800 */
[----:B------:R-:W5:Y:S01]  /*6280*/  LDS R2, [R45+0x3c] ;  /* 0x00003c002d027984 */ /* 0x000f620000000800 */
        /* <DEDUP_REMOVED lines=8> */
[----:B----4-:R-:W-:Y:S01]  /*6310*/  FADD.FTZ R83, R83, 1 ;  /* 0x3f80000053537421 */ /* 0x010fe20000010000 */
[----:B------:R-:W-:Y:S01]  /*6320*/  FMUL.FTZ R94, R75, -1.4426950216293334961 ;  /* 0xbfb8aa3b4b5e7820 */ /* 0x000fe20000410000 */
[----:B------:R-:W-:-:S05]  /*6330*/  FMUL.FTZ R96, R73, -1.4426950216293334961 ;  /* 0xbfb8aa3b49607820 */ /* 0x000fca0000410000 */
[----:B------:R-:W4:Y:S01]  /*6340*/  MUFU.EX2 R86, R86 ;  /* 0x0000005600567308 */ /* 0x000f220000000800 */
[----:B--2---:R-:W-:Y:S01]  /*6350*/  FADD.FTZ R85, R85, 1 ;  /* 0x3f80000055557421 */ /* 0x004fe20000010000 */
[----:B------:R-:W-:Y:S01]  /*6360*/  FMUL.FTZ R97, R5, -1.4426950216293334961 ;  /* 0xbfb8aa3b05617820 */ /* 0x000fe20000410000 */
[----:B---3--:R-:W-:-:S05]  /*6370*/  FMUL.FTZ R98, R4, -1.4426950216293334961 ;  /* 0xbfb8aa3b04627820 */ /* 0x008fca0000410000 */
[----:B------:R-:W2:Y:S01]  /*6380*/  MUFU.EX2 R91, R91 ;  /* 0x0000005b005b7308 */ /* 0x000ea20000000800 */
[----:B0-----:R-:W-:Y:S01]  /*6390*/  FADD.FTZ R84, R84, 1 ;  /* 0x3f80000054547421 */ /* 0x001fe20000010000 */
[----:B-1----:R-:W-:-:S06]  /*63a0*/  FMUL.FTZ R99, R3, -1.4426950216293334961 ;  /* 0xbfb8aa3b03637820 */ /* 0x002fcc0000410000 */
[----:B------:R-:W0:Y:S01]  /*63b0*/  MUFU.EX2 R92, R92 ;  /* 0x0000005c005c7308 */ /* 0x000e220000000800 */
[----:B-----5:R-:W-:Y:S01]  /*63c0*/  FMUL.FTZ R100, R2, -1.4426950216293334961 ;  /* 0xbfb8aa3b02647820 */ /* 0x020fe20000410000 */
[----:B----4-:R-:W-:-:S06]  /*63d0*/  FADD.FTZ R86, R86, 1 ;  /* 0x3f80000056567421 */ /* 0x010fcc0000010000 */
        /* <DEDUP_REMOVED lines=12> */
[----:B------:R-:W-:Y:S01]  /*64a0*/  MUFU.RCP R101, R82 ;  /* 0x0000005200657308 */ /* 0x000fe20000001000 */
[----:B--2---:R-:W-:-:S07]  /*64b0*/  FADD.FTZ R97, R97, 1 ;  /* 0x3f80000061617421 */ /* 0x004fce0000010000 */
[----:B------:R-:W1:Y:S01]  /*64c0*/  MUFU.EX2 R99, R99 ;  /* 0x0000006300637308 */ /* 0x000e620000000800 */
[----:B0-----:R-:W-:-:S07]  /*64d0*/  FADD.FTZ R98, R98, 1 ;  /* 0x3f80000062627421 */ /* 0x001fce0000010000 */
[----:B------:R-:W0:Y:S08]  /*64e0*/  MUFU.EX2 R100, R100 ;  /* 0x0000006400647308 */ /* 0x000e300000000800 */
[----:B------:R2:W3:Y:S01]  /*64f0*/  MUFU.RCP R102, R81 ;  /* 0x0000005100667308 */ /* 0x0004e20000001000 */
[----:B-1----:R-:W-:-:S07]  /*6500*/  FADD.FTZ R99, R99, 1 ;  /* 0x3f80000063637421 */ /* 0x002fce0000010000 */
[----:B------:R-:W1:Y:S01]  /*6510*/  MUFU.RCP R104, R83 ;  /* 0x0000005300687308 */ /* 0x000e620000001000 */
[----:B--2---:R-:W-:Y:S01]  /*6520*/  FMUL.FTZ R81, R88, R101 ;  /* 0x0000006558517220 */ /* 0x004fe20000410000 */
[----:B0-----:R-:W-:-:S03]  /*6530*/  FADD.FTZ R100, R100, 1 ;  /* 0x3f80000064647421 */ /* 0x001fc60000010000 */
[----:B------:R-:W-:-:S03]  /*6540*/  FMUL.FTZ R48, R81, R48 ;  /* 0x0000003051307220 */ /* 0x000fc60000410000 */
[----:B------:R-:W0:Y:S01]  /*6550*/  MUFU.RCP R103, R84 ;  /* 0x0000005400677308 */ /* 0x000e220000001000 */
[----:B---3--:R-:W-:-:S04]  /*6560*/  FMUL.FTZ R82, R87, R102 ;  /* 0x0000006657527220 */ /* 0x008fc80000410000 */
[----:B------:R-:W-:Y:S01]  /*6570*/  FMUL.FTZ R49, R82, R49 ;  /* 0x0000003152317220 */ /* 0x000fe20000410000 */
[----:B------:R-:W-:Y:S01]  /*6580*/  BAR.SYNC.DEFER_BLOCKING 0x0 ;  /* 0x0000000000007b1d */ /* 0x000fe20000010000 */
[----:B-1----:R-:W-:-:S05]  /*6590*/  FMUL.FTZ R82, R89, R104 ;  /* 0x0000006859527220 */ /* 0x002fca0000410000 */
        /* <DEDUP_REMOVED lines=29> */
[----:B--2---:R-:W-:-:S04]  /*6770*/  FMUL.FTZ R76, R76, R93 ;  /* 0x0000005d4c4c7220 */ /* 0x004fc80000410000 */
        /* <DEDUP_REMOVED lines=87> */
.L_x_3359:
        /* <DEDUP_REMOVED lines=9> */
.L_x_5045:


//--------------------- .text._Z25selective_scan_fwd_kernelI32Selective_Scan_fwd_kernel_traitsILi64ELi16ELi1ELb0ELb1ELb1ELb0EffEEv13SSMParamsBase --------------------------
	.section	.text._Z25selective_scan_fwd_kernelI32Selective_Scan_fwd_kernel_traitsILi64ELi16ELi1ELb0ELb1ELb1ELb0EffEEv13SSMParamsBase,"ax",@progbits
	.align	128
        .global         _Z25selective_scan_fwd_kernelI32Selective_Scan_fwd_kernel_traitsILi64ELi16ELi1ELb0ELb1ELb1ELb0EffEEv13SSMParamsBase
        .type           _Z25selective_scan_fwd_kernelI32Selective_Scan_fwd_kernel_traitsILi64ELi16ELi1ELb0ELb1ELb1ELb0EffEEv13SSMParamsBase,@function
        .size           _Z25selective_scan_fwd_kernelI32Selective_Scan_fwd_kernel_traitsILi64ELi16ELi1ELb0ELb1ELb1ELb0EffEEv13SSMParamsBase,(.L_x_5046 - _Z25selective_scan_fwd_kernelI32Selective_Scan_fwd_kernel_traitsILi64ELi16ELi1ELb0ELb1ELb1ELb0EffEEv13SSMParamsBase)
        .other          _Z25selective_scan_fwd_kernelI32Selective_Scan_fwd_kernel_traitsILi64ELi16ELi1ELb0ELb1ELb1ELb0EffEEv13SSMParamsBase,@"STO_CUDA_ENTRY STV_DEFAULT"
_Z25selective_scan_fwd_kernelI32Selective_Scan_fwd_kernel_traitsILi64ELi16ELi1ELb0ELb1ELb1ELb0EffEEv13SSMParamsBase:
.text._Z25selective_scan_fwd_kernelI32Selective_Scan_fwd_kernel_traitsILi64ELi16ELi1ELb0ELb1ELb1ELb0EffEEv13SSMParamsBase:
        /* <DEDUP_REMOVED lines=9> */
[----:B------:R-:W0:Y:S03]  /*0090*/  LDCU.64 UR22, c[0x0][0x3d0] ;  /* 0x00007a00ff1677ac */ /* 0x000e260008000a00 */
        /* <DEDUP_REMOVED lines=21> */
[----:B-1----:R-:W1:Y:S02]  /*01f0*/  MUFU.RCP R0, R0 ;  /* 0x0000000000007308 */ /* 0x002e640000001000 */
[----:B-1----:R-:W-:-:S06]  /*0200*/  IADD3 R6, PT, PT, R0, 0xffffffe, RZ ;  /* 0x0ffffffe00067810 */ /* 0x002fcc0007ffe0ff */
[----:B------:R-:W1:Y:S01]  /*0210*/  F2I.FTZ.U32.TRUNC.NTZ R6, R6 ;  /* 0x0000000600067305 */ /* 0x000e62000021f000 */
[----:B--2---:R-:W-:Y:S02]  /*0220*/  IABS R3, R7 ;  /* 0x0000000700037213 */ /* 0x004fe40000000000 */
[----:B-1----:R-:W-:Y:S02]  /*0230*/  R2UR UR5, R6 ;  /* 0x00000000060572ca */ /* 0x002fe400000e0000 */
[----:B------:R-:W-:Y:S01]  /*0240*/  R2UR UR15, R3 ;  /* 0x00000000030f72ca */ /* 0x000fe200000e0000 */
[----:B------:R-:W-:-:S10]  /*0250*/  UMOV UR4, URZ ;  /* 0x000000ff00047c82 */ /* 0x000fd40008000000 */
[----:B------:R-:W-:-:S04]  /*0260*/  UIADD3 UR6, UPT, UPT, URZ, -UR5, URZ ;  /* 0x80000005ff067290 */ /* 0x000fc8000fffe0ff */
[----:B------:R-:W-:-:S04]  /*0270*/  UIMAD UR6, UR6, UR16, URZ ;  /* 0x00000010060672a4 */ /* 0x000fc8000f8e02ff */
[----:B------:R-:W-:-:S04]  /*0280*/  UIMAD.WIDE.U32 UR4, UR5, UR6, UR4 ;  /* 0x00000006050472a5 */ /* 0x000fc8000f8e0004 */
[----:B------:R-:W-:Y:S01]  /*0290*/  UIMAD.WIDE.U32 UR6, UR5, UR15, URZ ;  /* 0x0000000f050672a5 */ /* 0x000fe2000f8e00ff */
[----:B------:R-:W1:Y:S06]  /*02a0*/  S2UR UR14, SR_CTAID.X ;  /* 0x00000000000e79c3 */ /* 0x000e6c0000002500 */
[----:B------:R-:W-:Y:S02]  /*02b0*/  UMOV UR21, UR7 ;  /* 0x0000000700157c82 */ /* 0x000fe40008000000 */
[----:B------:R-:W-:-:S04]  /*02c0*/  UIADD3 UR6, UPT, UPT, -UR21, URZ, URZ ;  /* 0x000000ff15067290 */ /* 0x000fc8000fffe1ff */
[----:B------:R-:W-:Y:S01]  /*02d0*/  UIMAD UR6, UR16, UR6, UR15 ;  /* 0x00000006100672a4 */ /* 0x000fe2000f8e020f */
[----:B------:R-:W2:Y:S03]  /*02e0*/  LDCU UR15, c[0x0][0x394] ;  /* 0x00007280ff0f77ac */ /* 0x000ea60008000800 */
[----:B------:R-:W-:Y:S02]  /*02f0*/  UISETP.GT.U32.AND UP1, UPT, UR16, UR6, UPT ;  /* 0x000000061000728c */ /* 0x000fe4000bf24070 */
[----:B-1----:R-:W-:-:S09]  /*0300*/  UIMAD.WIDE.U32 UR4, UR14, UR8, URZ ;  /* 0x000000080e0472a5 */ /* 0x002fd2000f8e00ff */
[----:B------:R-:W-:Y:S02]  /*0310*/  @!UP1 UIADD3 UR6, UPT, UPT, UR6, -UR16, URZ ;  /* 0x8000001006069290 */ /* 0x000fe4000fffe0ff */
[----:B------:R-:W-:Y:S02]  /*0320*/  UIMAD UR5, UR14, UR9, UR5 ;  /* 0x000000090e0572a4 */ /* 0x000fe4000f8e0205 */
[----:B------:R-:W-:Y:S02]  /*0330*/  UISETP.GE.U32.AND UP0, UPT, UR6, UR16, UPT ;  /* 0x000000100600728c */ /* 0x000fe4000bf06070 */
[----:B------:R-:W-:Y:S02]  /*0340*/  UIMAD.WIDE.U32 UR26, UR20, UR10, UR4 ;  /* 0x0000000a141a72a5 */ /* 0x000fe4000f8e0004 */
[----:B------:R-:W-:Y:S02]  /*0350*/  ULOP3.LUT UR4, UR20, UR28, URZ, 0x3c, !UPT ;  /* 0x0000001c14047292 */ /* 0x000fe4000f8e3cff */
[----:B------:R-:W-:-:S02]  /*0360*/  @!UP1 UIADD3 UR21, UPT, UPT, UR21, 0x1, URZ ;  /* 0x0000000115159890 */ /* 0x000fc4000fffe0ff */
[----:B------:R-:W-:Y:S02]  /*0370*/  UIMAD UR36, UR20, UR11, UR27 ;  /* 0x0000000b142472a4 */ /* 0x000fe4000f8e021b */
[----:B------:R-:W-:Y:S02]  /*0380*/  UISETP.GE.AND UP1, UPT, UR4, URZ, UPT ;  /* 0x000000ff0400728c */ /* 0x000fe4000bf26270 */
[----:B------:R-:W-:Y:S01]  /*0390*/  @UP0 UIADD3 UR21, UPT, UPT, UR21, 0x1, URZ ;  /* 0x0000000115150890 */ /* 0x000fe2000fffe0ff */
[----:B------:R-:W1:Y:S01]  /*03a0*/  LDCU.128 UR8, c[0x0][0x400] ;  /* 0x00008000ff0877ac */ /* 0x000e620008000c00 */
[----:B------:R-:W-:Y:S01]  /*03b0*/  UISETP.NE.AND UP0, UPT, UR28, URZ, UPT ;  /* 0x000000ff1c00728c */ /* 0x000fe2000bf05270 */
[----:B------:R-:W4:Y:S06]  /*03c0*/  LDCU.128 UR4, c[0x0][0x460] ;  /* 0x00008c00ff0477ac */ /* 0x000f2c0008000c00 */
[----:B------:R-:W-:-:S04]  /*03d0*/  @!UP1 UIADD3 UR21, UPT, UPT, -UR21, URZ, URZ ;  /* 0x000000ff15159290 */ /* 0x000fc8000fffe1ff */
[----:B------:R-:W-:Y:S02]  /*03e0*/  @!UP0 ULOP3.LUT UR21, URZ, UR28, URZ, 0x33, !UPT ;  /* 0x0000001cff158292 */ /* 0x000fe4000f8e33ff */
[----:B--2---:R-:W-:Y:S02]  /*03f0*/  UISETP.GE.AND UP0, UPT, UR15, 0x1, UPT ;  /* 0x000000010f00788c */ /* 0x004fe4000bf06270 */
[----:B-1----:R-:W-:-:S04]  /*0400*/  UIMAD.WIDE.U32 UR16, UR14, UR8, URZ ;  /* 0x000000080e1072a5 */ /* 0x002fc8000f8e00ff */
[----:B------:R-:W-:Y:S01]  /*0410*/  PLOP3.LUT P2, PT, PT, PT, UP0, 0x80, 0x8 ;  /* 0x000000000008781c */ /* 0x000fe20003f4f008 */
[----:B0-----:R-:W-:Y:S02]  /*0420*/  UIMAD.WIDE.U32 UR18, UR14, UR22, URZ ;  /* 0x000000160e1272a5 */ /* 0x001fe4000f8e00ff */
[----:B------:R-:W-:Y:S02]  /*0430*/  UIMAD UR17, UR14, UR9, UR17 ;  /* 0x000000090e1172a4 */ /* 0x000fe4000f8e0211 */
[----:B------:R-:W-:Y:S02]  /*0440*/  USHF.R.S32.HI UR34, URZ, 0x1f, UR21 ;  /* 0x0000001fff227899 */ /* 0x000fe40008011415 */
[----:B------:R-:W-:Y:S02]  /*0450*/  UIMAD UR19, UR14, UR23, UR19 ;  /* 0x000000170e1372a4 */ /* 0x000fe4000f8e0213 */
[----:B------:R-:W-:Y:S02]  /*0460*/  UIMAD.WIDE.U32 UR28, UR20, UR10, UR16 ;  /* 0x0000000a141c72a5 */ /* 0x000fe4000f8e0010 */
[----:B---3--:R-:W-:-:S02]  /*0470*/  UIMAD UR8, UR34, UR40, URZ ;  /* 0x00000028220872a4 */ /* 0x008fc4000f8e02ff */
[----:B----4-:R-:W-:Y:S02]  /*0480*/  UIMAD.WIDE.U32 UR22, UR14, UR24, URZ ;  /* 0x000000180e1672a5 */ /* 0x010fe4000f8e00ff */
[----:B------:R-:W-:Y:S02]  /*0490*/  UIMAD UR38, UR20, UR11, UR29 ;  /* 0x0000000b142672a4 */ /* 0x000fe4000f8e021d */
[----:B------:R-:W-:Y:S02]  /*04a0*/  UIMAD.WIDE.U32 UR32, UR21, UR40, UR18 ;  /* 0x00000028152072a5 */ /* 0x000fe4000f8e0012 */
[----:B------:R-:W-:Y:S02]  /*04b0*/  UIMAD UR37, UR21, UR41, UR8 ;  /* 0x00000029152572a4 */ /* 0x000fe4000f8e0208 */
[----:B------:R-:W-:Y:S01]  /*04c0*/  ULEA UR24, UP0, UR26, UR4, 0x2 ;  /* 0x000000041a187291 */ /* 0x000fe2000f8010ff */
[----:B------:R-:W-:Y:S11]  /*04d0*/  @!P2 EXIT ;  /* 0x000000000000a94d */ /* 0x000ff60003800000 */
[----:B------:R-:W0:Y:S01]  /*04e0*/  LDCU.128 UR16, c[0x0][0x420] ;  /* 0x00008400ff1077ac */ /* 0x000e220008000c00 */
[----:B------:R-:W1:Y:S01]  /*04f0*/  S2R R97, SR_TID.X ;  /* 0x0000000000617919 */ /* 0x000e620000002100 */
[----:B------:R-:W-:Y:S02]  /*0500*/  ULEA UR12, UP2, UR32, UR12, 0x2 ;  /* 0x0000000c200c7291 */ /* 0x000fe4000f8410ff */
[----:B------:R-:W-:Y:S01]  /*0510*/  UIADD3 UR37, UPT, UPT, UR33, UR37, URZ ;  /* 0x0000002521257290 */ /* 0x000fe2000fffe0ff */
[----:B------:R-:W2:Y:S03]  /*0520*/  LDCU.128 UR8, c[0x0][0x3a0] ;  /* 0x00007400ff0877ac */ /* 0x000ea60008000c00 */
[----:B------:R-:W-:Y:S01]  /*0530*/  ULEA.HI.X UR37, UR32, UR13, UR37, 0x2, UP2 ;  /* 0x0000000d20257291 */ /* 0x000fe200090f1425 */
[----:B------:R-:W3:Y:S01]  /*0540*/  LDCU.64 UR32, c[0x0][0x3c8] ;  /* 0x00007900ff2077ac */ /* 0x000ee20008000a00 */
[----:B------:R-:W4:Y:S01]  /*0550*/  LDCU.64 UR40, c[0x0][0x440] ;  /* 0x00008800ff2877ac */ /* 0x000f220008000a00 */
[----:B------:R-:W-:Y:S01]  /*0560*/  ULEA.HI.X UR36, UR26, UR5, UR36, 0x2, UP0 ;  /* 0x000000051a247291 */ /* 0x000fe200080f1424 */
[----:B------:R-:W4:Y:S01]  /*0570*/  LDCU.64 UR4, c[0x0][0x448] ;  /* 0x00008900ff0477ac */ /* 0x000f220008000a00 */
[----:B------:R-:W-:-:S02]  /*0580*/  ULEA UR6, UP1, UR28, UR6, 0x2 ;  /* 0x000000061c067291 */ /* 0x000fc4000f8210ff */
[----:B0-----:R-:W-:Y:S02]  /*0590*/  UIMAD.WIDE.U32 UR26, UR20, UR18, URZ ;  /* 0x00000012141a72a5 */ /* 0x001fe4000f8e00ff */
[----:B------:R-:W-:Y:S01]  /*05a0*/  ULEA.HI.X UR38, UR28, UR7, UR38, 0x2, UP1 ;  /* 0x000000071c267291 */ /* 0x000fe200088f1426 */
[----:B-1----:R-:W-:Y:S01]  /*05b0*/  IMAD.SHL.U32 R0, R97, 0x10, RZ ;  /* 0x0000001061007824 */ /* 0x002fe200078e00ff */
[----:B--2---:R-:W-:Y:S02]  /*05c0*/  UIMAD.WIDE.U32 UR28, UR20, UR8, URZ ;  /* 0x00000008141c72a5 */ /* 0x004fe4000f8e00ff */
[----:B------:R-:W-:Y:S02]  /*05d0*/  UIMAD UR23, UR14, UR25, UR23 ;  /* 0x000000190e1772a4 */ /* 0x000fe4000f8e0217 */
[----:B------:R-:W-:Y:S01]  /*05e0*/  UIMAD UR27, UR20, UR19, UR27 ;  /* 0x00000013141b72a4 */ /* 0x000fe2000f8e021b */
[----:B------:R-:W-:Y:S01]  /*05f0*/  LOP3.LUT R0, R0, 0x3e00, RZ, 0xc0, !PT ;  /* 0x00003e0000007812 */ /* 0x000fe200078ec0ff */
[----:B------:R-:W0:Y:S03]  /*0600*/  LDCU UR25, c[0x0][0x384] ;  /* 0x00007080ff1977ac */ /* 0x000e260008000800 */
[----:B------:R-:W-:Y:S01]  /*0610*/  LOP3.LUT R96, R0, 0x1f, R97, 0xf8, !PT ;  /* 0x0000001f00607812 */ /* 0x000fe200078ef861 */
[----:B---3--:R-:W-:-:S02]  /*0620*/  UIMAD UR34, UR34, UR32, URZ ;  /* 0x00000020222272a4 */ /* 0x008fc4000f8e02ff */
[----:B------:R-:W-:Y:S01]  /*0630*/  UIMAD UR13, UR20, UR9, UR29 ;  /* 0x00000009140d72a4 */ /* 0x000fe2000f8e021d */
[C---:B------:R-:W-:Y:S01]  /*0640*/  LOP3.LUT R95, R96.reuse, 0x1c0, RZ, 0xfc, !PT ;  /* 0x000001c0605f7812 */ /* 0x040fe200078efcff */
[----:B----4-:R-:W-:Y:S01]  /*0650*/  ULEA UR7, UP0, UR28, UR40, 0x2 ;  /* 0x000000281c077291 */ /* 0x010fe2000f8010ff */
[----:B------:R-:W-:Y:S01]  /*0660*/  LOP3.LUT R94, R96, 0x1e0, RZ, 0xfc, !PT ;  /* 0x000001e0605e7812 */ /* 0x000fe200078efcff */
[----:B------:R-:W-:Y:S02]  /*0670*/  UIMAD.WIDE.U32 UR8, UR14, UR16, UR26 ;  /* 0x000000100e0872a5 */ /* 0x000fe4000f8e001a */
[----:B------:R-:W-:Y:S02]  /*0680*/  UIMAD.WIDE.U32 UR18, UR21, UR32, UR22 ;  /* 0x00000020151272a5 */ /* 0x000fe4000f8e0016 */
[----:B------:R-:W-:Y:S02]  /*0690*/  UIMAD UR27, UR21, UR33, UR34 ;  /* 0x00000021151b72a4 */ /* 0x000fe4000f8e0222 */
[----:B------:R-:W-:Y:S01]  /*06a0*/  ULEA.HI.X UR13, UR28, UR41, UR13, 0x2, UP0 ;  /* 0x000000291c0d7291 */ /* 0x000fe200080f140d */
[----:B------:R-:W1:Y:S01]  /*06b0*/  LDCU.64 UR28, c[0x0][0x3e0] ;  /* 0x00007c00ff1c77ac */ /* 0x000e620008000a00 */
[----:B------:R-:W2:Y:S01]  /*06c0*/  LDCU UR16, c[0x0][0x38c] ;  /* 0x00007180ff1077ac */ /* 0x000ea20008000800 */
[----:B------:R-:W-:-:S02]  /*06d0*/  ULEA UR26, UP0, UR18, UR4, 0x2 ;  /* 0x00000004121a7291 */ /* 0x000fc4000f8010ff */
[----:B------:R-:W-:Y:S01]  /*06e0*/  UIADD3 UR27, UPT, UPT, UR19, UR27, URZ ;  /* 0x0000001b131b7290 */ /* 0x000fe2000fffe0ff */
[----:B------:R-:W3:Y:S03]  /*06f0*/  LDCU.64 UR32, c[0x0][0x3c0] ;  /* 0x00007800ff2077ac */ /* 0x000ee60008000a00 */
[----:B------:R-:W-:Y:S01]  /*0700*/  ULEA.HI.X UR27, UR18, UR5, UR27, 0x2, UP0 ;  /* 0x00000005121b7291 */ /* 0x000fe200080f141b */
[----:B------:R-:W-:Y:S02]  /*0710*/  UMOV UR4, URZ ;  /* 0x000000ff00047c82 */ /* 0x000fe40008000000 */
[----:B------:R-:W-:Y:S01]  /*0720*/  UMOV UR5, URZ ;  /* 0x000000ff00057c82 */ /* 0x000fe20008000000 */
[----:B-----5:R-:W-:Y:S01]  /*0730*/  @P0 R2UR UR4, R2 ;  /* 0x00000000020402ca */ /* 0x020fe200000e0000 */
[----:B------:R-:W-:Y:S01]  /*0740*/  UIMAD UR17, UR14, UR17, UR9 ;  /* 0x000000110e1172a4 */ /* 0x000fe2000f8e0209 */
[----:B------:R-:W-:Y:S01]  /*0750*/  @P1 R2UR UR5, R4 ;  /* 0x00000000040512ca */ /* 0x000fe200000e0000 */
[----:B0-----:R-:W-:Y:S01]  /*0760*/  UIMAD UR14, UR14, UR25, UR20 ;  /* 0x000000190e0e72a4 */ /* 0x001fe2000f8e0214 */
[----:B------:R-:W-:Y:S01]  /*0770*/  UMOV UR35, UR24 ;  /* 0x0000001800237c82 */ /* 0x000fe20008000000 */
[----:B------:R-:W-:-:S02]  /*0780*/  UMOV UR34, UR6 ;  /* 0x0000000600227c82 */ /* 0x000fc40008000000 */
[----:B------:R-:W-:Y:S02]  /*0790*/  UIMAD UR14, UR14, UR15, URZ ;  /* 0x0000000f0e0e72a4 */ /* 0x000fe4000f8e02ff */
[----:B-1----:R-:W-:Y:S01]  /*07a0*/  USHF.L.U64.HI UR22, UR28, 0x2, UR29 ;  /* 0x000000021c167899 */ /* 0x002fe2000801021d */
[----:B------:R-:W-:Y:S01]  /*07b0*/  UMOV UR6, URZ ;  /* 0x000000ff00067c82 */ /* 0x000fe20008000000 */
[----:B------:R-:W-:Y:S02]  /*07c0*/  USHF.L.U64.HI UR23, UR10, 0x2, UR11 ;  /* 0x000000020a177899 */ /* 0x000fe4000801020b */
[----:B--2---:R-:W-:Y:S02]  /*07d0*/  UIMAD UR14, UR14, UR16, URZ ;  /* 0x000000100e0e72a4 */ /* 0x004fe4000f8e02ff */
[----:B---3--:R-:W-:Y:S01]  /*07e0*/  USHF.L.U64.HI UR21, UR32, 0x2, UR33 ;  /* 0x0000000220157899 */ /* 0x008fe20008010221 */
[----:B------:R-:W-:Y:S01]  /*07f0*/  UMOV UR29, UR38 ;  /* 0x00000026001d7c82 */ /* 0x000fe20008000000 */
[----:B------:R-:W-:Y:S01]  /*0800*/  UMOV UR24, UR12 ;  /* 0x0000000c00187c82 */ /* 0x000fe20008000000 */
[----:B------:R-:W-:-:S09]  /*0810*/  UMOV UR25, UR37 ;  /* 0x0000002500197c82 */ /* 0x000fd20008000000 */
.L_x_3398:
[----:B0-----:R-:W0:Y:S01]  /*0820*/  LDCU UR11, c[0x0][0x388] ;  /* 0x00007100ff0b77ac */ /* 0x001e220008000800 */
[C---:B------:R-:W-:Y:S01]  /*0830*/  IMAD.SHL.U32 R0, R96.reuse, 0x4, RZ ;  /* 0x0000000460007824 */ /* 0x040fe200078e00ff */
[----:B------:R-:W-:Y:S02]  /*0840*/  CS2R R6, SRZ ;  /* 0x0000000000067805 */ /* 0x000fe4000001ff00 */
[----:B------:R-:W-:Y:S01]  /*0850*/  LOP3.LUT R153, R96, 0xe0, RZ, 0xfc, !PT ;  /* 0x000000e060997812 */ /* 0x000fe200078efcff */
[----:B------:R-:W-:Y:S01]  /*0860*/  USHF.L.U32 UR12, UR6, 0xa, URZ ;  /* 0x0000000a060c7899 */ /* 0x000fe200080006ff */
[----:B------:R-:W-:Y:S02]  /*0870*/  CS2R R12, SRZ ;  /* 0x00000000000c7805 */ /* 0x000fe4000001ff00 */
[----:B------:R-:W-:Y:S02]  /*0880*/  IADD3 R2, P0, PT, R0, UR34, RZ ;  /* 0x0000002200027c10 */ /* 0x000fe4000ff1e0ff */
[----:B------:R-:W-:-:S02]  /*0890*/  CS2R R14, SRZ ;  /* 0x00000000000e7805 */ /* 0x000fc4000001ff00 */
[----:B------:R-:W-:Y:S02]  /*08a0*/  IADD3 R4, P1, PT, R0, UR35, RZ ;  /* 0x0000002300047c10 */ /* 0x000fe4000ff3e0ff */
[----:B------:R-:W-:Y:S02]  /*08b0*/  CS2R R10, SRZ ;  /* 0x00000000000a7805 */ /* 0x000fe4000001ff00 */
[C---:B------:R-:W-:Y:S01]  /*08c0*/  LOP3.LUT R152, R96.reuse, 0x100, RZ, 0xfc, !PT ;  /* 0x0000010060987812 */ /* 0x040fe200078efcff */
[----:B------:R-:W-:Y:S01]  /*08d0*/  IMAD.X R3, RZ, RZ, UR29, P0 ;  /* 0x0000001dff037e24 */ /* 0x000fe200080e06ff */
[----:B------:R-:W-:Y:S02]  /*08e0*/  IADD3.X R5, PT, PT, RZ, UR36, RZ, P1, !PT ;  /* 0x00000024ff057c10 */ /* 0x000fe40008ffe4ff */
[----:B------:R-:W-:Y:S02]  /*08f0*/  CS2R R8, SRZ ;  /* 0x0000000000087805 */ /* 0x000fe4000001ff00 */
[----:B------:R-:W-:-:S02]  /*0900*/  LOP3.LUT R159, R96, 0x20, RZ, 0xfc, !PT ;  /* 0x00000020609f7812 */ /* 0x000fc400078efcff */
[----:B------:R-:W-:Y:S02]  /*0910*/  CS2R R16, SRZ ;  /* 0x0000000000107805 */ /* 0x000fe4000001ff00 */
[C---:B------:R-:W-:Y:S02]  /*0920*/  LOP3.LUT R154, R96.reuse, 0xc0, RZ, 0xfc, !PT ;  /* 0x000000c0609a7812 */ /* 0x040fe400078efcff */
[----:B------:R-:W-:Y:S01]  /*0930*/  CS2R R18, SRZ ;  /* 0x0000000000127805 */ /* 0x000fe2000001ff00 */
[----:B0-----:R-:W-:Y:S01]  /*0940*/  UIADD3 UR33, UPT, UPT, -UR12, UR11, URZ ;  /* 0x0000000b0c217290 */ /* 0x001fe2000fffe1ff */
[C---:B------:R-:W-:Y:S02]  /*0950*/  LOP3.LUT R155, R96.reuse, 0xa0, RZ, 0xfc, !PT ;  /* 0x000000a0609b7812 */ /* 0x040fe400078efcff */
[----:B------:R-:W-:Y:S02]  /*0960*/  CS2R R20, SRZ ;  /* 0x0000000000147805 */ /* 0x000fe4000001ff00 */
[----:B------:R-:W-:-:S02]  /*0970*/  LOP3.LUT R156, R96, 0x80, RZ, 0xfc, !PT ;  /* 0x00000080609c7812 */ /* 0x000fc400078efcff */
[C---:B------:R-:W-:Y:S02]  /*0980*/  LOP3.LUT R157, R96.reuse, 0x60, RZ, 0xfc, !PT ;  /* 0x00000060609d7812 */ /* 0x040fe400078efcff */
[----:B------:R-:W-:Y:S01]  /*0990*/  ISETP.GE.AND P0, PT, R96, UR33, PT ;  /* 0x0000002160007c0c */ /* 0x000fe2000bf06270 */
[----:B------:R-:W-:Y:S01]  /*09a0*/  BAR.SYNC.DEFER_BLOCKING 0x0 ;  /* 0x0000000000007b1d */ /* 0x000fe20000010000 */
[----:B------:R-:W-:Y:S02]  /*09b0*/  ISETP.GE.AND P1, PT, R159, UR33, PT ;  /* 0x000000219f007c0c */ /* 0x000fe4000bf26270 */
[----:B------:R-:W-:Y:S02]  /*09c0*/  ISETP.GE.AND P2, PT, R154, UR33, PT ;  /* 0x000000219a007c0c */ /* 0x000fe4000bf46270 */
[----:B------:R-:W-:Y:S02]  /*09d0*/  LOP3.LUT R158, R96, 0x40, RZ, 0xfc, !PT ;  /* 0x00000040609e7812 */ /* 0x000fe400078efcff */
[----:B------:R-:W-:-:S02]  /*09e0*/  ISETP.GE.AND P3, PT, R155, UR33, PT ;  /* 0x000000219b007c0c */ /* 0x000fc4000bf66270 */
[----:B------:R-:W-:Y:S02]  /*09f0*/  ISETP.GE.AND P4, PT, R156, UR33, PT ;  /* 0x000000219c007c0c */ /* 0x000fe4000bf86270 */
[----:B------:R-:W-:Y:S02]  /*0a00*/  ISETP.GE.AND P5, PT, R157, UR33, PT ;  /* 0x000000219d007c0c */ /* 0x000fe4000bfa6270 */
[----:B------:R-:W-:Y:S02]  /*0a10*/  ISETP.GE.AND P6, PT, R158, UR33, PT ;  /* 0x000000219e007c0c */ /* 0x000fe4000bfc6270 */
[C---:B------:R-:W-:Y:S02]  /*0a20*/  LOP3.LUT R151, R96.reuse, 0x120, RZ, 0xfc, !PT ;  /* 0x0000012060977812 */ /* 0x040fe400078efcff */
[C---:B------:R-:W-:Y:S02]  /*0a30*/  LOP3.LUT R150, R96.reuse, 0x140, RZ, 0xfc, !PT ;  /* 0x0000014060967812 */ /* 0x040fe400078efcff */
[----:B------:R-:W-:-:S02]  /*0a40*/  LOP3.LUT R149, R96, 0x160, RZ, 0xfc, !PT ;  /* 0x0000016060957812 */ /* 0x000fc400078efcff */
[C---:B------:R-:W-:Y:S02]  /*0a50*/  LOP3.LUT R148, R96.reuse, 0x180, RZ, 0xfc, !PT ;  /* 0x0000018060947812 */ /* 0x040fe400078efcff */
[----:B------:R-:W-:Y:S01]  /*0a60*/  LOP3.LUT R147, R96, 0x1a0, RZ, 0xfc, !PT ;  /* 0x000001a060937812 */ /* 0x000fe200078efcff */
[----:B------:R-:W2:Y:S01]  /*0a70*/  @!P0 LDG.E R7, desc[UR30][R4.64] ;  /* 0x0000001e04078981 */ /* 0x000ea2000c1e1900 */
[----:B------:R-:W-:-:S03]  /*0a80*/  ISETP.GE.AND P0, PT, R153, UR33, PT ;  /* 0x0000002199007c0c */ /* 0x000fc6000bf06270 */
[----:B------:R-:W3:Y:S04]  /*0a90*/  @!P1 LDG.E R6, desc[UR30][R4.64+0x80] ;  /* 0x0000801e04069981 */ /* 0x000ee8000c1e1900 */
[----:B------:R-:W4:Y:S04]  /*0aa0*/  @!P2 LDG.E R13, desc[UR30][R4.64+0x300] ;  /* 0x0003001e040da981 */ /* 0x000f28000c1e1900 */
[----:B------:R-:W5:Y:S04]  /*0ab0*/  @!P3 LDG.E R10, desc[UR30][R4.64+0x280] ;  /* 0x0002801e040ab981 */ /* 0x000f68000c1e1900 */
[----:B------:R-:W4:Y:S01]  /*0ac0*/  @!P0 LDG.E R12, desc[UR30][R4.64+0x380] ;  /* 0x0003801e040c8981 */ /* 0x000f22000c1e1900 */
[----:B------:R-:W-:-:S02]  /*0ad0*/  ISETP.GE.AND P0, PT, R152, UR33, PT ;  /* 0x0000002198007c0c */ /* 0x000fc4000bf06270 */
[----:B------:R-:W-:Y:S01]  /*0ae0*/  ISETP.GE.AND P1, PT, R150, UR33, PT ;  /* 0x0000002196007c0c */ /* 0x000fe2000bf26270 */
[----:B------:R-:W5:Y:S01]  /*0af0*/  @!P4 LDG.E R11, desc[UR30][R4.64+0x200] ;  /* 0x0002001e040bc981 */ /* 0x000f62000c1e1900 */
[----:B------:R-:W-:Y:S02]  /*0b00*/  ISETP.GE.AND P2, PT, R149, UR33, PT ;  /* 0x0000002195007c0c */ /* 0x000fe4000bf46270 */
[----:B------:R-:W-:Y:S01]  /*0b10*/  ISETP.GE.AND P3, PT, R148, UR33, PT ;  /* 0x0000002194007c0c */ /* 0x000fe2000bf66270 */
[----:B------:R-:W4:Y:S01]  /*0b20*/  @!P5 LDG.E R8, desc[UR30][R4.64+0x180] ;  /* 0x0001801e0408d981 */ /* 0x000f22000c1e1900 */
[----:B------:R-:W-:-:S03]  /*0b30*/  ISETP.GE.AND P4, PT, R147, UR33, PT ;  /* 0x0000002193007c0c */ /* 0x000fc6000bf86270 */
[----:B------:R-:W5:Y:S04]  /*0b40*/  @!P6 LDG.E R9, desc[UR30][R4.64+0x100] ;  /* 0x0001001e0409e981 */ /* 0x000f68000c1e1900 */
[----:B------:R-:W4:Y:S01]  /*0b50*/  @!P0 LDG.E R15, desc[UR30][R4.64+0x400] ;  /* 0x0004001e040f8981 */ /* 0x000f22000c1e1900 */
[----:B------:R-:W-:Y:S02]  /*0b60*/  ISETP.GE.AND P0, PT, R151, UR33, PT ;  /* 0x0000002197007c0c */ /* 0x000fe4000bf06270 */
[----:B------:R-:W-:Y:S01]  /*0b70*/  ISETP.GE.AND P5, PT, R95, UR33, PT ;  /* 0x000000215f007c0c */ /* 0x000fe2000bfa6270 */
[----:B------:R-:W4:Y:S01]  /*0b80*/  @!P1 LDG.E R17, desc[UR30][R4.64+0x500] ;  /* 0x0005001e04119981 */ /* 0x000f22000c1e1900 */
[----:B------:R-:W-:-:S03]  /*0b90*/  ISETP.GE.AND P6, PT, R94, UR33, PT ;  /* 0x000000215e007c0c */ /* 0x000fc6000bfc6270 */
[----:B------:R-:W4:Y:S04]  /*0ba0*/  @!P2 LDG.E R16, desc[UR30][R4.64+0x580] ;  /* 0x0005801e0410a981 */ /* 0x000f28000c1e1900 */
[----:B------:R-:W4:Y:S04]  /*0bb0*/  @!P3 LDG.E R19, desc[UR30][R4.64+0x600] ;  /* 0x0006001e0413b981 */ /* 0x000f28000c1e1900 */
[----:B------:R-:W4:Y:S04]  /*0bc0*/  @!P0 LDG.E R14, desc[UR30][R4.64+0x480] ;  /* 0x0004801e040e8981 */ /* 0x000f28000c1e1900 */
[----:B------:R-:W4:Y:S04]  /*0bd0*/  @!P4 LDG.E R18, desc[UR30][R4.64+0x680] ;  /* 0x0006801e0412c981 */ /* 0x000f28000c1e1900 */
[----:B------:R-:W4:Y:S04]  /*0be0*/  @!P5 LDG.E R21, desc[UR30][R4.64+0x700] ;  /* 0x0007001e0415d981 */ /* 0x000f28000c1e1900 */
[----:B------:R0:W4:Y:S01]  /*0bf0*/  @!P6 LDG.E R20, desc[UR30][R4.64+0x780] ;  /* 0x0007801e0414e981 */ /* 0x000122000c1e1900 */
[----:B------:R-:W1:Y:S01]  /*0c00*/  S2R R23, SR_LANEID ;  /* 0x0000000000177919 */ /* 0x000e620000000000 */
[----:B------:R-:W0:Y:S01]  /*0c10*/  S2UR UR12, SR_CgaCtaId ;  /* 0x00000000000c79c3 */ /* 0x000e220000008800 */
[----:B------:R-:W-:-:S05]  /*0c20*/  IMAD.SHL.U32 R93, R97, 0x10, RZ ;  /* 0x00000010615d7824 */ /* 0x000fca00078e00ff */
[----:B------:R-:W-:Y:S01]  /*0c30*/  LOP3.LUT R22, R93, 0x3e00, RZ, 0xc0, !PT ;  /* 0x00003e005d167812 */ /* 0x000fe200078ec0ff */
[----:B------:R-:W-:-:S03]  /*0c40*/  UMOV UR11, 0x400 ;  /* 0x00000400000b7882 */ /* 0x000fc60000000000 */
[----:B-1----:R-:W-:Y:S01]  /*0c50*/  IADD3 R22, PT, PT, R22, R23, RZ ;  /* 0x0000001716167210 */ /* 0x002fe20007ffe0ff */
[----:B0-----:R-:W-:-:S04]  /*0c60*/  ULEA UR11, UR12, UR11, 0x18 ;  /* 0x0000000b0c0b7291 */ /* 0x001fc8000f8ec0ff */
[----:B------:R-:W-:Y:S02]  /*0c70*/  IMAD R24, R23, 0xf, R22 ;  /* 0x0000000f17187824 */ /* 0x000fe400078e0216 */
[C---:B------:R-:W-:Y:S02]  /*0c80*/  VIADD R23, R22.reuse, 0x20 ;  /* 0x0000002016177836 */ /* 0x040fe40000000000 */
[C---:B------:R-:W-:Y:S01]  /*0c90*/  VIADD R5, R22.reuse, 0x40 ;  /* 0x0000004016057836 */ /* 0x040fe20000000000 */
[C---:B------:R-:W-:Y:S01]  /*0ca0*/  IADD3 R25, PT, PT, R22.reuse, 0x60, RZ ;  /* 0x0000006016197810 */ /* 0x040fe20007ffe0ff */
[C---:B------:R-:W-:Y:S01]  /*0cb0*/  VIADD R27, R22.reuse, 0x80 ;  /* 0x00000080161b7836 */ /* 0x040fe20000000000 */
[CC--:B------:R-:W-:Y:S01]  /*0cc0*/  LEA.HI.SX32 R92, R22.reuse, R22.reuse, 0x1b ;  /* 0x00000016165c7211 */ /* 0x0c0fe200078fdaff */
[C---:B------:R-:W-:Y:S01]  /*0cd0*/  VIADD R29, R22.reuse, 0xa0 ;  /* 0x000000a0161d7836 */ /* 0x040fe20000000000 */
[-C--:B------:R-:W-:Y:S01]  /*0ce0*/  LEA.HI.SX32 R23, R23, R22.reuse, 0x1b ;  /* 0x0000001617177211 */ /* 0x080fe200078fdaff */
[C---:B------:R-:W-:Y:S01]  /*0cf0*/  VIADD R33, R22.reuse, 0xe0 ;  /* 0x000000e016217836 */ /* 0x040fe20000000000 */
[C---:B------:R-:W-:Y:S01]  /*0d00*/  IADD3 R31, PT, PT, R22.reuse, 0xc0, RZ ;  /* 0x000000c0161f7810 */ /* 0x040fe20007ffe0ff */
[----:B------:R-:W-:Y:S01]  /*0d10*/  VIADD R35, R22, 0x100 ;  /* 0x0000010016237836 */ /* 0x000fe20000000000 */
[----:B------:R-:W-:-:S02]  /*0d20*/  LEA.HI.SX32 R5, R5, R22, 0x1b ;  /* 0x0000001605057211 */ /* 0x000fc400078fdaff */
[-C--:B------:R-:W-:Y:S01]  /*0d30*/  LEA.HI.SX32 R25, R25, R22.reuse, 0x1b ;  /* 0x0000001619197211 */ /* 0x080fe200078fdaff */
[----:B------:R-:W-:Y:S01]  /*0d40*/  VIADD R39, R22, 0x140 ;  /* 0x0000014016277836 */ /* 0x000fe20000000000 */
[-C--:B------:R-:W-:Y:S02]  /*0d50*/  LEA.HI.SX32 R27, R27, R22.reuse, 0x1b ;  /* 0x000000161b1b7211 */ /* 0x080fe400078fdaff */
[----:B------:R-:W-:Y:S01]  /*0d60*/  LEA R92, R92, UR11, 0x2 ;  /* 0x0000000b5c5c7c11 */ /* 0x000fe2000f8e10ff */
[C---:B------:R-:W-:Y:S01]  /*0d70*/  VIADD R41, R22.reuse, 0x160 ;  /* 0x0000016016297836 */ /* 0x040fe20000000000 */
[----:B------:R-:W-:Y:S02]  /*0d80*/  IADD3 R37, PT, PT, R22, 0x120, RZ ;  /* 0x0000012016257810 */ /* 0x000fe40007ffe0ff */
[----:B------:R-:W-:Y:S02]  /*0d90*/  LEA.HI.SX32 R29, R29, R22, 0x1b ;  /* 0x000000161d1d7211 */ /* 0x000fe400078fdaff */
[----:B------:R-:W-:-:S02]  /*0da0*/  LEA R91, R23, UR11, 0x2 ;  /* 0x0000000b175b7c11 */ /* 0x000fc4000f8e10ff */
[-C--:B------:R-:W-:Y:S02]  /*0db0*/  LEA.HI.SX32 R31, R31, R22.reuse, 0x1b ;  /* 0x000000161f1f7211 */ /* 0x080fe400078fdaff */
[----:B------:R-:W-:Y:S01]  /*0dc0*/  LEA R90, R5, UR11, 0x2 ;  /* 0x0000000b055a7c11 */ /* 0x000fe2000f8e10ff */
[C---:B------:R-:W-:Y:S01]  /*0dd0*/  VIADD R45, R22.reuse, 0x1a0 ;  /* 0x000001a0162d7836 */ /* 0x040fe20000000000 */
[-C--:B------:R-:W-:Y:S02]  /*0de0*/  LEA.HI.SX32 R33, R33, R22.reuse, 0x1b ;  /* 0x0000001621217211 */ /* 0x080fe400078fdaff */
[----:B------:R-:W-:Y:S01]  /*0df0*/  LEA R89, R25, UR11, 0x2 ;  /* 0x0000000b19597c11 */ /* 0x000fe2000f8e10ff */
[C---:B------:R-:W-:Y:S01]  /*0e00*/  VIADD R47, R22.reuse, 0x1c0 ;  /* 0x000001c0162f7836 */ /* 0x040fe20000000000 */
[----:B------:R-:W-:Y:S02]  /*0e10*/  IADD3 R43, PT, PT, R22, 0x180, RZ ;  /* 0x00000180162b7810 */ /* 0x000fe40007ffe0ff */
        /* <DEDUP_REMOVED lines=14> */
[----:B------:R-:W-:Y:S02]  /*0f00*/  LEA R81, R41, UR11, 0x2 ;  /* 0x0000000b29517c11 */ /* 0x000fe4000f8e10ff */
[----:B------:R-:W-:Y:S02]  /*0f10*/  LEA R80, R43, UR11, 0x2 ;  /* 0x0000000b2b507c11 */ /* 0x000fe4000f8e10ff */
[----:B------:R-:W-:Y:S02]  /*0f20*/  LEA R79, R45, UR11, 0x2 ;  /* 0x0000000b2d4f7c11 */ /* 0x000fe4000f8e10ff */
[----:B------:R-:W-:Y:S01]  /*0f30*/  LEA R78, R47, UR11, 0x2 ;  /* 0x0000000b2f4e7c11 */ /* 0x000fe2000f8e10ff */
[----:B------:R-:W-:Y:S01]  /*0f40*/  VIADD R5, R24, 0x1 ;  /* 0x0000000118057836 */ /* 0x000fe20000000000 */
[----:B------:R-:W-:Y:S01]  /*0f50*/  IADD3 R49, PT, PT, R22, 0x1e0, RZ ;  /* 0x000001e016317810 */ /* 0x000fe20007ffe0ff */
[C---:B------:R-:W-:Y:S01]  /*0f60*/  VIADD R23, R24.reuse, 0x8 ;  /* 0x0000000818177836 */ /* 0x040fe20000000000 */
[C---:B------:R-:W-:Y:S01]  /*0f70*/  IADD3 R29, PT, PT, R24.reuse, 0xd, RZ ;  /* 0x0000000d181d7810 */ /* 0x040fe20007ffe0ff */
[C---:B------:R-:W-:Y:S01]  /*0f80*/  VIADD R25, R24.reuse, 0xa ;  /* 0x0000000a18197836 */ /* 0x040fe20000000000 */
[C---:B------:R-:W-:Y:S01]  /*0f90*/  IADD3 R33, PT, PT, R24.reuse, 0xf, RZ ;  /* 0x0000000f18217810 */ /* 0x040fe20007ffe0ff */
[----:B------:R-:W-:-:S02]  /*0fa0*/  VIADD R27, R24, 0xc ;  /* 0x0000000c181b7836 */ /* 0x000fc40000000000 */
[----:B------:R-:W-:Y:S01]  /*0fb0*/  VIADD R31, R24, 0xe ;  /* 0x0000000e181f7836 */ /* 0x000fe20000000000 */
[----:B------:R-:W-:Y:S02]  /*0fc0*/  LEA.HI.SX32 R49, R49, R22, 0x1b ;  /* 0x0000001631317211 */ /* 0x000fe400078fdaff */
        /* <DEDUP_REMOVED lines=18> */
[----:B------:R-:W-:Y:S02]  /*10f0*/  ISETP.GE.AND P0, PT, R96, UR33, PT ;  /* 0x0000002160007c0c */ /* 0x000fe4000bf06270 */
[----:B------:R-:W-:Y:S02]  /*1100*/  CS2R R34, SRZ ;  /* 0x0000000000227805 */ /* 0x000fe4000001ff00 */
[----:B------:R-:W-:Y:S02]  /*1110*/  P2R R30, PR, RZ, 0x2 ;  /* 0x00000002ff1e7803 */ /* 0x000fe40000000000 */
[----:B------:R-:W-:Y:S02]  /*1120*/  ISETP.GE.AND P1, PT, R159, UR33, PT ;  /* 0x000000219f007c0c */ /* 0x000fe4000bf26270 */
[----:B------:R-:W-:Y:S01]  /*1130*/  CS2R R22, SRZ ;  /* 0x0000000000167805 */ /* 0x000fe2000001ff00 */
[----:B--2---:R0:W-:Y:S04]  /*1140*/  STS [R92], R7 ;  /* 0x000000075c007388 */ /* 0x0041e80000000800 */
[----:B---3--:R-:W-:Y:S01]  /*1150*/  STS [R91+0x80], R6 ;  /* 0x000080065b007388 */ /* 0x008fe20000000800 */
[----:B0-----:R-:W-:-:S03]  /*1160*/  VIADD R7, R24, 0x2 ;  /* 0x0000000218077836 */ /* 0x001fc60000000000 */
[----:B-----5:R-:W-:Y:S04]  /*1170*/  STS [R90+0x100], R9 ;  /* 0x000100095a007388 */ /* 0x020fe80000000800 */
[----:B----4-:R-:W-:Y:S04]  /*1180*/  STS [R89+0x180], R8 ;  /* 0x0001800859007388 */ /* 0x010fe80000000800 */
[----:B------:R0:W-:Y:S04]  /*1190*/  STS [R88+0x200], R11 ;  /* 0x0002000b58007388 */ /* 0x0001e80000000800 */
[----:B------:R-:W-:Y:S04]  /*11a0*/  STS [R87+0x280], R10 ;  /* 0x0002800a57007388 */ /* 0x000fe80000000800 */
[----:B------:R-:W-:Y:S04]  /*11b0*/  STS [R86+0x300], R13 ;  /* 0x0003000d56007388 */ /* 0x000fe80000000800 */
[----:B------:R-:W-:Y:S04]  /*11c0*/  STS [R85+0x380], R12 ;  /* 0x0003800c55007388 */ /* 0x000fe80000000800 */
[----:B------:R1:W-:Y:S04]  /*11d0*/  STS [R84+0x400], R15 ;  /* 0x0004000f54007388 */ /* 0x0003e80000000800 */
[----:B------:R-:W-:Y:S04]  /*11e0*/  STS [R83+0x480], R14 ;  /* 0x0004800e53007388 */ /* 0x000fe80000000800 */
[----:B------:R2:W-:Y:S01]  /*11f0*/  STS [R82+0x500], R17 ;  /* 0x0005001152007388 */ /* 0x0005e20000000800 */
[----:B0-----:R-:W-:-:S03]  /*1200*/  VIADD R11, R24, 0x4 ;  /* 0x00000004180b7836 */ /* 0x001fc60000000000 */
[----:B------:R-:W-:Y:S01]  /*1210*/  STS [R81+0x580], R16 ;  /* 0x0005801051007388 */ /* 0x000fe20000000800 */
[----:B-1----:R-:W-:-:S03]  /*1220*/  VIADD R15, R24, 0x6 ;  /* 0x00000006180f7836 */ /* 0x002fc60000000000 */
[----:B------:R0:W-:Y:S01]  /*1230*/  STS [R80+0x600], R19 ;  /* 0x0006001350007388 */ /* 0x0001e20000000800 */
[----:B------:R-:W-:-:S03]  /*1240*/  IADD3 R9, PT, PT, R24, 0x3, RZ ;  /* 0x0000000318097810 */ /* 0x000fc60007ffe0ff */
[----:B------:R-:W-:Y:S01]  /*1250*/  STS [R79+0x680], R18 ;  /* 0x000680124f007388 */ /* 0x000fe20000000800 */
[C---:B------:R-:W-:Y:S02]  /*1260*/  IADD3 R13, PT, PT, R24.reuse, 0x5, RZ ;  /* 0x00000005180d7810 */ /* 0x040fe40007ffe0ff */
[C---:B--2---:R-:W-:Y:S01]  /*1270*/  IADD3 R17, PT, PT, R24.reuse, 0x7, RZ ;  /* 0x0000000718117810 */ /* 0x044fe20007ffe0ff */
[----:B------:R1:W-:Y:S01]  /*1280*/  STS [R78+0x700], R21 ;  /* 0x000700154e007388 */ /* 0x0003e20000000800 */
[C---:B0-----:R-:W-:Y:S02]  /*1290*/  IADD3 R19, PT, PT, R24.reuse, 0x9, RZ ;  /* 0x0000000918137810 */ /* 0x041fe40007ffe0ff */
[-C--:B------:R-:W-:Y:S02]  /*12a0*/  LEA.HI.SX32 R7, R7, R24.reuse, 0x1b ;  /* 0x0000001807077211 */ /* 0x080fe400078fdaff */
[----:B------:R-:W-:Y:S02]  /*12b0*/  LEA.HI.SX32 R9, R9, R24, 0x1b ;  /* 0x0000001809097211 */ /* 0x000fe400078fdaff */
[----:B-1----:R-:W-:-:S02]  /*12c0*/  IADD3 R21, PT, PT, R24, 0xb, RZ ;  /* 0x0000000b18157810 */ /* 0x002fc40007ffe0ff */
        /* <DEDUP_REMOVED lines=33> */
[----:B0-----:R-:W-:-:S05]  /*14e0*/  CS2R R20, SRZ ;  /* 0x0000000000147805 */ /* 0x001fca000001ff00 */
        /* <DEDUP_REMOVED lines=111> */
.L_x_3361:
[----:B------:R-:W-:Y:S05]  /*1be0*/  BSYNC.RECONVERGENT B0 ;  /* 0x0000000000007941 */ /* 0x000fea0003800200 */
.L_x_3360:
        /* <DEDUP_REMOVED lines=34> */
.L_x_3363:
[----:B------:R-:W-:Y:S05]  /*1e10*/  BSYNC.RECONVERGENT B0 ;  /* 0x0000000000007941 */ /* 0x000fea0003800200 */
.L_x_3362:
        /* <DEDUP_REMOVED lines=36> */
.L_x_3365:
[----:B------:R-:W-:Y:S05]  /*2060*/  BSYNC.RECONVERGENT B0 ;  /* 0x0000000000007941 */ /* 0x000fea0003800200 */
.L_x_3364:
        /* <DEDUP_REMOVED lines=34> */
.L_x_3367:
[----:B------:R-:W-:Y:S05]  /*2290*/  BSYNC.RECONVERGENT B0 ;  /* 0x0000000000007941 */ /* 0x000fea0003800200 */
.L_x_3366:
        /* <DEDUP_REMOVED lines=36> */
.L_x_3369:
[----:B------:R-:W-:Y:S05]  /*24e0*/  BSYNC.RECONVERGENT B0 ;  /* 0x0000000000007941 */ /* 0x000fea0003800200 */
.L_x_3368:
        /* <DEDUP_REMOVED lines=34> */
.L_x_3371:
[----:B------:R-:W-:Y:S05]  /*2710*/  BSYNC.RECONVERGENT B0 ;  /* 0x0000000000007941 */ /* 0x000fea0003800200 */
.L_x_3370:
        /* <DEDUP_REMOVED lines=36> */
.L_x_3373:
[----:B------:R-:W-:Y:S05]  /*2960*/  BSYNC.RECONVERGENT B0 ;  /* 0x0000000000007941 */ /* 0x000fea0003800200 */
.L_x_3372:
        /* <DEDUP_REMOVED lines=34> */
.L_x_3375:
[----:B------:R-:W-:Y:S05]  /*2b90*/  BSYNC.RECONVERGENT B0 ;  /* 0x0000000000007941 */ /* 0x000fea0003800200 */
.L_x_3374:
        /* <DEDUP_REMOVED lines=36> */
.L_x_3377:
[----:B------:R-:W-:Y:S05]  /*2de0*/  BSYNC.RECONVERGENT B0 ;  /* 0x0000000000007941 */ /* 0x000fea0003800200 */
.L_x_3376:
        /* <DEDUP_REMOVED lines=34> */
.L_x_3379:
[----:B------:R-:W-:Y:S05]  /*3010*/  BSYNC.RECONVERGENT B0 ;  /* 0x0000000000007941 */ /* 0x000fea0003800200 */
.L_x_3378:
        /* <DEDUP_REMOVED lines=39> */
.L_x_3381:
[----:B------:R-:W-:Y:S05]  /*3290*/  BSYNC.RECONVERGENT B0 ;  /* 0x0000000000007941 */ /* 0x000fea0003800200 */
.L_x_3380:
        /* <DEDUP_REMOVED lines=32> */
.L_x_3383:
[----:B------:R-:W-:Y:S05]  /*34a0*/  BSYNC.RECONVERGENT B0 ;  /* 0x0000000000007941 */ /* 0x000fea0003800200 */
.L_x_3382:
        /* <DEDUP_REMOVED lines=32> */
.L_x_3385:
[----:B------:R-:W-:Y:S05]  /*36b0*/  BSYNC.RECONVERGENT B0 ;  /* 0x0000000000007941 */ /* 0x000fea0003800200 */
.L_x_3384:
        /* <DEDUP_REMOVED lines=32> */
.L_x_3387:
[----:B------:R-:W-:Y:S05]  /*38c0*/  BSYNC.RECONVERGENT B0 ;  /* 0x0000000000007941 */ /* 0x000fea0003800200 */
.L_x_3386:
        /* <DEDUP_REMOVED lines=32> */
.L_x_3389:
[----:B------:R-:W-:Y:S05]  /*3ad0*/  BSYNC.RECONVERGENT B0 ;  /* 0x0000000000007941 */ /* 0x000fea0003800200 */
.L_x_3388:
        /* <DEDUP_REMOVED lines=32> */
.L_x_3391:
[----:B------:R-:W-:Y:S05]  /*3ce0*/  BSYNC.RECONVERGENT B0 ;  /* 0x0000000000007941 */ /* 0x000fea0003800200 */
.L_x_3390:
        /* <DEDUP_REMOVED lines=21> */
[----:B------:R-:W-:Y:S01]  /*3e40*/  ISETP.GE.AND P2, PT, R96, UR33, PT ;  /* 0x0000002160007c0c */ /* 0x000fe2000bf46270 */
[----:B------:R-:W-:Y:S01]  /*3e50*/  FMUL.FTZ R28, R19, R60 ;  /* 0x0000003c131c7220 */ /* 0x000fe20000410000 */
[----:B------:R-:W-:Y:S01]  /*3e60*/  IADD3 R0, P0, PT, R0, 0x400, RZ ;  /* 0x0000040000007810 */ /* 0x000fe20007f1e0ff */
[----:B------:R-:W-:Y:S01]  /*3e70*/  FMUL.FTZ R27, R18, R59 ;  /* 0x0000003b121b7220 */ /* 0x000fe20000410000 */
[----:B------:R-:W-:Y:S01]  /*3e80*/  LOP3.LUT R146, R146, 0xfffffdff, RZ, 0xc0, !PT ;  /* 0xfffffdff92927812 */ /* 0x000fe200078ec0ff */
[----:B------:R-:W-:Y:S01]  /*3e90*/  FMUL.FTZ R26, R17, R58 ;  /* 0x0000003a111a7220 */ /* 0x000fe20000410000 */
[----:B------:R-:W-:Y:S01]  /*3ea0*/  IADD3 R103, P1, PT, R0, UR24, RZ ;  /* 0x0000001800677c10 */ /* 0x000fe2000ff3e0ff */
[----:B------:R-:W-:Y:S02]  /*3eb0*/  IMAD.X R3, RZ, RZ, RZ, P0 ;  /* 0x000000ffff037224 */ /* 0x000fe400000e06ff */
[----:B------:R-:W-:Y:S01]  /*3ec0*/  FMUL.FTZ R25, R16, R57 ;  /* 0x0000003910197220 */ /* 0x000fe20000410000 */
[----:B------:R-:W-:Y:S01]  /*3ed0*/  FMUL.FTZ R24, R15, R56 ;  /* 0x000000380f187220 */ /* 0x000fe20000410000 */
[----:B------:R-:W-:Y:S01]  /*3ee0*/  FMUL.FTZ R23, R14, R55 ;  /* 0x000000370e177220 */ /* 0x000fe20000410000 */
[----:B------:R-:W-:Y:S01]  /*3ef0*/  FMUL.FTZ R22, R13, R54 ;  /* 0x000000360d167220 */ /* 0x000fe20000410000 */
[----:B------:R-:W-:Y:S01]  /*3f00*/  IADD3.X R108, PT, PT, R3, UR25, RZ, P1, !PT ;  /* 0x00000019036c7c10 */ /* 0x000fe20008ffe4ff */
[----:B------:R-:W-:Y:S01]  /*3f10*/  FMUL.FTZ R21, R12, R53 ;  /* 0x000000350c157220 */ /* 0x000fe20000410000 */
[----:B------:R-:W-:Y:S01]  /*3f20*/  @P2 LOP3.LUT R146, R146, 0x200, RZ, 0xfc, !PT ;  /* 0x0000020092922812 */ /* 0x000fe200078efcff */
[----:B------:R-:W-:Y:S01]  /*3f30*/  FMUL.FTZ R20, R11, R52 ;  /* 0x000000340b147220 */ /* 0x000fe20000410000 */
[----:B------:R-:W-:Y:S01]  /*3f40*/  IADD3 R2, P2, PT, R0, UR26, RZ ;  /* 0x0000001a00027c10 */ /* 0x000fe2000ff5e0ff */
[----:B0-----:R-:W-:Y:S01]  /*3f50*/  UISETP.LT.AND UP0, UPT, UR16, 0x1, UPT ;  /* 0x000000011000788c */ /* 0x001fe2000bf01270 */
[----:B------:R-:W-:Y:S01]  /*3f60*/  FMUL.FTZ R19, R10, R51 ;  /* 0x000000330a137220 */ /* 0x000fe20000410000 */
[----:B------:R-:W-:Y:S01]  /*3f70*/  FMUL.FTZ R18, R9, R50 ;  /* 0x0000003209127220 */ /* 0x000fe20000410000 */
[----:B------:R-:W-:Y:S01]  /*3f80*/  FMUL.FTZ R17, R8, R49 ;  /* 0x0000003108117220 */ /* 0x000fe20000410000 */
[----:B------:R-:W-:Y:S01]  /*3f90*/  USEL UR16, UR16, 0x1, !UP0 ;  /* 0x0000000110107887 */ /* 0x000fe2000c000000 */
[----:B------:R-:W-:Y:S01]  /*3fa0*/  FMUL.FTZ R16, R7, R48 ;  /* 0x0000003007107220 */ /* 0x000fe20000410000 */
[----:B------:R-:W-:Y:S01]  /*3fb0*/  FMUL.FTZ R15, R6, R47 ;  /* 0x0000002f060f7220 */ /* 0x000fe20000410000 */
[----:B------:R-:W-:Y:S01]  /*3fc0*/  FMUL.FTZ R14, R5, R46 ;  /* 0x0000002e050e7220 */ /* 0x000fe20000410000 */
[----:B------:R-:W-:Y:S01]  /*3fd0*/  FMUL.FTZ R0, R4, R45 ;  /* 0x0000002d04007220 */ /* 0x000fe20000410000 */
[----:B------:R-:W-:Y:S01]  /*3fe0*/  IADD3.X R3, PT, PT, R3, UR27, RZ, P2, !PT ;  /* 0x0000001b03037c10 */ /* 0x000fe200097fe4ff */
[----:B------:R-:W-:-:S02]  /*3ff0*/  UIMAD UR12, UR6, UR12, URZ ;  /* 0x0000000c060c72a4 */ /* 0x000fc4000f8e02ff */
[----:B------:R-:W-:Y:S01]  /*4000*/  UIADD3 UR15, UPT, UPT, UR11, 0x2120, URZ ;  /* 0x000021200b0f7890 */ /* 0x000fe2000fffe0ff */
[----:B------:R-:W0:Y:S01]  /*4010*/  LDCU.64 UR38, c[0x0][0x480] ;  /* 0x00009000ff2677ac */ /* 0x000e220008000a00 */
[----:B------:R-:W-:Y:S01]  /*4020*/  UIADD3 UR16, UPT, UPT, -UR16, URZ, URZ ;  /* 0x000000ff10107290 */ /* 0x000fe2000fffe1ff */
[----:B------:R-:W-:Y:S01]  /*4030*/  UMOV UR19, UR7 ;  /* 0x0000000700137c82 */ /* 0x000fe20008000000 */
[----:B------:R-:W-:-:S10]  /*4040*/  UMOV UR20, UR13 ;  /* 0x0000000d00147c82 */ /* 0x000fd40008000000 */
.L_x_3397:
[----:B------:R-:W-:Y:S02]  /*4050*/  ISETP.GE.AND P0, PT, R154, UR33, PT ;  /* 0x000000219a007c0c */ /* 0x000fe4000bf06270 */
[----:B------:R-:W-:Y:S02]  /*4060*/  CS2R R12, SRZ ;  /* 0x00000000000c7805 */ /* 0x000fe4000001ff00 */
[----:B------:R-:W-:Y:S02]  /*4070*/  ISETP.GE.AND P1, PT, R155, UR33, PT ;  /* 0x000000219b007c0c */ /* 0x000fe4000bf26270 */
[----:B------:R-:W-:Y:S02]  /*4080*/  CS2R R100, SRZ ;  /* 0x0000000000647805 */ /* 0x000fe4000001ff00 */
[----:B------:R-:W-:Y:S02]  /*4090*/  ISETP.GE.AND P2, PT, R156, UR33, PT ;  /* 0x000000219c007c0c */ /* 0x000fe4000bf46270 */
[----:B0-----:R-:W-:-:S02]  /*40a0*/  CS2R R10, SRZ ;  /* 0x00000000000a7805 */ /* 0x001fc4000001ff00 */
[----:B------:R-:W-:Y:S02]  /*40b0*/  ISETP.GE.AND P3, PT, R157, UR33, PT ;  /* 0x000000219d007c0c */ /* 0x000fe4000bf66270 */
[----:B------:R-:W-:Y:S02]  /*40c0*/  CS2R R8, SRZ ;  /* 0x0000000000087805 */ /* 0x000fe4000001ff00 */
[----:B------:R-:W-:Y:S02]  /*40d0*/  ISETP.GE.AND P4, PT, R158, UR33, PT ;  /* 0x000000219e007c0c */ /* 0x000fe4000bf86270 */
[----:B------:R-:W-:Y:S02]  /*40e0*/  CS2R R6, SRZ ;  /* 0x0000000000067805 */ /* 0x000fe4000001ff00 */
[----:B------:R-:W-:Y:S01]  /*40f0*/  LOP3.LUT P6, RZ, R146, 0x200, RZ, 0xc0, !PT ;  /* 0x0000020092ff7812 */ /* 0x000fe200078cc0ff */
[----:B------:R-:W-:Y:S01]  /*4100*/  HFMA2 R102, -RZ, RZ, 0, 0 ;  /* 0x00000000ff667431 */ /* 0x000fe200000001ff */
[----:B------:R-:W-:Y:S01]  /*4110*/  ISETP.GE.AND P5, PT, R159, UR33, PT ;  /* 0x000000219f007c0c */ /* 0x000fe2000bfa6270 */
[----:B------:R-:W2:Y:S01]  /*4120*/  @!P0 LDG.E R13, desc[UR30][R2.64+-0x100] ;  /* 0xffff001e020d8981 */ /* 0x000ea2000c1e1900 */
[----:B------:R-:W-:-:S02]  /*4130*/  ISETP.GE.AND P0, PT, R153, UR33, PT ;  /* 0x0000002199007c0c */ /* 0x000fc4000bf06270 */
[----:B------:R-:W-:Y:S02]  /*4140*/  CS2R R104, SRZ ;  /* 0x0000000000687805 */ /* 0x000fe4000001ff00 */
[----:B------:R-:W-:Y:S01]  /*4150*/  CS2R R106, SRZ ;  /* 0x00000000006a7805 */ /* 0x000fe2000001ff00 */
[----:B------:R-:W3:Y:S01]  /*4160*/  @!P1 LDG.E R10, desc[UR30][R2.64+-0x180] ;  /* 0xfffe801e020a9981 */ /* 0x000ee2000c1e1900 */
[----:B------:R-:W-:-:S03]  /*4170*/  IMAD.MOV.U32 R109, RZ, RZ, RZ ;  /* 0x000000ffff6d7224 */ /* 0x000fc600078e00ff */
[----:B------:R-:W4:Y:S04]  /*4180*/  @!P2 LDG.E R11, desc[UR30][R2.64+-0x200] ;  /* 0xfffe001e020ba981 */ /* 0x000f28000c1e1900 */
[----:B------:R-:W5:Y:S04]  /*4190*/  @!P3 LDG.E R8, desc[UR30][R2.64+-0x280] ;  /* 0xfffd801e0208b981 */ /* 0x000f68000c1e1900 */
[----:B------:R-:W2:Y:S01]  /*41a0*/  @!P0 LDG.E R12, desc[UR30][R2.64+-0x80] ;  /* 0xffff801e020c8981 */ /* 0x000ea2000c1e1900 */
[----:B------:R-:W-:Y:S02]  /*41b0*/  ISETP.GE.AND P0, PT, R152, UR33, PT ;  /* 0x0000002198007c0c */ /* 0x000fe4000bf06270 */
[----:B------:R-:W-:Y:S01]  /*41c0*/  ISETP.GE.AND P1, PT, R150, UR33, PT ;  /* 0x0000002196007c0c */ /* 0x000fe2000bf26270 */
[----:B------:R-:W3:Y:S01]  /*41d0*/  @!P4 LDG.E R9, desc[UR30][R2.64+-0x300] ;  /* 0xfffd001e0209c981 */ /* 0x000ee2000c1e1900 */
[----:B------:R-:W-:-:S02]  /*41e0*/  ISETP.GE.AND P2, PT, R149, UR33, PT ;  /* 0x0000002195007c0c */ /* 0x000fc4000bf46270 */
[----:B------:R-:W-:Y:S01]  /*41f0*/  ISETP.GE.AND P3, PT, R148, UR33, PT ;  /* 0x0000002194007c0c */ /* 0x000fe2000bf66270 */
[----:B------:R-:W4:Y:S01]  /*4200*/  @!P6 LDG.E R7, desc[UR30][R2.64+-0x400] ;  /* 0xfffc001e0207e981 */ /* 0x000f22000c1e1900 */
[----:B------:R-:W-:-:S03]  /*4210*/  ISETP.GE.AND P4, PT, R147, UR33, PT ;  /* 0x0000002193007c0c */ /* 0x000fc6000bf86270 */
[----:B------:R-:W5:Y:S04]  /*4220*/  @!P5 LDG.E R6, desc[UR30][R2.64+-0x380] ;  /* 0xfffc801e0206d981 */ /* 0x000f68000c1e1900 */
[----:B------:R-:W2:Y:S01]  /*4230*/  @!P0 LDG.E R101, desc[UR30][R2.64] ;  /* 0x0000001e02658981 */ /* 0x000ea2000c1e1900 */
[----:B------:R-:W-:Y:S02]  /*4240*/  ISETP.GE.AND P0, PT, R151, UR33, PT ;  /* 0x0000002197007c0c */ /* 0x000fe4000bf06270 */
[----:B------:R-:W-:Y:S01]  /*4250*/  ISETP.GE.AND P5, PT, R95, UR33, PT ;  /* 0x000000215f007c0c */ /* 0x000fe2000bfa6270 */
        /* <DEDUP_REMOVED lines=8> */
[----:B------:R-:W-:Y:S01]  /*42e0*/  IMAD.U32 R5, RZ, RZ, UR20 ;  /* 0x00000014ff057e24 */ /* 0x000fe2000f8e00ff */
[----:B------:R-:W-:-:S05]  /*42f0*/  MOV R4, UR19 ;  /* 0x0000001300047c02 */ /* 0x000fca0008000f00 */
[----:B------:R1:W2:Y:S01]  /*4300*/  LDG.E R5, desc[UR30][R4.64] ;  /* 0x0000001e04057981 */ /* 0x0002a2000c1e1900 */
[----:B------:R-:W-:Y:S02]  /*4310*/  P2R R111, PR, RZ, 0x1 ;  /* 0x00000001ff6f7803 */ /* 0x000fe40000000000 */
[----:B------:R-:W-:Y:S02]  /*4320*/  ISETP.GE.AND P0, PT, R96, UR33, PT ;  /* 0x0000002160007c0c */ /* 0x000fe4000bf06270 */
[----:B------:R-:W-:Y:S02]  /*4330*/  P2R R110, PR, RZ, 0x2 ;  /* 0x00000002ff6e7803 */ /* 0x000fe40000000000 */
[----:B------:R-:W-:Y:S01]  /*4340*/  ISETP.GE.AND P1, PT, R159, UR33, PT ;  /* 0x000000219f007c0c */ /* 0x000fe2000bf26270 */
[----:B-1----:R-:W-:Y:S01]  /*4350*/  IMAD.MOV.U32 R4, RZ, RZ, RZ ;  /* 0x000000ffff047224 */ /* 0x002fe200078e00ff */
[C---:B------:R-:W-:Y:S01]  /*4360*/  IADD3 R114, PT, PT, R93.reuse, 0x1, RZ ;  /* 0x000000015d727810 */ /* 0x040fe20007ffe0ff */
[----:B------:R-:W-:Y:S01]  /*4370*/  VIADD R113, R93, 0x2 ;  /* 0x000000025d717836 */ /* 0x000fe20000000000 */
[----:B------:R-:W1:Y:S01]  /*4380*/  S2R R162, SR_LANEID ;  /* 0x0000000000a27919 */ /* 0x000e620000000000 */
[----:B----4-:R-:W-:Y:S04]  /*4390*/  STS [R92], R7 ;  /* 0x000000075c007388 */ /* 0x010fe80000000800 */
[----:B-----5:R-:W-:Y:S04]  /*43a0*/  STS [R91+0x80], R6 ;  /* 0x000080065b007388 */ /* 0x020fe80000000800 */
[----:B---3--:R-:W-:Y:S04]  /*43b0*/  STS [R90+0x100], R9 ;  /* 0x000100095a007388 */ /* 0x008fe80000000800 */
[----:B------:R3:W-:Y:S04]  /*43c0*/  STS [R89+0x180], R8 ;  /* 0x0001800859007388 */ /* 0x0007e80000000800 */
[----:B------:R-:W-:Y:S04]  /*43d0*/  STS [R88+0x200], R11 ;  /* 0x0002000b58007388 */ /* 0x000fe80000000800 */
[----:B------:R-:W-:Y:S01]  /*43e0*/  STS [R87+0x280], R10 ;  /* 0x0002800a57007388 */ /* 0x000fe20000000800 */
[----:B---3--:R-:W-:Y:S01]  /*43f0*/  MOV R8, R103 ;  /* 0x0000006700087202 */ /* 0x008fe20000000f00 */
[----:B------:R-:W-:-:S02]  /*4400*/  HFMA2 R103, -RZ, RZ, 0, 0 ;  /* 0x00000000ff677431 */ /* 0x000fc400000001ff */
[----:B--2---:R-:W-:Y:S04]  /*4410*/  STS [R86+0x300], R13 ;  /* 0x0003000d56007388 */ /* 0x004fe80000000800 */
[----:B------:R-:W-:Y:S04]  /*4420*/  STS [R85+0x380], R12 ;  /* 0x0003800c55007388 */ /* 0x000fe80000000800 */
[----:B------:R-:W-:Y:S01]  /*4430*/  STS [R84+0x400], R101 ;  /* 0x0004006554007388 */ /* 0x000fe20000000800 */
[----:B------:R-:W-:-:S03]  /*4440*/  IMAD.MOV.U32 R9, RZ, RZ, R108 ;  /* 0x000000ffff097224 */ /* 0x000fc600078e006c */
        /* <DEDUP_REMOVED lines=8> */
[----:B------:R-:W3:Y:S01]  /*44d0*/  @!P0 LDG.E R103, desc[UR30][R8.64+-0x400] ;  /* 0xfffc001e08678981 */ /* 0x000ee2000c1e1900 */
[----:B------:R-:W-:Y:S02]  /*44e0*/  ISETP.GE.AND P0, PT, R158, UR33, PT ;  /* 0x000000219e007c0c */ /* 0x000fe4000bf06270 */
[----:B--2---:R-:W-:Y:S02]  /*44f0*/  CS2R R106, SRZ ;  /* 0x00000000006a7805 */ /* 0x004fe4000001ff00 */
[----:B------:R-:W-:Y:S02]  /*4500*/  CS2R R100, SRZ ;  /* 0x0000000000647805 */ /* 0x000fe4000001ff00 */
[----:B------:R-:W-:Y:S01]  /*4510*/  MOV R105, RZ ;  /* 0x000000ff00697202 */ /* 0x000fe20000000f00 */
[----:B------:R-:W-:Y:S01]  /*4520*/  IMAD.MOV.U32 R109, RZ, RZ, RZ ;  /* 0x000000ffff6d7224 */ /* 0x000fe200078e00ff */
[----:B------:R-:W-:Y:S01]  /*4530*/  CS2R R12, SRZ ;  /* 0x00000000000c7805 */ /* 0x000fe2000001ff00 */
[----:B------:R-:W-:Y:S01]  /*4540*/  HFMA2 R102, -RZ, RZ, 0, 0 ;  /* 0x00000000ff667431 */ /* 0x000fe200000001ff */
[----:B------:R-:W2:Y:S04]  /*4550*/  LDS R108, [R76+0x4] ;  /* 0x000004004c6c7984 */ /* 0x000ea80000000800 */
[----:B------:R-:W4:Y:S04]  /*4560*/  @!P1 LDG.E R100, desc[UR30][R8.64+-0x380] ;  /* 0xfffc801e08649981 */ /* 0x000f28000c1e1900 */
[----:B------:R-:W5:Y:S01]  /*4570*/  @!P0 LDG.E R107, desc[UR30][R8.64+-0x300] ;  /* 0xfffd001e086b8981 */ /* 0x000f62000c1e1900 */
[----:B------:R-:W-:-:S02]  /*4580*/  ISETP.GE.AND P0, PT, R156, UR33, PT ;  /* 0x000000219c007c0c */ /* 0x000fc4000bf06270 */
[----:B------:R-:W-:Y:S01]  /*4590*/  ISETP.GE.AND P1, PT, R157, UR33, PT ;  /* 0x000000219d007c0c */ /* 0x000fe2000bf26270 */
[----:B------:R-:W-:Y:S01]  /*45a0*/  FMUL.FTZ R5, R5, 1.4426950216293334961 ;  /* 0x3fb8aa3b05057820 */ /* 0x000fe20000410000 */
[----:B------:R-:W-:Y:S02]  /*45b0*/  CS2R R10, SRZ ;  /* 0x00000000000a7805 */ /* 0x000fe4000001ff00 */
[----:B------:R-:W-:Y:S01]  /*45c0*/  CS2R R6, SRZ ;  /* 0x0000000000067805 */ /* 0x000fe2000001ff00 */
[----:B------:R-:W-:Y:S04]  /*45d0*/  LDS R112, [R74+0xc] ;  /* 0x00000c004a707984 */ /* 0x000fe80000000800 */
[----:B------:R-:W5:Y:S04]  /*45e0*/  @!P3 LDG.E R101, desc[UR30][R8.64+0x200] ;  /* 0x0002001e0865b981 */ /* 0x000f68000c1e1900 */
[----:B------:R-:W5:Y:S01]  /*45f0*/  @!P0 LDG.E R105, desc[UR30][R8.64+-0x200] ;  /* 0xfffe001e08698981 */ /* 0x000f62000c1e1900 */
[----:B------:R-:W-:-:S03]  /*4600*/  ISETP.GE.AND P0, PT, R154, UR33, PT ;  /* 0x000000219a007c0c */ /* 0x000fc6000bf06270 */
[----:B------:R-:W5:Y:S01]  /*4610*/  @!P1 LDG.E R4, desc[UR30][R8.64+-0x280] ;  /* 0xfffd801e08049981 */ /* 0x000f62000c1e1900 */
[----:B------:R-:W-:Y:S01]  /*4620*/  ISETP.GE.AND P1, PT, R155, UR33, PT ;  /* 0x000000219b007c0c */ /* 0x000fe2000bf26270 */
[----:B------:R-:W-:Y:S02]  /*4630*/  FMUL.FTZ R104, R5, R59 ;  /* 0x0000003b05687220 */ /* 0x000fe40000410000 */
[----:B------:R-:W5:Y:S04]  /*4640*/  @!P2 LDG.E R6, desc[UR30][R8.64+0x180] ;  /* 0x0001801e0806a981 */ /* 0x000f68000c1e1900 */
[----:B------:R-:W5:Y:S04]  /*4650*/  @!P4 LDG.E R12, desc[UR30][R8.64+0x280] ;  /* 0x0002801e080cc981 */ /* 0x000f68000c1e1900 */
[----:B------:R-:W5:Y:S01]  /*4660*/  @!P0 LDG.E R109, desc[UR30][R8.64+-0x100] ;  /* 0xffff001e086d8981 */ /* 0x000f62000c1e1900 */
[----:B------:R-:W-:-:S03]  /*4670*/  ISETP.GE.AND P0, PT, R152, UR33, PT ;  /* 0x0000002198007c0c */ /* 0x000fc6000bf06270 */
[----:B------:R-:W5:Y:S01]  /*4680*/  @!P1 LDG.E R106, desc[UR30][R8.64+-0x180] ;  /* 0xfffe801e086a9981 */ /* 0x000f62000c1e1900 */
[----:B------:R-:W-:-:S03]  /*4690*/  ISETP.GE.AND P1, PT, R153, UR33, PT ;  /* 0x0000002199007c0c */ /* 0x000fc6000bf26270 */
[----:B------:R-:W5:Y:S04]  /*46a0*/  @!P5 LDG.E R7, desc[UR30][R8.64+0x300] ;  /* 0x0003001e0807d981 */ /* 0x000f68000c1e1900 */
[----:B------:R-:W-:Y:S04]  /*46b0*/  LDS R133, [R71+0x10] ;  /* 0x0000100047857984 */ /* 0x000fe80000000800 */
[----:B------:R-:W5:Y:S01]  /*46c0*/  @!P0 LDG.E R13, desc[UR30][R8.64] ;  /* 0x0000001e080d8981 */ /* 0x000f62000c1e1900 */
[----:B------:R-:W-:-:S03]  /*46d0*/  ISETP.NE.AND P0, PT, R111, RZ, PT ;  /* 0x000000ff6f00720c */ /* 0x000fc60003f05270 */
[----:B------:R-:W0:Y:S04]  /*46e0*/  LDS R111, [R73+0x8] ;  /* 0x00000800496f7984 */ /* 0x000e280000000800 */
[----:B------:R-:W5:Y:S01]  /*46f0*/  @!P1 LDG.E R102, desc[UR30][R8.64+-0x80] ;  /* 0xffff801e08669981 */ /* 0x000f62000c1e1900 */
[----:B------:R-:W-:Y:S01]  /*4700*/  ISETP.NE.AND P1, PT, R110, RZ, PT ;  /* 0x000000ff6e00720c */ /* 0x000fe20003f25270 */
[----:B------:R1:W0:Y:S02]  /*4710*/  MUFU.EX2 R117, R104 ;  /* 0x0000006800757308 */ /* 0x0002240000000800 */
[----:B------:R-:W-:Y:S04]  /*4720*/  LDS R143, [R63+0x30] ;  /* 0x000030003f8f7984 */ /* 0x000fe80000000800 */
[----:B------:R-:W5:Y:S01]  /*4730*/  @!P0 LDG.E R10, desc[UR30][R8.64+0x80] ;  /* 0x0000801e080a8981 */ /* 0x000f62000c1e1900 */
[----:B-1----:R-:W-:-:S05]  /*4740*/  IMAD.MOV.U32 R104, RZ, RZ, RZ ;  /* 0x000000ffff687224 */ /* 0x002fca00078e00ff */
[----:B------:R-:W5:Y:S01]  /*4750*/  @!P1 LDG.E R11, desc[UR30][R8.64+0x100] ;  /* 0x0001001e080b9981 */ /* 0x000f62000c1e1900 */
[----:B------:R-:W-:-:S03]  /*4760*/  FMUL.FTZ R110, R5, R58 ;  /* 0x0000003a056e7220 */ /* 0x000fc60000410000 */
[----:B------:R-:W5:Y:S01]  /*4770*/  @!P6 LDG.E R104, desc[UR30][R8.64+0x380] ;  /* 0x0003801e0868e981 */ /* 0x000f62000c1e1900 */
[----:B------:R1:W0:Y:S01]  /*4780*/  MUFU.EX2 R119, R110 ;  /* 0x0000006e00777308 */ /* 0x0002220000000800 */
[----:B------:R-:W-:Y:S01]  /*4790*/  ISETP.GE.U32.AND P4, PT, R114, UR33, PT ;  /* 0x0000002172007c0c */ /* 0x000fe2000bf86070 */
[----:B------:R-:W-:Y:S01]  /*47a0*/  FMUL.FTZ R115, R5, R57 ;  /* 0x0000003905737220 */ /* 0x000fe20000410000 */
[----:B------:R-:W0:Y:S01]  /*47b0*/  LDS R114, [R72+0x14] ;  /* 0x0000140048727984 */ /* 0x000e220000000800 */
[----:B-1----:R-:W-:-:S04]  /*47c0*/  IADD3 R110, PT, PT, R93, 0x3, RZ ;  /* 0x000000035d6e7810 */ /* 0x002fc80007ffe0ff */
[----:B------:R1:W0:Y:S01]  /*47d0*/  MUFU.EX2 R121, R115 ;  /* 0x0000007300797308 */ /* 0x0002220000000800 */
[----:B------:R-:W-:Y:S01]  /*47e0*/  ISETP.GE.U32.AND P1, PT, R110, UR33, PT ;  /* 0x000000216e007c0c */ /* 0x000fe2000bf26070 */
[----:B------:R-:W-:Y:S02]  /*47f0*/  VIADD R110, R93, 0x4 ;  /* 0x000000045d6e7836 */ /* 0x000fe40000000000 */
[----:B--2---:R-:W-:Y:S01]  /*4800*/  FMUL.FTZ R116, R27, R108 ;  /* 0x0000006c1b747220 */ /* 0x004fe20000410000 */
[C---:B------:R-:W-:Y:S01]  /*4810*/  IADD3 R108, PT, PT, R93.reuse, 0x7, RZ ;  /* 0x000000075d6c7810 */ /* 0x040fe20007ffe0ff */
[----:B-1----:R-:W1:Y:S01]  /*4820*/  LDS R115, [R69+0x18] ;  /* 0x0000180045737984 */ /* 0x002e620000000800 */
[----:B------:R-:W-:Y:S01]  /*4830*/  ISETP.GE.U32.AND P0, PT, R110, UR33, PT ;  /* 0x000000216e007c0c */ /* 0x000fe2000bf06070 */
[----:B------:R-:W-:Y:S01]  /*4840*/  VIADD R110, R93, 0x6 ;  /* 0x000000065d6e7836 */ /* 0x000fe20000000000 */
[----:B------:R-:W-:Y:S01]  /*4850*/  ISETP.GE.U32.AND P2, PT, R113, UR33, PT ;  /* 0x0000002171007c0c */ /* 0x000fe2000bf46070 */
[----:B0-----:R-:W-:Y:S01]  /*4860*/  FMUL.FTZ R118, R26, R111 ;  /* 0x0000006f1a767220 */ /* 0x001fe20000410000 */
[----:B------:R-:W-:Y:S01]  /*4870*/  IADD3 R113, PT, PT, R93, 0x5, RZ ;  /* 0x000000055d717810 */ /* 0x000fe20007ffe0ff */
[----:B------:R-:W0:Y:S01]  /*4880*/  LDS R111, [R67+0x20] ;  /* 0x00002000436f7984 */ /* 0x000e220000000800 */
[----:B------:R-:W-:-:S02]  /*4890*/  FSEL R116, R116, RZ, !P4 ;  /* 0x000000ff74747208 */ /* 0x000fc40006000000 */
[----:B------:R-:W-:Y:S02]  /*48a0*/  FSEL R117, R117, 1, !P4 ;  /* 0x3f80000075757808 */ /* 0x000fe40006000000 */
[----:B------:R-:W-:Y:S01]  /*48b0*/  ISETP.GE.U32.AND P4, PT, R108, UR33, PT ;  /* 0x000000216c007c0c */ /* 0x000fe2000bf86070 */
[----:B------:R-:W-:Y:S01]  /*48c0*/  VIADD R108, R93, 0x8 ;  /* 0x000000085d6c7836 */ /* 0x000fe20000000000 */
[----:B------:R-:W-:Y:S01]  /*48d0*/  ISETP.GE.U32.AND P5, PT, R110, UR33, PT ;  /* 0x000000216e007c0c */ /* 0x000fe2000bfa6070 */
[----:B------:R-:W-:Y:S01]  /*48e0*/  FMUL.FTZ R123, R5, R56 ;  /* 0x00000038057b7220 */ /* 0x000fe20000410000 */
[----:B------:R-:W-:Y:S01]  /*48f0*/  ISETP.GE.U32.AND P3, PT, R113, UR33, PT ;  /* 0x0000002171007c0c */ /* 0x000fe2000bf66070 */
[----:B------:R-:W2:Y:S01]  /*4900*/  LDS R110, [R70+0x1c] ;  /* 0x00001c00466e7984 */ /* 0x000ea20000000800 */
[----:B------:R-:W-:Y:S02]  /*4910*/  FSEL R118, R118, RZ, !P2 ;  /* 0x000000ff76767208 */ /* 0x000fe40005000000 */
[----:B------:R-:W-:Y:S01]  /*4920*/  FSEL R119, R119, 1, !P2 ;  /* 0x3f80000077777808 */ /* 0x000fe20005000000 */
[----:B------:R-:W2:Y:S01]  /*4930*/  LDS R113, [R75] ;  /* 0x000000004b717984 */ /* 0x000ea20000000800 */
[----:B------:R-:W-:Y:S01]  /*4940*/  ISETP.GE.U32.AND P2, PT, R108, UR33, PT ;  /* 0x000000216c007c0c */ /* 0x000fe2000bf46070 */
[----:B------:R-:W-:-:S02]  /*4950*/  FMUL.FTZ R125, R5, R55 ;  /* 0x00000037057d7220 */ /* 0x000fc40000410000 */
[----:B------:R-:W2:Y:S01]  /*4960*/  LDS R108, [R68+0x24] ;  /* 0x00002400446c7984 */ /* 0x000ea20000000800 */
[----:B------:R-:W1:Y:S01]  /*4970*/  MUFU.EX2 R123, R123 ;  /* 0x0000007b007b7308 */ /* 0x000e620000000800 */
[----:B------:R-:W-:Y:S01]  /*4980*/  FMUL.FTZ R127, R5, R54 ;  /* 0x00000036057f7220 */ /* 0x000fe20000410000 */
[----:B------:R-:W-:Y:S01]  /*4990*/  FMUL.FTZ R120, R25, R112 ;  /* 0x0000007019787220 */ /* 0x000fe20000410000 */
[----:B------:R-:W-:-:S05]  /*49a0*/  IADD3 R112, PT, PT, R93, 0x9, RZ ;  /* 0x000000095d707810 */ /* 0x000fca0007ffe0ff */
[----:B------:R-:W0:Y:S01]  /*49b0*/  MUFU.EX2 R125, R125 ;  /* 0x0000007d007d7308 */ /* 0x000e220000000800 */
[----:B------:R-:W-:Y:S01]  /*49c0*/  FMUL.FTZ R131, R5, R52 ;  /* 0x0000003405837220 */ /* 0x000fe20000410000 */
[----:B------:R-:W-:Y:S01]  /*49d0*/  FSEL R120, R120, RZ, !P1 ;  /* 0x000000ff78787208 */ /* 0x000fe20004800000 */
[----:B------:R-:W-:Y:S01]  /*49e0*/  FMUL.FTZ R122, R24, R133 ;  /* 0x00000085187a7220 */ /* 0x000fe20000410000 */
[----:B------:R-:W-:Y:S02]  /*49f0*/  FSEL R121, R121, 1, !P1 ;  /* 0x3f80000079797808 */ /* 0x000fe40004800000 */
[----:B------:R-:W-:Y:S02]  /*4a00*/  ISETP.GE.U32.AND P1, PT, R112, UR33, PT ;  /* 0x0000002170007c0c */ /* 0x000fe4000bf26070 */
[----:B------:R-:W2:Y:S01]  /*4a10*/  MUFU.EX2 R127, R127 ;  /* 0x0000007f007f7308 */ /* 0x000ea20000000800 */
[----:B------:R-:W-:Y:S02]  /*4a20*/  VIADD R112, R93, 0xa ;  /* 0x0000000a5d707836 */ /* 0x000fe40000000000 */
[----:B------:R-:W-:Y:S01]  /*4a30*/  FMUL.FTZ R129, R5, R53 ;  /* 0x0000003505817220 */ /* 0x000fe20000410000 */
[----:B------:R-:W-:Y:S01]  /*4a40*/  FSEL R122, R122, RZ, !P0 ;  /* 0x000000ff7a7a7208 */ /* 0x000fe20004000000 */
[----:B------:R-:W-:Y:S01]  /*4a50*/  FMUL.FTZ R114, R23, R114 ;  /* 0x0000007217727220 */ /* 0x000fe20000410000 */
[----:B-1----:R-:W-:-:S02]  /*4a60*/  FSEL R123, R123, 1, !P0 ;  /* 0x3f8000007b7b7808 */ /* 0x002fc40004000000 */
[----:B------:R-:W-:Y:S01]  /*4a70*/  ISETP.GE.U32.AND P0, PT, R112, UR33, PT ;  /* 0x0000002170007c0c */ /* 0x000fe2000bf06070 */
[----:B------:R-:W1:Y:S01]  /*4a80*/  MUFU.EX2 R131, R131 ;  /* 0x0000008300837308 */ /* 0x000e620000000800 */
[----:B------:R-:W-:Y:S01]  /*4a90*/  IADD3 R112, PT, PT, R93, 0xb, RZ ;  /* 0x0000000b5d707810 */ /* 0x000fe20007ffe0ff */
[----:B------:R-:W-:Y:S01]  /*4aa0*/  FMUL.FTZ R135, R5, R51 ;  /* 0x0000003305877220 */ /* 0x000fe20000410000 */
[----:B------:R-:W-:Y:S01]  /*4ab0*/  FSEL R124, R114, RZ, !P3 ;  /* 0x000000ff727c7208 */ /* 0x000fe20005800000 */
[----:B------:R-:W-:Y:S01]  /*4ac0*/  FMUL.FTZ R115, R22, R115 ;  /* 0x0000007316737220 */ /* 0x000fe20000410000 */
[----:B0-----:R-:W-:-:S03]  /*4ad0*/  FSEL R125, R125, 1, !P3 ;  /* 0x3f8000007d7d7808 */ /* 0x001fc60005800000 */
[----:B------:R-:W0:Y:S01]  /*4ae0*/  MUFU.EX2 R129, R129 ;  /* 0x0000008100817308 */ /* 0x000e220000000800 */
[----:B------:R-:W-:Y:S01]  /*4af0*/  ISETP.GE.U32.AND P3, PT, R112, UR33, PT ;  /* 0x0000002170007c0c */ /* 0x000fe2000bf66070 */
[----:B------:R-:W-:Y:S01]  /*4b00*/  VIADD R112, R93, 0xc ;  /* 0x0000000c5d707836 */ /* 0x000fe20000000000 */
[----:B------:R-:W-:Y:S01]  /*4b10*/  FSEL R126, R115, RZ, !P5 ;  /* 0x000000ff737e7208 */ /* 0x000fe20006800000 */
[----:B------:R-:W-:Y:S01]  /*4b20*/  FMUL.FTZ R111, R20, R111 ;  /* 0x0000006f146f7220 */ /* 0x000fe20000410000 */
[----:B--2---:R-:W-:Y:S01]  /*4b30*/  FSEL R127, R127, 1, !P5 ;  /* 0x3f8000007f7f7808 */ /* 0x004fe20006800000 */
[----:B------:R-:W-:Y:S02]  /*4b40*/  FMUL.FTZ R128, R21, R110 ;  /* 0x0000006e15807220 */ /* 0x000fe40000410000 */
[----:B------:R-:W2:Y:S01]  /*4b50*/  MUFU.EX2 R135, R135 ;  /* 0x0000008700877308 */ /* 0x000ea20000000800 */
[----:B------:R-:W-:Y:S01]  /*4b60*/  ISETP.GE.U32.AND P5, PT, R112, UR33, PT ;  /* 0x0000002170007c0c */ /* 0x000fe2000bfa6070 */
[----:B------:R-:W-:Y:S01]  /*4b70*/  FMUL.FTZ R112, R5, R60 ;  /* 0x0000003c05707220 */ /* 0x000fe20000410000 */
[----:B------:R-:W2:Y:S01]  /*4b80*/  LDS R115, [R65+0x28] ;  /* 0x0000280041737984 */ /* 0x000ea20000000800 */
[----:B------:R-:W-:Y:S01]  /*4b90*/  FSEL R130, R111, RZ, !P2 ;  /* 0x000000ff6f827208 */ /* 0x000fe20005000000 */
[----:B------:R-:W-:Y:S01]  /*4ba0*/  FMUL.FTZ R113, R28, R113 ;  /* 0x000000711c717220 */ /* 0x000fe20000410000 */
[----:B-1----:R-:W-:-:S02]  /*4bb0*/  FSEL R131, R131, 1, !P2 ;  /* 0x3f80000083837808 */ /* 0x002fc40005000000 */
[----:B------:R1:W1:Y:S01]  /*4bc0*/  MUFU.EX2 R134, R112 ;  /* 0x0000007000867308 */ /* 0x0002620000000800 */
[C---:B------:R-:W-:Y:S02]  /*4bd0*/  IADD3 R110, PT, PT, R93.reuse, 0xd, RZ ;  /* 0x0000000d5d6e7810 */ /* 0x040fe40007ffe0ff */
[----:B------:R-:W-:Y:S01]  /*4be0*/  ISETP.GE.U32.AND P2, PT, R93, UR33, PT ;  /* 0x000000215d007c0c */ /* 0x000fe2000bf46070 */
[----:B------:R-:W-:Y:S01]  /*4bf0*/  FMUL.FTZ R132, R19, R108 ;  /* 0x0000006c13847220 */ /* 0x000fe20000410000 */
[----:B------:R-:W-:Y:S01]  /*4c00*/  FSEL R128, R128, RZ, !P4 ;  /* 0x000000ff80807208 */ /* 0x000fe20006000000 */
[----:B------:R-:W1:Y:S01]  /*4c10*/  LDS R108, [R66+0x2c] ;  /* 0x00002c00426c7984 */ /* 0x000e620000000800 */
[----:B0-----:R-:W-:Y:S02]  /*4c20*/  FSEL R129, R129, 1, !P4 ;  /* 0x3f80000081817808 */ /* 0x001fe40006000000 */
[----:B------:R-:W-:Y:S01]  /*4c30*/  ISETP.GE.U32.AND P4, PT, R110, UR33, PT ;  /* 0x000000216e007c0c */ /* 0x000fe2000bf86070 */
[----:B------:R-:W-:Y:S01]  /*4c40*/  VIADD R110, R93, 0xe ;  /* 0x0000000e5d6e7836 */ /* 0x000fe20000000000 */
[----:B------:R-:W-:-:S02]  /*4c50*/  FSEL R133, R113, RZ, !P2 ;  /* 0x000000ff71857208 */ /* 0x000fc40005000000 */
[----:B------:R-:W-:Y:S02]  /*4c60*/  FSEL R132, R132, RZ, !P1 ;  /* 0x000000ff84847208 */ /* 0x000fe40004800000 */
[----:B--2---:R-:W-:Y:S01]  /*4c70*/  FSEL R135, R135, 1, !P1 ;  /* 0x3f80000087877808 */ /* 0x004fe20004800000 */
[----:B------:R-:W-:Y:S01]  /*4c80*/  FFMA.FTZ R111, R133, R117, R116 ;  /* 0x00000075856f7223 */ /* 0x000fe20000010074 */
[----:B------:R-:W-:Y:S02]  /*4c90*/  ISETP.GE.U32.AND P1, PT, R110, UR33, PT ;  /* 0x000000216e007c0c */ /* 0x000fe4000bf26070 */
[----:B------:R-:W0:Y:S01]  /*4ca0*/  LDS R110, [R64+0x34] ;  /* 0x00003400406e7984 */ /* 0x000e220000000800 */
[----:B-1----:R-:W-:Y:S01]  /*4cb0*/  IADD3 R112, PT, PT, R93, 0xf, RZ ;  /* 0x0000000f5d707810 */ /* 0x002fe20007ffe0ff */
[----:B------:R-:W-:Y:S01]  /*4cc0*/  FFMA.FTZ R113, R119, R111, R118 ;  /* 0x0000006f77717223 */ /* 0x000fe20000010076 */
[----:B------:R-:W-:Y:S01]  /*4cd0*/  FSEL R134, R134, 1, !P2 ;  /* 0x3f80000086867808 */ /* 0x000fe20005000000 */
[----:B------:R-:W1:Y:S01]  /*4ce0*/  LDS R111, [R61+0x38] ;  /* 0x000038003d6f7984 */ /* 0x000e620000000800 */
[----:B------:R-:W-:Y:S01]  /*4cf0*/  ISETP.GE.U32.AND P2, PT, R112, UR33, PT ;  /* 0x0000002170007c0c */ /* 0x000fe2000bf46070 */
[----:B------:R-:W-:-:S02]  /*4d00*/  FFMA.FTZ R112, R121, R113, R120 ;  /* 0x0000007179707223 */ /* 0x000fc40000010078 */
[----:B------:R-:W2:Y:S01]  /*4d10*/  LDS R113, [R62+0x3c] ;  /* 0x00003c003e717984 */ /* 0x000ea20000000800 */
[C---:B------:R-:W-:Y:S01]  /*4d20*/  FMUL.FTZ R137, R5.reuse, R50 ;  /* 0x0000003205897220 */ /* 0x040fe20000410000 */
[----:B------:R-:W-:Y:S01]  /*4d30*/  FMUL.FTZ R138, R5, R49 ;  /* 0x00000031058a7220 */ /* 0x000fe20000410000 */
[----:B------:R-:W-:Y:S01]  /*4d40*/  FFMA.FTZ R112, R123, R112, R122 ;  /* 0x000000707b707223 */ /* 0x000fe2000001007a */
[C---:B------:R-:W-:Y:S01]  /*4d50*/  FMUL.FTZ R139, R5.reuse, R48 ;  /* 0x00000030058b7220 */ /* 0x040fe20000410000 */
[C---:B------:R-:W-:Y:S01]  /*4d60*/  FMUL.FTZ R140, R5.reuse, R47 ;  /* 0x0000002f058c7220 */ /* 0x040fe20000410000 */
[C---:B------:R-:W-:Y:S01]  /*4d70*/  FMUL.FTZ R141, R5.reuse, R46 ;  /* 0x0000002e058d7220 */ /* 0x040fe20000410000 */
[----:B------:R-:W0:Y:S01]  /*4d80*/  MUFU.EX2 R137, R137 ;  /* 0x0000008900897308 */ /* 0x000e220000000800 */
[----:B------:R-:W-:Y:S01]  /*4d90*/  FMUL.FTZ R160, R5, R45 ;  /* 0x0000002d05a07220 */ /* 0x000fe20000410000 */
[----:B------:R-:W-:Y:S01]  /*4da0*/  FFMA.FTZ R5, R125, R112, R124 ;  /* 0x000000707d057223 */ /* 0x000fe2000001007c */
[----:B------:R-:W-:-:S03]  /*4db0*/  FMUL.FTZ R112, R134, R117 ;  /* 0x0000007586707220 */ /* 0x000fc60000410000 */
[----:B------:R-:W-:Y:S02]  /*4dc0*/  FFMA.FTZ R5, R127, R5, R126 ;  /* 0x000000057f057223 */ /* 0x000fe4000001007e */
[----:B------:R-:W1:Y:S01]  /*4dd0*/  MUFU.EX2 R138, R138 ;  /* 0x0000008a008a7308 */ /* 0x000e620000000800 */
[----:B------:R-:W-:Y:S01]  /*4de0*/  FMUL.FTZ R112, R119, R112 ;  /* 0x0000007077707220 */ /* 0x000fe20000410000 */
[----:B------:R-:W-:Y:S01]  /*4df0*/  FFMA.FTZ R5, R129, R5, R128 ;  /* 0x0000000581057223 */ /* 0x000fe20000010080 */
[----:B------:R-:W-:-:S05]  /*4e00*/  FMUL.FTZ R115, R18, R115 ;  /* 0x0000007312737220 */ /* 0x000fca0000410000 */
[----:B------:R-:W2:Y:S01]  /*4e10*/  MUFU.EX2 R139, R139 ;  /* 0x0000008b008b7308 */ /* 0x000ea20000000800 */
[----:B------:R-:W-:Y:S01]  /*4e20*/  FMUL.FTZ R112, R121, R112 ;  /* 0x0000007079707220 */ /* 0x000fe20000410000 */
[----:B------:R-:W-:Y:S01]  /*4e30*/  FFMA.FTZ R5, R131, R5, R130 ;  /* 0x0000000583057223 */ /* 0x000fe20000010082 */
[----:B------:R-:W-:-:S05]  /*4e40*/  FMUL.FTZ R108, R17, R108 ;  /* 0x0000006c116c7220 */ /* 0x000fca0000410000 */
[----:B------:R-:W2:Y:S01]  /*4e50*/  MUFU.EX2 R140, R140 ;  /* 0x0000008c008c7308 */ /* 0x000ea20000000800 */
[----:B------:R-:W-:Y:S01]  /*4e60*/  FSEL R136, R115, RZ, !P0 ;  /* 0x000000ff73887208 */ /* 0x000fe20004000000 */
[----:B------:R-:W-:Y:S01]  /*4e70*/  FMUL.FTZ R112, R123, R112 ;  /* 0x000000707b707220 */ /* 0x000fe20000410000 */
[----:B0-----:R-:W-:Y:S01]  /*4e80*/  FSEL R137, R137, 1, !P0 ;  /* 0x3f80000089897808 */ /* 0x001fe20004000000 */
[----:B------:R-:W-:-:S04]  /*4e90*/  FFMA.FTZ R5, R135, R5, R132 ;  /* 0x0000000587057223 */ /* 0x000fc80000010084 */
[----:B------:R-:W0:Y:S01]  /*4ea0*/  MUFU.EX2 R141, R141 ;  /* 0x0000008d008d7308 */ /* 0x000e220000000800 */
[----:B------:R-:W-:Y:S01]  /*4eb0*/  FMUL.FTZ R142, R16, R143 ;  /* 0x0000008f108e7220 */ /* 0x000fe20000410000 */
[----:B-1----:R-:W-:Y:S01]  /*4ec0*/  FSEL R138, R138, 1, !P3 ;  /* 0x3f8000008a8a7808 */ /* 0x002fe20005800000 */
[----:B------:R-:W-:Y:S01]  /*4ed0*/  FMUL.FTZ R112, R125, R112 ;  /* 0x000000707d707220 */ /* 0x000fe20000410000 */
[----:B------:R-:W-:Y:S01]  /*4ee0*/  FSEL R143, R108, RZ, !P3 ;  /* 0x000000ff6c8f7208 */ /* 0x000fe20005800000 */
[----:B------:R-:W-:-:S03]  /*4ef0*/  FFMA.FTZ R5, R137, R5, R136 ;  /* 0x0000000589057223 */ /* 0x000fc60000010088 */
[----:B------:R-:W1:Y:S01]  /*4f00*/  MUFU.EX2 R160, R160 ;  /* 0x000000a000a07308 */ /* 0x000e620000000800 */
[----:B------:R-:W-:Y:S01]  /*4f10*/  FMUL.FTZ R110, R15, R110 ;  /* 0x0000006e0f6e7220 */ /* 0x000fe20000410000 */
[----:B--2---:R-:W-:Y:S01]  /*4f20*/  FSEL R139, R139, 1, !P5 ;  /* 0x3f8000008b8b7808 */ /* 0x004fe20006800000 */
[----:B------:R-:W-:Y:S01]  /*4f30*/  FMUL.FTZ R112, R127, R112 ;  /* 0x000000707f707220 */ /* 0x000fe20000410000 */
[----:B------:R-:W-:Y:S01]  /*4f40*/  FSEL R142, R142, RZ, !P5 ;  /* 0x000000ff8e8e7208 */ /* 0x000fe20006800000 */
[----:B------:R-:W-:Y:S01]  /*4f50*/  FFMA.FTZ R5, R138, R5, R143 ;  /* 0x000000058a057223 */ /* 0x000fe2000001008f */
[----:B------:R-:W-:Y:S01]  /*4f60*/  FMUL.FTZ R111, R14, R111 ;  /* 0x0000006f0e6f7220 */ /* 0x000fe20000410000 */
        /* <DEDUP_REMOVED lines=11> */
[----:B-1----:R-:W-:Y:S01]  /*5020*/  FSEL R160, R160, 1, !P2 ;  /* 0x3f800000a0a07808 */ /* 0x002fe20005000000 */
        /* <DEDUP_REMOVED lines=28> */
[----:B------:R-:W-:-:S03]  /*51f0*/  ISETP.GE.AND P1, PT, R162, 0x8, PT ;  /* 0x00000008a200780c */ /* 0x000fc60003f26270 */
[----:B---3--:R-:W-:Y:S01]  /*5200*/  STS [R92+0x1080], R103 ;  /* 0x001080675c007388 */ /* 0x008fe20000000800 */
[----:B------:R-:W2:Y:S03]  /*5210*/  S2UR UR18, SR_CgaCtaId ;  /* 0x00000000001279c3 */ /* 0x000ea60000008800 */
[----:B----4-:R-:W-:Y:S04]  /*5220*/  STS [R91+0x1100], R100 ;  /* 0x001100645b007388 */ /* 0x010fe80000000800 */
[----:B-----5:R-:W-:Y:S04]  /*5230*/  STS [R90+0x1180], R107 ;  /* 0x0011806b5a007388 */ /* 0x020fe80000000800 */
[----:B------:R3:W-:Y:S01]  /*5240*/  STS [R89+0x1200], R4 ;  /* 0x0012000459007388 */ /* 0x0007e20000000800 */
[----:B0-----:R-:W-:-:S03]  /*5250*/  FFMA.FTZ R111, R5, R111, R112 ;  /* 0x0000006f056f7223 */ /* 0x001fc60000010070 */
[----:B------:R-:W-:Y:S01]  /*5260*/  STS [R88+0x1280], R105 ;  /* 0x0012806958007388 */ /* 0x000fe20000000800 */
[----:B-1----:R-:W-:Y:S01]  /*5270*/  @P1 FMUL.FTZ R5, R5, R108 ;  /* 0x0000006c05051220 */ /* 0x002fe20000410000 */
[----:B---3--:R-:W-:Y:S02]  /*5280*/  FSEL R4, R112, R111, !P1 ;  /* 0x0000006f70047208 */ /* 0x008fe40004800000 */
[----:B------:R-:W-:Y:S04]  /*5290*/  STS [R87+0x1300], R106 ;  /* 0x0013006a57007388 */ /* 0x000fe80000000800 */
[----:B------:R-:W-:Y:S04]  /*52a0*/  SHFL.UP PT, R106, R5, 0x10, RZ ;  /* 0x06000000056a7989 */ /* 0x000fe800000e00ff */
[----:B------:R-:W0:Y:S01]  /*52b0*/  SHFL.UP PT, R107, R4, 0x10, RZ ;  /* 0x06000000046b7989 */ /* 0x000e2200000e00ff */
[----:B------:R-:W-:-:S02]  /*52c0*/  ISETP.NE.AND P0, PT, RZ, UR6, PT ;  /* 0x00000006ff007c0c */ /* 0x000fc4000bf05270 */
[----:B------:R-:W-:Y:S02]  /*52d0*/  LOP3.LUT R110, R97, 0x1f, RZ, 0xc0, !PT ;  /* 0x0000001f616e7812 */ /* 0x000fe400078ec0ff */
[----:B------:R-:W-:Y:S01]  /*52e0*/  ISETP.NE.AND P2, PT, R162, 0x1f, PT ;  /* 0x0000001fa200780c */ /* 0x000fe20003f45270 */
[----:B------:R-:W-:Y:S01]  /*52f0*/  STS [R86+0x1380], R109 ;  /* 0x0013806d56007388 */ /* 0x000fe20000000800 */
[----:B------:R-:W-:Y:S01]  /*5300*/  ISETP.NE.OR P0, PT, R110, RZ, !P0 ;  /* 0x000000ff6e00720c */ /* 0x000fe20004705670 */
[----:B------:R-:W-:Y:S02]  /*5310*/  UMOV UR11, 0x400 ;  /* 0x00000400000b7882 */ /* 0x000fe40000000000 */
[----:B------:R-:W-:Y:S01]  /*5320*/  STS [R85+0x1400], R102 ;  /* 0x0014006655007388 */ /* 0x000fe20000000800 */
[----:B--2---:R-:W-:Y:S01]  /*5330*/  ULEA UR11, UR18, UR11, 0x18 ;  /* 0x0000000b120b7291 */ /* 0x004fe2000f8ec0ff */
[----:B------:R-:W-:Y:S02]  /*5340*/  SHF.R.U32.HI R163, RZ, 0x5, R97 ;  /* 0x00000005ffa37819 */ /* 0x000fe40000011661 */
[----:B------:R-:W-:Y:S04]  /*5350*/  STS [R84+0x1480], R13 ;  /* 0x0014800d54007388 */ /* 0x000fe80000000800 */
[----:B------:R1:W-:Y:S04]  /*5360*/  STS [R83+0x1500], R10 ;  /* 0x0015000a53007388 */ /* 0x0003e80000000800 */
[----:B------:R2:W-:Y:S04]  /*5370*/  STS [R82+0x1580], R11 ;  /* 0x0015800b52007388 */ /* 0x0005e80000000800 */
[----:B------:R3:W-:Y:S01]  /*5380*/  STS [R81+0x1600], R6 ;  /* 0x0016000651007388 */ /* 0x0007e20000000800 */
[----:B-1----:R-:W-:-:S03]  /*5390*/  IMAD.MOV.U32 R10, RZ, RZ, 0x3f800000 ;  /* 0x3f800000ff0a7424 */ /* 0x002fc600078e00ff */
[----:B------:R-:W-:Y:S01]  /*53a0*/  STS [R80+0x1680], R101 ;  /* 0x0016806550007388 */ /* 0x000fe20000000800 */
[----:B--2---:R-:W-:Y:S01]  /*53b0*/  MOV R11, RZ ;  /* 0x000000ff000b7202 */ /* 0x004fe20000000f00 */
[----:B0-----:R-:W-:Y:S02]  /*53c0*/  FFMA.FTZ R13, R5, R107, R4 ;  /* 0x0000006b050d7223 */ /* 0x001fe40000010004 */
[----:B------:R0:W-:Y:S01]  /*53d0*/  STS [R79+0x1700], R12 ;  /* 0x0017000c4f007388 */ /* 0x0001e20000000800 */
[----:B---3--:R-:W-:-:S03]  /*53e0*/  @!P2 LEA R6, R163, UR11, 0x3 ;  /* 0x0000000ba306ac11 */ /* 0x008fc6000f8e18ff */
[----:B------:R-:W-:Y:S04]  /*53f0*/  STS [R78+0x1780], R7 ;  /* 0x001780074e007388 */ /* 0x000fe80000000800 */
[----:B------:R-:W-:Y:S01]  /*5400*/  STS [R77+0x1800], R104 ;  /* 0x001800684d007388 */ /* 0x000fe20000000800 */
[----:B------:R-:W-:Y:S01]  /*5410*/  NOP ;  /* 0x0000000000007918 */ /* 0x000fe20000000000 */
[----:B0-----:R-:W-:Y:S02]  /*5420*/  FMUL.FTZ R12, R5, R106 ;  /* 0x0000006a050c7220 */ /* 0x001fe40000410000 */
        /* <DEDUP_REMOVED lines=21> */
[----:B------:R-:W-:Y:S02]  /*5580*/  FSEL R165, R4, R13, !P1 ;  /* 0x0000000d04a57208 */ /* 0x000fe40004800000 */
        /* <DEDUP_REMOVED lines=25> */
.L_x_3394:
[----:B------:R-:W-:Y:S05]  /*5720*/  BSYNC.RECONVERGENT B0 ;  /* 0x0000000000007941 */ /* 0x000fea0003800200 */
.L_x_3393:
        /* <DEDUP_REMOVED lines=31> */
.L_x_3396:
[----:B------:R-:W-:Y:S05]  /*5920*/  BSYNC.RECONVERGENT B0 ;  /* 0x0000000000007941 */ /* 0x000fea0003800200 */
.L_x_3395:
[----:B------:R-:W-:Y:S01]  /*5930*/  ULEA UR19, UP0, UR10, UR19, 0x2 ;  /* 0x000000130a137291 */ /* 0x000fe2000f8010ff */
[----:B------:R-:W-:Y:S01]  /*5940*/  FFMA.FTZ R42, R103, R118, R42 ;  /* 0x00000076672a7223 */ /* 0x000fe2000001002a */
[----:B------:R-:W-:Y:S01]  /*5950*/  UIADD3 UR16, UPT, UPT, UR16, 0x1, URZ ;  /* 0x0000000110107890 */ /* 0x000fe2000fffe0ff */
[----:B------:R-:W-:Y:S01]  /*5960*/  IMAD.U32 R103, RZ, RZ, UR28 ;  /* 0x0000001cff677e24 */ /* 0x000fe2000f8e00ff */
[----:B------:R-:W-:Y:S01]  /*5970*/  UIADD3.X UR20, UPT, UPT, UR20, UR23, URZ, UP0, !UPT ;  /* 0x0000001714147290 */ /* 0x000fe200087fe4ff */
[----:B-1----:R-:W-:Y:S01]  /*5980*/  MOV R5, UR32 ;  /* 0x0000002000057c02 */ /* 0x002fe20008000f00 */
[----:B------:R-:W-:Y:S01]  /*5990*/  UISETP.NE.AND UP0, UPT, UR16, URZ, UPT ;  /* 0x000000ff1000728c */ /* 0x000fe2000bf05270 */
        /* <DEDUP_REMOVED lines=22> */
.L_x_3392:
[----:B------:R-:W-:Y:S01]  /*5b00*/  ISETP.NE.AND P0, PT, R97, RZ, PT ;  /* 0x000000ff6100720c */ /* 0x000fe20003f05270 */
[----:B------:R-:W-:Y:S01]  /*5b10*/  BAR.SYNC.DEFER_BLOCKING 0x0 ;  /* 0x0000000000007b1d */ /* 0x000fe20000010000 */
[----:B------:R-:W-:Y:S01]  /*5b20*/  USHF.L.U32 UR12, UR6, 0xa, URZ ;  /* 0x0000000a060c7899 */ /* 0x000fe200080006ff */
[C---:B------:R-:W-:Y:S01]  /*5b30*/  LOP3.LUT R6, R96.reuse, 0x20, RZ, 0xfc, !PT ;  /* 0x0000002060067812 */ /* 0x040fe200078efcff */
[----:B------:R-:W-:Y:S01]  /*5b40*/  UIADD3 UR26, UP0, UPT, UR26, 0x1000, URZ ;  /* 0x000010001a1a7890 */ /* 0x000fe2000ff1e0ff */
[----:B------:R-:W-:Y:S01]  /*5b50*/  LOP3.LUT R8, R96, 0x40, RZ, 0xfc, !PT ;  /* 0x0000004060087812 */ /* 0x000fe200078efcff */
[----:B------:R-:W-:Y:S01]  /*5b60*/  UIADD3 UR6, UPT, UPT, UR6, 0x1, URZ ;  /* 0x0000000106067890 */ /* 0x000fe2000fffe0ff */
[----:B------:R-:W1:Y:S01]  /*5b70*/  LDCU.64 UR18, c[0x0][0x478] ;  /* 0x00008f00ff1277ac */ /* 0x000e620008000a00 */
[----:B------:R-:W-:Y:S01]  /*5b80*/  MOV R3, UR12 ;  /* 0x0000000c00037c02 */ /* 0x000fe20008000f00 */
[----:B------:R-:W-:-:S04]  /*5b90*/  UIADD3.X UR27, UPT, UPT, URZ, UR27, URZ, UP0, !UPT ;  /* 0x0000001bff1b7290 */ /* 0x000fc800087fe4ff */
[----:B------:R-:W2:Y:S01]  /*5ba0*/  @!P0 LDC R0, c[0x0][0x388] ;  /* 0x0000e200ff008b82 */ /* 0x000ea20000000800 */
[----:B------:R-:W-:Y:S02]  /*5bb0*/  UIADD3 UR24, UP1, UPT, UR24, 0x1000, URZ ;  /* 0x0000100018187890 */ /* 0x000fe4000ff3e0ff */
[----:B------:R-:W-:Y:S02]  /*5bc0*/  UIADD3 UR34, UP2, UPT, UR34, 0x1000, URZ ;  /* 0x0000100022227890 */ /* 0x000fe4000ff5e0ff */
[----:B------:R-:W-:Y:S02]  /*5bd0*/  UIADD3 UR35, UP3, UPT, UR35, 0x1000, URZ ;  /* 0x0000100023237890 */ /* 0x000fe4000ff7e0ff */
[----:B------:R-:W-:Y:S02]  /*5be0*/  UIADD3.X UR25, UPT, UPT, URZ, UR25, URZ, UP1, !UPT ;  /* 0x00000019ff197290 */ /* 0x000fe40008ffe4ff */
        /* <DEDUP_REMOVED lines=38> */
[----:B------:R-:W-:-:S02]  /*5e50*/  IADD3 R0, P0, P1, R96, UR8, R3 ;  /* 0x0000000860007c10 */ /* 0x000fc4000f91e003 */
[----:B0-----:R-:W-:Y:S02]  /*5e60*/  LOP3.LUT R4, R96, 0x80, RZ, 0xfc, !PT ;  /* 0x0000008060047812 */ /* 0x001fe400078efcff */
[----:B------:R-:W-:Y:S02]  /*5e70*/  IADD3.X R3, PT, PT, RZ, UR17, RZ, P0, P1 ;  /* 0x00000011ff037c10 */ /* 0x000fe400087e24ff */
[----:B-1----:R-:W-:-:S04]  /*5e80*/  LEA R2, P0, R0, UR18, 0x2 ;  /* 0x0000001200027c11 */ /* 0x002fc8000f8010ff */
[----:B------:R-:W-:Y:S02]  /*5e90*/  LEA.HI.X R3, R0, UR19, R3, 0x2, P0 ;  /* 0x0000001300037c11 */ /* 0x000fe400080f1403 */
[C---:B------:R-:W-:Y:S01]  /*5ea0*/  LOP3.LUT R0, R96.reuse, 0xc0, RZ, 0xfc, !PT ;  /* 0x000000c060007812 */ /* 0x040fe200078efcff */
[----:B------:R-:W0:Y:S01]  /*5eb0*/  LDS R21, [UR11+0x1080] ;  /* 0x0010800bff157984 */ /* 0x000e220008000800 */
[----:B------:R-:W1:Y:S02]  /*5ec0*/  LDCU UR11, c[0x0][0x394] ;  /* 0x00007280ff0b77ac */ /* 0x000e640008000800 */
[----:B-1----:R-:W-:Y:S01]  /*5ed0*/  UISETP.NE.AND UP0, UPT, UR6, UR11, UPT ;  /* 0x0000000b0600728c */ /* 0x002fe2000bf05270 */
[-C--:B0-----:R-:W-:Y:S02]  /*5ee0*/  ISETP.GE.AND P3, PT, R96, R21.reuse, PT ;  /* 0x000000156000720c */ /* 0x081fe40003f66270 */
[----:B------:R-:W-:Y:S02]  /*5ef0*/  ISETP.GE.AND P4, PT, R6, R21, PT ;  /* 0x000000150600720c */ /* 0x000fe40003f86270 */
[----:B------:R-:W-:-:S02]  /*5f00*/  LOP3.LUT R6, R96, 0x60, RZ, 0xfc, !PT ;  /* 0x0000006060067812 */ /* 0x000fc400078efcff */
[-C--:B------:R-:W-:Y:S02]  /*5f10*/  ISETP.GE.AND P5, PT, R8, R21.reuse, PT ;  /* 0x000000150800720c */ /* 0x080fe40003fa6270 */
[-C--:B------:R-:W-:Y:S02]  /*5f20*/  ISETP.GE.AND P6, PT, R6, R21.reuse, PT ;  /* 0x000000150600720c */ /* 0x080fe40003fc6270 */
[-C--:B------:R-:W-:Y:S02]  /*5f30*/  ISETP.GE.AND P0, PT, R4, R21.reuse, PT ;  /* 0x000000150400720c */ /* 0x080fe40003f06270 */
[----:B------:R-:W-:Y:S01]  /*5f40*/  ISETP.GE.AND P2, PT, R0, R21, PT ;  /* 0x000000150000720c */ /* 0x000fe20003f46270 */
[----:B------:R0:W-:Y:S01]  /*5f50*/  @!P3 STG.E desc[UR30][R2.64], R5 ;  /* 0x000000050200b986 */ /* 0x0001e2000c10191e */
[C---:B------:R-:W-:Y:S02]  /*5f60*/  LOP3.LUT R8, R96.reuse, 0xa0, RZ, 0xfc, !PT ;  /* 0x000000a060087812 */ /* 0x040fe400078efcff */
[C---:B------:R-:W-:Y:S01]  /*5f70*/  LOP3.LUT R0, R96.reuse, 0xe0, RZ, 0xfc, !PT ;  /* 0x000000e060007812 */ /* 0x040fe200078efcff */
        /* <DEDUP_REMOVED lines=14> */
[C---:B------:R-:W-:Y:S01]  /*6060*/  LOP3.LUT R0, R96.reuse, 0x180, RZ, 0xfc, !PT ;  /* 0x0000018060007812 */ /* 0x040fe200078efcff */
[----:B------:R0:W-:Y:S01]  /*6070*/  @!P2 STG.E desc[UR30][R2.64+0x300], R11 ;  /* 0x0003000b0200a986 */ /* 0x0001e2000c10191e */
[----:B------:R-:W-:Y:S02]  /*6080*/  LOP3.LUT R4, R96, 0x1a0, RZ, 0xfc, !PT ;  /* 0x000001a060047812 */ /* 0x000fe400078efcff */
[-C--:B------:R-:W-:Y:S01]  /*6090*/  ISETP.GE.AND P5, PT, R6, R21.reuse, PT ;  /* 0x000000150600720c */ /* 0x080fe20003fa6270 */
        /* <DEDUP_REMOVED lines=15> */
.L_x_3399:
        /* <DEDUP_REMOVED lines=15> */
.L_x_5046:


//--------------------- .text._Z25selective_scan_fwd_kernelI32Selective_Scan_fwd_kernel_traitsILi64ELi16ELi1ELb0ELb1ELb1ELb1EffEEv13SSMParamsBase --------------------------
	.section	.text._Z25selective_scan_fwd_kernelI32Selective_Scan_fwd_kernel_traitsILi64ELi16ELi1ELb0ELb1ELb1ELb1EffEEv13SSMParamsBase,"ax",@progbits
	.align	128
        .global         _Z25selective_scan_fwd_kernelI32Selective_Scan_fwd_kernel_traitsILi64ELi16ELi1ELb0ELb1ELb1ELb1EffEEv13SSMParamsBase
        .type           _Z25selective_scan_fwd_kernelI32Selective_Scan_fwd_kernel_traitsILi64ELi16ELi1ELb0ELb1ELb1ELb1EffEEv13SSMParamsBase,@function
        .size           _Z25selective_scan_fwd_kernelI32Selective_Scan_fwd_kernel_traitsILi64ELi16ELi1ELb0ELb1ELb1ELb1EffEEv13SSMParamsBase,(.L_x_5047 - _Z25selective_scan_fwd_kernelI32Selective_Scan_fwd_kernel_traitsILi64ELi16ELi1ELb0ELb1ELb1ELb1EffEEv13SSMParamsBase)
        .other          _Z25selective_scan_fwd_kernelI32Selective_Scan_fwd_kernel_traitsILi64ELi16ELi1ELb0ELb1ELb1ELb1EffEEv13SSMParamsBase,@"STO_CUDA_ENTRY STV_DEFAULT"
_Z25selective_scan_fwd_kernelI32Selective_Scan_fwd_kernel_traitsILi64ELi16ELi1ELb0ELb1ELb1ELb1EffEEv13SSMParamsBase:
.text._Z25selective_scan_fwd_kernelI32Selective_Scan_fwd_kernel_traitsILi64ELi16ELi1ELb0ELb1ELb1ELb1EffEEv13SSMParamsBase:
[----:B------:R-:W-:Y:S01]  /*0000*/  LDC R1, c[0x0][0x37c] ;  /* 0x0000df00ff017b82 */ /* 0x000fe20000000800 */
[----:B------:R-:W0:Y:S07]  /*0010*/  LDCU.64 UR4, c[0x0][0x470] ;  /* 0x00008e00ff0477ac */ /* 0x000e2e0008000a00 */
[----:B------:R-:W1:Y:S01]  /*0020*/  S2UR UR26, SR_CTAID.Y ;  /* 0x00000000001a79c3 */ /* 0x000e620000002600 */
[----:B------:R-:W2:Y:S01]  /*0030*/  LDCU.64 UR24, c[0x0][0x358] ;  /* 0x00006b00ff1877ac */ /* 0x000ea20008000a00 */
[----:B------:R-:W3:Y:S01]  /*0040*/  LDCU UR33, c[0x0][0x398] ;  /* 0x00007300ff2177ac */ /* 0x000ee20008000800 */
[----:B------:R-:W4:Y:S05]  /*0050*/  LDCU.128 UR8, c[0x0][0x450] ;  /* 0x00008a00ff0877ac */ /* 0x000f2a0008000c00 */
[----:B------:R-:W2:Y:S01]  /*0060*/  S2UR UR27, SR_CTAID.X ;  /* 0x00000000001b79c3 */ /* 0x000ea20000002500 */
[----:B------:R-:W2:Y:S01]  /*0070*/  LDCU.128 UR16, c[0x0][0x3f0] ;  /* 0x00007e00ff1077ac */ /* 0x000ea20008000c00 */
[----:B0-----:R-:W-:Y:S01]  /*0080*/  UISETP.NE.U32.AND UP1, UPT, UR4, URZ, UPT ;  /* 0x000000ff0400728c */ /* 0x001fe2000bf25070 */
[----:B------:R-:W0:Y:S03]  /*0090*/  LDCU.128 UR12, c[0x0][0x400] ;  /* 0x00008000ff0c77ac */ /* 0x000e260008000c00 */
[----:B------:R-:W-:Y:S01]  /*00a0*/  UISETP.NE.AND.EX UP1, UPT, UR5, URZ, UPT, UP1 ;  /* 0x000000ff0500728c */ /* 0x000fe2000bf25310 */
[----:B---3--:R-:W-:Y:S01]  /*00b0*/  MOV R0, UR33 ;  /* 0x0000002100007c02 */ /* 0x008fe20008000f00 */
[----:B------:R-:W3:Y:S04]  /*00c0*/  LDCU UR32, c[0x0][0x394] ;  /* 0x00007280ff2077ac */ /* 0x000ee80008000800 */
        /* <DEDUP_REMOVED lines=18> */
[----:B-1----:R-:W1:Y:S02]  /*01f0*/  MUFU.RCP R0, R0 ;  /* 0x0000000000007308 */ /* 0x002e640000001000 */
[----:B-1----:R-:W-:-:S06]  /*0200*/  VIADD R6, R0, 0xffffffe ;  /* 0x0ffffffe00067836 */ /* 0x002fcc0000000000 */
[----:B------:R-:W1:Y:S01]  /*0210*/  F2I.FTZ.U32.TRUNC.NTZ R6, R6 ;  /* 0x0000000600067305 */ /* 0x000e62000021f000 */
[----:B--2---:R-:W-:Y:S02]  /*0220*/  IABS R3, UR26 ;  /* 0x0000001a00037c13 */ /* 0x004fe40008000000 */
[----:B-1----:R-:W-:Y:S02]  /*0230*/  R2UR UR5, R6 ;  /* 0x00000000060572ca */ /* 0x002fe400000e0000 */
[----:B------:R-:W-:Y:S01]  /*0240*/  R2UR UR28, R3 ;  /* 0x00000000031c72ca */ /* 0x000fe200000e0000 */
[----:B------:R-:W-:-:S10]  /*0250*/  UMOV UR4, URZ ;  /* 0x000000ff00047c82 */ /* 0x000fd40008000000 */
[----:B------:R-:W-:-:S04]  /*0260*/  UIADD3 UR22, UPT, UPT, URZ, -UR5, URZ ;  /* 0x80000005ff167290 */ /* 0x000fc8000fffe0ff */
[----:B------:R-:W-:-:S04]  /*0270*/  UIMAD UR22, UR22, UR29, URZ ;  /* 0x0000001d161672a4 */ /* 0x000fc8000f8e02ff */
[----:B------:R-:W-:Y:S02]  /*0280*/  UIMAD.WIDE.U32 UR22, UR5, UR22, UR4 ;  /* 0x00000016051672a5 */ /* 0x000fe4000f8e0004 */
[----:B------:R-:W-:Y:S02]  /*0290*/  UIMAD.WIDE.U32 UR10, UR27, UR16, URZ ;  /* 0x000000101b0a72a5 */ /* 0x000fe4000f8e00ff */
[----:B------:R-:W-:Y:S01]  /*02a0*/  UIMAD.WIDE.U32 UR22, UR23, UR28, URZ ;  /* 0x0000001c171672a5 */ /* 0x000fe2000f8e00ff */
[----:B------:R-:W1:Y:S03]  /*02b0*/  LDCU.128 UR4, c[0x0][0x460] ;  /* 0x00008c00ff0477ac */ /* 0x000e660008000c00 */
[----:B------:R-:W-:Y:S02]  /*02c0*/  UIADD3 UR16, UPT, UPT, -UR23, URZ, URZ ;  /* 0x000000ff17107290 */ /* 0x000fe4000fffe1ff */
[----:B0-----:R-:W-:-:S02]  /*02d0*/  UIMAD.WIDE.U32 UR20, UR27, UR12, URZ ;  /* 0x0000000c1b1472a5 */ /* 0x001fc4000f8e00ff */
[----:B------:R-:W-:Y:S02]  /*02e0*/  UIMAD UR16, UR29, UR16, UR28 ;  /* 0x000000101d1072a4 */ /* 0x000fe4000f8e021c */
[----:B------:R-:W-:Y:S02]  /*02f0*/  UIMAD UR13, UR27, UR13, UR21 ;  /* 0x0000000d1b0d72a4 */ /* 0x000fe4000f8e0215 */
[----:B------:R-:W-:Y:S02]  /*0300*/  UISETP.GT.U32.AND UP0, UPT, UR29, UR16, UPT ;  /* 0x000000101d00728c */ /* 0x000fe4000bf04070 */
[----:B------:R-:W-:Y:S01]  /*0310*/  UIMAD UR11, UR27, UR17, UR11 ;  /* 0x000000111b0b72a4 */ /* 0x000fe2000f8e020b */
[----:B------:R-:W-:Y:S01]  /*0320*/  UMOV UR12, UR20 ;  /* 0x00000014000c7c82 */ /* 0x000fe20008000000 */
[----:B---3--:R-:W-:Y:S02]  /*0330*/  UISETP.GE.AND UP3, UPT, UR32, 0x1, UPT ;  /* 0x000000012000788c */ /* 0x008fe4000bf66270 */
[----:B------:R-:W-:-:S02]  /*0340*/  UIMAD.WIDE.U32 UR12, UR26, UR14, UR12 ;  /* 0x0000000e1a0c72a5 */ /* 0x000fc4000f8e000c */
[----:B------:R-:W-:Y:S02]  /*0350*/  UIMAD.WIDE.U32 UR10, UR26, UR18, UR10 ;  /* 0x000000121a0a72a5 */ /* 0x000fe4000f8e000a */
[----:B------:R-:W-:Y:S02]  /*0360*/  UIMAD UR17, UR26, UR15, UR13 ;  /* 0x0000000f1a1172a4 */ /* 0x000fe4000f8e020d */
[----:B------:R-:W-:Y:S02]  /*0370*/  UIMAD UR19, UR26, UR19, UR11 ;  /* 0x000000131a1372a4 */ /* 0x000fe4000f8e020b */
[----:B-1----:R-:W-:Y:S02]  /*0380*/  ULEA UR13, UP1, UR10, UR4, 0x2 ;  /* 0x000000040a0d7291 */ /* 0x002fe4000f8210ff */
[----:B------:R-:W-:Y:S02]  /*0390*/  @!UP0 UIADD3 UR16, UPT, UPT, UR16, -UR29, URZ ;  /* 0x8000001d10108290 */ /* 0x000fe4000fffe0ff */
[----:B------:R-:W-:-:S02]  /*03a0*/  ULEA UR11, UP2, UR12, UR6, 0x2 ;  /* 0x000000060c0b7291 */ /* 0x000fc4000f8410ff */
[----:B------:R-:W-:Y:S02]  /*03b0*/  ULEA.HI.X UR22, UR10, UR5, UR19, 0x2, UP1 ;  /* 0x000000050a167291 */ /* 0x000fe400088f1413 */
[----:B------:R-:W-:Y:S02]  /*03c0*/  UISETP.GE.U32.AND UP1, UPT, UR16, UR29, UPT ;  /* 0x0000001d1000728c */ /* 0x000fe4000bf26070 */
[----:B------:R-:W-:Y:S01]  /*03d0*/  ULOP3.LUT UR4, UR26, UR33, URZ, 0x3c, !UPT ;  /* 0x000000211a047292 */ /* 0x000fe2000f8e3cff */
[----:B------:R-:W-:Y:S01]  /*03e0*/  PLOP3.LUT P2, PT, PT, PT, UP3, 0x80, 0x8 ;  /* 0x000000000008781c */ /* 0x000fe20003f4f038 */
[----:B------:R-:W-:Y:S02]  /*03f0*/  ULEA.HI.X UR17, UR12, UR7, UR17, 0x2, UP2 ;  /* 0x000000070c117291 */ /* 0x000fe400090f1411 */
[----:B------:R-:W-:Y:S02]  /*0400*/  UISETP.GE.AND UP2, UPT, UR4, URZ, UPT ;  /* 0x000000ff0400728c */ /* 0x000fe4000bf46270 */
[----:B------:R-:W-:-:S02]  /*0410*/  @!UP0 UIADD3 UR23, UPT, UPT, UR23, 0x1, URZ ;  /* 0x0000000117178890 */ /* 0x000fc4000fffe0ff */
[----:B----4-:R-:W-:Y:S02]  /*0420*/  UIMAD.WIDE.U32 UR14, UR27, UR30, URZ ;  /* 0x0000001e1b0e72a5 */ /* 0x010fe4000f8e00ff */
[----:B------:R-:W-:Y:S02]  /*0430*/  @UP1 UIADD3 UR23, UPT, UPT, UR23, 0x1, URZ ;  /* 0x0000000117171890 */ /* 0x000fe4000fffe0ff */
[----:B------:R-:W-:Y:S01]  /*0440*/  UIMAD UR7, UR27, UR31, UR15 ;  /* 0x0000001f1b0772a4 */ /* 0x000fe2000f8e020f */
[----:B------:R-:W0:Y:S01]  /*0450*/  LDCU.64 UR18, c[0x0][0x3b0] ;  /* 0x00007600ff1277ac */ /* 0x000e220008000a00 */
[----:B------:R-:W1:Y:S01]  /*0460*/  LDCU.64 UR28, c[0x0][0x3c8] ;  /* 0x00007900ff1c77ac */ /* 0x000e620008000a00 */
[----:B------:R-:W2:Y:S01]  /*0470*/  LDCU.64 UR20, c[0x0][0x3e8] ;  /* 0x00007d00ff1477ac */ /* 0x000ea20008000a00 */
[----:B------:R-:W-:Y:S02]  /*0480*/  UISETP.NE.AND UP0, UPT, UR33, URZ, UPT ;  /* 0x000000ff2100728c */ /* 0x000fe4000bf05270 */
[----:B------:R-:W-:Y:S01]  /*0490*/  @!UP2 UIADD3 UR23, UPT, UPT, -UR23, URZ, URZ ;  /* 0x000000ff1717a290 */ /* 0x000fe2000fffe1ff */
[----:B012---:R-:W-:Y:S11]  /*04a0*/  @!P2 EXIT ;  /* 0x000000000000a94d */ /* 0x007ff60003800000 */
[----:B------:R-:W0:Y:S01]  /*04b0*/  S2R R96, SR_TID.X ;  /* 0x0000000000607919 */ /* 0x000e220000002100 */
[----:B------:R-:W-:Y:S01]  /*04c0*/  @!UP0 ULOP3.LUT UR23, URZ, UR33, URZ, 0x33, !UPT ;  /* 0x00000021ff178292 */ /* 0x000fe2000f8e33ff */
[----:B------:R-:W1:Y:S03]  /*04d0*/  LDCU UR15, c[0x0][0x384] ;  /* 0x00007080ff0f77ac */ /* 0x000e660008000800 */
[----:B------:R-:W-:Y:S01]  /*04e0*/  USHF.R.S32.HI UR10, URZ, 0x1f, UR23 ;  /* 0x0000001fff0a7899 */ /* 0x000fe20008011417 */
[----:B------:R-:W-:Y:S01]  /*04f0*/  UMOV UR6, UR14 ;  /* 0x0000000e00067c82 */ /* 0x000fe20008000000 */
[----:B------:R-:W-:Y:S02]  /*0500*/  UIMAD.WIDE.U32 UR4, UR27, UR18, URZ ;  /* 0x000000121b0472a5 */ /* 0x000fe4000f8e00ff */
[----:B------:R-:W-:Y:S01]  /*0510*/  UIMAD UR12, UR10, UR20, URZ ;  /* 0x000000140a0c72a4 */ /* 0x000fe2000f8e02ff */
[----:B------:R-:W2:Y:S03]  /*0520*/  LDCU.64 UR30, c[0x0][0x448] ;  /* 0x00008900ff1e77ac */ /* 0x000ea60008000a00 */
[----:B------:R-:W-:-:S02]  /*0530*/  UIMAD UR12, UR23, UR21, UR12 ;  /* 0x00000015170c72a4 */ /* 0x000fc4000f8e020c */
[----:B------:R-:W-:Y:S02]  /*0540*/  UIMAD.WIDE.U32 UR6, UR23, UR20, UR6 ;  /* 0x00000014170672a5 */ /* 0x000fe4000f8e0006 */
[----:B------:R-:W-:Y:S02]  /*0550*/  UIMAD UR5, UR27, UR19, UR5 ;  /* 0x000000131b0572a4 */ /* 0x000fe4000f8e0205 */
[----:B------:R-:W-:Y:S02]  /*0560*/  ULEA UR19, UP0, UR6, UR8, 0x2 ;  /* 0x0000000806137291 */ /* 0x000fe4000f8010ff */
[----:B------:R-:W-:Y:S02]  /*0570*/  UIADD3 UR21, UPT, UPT, UR7, UR12, URZ ;  /* 0x0000000c07157290 */ /* 0x000fe4000fffe0ff */
[----:B------:R-:W-:Y:S01]  /*0580*/  UIMAD UR10, UR10, UR28, URZ ;  /* 0x0000001c0a0a72a4 */ /* 0x000fe2000f8e02ff */
[----:B------:R-:W3:Y:S01]  /*0590*/  LDCU UR12, c[0x0][0x38c] ;  /* 0x00007180ff0c77ac */ /* 0x000ee20008000800 */
[----:B0-----:R-:W-:Y:S01]  /*05a0*/  SHF.L.U32 R0, R96, 0x4, RZ ;  /* 0x0000000460007819 */ /* 0x001fe200000006ff */
[----:B------:R-:W-:-:S02]  /*05b0*/  ULEA.HI.X UR21, UR6, UR9, UR21, 0x2, UP0 ;  /* 0x0000000906157291 */ /* 0x000fc400080f1415 */
[----:B------:R-:W-:Y:S01]  /*05c0*/  UIMAD.WIDE.U32 UR6, UR23, UR28, UR4 ;  /* 0x0000001c170672a5 */ /* 0x000fe2000f8e0004 */
[----:B------:R-:W-:Y:S01]  /*05d0*/  LOP3.LUT R3, R0, 0x3e00, RZ, 0xc0, !PT ;  /* 0x00003e0000037812 */ /* 0x000fe200078ec0ff */
[----:B------:R-:W-:Y:S01]  /*05e0*/  UIMAD UR10, UR23, UR29, UR10 ;  /* 0x0000001d170a72a4 */ /* 0x000fe2000f8e020a */
[----:B------:R-:W-:Y:S01]  /*05f0*/  UMOV UR4, URZ ;  /* 0x000000ff00047c82 */ /* 0x000fe20008000000 */
[----:B------:R-:W-:Y:S01]  /*0600*/  UMOV UR5, URZ ;  /* 0x000000ff00057c82 */ /* 0x000fe20008000000 */
[----:B-----5:R-:W-:Y:S01]  /*0610*/  @P0 R2UR UR4, R2 ;  /* 0x00000000020402ca */ /* 0x020fe200000e0000 */
[----:B-1----:R-:W-:Y:S01]  /*0620*/  UIMAD UR8, UR27, UR15, UR26 ;  /* 0x0000000f1b0872a4 */ /* 0x002fe2000f8e021a */
[----:B------:R-:W-:Y:S01]  /*0630*/  @P1 R2UR UR5, R4 ;  /* 0x00000000040512ca */ /* 0x000fe200000e0000 */
[----:B--2---:R-:W-:Y:S01]  /*0640*/  ULEA UR18, UP0, UR6, UR30, 0x2 ;  /* 0x0000001e06127291 */ /* 0x004fe2000f8010ff */
[----:B------:R-:W-:Y:S01]  /*0650*/  LOP3.LUT R3, R3, 0x1f, R96, 0xf8, !PT ;  /* 0x0000001f03037812 */ /* 0x000fe200078ef860 */
[----:B------:R-:W-:-:S02]  /*0660*/  UIADD3 UR20, UPT, UPT, UR7, UR10, URZ ;  /* 0x0000000a07147290 */ /* 0x000fc4000fffe0ff */
[----:B------:R-:W-:Y:S02]  /*0670*/  UIMAD UR7, UR8, UR32, URZ ;  /* 0x00000020080772a4 */ /* 0x000fe4000f8e02ff */
[----:B------:R-:W-:Y:S01]  /*0680*/  IMAD.SHL.U32 R95, R3, 0x4, RZ ;  /* 0x00000004035f7824 */ /* 0x000fe200078e00ff */
[----:B------:R-:W-:Y:S02]  /*0690*/  ULEA.HI.X UR20, UR6, UR31, UR20, 0x2, UP0 ;  /* 0x0000001f06147291 */ /* 0x000fe400080f1414 */
[----:B---3--:R-:W-:Y:S01]  /*06a0*/  UIMAD UR7, UR7, UR12, URZ ;  /* 0x0000000c070772a4 */ /* 0x008fe2000f8e02ff */
[----:B------:R-:W-:Y:S01]  /*06b0*/  UMOV UR10, UR13 ;  /* 0x0000000d000a7c82 */ /* 0x000fe20008000000 */
[----:B------:R-:W-:Y:S01]  /*06c0*/  UMOV UR6, URZ ;  /* 0x000000ff00067c82 */ /* 0x000fe20008000000 */
[----:B------:R-:W-:-:S09]  /*06d0*/  UMOV UR16, UR22 ;  /* 0x0000001600107c82 */ /* 0x000fd20008000000 */
.L_x_3438:
[----:B------:R-:W0:Y:S01]  /*06e0*/  LDCU UR22, c[0x0][0x388] ;  /* 0x00007100ff1677ac */ /* 0x000e220008000800 */
        /* <DEDUP_REMOVED lines=9> */
[----:B------:R-:W-:Y:S02]  /*0780*/  CS2R R12, SRZ ;  /* 0x00000000000c7805 */ /* 0x000fe4000001ff00 */
[----:B------:R-:W-:Y:S01]  /*0790*/  CS2R R8, SRZ ;  /* 0x0000000000087805 */ /* 0x000fe2000001ff00 */
[----:B------:R-:W-:Y:S01]  /*07a0*/  IMAD.MOV.U32 R0, RZ, RZ, RZ ;  /* 0x000000ffff007224 */ /* 0x000fe200078e00ff */
[C---:B------:R-:W-:Y:S01]  /*07b0*/  LOP3.LUT R152, R24.reuse, 0xe0, RZ, 0xfc, !PT ;  /* 0x000000e018987812 */ /* 0x040fe200078efcff */
[C---:B------:R-:W-:Y:S01]  /*07c0*/  IMAD.SHL.U32 R95, R24.reuse, 0x4, RZ ;  /* 0x00000004185f7824 */ /* 0x040fe200078e00ff */
[----:B------:R-:W-:-:S02]  /*07d0*/  LOP3.LUT R151, R24, 0x100, RZ, 0xfc, !PT ;  /* 0x0000010018977812 */ /* 0x000fc400078efcff */
[----:B------:R-:W-:Y:S02]  /*07e0*/  CS2R R16, SRZ ;  /* 0x0000000000107805 */ /* 0x000fe4000001ff00 */
[C---:B------:R-:W-:Y:S01]  /*07f0*/  LOP3.LUT R153, R24.reuse, 0xc0, RZ, 0xfc, !PT ;  /* 0x000000c018997812 */ /* 0x040fe200078efcff */
        /* <DEDUP_REMOVED lines=8> */
[----:B------:R-:W-:Y:S02]  /*0880*/  ISETP.GE.AND P1, PT, R153, UR22, PT ;  /* 0x0000001699007c0c */ /* 0x000fe4000bf26270 */
[----:B------:R-:W-:Y:S02]  /*0890*/  LOP3.LUT R158, R24, 0x20, RZ, 0xfc, !PT ;  /* 0x00000020189e7812 */ /* 0x000fe400078efcff */
[----:B------:R-:W-:Y:S02]  /*08a0*/  ISETP.GE.AND P2, PT, R154, UR22, PT ;  /* 0x000000169a007c0c */ /* 0x000fe4000bf46270 */
[----:B------:R-:W-:-:S02]  /*08b0*/  LOP3.LUT R157, R24, 0x40, RZ, 0xfc, !PT ;  /* 0x00000040189d7812 */ /* 0x000fc400078efcff */
[----:B------:R-:W-:Y:S02]  /*08c0*/  ISETP.GE.AND P3, PT, R155, UR22, PT ;  /* 0x000000169b007c0c */ /* 0x000fe4000bf66270 */
[----:B------:R-:W-:Y:S02]  /*08d0*/  LOP3.LUT R156, R24, 0x60, RZ, 0xfc, !PT ;  /* 0x00000060189c7812 */ /* 0x000fe400078efcff */
[----:B------:R-:W-:Y:S02]  /*08e0*/  ISETP.GE.AND P6, PT, R158, UR22, PT ;  /* 0x000000169e007c0c */ /* 0x000fe4000bfc6270 */
[----:B------:R-:W-:Y:S02]  /*08f0*/  ISETP.GE.AND P5, PT, R157, UR22, PT ;  /* 0x000000169d007c0c */ /* 0x000fe4000bfa6270 */
[----:B------:R-:W-:Y:S02]  /*0900*/  ISETP.GE.AND P4, PT, R156, UR22, PT ;  /* 0x000000169c007c0c */ /* 0x000fe4000bf86270 */
[----:B------:R-:W-:-:S02]  /*0910*/  LOP3.LUT R150, R24, 0x120, RZ, 0xfc, !PT ;  /* 0x0000012018967812 */ /* 0x000fc400078efcff */
[----:B------:R-:W-:Y:S01]  /*0920*/  LOP3.LUT R149, R24, 0x140, RZ, 0xfc, !PT ;  /* 0x0000014018957812 */ /* 0x000fe200078efcff */
        /* <DEDUP_REMOVED lines=11> */
[----:B------:R-:W4:Y:S01]  /*09e0*/  @!P6 LDG.E R0, desc[UR24][R4.64+0x80] ;  /* 0x000080180400e981 */ /* 0x000f22000c1e1900 */
[----:B------:R-:W-:Y:S02]  /*09f0*/  ISETP.GE.AND P2, PT, R148, UR22, PT ;  /* 0x0000001694007c0c */ /* 0x000fe4000bf46270 */
[----:B------:R-:W-:Y:S01]  /*0a00*/  ISETP.GE.AND P3, PT, R147, UR22, PT ;  /* 0x0000001693007c0c */ /* 0x000fe2000bf66270 */
[----:B------:R-:W5:Y:S04]  /*0a10*/  @!P5 LDG.E R9, desc[UR24][R4.64+0x100] ;  /* 0x000100180409d981 */ /* 0x000f68000c1e1900 */
[----:B------:R-:W3:Y:S04]  /*0a20*/  @!P4 LDG.E R6, desc[UR24][R4.64+0x180] ;  /* 0x000180180406c981 */ /* 0x000ee8000c1e1900 */
[----:B------:R-:W3:Y:S01]  /*0a30*/  @!P0 LDG.E R15, desc[UR24][R4.64+0x400] ;  /* 0x00040018040f8981 */ /* 0x000ee2000c1e1900 */
[----:B------:R-:W-:-:S02]  /*0a40*/  ISETP.GE.AND P0, PT, R150, UR22, PT ;  /* 0x0000001696007c0c */ /* 0x000fc4000bf06270 */
[C---:B------:R-:W-:Y:S01]  /*0a50*/  LOP3.LUT R94, R24.reuse, 0x1c0, RZ, 0xfc, !PT ;  /* 0x000001c0185e7812 */ /* 0x040fe200078efcff */
[----:B------:R-:W3:Y:S01]  /*0a60*/  @!P1 LDG.E R17, desc[UR24][R4.64+0x500] ;  /* 0x0005001804119981 */ /* 0x000ee2000c1e1900 */
[----:B------:R-:W-:Y:S02]  /*0a70*/  LOP3.LUT R93, R24, 0x1e0, RZ, 0xfc, !PT ;  /* 0x000001e0185d7812 */ /* 0x000fe400078efcff */
[----:B------:R-:W-:Y:S01]  /*0a80*/  ISETP.GE.AND P4, PT, R146, UR22, PT ;  /* 0x0000001692007c0c */ /* 0x000fe2000bf86270 */
[----:B------:R-:W3:Y:S01]  /*0a90*/  @!P2 LDG.E R14, desc[UR24][R4.64+0x580] ;  /* 0x00058018040ea981 */ /* 0x000ee2000c1e1900 */
[----:B------:R-:W-:Y:S02]  /*0aa0*/  ISETP.GE.AND P5, PT, R94, UR22, PT ;  /* 0x000000165e007c0c */ /* 0x000fe4000bfa6270 */
        /* <DEDUP_REMOVED lines=87> */
[----:B------:R-:W-:Y:S01]  /*1020*/  ISETP.GE.AND P0, PT, R24, UR22, PT ;  /* 0x0000001618007c0c */ /* 0x000fe2000bf06270 */
[----:B------:R-:W-:Y:S01]  /*1030*/  IMAD.MOV.U32 R37, RZ, RZ, RZ ;  /* 0x000000ffff257224 */ /* 0x000fe200078e00ff */
[----:B------:R-:W-:-:S02]  /*1040*/  P2R R30, PR, RZ, 0x2 ;  /* 0x00000002ff1e7803 */ /* 0x000fc40000000000 */
[----:B------:R-:W-:Y:S01]  /*1050*/  ISETP.GE.AND P1, PT, R158, UR22, PT ;  /* 0x000000169e007c0c */ /* 0x000fe2000bf26270 */
[----:B--2---:R0:W-:Y:S04]  /*1060*/  STS [R92], R7 ;  /* 0x000000075c007388 */ /* 0x0041e80000000800 */
[----:B----4-:R-:W-:Y:S04]  /*1070*/  STS [R91+0x80], R0 ;  /* 0x000080005b007388 */ /* 0x010fe80000000800 */
[----:B-----5:R-:W-:Y:S04]  /*1080*/  STS [R90+0x100], R9 ;  /* 0x000100095a007388 */ /* 0x020fe80000000800 */
[----:B---3--:R-:W-:Y:S04]  /*1090*/  STS [R89+0x180], R6 ;  /* 0x0001800659007388 */ /* 0x008fe80000000800 */
        /* <DEDUP_REMOVED lines=8> */
[----:B-1----:R-:W-:-:S03]  /*1120*/  VIADD R11, R22, 0x4 ;  /* 0x00000004160b7836 */ /* 0x002fc60000000000 */
[----:B------:R-:W-:Y:S01]  /*1130*/  STS [R81+0x580], R14 ;  /* 0x0005800e51007388 */ /* 0x000fe20000000800 */
[C---:B--2---:R-:W-:Y:S01]  /*1140*/  VIADD R15, R22.reuse, 0x6 ;  /* 0x00000006160f7836 */ /* 0x044fe20000000000 */
[C---:B------:R-:W-:Y:S02]  /*1150*/  IADD3 R9, PT, PT, R22.reuse, 0x3, RZ ;  /* 0x0000000316097810 */ /* 0x040fe40007ffe0ff */
[----:B------:R1:W-:Y:S01]  /*1160*/  STS [R80+0x600], R19 ;  /* 0x0006001350007388 */ /* 0x0003e20000000800 */
[C---:B------:R-:W-:Y:S01]  /*1170*/  IADD3 R13, PT, PT, R22.reuse, 0x5, RZ ;  /* 0x00000005160d7810 */ /* 0x040fe20007ffe0ff */
[C---:B0-----:R-:W-:Y:S01]  /*1180*/  VIADD R17, R22.reuse, 0x8 ;  /* 0x0000000816117836 */ /* 0x041fe20000000000 */
[-C--:B------:R-:W-:Y:S02]  /*1190*/  LEA.HI.SX32 R7, R7, R22.reuse, 0x1b ;  /* 0x0000001607077211 */ /* 0x080fe400078fdaff */
[-C--:B------:R-:W-:Y:S01]  /*11a0*/  LEA.HI.SX32 R9, R9, R22.reuse, 0x1b ;  /* 0x0000001609097211 */ /* 0x080fe200078fdaff */
[----:B-1----:R-:W-:Y:S01]  /*11b0*/  VIADD R19, R22, 0xa ;  /* 0x0000000a16137836 */ /* 0x002fe20000000000 */
[----:B------:R-:W-:-:S02]  /*11c0*/  LEA.HI.SX32 R11, R11, R22, 0x1b ;  /* 0x000000160b0b7211 */ /* 0x000fc400078fdaff */
[-C--:B------:R-:W-:Y:S02]  /*11d0*/  LEA.HI.SX32 R13, R13, R22.reuse, 0x1b ;  /* 0x000000160d0d7211 */ /* 0x080fe400078fdaff */
[-C--:B------:R-:W-:Y:S02]  /*11e0*/  LEA.HI.SX32 R15, R15, R22.reuse, 0x1b ;  /* 0x000000160f0f7211 */ /* 0x080fe400078fdaff */
[-C--:B------:R-:W-:Y:S02]  /*11f0*/  LEA.HI.SX32 R17, R17, R22.reuse, 0x1b ;  /* 0x0000001611117211 */ /* 0x080fe400078fdaff */
[----:B------:R-:W-:Y:S01]  /*1200*/  LEA.HI.SX32 R19, R19, R22, 0x1b ;  /* 0x0000001613137211 */ /* 0x000fe200078fdaff */
[----:B------:R-:W-:Y:S01]  /*1210*/  STS [R79+0x680], R16 ;  /* 0x000680104f007388 */ /* 0x000fe20000000800 */
        /* <DEDUP_REMOVED lines=47> */
[----:B------:R-:W-:-:S09]  /*1510*/  ISETP.NE.AND P1, PT, R30, RZ, PT ;  /* 0x000000ff1e00720c */ /* 0x000fd20003f25270 */
[----:B------:R-:W5:Y:S01]  /*1520*/  @!P0 LDG.E R27, desc[UR24][R2.64+0x400] ;  /* 0x00040018021b8981 */ /* 0x000f62000c1e1900 */
[----:B------:R-:W-:Y:S02]  /*1530*/  ISETP.NE.AND P0, PT, R28, RZ, PT ;  /* 0x000000ff1c00720c */ /* 0x000fe40003f05270 */
[----:B------:R-:W-:Y:S02]  /*1540*/  CS2R R28, SRZ ;  /* 0x00000000001c7805 */ /* 0x000fe4000001ff00 */
        /* <DEDUP_REMOVED lines=91> */
.L_x_3401:
[----:B------:R-:W-:Y:S05]  /*1b00*/  BSYNC.RECONVERGENT B0 ;  /* 0x0000000000007941 */ /* 0x000fea0003800200 */
.L_x_3400:
        /* <DEDUP_REMOVED lines=34> */
.L_x_3403:
[----:B------:R-:W-:Y:S05]  /*1d30*/  BSYNC.RECONVERGENT B0 ;  /* 0x0000000000007941 */ /* 0x000fea0003800200 */
.L_x_3402:
        /* <DEDUP_REMOVED lines=36> */
.L_x_3405:
[----:B------:R-:W-:Y:S05]  /*1f80*/  BSYNC.RECONVERGENT B0 ;  /* 0x0000000000007941 */ /* 0x000fea0003800200 */
.L_x_3404:
        /* <DEDUP_REMOVED lines=34> */
.L_x_3407:
[----:B------:R-:W-:Y:S05]  /*21b0*/  BSYNC.RECONVERGENT B0 ;  /* 0x0000000000007941 */ /* 0x000fea0003800200 */
.L_x_3406:
        /* <DEDUP_REMOVED lines=36> */
.L_x_3409:
[----:B------:R-:W-:Y:S05]  /*2400*/  BSYNC.RECONVERGENT B0 ;  /* 0x0000000000007941 */ /* 0x000fea0003800200 */
.L_x_3408:
        /* <DEDUP_REMOVED lines=34> */
.L_x_3411:
[----:B------:R-:W-:Y:S05]  /*2630*/  BSYNC.RECONVERGENT B0 ;  /* 0x0000000000007941 */ /* 0x000fea0003800200 */
.L_x_3410:
        /* <DEDUP_REMOVED lines=36> */
.L_x_3413:
[----:B------:R-:W-:Y:S05]  /*2880*/  BSYNC.RECONVERGENT B0 ;  /* 0x0000000000007941 */ /* 0x000fea0003800200 */
.L_x_3412:
        /* <DEDUP_REMOVED lines=34> */
.L_x_3415:
[----:B------:R-:W-:Y:S05]  /*2ab0*/  BSYNC.RECONVERGENT B0 ;  /* 0x0000000000007941 */ /* 0x000fea0003800200 */
.L_x_3414:
        /* <DEDUP_REMOVED lines=36> */
.L_x_3417:
[----:B------:R-:W-:Y:S05]  /*2d00*/  BSYNC.RECONVERGENT B0 ;  /* 0x0000000000007941 */ /* 0x000fea0003800200 */
.L_x_3416:
        /* <DEDUP_REMOVED lines=34> */
.L_x_3419:
[----:B------:R-:W-:Y:S05]  /*2f30*/  BSYNC.RECONVERGENT B0 ;  /* 0x0000000000007941 */ /* 0x000fea0003800200 */
.L_x_3418:
        /* <DEDUP_REMOVED lines=39> */
.L_x_3421:
[----:B------:R-:W-:Y:S05]  /*31b0*/  BSYNC.RECONVERGENT B0 ;  /* 0x0000000000007941 */ /* 0x000fea0003800200 */
.L_x_3420:
        /* <DEDUP_REMOVED lines=32> */
.L_x_3423:
[----:B------:R-:W-:Y:S05]  /*33c0*/  BSYNC.RECONVERGENT B0 ;  /* 0x0000000000007941 */ /* 0x000fea0003800200 */
.L_x_3422:
        /* <DEDUP_REMOVED lines=32> */
.L_x_3425:
[----:B------:R-:W-:Y:S05]  /*35d0*/  BSYNC.RECONVERGENT B0 ;  /* 0x0000000000007941 */ /* 0x000fea0003800200 */
.L_x_3424:
        /* <DEDUP_REMOVED lines=32> */
.L_x_3427:
[----:B------:R-:W-:Y:S05]  /*37e0*/  BSYNC.RECONVERGENT B0 ;  /* 0x0000000000007941 */ /* 0x000fea0003800200 */
.L_x_3426:
        /* <DEDUP_REMOVED lines=32> */
.L_x_3429:
[----:B------:R-:W-:Y:S05]  /*39f0*/  BSYNC.RECONVERGENT B0 ;  /* 0x0000000000007941 */ /* 0x000fea0003800200 */
.L_x_3428:
        /* <DEDUP_REMOVED lines=32> */
.L_x_3431:
[----:B------:R-:W-:Y:S05]  /*3c00*/  BSYNC.RECONVERGENT B0 ;  /* 0x0000000000007941 */ /* 0x000fea0003800200 */
.L_x_3430:
        /* <DEDUP_REMOVED lines=21> */
[----:B------:R-:W-:Y:S01]  /*3d60*/  ISETP.GE.AND P0, PT, R24, UR22, PT ;  /* 0x0000001618007c0c */ /* 0x000fe2000bf06270 */
[----:B------:R-:W-:Y:S01]  /*3d70*/  FMUL.FTZ R28, R19, R60 ;  /* 0x0000003c131c7220 */ /* 0x000fe20000410000 */
[----:B------:R-:W-:Y:S01]  /*3d80*/  LOP3.LUT R145, R145, 0xfffffeff, RZ, 0xc0, !PT ;  /* 0xfffffeff91917812 */ /* 0x000fe200078ec0ff */
        /* <DEDUP_REMOVED lines=10> */
[----:B------:R-:W-:Y:S01]  /*3e30*/  @P0 LOP3.LUT R145, R145, 0x100, RZ, 0xfc, !PT ;  /* 0x0000010091910812 */ /* 0x000fe200078efcff */
[----:B------:R-:W-:Y:S01]  /*3e40*/  FMUL.FTZ R20, R11, R52 ;  /* 0x000000340b147220 */ /* 0x000fe20000410000 */
[----:B------:R-:W4:Y:S01]  /*3e50*/  LDCU.64 UR38, c[0x0][0x3c0] ;  /* 0x00007800ff2677ac */ /* 0x000f220008000a00 */
[----:B------:R-:W-:Y:S01]  /*3e60*/  IADD3 R2, P0, PT, R95, 0x400, RZ ;  /* 0x000004005f027810 */ /* 0x000fe20007f1e0ff */
[----:B------:R-:W-:Y:S01]  /*3e70*/  FMUL.FTZ R19, R8, R51 ;  /* 0x0000003308137220 */ /* 0x000fe20000410000 */
[----:B------:R-:W-:Y:S01]  /*3e80*/  FMUL.FTZ R18, R9, R50 ;  /* 0x0000003209127220 */ /* 0x000fe20000410000 */
[----:B0-----:R-:W-:Y:S01]  /*3e90*/  UIMAD.WIDE.U32 UR8, UR26, UR14, URZ ;  /* 0x0000000e1a0872a5 */ /* 0x001fe2000f8e00ff */
[C---:B------:R-:W-:Y:S01]  /*3ea0*/  IADD3 R102, P1, PT, R2.reuse, UR19, RZ ;  /* 0x0000001302667c10 */ /* 0x040fe2000ff3e0ff */
[----:B------:R-:W-:Y:S01]  /*3eb0*/  IMAD.X R3, RZ, RZ, RZ, P0 ;  /* 0x000000ffff037224 */ /* 0x000fe200000e06ff */
[----:B------:R-:W-:Y:S01]  /*3ec0*/  UISETP.LT.AND UP1, UPT, UR12, 0x1, UPT ;  /* 0x000000010c00788c */ /* 0x000fe2000bf21270 */
[----:B------:R-:W-:Y:S01]  /*3ed0*/  IADD3 R2, P2, PT, R2, UR18, RZ ;  /* 0x0000001202027c10 */ /* 0x000fe2000ff5e0ff */
[----:B------:R-:W-:Y:S01]  /*3ee0*/  UIMAD UR15, UR26, UR15, UR9 ;  /* 0x0000000f1a0f72a4 */ /* 0x000fe2000f8e0209 */
[----:B------:R-:W-:Y:S01]  /*3ef0*/  FMUL.FTZ R17, R6, R49 ;  /* 0x0000003106117220 */ /* 0x000fe20000410000 */
[----:B-1----:R-:W-:Y:S01]  /*3f00*/  ULEA UR13, UP0, UR8, UR28, 0x2 ;  /* 0x0000001c080d7291 */ /* 0x002fe2000f8010ff */
[----:B------:R-:W-:Y:S01]  /*3f10*/  IADD3.X R103, PT, PT, R3, UR21, RZ, P1, !PT ;  /* 0x0000001503677c10 */ /* 0x000fe20008ffe4ff */
[----:B------:R-:W-:Y:S01]  /*3f20*/  FMUL.FTZ R16, R7, R48 ;  /* 0x0000003007107220 */ /* 0x000fe20000410000 */
[----:B------:R-:W-:Y:S01]  /*3f30*/  FMUL.FTZ R15, R4, R47 ;  /* 0x0000002f040f7220 */ /* 0x000fe20000410000 */
[----:B------:R-:W-:Y:S01]  /*3f40*/  ULEA.HI.X UR14, UR8, UR29, UR15, 0x2, UP0 ;  /* 0x0000001d080e7291 */ /* 0x000fe200080f140f */
[----:B------:R-:W-:Y:S01]  /*3f50*/  FMUL.FTZ R14, R5, R46 ;  /* 0x0000002e050e7220 */ /* 0x000fe20000410000 */
[----:B------:R-:W-:Y:S01]  /*3f60*/  USEL UR8, UR12, 0x1, !UP1 ;  /* 0x000000010c087887 */ /* 0x000fe2000c800000 */
[----:B------:R-:W-:Y:S01]  /*3f70*/  FMUL.FTZ R0, R0, R45 ;  /* 0x0000002d00007220 */ /* 0x000fe20000410000 */
[----:B------:R-:W-:Y:S01]  /*3f80*/  IADD3.X R3, PT, PT, R3, UR20, RZ, P2, !PT ;  /* 0x0000001403037c10 */ /* 0x000fe200097fe4ff */
[----:B------:R-:W-:-:S02]  /*3f90*/  UIMAD UR30, UR6, UR12, URZ ;  /* 0x0000000c061e72a4 */ /* 0x000fc4000f8e02ff */
[----:B------:R-:W-:Y:S01]  /*3fa0*/  UIADD3 UR9, UPT, UPT, UR23, 0x2120, URZ ;  /* 0x0000212017097890 */ /* 0x000fe2000fffe0ff */
[----:B------:R-:W0:Y:S01]  /*3fb0*/  LDCU.64 UR40, c[0x0][0x480] ;  /* 0x00009000ff2877ac */ /* 0x000e220008000a00 */
[----:B--2---:R-:W-:Y:S02]  /*3fc0*/  USHF.L.U64.HI UR29, UR34, 0x2, UR35 ;  /* 0x00000002221d7899 */ /* 0x004fe40008010223 */
[----:B---3--:R-:W-:Y:S02]  /*3fd0*/  USHF.L.U64.HI UR28, UR36, 0x2, UR37 ;  /* 0x00000002241c7899 */ /* 0x008fe40008010225 */
[----:B----4-:R-:W-:Y:S02]  /*3fe0*/  USHF.L.U64.HI UR15, UR38, 0x2, UR39 ;  /* 0x00000002260f7899 */ /* 0x010fe40008010227 */
[----:B------:R-:W-:-:S12]  /*3ff0*/  UIADD3 UR8, UPT, UPT, -UR8, URZ, URZ ;  /* 0x000000ff08087290 */ /* 0x000fd8000fffe1ff */
.L_x_3437:
[----:B------:R-:W-:Y:S02]  /*4000*/  ISETP.GE.AND P5, PT, R153, UR22, PT ;  /* 0x0000001699007c0c */ /* 0x000fe4000bfa6270 */
[----:B------:R-:W-:Y:S01]  /*4010*/  CS2R R12, SRZ ;  /* 0x00000000000c7805 */ /* 0x000fe2000001ff00 */
[----:B------:R-:W-:Y:S01]  /*4020*/  HFMA2 R99, -RZ, RZ, 0, 0 ;  /* 0x00000000ff637431 */ /* 0x000fe200000001ff */
[----:B------:R-:W-:Y:S02]  /*4030*/  CS2R R100, SRZ ;  /* 0x0000000000647805 */ /* 0x000fe4000001ff00 */
[----:B------:R-:W-:Y:S02]  /*4040*/  CS2R R104, SRZ ;  /* 0x0000000000687805 */ /* 0x000fe4000001ff00 */
[----:B------:R-:W-:Y:S02]  /*4050*/  LOP3.LUT P6, RZ, R145, 0x100, RZ, 0xc0, !PT ;  /* 0x0000010091ff7812 */ /* 0x000fe400078cc0ff */
[----:B------:R-:W-:-:S02]  /*4060*/  CS2R R6, SRZ ;  /* 0x0000000000067805 */ /* 0x000fc4000001ff00 */
[----:B------:R-:W-:Y:S02]  /*4070*/  ISETP.GE.AND P0, PT, R158, UR22, PT ;  /* 0x000000169e007c0c */ /* 0x000fe4000bf06270 */
[----:B------:R-:W-:Y:S02]  /*4080*/  CS2R R106, SRZ ;  /* 0x00000000006a7805 */ /* 0x000fe4000001ff00 */
[----:B------:R-:W-:Y:S02]  /*4090*/  ISETP.GE.AND P1, PT, R157, UR22, PT ;  /* 0x000000169d007c0c */ /* 0x000fe4000bf26270 */
[----:B------:R-:W-:Y:S02]  /*40a0*/  CS2R R8, SRZ ;  /* 0x0000000000087805 */ /* 0x000fe4000001ff00 */
[----:B------:R-:W-:Y:S02]  /*40b0*/  ISETP.GE.AND P4, PT, R156, UR22, PT ;  /* 0x000000169c007c0c */ /* 0x000fe4000bf86270 */
[----:B0-----:R-:W-:Y:S01]  /*40c0*/  CS2R R10, SRZ ;  /* 0x00000000000a7805 */ /* 0x001fe2000001ff00 */
[----:B------:R-:W2:Y:S01]  /*40d0*/  @!P5 LDG.E R13, desc[UR24][R2.64+-0x100] ;  /* 0xffff0018020dd981 */ /* 0x000ea2000c1e1900 */
[----:B------:R-:W-:Y:S01]  /*40e0*/  ISETP.GE.AND P5, PT, R152, UR22, PT ;  /* 0x0000001698007c0c */ /* 0x000fe2000bfa6270 */
[----:B------:R-:W-:Y:S01]  /*40f0*/  IMAD.MOV.U32 R108, RZ, RZ, RZ ;  /* 0x000000ffff6c7224 */ /* 0x000fe200078e00ff */
[----:B------:R-:W-:-:S02]  /*4100*/  ISETP.GE.AND P3, PT, R155, UR22, PT ;  /* 0x000000169b007c0c */ /* 0x000fc4000bf66270 */
[----:B------:R-:W-:Y:S01]  /*4110*/  ISETP.GE.AND P2, PT, R154, UR22, PT ;  /* 0x000000169a007c0c */ /* 0x000fe2000bf46270 */
[----:B------:R-:W3:Y:S04]  /*4120*/  @!P6 LDG.E R7, desc[UR24][R2.64+-0x400] ;  /* 0xfffc00180207e981 */ /* 0x000ee8000c1e1900 */
[----:B------:R-:W4:Y:S04]  /*4130*/  @!P0 LDG.E R6, desc[UR24][R2.64+-0x380] ;  /* 0xfffc801802068981 */ /* 0x000f28000c1e1900 */
[----:B------:R-:W5:Y:S01]  /*4140*/  @!P5 LDG.E R12, desc[UR24][R2.64+-0x80] ;  /* 0xffff8018020cd981 */ /* 0x000f62000c1e1900 */
[----:B------:R-:W-:-:S03]  /*4150*/  ISETP.GE.AND P5, PT, R151, UR22, PT ;  /* 0x0000001697007c0c */ /* 0x000fc6000bfa6270 */
[----:B------:R-:W2:Y:S04]  /*4160*/  @!P1 LDG.E R9, desc[UR24][R2.64+-0x300] ;  /* 0xfffd001802099981 */ /* 0x000ea8000c1e1900 */
[----:B------:R-:W5:Y:S04]  /*4170*/  @!P4 LDG.E R8, desc[UR24][R2.64+-0x280] ;  /* 0xfffd80180208c981 */ /* 0x000f68000c1e1900 */
[----:B------:R-:W5:Y:S04]  /*4180*/  @!P3 LDG.E R11, desc[UR24][R2.64+-0x200] ;  /* 0xfffe0018020bb981 */ /* 0x000f68000c1e1900 */
[----:B------:R-:W5:Y:S01]  /*4190*/  @!P5 LDG.E R99, desc[UR24][R2.64] ;  /* 0x000000180263d981 */ /* 0x000f62000c1e1900 */
[----:B------:R-:W-:-:S03]  /*41a0*/  ISETP.GE.AND P5, PT, R150, UR22, PT ;  /* 0x0000001696007c0c */ /* 0x000fc6000bfa6270 */
[----:B------:R-:W5:Y:S10]  /*41b0*/  @!P2 LDG.E R10, desc[UR24][R2.64+-0x180] ;  /* 0xfffe8018020aa981 */ /* 0x000f74000c1e1900 */
[----:B------:R-:W5:Y:S01]  /*41c0*/  @!P5 LDG.E R100, desc[UR24][R2.64+0x80] ;  /* 0x000080180264d981 */ /* 0x000f62000c1e1900 */
[----:B------:R-:W-:-:S13]  /*41d0*/  ISETP.GE.AND P5, PT, R149, UR22, PT ;  /* 0x0000001695007c0c */ /* 0x000fda000bfa6270 */
[----:B------:R-:W5:Y:S01]  /*41e0*/  @!P5 LDG.E R101, desc[UR24][R2.64+0x100] ;  /* 0x000100180265d981 */ /* 0x000f62000c1e1900 */
[----:B------:R-:W-:-:S13]  /*41f0*/  ISETP.GE.AND P5, PT, R148, UR22, PT ;  /* 0x0000001694007c0c */ /* 0x000fda000bfa6270 */
[----:B------:R-:W5:Y:S01]  /*4200*/  @!P5 LDG.E R104, desc[UR24][R2.64+0x180] ;  /* 0x000180180268d981 */ /* 0x000f62000c1e1900 */
[----:B------:R-:W-:-:S13]  /*4210*/  ISETP.GE.AND P5, PT, R147, UR22, PT ;  /* 0x0000001693007c0c */ /* 0x000fda000bfa6270 */
[----:B------:R-:W5:Y:S01]  /*4220*/  @!P5 LDG.E R105, desc[UR24][R2.64+0x200] ;  /* 0x000200180269d981 */ /* 0x000f62000c1e1900 */
[----:B------:R-:W-:Y:S02]  /*4230*/  ISETP.GE.AND P5, PT, R146, UR22, PT ;  /* 0x0000001692007c0c */ /* 0x000fe4000bfa6270 */
[----:B------:R-:W-:-:S11]  /*4240*/  ISETP.GE.AND P6, PT, R93, UR22, PT ;  /* 0x000000165d007c0c */ /* 0x000fd6000bfc6270 */
[----:B------:R-:W5:Y:S01]  /*4250*/  @!P5 LDG.E R106, desc[UR24][R2.64+0x280] ;  /* 0x00028018026ad981 */ /* 0x000f62000c1e1900 */
[----:B------:R-:W-:-:S03]  /*4260*/  ISETP.GE.AND P5, PT, R94, UR22, PT ;  /* 0x000000165e007c0c */ /* 0x000fc6000bfa6270 */
[----:B------:R-:W5:Y:S10]  /*4270*/  @!P6 LDG.E R108, desc[UR24][R2.64+0x380] ;  /* 0x00038018026ce981 */ /* 0x000f74000c1e1900 */
[----:B------:R-:W5:Y:S01]  /*4280*/  @!P5 LDG.E R107, desc[UR24][R2.64+0x300] ;  /* 0x00030018026bd981 */ /* 0x000f62000c1e1900 */
[----:B------:R-:W-:Y:S01]  /*4290*/  IMAD.U32 R5, RZ, RZ, UR14 ;  /* 0x0000000eff057e24 */ /* 0x000fe2000f8e00ff */
[----:B------:R-:W-:-:S05]  /*42a0*/  MOV R4, UR13 ;  /* 0x0000000d00047c02 */ /* 0x000fca0008000f00 */
[----:B------:R1:W5:Y:S02]  /*42b0*/  LDG.E R5, desc[UR24][R4.64] ;  /* 0x0000001804057981 */ /* 0x000364000c1e1900 */
[----:B-1----:R-:W-:Y:S01]  /*42c0*/  HFMA2 R4, -RZ, RZ, 0, 0 ;  /* 0x00000000ff047431 */ /* 0x002fe200000001ff */
[C---:B------:R-:W-:Y:S01]  /*42d0*/  IADD3 R113, PT, PT, R159.reuse, 0x1, RZ ;  /* 0x000000019f717810 */ /* 0x040fe20007ffe0ff */
[----:B------:R-:W-:Y:S01]  /*42e0*/  VIADD R111, R159, 0x2 ;  /* 0x000000029f6f7836 */ /* 0x000fe20000000000 */
[----:B---3--:R-:W-:Y:S04]  /*42f0*/  STS [R92], R7 ;  /* 0x000000075c007388 */ /* 0x008fe80000000800 */
[----:B----4-:R-:W-:Y:S04]  /*4300*/  STS [R91+0x80], R6 ;  /* 0x000080065b007388 */ /* 0x010fe80000000800 */
[----:B--2---:R1:W-:Y:S04]  /*4310*/  STS [R90+0x100], R9 ;  /* 0x000100095a007388 */ /* 0x0043e80000000800 */
[----:B-----5:R2:W-:Y:S04]  /*4320*/  STS [R89+0x180], R8 ;  /* 0x0001800859007388 */ /* 0x0205e80000000800 */
[----:B------:R-:W-:Y:S01]  /*4330*/  STS [R88+0x200], R11 ;  /* 0x0002000b58007388 */ /* 0x000fe20000000800 */
[----:B-1----:R-:W-:-:S03]  /*4340*/  IMAD.MOV.U32 R9, RZ, RZ, R103 ;  /* 0x000000ffff097224 */ /* 0x002fc600078e0067 */
[----:B------:R-:W-:Y:S04]  /*4350*/  STS [R87+0x280], R10 ;  /* 0x0002800a57007388 */ /* 0x000fe80000000800 */
[----:B------:R-:W-:Y:S01]  /*4360*/  STS [R86+0x300], R13 ;  /* 0x0003000d56007388 */ /* 0x000fe20000000800 */
[----:B--2---:R-:W-:-:S03]  /*4370*/  MOV R8, R102 ;  /* 0x0000006600087202 */ /* 0x004fc60000000f00 */
[----:B------:R-:W-:Y:S01]  /*4380*/  STS [R85+0x380], R12 ;  /* 0x0003800c55007388 */ /* 0x000fe20000000800 */
[----:B------:R-:W-:-:S03]  /*4390*/  CS2R R102, SRZ ;  /* 0x0000000000667805 */ /* 0x000fc6000001ff00 */
[----:B------:R-:W-:Y:S04]  /*43a0*/  STS [R84+0x400], R99 ;  /* 0x0004006354007388 */ /* 0x000fe80000000800 */
[----:B------:R-:W-:Y:S04]  /*43b0*/  STS [R83+0x480], R100 ;  /* 0x0004806453007388 */ /* 0x000fe80000000800 */
[----:B------:R1:W-:Y:S04]  /*43c0*/  STS [R82+0x500], R101 ;  /* 0x0005006552007388 */ /* 0x0003e80000000800 */
[----:B------:R-:W-:Y:S01]  /*43d0*/  STS [R81+0x580], R104 ;  /* 0x0005806851007388 */ /* 0x000fe20000000800 */
[----:B-1----:R-:W-:-:S03]  /*43e0*/  CS2R R100, SRZ ;  /* 0x0000000000647805 */ /* 0x002fc6000001ff00 */
[----:B------:R-:W-:Y:S04]  /*43f0*/  STS [R80+0x600], R105 ;  /* 0x0006006950007388 */ /* 0x000fe80000000800 */
[----:B------:R-:W-:Y:S04]  /*4400*/  STS [R79+0x680], R106 ;  /* 0x0006806a4f007388 */ /* 0x000fe80000000800 */
[----:B------:R1:W-:Y:S04]  /*4410*/  STS [R78+0x700], R107 ;  /* 0x0007006b4e007388 */ /* 0x0003e80000000800 */
[----:B------:R-:W-:Y:S01]  /*4420*/  STS [R77+0x780], R108 ;  /* 0x0007806c4d007388 */ /* 0x000fe20000000800 */
[----:B------:R-:W-:-:S03]  /*4430*/  NOP ;  /* 0x0000000000007918 */ /* 0x000fc60000000000 */
[----:B------:R-:W2:Y:S01]  /*4440*/  @!P1 LDG.E R103, desc[UR24][R8.64+-0x300] ;  /* 0xfffd001808679981 */ /* 0x000ea2000c1e1900 */
[----:B------:R-:W-:-:S03]  /*4450*/  ISETP.GE.AND P1, PT, R152, UR22, PT ;  /* 0x0000001698007c0c */ /* 0x000fc6000bf26270 */
[----:B------:R-:W3:Y:S01]  /*4460*/  @!P0 LDG.E R102, desc[UR24][R8.64+-0x380] ;  /* 0xfffc801808668981 */ /* 0x000ee2000c1e1900 */
[----:B------:R-:W-:Y:S02]  /*4470*/  LOP3.LUT P0, RZ, R145, 0x100, RZ, 0xc0, !PT ;  /* 0x0000010091ff7812 */ /* 0x000fe4000780c0ff */
[----:B-1----:R-:W-:Y:S01]  /*4480*/  CS2R R106, SRZ ;  /* 0x00000000006a7805 */ /* 0x002fe2000001ff00 */
[----:B------:R-:W4:Y:S01]  /*4490*/  @!P4 LDG.E R4, desc[UR24][R8.64+-0x280] ;  /* 0xfffd80180804c981 */ /* 0x000f22000c1e1900 */
[----:B------:R-:W-:Y:S02]  /*44a0*/  CS2R R10, SRZ ;  /* 0x00000000000a7805 */ /* 0x000fe4000001ff00 */
[----:B------:R-:W-:Y:S01]  /*44b0*/  CS2R R104, SRZ ;  /* 0x0000000000687805 */ /* 0x000fe2000001ff00 */
[----:B------:R-:W-:Y:S01]  /*44c0*/  FMUL.FTZ R5, R5, 1.4426950216293334961 ;  /* 0x3fb8aa3b05057820 */ /* 0x000fe20000410000 */
[----:B------:R-:W5:Y:S04]  /*44d0*/  @!P3 LDG.E R101, desc[UR24][R8.64+-0x200] ;  /* 0xfffe00180865b981 */ /* 0x000f68000c1e1900 */
[----:B------:R-:W5:Y:S01]  /*44e0*/  @!P1 LDG.E R100, desc[UR24][R8.64+-0x80] ;  /* 0xffff801808649981 */ /* 0x000f62000c1e1900 */
[----:B------:R-:W-:-:S02]  /*44f0*/  ISETP.GE.AND P1, PT, R150, UR22, PT ;  /* 0x0000001696007c0c */ /* 0x000fc4000bf26270 */
[----:B------:R-:W-:Y:S01]  /*4500*/  ISETP.GE.AND P4, PT, R153, UR22, PT ;  /* 0x0000001699007c0c */ /* 0x000fe2000bf86270 */
[----:B------:R-:W2:Y:S01]  /*4510*/  @!P0 LDG.E R107, desc[UR24][R8.64+-0x400] ;  /* 0xfffc0018086b8981 */ /* 0x000ea2000c1e1900 */
[----:B------:R-:W-:Y:S01]  /*4520*/  ISETP.GE.AND P0, PT, R148, UR22, PT ;  /* 0x0000001694007c0c */ /* 0x000fe2000bf06270 */
[----:B------:R-:W-:Y:S02]  /*4530*/  FMUL.FTZ R109, R5, R59 ;  /* 0x0000003b056d7220 */ /* 0x000fe40000410000 */
[----:B------:R-:W5:Y:S04]  /*4540*/  @!P2 LDG.E R106, desc[UR24][R8.64+-0x180] ;  /* 0xfffe8018086aa981 */ /* 0x000f68000c1e1900 */
[----:B------:R-:W1:Y:S04]  /*4550*/  LDS R108, [R76+0x4] ;  /* 0x000004004c6c7984 */ /* 0x000e680000000800 */
[----:B------:R-:W5:Y:S01]  /*4560*/  @!P1 LDG.E R10, desc[UR24][R8.64+0x80] ;  /* 0x00008018080a9981 */ /* 0x000f62000c1e1900 */
[----:B------:R-:W-:-:S03]  /*4570*/  ISETP.GE.AND P1, PT, R149, UR22, PT ;  /* 0x0000001695007c0c */ /* 0x000fc6000bf26270 */
[----:B------:R-:W5:Y:S01]  /*4580*/  @!P4 LDG.E R105, desc[UR24][R8.64+-0x100] ;  /* 0xffff00180869c981 */ /* 0x000f62000c1e1900 */
[----:B------:R-:W-:Y:S01]  /*4590*/  ISETP.GE.AND P4, PT, R151, UR22, PT ;  /* 0x0000001697007c0c */ /* 0x000fe2000bf86270 */
[----:B------:R0:W1:Y:S01]  /*45a0*/  MUFU.EX2 R116, R109 ;  /* 0x0000006d00747308 */ /* 0x0000620000000800 */
[----:B------:R-:W-:Y:S01]  /*45b0*/  CS2R R6, SRZ ;  /* 0x0000000000067805 */ /* 0x000fe2000001ff00 */
[----:B------:R-:W-:Y:S01]  /*45c0*/  IMAD.MOV.U32 R99, RZ, RZ, RZ ;  /* 0x000000ffff637224 */ /* 0x000fe200078e00ff */
[----:B------:R-:W-:Y:S01]  /*45d0*/  CS2R R12, SRZ ;  /* 0x00000000000c7805 */ /* 0x000fe2000001ff00 */
[----:B------:R-:W-:Y:S04]  /*45e0*/  LDS R112, [R74+0xc] ;  /* 0x00000c004a707984 */ /* 0x000fe80000000800 */
[----:B------:R-:W5:Y:S04]  /*45f0*/  @!P1 LDG.E R11, desc[UR24][R8.64+0x100] ;  /* 0x00010018080b9981 */ /* 0x000f68000c1e1900 */
[----:B0-----:R-:W0:Y:S01]  /*4600*/  LDS R109, [R73+0x8] ;  /* 0x00000800496d7984 */ /* 0x001e220000000800 */
[----:B------:R-:W-:-:S03]  /*4610*/  ISETP.GE.AND P1, PT, R147, UR22, PT ;  /* 0x0000001693007c0c */ /* 0x000fc6000bf26270 */
[----:B------:R-:W5:Y:S01]  /*4620*/  @!P0 LDG.E R6, desc[UR24][R8.64+0x180] ;  /* 0x0001801808068981 */ /* 0x000f62000c1e1900 */
[----:B------:R-:W-:-:S03]  /*4630*/  ISETP.GE.AND P0, PT, R146, UR22, PT ;  /* 0x0000001692007c0c */ /* 0x000fc6000bf06270 */
[----:B------:R-:W5:Y:S01]  /*4640*/  @!P4 LDG.E R99, desc[UR24][R8.64] ;  /* 0x000000180863c981 */ /* 0x000f62000c1e1900 */
[----:B------:R-:W-:-:S03]  /*4650*/  FMUL.FTZ R114, R5, R57 ;  /* 0x0000003905727220 */ /* 0x000fc60000410000 */
[----:B------:R-:W5:Y:S04]  /*4660*/  @!P5 LDG.E R7, desc[UR24][R8.64+0x300] ;  /* 0x000300180807d981 */ /* 0x000f68000c1e1900 */
[----:B------:R-:W5:Y:S04]  /*4670*/  @!P1 LDG.E R13, desc[UR24][R8.64+0x200] ;  /* 0x00020018080d9981 */ /* 0x000f68000c1e1900 */
[----:B------:R-:W5:Y:S01]  /*4680*/  @!P0 LDG.E R12, desc[UR24][R8.64+0x280] ;  /* 0x00028018080c8981 */ /* 0x000f62000c1e1900 */
[----:B------:R-:W-:-:S03]  /*4690*/  FMUL.FTZ R110, R5, R58 ;  /* 0x0000003a056e7220 */ /* 0x000fc60000410000 */
[----:B------:R-:W5:Y:S04]  /*46a0*/  @!P6 LDG.E R104, desc[UR24][R8.64+0x380] ;  /* 0x000380180868e981 */ /* 0x000f68000c1e1900 */
[----:B------:R-:W0:Y:S01]  /*46b0*/  LDS R121, [R71+0x10] ;  /* 0x0000100047797984 */ /* 0x000e220000000800 */
[----:B------:R1:W-:Y:S01]  /*46c0*/  MUFU.EX2 R120, R114 ;  /* 0x0000007200787308 */ /* 0x0003e20000000800 */
[----:B------:R-:W-:Y:S02]  /*46d0*/  ISETP.GE.U32.AND P4, PT, R113, UR22, PT ;  /* 0x0000001671007c0c */ /* 0x000fe4000bf86070 */
[----:B------:R-:W-:Y:S04]  /*46e0*/  LDS R113, [R69+0x18] ;  /* 0x0000180045717984 */ /* 0x000fe80000000800 */
[----:B------:R-:W-:Y:S01]  /*46f0*/  LDS R141, [R63+0x30] ;  /* 0x000030003f8d7984 */ /* 0x000fe20000000800 */
[----:B------:R0:W0:Y:S03]  /*4700*/  MUFU.EX2 R118, R110 ;  /* 0x0000006e00767308 */ /* 0x0000260000000800 */
[----:B-1----:R-:W1:Y:S01]  /*4710*/  LDS R114, [R72+0x14] ;  /* 0x0000140048727984 */ /* 0x002e620000000800 */
[----:B------:R-:W-:Y:S01]  /*4720*/  FMUL.FTZ R115, R27, R108 ;  /* 0x0000006c1b737220 */ /* 0x000fe20000410000 */
[----:B------:R-:W-:-:S02]  /*4730*/  IADD3 R108, PT, PT, R159, 0x7, RZ ;  /* 0x000000079f6c7810 */ /* 0x000fc40007ffe0ff */
[----:B0-----:R-:W-:Y:S01]  /*4740*/  IADD3 R110, PT, PT, R159, 0x3, RZ ;  /* 0x000000039f6e7810 */ /* 0x001fe20007ffe0ff */
[----:B------:R-:W-:Y:S01]  /*4750*/  FMUL.FTZ R117, R26, R109 ;  /* 0x0000006d1a757220 */ /* 0x000fe20000410000 */
[----:B------:R-:W-:Y:S01]  /*4760*/  ISETP.GE.U32.AND P2, PT, R111, UR22, PT ;  /* 0x000000166f007c0c */ /* 0x000fe2000bf46070 */
[----:B------:R-:W0:Y:S01]  /*4770*/  LDS R109, [R67+0x20] ;  /* 0x00002000436d7984 */ /* 0x000e220000000800 */
[----:B------:R-:W-:Y:S01]  /*4780*/  ISETP.GE.U32.AND P1, PT, R110, UR22, PT ;  /* 0x000000166e007c0c */ /* 0x000fe2000bf26070 */
[C---:B------:R-:W-:Y:S01]  /*4790*/  VIADD R110, R159.reuse, 0x4 ;  /* 0x000000049f6e7836 */ /* 0x040fe20000000000 */
[----:B------:R-:W-:Y:S02]  /*47a0*/  IADD3 R111, PT, PT, R159, 0x5, RZ ;  /* 0x000000059f6f7810 */ /* 0x000fe40007ffe0ff */
[----:B------:R-:W-:Y:S02]  /*47b0*/  FSEL R115, R115, RZ, !P4 ;  /* 0x000000ff73737208 */ /* 0x000fe40006000000 */
[----:B------:R-:W-:-:S02]  /*47c0*/  FSEL R116, R116, 1, !P4 ;  /* 0x3f80000074747808 */ /* 0x000fc40006000000 */
[----:B------:R-:W-:Y:S01]  /*47d0*/  ISETP.GE.U32.AND P4, PT, R108, UR22, PT ;  /* 0x000000166c007c0c */ /* 0x000fe2000bf86070 */
[----:B------:R-:W-:Y:S01]  /*47e0*/  VIADD R108, R159, 0x8 ;  /* 0x000000089f6c7836 */ /* 0x000fe20000000000 */
[----:B------:R-:W-:Y:S01]  /*47f0*/  ISETP.GE.U32.AND P0, PT, R110, UR22, PT ;  /* 0x000000166e007c0c */ /* 0x000fe2000bf06070 */
[----:B------:R-:W-:Y:S01]  /*4800*/  FMUL.FTZ R122, R5, R56 ;  /* 0x00000038057a7220 */ /* 0x000fe20000410000 */
[----:B------:R-:W-:Y:S01]  /*4810*/  VIADD R110, R159, 0x6 ;  /* 0x000000069f6e7836 */ /* 0x000fe20000000000 */
[----:B------:R-:W-:Y:S02]  /*4820*/  ISETP.GE.U32.AND P3, PT, R111, UR22, PT ;  /* 0x000000166f007c0c */ /* 0x000fe4000bf66070 */
[----:B------:R-:W0:Y:S01]  /*4830*/  LDS R111, [R75] ;  /* 0x000000004b6f7984 */ /* 0x000e220000000800 */
[----:B------:R-:W-:Y:S02]  /*4840*/  FSEL R117, R117, RZ, !P2 ;  /* 0x000000ff75757208 */ /* 0x000fe40005000000 */
[----:B------:R-:W-:-:S02]  /*4850*/  FSEL R118, R118, 1, !P2 ;  /* 0x3f80000076767808 */ /* 0x000fc40005000000 */
[----:B------:R-:W-:Y:S01]  /*4860*/  ISETP.GE.U32.AND P2, PT, R108, UR22, PT ;  /* 0x000000166c007c0c */ /* 0x000fe2000bf46070 */
[C---:B------:R-:W-:Y:S01]  /*4870*/  FMUL.FTZ R124, R5.reuse, R55 ;  /* 0x00000037057c7220 */ /* 0x040fe20000410000 */
[----:B------:R-:W0:Y:S01]  /*4880*/  LDS R108, [R68+0x24] ;  /* 0x00002400446c7984 */ /* 0x000e220000000800 */
[----:B------:R-:W-:Y:S01]  /*4890*/  ISETP.GE.U32.AND P5, PT, R110, UR22, PT ;  /* 0x000000166e007c0c */ /* 0x000fe2000bfa6070 */
[----:B------:R-:W1:Y:S02]  /*48a0*/  MUFU.EX2 R122, R122 ;  /* 0x0000007a007a7308 */ /* 0x000e640000000800 */
[----:B------:R-:W0:Y:S01]  /*48b0*/  LDS R110, [R70+0x1c] ;  /* 0x00001c00466e7984 */ /* 0x000e220000000800 */
[----:B------:R-:W-:Y:S01]  /*48c0*/  FMUL.FTZ R126, R5, R54 ;  /* 0x00000036057e7220 */ /* 0x000fe20000410000 */
[----:B------:R-:W-:Y:S01]  /*48d0*/  FMUL.FTZ R119, R25, R112 ;  /* 0x0000007019777220 */ /* 0x000fe20000410000 */
[----:B------:R-:W-:-:S03]  /*48e0*/  IADD3 R112, PT, PT, R159, 0x9, RZ ;  /* 0x000000099f707810 */ /* 0x000fc60007ffe0ff */
[----:B------:R-:W1:Y:S01]  /*48f0*/  MUFU.EX2 R124, R124 ;  /* 0x0000007c007c7308 */ /* 0x000e620000000800 */
[----:B------:R-:W-:Y:S01]  /*4900*/  FSEL R119, R119, RZ, !P1 ;  /* 0x000000ff77777208 */ /* 0x000fe20004800000 */
[----:B------:R-:W-:Y:S01]  /*4910*/  FMUL.FTZ R130, R5, R52 ;  /* 0x0000003405827220 */ /* 0x000fe20000410000 */
[----:B------:R-:W-:Y:S01]  /*4920*/  FSEL R120, R120, 1, !P1 ;  /* 0x3f80000078787808 */ /* 0x000fe20004800000 */
[----:B------:R-:W-:Y:S01]  /*4930*/  FMUL.FTZ R121, R24, R121 ;  /* 0x0000007918797220 */ /* 0x000fe20000410000 */
[----:B------:R-:W-:Y:S01]  /*4940*/  ISETP.GE.U32.AND P1, PT, R112, UR22, PT ;  /* 0x0000001670007c0c */ /* 0x000fe2000bf26070 */
[----:B------:R-:W-:Y:S02]  /*4950*/  VIADD R112, R159, 0xa ;  /* 0x0000000a9f707836 */ /* 0x000fe40000000000 */
[----:B------:R-:W0:Y:S01]  /*4960*/  MUFU.EX2 R126, R126 ;  /* 0x0000007e007e7308 */ /* 0x000e220000000800 */
[----:B------:R-:W-:Y:S01]  /*4970*/  FSEL R121, R121, RZ, !P0 ;  /* 0x000000ff79797208 */ /* 0x000fe20004000000 */
[----:B-1----:R-:W-:Y:S01]  /*4980*/  FMUL.FTZ R114, R23, R114 ;  /* 0x0000007217727220 */ /* 0x002fe20000410000 */
        /* <DEDUP_REMOVED lines=8> */
[----:B------:R-:W-:Y:S02]  /*4a10*/  FSEL R124, R124, 1, !P3 ;  /* 0x3f8000007c7c7808 */ /* 0x000fe40005800000 */
[----:B------:R-:W-:Y:S01]  /*4a20*/  ISETP.GE.U32.AND P3, PT, R112, UR22, PT ;  /* 0x0000001670007c0c */ /* 0x000fe2000bf66070 */
[----:B------:R-:W-:Y:S01]  /*4a30*/  VIADD R112, R159, 0xc ;  /* 0x0000000c9f707836 */ /* 0x000fe20000000000 */
[----:B------:R-:W1:Y:S01]  /*4a40*/  MUFU.EX2 R134, R134 ;  /* 0x0000008600867308 */ /* 0x000e620000000800 */
[----:B------:R-:W-:-:S02]  /*4a50*/  FSEL R125, R113, RZ, !P5 ;  /* 0x000000ff717d7208 */ /* 0x000fc40006800000 */
[----:B0-----:R-:W-:Y:S01]  /*4a60*/  FSEL R126, R126, 1, !P5 ;  /* 0x3f8000007e7e7808 */ /* 0x001fe20006800000 */
[----:B------:R-:W-:Y:S01]  /*4a70*/  FMUL.FTZ R109, R20, R109 ;  /* 0x0000006d146d7220 */ /* 0x000fe20000410000 */
[----:B------:R-:W-:Y:S01]  /*4a80*/  ISETP.GE.U32.AND P5, PT, R112, UR22, PT ;  /* 0x0000001670007c0c */ /* 0x000fe2000bfa6070 */
[----:B------:R-:W-:Y:S01]  /*4a90*/  FMUL.FTZ R112, R5, R60 ;  /* 0x0000003c05707220 */ /* 0x000fe20000410000 */
[----:B------:R-:W0:Y:S01]  /*4aa0*/  LDS R113, [R65+0x28] ;  /* 0x0000280041717984 */ /* 0x000e220000000800 */
[----:B------:R-:W0:Y:S01]  /*4ab0*/  MUFU.EX2 R128, R128 ;  /* 0x0000008000807308 */ /* 0x000e220000000800 */
[----:B------:R-:W-:Y:S01]  /*4ac0*/  FSEL R129, R109, RZ, !P2 ;  /* 0x000000ff6d817208 */ /* 0x000fe20005000000 */
[----:B------:R-:W-:Y:S01]  /*4ad0*/  FMUL.FTZ R111, R28, R111 ;  /* 0x0000006f1c6f7220 */ /* 0x000fe20000410000 */
[----:B-1----:R-:W-:Y:S02]  /*4ae0*/  FSEL R130, R130, 1, !P2 ;  /* 0x3f80000082827808 */ /* 0x002fe40005000000 */
[----:B------:R-:W-:Y:S01]  /*4af0*/  ISETP.GE.U32.AND P2, PT, R159, UR22, PT ;  /* 0x000000169f007c0c */ /* 0x000fe2000bf46070 */
[----:B------:R-:W-:-:S02]  /*4b00*/  FMUL.FTZ R131, R19, R108 ;  /* 0x0000006c13837220 */ /* 0x000fc40000410000 */
[----:B------:R-:W1:Y:S01]  /*4b10*/  MUFU.EX2 R112, R112 ;  /* 0x0000007000707308 */ /* 0x000e620000000800 */
[----:B------:R-:W1:Y:S01]  /*4b20*/  LDS R108, [R66+0x2c] ;  /* 0x00002c00426c7984 */ /* 0x000e620000000800 */
[----:B------:R-:W-:Y:S01]  /*4b30*/  FMUL.FTZ R127, R21, R110 ;  /* 0x0000006e157f7220 */ /* 0x000fe20000410000 */
[----:B------:R-:W-:Y:S02]  /*4b40*/  IADD3 R109, PT, PT, R159, 0xe, RZ ;  /* 0x0000000e9f6d7810 */ /* 0x000fe40007ffe0ff */
[----:B------:R-:W-:Y:S02]  /*4b50*/  FSEL R132, R111, RZ, !P2 ;  /* 0x000000ff6f847208 */ /* 0x000fe40005000000 */
[----:B------:R-:W-:Y:S02]  /*4b60*/  IADD3 R110, PT, PT, R159, 0xd, RZ ;  /* 0x0000000d9f6e7810 */ /* 0x000fe40007ffe0ff */
[----:B------:R-:W-:Y:S02]  /*4b70*/  FSEL R131, R131, RZ, !P1 ;  /* 0x000000ff83837208 */ /* 0x000fe40004800000 */
[----:B------:R-:W-:-:S02]  /*4b80*/  FSEL R134, R134, 1, !P1 ;  /* 0x3f80000086867808 */ /* 0x000fc40004800000 */
[----:B------:R-:W-:Y:S01]  /*4b90*/  ISETP.GE.U32.AND P1, PT, R109, UR22, PT ;  /* 0x000000166d007c0c */ /* 0x000fe2000bf26070 */
[----:B------:R-:W-:Y:S01]  /*4ba0*/  FFMA.FTZ R109, R132, R116, R115 ;  /* 0x00000074846d7223 */ /* 0x000fe20000010073 */
[----:B------:R-:W-:Y:S02]  /*4bb0*/  FSEL R127, R127, RZ, !P4 ;  /* 0x000000ff7f7f7208 */ /* 0x000fe40006000000 */
[----:B0-----:R-:W-:Y:S02]  /*4bc0*/  FSEL R128, R128, 1, !P4 ;  /* 0x3f80000080807808 */ /* 0x001fe40006000000 */
[----:B------:R-:W-:Y:S02]  /*4bd0*/  ISETP.GE.U32.AND P4, PT, R110, UR22, PT ;  /* 0x000000166e007c0c */ /* 0x000fe4000bf86070 */
[----:B------:R-:W0:Y:S01]  /*4be0*/  LDS R110, [R64+0x34] ;  /* 0x00003400406e7984 */ /* 0x000e220000000800 */
[----:B------:R-:W-:Y:S02]  /*4bf0*/  VIADD R111, R159, 0xf ;  /* 0x0000000f9f6f7836 */ /* 0x000fe40000000000 */
[----:B------:R-:W-:-:S02]  /*4c00*/  FFMA.FTZ R114, R118, R109, R117 ;  /* 0x0000006d76727223 */ /* 0x000fc40000010075 */
[----:B------:R-:W0:Y:S01]  /*4c10*/  LDS R109, [R61+0x38] ;  /* 0x000038003d6d7984 */ /* 0x000e220000000800 */
[----:B-1----:R-:W-:Y:S02]  /*4c20*/  FSEL R133, R112, 1, !P2 ;  /* 0x3f80000070857808 */ /* 0x002fe40005000000 */
[----:B------:R-:W-:Y:S02]  /*4c30*/  ISETP.GE.U32.AND P2, PT, R111, UR22, PT ;  /* 0x000000166f007c0c */ /* 0x000fe4000bf46070 */
[----:B------:R-:W1:Y:S01]  /*4c40*/  LDS R111, [R62+0x3c] ;  /* 0x00003c003e6f7984 */ /* 0x000e620000000800 */
[C---:B------:R-:W-:Y:S01]  /*4c50*/  FMUL.FTZ R136, R5.reuse, R50 ;  /* 0x0000003205887220 */ /* 0x040fe20000410000 */
[----:B------:R-:W-:Y:S01]  /*4c60*/  FFMA.FTZ R114, R120, R114, R119 ;  /* 0x0000007278727223 */ /* 0x000fe20000010077 */
[----:B------:R-:W-:-:S03]  /*4c70*/  FMUL.FTZ R137, R5, R49 ;  /* 0x0000003105897220 */ /* 0x000fc60000410000 */
[----:B------:R-:W-:Y:S01]  /*4c80*/  FFMA.FTZ R114, R122, R114, R121 ;  /* 0x000000727a727223 */ /* 0x000fe20000010079 */
[----:B------:R-:W0:Y:S01]  /*4c90*/  MUFU.EX2 R136, R136 ;  /* 0x0000008800887308 */ /* 0x000e220000000800 */
[C---:B------:R-:W-:Y:S02]  /*4ca0*/  FMUL.FTZ R138, R5.reuse, R48 ;  /* 0x00000030058a7220 */ /* 0x040fe40000410000 */
[----:B------:R-:W-:Y:S01]  /*4cb0*/  FFMA.FTZ R114, R124, R114, R123 ;  /* 0x000000727c727223 */ /* 0x000fe2000001007b */
[C---:B------:R-:W-:Y:S01]  /*4cc0*/  FMUL.FTZ R139, R5.reuse, R47 ;  /* 0x0000002f058b7220 */ /* 0x040fe20000410000 */
[C---:B------:R-:W-:Y:S01]  /*4cd0*/  FMUL.FTZ R140, R5.reuse, R46 ;  /* 0x0000002e058c7220 */ /* 0x040fe20000410000 */
[----:B------:R-:W-:Y:S02]  /*4ce0*/  FMUL.FTZ R160, R5, R45 ;  /* 0x0000002d05a07220 */ /* 0x000fe40000410000 */
[----:B------:R-:W0:Y:S01]  /*4cf0*/  MUFU.EX2 R137, R137 ;  /* 0x0000008900897308 */ /* 0x000e220000000800 */
[----:B------:R-:W-:Y:S01]  /*4d00*/  FMUL.FTZ R5, R133, R116 ;  /* 0x0000007485057220 */ /* 0x000fe20000410000 */
[----:B------:R-:W-:Y:S01]  /*4d10*/  FFMA.FTZ R114, R126, R114, R125 ;  /* 0x000000727e727223 */ /* 0x000fe2000001007d */
[----:B------:R-:W-:-:S02]  /*4d20*/  FMUL.FTZ R113, R18, R113 ;  /* 0x0000007112717220 */ /* 0x000fc40000410000 */
[----:B------:R-:W-:Y:S01]  /*4d30*/  FMUL.FTZ R5, R118, R5 ;  /* 0x0000000576057220 */ /* 0x000fe20000410000 */
[----:B------:R-:W-:Y:S02]  /*4d40*/  FFMA.FTZ R114, R128, R114, R127 ;  /* 0x0000007280727223 */ /* 0x000fe4000001007f */
[----:B------:R-:W1:Y:S01]  /*4d50*/  MUFU.EX2 R138, R138 ;  /* 0x0000008a008a7308 */ /* 0x000e620000000800 */
[----:B------:R-:W-:Y:S01]  /*4d60*/  FMUL.FTZ R5, R120, R5 ;  /* 0x0000000578057220 */ /* 0x000fe20000410000 */
[----:B------:R-:W-:Y:S01]  /*4d70*/  FFMA.FTZ R114, R130, R114, R129 ;  /* 0x0000007282727223 */ /* 0x000fe20000010081 */
[----:B------:R-:W-:-:S05]  /*4d80*/  FMUL.FTZ R108, R17, R108 ;  /* 0x0000006c116c7220 */ /* 0x000fca0000410000 */
[----:B------:R-:W1:Y:S01]  /*4d90*/  MUFU.EX2 R139, R139 ;  /* 0x0000008b008b7308 */ /* 0x000e620000000800 */
[----:B------:R-:W-:Y:S01]  /*4da0*/  FSEL R135, R113, RZ, !P0 ;  /* 0x000000ff71877208 */ /* 0x000fe20004000000 */
[----:B------:R-:W-:Y:S01]  /*4db0*/  FMUL.FTZ R5, R122, R5 ;  /* 0x000000057a057220 */ /* 0x000fe20000410000 */
[----:B0-----:R-:W-:Y:S01]  /*4dc0*/  FSEL R136, R136, 1, !P0 ;  /* 0x3f80000088887808 */ /* 0x001fe20004000000 */
[----:B------:R-:W-:-:S04]  /*4dd0*/  FFMA.FTZ R114, R134, R114, R131 ;  /* 0x0000007286727223 */ /* 0x000fc80000010083 */
        /* <DEDUP_REMOVED lines=24> */
[----:B------:R-:W-:Y:S01]  /*4f60*/  FSEL R160, R160, 1, !P2 ;  /* 0x3f800000a0a07808 */ /* 0x000fe20005000000 */
[----:B------:R-:W-:Y:S01]  /*4f70*/  FFMA.FTZ R114, R140, R114, R143 ;  /* 0x000000728c727223 */ /* 0x000fe2000001008f */
[----:B------:R-:W0:Y:S01]  /*4f80*/  S2R R162, SR_LANEID ;  /* 0x0000000000a27919 */ /* 0x000e220000000000 */
[----:B------:R-:W-:-:S02]  /*4f90*/  FMUL.FTZ R108, R136, R5 ;  /* 0x00000005886c7220 */ /* 0x000fc40000410000 */
[----:B------:R-:W-:Y:S02]  /*4fa0*/  FFMA.FTZ R114, R160, R114, R161 ;  /* 0x00000072a0727223 */ /* 0x000fe400000100a1 */
[----:B------:R-:W-:-:S03]  /*4fb0*/  FMUL.FTZ R5, R137, R108 ;  /* 0x0000006c89057220 */ /* 0x000fc60000410000 */
        /* <DEDUP_REMOVED lines=25> */
[----:B--2---:R-:W-:Y:S01]  /*5150*/  STS [R92+0x1080], R107 ;  /* 0x0010806b5c007388 */ /* 0x004fe20000000800 */
[----:B------:R-:W2:Y:S03]  /*5160*/  S2UR UR12, SR_CgaCtaId ;  /* 0x00000000000c79c3 */ /* 0x000ea60000008800 */
[----:B------:R-:W-:Y:S04]  /*5170*/  STS [R91+0x1100], R102 ;  /* 0x001100665b007388 */ /* 0x000fe80000000800 */
[----:B------:R-:W-:Y:S04]  /*5180*/  STS [R90+0x1180], R103 ;  /* 0x001180675a007388 */ /* 0x000fe80000000800 */
[----:B----4-:R3:W-:Y:S01]  /*5190*/  STS [R89+0x1200], R4 ;  /* 0x0012000459007388 */ /* 0x0107e20000000800 */
[----:B0-----:R-:W-:-:S03]  /*51a0*/  FFMA.FTZ R109, R5, R109, R110 ;  /* 0x0000006d056d7223 */ /* 0x001fc6000001006e */
[----:B-----5:R-:W-:Y:S01]  /*51b0*/  STS [R88+0x1280], R101 ;  /* 0x0012806558007388 */ /* 0x020fe20000000800 */
[----:B-1----:R-:W-:Y:S01]  /*51c0*/  @P1 FMUL.FTZ R5, R5, R108 ;  /* 0x0000006c05051220 */ /* 0x002fe20000410000 */
[----:B---3--:R-:W-:Y:S02]  /*51d0*/  FSEL R4, R110, R109, !P1 ;  /* 0x0000006d6e047208 */ /* 0x008fe40004800000 */
[----:B------:R-:W-:Y:S04]  /*51e0*/  STS [R87+0x1300], R106 ;  /* 0x0013006a57007388 */ /* 0x000fe80000000800 */
        /* <DEDUP_REMOVED lines=10> */
[----:B--2---:R-:W-:-:S03]  /*5290*/  ULEA UR23, UR12, UR23, 0x18 ;  /* 0x000000170c177291 */ /* 0x004fc6000f8ec0ff */
[----:B------:R1:W-:Y:S01]  /*52a0*/  STS [R83+0x1500], R10 ;  /* 0x0015000a53007388 */ /* 0x0003e20000000800 */
[----:B------:R-:W-:-:S03]  /*52b0*/  SHF.R.U32.HI R163, RZ, 0x5, R96 ;  /* 0x00000005ffa37819 */ /* 0x000fc60000011660 */
[----:B------:R2:W-:Y:S04]  /*52c0*/  STS [R82+0x1580], R11 ;  /* 0x0015800b52007388 */ /* 0x0005e80000000800 */
[----:B------:R3:W-:Y:S01]  /*52d0*/  STS [R81+0x1600], R6 ;  /* 0x0016000651007388 */ /* 0x0007e20000000800 */
[----:B-1----:R-:W-:Y:S01]  /*52e0*/  MOV R10, 0x3f800000 ;  /* 0x3f800000000a7802 */ /* 0x002fe20000000f00 */
[----:B--2---:R-:W-:Y:S02]  /*52f0*/  HFMA2 R11, -RZ, RZ, 0, 0 ;  /* 0x00000000ff0b7431 */ /* 0x004fe400000001ff */
[----:B------:R0:W-:Y:S01]  /*5300*/  STS [R80+0x1680], R13 ;  /* 0x0016800d50007388 */ /* 0x0001e20000000800 */
[----:B---3--:R-:W-:-:S03]  /*5310*/  @!P2 LEA R6, R163, UR23, 0x3 ;  /* 0x00000017a306ac11 */ /* 0x008fc6000f8e18ff */
[----:B------:R1:W-:Y:S04]  /*5320*/  STS [R79+0x1700], R12 ;  /* 0x0017000c4f007388 */ /* 0x0003e80000000800 */
[----:B------:R-:W-:Y:S01]  /*5330*/  STS [R78+0x1780], R7 ;  /* 0x001780074e007388 */ /* 0x000fe20000000800 */
[----:B0-----:R-:W-:-:S03]  /*5340*/  FFMA.FTZ R13, R5, R105, R4 ;  /* 0x00000069050d7223 */ /* 0x001fc60000010004 */
[----:B------:R-:W-:Y:S01]  /*5350*/  STS [R77+0x1800], R104 ;  /* 0x001800684d007388 */ /* 0x000fe20000000800 */
[----:B------:R-:W-:Y:S01]  /*5360*/  NOP ;  /* 0x0000000000007918 */ /* 0x000fe20000000000 */
[----:B-1----:R-:W-:Y:S02]  /*5370*/  FMUL.FTZ R12, R5, R106 ;  /* 0x0000006a050c7220 */ /* 0x002fe40000410000 */
        /* <DEDUP_REMOVED lines=47> */
.L_x_3434:
[----:B------:R-:W-:Y:S05]  /*5670*/  BSYNC.RECONVERGENT B0 ;  /* 0x0000000000007941 */ /* 0x000fea0003800200 */
.L_x_3433:
        /* <DEDUP_REMOVED lines=31> */
.L_x_3436:
[----:B------:R-:W-:Y:S05]  /*5870*/  BSYNC.RECONVERGENT B0 ;  /* 0x0000000000007941 */ /* 0x000fea0003800200 */
.L_x_3435:
[----:B------:R-:W-:Y:S01]  /*5880*/  ULEA UR13, UP0, UR34, UR13, 0x2 ;  /* 0x0000000d220d7291 */ /* 0x000fe2000f8010ff */
[----:B-1----:R-:W-:Y:S01]  /*5890*/  IMAD.U32 R5, RZ, RZ, UR36 ;  /* 0x00000024ff057e24 */ /* 0x002fe2000f8e00ff */
[----:B------:R-:W-:Y:S01]  /*58a0*/  UIADD3 UR8, UPT, UPT, UR8, 0x1, URZ ;  /* 0x0000000108087890 */ /* 0x000fe2000fffe0ff */
[----:B------:R-:W-:Y:S01]  /*58b0*/  MOV R7, UR38 ;  /* 0x0000002600077c02 */ /* 0x000fe20008000f00 */
[----:B------:R-:W-:Y:S01]  /*58c0*/  UIADD3.X UR14, UPT, UPT, UR14, UR29, URZ, UP0, !UPT ;  /* 0x0000001d0e0e7290 */ /* 0x000fe200087fe4ff */
[----:B------:R-:W-:Y:S01]  /*58d0*/  FFMA.FTZ R41, R102, R119, R41 ;  /* 0x0000007766297223 */ /* 0x000fe20000010029 */
[----:B------:R-:W-:Y:S01]  /*58e0*/  UISETP.NE.AND UP0, UPT, UR8, URZ, UPT ;  /* 0x000000ff0800728c */ /* 0x000fe2000bf05270 */
        /* <DEDUP_REMOVED lines=22> */
.L_x_3432:
[----:B------:R-:W-:Y:S01]  /*5a50*/  BAR.SYNC.DEFER_BLOCKING 0x0 ;  /* 0x0000000000007b1d */ /* 0x000fe20000010000 */
[C---:B------:R-:W-:Y:S01]  /*5a60*/  ISETP.NE.AND P0, PT, R96.reuse, RZ, PT ;  /* 0x000000ff6000720c */ /* 0x040fe20003f05270 */
[----:B------:R-:W-:Y:S01]  /*5a70*/  USHF.L.U32 UR8, UR6, 0xa, URZ ;  /* 0x0000000a06087899 */ /* 0x000fe200080006ff */
[----:B------:R-:W-:Y:S01]  /*5a80*/  MOV R2, UR22 ;  /* 0x0000001600027c02 */ /* 0x000fe20008000f00 */
[----:B------:R-:W-:Y:S02]  /*5a90*/  IMAD.SHL.U32 R0, R96, 0x10, RZ ;  /* 0x0000001060007824 */ /* 0x000fe400078e00ff */
[----:B------:R-:W1:Y:S03]  /*5aa0*/  LDCU.128 UR12, c[0x0][0x420] ;  /* 0x00008400ff0c77ac */ /* 0x000e660008000c00 */
[----:B------:R-:W-:Y:S01]  /*5ab0*/  LOP3.LUT R9, R0, 0x3e00, RZ, 0xc0, !PT ;  /* 0x00003e0000097812 */ /* 0x000fe200078ec0ff */
[----:B------:R-:W-:Y:S01]  /*5ac0*/  UMOV UR9, URZ ;  /* 0x000000ff00097c82 */ /* 0x000fe20008000000 */
[----:B------:R-:W2:Y:S02]  /*5ad0*/  LDCU.64 UR30, c[0x0][0x478] ;  /* 0x00008f00ff1e77ac */ /* 0x000ea40008000a00 */
[----:B------:R-:W-:-:S04]  /*5ae0*/  LOP3.LUT R9, R9, 0x1f, R96, 0xf8, !PT ;  /* 0x0000001f09097812 */ /* 0x000fc800078ef860 */
        /* <DEDUP_REMOVED lines=16> */
[----:B------:R-:W1:Y:S01]  /*5bf0*/  LDCU.128 UR12, c[0x0][0x410] ;  /* 0x00008200ff0c77ac */ /* 0x000e620008000c00 */
[----:B------:R-:W-:Y:S01]  /*5c00*/  STS [R71+0x10], R40 ;  /* 0x0000102847007388 */ /* 0x000fe20000000800 */
[C---:B------:R-:W-:Y:S02]  /*5c10*/  IADD3 R3, P3, PT, R9.reuse, UR28, RZ ;  /* 0x0000001c09037c10 */ /* 0x040fe4000ff7e0ff */
[----:B0-----:R-:W-:Y:S01]  /*5c20*/  LOP3.LUT R10, R9, 0x1a0, RZ, 0xfc, !PT ;  /* 0x000001a0090a7812 */ /* 0x001fe200078efcff */
[----:B------:R-:W-:Y:S01]  /*5c30*/  STS [R72+0x14], R39 ;  /* 0x0000142748007388 */ /* 0x000fe20000000800 */
[----:B------:R-:W-:-:S02]  /*5c40*/  IADD3.X R4, PT, PT, RZ, UR29, RZ, P3, !PT ;  /* 0x0000001dff047c10 */ /* 0x000fc40009ffe4ff */
[C---:B------:R-:W-:Y:S01]  /*5c50*/  LOP3.LUT R20, R9.reuse, 0xa0, RZ, 0xfc, !PT ;  /* 0x000000a009147812 */ /* 0x040fe200078efcff */
[----:B------:R-:W-:Y:S01]  /*5c60*/  STS [R69+0x18], R38 ;  /* 0x0000182645007388 */ /* 0x000fe20000000800 */
[C---:B------:R-:W-:Y:S02]  /*5c70*/  LOP3.LUT R16, R9.reuse, 0x40, RZ, 0xfc, !PT ;  /* 0x0000004009107812 */ /* 0x040fe400078efcff */
[----:B------:R-:W-:Y:S01]  /*5c80*/  LOP3.LUT R18, R9, 0x180, RZ, 0xfc, !PT ;  /* 0x0000018009127812 */ /* 0x000fe200078efcff */
[----:B------:R-:W-:Y:S04]  /*5c90*/  STS [R70+0x1c], R37 ;  /* 0x00001c2546007388 */ /* 0x000fe80000000800 */
[----:B------:R-:W-:Y:S01]  /*5ca0*/  STS [R67+0x20], R36 ;  /* 0x0000202443007388 */ /* 0x000fe20000000800 */
[----:B-1----:R-:W-:-:S03]  /*5cb0*/  UIMAD.WIDE.U32 UR28, UR27, UR12, UR8 ;  /* 0x0000000c1b1c72a5 */ /* 0x002fc6000f8e0008 */
        /* <DEDUP_REMOVED lines=47> */
[----:B-1----:R-:W-:-:S03]  /*5fb0*/  LOP3.LUT R11, R9, 0x160, RZ, 0xfc, !PT ;  /* 0x00000160090b7812 */ /* 0x002fc600078efcff */
[----:B------:R-:W-:Y:S01]  /*5fc0*/  @!P4 STG.E desc[UR24][R2.64+0x480], R47 ;  /* 0x0004802f0200c986 */ /* 0x000fe2000c101918 */
[-C--:B------:R-:W-:Y:S02]  /*5fd0*/  ISETP.GE.AND P4, PT, R13, R93.reuse, PT ;  /* 0x0000005d0d00720c */ /* 0x080fe40003f86270 */
[----:B------:R-:W-:Y:S01]  /*5fe0*/  ISETP.GE.AND P5, PT, R11, R93, PT ;  /* 0x0000005d0b00720c */ /* 0x000fe20003fa6270 */
[----:B------:R1:W-:Y:S01]  /*5ff0*/  @!P1 STG.E desc[UR24][R2.64+0x180], R17 ;  /* 0x0001801102009986 */ /* 0x0003e2000c101918 */
[----:B--2---:R-:W-:-:S03]  /*6000*/  LOP3.LUT R19, R9, 0x100, RZ, 0xfc, !PT ;  /* 0x0000010009137812 */ /* 0x004fc600078efcff */
[----:B------:R-:W-:Y:S01]  /*6010*/  @!P2 STG.E desc[UR24][R2.64+0x200], R23 ;  /* 0x000200170200a986 */ /* 0x000fe2000c101918 */
[----:B------:R-:W-:-:S03]  /*6020*/  ISETP.GE.AND P2, PT, R18, R93, PT ;  /* 0x0000005d1200720c */ /* 0x000fc60003f46270 */
[----:B------:R-:W-:Y:S01]  /*6030*/  @!P3 STG.E desc[UR24][R2.64+0x500], R49 ;  /* 0x000500310200b986 */ /* 0x000fe2000c101918 */
[-C--:B------:R-:W-:Y:S02]  /*6040*/  ISETP.GE.AND P3, PT, R16, R93.reuse, PT ;  /* 0x0000005d1000720c */ /* 0x080fe40003f66270 */
[----:B-1----:R-:W-:Y:S01]  /*6050*/  LOP3.LUT R17, R9, 0x1e0, RZ, 0xfc, !PT ;  /* 0x000001e009117812 */ /* 0x002fe200078efcff */
[----:B------:R1:W-:Y:S01]  /*6060*/  @!P4 STG.E desc[UR24][R2.64+0x300], R27 ;  /* 0x0003001b0200c986 */ /* 0x0003e2000c101918 */
[-C--:B------:R-:W-:Y:S02]  /*6070*/  ISETP.GE.AND P4, PT, R19, R93.reuse, PT ;  /* 0x0000005d1300720c */ /* 0x080fe40003f86270 */
[-C--:B------:R-:W-:Y:S01]  /*6080*/  ISETP.GE.AND P1, PT, R17, R93.reuse, PT ;  /* 0x0000005d1100720c */ /* 0x080fe20003f26270 */
[----:B------:R-:W-:Y:S01]  /*6090*/  @!P5 STG.E desc[UR24][R2.64+0x580], R51 ;  /* 0x000580330200d986 */ /* 0x000fe2000c101918 */
[----:B------:R-:W-:-:S03]  /*60a0*/  ISETP.GE.AND P5, PT, R20, R93, PT ;  /* 0x0000005d1400720c */ /* 0x000fc60003fa6270 */
[----:B------:R-:W-:Y:S01]  /*60b0*/  @!P6 STG.E desc[UR24][R2.64+0x680], R55 ;  /* 0x000680370200e986 */ /* 0x000fe2000c101918 */
[----:B------:R-:W-:-:S03]  /*60c0*/  IADD3 R5, P6, PT, R9, UR12, RZ ;  /* 0x0000000c09057c10 */ /* 0x000fc6000ffde0ff */
[----:B------:R-:W-:Y:S01]  /*60d0*/  @!P3 STG.E desc[UR24][R2.64+0x100], R21 ;  /* 0x000100150200b986 */ /* 0x000fe2000c101918 */
[----:B------:R-:W-:Y:S02]  /*60e0*/  IADD3.X R22, PT, PT, RZ, UR15, RZ, P6, !PT ;  /* 0x0000000fff167c10 */ /* 0x000fe4000b7fe4ff */
[----:B-1----:R-:W-:Y:S02]  /*60f0*/  CS2R R26, SRZ ;  /* 0x00000000001a7805 */ /* 0x002fe4000001ff00 */
[----:B------:R-:W-:Y:S01]  /*6100*/  ISETP.GE.AND P3, PT, R8, UR22, PT ;  /* 0x0000001608007c0c */ /* 0x000fe2000bf66270 */
[----:B------:R-:W-:Y:S01]  /*6110*/  @!P4 STG.E desc[UR24][R2.64+0x400], R45 ;  /* 0x0004002d0200c986 */ /* 0x000fe2000c101918 */
[----:B0-----:R-:W-:-:S03]  /*6120*/  LEA R4, P6, R5, UR28, 0x2 ;  /* 0x0000001c05047c11 */ /* 0x001fc6000f8c10ff */
[----:B------:R-:W-:Y:S01]  /*6130*/  @!P2 STG.E desc[UR24][R2.64+0x600], R53 ;  /* 0x000600350200a986 */ /* 0x000fe2000c101918 */
[----:B------:R-:W-:Y:S01]  /*6140*/  ISETP.GE.AND P2, PT, R9, UR22, PT ;  /* 0x0000001609007c0c */ /* 0x000fe2000bf46270 */
[----:B------:R-:W-:Y:S01]  /*6150*/  HFMA2 R28, -RZ, RZ, 0, 0 ;  /* 0x00000000ff1c7431 */ /* 0x000fe200000001ff */
[----:B------:R-:W-:Y:S01]  /*6160*/  ISETP.GE.AND P4, PT, R16, UR22, PT ;  /* 0x0000001610007c0c */ /* 0x000fe2000bf86270 */
[----:B------:R0:W-:Y:S01]  /*6170*/  @!P5 STG.E desc[UR24][R2.64+0x280], R25 ;  /* 0x000280190200d986 */ /* 0x0001e2000c101918 */
[----:B------:R-:W-:-:S03]  /*6180*/  ISETP.GE.AND P5, PT, R15, UR22, PT ;  /* 0x000000160f007c0c */ /* 0x000fc6000bfa6270 */
[----:B------:R1:W-:Y:S01]  /*6190*/  @!P1 STG.E desc[UR24][R2.64+0x780], R59 ;  /* 0x0007803b02009986 */ /* 0x0003e2000c101918 */
[----:B------:R-:W-:Y:S02]  /*61a0*/  LEA.HI.X R5, R5, UR29, R22, 0x2, P6 ;  /* 0x0000001d05057c11 */ /* 0x000fe4000b0f1416 */
[----:B------:R-:W-:Y:S02]  /*61b0*/  CS2R R22, SRZ ;  /* 0x0000000000167805 */ /* 0x000fe4000001ff00 */
[----:B------:R-:W-:Y:S01]  /*61c0*/  ISETP.GE.AND P6, PT, R14, UR22, PT ;  /* 0x000000160e007c0c */ /* 0x000fe2000bfc6270 */
[----:B------:R-:W-:Y:S01]  /*61d0*/  BAR.SYNC.DEFER_BLOCKING 0x0 ;  /* 0x0000000000007b1d */ /* 0x000fe20000010000 */
[----:B------:R-:W-:Y:S02]  /*61e0*/  ISETP.GE.AND P1, PT, R20, UR22, PT ;  /* 0x0000001614007c0c */ /* 0x000fe4000bf26270 */
[----:B0-----:R-:W-:Y:S01]  /*61f0*/  CS2R R24, SRZ ;  /* 0x0000000000187805 */ /* 0x001fe2000001ff00 */
[----:B------:R-:W-:Y:S01]  /*6200*/  IMAD.MOV.U32 R21, RZ, RZ, RZ ;  /* 0x000000ffff157224 */ /* 0x000fe200078e00ff */
[----:B------:R-:W-:-:S02]  /*6210*/  CS2R R46, SRZ ;  /* 0x00000000002e7805 */ /* 0x000fc4000001ff00 */
[----:B------:R-:W-:Y:S02]  /*6220*/  CS2R R48, SRZ ;  /* 0x0000000000307805 */ /* 0x000fe4000001ff00 */
[----:B-1----:R-:W-:Y:S01]  /*6230*/  CS2R R2, SRZ ;  /* 0x0000000000027805 */ /* 0x002fe2000001ff00 */
[----:B------:R-:W-:Y:S01]  /*6240*/  IMAD.MOV.U32 R50, RZ, RZ, RZ ;  /* 0x000000ffff327224 */ /* 0x000fe200078e00ff */
[----:B------:R-:W0:Y:S01]  /*6250*/  LDCU.128 UR12, c[0x0][0x430] ;  /* 0x00008600ff0c77ac */ /* 0x000e220008000c00 */
        /* <DEDUP_REMOVED lines=20> */
[----:B------:R-:W-:Y:S01]  /*63a0*/  MOV R45, RZ ;  /* 0x000000ff002d7202 */ /* 0x000fe20000000f00 */
[----:B------:R-:W5:Y:S04]  /*63b0*/  @!P1 LDG.E R46, desc[UR24][R4.64+0x580] ;  /* 0x00058018042e9981 */ /* 0x000f68000c1e1900 */
[----:B------:R-:W5:Y:S04]  /*63c0*/  @!P2 LDG.E R47, desc[UR24][R4.64+0x600] ;  /* 0x00060018042fa981 */ /* 0x000f68000c1e1900 */
[----:B------:R-:W5:Y:S04]  /*63d0*/  @!P6 LDG.E R45, desc[UR24][R4.64+0x500] ;  /* 0x00050018042de981 */ /* 0x000f68000c1e1900 */
[----:B------:R-:W5:Y:S04]  /*63e0*/  @!P3 LDG.E R48, desc[UR24][R4.64+0x680] ;  /* 0x000680180430b981 */ /* 0x000f68000c1e1900 */
[----:B------:R-:W5:Y:S04]  /*63f0*/  @!P4 LDG.E R49, desc[UR24][R4.64+0x700] ;  /* 0x000700180431c981 */ /* 0x000f68000c1e1900 */
[----:B------:R-:W5:Y:S01]  /*6400*/  @!P5 LDG.E R50, desc[UR24][R4.64+0x780] ;  /* 0x000780180432d981 */ /* 0x000f62000c1e1900 */
[----:B0-----:R-:W-:-:S04]  /*6410*/  UIMAD.WIDE.U32 UR8, UR27, UR12, UR8 ;  /* 0x0000000c1b0872a5 */ /* 0x001fc8000f8e0008 */
[----:B------:R-:W-:-:S04]  /*6420*/  UIMAD UR9, UR27, UR13, UR9 ;  /* 0x0000000d1b0972a4 */ /* 0x000fc8000f8e0209 */
[----:B------:R-:W-:-:S04]  /*6430*/  UIMAD.WIDE.U32 UR8, UR26, UR14, UR8 ;  /* 0x0000000e1a0872a5 */ /* 0x000fc8000f8e0008 */
[----:B------:R-:W-:Y:S01]  /*6440*/  UIMAD UR15, UR26, UR15, UR9 ;  /* 0x0000000f1a0f72a4 */ /* 0x000fe2000f8e0209 */
        /* <DEDUP_REMOVED lines=31> */
[----:B------:R2:W-:Y:S03]  /*6640*/  MUFU.EX2 R50, R3 ;  /* 0x0000000300327308 */ /* 0x0005e60000000800 */
[----:B------:R-:W1:Y:S04]  /*6650*/  LDS R5, [R63+0x30] ;  /* 0x000030003f057984 */ /* 0x000e680000000800 */
[----:B------:R-:W1:Y:S01]  /*6660*/  LDS R4, [R64+0x34] ;  /* 0x0000340040047984 */ /* 0x000e620000000800 */
[----:B------:R3:W-:Y:S03]  /*6670*/  MUFU.EX2 R49, R2 ;  /* 0x0000000200317308 */ /* 0x0007e60000000800 */
[----:B--2---:R-:W2:Y:S04]  /*6680*/  LDS R3, [R61+0x38] ;  /* 0x000038003d037984 */ /* 0x004ea80000000800 */
[----:B---3--:R-:W3:Y:S01]  /*6690*/  LDS R2, [R62+0x3c] ;  /* 0x00003c003e027984 */ /* 0x008ee20000000800 */
[----:B------:R-:W-:Y:S01]  /*66a0*/  FMUL.FTZ R51, R21, -1.4426950216293334961 ;  /* 0xbfb8aa3b15337820 */ /* 0x000fe20000410000 */
[----:B------:R-:W-:-:S05]  /*66b0*/  FMUL.FTZ R52, R24, -1.4426950216293334961 ;  /* 0xbfb8aa3b18347820 */ /* 0x000fca0000410000 */
[----:B------:R-:W1:Y:S01]  /*66c0*/  MUFU.EX2 R51, R51 ;  /* 0x0000003300337308 */ /* 0x000e620000000800 */
[----:B----4-:R-:W-:Y:S01]  /*66d0*/  FMUL.FTZ R53, R25, -1.4426950216293334961 ;  /* 0xbfb8aa3b19357820 */ /* 0x010fe20000410000 */
[----:B-----5:R-:W-:Y:S01]  /*66e0*/  FMUL.FTZ R54, R26, -1.4426950216293334961 ;  /* 0xbfb8aa3b1a367820 */ /* 0x020fe20000410000 */
[----:B------:R-:W-:Y:S01]  /*66f0*/  FMUL.FTZ R55, R27, -1.4426950216293334961 ;  /* 0xbfb8aa3b1b377820 */ /* 0x000fe20000410000 */
[----:B------:R-:W-:Y:S01]  /*6700*/  FMUL.FTZ R56, R28, -1.4426950216293334961 ;  /* 0xbfb8aa3b1c387820 */ /* 0x000fe20000410000 */
[----:B------:R-:W-:Y:S01]  /*6710*/  FMUL.FTZ R57, R45, -1.4426950216293334961 ;  /* 0xbfb8aa3b2d397820 */ /* 0x000fe20000410000 */
[----:B------:R-:W-:Y:S02]  /*6720*/  FMUL.FTZ R58, R46, -1.4426950216293334961 ;  /* 0xbfb8aa3b2e3a7820 */ /* 0x000fe40000410000 */
[----:B------:R-:W4:Y:S01]  /*6730*/  MUFU.EX2 R52, R52 ;  /* 0x0000003400347308 */ /* 0x000f220000000800 */
[----:B0-----:R-:W-:Y:S01]  /*6740*/  FMUL.FTZ R59, R47, -1.4426950216293334961 ;  /* 0xbfb8aa3b2f3b7820 */ /* 0x001fe20000410000 */
[----:B-1----:R-:W-:-:S06]  /*6750*/  FMUL.FTZ R60, R48, -1.4426950216293334961 ;  /* 0xbfb8aa3b303c7820 */ /* 0x002fcc0000410000 */
[----:B------:R-:W0:Y:S01]  /*6760*/  MUFU.EX2 R53, R53 ;  /* 0x0000003500357308 */ /* 0x000e220000000800 */
[----:B------:R-:W-:Y:S01]  /*6770*/  FMUL.FTZ R93, R5, -1.4426950216293334961 ;  /* 0xbfb8aa3b055d7820 */ /* 0x000fe20000410000 */
[----:B------:R-:W-:-:S06]  /*6780*/  FADD.FTZ R51, R51, 1 ;  /* 0x3f80000033337421 */ /* 0x000fcc0000010000 */
[----:B------:R-:W1:Y:S01]  /*6790*/  MUFU.EX2 R54, R54 ;  /* 0x0000003600367308 */ /* 0x000e620000000800 */
[----:B------:R-:W-:Y:S01]  /*67a0*/  FMUL.FTZ R94, R4, -1.4426950216293334961 ;  /* 0xbfb8aa3b045e7820 */ /* 0x000fe20000410000 */
[----:B--2---:R-:W-:Y:S01]  /*67b0*/  FMUL.FTZ R99, R3, -1.4426950216293334961 ;  /* 0xbfb8aa3b03637820 */ /* 0x004fe20000410000 */
[----:B------:R-:W-:-:S05]  /*67c0*/  FADD.FTZ R49, R49, 1 ;  /* 0x3f80000031317421 */ /* 0x000fca0000010000 */
[----:B------:R-:W2:Y:S01]  /*67d0*/  MUFU.EX2 R55, R55 ;  /* 0x0000003700377308 */ /* 0x000ea20000000800 */
[----:B---3--:R-:W-:Y:S01]  /*67e0*/  FMUL.FTZ R100, R2, -1.4426950216293334961 ;  /* 0xbfb8aa3b02647820 */ /* 0x008fe20000410000 */
[----:B------:R-:W-:-:S06]  /*67f0*/  FADD.FTZ R50, R50, 1 ;  /* 0x3f80000032327421 */ /* 0x000fcc0000010000 */
[----:B------:R-:W3:Y:S08]  /*6800*/  MUFU.EX2 R56, R56 ;  /* 0x0000003800387308 */ /* 0x000ef00000000800 */
[----:B------:R-:W5:Y:S08]  /*6810*/  MUFU.EX2 R57, R57 ;  /* 0x0000003900397308 */ /* 0x000f700000000800 */
[----:B------:R-:W5:Y:S08]  /*6820*/  MUFU.EX2 R58, R58 ;  /* 0x0000003a003a7308 */ /* 0x000f700000000800 */
[----:B------:R-:W5:Y:S08]  /*6830*/  MUFU.EX2 R59, R59 ;  /* 0x0000003b003b7308 */ /* 0x000f700000000800 */
[----:B------:R-:W5:Y:S08]  /*6840*/  MUFU.EX2 R60, R60 ;  /* 0x0000003c003c7308 */ /* 0x000f700000000800 */
[----:B------:R-:W5:Y:S01]  /*6850*/  MUFU.EX2 R93, R93 ;  /* 0x0000005d005d7308 */ /* 0x000f620000000800 */
[----:B----4-:R-:W-:-:S07]  /*6860*/  FADD.FTZ R52, R52, 1 ;  /* 0x3f80000034347421 */ /* 0x010fce0000010000 */
[----:B------:R-:W4:Y:S08]  /*6870*/  MUFU.EX2 R94, R94 ;  /* 0x0000005e005e7308 */ /* 0x000f300000000800 */
[----:B------:R-:W4:Y:S01]  /*6880*/  MUFU.RCP R102, R51 ;  /* 0x0000003300667308 */ /* 0x000f220000001000 */
[----:B0-----:R-:W-:-:S07]  /*6890*/  FADD.FTZ R53, R53, 1 ;  /* 0x3f80000035357421 */ /* 0x001fce0000010000 */
[----:B------:R-:W0:Y:S01]  /*68a0*/  MUFU.EX2 R99, R99 ;  /* 0x0000006300637308 */ /* 0x000e220000000800 */
[----:B-1----:R-:W-:-:S07]  /*68b0*/  FADD.FTZ R54, R54, 1 ;  /* 0x3f80000036367421 */ /* 0x002fce0000010000 */
[----:B------:R-:W1:Y:S01]  /*68c0*/  MUFU.EX2 R100, R100 ;  /* 0x0000006400647308 */ /* 0x000e620000000800 */
[----:B--2---:R-:W-:-:S07]  /*68d0*/  FADD.FTZ R55, R55, 1 ;  /* 0x3f80000037377421 */ /* 0x004fce0000010000 */
[----:B------:R-:W2:Y:S01]  /*68e0*/  MUFU.RCP R49, R49 ;  /* 0x0000003100317308 */ /* 0x000ea20000001000 */
[----:B---3--:R-:W-:-:S07]  /*68f0*/  FADD.FTZ R56, R56, 1 ;  /* 0x3f80000038387421 */ /* 0x008fce0000010000 */
[----:B------:R-:W3:Y:S01]  /*6900*/  MUFU.RCP R50, R50 ;  /* 0x0000003200327308 */ /* 0x000ee20000001000 */
[----:B-----5:R-:W-:Y:S01]  /*6910*/  FADD.FTZ R57, R57, 1 ;  /* 0x3f80000039397421 */ /* 0x020fe20000010000 */
[----:B------:R-:W-:Y:S01]  /*6920*/  FADD.FTZ R58, R58, 1 ;  /* 0x3f8000003a3a7421 */ /* 0x000fe20000010000 */
[----:B------:R-:W-:Y:S01]  /*6930*/  FADD.FTZ R59, R59, 1 ;  /* 0x3f8000003b3b7421 */ /* 0x000fe20000010000 */
[----:B------:R-:W-:-:S04]  /*6940*/  FADD.FTZ R60, R60, 1 ;  /* 0x3f8000003c3c7421 */ /* 0x000fc80000010000 */
[----:B------:R-:W5:Y:S01]  /*6950*/  MUFU.RCP R101, R52 ;  /* 0x0000003400657308 */ /* 0x000f620000001000 */
[----:B------:R-:W-:Y:S01]  /*6960*/  FADD.FTZ R93, R93, 1 ;  /* 0x3f8000005d5d7421 */ /* 0x000fe20000010000 */
[----:B----4-:R-:W-:Y:S01]  /*6970*/  FADD.FTZ R94, R94, 1 ;  /* 0x3f8000005e5e7421 */ /* 0x010fe20000010000 */
[----:B------:R-:W-:-:S05]  /*6980*/  FMUL.FTZ R21, R21, R102 ;  /* 0x0000006615157220 */ /* 0x000fca0000410000 */
[----:B------:R-:W4:Y:S01]  /*6990*/  MUFU.RCP R104, R53 ;  /* 0x0000003500687308 */ /* 0x000f220000001000 */
[----:B0-----:R-:W-:Y:S01]  /*69a0*/  FADD.FTZ R99, R99, 1 ;  /* 0x3f80000063637421 */ /* 0x001fe20000010000 */
[----:B-1----:R-:W-:-:S06]  /*69b0*/  FADD.FTZ R100, R100, 1 ;  /* 0x3f80000064647421 */ /* 0x002fcc0000010000 */
[----:B------:R-:W0:Y:S01]  /*69c0*/  MUFU.RCP R103, R54 ;  /* 0x0000003600677308 */ /* 0x000e220000001000 */
[----:B--2---:R-:W-:-:S07]  /*69d0*/  FMUL.FTZ R49, R22, R49 ;  /* 0x0000003116317220 */ /* 0x004fce0000410000 */
[----:B------:R-:W1:Y:S01]  /*69e0*/  MUFU.RCP R106, R55 ;  /* 0x00000037006a7308 */ /* 0x000e620000001000 */
[----:B---3--:R-:W-:Y:S01]  /*69f0*/  FMUL.FTZ R22, R23, R50 ;  /* 0x0000003217167220 */ /* 0x008fe20000410000 */
[----:B------:R-:W-:Y:S06]  /*6a00*/  BAR.SYNC.DEFER_BLOCKING 0x0 ;  /* 0x0000000000007b1d */ /* 0x000fec0000010000 */
[----:B------:R-:W2:Y:S01]  /*6a10*/  MUFU.RCP R105, R56 ;  /* 0x0000003800697308 */ /* 0x000ea20000001000 */
[----:B------:R-:W-:-:S07]  /*6a20*/  FMUL.FTZ R42, R21, R42 ;  /* 0x0000002a152a7220 */ /* 0x000fce0000410000 */
[----:B------:R-:W3:Y:S08]  /*6a30*/  MUFU.RCP R108, R57 ;  /* 0x00000039006c7308 */ /* 0x000ef00000001000 */
[----:B------:R-:W3:Y:S08]  /*6a40*/  MUFU.RCP R51, R58 ;  /* 0x0000003a00337308 */ /* 0x000ef00000001000 */
[----:B------:R-:W3:Y:S08]  /*6a50*/  MUFU.RCP R52, R59 ;  /* 0x0000003b00347308 */ /* 0x000ef00000001000 */
[----:B------:R-:W3:Y:S08]  /*6a60*/  MUFU.RCP R53, R60 ;  /* 0x0000003c00357308 */ /* 0x000ef00000001000 */
[----:B------:R-:W3:Y:S01]  /*6a70*/  MUFU.RCP R54, R93 ;  /* 0x0000005d00367308 */ /* 0x000ee20000001000 */
[----:B-----5:R-:W-:-:S07]  /*6a80*/  FMUL.FTZ R24, R24, R101 ;  /* 0x0000006518187220 */ /* 0x020fce0000410000 */
[----:B------:R-:W5:Y:S01]  /*6a90*/  MUFU.RCP R55, R94 ;  /* 0x0000005e00377308 */ /* 0x000f620000001000 */
[----:B------:R-:W-:-:S07]  /*6aa0*/  FMUL.FTZ R44, R49, R44 ;  /* 0x0000002c312c7220 */ /* 0x000fce0000410000 */
[----:B------:R-:W5:Y:S01]  /*6ab0*/  MUFU.RCP R50, R99 ;  /* 0x0000006300327308 */ /* 0x000f620000001000 */
[----:B----4-:R-:W-:-:S07]  /*6ac0*/  FMUL.FTZ R25, R25, R104 ;  /* 0x0000006819197220 */ /* 0x010fce0000410000 */
[----:B------:R-:W4:Y:S01]  /*6ad0*/  MUFU.RCP R21, R100 ;  /* 0x0000006400157308 */ /* 0x000f220000001000 */
[----:B------:R-:W-:Y:S01]  /*6ae0*/  FMUL.FTZ R43, R22, R43 ;  /* 0x0000002b162b7220 */ /* 0x000fe20000410000 */
[----:B0-----:R-:W-:Y:S01]  /*6af0*/  FMUL.FTZ R26, R26, R103 ;  /* 0x000000671a1a7220 */ /* 0x001fe20000410000 */
[----:B-1----:R-:W-:Y:S01]  /*6b00*/  FMUL.FTZ R27, R27, R106 ;  /* 0x0000006a1b1b7220 */ /* 0x002fe20000410000 */
[----:B------:R-:W-:Y:S01]  /*6b10*/  FMUL.FTZ R41, R24, R41 ;  /* 0x0000002918297220 */ /* 0x000fe20000410000 */
[----:B--2---:R-:W-:Y:S01]  /*6b20*/  FMUL.FTZ R28, R28, R105 ;  /* 0x000000691c1c7220 */ /* 0x004fe20000410000 */
[----:B------:R-:W-:Y:S01]  /*6b30*/  FMUL.FTZ R40, R25, R40 ;  /* 0x0000002819287220 */ /* 0x000fe20000410000 */
[----:B---3--:R-:W-:Y:S01]  /*6b40*/  FMUL.FTZ R45, R45, R108 ;  /* 0x0000006c2d2d7220 */ /* 0x008fe20000410000 */
[----:B------:R-:W-:Y:S01]  /*6b50*/  FMUL.FTZ R39, R26, R39 ;  /* 0x000000271a277220 */ /* 0x000fe20000410000 */
[----:B------:R-:W-:Y:S01]  /*6b60*/  FMUL.FTZ R46, R46, R51 ;  /* 0x000000332e2e7220 */ /* 0x000fe20000410000 */
[----:B------:R-:W-:Y:S01]  /*6b70*/  STS [R75], R44 ;  /* 0x0000002c4b007388 */ /* 0x000fe20000000800 */
[----:B------:R-:W-:Y:S01]  /*6b80*/  FMUL.FTZ R38, R27, R38 ;  /* 0x000000261b267220 */ /* 0x000fe20000410000 */
[----:B------:R-:W-:Y:S01]  /*6b90*/  FMUL.FTZ R47, R47, R52 ;  /* 0x000000342f2f7220 */ /* 0x000fe20000410000 */
[----:B------:R-:W-:Y:S01]  /*6ba0*/  FMUL.FTZ R37, R28, R37 ;  /* 0x000000251c257220 */ /* 0x000fe20000410000 */
[----:B------:R-:W-:Y:S01]  /*6bb0*/  STS [R76+0x4], R43 ;  /* 0x0000042b4c007388 */ /* 0x000fe20000000800 */
[----:B------:R-:W-:Y:S01]  /*6bc0*/  FMUL.FTZ R48, R48, R53 ;  /* 0x0000003530307220 */ /* 0x000fe20000410000 */
[----:B------:R-:W-:Y:S01]  /*6bd0*/  FMUL.FTZ R36, R45, R36 ;  /* 0x000000242d247220 */ /* 0x000fe20000410000 */
[----:B------:R-:W-:Y:S01]  /*6be0*/  FMUL.FTZ R5, R5, R54 ;  /* 0x0000003605057220 */ /* 0x000fe20000410000 */
[----:B------:R-:W-:Y:S01]  /*6bf0*/  STS [R73+0x8], R42 ;  /* 0x0000082a49007388 */ /* 0x000fe20000000800 */
[----:B------:R-:W-:Y:S01]  /*6c00*/  FMUL.FTZ R35, R46, R35 ;  /* 0x000000232e237220 */ /* 0x000fe20000410000 */
[----:B-----5:R-:W-:-:S02]  /*6c10*/  FMUL.FTZ R4, R4, R55 ;  /* 0x0000003704047220 */ /* 0x020fc40000410000 */
[----:B------:R-:W-:Y:S01]  /*6c20*/  STS [R74+0xc], R41 ;  /* 0x00000c294a007388 */ /* 0x000fe20000000800 */
[----:B------:R-:W-:Y:S01]  /*6c30*/  FMUL.FTZ R34, R47, R34 ;  /* 0x000000222f227220 */ /* 0x000fe20000410000 */
[----:B------:R-:W-:Y:S02]  /*6c40*/  FMUL.FTZ R3, R3, R50 ;  /* 0x0000003203037220 */ /* 0x000fe40000410000 */
[----:B------:R-:W-:Y:S01]  /*6c50*/  STS [R71+0x10], R40 ;  /* 0x0000102847007388 */ /* 0x000fe20000000800 */
[----:B------:R-:W-:Y:S01]  /*6c60*/  FMUL.FTZ R33, R48, R33 ;  /* 0x0000002130217220 */ /* 0x000fe20000410000 */
[----:B----4-:R-:W-:Y:S02]  /*6c70*/  FMUL.FTZ R2, R2, R21 ;  /* 0x0000001502027220 */ /* 0x010fe40000410000 */
[----:B------:R-:W-:Y:S01]  /*6c80*/  STS [R72+0x14], R39 ;  /* 0x0000142748007388 */ /* 0x000fe20000000800 */
[----:B------:R-:W-:Y:S01]  /*6c90*/  FMUL.FTZ R32, R5, R32 ;  /* 0x0000002005207220 */ /* 0x000fe20000410000 */
[----:B------:R-:W-:-:S02]  /*6ca0*/  FMUL.FTZ R31, R4, R31 ;  /* 0x0000001f041f7220 */ /* 0x000fc40000410000 */
[----:B------:R-:W-:Y:S01]  /*6cb0*/  STS [R69+0x18], R38 ;  /* 0x0000182645007388 */ /* 0x000fe20000000800 */
[----:B------:R-:W-:-:S03]  /*6cc0*/  FMUL.FTZ R30, R3, R30 ;  /* 0x0000001e031e7220 */ /* 0x000fc60000410000 */
[----:B------:R-:W-:Y:S01]  /*6cd0*/  STS [R70+0x1c], R37 ;  /* 0x00001c2546007388 */ /* 0x000fe20000000800 */
[----:B------:R-:W-:-:S03]  /*6ce0*/  FMUL.FTZ R29, R2, R29 ;  /* 0x0000001d021d7220 */ /* 0x000fc60000410000 */
        /* <DEDUP_REMOVED lines=28> */
[----:B------:R-:W1:Y:S01]  /*6eb0*/  LDS R35, [UR23+0x1080] ;  /* 0x00108017ff237984 */ /* 0x000e620008000800 */
[----:B------:R-:W0:Y:S01]  /*6ec0*/  LDCU.64 UR22, c[0x0][0x490] ;  /* 0x00009200ff1677ac */ /* 0x000e220008000a00 */
[----:B------:R-:W-:Y:S01]  /*6ed0*/  IADD3 R3, P0, PT, R9, UR8, RZ ;  /* 0x0000000809037c10 */ /* 0x000fe2000ff1e0ff */
[----:B------:R-:W2:Y:S03]  /*6ee0*/  LDCU UR8, c[0x0][0x394] ;  /* 0x00007280ff0877ac */ /* 0x000ea60008000800 */
[----:B------:R-:W-:-:S02]  /*6ef0*/  IADD3.X R4, PT, PT, RZ, UR15, RZ, P0, !PT ;  /* 0x0000000fff047c10 */ /* 0x000fc400087fe4ff */
[----:B0-----:R-:W-:-:S04]  /*6f00*/  LEA R2, P3, R3, UR22, 0x2 ;  /* 0x0000001603027c11 */ /* 0x001fc8000f8610ff */
[----:B------:R-:W-:Y:S02]  /*6f10*/  LEA.HI.X R3, R3, UR23, R4, 0x2, P3 ;  /* 0x0000001703037c11 */ /* 0x000fe400098f1404 */
        /* <DEDUP_REMOVED lines=33> */
[----:B------:R-:W-:Y:S02]  /*7130*/  UIADD3 UR6, UPT, UPT, UR6, 0x1, URZ ;  /* 0x0000000106067890 */ /* 0x000fe4000fffe0ff */
[----:B------:R-:W-:Y:S02]  /*7140*/  UIADD3.X UR20, UPT, UPT, URZ, UR20, URZ, UP0, !UPT ;  /* 0x00000014ff147290 */ /* 0x000fe400087fe4ff */
[----:B--2---:R-:W-:Y:S02]  /*7150*/  UISETP.GE.AND UP0, UPT, UR6, UR8, UPT ;  /* 0x000000080600728c */ /* 0x004fe4000bf06270 */
[----:B------:R-:W-:Y:S02]  /*7160*/  UIADD3 UR19, UP1, UPT, UR19, 0x1000, URZ ;  /* 0x0000100013137890 */ /* 0x000fe4000ff3e0ff */
[----:B------:R-:W-:Y:S02]  /*7170*/  UIADD3 UR11, UP2, UPT, UR11, 0x1000, URZ ;  /* 0x000010000b0b7890 */ /* 0x000fe4000ff5e0ff */
[----:B------:R-:W-:-:S02]  /*7180*/  UIADD3 UR10, UP3, UPT, UR10, 0x1000, URZ ;  /* 0x000010000a0a7890 */ /* 0x000fc4000ff7e0ff */
[----:B------:R-:W-:Y:S02]  /*7190*/  UIADD3.X UR21, UPT, UPT, URZ, UR21, URZ, UP1, !UPT ;  /* 0x00000015ff157290 */ /* 0x000fe40008ffe4ff */
[----:B------:R-:W-:Y:S02]  /*71a0*/  UIADD3.X UR17, UPT, UPT, URZ, UR17, URZ, UP2, !UPT ;  /* 0x00000011ff117290 */ /* 0x000fe400097fe4ff */
[----:B------:R-:W-:Y:S01]  /*71b0*/  UIADD3.X UR16, UPT, UPT, URZ, UR16, URZ, UP3, !UPT ;  /* 0x00000010ff107290 */ /* 0x000fe20009ffe4ff */
[----:B0-----:R-:W-:Y:S11]  /*71c0*/  BRA.U !UP0, `(.L_x_3438) ;  /* 0xffffff9508447547 */ /* 0x001ff6000b83ffff */
[----:B------:R-:W-:Y:S05]  /*71d0*/  EXIT ;  /* 0x000000000000794d */ /* 0x000fea0003800000 */
.L_x_3439:
        /* <DEDUP_REMOVED lines=10> */
.L_x_5047:


//--------------------- .text._Z25selective_scan_fwd_kernelI32Selective_Scan_fwd_kernel_traitsILi64ELi16ELi1ELb1ELb0ELb0ELb0EffEEv13SSMParamsBase --------------------------
	.section	.text._Z25selective_scan_fwd_kernelI32Selective_Scan_fwd_kernel_traitsILi64ELi16ELi1ELb1ELb0ELb0ELb0EffEEv13SSMParamsBase,"ax",@progbits
	.align	128
        .global         _Z25selective_scan_fwd_kernelI32Selective_Scan_fwd_kernel_traitsILi64ELi16ELi1ELb1ELb0ELb0ELb0EffEEv13SSMParamsBase
        .type           _Z25selective_scan_fwd_kernelI32Selective_Scan_fwd_kernel_traitsILi64ELi16ELi1ELb1ELb0ELb0ELb0EffEEv13SSMParamsBase,@function
        .size           _Z25selective_scan_fwd_kernelI32Selective_Scan_fwd_kernel_traitsILi64ELi16ELi1ELb1ELb0ELb0ELb0EffEEv13SSMParamsBase,(.L_x_5048 - _Z25selective_scan_fwd_kernelI32Selective_Scan_fwd_kernel_traitsILi64ELi16ELi1ELb1ELb0ELb0ELb0EffEEv13SSMParamsBase)
        .other          _Z25selective_scan_fwd_kernelI32Selective_Scan_fwd_kernel_traitsILi64ELi16ELi1ELb1ELb0ELb0ELb0EffEEv13SSMParamsBase,@"STO_CUDA_ENTRY STV_DEFAULT"
_Z25selective_scan_fwd_kernelI32Selective_Scan_fwd_kernel_traitsILi64ELi16ELi1ELb1ELb0ELb0ELb0EffEEv13SSMParamsBase:
.text._Z25selective_scan_fwd_kernelI32Selective_Scan_fwd_kernel_traitsILi64ELi16ELi1ELb1ELb0ELb0ELb0EffEEv13SSMParamsBase:
        /* <DEDUP_REMOVED lines=80> */
.L_x_3478:
        /* <DEDUP_REMOVED lines=85> */
.L_x_3441:
[----:B------:R-:W-:Y:S05]  /*0a50*/  BSYNC.RECONVERGENT B0 ;  /* 0x0000000000007941 */ /* 0x000fea0003800200 */
.L_x_3440:
        /* <DEDUP_REMOVED lines=36> */
.L_x_3443:
[----:B------:R-:W-:Y:S05]  /*0ca0*/  BSYNC.RECONVERGENT B0 ;  /* 0x0000000000007941 */ /* 0x000fea0003800200 */
.L_x_3442:
        /* <DEDUP_REMOVED lines=34> */
.L_x_3445:
[----:B------:R-:W-:Y:S05]  /*0ed0*/  BSYNC.RECONVERGENT B0 ;  /* 0x0000000000007941 */ /* 0x000fea0003800200 */
.L_x_3444:
        /* <DEDUP_REMOVED lines=36> */
.L_x_3447:
[----:B------:R-:W-:Y:S05]  /*1120*/  BSYNC.RECONVERGENT B0 ;  /* 0x0000000000007941 */ /* 0x000fea0003800200 */
.L_x_3446:
        /* <DEDUP_REMOVED lines=34> */
.L_x_3449:
[----:B------:R-:W-:Y:S05]  /*1350*/  BSYNC.RECONVERGENT B0 ;  /* 0x0000000000007941 */ /* 0x000fea0003800200 */
.L_x_3448:
        /* <DEDUP_REMOVED lines=36> */
.L_x_3451:
[----:B------:R-:W-:Y:S05]  /*15a0*/  BSYNC.RECONVERGENT B0 ;  /* 0x0000000000007941 */ /* 0x000fea0003800200 */
.L_x_3450:
        /* <DEDUP_REMOVED lines=34> */
.L_x_3453:
[----:B------:R-:W-:Y:S05]  /*17d0*/  BSYNC.RECONVERGENT B0 ;  /* 0x0000000000007941 */ /* 0x000fea0003800200 */
.L_x_3452:
        /* <DEDUP_REMOVED lines=36> */
.L_x_3455:
[----:B------:R-:W-:Y:S05]  /*1a20*/  BSYNC.RECONVERGENT B0 ;  /* 0x0000000000007941 */ /* 0x000fea0003800200 */
.L_x_3454:
        /* <DEDUP_REMOVED lines=34> */
.L_x_3457:
[----:B------:R-:W-:Y:S05]  /*1c50*/  BSYNC.RECONVERGENT B0 ;  /* 0x0000000000007941 */ /* 0x000fea0003800200 */
.L_x_3456:
        /* <DEDUP_REMOVED lines=39> */
.L_x_3459:
[----:B------:R-:W-:Y:S05]  /*1ed0*/  BSYNC.RECONVERGENT B0 ;  /* 0x0000000000007941 */ /* 0x000fea0003800200 */
.L_x_3458:
        /* <DEDUP_REMOVED lines=39> */
.L_x_3461:
[----:B------:R-:W-:Y:S05]  /*2150*/  BSYNC.RECONVERGENT B0 ;  /* 0x0000000000007941 */ /* 0x000fea0003800200 */
.L_x_3460:
        /* <DEDUP_REMOVED lines=44> */
.L_x_3463:
[----:B------:R-:W-:Y:S05]  /*2420*/  BSYNC.RECONVERGENT B0 ;  /* 0x0000000000007941 */ /* 0x000fea0003800200 */
.L_x_3462:
        /* <DEDUP_REMOVED lines=32> */
.L_x_3465:
[----:B------:R-:W-:Y:S05]  /*2630*/  BSYNC.RECONVERGENT B0 ;  /* 0x0000000000007941 */ /* 0x000fea0003800200 */
.L_x_3464:
        /* <DEDUP_REMOVED lines=32> */
.L_x_3467:
[----:B------:R-:W-:Y:S05]  /*2840*/  BSYNC.RECONVERGENT B0 ;  /* 0x0000000000007941 */ /* 0x000fea0003800200 */
.L_x_3466:
        /* <DEDUP_REMOVED lines=32> */
.L_x_3469:
[----:B------:R-:W-:Y:S05]  /*2a50*/  BSYNC.RECONVERGENT B0 ;  /* 0x0000000000007941 */ /* 0x000fea0003800200 */
.L_x_3468:
        /* <DEDUP_REMOVED lines=32> */
.L_x_3471:
[----:B------:R-:W-:Y:S05]  /*2c60*/  BSYNC.RECONVERGENT B0 ;  /* 0x0000000000007941 */ /* 0x000fea0003800200 */
.L_x_3470:
        /* <DEDUP_REMOVED lines=38> */
.L_x_3477:
[----:B0-----:R-:W-:Y:S02]  /*2ed0*/  MOV R4, R96 ;  /* 0x0000006000047202 */ /* 0x001fe40000000f00 */
[----:B------:R-:W-:-:S05]  /*2ee0*/  MOV R5, R95 ;  /* 0x0000005f00057202 */ /* 0x000fca0000000f00 */
[----:B------:R-:W2:Y:S01]  /*2ef0*/  LDG.E R6, desc[UR16][R4.64] ;  /* 0x0000001004067981 */ /* 0x000ea2000c1e1900 */
[----:B------:R-:W-:Y:S01]  /*2f00*/  ISETP.GE.AND P1, PT, R3, 0x1, PT ;  /* 0x000000010300780c */ /* 0x000fe20003f26270 */
[----:B------:R-:W0:Y:S01]  /*2f10*/  S2UR UR6, SR_CgaCtaId ;  /* 0x00000000000679c3 */ /* 0x000e220000008800 */
[----:B------:R-:W-:Y:S01]  /*2f20*/  MOV R33, RZ ;  /* 0x000000ff00217202 */ /* 0x000fe20000000f00 */
        /* <DEDUP_REMOVED lines=86> */
[----:B-1----:R-:W-:Y:S01]  /*3490*/  FSEL R4, R32, R7, !P1 ;  /* 0x0000000720047208 */ /* 0x002fe20004800000 */
[----:B--2---:R-:W-:-:S04]  /*34a0*/  @P1 FMUL.FTZ R111, R111, R6 ;  /* 0x000000066f6f1220 */ /* 0x004fc80000410000 */
        /* <DEDUP_REMOVED lines=9> */
[----:B------:R-:W-:-:S06]  /*3540*/  HFMA2 R32, -RZ, RZ, 1.875, 0 ;  /* 0x3f800000ff207431 */ /* 0x000fcc00000001ff */
[----:B------:R-:W-:Y:S01]  /*3550*/  @P0 LDS.64 R32, [UR5] ;  /* 0x00000005ff200984 */ /* 0x000fe20008000a00 */
[C---:B0-----:R-:W-:Y:S01]  /*3560*/  FMUL.FTZ R34, R111.reuse, R34 ;  /* 0x000000226f227220 */ /* 0x041fe20000410000 */
[----:B-1----:R-:W-:-:S05]  /*3570*/  FFMA.FTZ R35, R111, R6, R113 ;  /* 0x000000066f237223 */ /* 0x002fca0000010071 */
        /* <DEDUP_REMOVED lines=30> */
.L_x_3474:
[----:B------:R-:W-:Y:S05]  /*3760*/  BSYNC.RECONVERGENT B0 ;  /* 0x0000000000007941 */ /* 0x000fea0003800200 */
.L_x_3473:
[----:B------:R-:W-:Y:S01]  /*3770*/  BAR.SYNC.DEFER_BLOCKING 0x0 ;  /* 0x0000000000007b1d */ /* 0x000fe20000010000 */
[----:B------:R-:W-:Y:S01]  /*3780*/  ISETP.NE.AND P1, PT, R69, RZ, PT ;  /* 0x000000ff4500720c */ /* 0x000fe20003f25270 */
[----:B-----5:R-:W-:-:S04]  /*3790*/  FMUL.FTZ R122, R109, R122 ;  /* 0x0000007a6d7a7220 */ /* 0x020fc80000410000 */
[----:B------:R-:W-:Y:S01]  /*37a0*/  BSSY.RECONVERGENT B0, `(.L_x_3475) ;  /* 0x000001b000007945 */ /* 0x000fe20003800200 */
[----:B------:R-:W1:Y:S02]  /*37b0*/  @P3 LDS R6, [UR4+0x10ac] ;  /* 0x0010ac04ff063984 */ /* 0x000e640008000800 */
[----:B-1----:R-:W-:-:S04]  /*37c0*/  @P3 FFMA.FTZ R113, R6, R111, R113 ;  /* 0x0000006f06713223 */ /* 0x002fc80000010071 */
        /* <DEDUP_REMOVED lines=24> */
.L_x_3476:
[----:B------:R-:W-:Y:S05]  /*3950*/  BSYNC.RECONVERGENT B0 ;  /* 0x0000000000007941 */ /* 0x000fea0003800200 */
.L_x_3475:
        /* <DEDUP_REMOVED lines=27> */
.L_x_3472:
        /* <DEDUP_REMOVED lines=14> */
[----:B------:R-:W2:Y:S01]  /*3bf0*/  LDS.128 R28, [R2] ;  /* 0x00000000021c7984 */ /* 0x000ea20000000c00 */
[----:B0-----:R-:W-:Y:S01]  /*3c00*/  HFMA2 R21, -RZ, RZ, 0, 0 ;  /* 0x00000000ff157431 */ /* 0x001fe200000001ff */
[C---:B------:R-:W-:Y:S02]  /*3c10*/  SHF.L.U32 R20, R57.reuse, 0xa, RZ ;  /* 0x0000000a39147819 */ /* 0x040fe400000006ff */
[----:B---3--:R-:W0:Y:S01]  /*3c20*/  LDS.128 R24, [R2+0x200] ;  /* 0x0002000002187984 */ /* 0x008e220000000c00 */
[----:B------:R-:W-:-:S03]  /*3c30*/  IADD3 R57, PT, PT, R57, 0x1, RZ ;  /* 0x0000000139397810 */ /* 0x000fc60007ffe0ff */
[----:B------:R-:W3:Y:S01]  /*3c40*/  LDS.128 R4, [R2+0x400] ;  /* 0x0004000002047984 */ /* 0x000ee20000000c00 */
        /* <DEDUP_REMOVED lines=9> */
[----:B------:R2:W-:Y:S04]  /*3ce0*/  STG.E.128 desc[UR16][R8.64], R28 ;  /* 0x0000001c08007986 */ /* 0x0005e8000c101d10 */
[----:B0-----:R2:W-:Y:S04]  /*3cf0*/  STG.E.128 desc[UR16][R8.64+0x200], R24 ;  /* 0x0002001808007986 */ /* 0x0015e8000c101d10 */
[----:B---3--:R2:W-:Y:S04]  /*3d00*/  STG.E.128 desc[UR16][R8.64+0x400], R4 ;  /* 0x0004000408007986 */ /* 0x0085e8000c101d10 */
[----:B-1----:R2:W-:Y:S01]  /*3d10*/  STG.E.128 desc[UR16][R8.64+0x600], R32 ;  /* 0x0006002008007986 */ /* 0x0025e2000c101d10 */
[----:B------:R-:W-:Y:S05]  /*3d20*/  @!P0 BRA `(.L_x_3478) ;  /* 0xffffffc400f48947 */ /* 0x000fea000383ffff */
[----:B------:R-:W-:Y:S05]  /*3d30*/  EXIT ;  /* 0x000000000000794d */ /* 0x000fea0003800000 */
.L_x_3479:
        /* <DEDUP_REMOVED lines=12> */
.L_x_5048:


//--------------------- .text._Z25selective_scan_fwd_kernelI32Selective_Scan_fwd_kernel_traitsILi64ELi16ELi1ELb1ELb0ELb0ELb1EffEEv13SSMParamsBase --------------------------
	.section	.text._Z25selective_scan_fwd_kernelI32Selective_Scan_fwd_kernel_traitsILi64ELi16ELi1ELb1ELb0ELb0ELb1EffEEv13SSMParamsBase,"ax",@progbits
	.align	128
        .global         _Z25selective_scan_fwd_kernelI32Selective_Scan_fwd_kernel_traitsILi64ELi16ELi1ELb1ELb0ELb0ELb1EffEEv13SSMParamsBase
        .type           _Z25selective_scan_fwd_kernelI32Selective_Scan_fwd_kernel_traitsILi64ELi16ELi1ELb1ELb0ELb0ELb1EffEEv13SSMParamsBase,@function
        .size           _Z25selective_scan_fwd_kernelI32Selective_Scan_fwd_kernel_traitsILi64ELi16ELi1ELb1ELb0ELb0ELb1EffEEv13SSMParamsBase,(.L_x_5049 - _Z25selective_scan_fwd_kernelI32Selective_Scan_fwd_kernel_traitsILi64ELi16ELi1ELb1ELb0ELb0ELb1EffEEv13SSMParamsBase)
        .other          _Z25selective_scan_fwd_kernelI32Selective_Scan_fwd_kernel_traitsILi64ELi16ELi1ELb1ELb0ELb0ELb1EffEEv13SSMParamsBase,@"STO_CUDA_ENTRY STV_DEFAULT"
_Z25selective_scan_fwd_kernelI32Selective_Scan_fwd_kernel_traitsILi64ELi16ELi1ELb1ELb0ELb0ELb1EffEEv13SSMParamsBase:
.text._Z25selective_scan_fwd_kernelI32Selective_Scan_fwd_kernel_traitsILi64ELi16ELi1ELb1ELb0ELb0ELb1EffEEv13SSMParamsBase:
        /* <DEDUP_REMOVED lines=82> */
.L_x_3518:
        /* <DEDUP_REMOVED lines=85> */
.L_x_3481:
[----:B------:R-:W-:Y:S05]  /*0a70*/  BSYNC.RECONVERGENT B0 ;  /* 0x0000000000007941 */ /* 0x000fea0003800200 */
.L_x_3480:
        /* <DEDUP_REMOVED lines=36> */
.L_x_3483:
[----:B------:R-:W-:Y:S05]  /*0cc0*/  BSYNC.RECONVERGENT B0 ;  /* 0x0000000000007941 */ /* 0x000fea0003800200 */
.L_x_3482:
        /* <DEDUP_REMOVED lines=34> */
.L_x_3485:
[----:B------:R-:W-:Y:S05]  /*0ef0*/  BSYNC.RECONVERGENT B0 ;  /* 0x0000000000007941 */ /* 0x000fea0003800200 */
.L_x_3484:
        /* <DEDUP_REMOVED lines=36> */
.L_x_3487:
[----:B------:R-:W-:Y:S05]  /*1140*/  BSYNC.RECONVERGENT B0 ;  /* 0x0000000000007941 */ /* 0x000fea0003800200 */
.L_x_3486:
        /* <DEDUP_REMOVED lines=34> */
.L_x_3489:
[----:B------:R-:W-:Y:S05]  /*1370*/  BSYNC.RECONVERGENT B0 ;  /* 0x0000000000007941 */ /* 0x000fea0003800200 */
.L_x_3488:
        /* <DEDUP_REMOVED lines=36> */
.L_x_3491:
[----:B------:R-:W-:Y:S05]  /*15c0*/  BSYNC.RECONVERGENT B0 ;  /* 0x0000000000007941 */ /* 0x000fea0003800200 */
.L_x_3490:
        /* <DEDUP_REMOVED lines=34> */
.L_x_3493:
[----:B------:R-:W-:Y:S05]  /*17f0*/  BSYNC.RECONVERGENT B0 ;  /* 0x0000000000007941 */ /* 0x000fea0003800200 */
.L_x_3492:
        /* <DEDUP_REMOVED lines=36> */
.L_x_3495:
[----:B------:R-:W-:Y:S05]  /*1a40*/  BSYNC.RECONVERGENT B0 ;  /* 0x0000000000007941 */ /* 0x000fea0003800200 */
.L_x_3494:
        /* <DEDUP_REMOVED lines=34> */
.L_x_3497:
[----:B------:R-:W-:Y:S05]  /*1c70*/  BSYNC.RECONVERGENT B0 ;  /* 0x0000000000007941 */ /* 0x000fea0003800200 */
.L_x_3496:
        /* <DEDUP_REMOVED lines=39> */
.L_x_3499:
[----:B------:R-:W-:Y:S05]  /*1ef0*/  BSYNC.RECONVERGENT B0 ;  /* 0x0000000000007941 */ /* 0x000fea0003800200 */
.L_x_3498:
        /* <DEDUP_REMOVED lines=39> */
.L_x_3501:
[----:B------:R-:W-:Y:S05]  /*2170*/  BSYNC.RECONVERGENT B0 ;  /* 0x0000000000007941 */ /* 0x000fea0003800200 */
.L_x_3500:
        /* <DEDUP_REMOVED lines=44> */
.L_x_3503:
[----:B------:R-:W-:Y:S05]  /*2440*/  BSYNC.RECONVERGENT B0 ;  /* 0x0000000000007941 */ /* 0x000fea0003800200 */
.L_x_3502:
        /* <DEDUP_REMOVED lines=32> */
.L_x_3505:
[----:B------:R-:W-:Y:S05]  /*2650*/  BSYNC.RECONVERGENT B0 ;  /* 0x0000000000007941 */ /* 0x000fea0003800200 */
.L_x_3504:
        /* <DEDUP_REMOVED lines=32> */
.L_x_3507:
[----:B------:R-:W-:Y:S05]  /*2860*/  BSYNC.RECONVERGENT B0 ;  /* 0x0000000000007941 */ /* 0x000fea0003800200 */
.L_x_3506:
        /* <DEDUP_REMOVED lines=32> */
.L_x_3509:
[----:B------:R-:W-:Y:S05]  /*2a70*/  BSYNC.RECONVERGENT B0 ;  /* 0x0000000000007941 */ /* 0x000fea0003800200 */
.L_x_3508:
        /* <DEDUP_REMOVED lines=32> */
.L_x_3511:
[----:B------:R-:W-:Y:S05]  /*2c80*/  BSYNC.RECONVERGENT B0 ;  /* 0x0000000000007941 */ /* 0x000fea0003800200 */
.L_x_3510:
        /* <DEDUP_REMOVED lines=38> */
.L_x_3517:
        /* <DEDUP_REMOVED lines=137> */
.L_x_3514:
[----:B------:R-:W-:Y:S05]  /*3780*/  BSYNC.RECONVERGENT B0 ;  /* 0x0000000000007941 */ /* 0x000fea0003800200 */
.L_x_3513:
        /* <DEDUP_REMOVED lines=30> */
.L_x_3516:
[----:B------:R-:W-:Y:S05]  /*3970*/  BSYNC.RECONVERGENT B0 ;  /* 0x0000000000007941 */ /* 0x000fea0003800200 */
.L_x_3515:
        /* <DEDUP_REMOVED lines=27> */
.L_x_3512:
        /* <DEDUP_REMOVED lines=18> */
[----:B---3--:R-:W3:Y:S01]  /*3c50*/  LDS.128 R44, [R21+0x200] ;  /* 0x00020000152c7984 */ /* 0x008ee20000000c00 */
[----:B------:R-:W-:Y:S01]  /*3c60*/  IMAD R57, R0, R61, R57 ;  /* 0x0000003d00397224 */ /* 0x000fe200078e0239 */
[C---:B-----5:R-:W-:Y:S02]  /*3c70*/  LEA R78, P0, R56.reuse, R78, 0x2 ;  /* 0x0000004e384e7211 */ /* 0x060fe400078010ff */
[----:B------:R-:W5:Y:S02]  /*3c80*/  LDS.128 R48, [R21+0x400] ;  /* 0x0004000015307984 */ /* 0x000f640000000c00 */
[----:B------:R-:W2:Y:S01]  /*3c90*/  LDC.64 R80, c[0x0][0x488] ;  /* 0x00012200ff507b82 */ /* 0x000ea20000000a00 */
[----:B------:R-:W-:Y:S01]  /*3ca0*/  LEA.HI.X R79, R56, R79, R57, 0x2, P0 ;  /* 0x0000004f384f7211 */ /* 0x000fe200000f1439 */
[----:B------:R-:W5:Y:S01]  /*3cb0*/  LDS.128 R52, [R21+0x600] ;  /* 0x0006000015347984 */ /* 0x000f620000000c00 */
[----:B-1----:R-:W-:-:S04]  /*3cc0*/  IMAD.WIDE.U32 R58, R62, UR18, R76 ;  /* 0x000000123e3a7c25 */ /* 0x002fc8000f8e004c */
[----:B------:R-:W-:-:S04]  /*3cd0*/  IMAD.WIDE.U32 R78, R18, 0x10, R78 ;  /* 0x00000010124e7825 */ /* 0x000fc800078e004e */
[----:B------:R-:W-:Y:S02]  /*3ce0*/  IMAD R59, R63, UR18, R59 ;  /* 0x000000123f3b7c24 */ /* 0x000fe4000f8e023b */
[----:B----4-:R-:W-:-:S04]  /*3cf0*/  IMAD.WIDE.U32 R58, R0, R64, R58 ;  /* 0x00000040003a7225 */ /* 0x010fc800078e003a */
[----:B------:R-:W-:Y:S01]  /*3d00*/  IMAD R56, R0, R65, R59 ;  /* 0x0000004100387224 */ /* 0x000fe200078e023b */
[----:B--2---:R-:W-:-:S04]  /*3d10*/  LEA R80, P0, R58, R80, 0x2 ;  /* 0x000000503a507211 */ /* 0x004fc800078010ff */
[----:B------:R-:W-:Y:S01]  /*3d20*/  LEA.HI.X R81, R58, R81, R56, 0x2, P0 ;  /* 0x000000513a517211 */ /* 0x000fe200000f1438 */
[----:B0-----:R-:W-:Y:S02]  /*3d30*/  STG.E.128 desc[UR16][R78.64], R24 ;  /* 0x000000184e007986 */ /* 0x001fe4000c101d10 */
[----:B------:R-:W-:Y:S02]  /*3d40*/  IMAD.WIDE.U32 R80, R18, 0x10, R80 ;  /* 0x0000001012507825 */ /* 0x000fe400078e0050 */
[----:B---3--:R-:W-:Y:S04]  /*3d50*/  STG.E.128 desc[UR16][R78.64+0x200], R44 ;  /* 0x0002002c4e007986 */ /* 0x008fe8000c101d10 */
[----:B-----5:R-:W-:Y:S04]  /*3d60*/  STG.E.128 desc[UR16][R78.64+0x400], R48 ;  /* 0x000400304e007986 */ /* 0x020fe8000c101d10 */
        /* <DEDUP_REMOVED lines=143> */
.L_x_3519:
        /* <DEDUP_REMOVED lines=10> */
.L_x_5049:


//--------------------- .text._Z25selective_scan_fwd_kernelI32Selective_Scan_fwd_kernel_traitsILi64ELi16ELi1ELb1ELb0ELb1ELb0EffEEv13SSMParamsBase --------------------------
	.section	.text._Z25selective_scan_fwd_kernelI32Selective_Scan_fwd_kernel_traitsILi64ELi16ELi1ELb1ELb0ELb1ELb0EffEEv13SSMParamsBase,"ax",@progbits
	.align	128
        .global         _Z25selective_scan_fwd_kernelI32Selective_Scan_fwd_kernel_traitsILi64ELi16ELi1ELb1ELb0ELb1ELb0EffEEv13SSMParamsBase
        .type           _Z25selective_scan_fwd_kernelI32Selective_Scan_fwd_kernel_traitsILi64ELi16ELi1ELb1ELb0ELb1ELb0EffEEv13SSMParamsBase,@function
        .size           _Z25selective_scan_fwd_kernelI32Selective_Scan_fwd_kernel_traitsILi64ELi16ELi1ELb1ELb0ELb1ELb0EffEEv13SSMParamsBase,(.L_x_5050 - _Z25selective_scan_fwd_kernelI32Selective_Scan_fwd_kernel_traitsILi64ELi16ELi1ELb1ELb0ELb1ELb0EffEEv13SSMParamsBase)
        .other          _Z25selective_scan_fwd_kernelI32Selective_Scan_fwd_kernel_traitsILi64ELi16ELi1ELb1ELb0ELb1ELb0EffEEv13SSMParamsBase,@"STO_CUDA_ENTRY STV_DEFAULT"
_Z25selective_scan_fwd_kernelI32Selective_Scan_fwd_kernel_traitsILi64ELi16ELi1ELb1ELb0ELb1ELb0EffEEv13SSMParamsBase:
.text._Z25selective_scan_fwd_kernelI32Selective_Scan_fwd_kernel_traitsILi64ELi16ELi1ELb1ELb0ELb1ELb0EffEEv13SSMParamsBase:
        /* <DEDUP_REMOVED lines=112> */
.L_x_3558:
        /* <DEDUP_REMOVED lines=83> */
.L_x_3521:
[----:B------:R-:W-:Y:S05]  /*0c30*/  BSYNC.RECONVERGENT B0 ;  /* 0x0000000000007941 */ /* 0x000fea0003800200 */
.L_x_3520:
        /* <DEDUP_REMOVED lines=36> */
.L_x_3523:
[----:B------:R-:W-:Y:S05]  /*0e80*/  BSYNC.RECONVERGENT B0 ;  /* 0x0000000000007941 */ /* 0x000fea0003800200 */
.L_x_3522:
        /* <DEDUP_REMOVED lines=34> */
.L_x_3525:
[----:B------:R-:W-:Y:S05]  /*10b0*/  BSYNC.RECONVERGENT B0 ;  /* 0x0000000000007941 */ /* 0x000fea0003800200 */
.L_x_3524:
        /* <DEDUP_REMOVED lines=36> */
.L_x_3527:
[----:B------:R-:W-:Y:S05]  /*1300*/  BSYNC.RECONVERGENT B0 ;  /* 0x0000000000007941 */ /* 0x000fea0003800200 */
.L_x_3526:
        /* <DEDUP_REMOVED lines=34> */
.L_x_3529:
[----:B------:R-:W-:Y:S05]  /*1530*/  BSYNC.RECONVERGENT B0 ;  /* 0x0000000000007941 */ /* 0x000fea0003800200 */
.L_x_3528:
        /* <DEDUP_REMOVED lines=36> */
.L_x_3531:
[----:B------:R-:W-:Y:S05]  /*1780*/  BSYNC.RECONVERGENT B0 ;  /* 0x0000000000007941 */ /* 0x000fea0003800200 */
.L_x_3530:
        /* <DEDUP_REMOVED lines=34> */
.L_x_3533:
[----:B------:R-:W-:Y:S05]  /*19b0*/  BSYNC.RECONVERGENT B0 ;  /* 0x0000000000007941 */ /* 0x000fea0003800200 */
.L_x_3532:
        /* <DEDUP_REMOVED lines=36> */
.L_x_3535:
[----:B------:R-:W-:Y:S05]  /*1c00*/  BSYNC.RECONVERGENT B0 ;  /* 0x0000000000007941 */ /* 0x000fea0003800200 */
.L_x_3534:
        /* <DEDUP_REMOVED lines=34> */
.L_x_3537:
[----:B------:R-:W-:Y:S05]  /*1e30*/  BSYNC.RECONVERGENT B0 ;  /* 0x0000000000007941 */ /* 0x000fea0003800200 */
.L_x_3536:
        /* <DEDUP_REMOVED lines=39> */
.L_x_3539:
[----:B------:R-:W-:Y:S05]  /*20b0*/  BSYNC.RECONVERGENT B0 ;  /* 0x0000000000007941 */ /* 0x000fea0003800200 */
.L_x_3538:
        /* <DEDUP_REMOVED lines=39> */
.L_x_3541:
[----:B------:R-:W-:Y:S05]  /*2330*/  BSYNC.RECONVERGENT B0 ;  /* 0x0000000000007941 */ /* 0x000fea0003800200 */
.L_x_3540:
        /* <DEDUP_REMOVED lines=44> */
.L_x_3543:
[----:B------:R-:W-:Y:S05]  /*2600*/  BSYNC.RECONVERGENT B0 ;  /* 0x0000000000007941 */ /* 0x000fea0003800200 */
.L_x_3542:
        /* <DEDUP_REMOVED lines=32> */
.L_x_3545:
[----:B------:R-:W-:Y:S05]  /*2810*/  BSYNC.RECONVERGENT B0 ;  /* 0x0000000000007941 */ /* 0x000fea0003800200 */
.L_x_3544:
        /* <DEDUP_REMOVED lines=32> */
.L_x_3547:
[----:B------:R-:W-:Y:S05]  /*2a20*/  BSYNC.RECONVERGENT B0 ;  /* 0x0000000000007941 */ /* 0x000fea0003800200 */
.L_x_3546:
        /* <DEDUP_REMOVED lines=32> */
.L_x_3549:
[----:B------:R-:W-:Y:S05]  /*2c30*/  BSYNC.RECONVERGENT B0 ;  /* 0x0000000000007941 */ /* 0x000fea0003800200 */
.L_x_3548:
        /* <DEDUP_REMOVED lines=32> */
.L_x_3551:
[----:B------:R-:W-:Y:S05]  /*2e40*/  BSYNC.RECONVERGENT B0 ;  /* 0x0000000000007941 */ /* 0x000fea0003800200 */
.L_x_3550:
        /* <DEDUP_REMOVED lines=37> */
.L_x_3557:
[----:B------:R-:W-:Y:S01]  /*30a0*/  MOV R36, R110 ;  /* 0x0000006e00247202 */ /* 0x000fe20000000f00 */
[----:B------:R-:W2:Y:S01]  /*30b0*/  LDG.E.128 R20, desc[UR18][R46.64+-0x400] ;  /* 0xfffc00122e147981 */ /* 0x000ea2000c1e1d00 */
[----:B------:R-:W-:-:S03]  /*30c0*/  MOV R37, R113 ;  /* 0x0000007100257202 */ /* 0x000fc60000000f00 */
[----:B------:R-:W3:Y:S04]  /*30d0*/  LDG.E.128 R24, desc[UR18][R46.64+-0x200] ;  /* 0xfffe00122e187981 */ /* 0x000ee8000c1e1d00 */
[----:B------:R-:W4:Y:S04]  /*30e0*/  LDG.E R36, desc[UR18][R36.64] ;  /* 0x0000001224247981 */ /* 0x000f28000c1e1900 */
[----:B------:R-:W3:Y:S04]  /*30f0*/  LDG.E.128 R28, desc[UR18][R46.64] ;  /* 0x000000122e1c7981 */ /* 0x000ee8000c1e1d00 */
[----:B------:R-:W3:Y:S01]  /*3100*/  LDG.E.128 R32, desc[UR18][R46.64+0x200] ;  /* 0x000200122e207981 */ /* 0x000ee2000c1e1d00 */
[----:B------:R-:W-:Y:S01]  /*3110*/  ISETP.GE.AND P1, PT, R57, 0x1, PT ;  /* 0x000000013900780c */ /* 0x000fe20003f26270 */
[----:B0-----:R-:W0:Y:S01]  /*3120*/  S2UR UR6, SR_CgaCtaId ;  /* 0x00000000000679c3 */ /* 0x001e220000008800 */
[----:B------:R-:W-:Y:S01]  /*3130*/  MOV R49, RZ ;  /* 0x000000ff00317202 */ /* 0x000fe20000000f00 */
[----:B------:R-:W-:Y:S01]  /*3140*/  UMOV UR4, 0x400 ;  /* 0x0000040000047882 */ /* 0x000fe20000000000 */
[----:B----4-:R-:W-:-:S04]  /*3150*/  FMUL.FTZ R38, R36, 1.4426950216293334961 ;  /* 0x3fb8aa3b24267820 */ /* 0x010fc80000410000 */
[C---:B------:R-:W-:Y:S01]  /*3160*/  FMUL.FTZ R118, R38.reuse, R52 ;  /* 0x0000003426767220 */ /* 0x040fe20000410000 */
[C---:B------:R-:W-:Y:S01]  /*3170*/  FMUL.FTZ R120, R38.reuse, R53 ;  /* 0x0000003526787220 */ /* 0x040fe20000410000 */
[----:B------:R-:W-:-:S04]  /*3180*/  FMUL.FTZ R117, R38, R0 ;  /* 0x0000000026757220 */ /* 0x000fc80000410000 */
[----:B------:R-:W1:Y:S01]  /*3190*/  MUFU.EX2 R118, R118 ;  /* 0x0000007600767308 */ /* 0x000e620000000800 */
[C---:B------:R-:W-:Y:S01]  /*31a0*/  FMUL.FTZ R119, R38.reuse, R81 ;  /* 0x0000005126777220 */ /* 0x040fe20000410000 */
[----:B------:R-:W-:-:S06]  /*31b0*/  FMUL.FTZ R122, R38, R80 ;  /* 0x00000050267a7220 */ /* 0x000fcc0000410000 */
[----:B------:R-:W4:Y:S01]  /*31c0*/  MUFU.EX2 R120, R120 ;  /* 0x0000007800787308 */ /* 0x000f220000000800 */
[----:B------:R-:W-:-:S07]  /*31d0*/  FMUL.FTZ R124, R38, R83 ;  /* 0x00000053267c7220 */ /* 0x000fce0000410000 */
[----:B------:R-:W0:Y:S01]  /*31e0*/  MUFU.EX2 R117, R117 ;  /* 0x0000007500757308 */ /* 0x000e220000000800 */
[----:B------:R-:W-:Y:S01]  /*31f0*/  FMUL.FTZ R45, R38, R55 ;  /* 0x00000037262d7220 */ /* 0x000fe20000410000 */
[----:B-1----:R-:W-:-:S06]  /*3200*/  FFMA.FTZ R36, R92, R118, R93 ;  /* 0x000000765c247223 */ /* 0x002fcc000001005d */
[----:B------:R-:W1:Y:S01]  /*3210*/  MUFU.EX2 R119, R119 ;  /* 0x0000007700777308 */ /* 0x000e620000000800 */
[----:B------:R-:W-:Y:S01]  /*3220*/  FMUL.FTZ R121, R38, R82 ;  /* 0x0000005226797220 */ /* 0x000fe20000410000 */
[----:B----4-:R-:W-:-:S06]  /*3230*/  FFMA.FTZ R36, R120, R36, R95 ;  /* 0x0000002478247223 */ /* 0x010fcc000001005f */
[----:B------:R-:W4:Y:S01]  /*3240*/  MUFU.EX2 R122, R122 ;  /* 0x0000007a007a7308 */ /* 0x000f220000000800 */
[----:B------:R-:W-:Y:S01]  /*3250*/  FMUL.FTZ R123, R38, R85 ;  /* 0x00000055267b7220 */ /* 0x000fe20000410000 */
[----:B0-----:R-:W-:-:S06]  /*3260*/  FFMA.FTZ R36, R117, R36, R94 ;  /* 0x0000002475247223 */ /* 0x001fcc000001005e */
[----:B------:R-:W0:Y:S01]  /*3270*/  MUFU.EX2 R124, R124 ;  /* 0x0000007c007c7308 */ /* 0x000e220000000800 */
[----:B------:R-:W-:-:S07]  /*3280*/  FMUL.FTZ R126, R38, R84 ;  /* 0x00000054267e7220 */ /* 0x000fce0000410000 */
[----:B------:R-:W2:Y:S01]  /*3290*/  MUFU.EX2 R45, R45 ;  /* 0x0000002d002d7308 */ /* 0x000ea20000000800 */
[----:B-1----:R-:W-:-:S07]  /*32a0*/  FFMA.FTZ R36, R119, R36, R96 ;  /* 0x0000002477247223 */ /* 0x002fce0000010060 */
[----:B------:R-:W1:Y:S01]  /*32b0*/  MUFU.EX2 R121, R121 ;  /* 0x0000007900797308 */ /* 0x000e620000000800 */
[----:B------:R-:W-:Y:S01]  /*32c0*/  FMUL.FTZ R128, R38, R87 ;  /* 0x0000005726807220 */ /* 0x000fe20000410000 */
[----:B----4-:R-:W-:-:S06]  /*32d0*/  FFMA.FTZ R36, R122, R36, R97 ;  /* 0x000000247a247223 */ /* 0x010fcc0000010061 */
[----:B------:R-:W4:Y:S01]  /*32e0*/  MUFU.EX2 R123, R123 ;  /* 0x0000007b007b7308 */ /* 0x000f220000000800 */
[----:B------:R-:W-:Y:S01]  /*32f0*/  FMUL.FTZ R125, R38, R86 ;  /* 0x00000056267d7220 */ /* 0x000fe20000410000 */
[----:B0-----:R-:W-:Y:S01]  /*3300*/  FFMA.FTZ R36, R124, R36, R99 ;  /* 0x000000247c247223 */ /* 0x001fe20000010063 */
[----:B--2---:R-:W-:-:S05]  /*3310*/  FMUL.FTZ R37, R45, R118 ;  /* 0x000000762d257220 */ /* 0x004fca0000410000 */
[----:B------:R-:W0:Y:S01]  /*3320*/  MUFU.EX2 R126, R126 ;  /* 0x0000007e007e7308 */ /* 0x000e220000000800 */
[----:B------:R-:W-:Y:S01]  /*3330*/  FMUL.FTZ R127, R38, R89 ;  /* 0x00000059267f7220 */ /* 0x000fe20000410000 */
[----:B-1----:R-:W-:Y:S01]  /*3340*/  FFMA.FTZ R39, R121, R36, R98 ;  /* 0x0000002479277223 */ /* 0x002fe20000010062 */
[----:B------:R-:W-:-:S05]  /*3350*/  FMUL.FTZ R36, R120, R37 ;  /* 0x0000002578247220 */ /* 0x000fca0000410000 */
[----:B------:R-:W1:Y:S01]  /*3360*/  MUFU.EX2 R128, R128 ;  /* 0x0000008000807308 */ /* 0x000e620000000800 */
[----:B------:R-:W-:Y:S01]  /*3370*/  FMUL.FTZ R130, R38, R88 ;  /* 0x0000005826827220 */ /* 0x000fe20000410000 */
[----:B----4-:R-:W-:Y:S01]  /*3380*/  FFMA.FTZ R39, R123, R39, R100 ;  /* 0x000000277b277223 */ /* 0x010fe20000010064 */
[----:B------:R-:W-:-:S05]  /*3390*/  FMUL.FTZ R36, R117, R36 ;  /* 0x0000002475247220 */ /* 0x000fca0000410000 */
[----:B------:R-:W2:Y:S01]  /*33a0*/  MUFU.EX2 R125, R125 ;  /* 0x0000007d007d7308 */ /* 0x000ea20000000800 */
[----:B------:R-:W-:Y:S01]  /*33b0*/  FMUL.FTZ R129, R38, R91 ;  /* 0x0000005b26817220 */ /* 0x000fe20000410000 */
[----:B0-----:R-:W-:Y:S01]  /*33c0*/  FFMA.FTZ R39, R126, R39, R101 ;  /* 0x000000277e277223 */ /* 0x001fe20000010065 */
[----:B------:R-:W-:-:S05]  /*33d0*/  FMUL.FTZ R37, R119, R36 ;  /* 0x0000002477257220 */ /* 0x000fca0000410000 */
[----:B------:R-:W0:Y:S01]  /*33e0*/  MUFU.EX2 R127, R127 ;  /* 0x0000007f007f7308 */ /* 0x000e220000000800 */
[----:B------:R-:W-:Y:S01]  /*33f0*/  FMUL.FTZ R132, R38, R90 ;  /* 0x0000005a26847220 */ /* 0x000fe20000410000 */
[----:B-1----:R-:W-:Y:S01]  /*3400*/  FFMA.FTZ R39, R128, R39, R103 ;  /* 0x0000002780277223 */ /* 0x002fe20000010067 */
[----:B------:R-:W-:-:S05]  /*3410*/  FMUL.FTZ R37, R122, R37 ;  /* 0x000000257a257220 */ /* 0x000fca0000410000 */
[----:B------:R-:W1:Y:S01]  /*3420*/  MUFU.EX2 R130, R130 ;  /* 0x0000008200827308 */ /* 0x000e620000000800 */
[----:B--2---:R-:W-:Y:S01]  /*3430*/  FFMA.FTZ R39, R125, R39, R102 ;  /* 0x000000277d277223 */ /* 0x004fe20000010066 */
[----:B------:R-:W-:-:S06]  /*3440*/  FMUL.FTZ R36, R124, R37 ;  /* 0x000000257c247220 */ /* 0x000fcc0000410000 */
[----:B------:R-:W2:Y:S01]  /*3450*/  MUFU.EX2 R129, R129 ;  /* 0x0000008100817308 */ /* 0x000ea20000000800 */
[----:B0-----:R-:W-:Y:S01]  /*3460*/  FFMA.FTZ R39, R127, R39, R104 ;  /* 0x000000277f277223 */ /* 0x001fe20000010068 */
[----:B------:R-:W-:-:S06]  /*3470*/  FMUL.FTZ R36, R121, R36 ;  /* 0x0000002479247220 */ /* 0x000fcc0000410000 */
[----:B------:R-:W0:Y:S01]  /*3480*/  MUFU.EX2 R132, R132 ;  /* 0x0000008400847308 */ /* 0x000e220000000800 */
[----:B-1----:R-:W-:Y:S01]  /*3490*/  FFMA.FTZ R39, R130, R39, R105 ;  /* 0x0000002782277223 */ /* 0x002fe20000010069 */
[----:B------:R-:W-:-:S04]  /*34a0*/  FMUL.FTZ R37, R123, R36 ;  /* 0x000000247b257220 */ /* 0x000fc80000410000 */
[----:B------:R-:W-:Y:S01]  /*34b0*/  FMUL.FTZ R37, R126, R37 ;  /* 0x000000257e257220 */ /* 0x000fe20000410000 */
[----:B--2---:R-:W-:-:S03]  /*34c0*/  FFMA.FTZ R39, R129, R39, R106 ;  /* 0x0000002781277223 */ /* 0x004fc6000001006a */
[----:B------:R-:W-:Y:S01]  /*34d0*/  FMUL.FTZ R36, R128, R37 ;  /* 0x0000002580247220 */ /* 0x000fe20000410000 */
[----:B0-----:R-:W-:-:S03]  /*34e0*/  FFMA.FTZ R38, R132, R39, R107 ;  /* 0x0000002784267223 */ /* 0x001fc6000001006b */
        /* <DEDUP_REMOVED lines=12> */
[----:B------:R-:W-:-:S03]  /*35b0*/  ISETP.GE.AND P1, PT, R57, 0x2, PT ;  /* 0x000000023900780c */ /* 0x000fc60003f26270 */
[----:B------:R2:W-:Y:S01]  /*35c0*/  STS.128 [R56], R20 ;  /* 0x0000001438007388 */ /* 0x0005e20000000c00 */
[----:B0-----:R-:W-:-:S05]  /*35d0*/  FFMA.FTZ R37, R131, R37, R48 ;  /* 0x0000002583257223 */ /* 0x001fca0000010030 */
[----:B--2---:R-:W-:-:S05]  /*35e0*/  FSEL R22, R48, R37, !P1 ;  /* 0x0000002530167208 */ /* 0x004fca0004800000 */
[----:B------:R-:W0:Y:S01]  /*35f0*/  SHFL.UP PT, R23, R22, 0x4, RZ ;  /* 0x0480000016177989 */ /* 0x000e2200000e00ff */
[----:B-1----:R-:W-:-:S03]  /*3600*/  @P1 FMUL.FTZ R131, R131, R36 ;  /* 0x0000002483831220 */ /* 0x002fc60000410000 */
[----:B---3--:R-:W-:Y:S04]  /*3610*/  STS.128 [R56+0x200], R24 ;  /* 0x0002001838007388 */ /* 0x008fe80000000c00 */
[----:B------:R-:W1:Y:S01]  /*3620*/  SHFL.UP PT, R24, R131, 0x4, RZ ;  /* 0x0480000083187989 */ /* 0x000e6200000e00ff */
[----:B------:R-:W-:Y:S02]  /*3630*/  ISETP.GE.AND P1, PT, R57, 0x4, PT ;  /* 0x000000043900780c */ /* 0x000fe40003f26270 */
[----:B------:R-:W-:Y:S02]  /*3640*/  MOV R20, R115 ;  /* 0x0000007300147202 */ /* 0x000fe40000000f00 */
[----:B------:R-:W-:Y:S01]  /*3650*/  MOV R21, R114 ;  /* 0x0000007200157202 */ /* 0x000fe20000000f00 */
[----:B------:R-:W-:Y:S04]  /*3660*/  STS.128 [R56+0x400], R28 ;  /* 0x0004001c38007388 */ /* 0x000fe80000000c00 */
[----:B------:R-:W-:Y:S01]  /*3670*/  STS.128 [R56+0x600], R32 ;  /* 0x0006002038007388 */ /* 0x000fe20000000c00 */
[----:B------:R-:W-:Y:S01]  /*3680*/  NOP ;  /* 0x0000000000007918 */ /* 0x000fe20000000000 */
[----:B0-----:R-:W-:-:S02]  /*3690*/  FFMA.FTZ R23, R131, R23, R22 ;  /* 0x0000001783177223 */ /* 0x001fc40000010016 */
[----:B------:R0:W5:Y:S01]  /*36a0*/  LDG.E R133, desc[UR18][R20.64] ;  /* 0x0000001214857981 */ /* 0x000162000c1e1900 */
[----:B------:R-:W-:-:S03]  /*36b0*/  HFMA2 R48, -RZ, RZ, 1.875, 0 ;  /* 0x3f800000ff307431 */ /* 0x000fc600000001ff */
[----:B------:R-:W-:Y:S04]  /*36c0*/  LDS.128 R28, [R54+0x20] ;  /* 0x00002000361c7984 */ /* 0x000fe80000000c00 */
[----:B------:R-:W-:Y:S01]  /*36d0*/  LDS.128 R32, [R54+0x30] ;  /* 0x0000300036207984 */ /* 0x000fe20000000c00 */
[----:B0-----:R-:W-:Y:S01]  /*36e0*/  FSEL R20, R22, R23, !P1 ;  /* 0x0000001716147208 */ /* 0x001fe20004800000 */
[----:B-1----:R-:W-:Y:S02]  /*36f0*/  @P1 FMUL.FTZ R131, R131, R24 ;  /* 0x0000001883831220 */ /* 0x002fe40000410000 */
[----:B------:R-:W-:Y:S04]  /*3700*/  @P0 LDS.64 R48, [UR5] ;  /* 0x00000005ff300984 */ /* 0x000fe80008000a00 */
[----:B------:R-:W0:Y:S04]  /*3710*/  SHFL.UP PT, R21, R20, 0x8, RZ ;  /* 0x0500000014157989 */ /* 0x000e2800000e00ff */
[----:B------:R-:W1:Y:S01]  /*3720*/  SHFL.UP PT, R24, R131, 0x8, RZ ;  /* 0x0500000083187989 */ /* 0x000e6200000e00ff */
[----:B------:R-:W-:Y:S01]  /*3730*/  ISETP.GE.AND P1, PT, R57, 0x8, PT ;  /* 0x000000083900780c */ /* 0x000fe20003f26270 */
[----:B0-----:R-:W-:-:S12]  /*3740*/  FFMA.FTZ R21, R131, R21, R20 ;  /* 0x0000001583157223 */ /* 0x001fd80000010014 */
[----:B-1----:R-:W-:Y:S01]  /*3750*/  @P1 FMUL.FTZ R131, R131, R24 ;  /* 0x0000001883831220 */ /* 0x002fe20000410000 */
[----:B------:R-:W-:Y:S01]  /*3760*/  FSEL R134, R20, R21, !P1 ;  /* 0x0000001514867208 */ /* 0x000fe20004800000 */
[----:B------:R-:W-:Y:S04]  /*3770*/  LDS.128 R24, [R54+0x10] ;  /* 0x0000100036187984 */ /* 0x000fe80000000c00 */
[----:B------:R-:W0:Y:S04]  /*3780*/  SHFL.UP PT, R50, R131, 0x10, RZ ;  /* 0x0600000083327989 */ /* 0x000e2800000e00ff */
[----:B------:R-:W1:Y:S01]  /*3790*/  SHFL.UP PT, R51, R134, 0x10, RZ ;  /* 0x0600000086337989 */ /* 0x000e6200000e00ff */
[----:B------:R-:W-:-:S03]  /*37a0*/  ISETP.NE.AND P1, PT, R57, 0x1f, PT ;  /* 0x0000001f3900780c */ /* 0x000fc60003f25270 */
[----:B------:R-:W-:Y:S01]  /*37b0*/  LDS.128 R20, [R54] ;  /* 0x0000000036147984 */ /* 0x000fe20000000c00 */
[C---:B0-----:R-:W-:Y:S01]  /*37c0*/  FMUL.FTZ R50, R131.reuse, R50 ;  /* 0x0000003283327220 */ /* 0x041fe20000410000 */
[----:B-1----:R-:W-:-:S08]  /*37d0*/  FFMA.FTZ R51, R131, R51, R134 ;  /* 0x0000003383337223 */ /* 0x002fd00000010086 */
        /* <DEDUP_REMOVED lines=31> */
.L_x_3554:
[----:B------:R-:W-:Y:S05]  /*39d0*/  BSYNC.RECONVERGENT B0 ;  /* 0x0000000000007941 */ /* 0x000fea0003800200 */
.L_x_3553:
        /* <DEDUP_REMOVED lines=23> */
[----:B0-----:R-:W-:Y:S01]  /*3b50*/  SHF.R.S32.HI R49, RZ, 0x1f, R109 ;  /* 0x0000001fff317819 */ /* 0x001fe2000001146d */
[----:B------:R2:W-:Y:S01]  /*3b60*/  STS.64 [UR5], R36 ;  /* 0x00000024ff007988 */ /* 0x0005e20008000a05 */
[----:B------:R-:W-:-:S04]  /*3b70*/  IADD3 R48, P1, PT, R68, R109, RZ ;  /* 0x0000006d44307210 */ /* 0x000fc80007f3e0ff */
[----:B------:R-:W-:Y:S02]  /*3b80*/  LEA.HI.X.SX32 R49, R68, R49, 0x1, P1 ;  /* 0x0000003144317211 */ /* 0x000fe400008f0eff */
[----:B-1----:R-:W-:-:S04]  /*3b90*/  LEA R38, P1, R48, R38, 0x3 ;  /* 0x0000002630267211 */ /* 0x002fc800078218ff */
[----:B------:R-:W-:-:S05]  /*3ba0*/  LEA.HI.X R39, R48, R39, R49, 0x3, P1 ;  /* 0x0000002730277211 */ /* 0x000fca00008f1c31 */
[----:B------:R2:W-:Y:S04]  /*3bb0*/  STG.E.64 desc[UR18][R38.64], R36 ;  /* 0x0000002426007986 */ /* 0x0005e8000c101b12 */
.L_x_3556:
[----:B------:R-:W-:Y:S05]  /*3bc0*/  BSYNC.RECONVERGENT B0 ;  /* 0x0000000000007941 */ /* 0x000fea0003800200 */
.L_x_3555:
[----:B------:R-:W-:Y:S01]  /*3bd0*/  LEA R46, P1, R40, R46, 0x2 ;  /* 0x0000002e282e7211 */ /* 0x000fe200078210ff */
[-C--:B--2--5:R-:W-:Y:S01]  /*3be0*/  FMUL.FTZ R36, R21, R133.reuse ;  /* 0x0000008515247220 */ /* 0x0a4fe20000410000 */
        /* <DEDUP_REMOVED lines=41> */
.L_x_3552:
[----:B------:R-:W-:Y:S01]  /*3e80*/  BAR.SYNC.DEFER_BLOCKING 0x0 ;  /* 0x0000000000007b1d */ /* 0x000fe20000010000 */
[----:B------:R-:W-:Y:S02]  /*3e90*/  IADD3 R58, P1, PT, R58, 0x1000, RZ ;  /* 0x000010003a3a7810 */ /* 0x000fe40007f3e0ff */
[----:B------:R-:W-:Y:S02]  /*3ea0*/  IADD3 R67, P2, PT, R67, 0x1000, RZ ;  /* 0x0000100043437810 */ /* 0x000fe40007f5e0ff */
[----:B------:R-:W-:-:S03]  /*3eb0*/  IADD3 R69, P3, PT, R69, 0x1000, RZ ;  /* 0x0000100045457810 */ /* 0x000fc60007f7e0ff */
[----:B------:R-:W1:Y:S01]  /*3ec0*/  LDC.64 R36, c[0x0][0x420] ;  /* 0x00010800ff247b82 */ /* 0x000e620000000a00 */
[----:B------:R-:W2:Y:S01]  /*3ed0*/  LDCU UR5, c[0x0][0x394] ;  /* 0x00007280ff0577ac */ /* 0x000ea20008000800 */
[----:B------:R-:W-:Y:S02]  /*3ee0*/  IADD3.X R59, PT, PT, RZ, R59, RZ, P1, !PT ;  /* 0x0000003bff3b7210 */ /* 0x000fe40000ffe4ff */
[----:B------:R-:W-:Y:S02]  /*3ef0*/  IADD3.X R63, PT, PT, RZ, R63, RZ, P2, !PT ;  /* 0x0000003fff3f7210 */ /* 0x000fe400017fe4ff */
[----:B------:R-:W-:Y:S02]  /*3f00*/  IADD3.X R65, PT, PT, RZ, R65, RZ, P3, !PT ;  /* 0x00000041ff417210 */ /* 0x000fe40001ffe4ff */
[----:B------:R-:W3:Y:S08]  /*3f10*/  LDC.64 R38, c[0x0][0x428] ;  /* 0x00010a00ff267b82 */ /* 0x000ef00000000a00 */
[----:B------:R-:W4:Y:S01]  /*3f20*/  LDC.64 R40, c[0x0][0x478] ;  /* 0x00011e00ff287b82 */ /* 0x000f220000000a00 */
[----:B------:R5:W-:Y:S04]  /*3f30*/  STS.128 [R54], R4 ;  /* 0x0000000436007388 */ /* 0x000be80000000c00 */
[----:B------:R-:W-:Y:S04]  /*3f40*/  STS.128 [R54+0x10], R8 ;  /* 0x0000100836007388 */ /* 0x000fe80000000c00 */
[----:B------:R-:W-:Y:S04]  /*3f50*/  STS.128 [R54+0x20], R12 ;  /* 0x0000200c36007388 */ /* 0x000fe80000000c00 */
[----:B------:R-:W-:Y:S01]  /*3f60*/  STS.128 [R54+0x30], R16 ;  /* 0x0000301036007388 */ /* 0x000fe20000000c00 */
[----:B------:R-:W-:-:S03]  /*3f70*/  NOP ;  /* 0x0000000000007918 */ /* 0x000fc60000000000 */
[----:B------:R-:W0:Y:S01]  /*3f80*/  LDS.128 R20, [R56] ;  /* 0x0000000038147984 */ /* 0x000e220000000c00 */
[----:B-----5:R-:W-:Y:S01]  /*3f90*/  HFMA2 R5, -RZ, RZ, 0, 0 ;  /* 0x00000000ff057431 */ /* 0x020fe200000001ff */
[C---:B------:R-:W-:Y:S02]  /*3fa0*/  SHF.L.U32 R4, R64.reuse, 0xa, RZ ;  /* 0x0000000a40047819 */ /* 0x040fe400000006ff */
        /* <DEDUP_REMOVED lines=10> */
[----:B------:R-:W-:-:S04]  /*4050*/  IADD3 R4, P0, PT, R2, R5, RZ ;  /* 0x0000000502047210 */ /* 0x000fc80007f1e0ff */
[----:B------:R-:W-:Y:S02]  /*4060*/  IADD3.X R5, PT, PT, R3, R7, RZ, P0, !PT ;  /* 0x0000000703057210 */ /* 0x000fe400007fe4ff */
[----:B--2---:R-:W-:-:S03]  /*4070*/  ISETP.GE.AND P0, PT, R64, UR5, PT ;  /* 0x0000000540007c0c */ /* 0x004fc6000bf06270 */
[----:B0-----:R0:W-:Y:S04]  /*4080*/  STG.E.128 desc[UR18][R4.64], R20 ;  /* 0x0000001404007986 */ /* 0x0011e8000c101d12 */
[----:B-----5:R0:W-:Y:S04]  /*4090*/  STG.E.128 desc[UR18][R4.64+0x200], R24 ;  /* 0x0002001804007986 */ /* 0x0201e8000c101d12 */
[----:B------:R0:W-:Y:S04]  /*40a0*/  STG.E.128 desc[UR18][R4.64+0x400], R28 ;  /* 0x0004001c04007986 */ /* 0x0001e8000c101d12 */
[----:B-1----:R0:W-:Y:S01]  /*40b0*/  STG.E.128 desc[UR18][R4.64+0x600], R32 ;  /* 0x0006002004007986 */ /* 0x0021e2000c101d12 */
[----:B------:R-:W-:Y:S05]  /*40c0*/  @!P0 BRA `(.L_x_3558) ;  /* 0xffffffc4008c8947 */ /* 0x000fea000383ffff */
[----:B------:R-:W-:Y:S05]  /*40d0*/  EXIT ;  /* 0x000000000000794d */ /* 0x000fea0003800000 */
.L_x_3559:
        /* <DEDUP_REMOVED lines=10> */
.L_x_5050:


//--------------------- .text._Z25selective_scan_fwd_kernelI32Selective_Scan_fwd_kernel_traitsILi64ELi16ELi1ELb1ELb0ELb1ELb1EffEEv13SSMParamsBase --------------------------
	.section	.text._Z25selective_scan_fwd_kernelI32Selective_Scan_fwd_kernel_traitsILi64ELi16ELi1ELb1ELb0ELb1ELb1EffEEv13SSMParamsBase,"ax",@progbits
	.align	128
        .global         _Z25selective_scan_fwd_kernelI32Selective_Scan_fwd_kernel_traitsILi64ELi16ELi1ELb1ELb0ELb1ELb1EffEEv13SSMParamsBase
        .type           _Z25selective_scan_fwd_kernelI32Selective_Scan_fwd_kernel_traitsILi64ELi16ELi1ELb1ELb0ELb1ELb1EffEEv13SSMParamsBase,@function
        .size           _Z25selective_scan_fwd_kernelI32Selective_Scan_fwd_kernel_traitsILi64ELi16ELi1ELb1ELb0ELb1ELb1EffEEv13SSMParamsBase,(.L_x_5051 - _Z25selective_scan_fwd_kernelI32Selective_Scan_fwd_kernel_traitsILi64ELi16ELi1ELb1ELb0ELb1ELb1EffEEv13SSMParamsBase)
        .other          _Z25selective_scan_fwd_kernelI32Selective_Scan_fwd_kernel_traitsILi64ELi16ELi1ELb1ELb0ELb1ELb1EffEEv13SSMParamsBase,@"STO_CUDA_ENTRY STV_DEFAULT"
_Z25selective_scan_fwd_kernelI32Selective_Scan_fwd_kernel_traitsILi64ELi16ELi1ELb1ELb0ELb1ELb1EffEEv13SSMParamsBase:
.text._Z25selective_scan_fwd_kernelI32Selective_Scan_fwd_kernel_traitsILi64ELi16ELi1ELb1ELb0ELb1ELb1EffEEv13SSMParamsBase:
        /* <DEDUP_REMOVED lines=21> */
[----:B------:R-:W1:Y:S02]  /*0150*/  LDC R15, c[0x0][0x384] ;  /* 0x0000e100ff0f7b82 */ /* 0x000e640000000800 */
        /* <DEDUP_REMOVED lines=27> */
[----:B------:R-:W3:Y:S01]  /*0310*/  LDC.64 R10, c[0x0][0x460] ;  /* 0x00011800ff0a7b82 */ /* 0x000ee20000000a00 */
        /* <DEDUP_REMOVED lines=13> */
[----:B-12---:R-:W-:Y:S08]  /*03f0*/  @!P0 EXIT ;  /* 0x000000000000894d */ /* 0x006ff00003800000 */
[----:B------:R-:W0:Y:S01]  /*0400*/  S2R R52, SR_TID.X ;  /* 0x0000000000347919 */ /* 0x000e220000002100 */
[----:B------:R-:W-:Y:S01]  /*0410*/  SHF.R.S32.HI R9, RZ, 0x1f, R7 ;  /* 0x0000001fff097819 */ /* 0x000fe20000011407 */
[----:B------:R-:W1:Y:S01]  /*0420*/  LDC.64 R18, c[0x0][0x448] ;  /* 0x00011200ff127b82 */ /* 0x000e620000000a00 */
[----:B------:R-:W2:Y:S01]  /*0430*/  LDCU.64 UR8, c[0x0][0x3b8] ;  /* 0x00007700ff0877ac */ /* 0x000ea20008000a00 */
[C---:B------:R-:W-:Y:S01]  /*0440*/  IMAD.WIDE.U32 R2, R0.reuse, UR10, R2 ;  /* 0x0000000a00027c25 */ /* 0x040fe2000f8e0002 */
[----:B------:R-:W-:Y:S01]  /*0450*/  MOV R66, RZ ;  /* 0x000000ff00427202 */ /* 0x000fe20000000f00 */
[----:B------:R-:W-:Y:S02]  /*0460*/  UMOV UR5, UR6 ;  /* 0x0000000600057c82 */ /* 0x000fe40008000000 */
[----:B------:R-:W-:Y:S01]  /*0470*/  IMAD R6, R9, R60, RZ ;  /* 0x0000003c09067224 */ /* 0x000fe200078e02ff */
[----:B------:R-:W4:Y:S01]  /*0480*/  LDCU.64 UR12, c[0x0][0x3a0] ;  /* 0x00007400ff0c77ac */ /* 0x000f220008000a00 */
[----:B------:R-:W0:Y:S01]  /*0490*/  LDC.64 R20, c[0x0][0x440] ;  /* 0x00011000ff147b82 */ /* 0x000e220000000a00 */
[----:B------:R-:W-:Y:S01]  /*04a0*/  IMAD R65, R0, UR11, R3 ;  /* 0x0000000b00417c24 */ /* 0x000fe2000f8e0203 */
[C---:B---3--:R-:W-:Y:S01]  /*04b0*/  LEA R63, P0, R2.reuse, R10, 0x2 ;  /* 0x0000000a023f7211 */ /* 0x048fe200078010ff */
[C---:B------:R-:W-:Y:S01]  /*04c0*/  IMAD R61, R7.reuse, R61, R6 ;  /* 0x0000003d073d7224 */ /* 0x040fe200078e0206 */
[----:B------:R-:W3:Y:S01]  /*04d0*/  LDCU UR6, c[0x0][0x38c] ;  /* 0x00007180ff0677ac */ /* 0x000ee20008000800 */
[----:B------:R-:W-:Y:S01]  /*04e0*/  IMAD.WIDE.U32 R6, R7, R60, UR4 ;  /* 0x0000000407067e25 */ /* 0x000fe2000f8e003c */
[----:B------:R-:W-:-:S02]  /*04f0*/  LEA.HI.X R65, R2, R11, R65, 0x2, P0 ;  /* 0x0000000b02417211 */ /* 0x000fc400000f1441 */
[----:B------:R-:W3:Y:S01]  /*0500*/  S2UR UR5, SR_CgaCtaId ;  /* 0x00000000000579c3 */ /* 0x000ee20000008800 */
[----:B------:R-:W-:Y:S01]  /*0510*/  IMAD.WIDE.U32 R4, R0, UR14, R4 ;  /* 0x0000000e00047c25 */ /* 0x000fe2000f8e0004 */
[----:B------:R-:W-:Y:S01]  /*0520*/  LEA R58, P2, R6, R58, 0x2 ;  /* 0x0000003a063a7211 */ /* 0x000fe200078410ff */
[----:B------:R-:W-:Y:S01]  /*0530*/  UMOV UR4, 0x400 ;  /* 0x0000040000047882 */ /* 0x000fe20000000000 */
[----:B------:R-:W-:Y:S01]  /*0540*/  IADD3 R61, PT, PT, R7, R61, RZ ;  /* 0x0000003d073d7210 */ /* 0x000fe20007ffe0ff */
[----:B--2---:R-:W-:Y:S01]  /*0550*/  IMAD.WIDE.U32 R2, R0, UR8, RZ ;  /* 0x0000000800027c25 */ /* 0x004fe2000f8e00ff */
[----:B------:R-:W-:Y:S01]  /*0560*/  LEA R69, P1, R4, R12, 0x2 ;  /* 0x0000000c04457211 */ /* 0x000fe200078210ff */
[----:B------:R-:W2:Y:S01]  /*0570*/  LDCU.U8 UR7, c[0x0][0x39e] ;  /* 0x000073c0ff0777ac */ /* 0x000ea20008000000 */
[----:B------:R-:W-:Y:S01]  /*0580*/  LEA.HI.X R61, R6, R59, R61, 0x2, P2 ;  /* 0x0000003b063d7211 */ /* 0x000fe200010f143d */
[----:B------:R-:W-:Y:S01]  /*0590*/  IMAD R71, R0, UR15, R5 ;  /* 0x0000000f00477c24 */ /* 0x000fe2000f8e0205 */
[----:B-1----:R-:W-:Y:S01]  /*05a0*/  LEA R53, P0, R2, R18, 0x2 ;  /* 0x0000001202357211 */ /* 0x002fe200078010ff */
[----:B------:R-:W-:-:S02]  /*05b0*/  IMAD R55, R0, UR9, R3 ;  /* 0x0000000900377c24 */ /* 0x000fc4000f8e0203 */
[----:B----4-:R-:W-:Y:S01]  /*05c0*/  IMAD.WIDE.U32 R56, R0, UR12, RZ ;  /* 0x0000000c00387c25 */ /* 0x010fe2000f8e00ff */
[----:B0-----:R-:W-:Y:S02]  /*05d0*/  SHF.L.U32 R59, R52, 0x2, RZ ;  /* 0x00000002343b7819 */ /* 0x001fe400000006ff */
[----:B------:R-:W-:Y:S01]  /*05e0*/  LEA.HI.X R71, R4, R13, R71, 0x2, P1 ;  /* 0x0000000d04477211 */ /* 0x000fe200008f1447 */
[----:B------:R-:W-:Y:S01]  /*05f0*/  IMAD R3, R0, UR13, R57 ;  /* 0x0000000d00037c24 */ /* 0x000fe2000f8e0239 */
[----:B------:R-:W-:Y:S01]  /*0600*/  LOP3.LUT R59, R59, 0xf80, RZ, 0xc0, !PT ;  /* 0x00000f803b3b7812 */ /* 0x000fe200078ec0ff */
[----:B------:R-:W-:Y:S01]  /*0610*/  IMAD R4, R15, UR20, R0 ;  /* 0x000000140f047c24 */ /* 0x000fe2000f8e0200 */
[----:B------:R-:W-:Y:S02]  /*0620*/  LEA.HI.X R55, R2, R19, R55, 0x2, P0 ;  /* 0x0000001302377211 */ /* 0x000fe400000f1437 */
[----:B------:R-:W-:Y:S01]  /*0630*/  LEA R54, P1, R56, R20, 0x2 ;  /* 0x0000001438367211 */ /* 0x000fe200078210ff */
[----:B------:R-:W-:Y:S01]  /*0640*/  IMAD R4, R4, R17, RZ ;  /* 0x0000001104047224 */ /* 0x000fe200078e02ff */
[--C-:B------:R-:W-:Y:S01]  /*0650*/  LOP3.LUT R2, R59, 0x1f, R52.reuse, 0xf8, !PT ;  /* 0x0000001f3b027812 */ /* 0x100fe200078ef834 */
[----:B---3--:R-:W-:Y:S01]  /*0660*/  ULEA UR4, UR5, UR4, 0x18 ;  /* 0x0000000405047291 */ /* 0x008fe2000f8ec0ff */
[----:B------:R-:W-:Y:S01]  /*0670*/  LEA.HI.X R56, R56, R21, R3, 0x2, P1 ;  /* 0x0000001538387211 */ /* 0x000fe200008f1403 */
[----:B------:R-:W-:Y:S01]  /*0680*/  IMAD R57, R4, UR6, RZ ;  /* 0x0000000604397c24 */ /* 0x000fe2000f8e02ff */
[----:B------:R-:W-:Y:S01]  /*0690*/  SHF.R.U32.HI R107, RZ, 0x5, R52 ;  /* 0x00000005ff6b7819 */ /* 0x000fe20000011634 */
[----:B------:R-:W-:Y:S01]  /*06a0*/  IMAD.WIDE.U32 R2, R2, 0x10, RZ ;  /* 0x0000001002027825 */ /* 0x000fe200078e00ff */
[----:B------:R-:W-:-:S02]  /*06b0*/  LOP3.LUT R106, R52, 0x1f, RZ, 0xc0, !PT ;  /* 0x0000001f346a7812 */ /* 0x000fc400078ec0ff */
[----:B------:R-:W-:Y:S02]  /*06c0*/  LOP3.LUT R60, R52, 0x3e0, RZ, 0xc0, !PT ;  /* 0x000003e0343c7812 */ /* 0x000fe400078ec0ff */
[----:B------:R-:W-:Y:S02]  /*06d0*/  LEA R62, R107, UR4, 0x3 ;  /* 0x000000046b3e7c11 */ /* 0x000fe4000f8e18ff */
[----:B--2---:R-:W-:-:S07]  /*06e0*/  LOP3.LUT R67, R2, 0x400, RZ, 0xfc, !PT ;  /* 0x0000040002437812 */ /* 0x004fce00078efcff */
.L_x_3598:
        /* <DEDUP_REMOVED lines=83> */
.L_x_3561:
[----:B------:R-:W-:Y:S05]  /*0c20*/  BSYNC.RECONVERGENT B0 ;  /* 0x0000000000007941 */ /* 0x000fea0003800200 */
.L_x_3560:
        /* <DEDUP_REMOVED lines=36> */
.L_x_3563:
[----:B------:R-:W-:Y:S05]  /*0e70*/  BSYNC.RECONVERGENT B0 ;  /* 0x0000000000007941 */ /* 0x000fea0003800200 */
.L_x_3562:
        /* <DEDUP_REMOVED lines=34> */
.L_x_3565:
[----:B------:R-:W-:Y:S05]  /*10a0*/  BSYNC.RECONVERGENT B0 ;  /* 0x0000000000007941 */ /* 0x000fea0003800200 */
.L_x_3564:
        /* <DEDUP_REMOVED lines=36> */
.L_x_3567:
[----:B------:R-:W-:Y:S05]  /*12f0*/  BSYNC.RECONVERGENT B0 ;  /* 0x0000000000007941 */ /* 0x000fea0003800200 */
.L_x_3566:
        /* <DEDUP_REMOVED lines=34> */
.L_x_3569:
[----:B------:R-:W-:Y:S05]  /*1520*/  BSYNC.RECONVERGENT B0 ;  /* 0x0000000000007941 */ /* 0x000fea0003800200 */
.L_x_3568:
        /* <DEDUP_REMOVED lines=36> */
.L_x_3571:
[----:B------:R-:W-:Y:S05]  /*1770*/  BSYNC.RECONVERGENT B0 ;  /* 0x0000000000007941 */ /* 0x000fea0003800200 */
.L_x_3570:
        /* <DEDUP_REMOVED lines=34> */
.L_x_3573:
[----:B------:R-:W-:Y:S05]  /*19a0*/  BSYNC.RECONVERGENT B0 ;  /* 0x0000000000007941 */ /* 0x000fea0003800200 */
.L_x_3572:
        /* <DEDUP_REMOVED lines=36> */
.L_x_3575:
[----:B------:R-:W-:Y:S05]  /*1bf0*/  BSYNC.RECONVERGENT B0 ;  /* 0x0000000000007941 */ /* 0x000fea0003800200 */
.L_x_3574:
        /* <DEDUP_REMOVED lines=34> */
.L_x_3577:
[----:B------:R-:W-:Y:S05]  /*1e20*/  BSYNC.RECONVERGENT B0 ;  /* 0x0000000000007941 */ /* 0x000fea0003800200 */
.L_x_3576:
        /* <DEDUP_REMOVED lines=39> */
.L_x_3579:
[----:B------:R-:W-:Y:S05]  /*20a0*/  BSYNC.RECONVERGENT B0 ;  /* 0x0000000000007941 */ /* 0x000fea0003800200 */
.L_x_3578:
        /* <DEDUP_REMOVED lines=39> */
.L_x_3581:
[----:B------:R-:W-:Y:S05]  /*2320*/  BSYNC.RECONVERGENT B0 ;  /* 0x0000000000007941 */ /* 0x000fea0003800200 */
.L_x_3580:
        /* <DEDUP_REMOVED lines=44> */
.L_x_3583:
[----:B------:R-:W-:Y:S05]  /*25f0*/  BSYNC.RECONVERGENT B0 ;  /* 0x0000000000007941 */ /* 0x000fea0003800200 */
.L_x_3582:
        /* <DEDUP_REMOVED lines=32> */
.L_x_3585:
[----:B------:R-:W-:Y:S05]  /*2800*/  BSYNC.RECONVERGENT B0 ;  /* 0x0000000000007941 */ /* 0x000fea0003800200 */
.L_x_3584:
        /* <DEDUP_REMOVED lines=32> */
.L_x_3587:
[----:B------:R-:W-:Y:S05]  /*2a10*/  BSYNC.RECONVERGENT B0 ;  /* 0x0000000000007941 */ /* 0x000fea0003800200 */
.L_x_3586:
        /* <DEDUP_REMOVED lines=32> */
.L_x_3589:
[----:B------:R-:W-:Y:S05]  /*2c20*/  BSYNC.RECONVERGENT B0 ;  /* 0x0000000000007941 */ /* 0x000fea0003800200 */
.L_x_3588:
        /* <DEDUP_REMOVED lines=32> */
.L_x_3591:
[----:B------:R-:W-:Y:S05]  /*2e30*/  BSYNC.RECONVERGENT B0 ;  /* 0x0000000000007941 */ /* 0x000fea0003800200 */
.L_x_3590:
        /* <DEDUP_REMOVED lines=37> */
.L_x_3597:
[----:B------:R-:W2:Y:S04]  /*3090*/  LDG.E R36, desc[UR18][R112.64] ;  /* 0x0000001270247981 */ /* 0x000ea8000c1e1900 */
[----:B------:R-:W3:Y:S04]  /*30a0*/  LDG.E.128 R20, desc[UR18][R46.64+-0x400] ;  /* 0xfffc00122e147981 */ /* 0x000ee8000c1e1d00 */
[----:B------:R-:W4:Y:S04]  /*30b0*/  LDG.E.128 R24, desc[UR18][R46.64+-0x200] ;  /* 0xfffe00122e187981 */ /* 0x000f28000c1e1d00 */
[----:B------:R-:W4:Y:S04]  /*30c0*/  LDG.E.128 R28, desc[UR18][R46.64] ;  /* 0x000000122e1c7981 */ /* 0x000f28000c1e1d00 */
[----:B------:R-:W4:Y:S01]  /*30d0*/  LDG.E.128 R32, desc[UR18][R46.64+0x200] ;  /* 0x000200122e207981 */ /* 0x000f22000c1e1d00 */
[----:B------:R-:W-:Y:S01]  /*30e0*/  ISETP.GE.AND P1, PT, R78, 0x1, PT ;  /* 0x000000014e00780c */ /* 0x000fe20003f26270 */
[----:B0-----:R-:W0:Y:S01]  /*30f0*/  S2UR UR6, SR_CgaCtaId ;  /* 0x00000000000679c3 */ /* 0x001e220000008800 */
        /* <DEDUP_REMOVED lines=33> */
[----:B------:R-:W-:Y:S01]  /*3310*/  LDS.128 R32, [R70] ;  /* 0x0000000046207984 */ /* 0x000fe20000000c00 */
[----:B------:R-:W-:-:S03]  /*3320*/  MOV R21, R114 ;  /* 0x0000007200157202 */ /* 0x000fc60000000f00 */
[----:B------:R-:W-:Y:S01]  /*3330*/  LDS.128 R28, [R70+0x10] ;  /* 0x00001000461c7984 */ /* 0x000fe20000000c00 */
[----:B------:R-:W0:Y:S01]  /*3340*/  MUFU.EX2 R124, R124 ;  /* 0x0000007c007c7308 */ /* 0x000e220000000800 */
[----:B-1----:R-:W-:Y:S02]  /*3350*/  FFMA.FTZ R37, R119, R37, R96 ;  /* 0x0000002577257223 */ /* 0x002fe40000010060 */
[----:B------:R1:W5:Y:S05]  /*3360*/  LDG.E R133, desc[UR18][R20.64] ;  /* 0x0000001214857981 */ /* 0x00036a000c1e1900 */
[----:B------:R-:W3:Y:S01]  /*3370*/  MUFU.EX2 R45, R45 ;  /* 0x0000002d002d7308 */ /* 0x000ee20000000800 */
[----:B--2---:R-:W-:-:S07]  /*3380*/  FFMA.FTZ R37, R122, R37, R97 ;  /* 0x000000257a257223 */ /* 0x004fce0000010061 */
[----:B------:R-:W2:Y:S01]  /*3390*/  MUFU.EX2 R121, R121 ;  /* 0x0000007900797308 */ /* 0x000ea20000000800 */
[----:B0-----:R-:W-:-:S07]  /*33a0*/  FFMA.FTZ R38, R124, R37, R99 ;  /* 0x000000257c267223 */ /* 0x001fce0000010063 */
[----:B------:R-:W0:Y:S01]  /*33b0*/  MUFU.EX2 R123, R123 ;  /* 0x0000007b007b7308 */ /* 0x000e220000000800 */
[----:B---3--:R-:W-:-:S07]  /*33c0*/  FMUL.FTZ R37, R45, R118 ;  /* 0x000000762d257220 */ /* 0x008fce0000410000 */
        /* <DEDUP_REMOVED lines=43> */
[----:B------:R-:W-:Y:S01]  /*3680*/  ISETP.GE.AND P1, PT, R78, 0x4, PT ;  /* 0x000000044e00780c */ /* 0x000fe20003f26270 */
[----:B0-----:R-:W-:-:S05]  /*3690*/  FFMA.FTZ R23, R131, R23, R22 ;  /* 0x0000001783177223 */ /* 0x001fca0000010016 */
[----:B-1----:R-:W-:-:S07]  /*36a0*/  FSEL R20, R22, R23, !P1 ;  /* 0x0000001716147208 */ /* 0x002fce0004800000 */
[----:B--2---:R-:W-:Y:S01]  /*36b0*/  @P1 FMUL.FTZ R131, R131, R24 ;  /* 0x0000001883831220 */ /* 0x004fe20000410000 */
[----:B------:R-:W0:Y:S04]  /*36c0*/  SHFL.UP PT, R21, R20, 0x8, RZ ;  /* 0x0500000014157989 */ /* 0x000e2800000e00ff */
[----:B------:R-:W1:Y:S01]  /*36d0*/  SHFL.UP PT, R24, R131, 0x8, RZ ;  /* 0x0500000083187989 */ /* 0x000e6200000e00ff */
[----:B------:R-:W-:Y:S01]  /*36e0*/  ISETP.GE.AND P1, PT, R78, 0x8, PT ;  /* 0x000000084e00780c */ /* 0x000fe20003f26270 */
[----:B0-----:R-:W-:-:S12]  /*36f0*/  FFMA.FTZ R21, R131, R21, R20 ;  /* 0x0000001583157223 */ /* 0x001fd80000010014 */
[----:B-1----:R-:W-:Y:S01]  /*3700*/  @P1 FMUL.FTZ R131, R131, R24 ;  /* 0x0000001883831220 */ /* 0x002fe20000410000 */
[----:B------:R-:W-:Y:S01]  /*3710*/  FSEL R134, R20, R21, !P1 ;  /* 0x0000001514867208 */ /* 0x000fe20004800000 */
[----:B------:R-:W-:Y:S01]  /*3720*/  HFMA2 R48, -RZ, RZ, 1.875, 0 ;  /* 0x3f800000ff307431 */ /* 0x000fe200000001ff */
[----:B------:R-:W-:Y:S04]  /*3730*/  LDS.128 R24, [R70+0x20] ;  /* 0x0000200046187984 */ /* 0x000fe80000000c00 */
[----:B------:R-:W0:Y:S04]  /*3740*/  SHFL.UP PT, R74, R131, 0x10, RZ ;  /* 0x06000000834a7989 */ /* 0x000e2800000e00ff */
[----:B------:R-:W1:Y:S01]  /*3750*/  SHFL.UP PT, R75, R134, 0x10, RZ ;  /* 0x06000000864b7989 */ /* 0x000e6200000e00ff */
[----:B------:R-:W-:-:S03]  /*3760*/  ISETP.NE.AND P1, PT, R78, 0x1f, PT ;  /* 0x0000001f4e00780c */ /* 0x000fc60003f25270 */
[----:B------:R-:W-:Y:S04]  /*3770*/  @P0 LDS.64 R48, [UR5] ;  /* 0x00000005ff300984 */ /* 0x000fe80008000a00 */
[----:B------:R-:W-:Y:S01]  /*3780*/  LDS.128 R20, [R70+0x30] ;  /* 0x0000300046147984 */ /* 0x000fe20000000c00 */
        /* <DEDUP_REMOVED lines=33> */
.L_x_3594:
[----:B------:R-:W-:Y:S05]  /*39a0*/  BSYNC.RECONVERGENT B0 ;  /* 0x0000000000007941 */ /* 0x000fea0003800200 */
.L_x_3593:
        /* <DEDUP_REMOVED lines=30> */
.L_x_3596:
[----:B------:R-:W-:Y:S05]  /*3b90*/  BSYNC.RECONVERGENT B0 ;  /* 0x0000000000007941 */ /* 0x000fea0003800200 */
.L_x_3595:
        /* <DEDUP_REMOVED lines=43> */
.L_x_3592:
[----:B------:R-:W-:Y:S01]  /*3e50*/  BAR.SYNC.DEFER_BLOCKING 0x0 ;  /* 0x0000000000007b1d */ /* 0x000fe20000010000 */
[----:B------:R-:W-:Y:S01]  /*3e60*/  HFMA2 R37, -RZ, RZ, 0, 0 ;  /* 0x00000000ff257431 */ /* 0x000fe200000001ff */
[----:B------:R-:W-:-:S06]  /*3e70*/  SHF.L.U32 R36, R66, 0xa, RZ ;  /* 0x0000000a42247819 */ /* 0x000fcc00000006ff */
[----:B------:R-:W1:Y:S01]  /*3e80*/  LDC.64 R42, c[0x0][0x420] ;  /* 0x00010800ff2a7b82 */ /* 0x000e620000000a00 */
[----:B------:R-:W2:Y:S07]  /*3e90*/  LDCU UR5, c[0x0][0x394] ;  /* 0x00007280ff0577ac */ /* 0x000eae0008000800 */
[----:B------:R-:W3:Y:S08]  /*3ea0*/  LDC.64 R44, c[0x0][0x428] ;  /* 0x00010a00ff2c7b82 */ /* 0x000ef00000000a00 */
[----:B------:R-:W4:Y:S01]  /*3eb0*/  LDC.64 R46, c[0x0][0x478] ;  /* 0x00011e00ff2e7b82 */ /* 0x000f220000000a00 */
[----:B------:R-:W-:Y:S04]  /*3ec0*/  STS.128 [R70], R4 ;  /* 0x0000000446007388 */ /* 0x000fe80000000c00 */
[----:B------:R-:W-:Y:S01]  /*3ed0*/  STS.128 [R70+0x10], R8 ;  /* 0x0000100846007388 */ /* 0x000fe20000000c00 */
[----:B-1----:R-:W-:-:S02]  /*3ee0*/  IMAD.WIDE.U32 R38, R42, UR20, R36 ;  /* 0x000000142a267c25 */ /* 0x002fc4000f8e0024 */
[----:B0-----:R-:W0:Y:S01]  /*3ef0*/  LDC.64 R48, c[0x0][0x410] ;  /* 0x00010400ff307b82 */ /* 0x001e220000000a00 */
[----:B------:R-:W-:Y:S01]  /*3f00*/  STS.128 [R70+0x20], R12 ;  /* 0x0000200c46007388 */ /* 0x000fe20000000c00 */
[----:B------:R-:W-:-:S03]  /*3f10*/  IMAD R39, R43, UR20, R39 ;  /* 0x000000142b277c24 */ /* 0x000fc6000f8e0227 */
[----:B------:R-:W-:Y:S01]  /*3f20*/  STS.128 [R70+0x30], R16 ;  /* 0x0000301046007388 */ /* 0x000fe20000000c00 */
[----:B------:R-:W-:-:S03]  /*3f30*/  NOP ;  /* 0x0000000000007918 */ /* 0x000fc60000000000 */
[----:B------:R-:W1:Y:S01]  /*3f40*/  LDS.128 R32, [R68] ;  /* 0x0000000044207984 */ /* 0x000e620000000c00 */
[C---:B---3--:R-:W-:Y:S01]  /*3f50*/  IMAD.WIDE.U32 R38, R0.reuse, R44, R38 ;  /* 0x0000002c00267225 */ /* 0x048fe200078e0026 */
[----:B------:R-:W3:Y:S02]  /*3f60*/  LDC.64 R74, c[0x0][0x418] ;  /* 0x00010600ff4a7b82 */ /* 0x000ee40000000a00 */
[----:B------:R-:W5:Y:S01]  /*3f70*/  LDS.128 R28, [R68+0x200] ;  /* 0x00020000441c7984 */ /* 0x000f620000000c00 */
[----:B------:R-:W-:Y:S01]  /*3f80*/  IMAD R45, R0, R45, R39 ;  /* 0x0000002d002d7224 */ /* 0x000fe200078e0227 */
[C---:B----4-:R-:W-:Y:S02]  /*3f90*/  LEA R39, P0, R38.reuse, R46, 0x2 ;  /* 0x0000002e26277211 */ /* 0x050fe400078010ff */
[----:B------:R-:W4:Y:S02]  /*3fa0*/  LDS.128 R24, [R68+0x400] ;  /* 0x0004000044187984 */ /* 0x000f240000000c00 */
[----:B------:R-:W2:Y:S01]  /*3fb0*/  LDC.64 R76, c[0x0][0x488] ;  /* 0x00012200ff4c7b82 */ /* 0x000ea20000000a00 */
[----:B------:R-:W-:Y:S01]  /*3fc0*/  LEA.HI.X R45, R38, R47, R45, 0x2, P0 ;  /* 0x0000002f262d7211 */ /* 0x000fe200000f142d */
[----:B------:R-:W4:Y:S01]  /*3fd0*/  LDS.128 R20, [R68+0x600] ;  /* 0x0006000044147984 */ /* 0x000f220000000c00 */
[----:B------:R-:W-:Y:S01]  /*3fe0*/  IADD3 R38, P0, PT, R2, R39, RZ ;  /* 0x0000002702267210 */ /* 0x000fe20007f1e0ff */
[----:B0-----:R-:W-:-:S03]  /*3ff0*/  IMAD.WIDE.U32 R40, R48, UR20, R36 ;  /* 0x0000001430287c25 */ /* 0x001fc6000f8e0024 */
[----:B------:R-:W-:Y:S01]  /*4000*/  IADD3.X R39, PT, PT, R3, R45, RZ, P0, !PT ;  /* 0x0000002d03277210 */ /* 0x000fe200007fe4ff */
[----:B------:R-:W-:Y:S02]  /*4010*/  IMAD R41, R49, UR20, R41 ;  /* 0x0000001431297c24 */ /* 0x000fe4000f8e0229 */
[----:B---3--:R-:W-:-:S04]  /*4020*/  IMAD.WIDE.U32 R40, R0, R74, R40 ;  /* 0x0000004a00287225 */ /* 0x008fc800078e0028 */
[----:B------:R-:W-:Y:S01]  /*4030*/  IMAD R43, R0, R75, R41 ;  /* 0x0000004b002b7224 */ /* 0x000fe200078e0229 */
[----:B--2---:R-:W-:-:S04]  /*4040*/  LEA R41, P1, R40, R76, 0x2 ;  /* 0x0000004c28297211 */ /* 0x004fc800078210ff */
[----:B------:R-:W-:Y:S01]  /*4050*/  LEA.HI.X R43, R40, R77, R43, 0x2, P1 ;  /* 0x0000004d282b7211 */ /* 0x000fe200008f142b */
[----:B-1----:R-:W-:Y:S01]  /*4060*/  STG.E.128 desc[UR18][R38.64], R32 ;  /* 0x0000002026007986 */ /* 0x002fe2000c101d12 */
[----:B------:R-:W-:-:S03]  /*4070*/  IADD3 R40, P1, PT, R2, R41, RZ ;  /* 0x0000002902287210 */ /* 0x000fc60007f3e0ff */
[----:B-----5:R-:W-:Y:S01]  /*4080*/  STG.E.128 desc[UR18][R38.64+0x200], R28 ;  /* 0x0002001c26007986 */ /* 0x020fe2000c101d12 */
[----:B------:R-:W-:-:S03]  /*4090*/  IADD3.X R41, PT, PT, R3, R43, RZ, P1, !PT ;  /* 0x0000002b03297210 */ /* 0x000fc60000ffe4ff */
        /* <DEDUP_REMOVED lines=71> */
[----:B------:R-:W-:-:S03]  /*4510*/  FMUL.FTZ R4, R39, R4 ;  /* 0x0000000427047220 */ /* 0x000fc60000410000 */
[----:B------:R-:W1:Y:S01]  /*4520*/  MUFU.RCP R79, R40 ;  /* 0x00000028004f7308 */ /* 0x000e620000001000 */
[----:B0-----:R-:W-:-:S04]  /*4530*/  FMUL.FTZ R32, R33, R78 ;  /* 0x0000004e21207220 */ /* 0x001fc80000410000 */
[----:B------:R-:W-:-:S03]  /*4540*/  FMUL.FTZ R5, R32, R5 ;  /* 0x0000000520057220 */ /* 0x000fc60000410000 */
[----:B------:R-:W0:Y:S01]  /*4550*/  MUFU.EX2 R49, R49 ;  /* 0x0000003100317308 */ /* 0x000e220000000800 */
[----:B---3--:R-:W-:-:S07]  /*4560*/  FADD.FTZ R45, R45, 1 ;  /* 0x3f8000002d2d7421 */ /* 0x008fce0000010000 */
[----:B------:R-:W2:Y:S01]  /*4570*/  MUFU.RCP R81, R42 ;  /* 0x0000002a00517308 */ /* 0x000ea20000001000 */
[----:B-1----:R-:W-:-:S04]  /*4580*/  FMUL.FTZ R33, R34, R79 ;  /* 0x0000004f22217220 */ /* 0x002fc80000410000 */
[----:B------:R-:W-:-:S03]  /*4590*/  FMUL.FTZ R6, R33, R6 ;  /* 0x0000000621067220 */ /* 0x000fc60000410000 */
[----:B------:R-:W1:Y:S01]  /*45a0*/  MUFU.RCP R82, R43 ;  /* 0x0000002b00527308 */ /* 0x000e620000001000 */
[----:B0-----:R-:W-:-:S07]  /*45b0*/  FADD.FTZ R49, R49, 1 ;  /* 0x3f80000031317421 */ /* 0x001fce0000010000 */
[----:B------:R-:W0:Y:S01]  /*45c0*/  MUFU.RCP R83, R44 ;  /* 0x0000002c00537308 */ /* 0x000e220000001000 */
[----:B--2---:R-:W-:-:S04]  /*45d0*/  FMUL.FTZ R33, R28, R81 ;  /* 0x000000511c217220 */ /* 0x004fc80000410000 */
[----:B------:R-:W-:-:S03]  /*45e0*/  FMUL.FTZ R8, R33, R8 ;  /* 0x0000000821087220 */ /* 0x000fc60000410000 */
[----:B------:R-:W2:Y:S01]  /*45f0*/  MUFU.RCP R85, R46 ;  /* 0x0000002e00557308 */ /* 0x000ea20000001000 */
[----:B-1----:R-:W-:-:S04]  /*4600*/  FMUL.FTZ R28, R29, R82 ;  /* 0x000000521d1c7220 */ /* 0x002fc80000410000 */
[----:B------:R-:W-:-:S03]  /*4610*/  FMUL.FTZ R9, R28, R9 ;  /* 0x000000091c097220 */ /* 0x000fc60000410000 */
[----:B------:R-:W1:Y:S01]  /*4620*/  MUFU.RCP R80, R41 ;  /* 0x0000002900507308 */ /* 0x000e620000001000 */
[----:B0-----:R-:W-:-:S04]  /*4630*/  FMUL.FTZ R29, R30, R83 ;  /* 0x000000531e1d7220 */ /* 0x001fc80000410000 */
[----:B------:R-:W-:-:S03]  /*4640*/  FMUL.FTZ R10, R29, R10 ;  /* 0x0000000a1d0a7220 */ /* 0x000fc60000410000 */
[----:B------:R-:W0:Y:S01]  /*4650*/  MUFU.RCP R40, R47 ;  /* 0x0000002f00287308 */ /* 0x000e220000001000 */
[----:B--2---:R-:W-:-:S04]  /*4660*/  FMUL.FTZ R29, R24, R85 ;  /* 0x00000055181d7220 */ /* 0x004fc80000410000 */
[----:B------:R-:W-:-:S03]  /*4670*/  FMUL.FTZ R12, R29, R12 ;  /* 0x0000000c1d0c7220 */ /* 0x000fc60000410000 */
[----:B------:R-:W2:Y:S01]  /*4680*/  MUFU.RCP R41, R48 ;  /* 0x0000003000297308 */ /* 0x000ea20000001000 */
[----:B-1----:R-:W-:-:S04]  /*4690*/  FMUL.FTZ R34, R35, R80 ;  /* 0x0000005023227220 */ /* 0x002fc80000410000 */
[----:B------:R-:W-:Y:S01]  /*46a0*/  FMUL.FTZ R7, R34, R7 ;  /* 0x0000000722077220 */ /* 0x000fe20000410000 */
[----:B------:R-:W-:Y:S01]  /*46b0*/  BAR.SYNC.DEFER_BLOCKING 0x0 ;  /* 0x0000000000007b1d */ /* 0x000fe20000010000 */
[----:B0-----:R-:W-:-:S05]  /*46c0*/  FMUL.FTZ R24, R25, R40 ;  /* 0x0000002819187220 */ /* 0x001fca0000410000 */
[----:B------:R-:W0:Y:S01]  /*46d0*/  MUFU.RCP R43, R72 ;  /* 0x00000048002b7308 */ /* 0x000e220000001000 */
[----:B------:R-:W-:Y:S01]  /*46e0*/  FMUL.FTZ R13, R24, R13 ;  /* 0x0000000d180d7220 */ /* 0x000fe20000410000 */
[----:B--2---:R-:W-:Y:S02]  /*46f0*/  FMUL.FTZ R25, R26, R41 ;  /* 0x000000291a197220 */ /* 0x004fe40000410000 */
[----:B------:R-:W1:Y:S04]  /*4700*/  LDC.64 R40, c[0x0][0x438] ;  /* 0x00010e00ff287b82 */ /* 0x000e680000000a00 */
[----:B------:R-:W2:Y:S01]  /*4710*/  MUFU.RCP R74, R74 ;  /* 0x0000004a004a7308 */ /* 0x000ea20000001000 */
[----:B------:R-:W-:-:S07]  /*4720*/  FMUL.FTZ R14, R25, R14 ;  /* 0x0000000e190e7220 */ /* 0x000fce0000410000 */
[----:B------:R-:W3:Y:S01]  /*4730*/  MUFU.RCP R38, R45 ;  /* 0x0000002d00267308 */ /* 0x000ee20000001000 */
[----:B0-----:R-:W-:Y:S01]  /*4740*/  FMUL.FTZ R25, R20, R43 ;  /* 0x0000002b14197220 */ /* 0x001fe20000410000 */
[----:B------:R1:W-:Y:S03]  /*4750*/  STS.128 [R70], R4 ;  /* 0x0000000446007388 */ /* 0x0003e60000000c00 */
[----:B------:R-:W-:-:S03]  /*4760*/  FMUL.FTZ R28, R25, R16 ;  /* 0x00000010191c7220 */ /* 0x000fc60000410000 */
[----:B------:R-:W0:Y:S01]  /*4770*/  MUFU.RCP R75, R75 ;  /* 0x0000004b004b7308 */ /* 0x000e220000001000 */
[----:B--2---:R-:W-:-:S04]  /*4780*/  FMUL.FTZ R20, R21, R74 ;  /* 0x0000004a15147220 */ /* 0x004fc80000410000 */
[----:B------:R-:W-:-:S03]  /*4790*/  FMUL.FTZ R29, R20, R17 ;  /* 0x00000011141d7220 */ /* 0x000fc60000410000 */
[----:B------:R-:W2:Y:S01]  /*47a0*/  MUFU.RCP R42, R49 ;  /* 0x00000031002a7308 */ /* 0x000ea20000001000 */
[----:B---3--:R-:W-:Y:S02]  /*47b0*/  FMUL.FTZ R30, R31, R38 ;  /* 0x000000261f1e7220 */ /* 0x008fe40000410000 */
[----:B------:R-:W3:Y:S02]  /*47c0*/  LDC.64 R38, c[0x0][0x430] ;  /* 0x00010c00ff267b82 */ /* 0x000ee40000000a00 */
[----:B------:R-:W-:-:S03]  /*47d0*/  FMUL.FTZ R11, R30, R11 ;  /* 0x0000000b1e0b7220 */ /* 0x000fc60000410000 */
[----:B------:R-:W4:Y:S01]  /*47e0*/  MUFU.RCP R76, R76 ;  /* 0x0000004c004c7308 */ /* 0x000f220000001000 */
[----:B0-----:R-:W-:Y:S01]  /*47f0*/  FMUL.FTZ R21, R22, R75 ;  /* 0x0000004b16157220 */ /* 0x001fe20000410000 */
[----:B------:R-:W-:Y:S03]  /*4800*/  STS.128 [R70+0x10], R8 ;  /* 0x0000100846007388 */ /* 0x000fe60000000c00 */
[----:B------:R-:W-:Y:S01]  /*4810*/  FMUL.FTZ R30, R21, R18 ;  /* 0x00000012151e7220 */ /* 0x000fe20000410000 */
[----:B--2---:R-:W-:Y:S02]  /*4820*/  FMUL.FTZ R26, R27, R42 ;  /* 0x0000002a1b1a7220 */ /* 0x004fe40000410000 */
[----:B------:R-:W0:Y:S02]  /*4830*/  LDC.64 R42, c[0x0][0x490] ;  /* 0x00012400ff2a7b82 */ /* 0x000e240000000a00 */
[----:B------:R-:W-:Y:S01]  /*4840*/  FMUL.FTZ R15, R26, R15 ;  /* 0x0000000f1a0f7220 */ /* 0x000fe20000410000 */
[----:B----4-:R-:W-:-:S04]  /*4850*/  FMUL.FTZ R22, R23, R76 ;  /* 0x0000004c17167220 */ /* 0x010fc80000410000 */
[----:B------:R-:W-:Y:S01]  /*4860*/  STS.128 [R70+0x20], R12 ;  /* 0x0000200c46007388 */ /* 0x000fe20000000c00 */
[----:B---3--:R-:W-:-:S04]  /*4870*/  IMAD.WIDE.U32 R36, R38, UR20, R36 ;  /* 0x0000001426247c25 */ /* 0x008fc8000f8e0024 */
[----:B------:R-:W-:Y:S01]  /*4880*/  FMUL.FTZ R31, R22, R19 ;  /* 0x00000013161f7220 */ /* 0x000fe20000410000 */
[----:B------:R-:W-:-:S04]  /*4890*/  IMAD R37, R39, UR20, R37 ;  /* 0x0000001427257c24 */ /* 0x000fc8000f8e0225 */
[----:B------:R-:W-:Y:S01]  /*48a0*/  STS.128 [R70+0x30], R28 ;  /* 0x0000301c46007388 */ /* 0x000fe20000000c00 */
[----:B------:R-:W-:-:S03]  /*48b0*/  NOP ;  /* 0x0000000000007918 */ /* 0x000fc60000000000 */
[----:B------:R-:W2:Y:S01]  /*48c0*/  LDS.128 R16, [R68] ;  /* 0x0000000044107984 */ /* 0x000ea20000000c00 */
[----:B-1----:R-:W-:-:S03]  /*48d0*/  IMAD.WIDE.U32 R4, R0, R40, R36 ;  /* 0x0000002800047225 */ /* 0x002fc600078e0024 */
[----:B------:R-:W1:Y:S01]  /*48e0*/  LDS.128 R20, [R68+0x200] ;  /* 0x0002000044147984 */ /* 0x000e620000000c00 */
[----:B------:R-:W-:Y:S01]  /*48f0*/  IMAD R7, R0, R41, R5 ;  /* 0x0000002900077224 */ /* 0x000fe200078e0205 */
[C---:B0-----:R-:W-:Y:S02]  /*4900*/  LEA R5, P0, R4.reuse, R42, 0x2 ;  /* 0x0000002a04057211 */ /* 0x041fe400078010ff */
[----:B------:R-:W0:Y:S02]  /*4910*/  LDS.128 R24, [R68+0x400] ;  /* 0x0004000044187984 */ /* 0x000e240000000c00 */
[----:B------:R-:W-:Y:S02]  /*4920*/  LEA.HI.X R7, R4, R43, R7, 0x2, P0 ;  /* 0x0000002b04077211 */ /* 0x000fe400000f1407 */
[----:B------:R-:W3:Y:S01]  /*4930*/  LDS.128 R32, [R68+0x600] ;  /* 0x0006000044207984 */ /* 0x000ee20000000c00 */
[----:B------:R-:W-:-:S04]  /*4940*/  IADD3 R4, P0, PT, R2, R5, RZ ;  /* 0x0000000502047210 */ /* 0x000fc80007f1e0ff */
[----:B------:R-:W-:Y:S02]  /*4950*/  IADD3.X R5, PT, PT, R3, R7, RZ, P0, !PT ;  /* 0x0000000703057210 */ /* 0x000fe400007fe4ff */
[----:B------:R-:W-:-:S03]  /*4960*/  ISETP.GE.AND P0, PT, R66, UR5, PT ;  /* 0x0000000542007c0c */ /* 0x000fc6000bf06270 */
[----:B--2---:R2:W-:Y:S04]  /*4970*/  STG.E.128 desc[UR18][R4.64], R16 ;  /* 0x0000001004007986 */ /* 0x0045e8000c101d12 */
[----:B-1----:R2:W-:Y:S04]  /*4980*/  STG.E.128 desc[UR18][R4.64+0x200], R20 ;  /* 0x0002001404007986 */ /* 0x0025e8000c101d12 */
[----:B0-----:R2:W-:Y:S04]  /*4990*/  STG.E.128 desc[UR18][R4.64+0x400], R24 ;  /* 0x0004001804007986 */ /* 0x0015e8000c101d12 */
[----:B---3--:R2:W-:Y:S01]  /*49a0*/  STG.E.128 desc[UR18][R4.64+0x600], R32 ;  /* 0x0006002004007986 */ /* 0x0085e2000c101d12 */
[----:B------:R-:W-:Y:S05]  /*49b0*/  @!P0 BRA `(.L_x_3598) ;  /* 0xffffffbc004c8947 */ /* 0x000fea000383ffff */
[----:B------:R-:W-:Y:S05]  /*49c0*/  EXIT ;  /* 0x000000000000794d */ /* 0x000fea0003800000 */
.L_x_3599:
        /* <DEDUP_REMOVED lines=11> */
.L_x_5051:


//--------------------- .text._Z25selective_scan_fwd_kernelI32Selective_Scan_fwd_kernel_traitsILi64ELi16ELi1ELb1ELb1ELb0ELb0EffEEv13SSMParamsBase --------------------------
	.section	.text._Z25selective_scan_fwd_kernelI32Selective_Scan_fwd_kernel_traitsILi64ELi16ELi1ELb1ELb1ELb0ELb0EffEEv13SSMParamsBase,"ax",@progbits
	.align	128
        .global         _Z25selective_scan_fwd_kernelI32Selective_Scan_fwd_kernel_traitsILi64ELi16ELi1ELb1ELb1ELb0ELb0EffEEv13SSMParamsBase
        .type           _Z25selective_scan_fwd_kernelI32Selective_Scan_fwd_kernel_traitsILi64ELi16ELi1ELb1ELb1ELb0ELb0EffEEv13SSMParamsBase,@function
        .size           _Z25selective_scan_fwd_kernelI32Selective_Scan_fwd_kernel_traitsILi64ELi16ELi1ELb1ELb1ELb0ELb0EffEEv13SSMParamsBase,(.L_x_5052 - _Z25selective_scan_fwd_kernelI32Selective_Scan_fwd_kernel_traitsILi64ELi16ELi1ELb1ELb1ELb0ELb0EffEEv13SSMParamsBase)
        .other          _Z25selective_scan_fwd_kernelI32Selective_Scan_fwd_kernel_traitsILi64ELi16ELi1ELb1ELb1ELb0ELb0EffEEv13SSMParamsBase,@"STO_CUDA_ENTRY STV_DEFAULT"
_Z25selective_scan_fwd_kernelI32Selective_Scan_fwd_kernel_traitsILi64ELi16ELi1ELb1ELb1ELb0ELb0EffEEv13SSMParamsBase:
.text._Z25selective_scan_fwd_kernelI32Selective_Scan_fwd_kernel_traitsILi64ELi16ELi1ELb1ELb1ELb0ELb0EffEEv13SSMParamsBase:
        /* <DEDUP_REMOVED lines=112> */
.L_x_3638:
        /* <DEDUP_REMOVED lines=85> */
.L_x_3601:
[----:B------:R-:W-:Y:S05]  /*0c50*/  BSYNC.RECONVERGENT B0 ;  /* 0x0000000000007941 */ /* 0x000fea0003800200 */
.L_x_3600:
        /* <DEDUP_REMOVED lines=34> */
.L_x_3603:
[----:B------:R-:W-:Y:S05]  /*0e80*/  BSYNC.RECONVERGENT B0 ;  /* 0x0000000000007941 */ /* 0x000fea0003800200 */
.L_x_3602:
        /* <DEDUP_REMOVED lines=36> */
.L_x_3605:
[----:B------:R-:W-:Y:S05]  /*10d0*/  BSYNC.RECONVERGENT B0 ;  /* 0x0000000000007941 */ /* 0x000fea0003800200 */
.L_x_3604:
        /* <DEDUP_REMOVED lines=34> */
.L_x_3607:
[----:B------:R-:W-:Y:S05]  /*1300*/  BSYNC.RECONVERGENT B0 ;  /* 0x0000000000007941 */ /* 0x000fea0003800200 */
.L_x_3606:
        /* <DEDUP_REMOVED lines=36> */
.L_x_3609:
[----:B------:R-:W-:Y:S05]  /*1550*/  BSYNC.RECONVERGENT B0 ;  /* 0x0000000000007941 */ /* 0x000fea0003800200 */
.L_x_3608:
        /* <DEDUP_REMOVED lines=34> */
.L_x_3611:
[----:B------:R-:W-:Y:S05]  /*1780*/  BSYNC.RECONVERGENT B0 ;  /* 0x0000000000007941 */ /* 0x000fea0003800200 */
.L_x_3610:
        /* <DEDUP_REMOVED lines=36> */
.L_x_3613:
[----:B------:R-:W-:Y:S05]  /*19d0*/  BSYNC.RECONVERGENT B0 ;  /* 0x0000000000007941 */ /* 0x000fea0003800200 */
.L_x_3612:
        /* <DEDUP_REMOVED lines=34> */
.L_x_3615:
[----:B------:R-:W-:Y:S05]  /*1c00*/  BSYNC.RECONVERGENT B0 ;  /* 0x0000000000007941 */ /* 0x000fea0003800200 */
.L_x_3614:
        /* <DEDUP_REMOVED lines=36> */
.L_x_3617:
[----:B------:R-:W-:Y:S05]  /*1e50*/  BSYNC.RECONVERGENT B0 ;  /* 0x0000000000007941 */ /* 0x000fea0003800200 */
.L_x_3616:
        /* <DEDUP_REMOVED lines=34> */
.L_x_3619:
[----:B------:R-:W-:Y:S05]  /*2080*/  BSYNC.RECONVERGENT B0 ;  /* 0x0000000000007941 */ /* 0x000fea0003800200 */
.L_x_3618:
        /* <DEDUP_REMOVED lines=39> */
.L_x_3621:
[----:B------:R-:W-:Y:S05]  /*2300*/  BSYNC.RECONVERGENT B0 ;  /* 0x0000000000007941 */ /* 0x000fea0003800200 */
.L_x_3620:
        /* <DEDUP_REMOVED lines=32> */
.L_x_3623:
[----:B------:R-:W-:Y:S05]  /*2510*/  BSYNC.RECONVERGENT B0 ;  /* 0x0000000000007941 */ /* 0x000fea0003800200 */
.L_x_3622:
        /* <DEDUP_REMOVED lines=32> */
.L_x_3625:
[----:B------:R-:W-:Y:S05]  /*2720*/  BSYNC.RECONVERGENT B0 ;  /* 0x0000000000007941 */ /* 0x000fea0003800200 */
.L_x_3624:
        /* <DEDUP_REMOVED lines=32> */
.L_x_3627:
[----:B------:R-:W-:Y:S05]  /*2930*/  BSYNC.RECONVERGENT B0 ;  /* 0x0000000000007941 */ /* 0x000fea0003800200 */
.L_x_3626:
        /* <DEDUP_REMOVED lines=32> */
.L_x_3629:
[----:B------:R-:W-:Y:S05]  /*2b40*/  BSYNC.RECONVERGENT B0 ;  /* 0x0000000000007941 */ /* 0x000fea0003800200 */
.L_x_3628:
        /* <DEDUP_REMOVED lines=32> */
.L_x_3631:
[----:B------:R-:W-:Y:S05]  /*2d50*/  BSYNC.RECONVERGENT B0 ;  /* 0x0000000000007941 */ /* 0x000fea0003800200 */
.L_x_3630:
        /* <DEDUP_REMOVED lines=52> */
.L_x_3637:
[----:B--2---:R-:W2:Y:S01]  /*30a0*/  LDG.E.128 R20, desc[UR18][R46.64+-0x400] ;  /* 0xfffc00122e147981 */ /* 0x004ea2000c1e1d00 */
[----:B------:R-:W-:Y:S02]  /*30b0*/  MOV R36, R110 ;  /* 0x0000006e00247202 */ /* 0x000fe40000000f00 */
[----:B------:R-:W-:Y:S01]  /*30c0*/  MOV R37, R109 ;  /* 0x0000006d00257202 */ /* 0x000fe20000000f00 */
[----:B0-----:R-:W3:Y:S04]  /*30d0*/  LDG.E.128 R24, desc[UR18][R46.64+-0x200] ;  /* 0xfffe00122e187981 */ /* 0x001ee8000c1e1d00 */
[----:B------:R-:W4:Y:S04]  /*30e0*/  LDG.E.128 R28, desc[UR18][R46.64] ;  /* 0x000000122e1c7981 */ /* 0x000f28000c1e1d00 */
        /* <DEDUP_REMOVED lines=33> */
[C---:B------:R-:W-:Y:S01]  /*3300*/  FMUL.FTZ R34, R116.reuse, R81 ;  /* 0x0000005174227220 */ /* 0x040fe20000410000 */
[----:B------:R-:W-:-:S04]  /*3310*/  FMUL.FTZ R121, R116, R83 ;  /* 0x0000005374797220 */ /* 0x000fc80000410000 */
[----:B------:R-:W3:Y:S01]  /*3320*/  MUFU.EX2 R114, R114 ;  /* 0x0000007200727308 */ /* 0x000ee20000000800 */
[----:B------:R-:W-:Y:S01]  /*3330*/  FMUL.FTZ R122, R93, R20 ;  /* 0x000000145d7a7220 */ /* 0x000fe20000410000 */
[----:B--2---:R-:W-:-:S06]  /*3340*/  FFMA.FTZ R20, R115, R123, R120 ;  /* 0x0000007b73147223 */ /* 0x004fcc0000010078 */
[----:B------:R-:W2:Y:S01]  /*3350*/  MUFU.EX2 R32, R32 ;  /* 0x0000002000207308 */ /* 0x000ea20000000800 */
[----:B------:R-:W-:Y:S01]  /*3360*/  FMUL.FTZ R35, R116, R80 ;  /* 0x0000005074237220 */ /* 0x000fe20000410000 */
[----:B----4-:R-:W-:-:S06]  /*3370*/  FFMA.FTZ R20, R117, R20, R122 ;  /* 0x0000001475147223 */ /* 0x010fcc000001007a */
[----:B------:R-:W4:Y:S01]  /*3380*/  MUFU.EX2 R33, R33 ;  /* 0x0000002100217308 */ /* 0x000f220000000800 */
[----:B------:R-:W-:-:S07]  /*3390*/  FMUL.FTZ R125, R95, R22 ;  /* 0x000000165f7d7220 */ /* 0x000fce0000410000 */
[----:B------:R-:W1:Y:S08]  /*33a0*/  MUFU.EX2 R34, R34 ;  /* 0x0000002200227308 */ /* 0x000e700000000800 */
[----:B------:R0:W-:Y:S01]  /*33b0*/  MUFU.EX2 R37, R121 ;  /* 0x0000007900257308 */ /* 0x0001e20000000800 */
[----:B------:R-:W-:Y:S01]  /*33c0*/  FMUL.FTZ R126, R116, R82 ;  /* 0x00000052747e7220 */ /* 0x000fe20000410000 */
[----:B0-----:R-:W-:-:S06]  /*33d0*/  FMUL.FTZ R121, R92, R21 ;  /* 0x000000155c797220 */ /* 0x001fcc0000410000 */
[----:B------:R-:W0:Y:S01]  /*33e0*/  MUFU.EX2 R35, R35 ;  /* 0x0000002300237308 */ /* 0x000e220000000800 */
[----:B------:R-:W-:Y:S01]  /*33f0*/  FFMA.FTZ R21, R118, R20, R121 ;  /* 0x0000001476157223 */ /* 0x000fe20000010079 */
[----:B------:R-:W-:Y:S01]  /*3400*/  FMUL.FTZ R124, R94, R23 ;  /* 0x000000175e7c7220 */ /* 0x000fe20000410000 */
[----:B---3--:R-:W-:Y:S01]  /*3410*/  FMUL.FTZ R22, R114, R45 ;  /* 0x0000002d72167220 */ /* 0x008fe20000410000 */
[----:B------:R-:W-:Y:S01]  /*3420*/  FMUL.FTZ R123, R116, R85 ;  /* 0x00000055747b7220 */ /* 0x000fe20000410000 */
[----:B--2---:R-:W-:-:S03]  /*3430*/  FFMA.FTZ R21, R32, R21, R125 ;  /* 0x0000001520157223 */ /* 0x004fc6000001007d */
[----:B------:R-:W2:Y:S01]  /*3440*/  MUFU.EX2 R39, R126 ;  /* 0x0000007e00277308 */ /* 0x000ea20000000800 */
[----:B------:R-:W-:Y:S01]  /*3450*/  FMUL.FTZ R127, R97, R24 ;  /* 0x00000018617f7220 */ /* 0x000fe20000410000 */
[----:B------:R-:W-:Y:S01]  /*3460*/  FMUL.FTZ R22, R113, R22 ;  /* 0x0000001671167220 */ /* 0x000fe20000410000 */
[----:B----4-:R-:W-:Y:S01]  /*3470*/  FFMA.FTZ R21, R33, R21, R124 ;  /* 0x0000001521157223 */ /* 0x010fe2000001007c */
[----:B------:R-:W-:Y:S01]  /*3480*/  FMUL.FTZ R20, R116, R84 ;  /* 0x0000005474147220 */ /* 0x000fe20000410000 */
[----:B------:R-:W-:Y:S01]  /*3490*/  FMUL.FTZ R128, R96, R25 ;  /* 0x0000001960807220 */ /* 0x000fe20000410000 */
[----:B------:R-:W-:Y:S01]  /*34a0*/  FMUL.FTZ R22, R115, R22 ;  /* 0x0000001673167220 */ /* 0x000fe20000410000 */
[----:B-1----:R-:W-:Y:S01]  /*34b0*/  FFMA.FTZ R23, R34, R21, R127 ;  /* 0x0000001522177223 */ /* 0x002fe2000001007f */
[----:B------:R-:W1:Y:S01]  /*34c0*/  MUFU.EX2 R123, R123 ;  /* 0x0000007b007b7308 */ /* 0x000e620000000800 */
[C---:B------:R-:W-:Y:S01]  /*34d0*/  FMUL.FTZ R129, R116.reuse, R87 ;  /* 0x0000005774817220 */ /* 0x040fe20000410000 */
[----:B------:R-:W-:Y:S01]  /*34e0*/  FMUL.FTZ R130, R99, R26 ;  /* 0x0000001a63827220 */ /* 0x000fe20000410000 */
[----:B------:R-:W-:Y:S01]  /*34f0*/  FMUL.FTZ R21, R117, R22 ;  /* 0x0000001675157220 */ /* 0x000fe20000410000 */
[----:B0-----:R-:W-:Y:S01]  /*3500*/  FFMA.FTZ R23, R35, R23, R128 ;  /* 0x0000001723177223 */ /* 0x001fe20000010080 */
[----:B------:R-:W-:-:S03]  /*3510*/  FMUL.FTZ R131, R116, R86 ;  /* 0x0000005674837220 */ /* 0x000fc60000410000 */
[----:B------:R0:W3:Y:S01]  /*3520*/  MUFU.EX2 R126, R20 ;  /* 0x00000014007e7308 */ /* 0x0000e20000000800 */
[----:B------:R-:W-:Y:S01]  /*3530*/  FMUL.FTZ R116, R98, R27 ;  /* 0x0000001b62747220 */ /* 0x000fe20000410000 */
[----:B------:R-:W-:Y:S01]  /*3540*/  FMUL.FTZ R21, R118, R21 ;  /* 0x0000001576157220 */ /* 0x000fe20000410000 */
[----:B------:R-:W-:-:S05]  /*3550*/  FFMA.FTZ R23, R37, R23, R130 ;  /* 0x0000001725177223 */ /* 0x000fca0000010082 */
[----:B------:R-:W4:Y:S01]  /*3560*/  MUFU.EX2 R129, R129 ;  /* 0x0000008100817308 */ /* 0x000f220000000800 */
[----:B------:R-:W-:Y:S01]  /*3570*/  FMUL.FTZ R28, R101, R28 ;  /* 0x0000001c651c7220 */ /* 0x000fe20000410000 */
[----:B0-----:R-:W-:Y:S01]  /*3580*/  FMUL.FTZ R20, R32, R21 ;  /* 0x0000001520147220 */ /* 0x001fe20000410000 */
[----:B--2---:R-:W-:-:S05]  /*3590*/  FFMA.FTZ R23, R39, R23, R116 ;  /* 0x0000001727177223 */ /* 0x004fca0000010074 */
[----:B------:R-:W0:Y:S01]  /*35a0*/  MUFU.EX2 R131, R131 ;  /* 0x0000008300837308 */ /* 0x000e220000000800 */
[----:B------:R-:W-:Y:S01]  /*35b0*/  FMUL.FTZ R29, R100, R29 ;  /* 0x0000001d641d7220 */ /* 0x000fe20000410000 */
[----:B------:R-:W-:Y:S01]  /*35c0*/  FMUL.FTZ R21, R33, R20 ;  /* 0x0000001421157220 */ /* 0x000fe20000410000 */
[----:B-1----:R-:W-:Y:S01]  /*35d0*/  FFMA.FTZ R23, R123, R23, R28 ;  /* 0x000000177b177223 */ /* 0x002fe2000001001c */
[----:B------:R-:W-:Y:S02]  /*35e0*/  FMUL.FTZ R30, R103, R30 ;  /* 0x0000001e671e7220 */ /* 0x000fe40000410000 */
[----:B------:R-:W-:Y:S01]  /*35f0*/  FMUL.FTZ R20, R34, R21 ;  /* 0x0000001522147220 */ /* 0x000fe20000410000 */
[----:B---3--:R-:W-:Y:S01]  /*3600*/  FFMA.FTZ R23, R126, R23, R29 ;  /* 0x000000177e177223 */ /* 0x008fe2000001001d */
[----:B------:R-:W-:Y:S02]  /*3610*/  FMUL.FTZ R132, R102, R31 ;  /* 0x0000001f66847220 */ /* 0x000fe40000410000 */
[----:B------:R-:W-:Y:S01]  /*3620*/  FMUL.FTZ R20, R35, R20 ;  /* 0x0000001423147220 */ /* 0x000fe20000410000 */
[----:B----4-:R-:W-:-:S03]  /*3630*/  FFMA.FTZ R23, R129, R23, R30 ;  /* 0x0000001781177223 */ /* 0x010fc6000001001e */
        /* <DEDUP_REMOVED lines=73> */
.L_x_3634:
[----:B------:R-:W-:Y:S05]  /*3ad0*/  BSYNC.RECONVERGENT B0 ;  /* 0x0000000000007941 */ /* 0x000fea0003800200 */
.L_x_3633:
        /* <DEDUP_REMOVED lines=30> */
.L_x_3636:
[----:B------:R-:W-:Y:S05]  /*3cc0*/  BSYNC.RECONVERGENT B0 ;  /* 0x0000000000007941 */ /* 0x000fea0003800200 */
.L_x_3635:
        /* <DEDUP_REMOVED lines=27> */
.L_x_3632:
        /* <DEDUP_REMOVED lines=38> */
.L_x_3639:
        /* <DEDUP_REMOVED lines=10> */
.L_x_5052:


//--------------------- .text._Z25selective_scan_fwd_kernelI32Selective_Scan_fwd_kernel_traitsILi64ELi16ELi1ELb1ELb1ELb0ELb1EffEEv13SSMParamsBase --------------------------
	.section	.text._Z25selective_scan_fwd_kernelI32Selective_Scan_fwd_kernel_traitsILi64ELi16ELi1ELb1ELb1ELb0ELb1EffEEv13SSMParamsBase,"ax",@progbits
	.align	128
        .global         _Z25selective_scan_fwd_kernelI32Selective_Scan_fwd_kernel_traitsILi64ELi16ELi1ELb1ELb1ELb0ELb1EffEEv13SSMParamsBase
        .type           _Z25selective_scan_fwd_kernelI32Selective_Scan_fwd_kernel_traitsILi64ELi16ELi1ELb1ELb1ELb0ELb1EffEEv13SSMParamsBase,@function
        .size           _Z25selective_scan_fwd_kernelI32Selective_Scan_fwd_kernel_traitsILi64ELi16ELi1ELb1ELb1ELb0ELb1EffEEv13SSMParamsBase,(.L_x_5053 - _Z25selective_scan_fwd_kernelI32Selective_Scan_fwd_kernel_traitsILi64ELi16ELi1ELb1ELb1ELb0ELb1EffEEv13SSMParamsBase)
        .other          _Z25selective_scan_fwd_kernelI32Selective_Scan_fwd_kernel_traitsILi64ELi16ELi1ELb1ELb1ELb0ELb1EffEEv13SSMParamsBase,@"STO_CUDA_ENTRY STV_DEFAULT"
_Z25selective_scan_fwd_kernelI32Selective_Scan_fwd_kernel_traitsILi64ELi16ELi1ELb1ELb1ELb0ELb1EffEEv13SSMParamsBase:
.text._Z25selective_scan_fwd_kernelI32Selective_Scan_fwd_kernel_traitsILi64ELi16ELi1ELb1ELb1ELb0ELb1EffEEv13SSMParamsBase:
        /* <DEDUP_REMOVED lines=112> */
.L_x_3678:
        /* <DEDUP_REMOVED lines=85> */
.L_x_3641:
[----:B------:R-:W-:Y:S05]  /*0c50*/  BSYNC.RECONVERGENT B0 ;  /* 0x0000000000007941 */ /* 0x000fea0003800200 */
.L_x_3640:
        /* <DEDUP_REMOVED lines=34> */
.L_x_3643:
[----:B------:R-:W-:Y:S05]  /*0e80*/  BSYNC.RECONVERGENT B0 ;  /* 0x0000000000007941 */ /* 0x000fea0003800200 */
.L_x_3642:
        /* <DEDUP_REMOVED lines=36> */
.L_x_3645:
[----:B------:R-:W-:Y:S05]  /*10d0*/  BSYNC.RECONVERGENT B0 ;  /* 0x0000000000007941 */ /* 0x000fea0003800200 */
.L_x_3644:
        /* <DEDUP_REMOVED lines=34> */
.L_x_3647:
[----:B------:R-:W-:Y:S05]  /*1300*/  BSYNC.RECONVERGENT B0 ;  /* 0x0000000000007941 */ /* 0x000fea0003800200 */
.L_x_3646:
        /* <DEDUP_REMOVED lines=36> */
.L_x_3649:
[----:B------:R-:W-:Y:S05]  /*1550*/  BSYNC.RECONVERGENT B0 ;  /* 0x0000000000007941 */ /* 0x000fea0003800200 */
.L_x_3648:
        /* <DEDUP_REMOVED lines=34> */
.L_x_3651:
[----:B------:R-:W-:Y:S05]  /*1780*/  BSYNC.RECONVERGENT B0 ;  /* 0x0000000000007941 */ /* 0x000fea0003800200 */
.L_x_3650:
        /* <DEDUP_REMOVED lines=36> */
.L_x_3653:
[----:B------:R-:W-:Y:S05]  /*19d0*/  BSYNC.RECONVERGENT B0 ;  /* 0x0000000000007941 */ /* 0x000fea0003800200 */
.L_x_3652:
        /* <DEDUP_REMOVED lines=34> */
.L_x_3655:
[----:B------:R-:W-:Y:S05]  /*1c00*/  BSYNC.RECONVERGENT B0 ;  /* 0x0000000000007941 */ /* 0x000fea0003800200 */
.L_x_3654:
        /* <DEDUP_REMOVED lines=36> */
.L_x_3657:
[----:B------:R-:W-:Y:S05]  /*1e50*/  BSYNC.RECONVERGENT B0 ;  /* 0x0000000000007941 */ /* 0x000fea0003800200 */
.L_x_3656:
        /* <DEDUP_REMOVED lines=34> */
.L_x_3659:
[----:B------:R-:W-:Y:S05]  /*2080*/  BSYNC.RECONVERGENT B0 ;  /* 0x0000000000007941 */ /* 0x000fea0003800200 */
.L_x_3658:
        /* <DEDUP_REMOVED lines=39> */
.L_x_3661:
[----:B------:R-:W-:Y:S05]  /*2300*/  BSYNC.RECONVERGENT B0 ;  /* 0x0000000000007941 */ /* 0x000fea0003800200 */
.L_x_3660:
        /* <DEDUP_REMOVED lines=32> */
.L_x_3663:
[----:B------:R-:W-:Y:S05]  /*2510*/  BSYNC.RECONVERGENT B0 ;  /* 0x0000000000007941 */ /* 0x000fea0003800200 */
.L_x_3662:
        /* <DEDUP_REMOVED lines=32> */
.L_x_3665:
[----:B------:R-:W-:Y:S05]  /*2720*/  BSYNC.RECONVERGENT B0 ;  /* 0x0000000000007941 */ /* 0x000fea0003800200 */
.L_x_3664:
        /* <DEDUP_REMOVED lines=32> */
.L_x_3667:
[----:B------:R-:W-:Y:S05]  /*2930*/  BSYNC.RECONVERGENT B0 ;  /* 0x0000000000007941 */ /* 0x000fea0003800200 */
.L_x_3666:
        /* <DEDUP_REMOVED lines=32> */
.L_x_3669:
[----:B------:R-:W-:Y:S05]  /*2b40*/  BSYNC.RECONVERGENT B0 ;  /* 0x0000000000007941 */ /* 0x000fea0003800200 */
.L_x_3668:
        /* <DEDUP_REMOVED lines=32> */
.L_x_3671:
[----:B------:R-:W-:Y:S05]  /*2d50*/  BSYNC.RECONVERGENT B0 ;  /* 0x0000000000007941 */ /* 0x000fea0003800200 */
.L_x_3670:
        /* <DEDUP_REMOVED lines=52> */
.L_x_3677:
        /* <DEDUP_REMOVED lines=163> */
.L_x_3674:
[----:B------:R-:W-:Y:S05]  /*3ad0*/  BSYNC.RECONVERGENT B0 ;  /* 0x0000000000007941 */ /* 0x000fea0003800200 */
.L_x_3673:
        /* <DEDUP_REMOVED lines=30> */
.L_x_3676:
[----:B------:R-:W-:Y:S05]  /*3cc0*/  BSYNC.RECONVERGENT B0 ;  /* 0x0000000000007941 */ /* 0x000fea0003800200 */
.L_x_3675:
        /* <DEDUP_REMOVED lines=27> */
.L_x_3672:
        /* <DEDUP_REMOVED lines=18> */
[----:B------:R-:W3:Y:S01]  /*3fa0*/  LDS.128 R28, [R52+0x200] ;  /* 0x00020000341c7984 */ /* 0x000ee20000000c00 */
[----:B------:R-:W-:Y:S01]  /*3fb0*/  IMAD R45, R73, R45, R39 ;  /* 0x0000002d492d7224 */ /* 0x000fe200078e0227 */
[C---:B-----5:R-:W-:Y:S02]  /*3fc0*/  LEA R39, P0, R38.reuse, R46, 0x2 ;  /* 0x0000002e26277211 */ /* 0x060fe400078010ff */
[----:B0-----:R-:W0:Y:S02]  /*3fd0*/  LDS.128 R24, [R52+0x400] ;  /* 0x0004000034187984 */ /* 0x001e240000000c00 */
[----:B------:R-:W5:Y:S01]  /*3fe0*/  LDC.64 R78, c[0x0][0x488] ;  /* 0x00012200ff4e7b82 */ /* 0x000f620000000a00 */
        /* <DEDUP_REMOVED lines=8> */
[----:B-----5:R-:W-:-:S04]  /*4070*/  LEA R41, P1, R40, R78, 0x2 ;  /* 0x0000004e28297211 */ /* 0x020fc800078210ff */
[----:B------:R-:W-:Y:S01]  /*4080*/  LEA.HI.X R43, R40, R79, R43, 0x2, P1 ;  /* 0x0000004f282b7211 */ /* 0x000fe200008f142b */
[----:B---3--:R-:W-:Y:S01]  /*4090*/  STG.E.128 desc[UR18][R38.64], R32 ;  /* 0x0000002026007986 */ /* 0x008fe2000c101d12 */
[----:B------:R-:W-:-:S03]  /*40a0*/  IADD3 R40, P1, PT, R2, R41, RZ ;  /* 0x0000002902287210 */ /* 0x000fc60007f3e0ff */
[----:B------:R-:W-:Y:S01]  /*40b0*/  STG.E.128 desc[UR18][R38.64+0x200], R28 ;  /* 0x0002001c26007986 */ /* 0x000fe2000c101d12 */
[----:B------:R-:W-:-:S03]  /*40c0*/  IADD3.X R41, PT, PT, R3, R43, RZ, P1, !PT ;  /* 0x0000002b03297210 */ /* 0x000fc60000ffe4ff */
[----:B0-----:R-:W-:Y:S04]  /*40d0*/  STG.E.128 desc[UR18][R38.64+0x400], R24 ;  /* 0x0004001826007986 */ /* 0x001fe8000c101d12 */
        /* <DEDUP_REMOVED lines=146> */
.L_x_3679:
        /* <DEDUP_REMOVED lines=16> */
.L_x_5053:


//--------------------- .text._Z25selective_scan_fwd_kernelI32Selective_Scan_fwd_kernel_traitsILi64ELi16ELi1ELb1ELb1ELb1ELb0EffEEv13SSMParamsBase --------------------------
	.section	.text._Z25selective_scan_fwd_kernelI32Selective_Scan_fwd_kernel_traitsILi64ELi16ELi1ELb1ELb1ELb1ELb0EffEEv13SSMParamsBase,"ax",@progbits
	.align	128
        .global         _Z25selective_scan_fwd_kernelI32Selective_Scan_fwd_kernel_traitsILi64ELi16ELi1ELb1ELb1ELb1ELb0EffEEv13SSMParamsBase
        .type           _Z25selective_scan_fwd_kernelI32Selective_Scan_fwd_kernel_traitsILi64ELi16ELi1ELb1ELb1ELb1ELb0EffEEv13SSMParamsBase,@function
        .size           _Z25selective_scan_fwd_kernelI32Selective_Scan_fwd_kernel_traitsILi64ELi16ELi1ELb1ELb1ELb1ELb0EffEEv13SSMParamsBase,(.L_x_5054 - _Z25selective_scan_fwd_kernelI32Selective_Scan_fwd_kernel_traitsILi64ELi16ELi1ELb1ELb1ELb1ELb0EffEEv13SSMParamsBase)
        .other          _Z25selective_scan_fwd_kernelI32Selective_Scan_fwd_kernel_traitsILi64ELi16ELi1ELb1ELb1ELb1ELb0EffEEv13SSMParamsBase,@"STO_CUDA_ENTRY STV_DEFAULT"
_Z25selective_scan_fwd_kernelI32Selective_Scan_fwd_kernel_traitsILi64ELi16ELi1ELb1ELb1ELb1ELb0EffEEv13SSMParamsBase:
.text._Z25selective_scan_fwd_kernelI32Selective_Scan_fwd_kernel_traitsILi64ELi16ELi1ELb1ELb1ELb1ELb0EffEEv13SSMParamsBase:
        /* <DEDUP_REMOVED lines=37> */
[----:B------:R-:W-:Y:S01]  /*0250*/  UIMAD.WIDE.U32 UR4, UR20, UR8, URZ ;  /* 0x00000008140472a5 */ /* 0x000fe2000f8e00ff */
[----:B------:R-:W3:Y:S01]  /*0260*/  LDC.64 R10, c[0x0][0x460] ;  /* 0x00011800ff0a7b82 */ /* 0x000ee20000000a00 */
[----:B------:R-:W-:-:S06]  /*0270*/  IMAD.HI.U32 R7, R7, R3, R6 ;  /* 0x0000000307077227 */ /* 0x000fcc00078e0006 */
[----:B------:R-:W-:-:S05]  /*0280*/  IMAD.HI.U32 R7, R7, R2, RZ ;  /* 0x0000000207077227 */ /* 0x000fca00078e00ff */
[----:B------:R-:W-:-:S05]  /*0290*/  IADD3 R0, PT, PT, -R7, RZ, RZ ;  /* 0x000000ff07007210 */ /* 0x000fca0007ffe1ff */
[----:B------:R-:W-:-:S05]  /*02a0*/  IMAD R0, R9, R0, R2 ;  /* 0x0000000009007224 */ /* 0x000fca00078e0202 */
[----:B------:R-:W-:Y:S01]  /*02b0*/  ISETP.GT.U32.AND P1, PT, R9, R0, PT ;  /* 0x000000000900720c */ /* 0x000fe20003f24070 */
[----:B------:R-:W-:-:S12]  /*02c0*/  UIMAD.WIDE.U32 UR6, UR20, UR12, URZ ;  /* 0x0000000c140672a5 */ /* 0x000fd8000f8e00ff */
[----:B------:R-:W-:-:S04]  /*02d0*/  @!P1 IADD3 R0, PT, PT, R0, -R9, RZ ;  /* 0x8000000900009210 */ /* 0x000fc80007ffe0ff */
[----:B------:R-:W-:Y:S02]  /*02e0*/  ISETP.GE.U32.AND P0, PT, R0, R9, PT ;  /* 0x000000090000720c */ /* 0x000fe40003f06070 */
[----:B------:R-:W-:Y:S01]  /*02f0*/  @!P1 IADD3 R7, PT, PT, R7, 0x1, RZ ;  /* 0x0000000107079810 */ /* 0x000fe20007ffe0ff */
[----:B------:R-:W-:Y:S01]  /*0300*/  UIMAD UR9, UR20, UR9, UR5 ;  /* 0x00000009140972a4 */ /* 0x000fe2000f8e0205 */
[----:B------:R-:W-:Y:S01]  /*0310*/  LOP3.LUT R0, R29, R8, RZ, 0x3c, !PT ;  /* 0x000000081d007212 */ /* 0x000fe200078e3cff */
[----:B------:R-:W-:Y:S01]  /*0320*/  UIMAD UR8, UR20, UR13, UR7 ;  /* 0x0000000d140872a4 */ /* 0x000fe2000f8e0207 */
[----:B------:R-:W-:Y:S01]  /*0330*/  MOV R3, UR5 ;  /* 0x0000000500037c02 */ /* 0x000fe20008000f00 */
[----:B------:R-:W0:Y:S01]  /*0340*/  LDCU.64 UR12, c[0x0][0x3d0] ;  /* 0x00007a00ff0c77ac */ /* 0x000e220008000a00 */
[----:B------:R-:W-:Y:S02]  /*0350*/  ISETP.GE.AND P2, PT, R0, RZ, PT ;  /* 0x000000ff0000720c */ /* 0x000fe40003f46270 */
[----:B----4-:R-:W-:-:S03]  /*0360*/  MOV R5, UR7 ;  /* 0x0000000700057c02 */ /* 0x010fc60008000f00 */
[----:B------:R-:W-:Y:S02]  /*0370*/  @P0 IADD3 R7, PT, PT, R7, 0x1, RZ ;  /* 0x0000000107070810 */ /* 0x000fe40007ffe0ff */
[----:B------:R-:W-:Y:S02]  /*0380*/  ISETP.GE.AND P0, PT, R15, 0x1, PT ;  /* 0x000000010f00780c */ /* 0x000fe40003f06270 */
[----:B------:R-:W-:Y:S02]  /*0390*/  ISETP.NE.AND P1, PT, R8, RZ, PT ;  /* 0x000000ff0800720c */ /* 0x000fe40003f25270 */
[----:B------:R-:W-:Y:S02]  /*03a0*/  MOV R2, UR4 ;  /* 0x0000000400027c02 */ /* 0x000fe40008000f00 */
[----:B------:R-:W-:Y:S02]  /*03b0*/  MOV R4, UR6 ;  /* 0x0000000600047c02 */ /* 0x000fe40008000f00 */
[----:B------:R-:W-:-:S02]  /*03c0*/  MOV R3, UR9 ;  /* 0x0000000900037c02 */ /* 0x000fc40008000f00 */
[----:B------:R-:W-:Y:S01]  /*03d0*/  MOV R5, UR8 ;  /* 0x0000000800057c02 */ /* 0x000fe20008000f00 */
[----:B------:R-:W-:Y:S01]  /*03e0*/  UIMAD.WIDE.U32 UR4, UR20, UR16, URZ ;  /* 0x00000010140472a5 */ /* 0x000fe2000f8e00ff */
[----:B------:R-:W-:Y:S01]  /*03f0*/  IMAD.WIDE.U32 R2, R29, UR10, R2 ;  /* 0x0000000a1d027c25 */ /* 0x000fe2000f8e0002 */
[----:B------:R-:W-:-:S03]  /*0400*/  MOV R0, R7 ;  /* 0x0000000700007202 */ /* 0x000fc60000000f00 */
[C---:B------:R-:W-:Y:S01]  /*0410*/  IMAD.WIDE.U32 R4, R29.reuse, UR14, R4 ;  /* 0x0000000e1d047c25 */ /* 0x040fe2000f8e0004 */
[----:B------:R-:W-:Y:S01]  /*0420*/  UIMAD UR8, UR20, UR17, UR5 ;  /* 0x00000011140872a4 */ /* 0x000fe2000f8e0205 */
[----:B------:R-:W-:Y:S02]  /*0430*/  @!P2 IADD3 R0, PT, PT, -R0, RZ, RZ ;  /* 0x000000ff0000a210 */ /* 0x000fe40007ffe1ff */
[C---:B------:R-:W-:Y:S02]  /*0440*/  IMAD R14, R29.reuse, UR11, R3 ;  /* 0x0000000b1d0e7c24 */ /* 0x040fe4000f8e0203 */
[----:B------:R-:W-:Y:S01]  /*0450*/  IMAD R13, R29, UR15, R5 ;  /* 0x0000000f1d0d7c24 */ /* 0x000fe2000f8e0205 */
[----:B------:R-:W-:Y:S01]  /*0460*/  @!P1 LOP3.LUT R0, RZ, R8, RZ, 0x33, !PT ;  /* 0x00000008ff009212 */ /* 0x000fe200078e33ff */
[----:B0123--:R-:W-:Y:S06]  /*0470*/  @!P0 EXIT ;  /* 0x000000000000894d */ /* 0x00ffec0003800000 */
[----:B------:R-:W0:Y:S01]  /*0480*/  S2R R27, SR_TID.X ;  /* 0x00000000001b7919 */ /* 0x000e220000002100 */
[----:B------:R-:W-:Y:S01]  /*0490*/  SHF.R.S32.HI R5, RZ, 0x1f, R0 ;  /* 0x0000001fff057819 */ /* 0x000fe20000011400 */
[----:B------:R-:W-:Y:S01]  /*04a0*/  UMOV UR5, UR8 ;  /* 0x0000000800057c82 */ /* 0x000fe20008000000 */
[C---:B------:R-:W-:Y:S01]  /*04b0*/  LEA R17, P0, R2.reuse, R10, 0x2 ;  /* 0x0000000a02117211 */ /* 0x040fe200078010ff */
[----:B------:R-:W1:Y:S01]  /*04c0*/  LDC R12, c[0x0][0x384] ;  /* 0x0000e100ff0c7b82 */ /* 0x000e620000000800 */
[----:B------:R-:W2:Y:S01]  /*04d0*/  LDCU.64 UR10, c[0x0][0x3a0] ;  /* 0x00007400ff0a77ac */ /* 0x000ea20008000a00 */
[C---:B------:R-:W-:Y:S01]  /*04e0*/  IMAD R3, R5.reuse, R20, RZ ;  /* 0x0000001405037224 */ /* 0x040fe200078e02ff */
[----:B------:R-:W-:Y:S01]  /*04f0*/  LEA.HI.X R14, R2, R11, R14, 0x2, P0 ;  /* 0x0000000b020e7211 */ /* 0x000fe200000f140e */
[----:B------:R-:W-:Y:S01]  /*0500*/  IMAD R5, R5, R24, RZ ;  /* 0x0000001805057224 */ /* 0x000fe200078e02ff */
[----:B------:R-:W-:Y:S01]  /*0510*/  LEA R16, P0, R4, R18, 0x2 ;  /* 0x0000001204107211 */ /* 0x000fe200078010ff */
[C---:B------:R-:W-:Y:S01]  /*0520*/  IMAD R9, R0.reuse, R21, R3 ;  /* 0x0000001500097224 */ /* 0x040fe200078e0203 */
[----:B------:R-:W-:Y:S01]  /*0530*/  UIMAD.WIDE.U32 UR6, UR20, UR12, URZ ;  /* 0x0000000c140672a5 */ /* 0x000fe2000f8e00ff */
[----:B------:R-:W-:Y:S01]  /*0540*/  IMAD.WIDE.U32 R2, R0, R20, UR4 ;  /* 0x0000000400027e25 */ /* 0x000fe2000f8e0014 */
[----:B------:R-:W3:Y:S01]  /*0550*/  S2UR UR5, SR_CgaCtaId ;  /* 0x00000000000579c3 */ /* 0x000ee20000008800 */
[----:B------:R-:W-:Y:S01]  /*0560*/  LEA.HI.X R13, R4, R19, R13, 0x2, P0 ;  /* 0x00000013040d7211 */ /* 0x000fe200000f140d */
[----:B------:R-:W4:Y:S01]  /*0570*/  LDCU UR8, c[0x0][0x38c] ;  /* 0x00007180ff0877ac */ /* 0x000f220008000800 */
[----:B------:R-:W-:Y:S01]  /*0580*/  IMAD R5, R0, R25, R5 ;  /* 0x0000001900057224 */ /* 0x000fe200078e0205 */
[----:B------:R-:W-:Y:S01]  /*0590*/  LEA R11, P0, R2, R22, 0x2 ;  /* 0x00000016020b7211 */ /* 0x000fe200078010ff */
[----:B------:R-:W-:Y:S01]  /*05a0*/  UIMAD UR7, UR20, UR13, UR7 ;  /* 0x0000000d140772a4 */ /* 0x000fe2000f8e0207 */
[----:B------:R-:W-:-:S02]  /*05b0*/  IADD3 R9, PT, PT, R3, R9, RZ ;  /* 0x0000000903097210 */ /* 0x000fc40007ffe0ff */
[----:B------:R-:W4:Y:S01]  /*05c0*/  LDC.64 R32, c[0x0][0x440] ;  /* 0x00011000ff207b82 */ /* 0x000f220000000a00 */
[----:B------:R-:W-:Y:S01]  /*05d0*/  UMOV UR4, 0x400 ;  /* 0x0000040000047882 */ /* 0x000fe20000000000 */
[----:B------:R-:W-:Y:S01]  /*05e0*/  MOV R21, RZ ;  /* 0x000000ff00157202 */ /* 0x000fe20000000f00 */
[----:B------:R-:W-:Y:S01]  /*05f0*/  IMAD.WIDE.U32 R6, R0, R24, UR6 ;  /* 0x0000000600067e25 */ /* 0x000fe2000f8e0018 */
[----:B------:R-:W-:-:S03]  /*0600*/  LEA.HI.X R9, R2, R23, R9, 0x2, P0 ;  /* 0x0000001702097211 */ /* 0x000fc600000f1409 */
[----:B--2---:R-:W-:Y:S01]  /*0610*/  IMAD.WIDE.U32 R24, R29, UR10, RZ ;  /* 0x0000000a1d187c25 */ /* 0x004fe2000f8e00ff */
[----:B------:R-:W-:Y:S01]  /*0620*/  LEA R10, P1, R6, R30, 0x2 ;  /* 0x0000001e060a7211 */ /* 0x000fe200078210ff */
[----:B------:R-:W2:Y:S01]  /*0630*/  LDCU.U8 UR7, c[0x0][0x39e] ;  /* 0x000073c0ff0777ac */ /* 0x000ea20008000000 */
[----:B0-----:R-:W-:Y:S01]  /*0640*/  SHF.L.U32 R22, R27, 0x2, RZ ;  /* 0x000000021b167819 */ /* 0x001fe200000006ff */
[----:B-1----:R-:W-:Y:S01]  /*0650*/  IMAD R0, R12, UR20, R29 ;  /* 0x000000140c007c24 */ /* 0x002fe2000f8e021d */
[----:B------:R-:W-:Y:S01]  /*0660*/  IADD3 R8, PT, PT, R7, R5, RZ ;  /* 0x0000000507087210 */ /* 0x000fe20007ffe0ff */
[----:B------:R-:W-:Y:S01]  /*0670*/  IMAD R2, R29, UR11, R25 ;  /* 0x0000000b1d027c24 */ /* 0x000fe2000f8e0219 */
[----:B------:R-:W-:Y:S01]  /*0680*/  LOP3.LUT R22, R22, 0xf80, RZ, 0xc0, !PT ;  /* 0x00000f8016167812 */ /* 0x000fe200078ec0ff */
[----:B---3--:R-:W-:Y:S01]  /*0690*/  ULEA UR4, UR5, UR4, 0x18 ;  /* 0x0000000405047291 */ /* 0x008fe2000f8ec0ff */
[----:B------:R-:W-:Y:S01]  /*06a0*/  IMAD R0, R0, R15, RZ ;  /* 0x0000000f00007224 */ /* 0x000fe200078e02ff */
[----:B------:R-:W-:-:S02]  /*06b0*/  SHF.R.U32.HI R18, RZ, 0x5, R27 ;  /* 0x00000005ff127819 */ /* 0x000fc4000001161b */
[----:B------:R-:W-:Y:S01]  /*06c0*/  LOP3.LUT R80, R22, 0x1f, R27, 0xf8, !PT ;  /* 0x0000001f16507812 */ /* 0x000fe200078ef81b */
[----:B----4-:R-:W-:Y:S01]  /*06d0*/  IMAD R23, R0, UR8, RZ ;  /* 0x0000000800177c24 */ /* 0x010fe2000f8e02ff */
[----:B------:R-:W-:Y:S02]  /*06e0*/  LEA.HI.X R8, R6, R31, R8, 0x2, P1 ;  /* 0x0000001f06087211 */ /* 0x000fe400008f1408 */
[----:B------:R-:W-:Y:S01]  /*06f0*/  LEA R25, P0, R24, R32, 0x2 ;  /* 0x0000002018197211 */ /* 0x000fe200078010ff */
[----:B------:R-:W-:Y:S01]  /*0700*/  IMAD.WIDE.U32 R80, R80, 0x10, RZ ;  /* 0x0000001050507825 */ /* 0x000fe200078e00ff */
[C---:B------:R-:W-:Y:S02]  /*0710*/  LOP3.LUT R19, R27.reuse, 0x1f, RZ, 0xc0, !PT ;  /* 0x0000001f1b137812 */ /* 0x040fe400078ec0ff */
[----:B------:R-:W-:Y:S02]  /*0720*/  LEA.HI.X R24, R24, R33, R2, 0x2, P0 ;  /* 0x0000002118187211 */ /* 0x000fe400000f1402 */
[----:B------:R-:W-:-:S02]  /*0730*/  LOP3.LUT R20, R27, 0x3e0, RZ, 0xc0, !PT ;  /* 0x000003e01b147812 */ /* 0x000fc400078ec0ff */
[----:B------:R-:W-:Y:S02]  /*0740*/  LEA R15, R18, UR4, 0x3 ;  /* 0x00000004120f7c11 */ /* 0x000fe4000f8e18ff */
[----:B--2---:R-:W-:-:S07]  /*0750*/  LOP3.LUT R12, R80, 0x400, RZ, 0xfc, !PT ;  /* 0x00000400500c7812 */ /* 0x004fce00078efcff */
.L_x_3718:
        /* <DEDUP_REMOVED lines=29> */
[----:B------:R-:W-:Y:S03]  /*0930*/  BSSY.RECONVERGENT B0, `(.L_x_3680) ;  /* 0x0000038000007945 */ /* 0x000fe60003800200 */
        /* <DEDUP_REMOVED lines=55> */
.L_x_3681:
[----:B------:R-:W-:Y:S05]  /*0cb0*/  BSYNC.RECONVERGENT B0 ;  /* 0x0000000000007941 */ /* 0x000fea0003800200 */
.L_x_3680:
        /* <DEDUP_REMOVED lines=34> */
.L_x_3683:
[----:B------:R-:W-:Y:S05]  /*0ee0*/  BSYNC.RECONVERGENT B0 ;  /* 0x0000000000007941 */ /* 0x000fea0003800200 */
.L_x_3682:
        /* <DEDUP_REMOVED lines=36> */
.L_x_3685:
[----:B------:R-:W-:Y:S05]  /*1130*/  BSYNC.RECONVERGENT B0 ;  /* 0x0000000000007941 */ /* 0x000fea0003800200 */
.L_x_3684:
        /* <DEDUP_REMOVED lines=34> */
.L_x_3687:
[----:B------:R-:W-:Y:S05]  /*1360*/  BSYNC.RECONVERGENT B0 ;  /* 0x0000000000007941 */ /* 0x000fea0003800200 */
.L_x_3686:
        /* <DEDUP_REMOVED lines=36> */
.L_x_3689:
[----:B------:R-:W-:Y:S05]  /*15b0*/  BSYNC.RECONVERGENT B0 ;  /* 0x0000000000007941 */ /* 0x000fea0003800200 */
.L_x_3688:
        /* <DEDUP_REMOVED lines=34> */
.L_x_3691:
[----:B------:R-:W-:Y:S05]  /*17e0*/  BSYNC.RECONVERGENT B0 ;  /* 0x0000000000007941 */ /* 0x000fea0003800200 */
.L_x_3690:
        /* <DEDUP_REMOVED lines=36> */
.L_x_3693:
[----:B------:R-:W-:Y:S05]  /*1a30*/  BSYNC.RECONVERGENT B0 ;  /* 0x0000000000007941 */ /* 0x000fea0003800200 */
.L_x_3692:
        /* <DEDUP_REMOVED lines=34> */
.L_x_3695:
[----:B------:R-:W-:Y:S05]  /*1c60*/  BSYNC.RECONVERGENT B0 ;  /* 0x0000000000007941 */ /* 0x000fea0003800200 */
.L_x_3694:
        /* <DEDUP_REMOVED lines=36> */
.L_x_3697:
[----:B------:R-:W-:Y:S05]  /*1eb0*/  BSYNC.RECONVERGENT B0 ;  /* 0x0000000000007941 */ /* 0x000fea0003800200 */
.L_x_3696:
        /* <DEDUP_REMOVED lines=34> */
.L_x_3699:
[----:B------:R-:W-:Y:S05]  /*20e0*/  BSYNC.RECONVERGENT B0 ;  /* 0x0000000000007941 */ /* 0x000fea0003800200 */
.L_x_3698:
        /* <DEDUP_REMOVED lines=39> */
.L_x_3701:
[----:B------:R-:W-:Y:S05]  /*2360*/  BSYNC.RECONVERGENT B0 ;  /* 0x0000000000007941 */ /* 0x000fea0003800200 */
.L_x_3700:
        /* <DEDUP_REMOVED lines=32> */
.L_x_3703:
[----:B------:R-:W-:Y:S05]  /*2570*/  BSYNC.RECONVERGENT B0 ;  /* 0x0000000000007941 */ /* 0x000fea0003800200 */
.L_x_3702:
        /* <DEDUP_REMOVED lines=32> */
.L_x_3705:
[----:B------:R-:W-:Y:S05]  /*2780*/  BSYNC.RECONVERGENT B0 ;  /* 0x0000000000007941 */ /* 0x000fea0003800200 */
.L_x_3704:
        /* <DEDUP_REMOVED lines=32> */
.L_x_3707:
[----:B------:R-:W-:Y:S05]  /*2990*/  BSYNC.RECONVERGENT B0 ;  /* 0x0000000000007941 */ /* 0x000fea0003800200 */
.L_x_3706:
        /* <DEDUP_REMOVED lines=32> */
.L_x_3709:
[----:B------:R-:W-:Y:S05]  /*2ba0*/  BSYNC.RECONVERGENT B0 ;  /* 0x0000000000007941 */ /* 0x000fea0003800200 */
.L_x_3708:
        /* <DEDUP_REMOVED lines=32> */
.L_x_3711:
[----:B------:R-:W-:Y:S05]  /*2db0*/  BSYNC.RECONVERGENT B0 ;  /* 0x0000000000007941 */ /* 0x000fea0003800200 */
.L_x_3710:
        /* <DEDUP_REMOVED lines=52> */
.L_x_3717:
[----:B--2---:R-:W2:Y:S04]  /*3100*/  LDG.E.128 R64, desc[UR18][R92.64+-0x400] ;  /* 0xfffc00125c407981 */ /* 0x004ea8000c1e1d00 */
[----:B0-----:R-:W3:Y:S04]  /*3110*/  LDG.E.128 R68, desc[UR18][R92.64+-0x200] ;  /* 0xfffe00125c447981 */ /* 0x001ee8000c1e1d00 */
[----:B------:R-:W4:Y:S04]  /*3120*/  LDG.E.128 R72, desc[UR18][R92.64] ;  /* 0x000000125c487981 */ /* 0x000f28000c1e1d00 */
        /* <DEDUP_REMOVED lines=34> */
[----:B------:R-:W-:Y:S01]  /*3350*/  FMUL.FTZ R144, R145, R98 ;  /* 0x0000006291907220 */ /* 0x000fe20000410000 */
[C---:B------:R-:W-:Y:S01]  /*3360*/  ISETP.GE.U32.AND P2, PT, R27.reuse, 0x20, PT ;  /* 0x000000201b00780c */ /* 0x040fe20003f46070 */
[----:B------:R-:W-:Y:S01]  /*3370*/  BSSY.RECONVERGENT B0, `(.L_x_3713) ;  /* 0x0000084000007945 */ /* 0x000fe20003800200 */
[----:B0-----:R-:W-:Y:S01]  /*3380*/  ULEA UR4, UR6, UR4, 0x18 ;  /* 0x0000000406047291 */ /* 0x001fe2000f8ec0ff */
[----:B------:R-:W0:Y:S01]  /*3390*/  MUFU.EX2 R130, R130 ;  /* 0x0000008200827308 */ /* 0x000e220000000800 */
[----:B------:R-:W-:-:S07]  /*33a0*/  ISETP.NE.AND P3, PT, R27, RZ, PT ;  /* 0x000000ff1b00720c */ /* 0x000fce0003f65270 */
        /* <DEDUP_REMOVED lines=24> */
[----:B------:R-:W-:Y:S01]  /*3530*/  MOV R69, RZ ;  /* 0x000000ff00457202 */ /* 0x000fe20000000f00 */
[----:B------:R-:W0:Y:S01]  /*3540*/  MUFU.EX2 R123, R123 ;  /* 0x0000007b007b7308 */ /* 0x000e220000000800 */
[----:B-1----:R-:W-:-:S07]  /*3550*/  FMUL.FTZ R64, R133, R132 ;  /* 0x0000008485407220 */ /* 0x002fce0000410000 */
[----:B------:R-:W1:Y:S01]  /*3560*/  MUFU.EX2 R121, R121 ;  /* 0x0000007900797308 */ /* 0x000e620000000800 */
[----:B0-----:R-:W-:Y:S01]  /*3570*/  FFMA.FTZ R66, R125, R65, R142 ;  /* 0x000000417d427223 */ /* 0x001fe2000001008e */
[----:B------:R-:W-:Y:S01]  /*3580*/  FMUL.FTZ R65, R131, R64 ;  /* 0x0000004083417220 */ /* 0x000fe20000410000 */
[----:B------:R-:W-:-:S05]  /*3590*/  FMUL.FTZ R64, R145, R101 ;  /* 0x0000006591407220 */ /* 0x000fca0000410000 */
[----:B------:R-:W0:Y:S01]  /*35a0*/  MUFU.EX2 R83, R83 ;  /* 0x0000005300537308 */ /* 0x000e220000000800 */
[----:B------:R-:W-:Y:S01]  /*35b0*/  FFMA.FTZ R67, R123, R66, R146 ;  /* 0x000000427b437223 */ /* 0x000fe20000010092 */
[----:B------:R-:W-:-:S06]  /*35c0*/  FMUL.FTZ R66, R130, R65 ;  /* 0x0000004182427220 */ /* 0x000fcc0000410000 */
[----:B------:R-:W0:Y:S01]  /*35d0*/  MUFU.EX2 R135, R135 ;  /* 0x0000008700877308 */ /* 0x000e220000000800 */
[----:B-1----:R-:W-:Y:S01]  /*35e0*/  FFMA.FTZ R65, R121, R67, R72 ;  /* 0x0000004379417223 */ /* 0x002fe20000010048 */
[----:B------:R-:W-:-:S04]  /*35f0*/  FMUL.FTZ R67, R129, R66 ;  /* 0x0000004281437220 */ /* 0x000fc80000410000 */
[----:B------:R-:W-:Y:S02]  /*3600*/  FMUL.FTZ R66, R128, R67 ;  /* 0x0000004380427220 */ /* 0x000fe40000410000 */
[----:B------:R-:W1:Y:S01]  /*3610*/  MUFU.EX2 R138, R138 ;  /* 0x0000008a008a7308 */ /* 0x000e620000000800 */
[----:B0-----:R-:W-:Y:S01]  /*3620*/  FFMA.FTZ R68, R83, R65, R148 ;  /* 0x0000004153447223 */ /* 0x001fe20000010094 */
[----:B------:R-:W-:Y:S01]  /*3630*/  FMUL.FTZ R65, R145, R100 ;  /* 0x0000006491417220 */ /* 0x000fe20000410000 */
[----:B------:R-:W-:Y:S01]  /*3640*/  FMUL.FTZ R145, R112, R75 ;  /* 0x0000004b70917220 */ /* 0x000fe20000410000 */
[----:B------:R-:W-:-:S04]  /*3650*/  FMUL.FTZ R66, R125, R66 ;  /* 0x000000427d427220 */ /* 0x000fc80000410000 */
[----:B------:R-:W0:Y:S01]  /*3660*/  MUFU.EX2 R141, R141 ;  /* 0x0000008d008d7308 */ /* 0x000e220000000800 */
[----:B------:R-:W-:Y:S01]  /*3670*/  FFMA.FTZ R68, R135, R68, R74 ;  /* 0x0000004487447223 */ /* 0x000fe2000001004a */
[----:B------:R-:W-:-:S04]  /*3680*/  FMUL.FTZ R66, R123, R66 ;  /* 0x000000427b427220 */ /* 0x000fc80000410000 */
[----:B------:R-:W-:Y:S02]  /*3690*/  FMUL.FTZ R66, R121, R66 ;  /* 0x0000004279427220 */ /* 0x000fe40000410000 */
[----:B------:R-:W0:Y:S01]  /*36a0*/  MUFU.EX2 R144, R144 ;  /* 0x0000009000907308 */ /* 0x000e220000000800 */
[----:B-1----:R-:W-:Y:S01]  /*36b0*/  FFMA.FTZ R68, R138, R68, R145 ;  /* 0x000000448a447223 */ /* 0x002fe20000010091 */
[----:B------:R-:W-:-:S06]  /*36c0*/  FMUL.FTZ R66, R83, R66 ;  /* 0x0000004253427220 */ /* 0x000fcc0000410000 */
[----:B------:R-:W1:Y:S01]  /*36d0*/  MUFU.EX2 R73, R64 ;  /* 0x0000004000497308 */ /* 0x000e620000000800 */
[----:B0-----:R-:W-:-:S07]  /*36e0*/  FFMA.FTZ R68, R141, R68, R76 ;  /* 0x000000448d447223 */ /* 0x001fce000001004c */
[----:B------:R0:W0:Y:S01]  /*36f0*/  MUFU.EX2 R75, R65 ;  /* 0x00000041004b7308 */ /* 0x0000220000000800 */
[----:B------:R-:W-:-:S04]  /*3700*/  FFMA.FTZ R68, R144, R68, R77 ;  /* 0x0000004490447223 */ /* 0x000fc8000001004d */
[----:B-1----:R-:W-:Y:S01]  /*3710*/  FFMA.FTZ R68, R73, R68, R78 ;  /* 0x0000004449447223 */ /* 0x002fe2000001004e */
[----:B0-----:R-:W-:-:S04]  /*3720*/  FMUL.FTZ R65, R135, R66 ;  /* 0x0000004287417220 */ /* 0x001fc80000410000 */
[----:B------:R-:W-:Y:S01]  /*3730*/  FMUL.FTZ R64, R138, R65 ;  /* 0x000000418a407220 */ /* 0x000fe20000410000 */
[----:B------:R-:W-:-:S03]  /*3740*/  FFMA.FTZ R68, R75, R68, R150 ;  /* 0x000000444b447223 */ /* 0x000fc60000010096 */
[----:B------:R-:W-:Y:S02]  /*3750*/  FMUL.FTZ R65, R141, R64 ;  /* 0x000000408d417220 */ /* 0x000fe40000410000 */
[----:B------:R-:W0:Y:S02]  /*3760*/  SHFL.UP PT, R66, R68, 0x1, RZ ;  /* 0x0420000044427989 */ /* 0x000e2400000e00ff */
[----:B------:R-:W-:-:S04]  /*3770*/  FMUL.FTZ R64, R144, R65 ;  /* 0x0000004190407220 */ /* 0x000fc80000410000 */
[----:B------:R-:W-:-:S04]  /*3780*/  FMUL.FTZ R64, R73, R64 ;  /* 0x0000004049407220 */ /* 0x000fc80000410000 */
[----:B------:R-:W-:-:S05]  /*3790*/  FMUL.FTZ R79, R75, R64 ;  /* 0x000000404b4f7220 */ /* 0x000fca0000410000 */
[----:B------:R-:W1:Y:S01]  /*37a0*/  SHFL.UP PT, R64, R79, 0x1, RZ ;  /* 0x042000004f407989 */ /* 0x000e6200000e00ff */
[----:B0-----:R-:W-:-:S05]  /*37b0*/  FFMA.FTZ R65, R79, R66, R68 ;  /* 0x000000424f417223 */ /* 0x001fca0000010044 */
[----:B------:R-:W-:-:S05]  /*37c0*/  FSEL R66, R68, R65, !P1 ;  /* 0x0000004144427208 */ /* 0x000fca0004800000 */
[----:B------:R-:W0:Y:S01]  /*37d0*/  SHFL.UP PT, R65, R66, 0x2, RZ ;  /* 0x0440000042417989 */ /* 0x000e2200000e00ff */
[----:B-1----:R-:W-:Y:S01]  /*37e0*/  @P1 FMUL.FTZ R79, R79, R64 ;  /* 0x000000404f4f1220 */ /* 0x002fe20000410000 */
[----:B------:R-:W-:-:S04]  /*37f0*/  ISETP.GE.AND P1, PT, R7, 0x2, PT ;  /* 0x000000020700780c */ /* 0x000fc80003f26270 */
[----:B------:R-:W1:Y:S01]  /*3800*/  SHFL.UP PT, R64, R79, 0x2, RZ ;  /* 0x044000004f407989 */ /* 0x000e6200000e00ff */
[----:B0-----:R-:W-:-:S05]  /*3810*/  FFMA.FTZ R65, R79, R65, R66 ;  /* 0x000000414f417223 */ /* 0x001fca0000010042 */
[----:B------:R-:W-:-:S03]  /*3820*/  FSEL R68, R66, R65, !P1 ;  /* 0x0000004142447208 */ /* 0x000fc60004800000 */
[----:B-1----:R-:W-:Y:S02]  /*3830*/  @P1 FMUL.FTZ R79, R79, R64 ;  /* 0x000000404f4f1220 */ /* 0x002fe40000410000 */
[----:B------:R-:W0:Y:S01]  /*3840*/  SHFL.UP PT, R65, R68, 0x4, RZ ;  /* 0x0480000044417989 */ /* 0x000e2200000e00ff */
[----:B------:R-:W-:-:S03]  /*3850*/  ISETP.GE.AND P1, PT, R7, 0x4, PT ;  /* 0x000000040700780c */ /* 0x000fc60003f26270 */
[----:B------:R-:W1:Y:S01]  /*3860*/  SHFL.UP PT, R64, R79, 0x4, RZ ;  /* 0x048000004f407989 */ /* 0x000e6200000e00ff */
[----:B0-----:R-:W-:-:S09]  /*3870*/  FFMA.FTZ R65, R79, R65, R68 ;  /* 0x000000414f417223 */ /* 0x001fd20000010044 */
[----:B-1----:R-:W-:Y:S01]  /*3880*/  @P1 FMUL.FTZ R79, R79, R64 ;  /* 0x000000404f4f1220 */ /* 0x002fe20000410000 */
[----:B------:R-:W-:Y:S01]  /*3890*/  FSEL R66, R68, R65, !P1 ;  /* 0x0000004144427208 */ /* 0x000fe20004800000 */
[----:B------:R-:W-:Y:S01]  /*38a0*/  HFMA2 R68, -RZ, RZ, 1.875, 0 ;  /* 0x3f800000ff447431 */ /* 0x000fe200000001ff */
[----:B------:R-:W-:Y:S02]  /*38b0*/  ISETP.GE.AND P1, PT, R7, 0x8, PT ;  /* 0x000000080700780c */ /* 0x000fe40003f26270 */
[----:B------:R-:W-:Y:S04]  /*38c0*/  SHFL.UP PT, R64, R79, 0x8, RZ ;  /* 0x050000004f407989 */ /* 0x000fe800000e00ff */
[----:B------:R-:W0:Y:S02]  /*38d0*/  SHFL.UP PT, R65, R66, 0x8, RZ ;  /* 0x0500000042417989 */ /* 0x000e2400000e00ff */
[----:B0-----:R-:W-:-:S05]  /*38e0*/  FFMA.FTZ R65, R79, R65, R66 ;  /* 0x000000414f417223 */ /* 0x001fca0000010042 */
        /* <DEDUP_REMOVED lines=25> */
[----:B------:R-:W0:Y:S02]  /*3a80*/  LDS.128 R64, [UR4+0x2100] ;  /* 0x00210004ff407984 */ /* 0x000e240008000c00 */
[C---:B0-----:R-:W-:Y:S01]  /*3a90*/  FSEL R31, R64.reuse, R31, !P1 ;  /* 0x0000001f401f7208 */ /* 0x041fe20004800000 */
[C---:B------:R-:W-:Y:S01]  /*3aa0*/  FFMA.FTZ R67, R65.reuse, R66, R67 ;  /* 0x0000004241437223 */ /* 0x040fe20000010043 */
[----:B------:R-:W-:Y:S01]  /*3ab0*/  FSEL R30, R65, R30, !P1 ;  /* 0x0000001e411e7208 */ /* 0x000fe20004800000 */
[----:B------:R-:W-:Y:S01]  /*3ac0*/  FMUL.FTZ R66, R64, R66 ;  /* 0x0000004240427220 */ /* 0x000fe20000410000 */
[----:B------:R-:W-:Y:S01]  /*3ad0*/  @P2 ISETP.NE.AND P1, PT, R7, RZ, PT ;  /* 0x000000ff0700220c */ /* 0x000fe20003f25270 */
[C---:B------:R-:W-:Y:S01]  /*3ae0*/  @P2 FMUL.FTZ R70, R79.reuse, R31 ;  /* 0x0000001f4f462220 */ /* 0x040fe20000410000 */
[----:B------:R-:W-:Y:S01]  /*3af0*/  @P2 MOV R65, R69 ;  /* 0x0000004500412202 */ /* 0x000fe20000000f00 */
[----:B------:R-:W-:Y:S01]  /*3b00*/  @P2 FFMA.FTZ R71, R79, R30, R152 ;  /* 0x0000001e4f472223 */ /* 0x000fe20000010098 */
[----:B------:R-:W-:-:S02]  /*3b10*/  @P2 MOV R64, R68 ;  /* 0x0000004400402202 */ /* 0x000fc40000000f00 */
[----:B------:R-:W-:Y:S02]  /*3b20*/  @P2 FSEL R79, R31, R70, !P1 ;  /* 0x000000461f4f2208 */ /* 0x000fe40004800000 */
[----:B------:R-:W-:Y:S01]  /*3b30*/  @P2 FSEL R152, R30, R71, !P1 ;  /* 0x000000471e982208 */ /* 0x000fe20004800000 */
[----:B------:R-:W-:Y:S06]  /*3b40*/  @P2 BRA `(.L_x_3714) ;  /* 0x0000000000182947 */ /* 0x000fec0003800000 */
[----:B------:R-:W-:Y:S01]  /*3b50*/  ISETP.NE.AND P1, PT, R7, RZ, PT ;  /* 0x000000ff0700720c */ /* 0x000fe20003f25270 */
[C---:B------:R-:W-:Y:S01]  /*3b60*/  FMUL.FTZ R64, R66.reuse, R68 ;  /* 0x0000004442407220 */ /* 0x040fe20000410000 */
[----:B------:R-:W-:-:S11]  /*3b70*/  FFMA.FTZ R65, R66, R69, R67 ;  /* 0x0000004542417223 */ /* 0x000fd60000010043 */
[----:B------:R0:W-:Y:S01]  /*3b80*/  @!P1 STS.64 [UR4+0x2118], R68 ;  /* 0x00211844ff009988 */ /* 0x0001e20008000a04 */
[----:B------:R-:W-:Y:S02]  /*3b90*/  @!P1 MOV R79, R68 ;  /* 0x00000044004f9202 */ /* 0x000fe40000000f00 */
[----:B------:R-:W-:-:S07]  /*3ba0*/  @!P1 MOV R152, R69 ;  /* 0x0000004500989202 */ /* 0x000fce0000000f00 */
.L_x_3714:
[----:B------:R-:W-:Y:S05]  /*3bb0*/  BSYNC.RECONVERGENT B0 ;  /* 0x0000000000007941 */ /* 0x000fea0003800200 */
.L_x_3713:
        /* <DEDUP_REMOVED lines=30> */
.L_x_3716:
[----:B------:R-:W-:Y:S05]  /*3da0*/  BSYNC.RECONVERGENT B0 ;  /* 0x0000000000007941 */ /* 0x000fea0003800200 */
.L_x_3715:
        /* <DEDUP_REMOVED lines=27> */
.L_x_3712:
        /* <DEDUP_REMOVED lines=14> */
[----:B0-----:R-:W0:Y:S01]  /*4040*/  LDC.64 R68, c[0x0][0x478] ;  /* 0x00011e00ff447b82 */ /* 0x001e220000000a00 */
[----:B------:R-:W-:Y:S01]  /*4050*/  IADD3.X R14, PT, PT, RZ, R14, RZ, P4, !PT ;  /* 0x0000000eff0e7210 */ /* 0x000fe200027fe4ff */
[----:B------:R-:W-:Y:S04]  /*4060*/  STS.128 [R4], R32 ;  /* 0x0000002004007388 */ /* 0x000fe80000000c00 */
[----:B------:R-:W-:Y:S01]  /*4070*/  STS.128 [R4+0x10], R36 ;  /* 0x0000102404007388 */ /* 0x000fe20000000c00 */
[----:B-1----:R-:W-:-:S03]  /*4080*/  IMAD.WIDE.U32 R2, R64, UR20, R2 ;  /* 0x0000001440027c25 */ /* 0x002fc6000f8e0002 */
[----:B------:R-:W-:Y:S01]  /*4090*/  STS.128 [R4+0x20], R40 ;  /* 0x0000202804007388 */ /* 0x000fe20000000c00 */
[----:B------:R-:W-:-:S03]  /*40a0*/  IMAD R3, R65, UR20, R3 ;  /* 0x0000001441037c24 */ /* 0x000fc6000f8e0203 */
[----:B------:R-:W-:Y:S01]  /*40b0*/  STS.128 [R4+0x30], R44 ;  /* 0x0000302c04007388 */ /* 0x000fe20000000c00 */
[----:B------:R-:W-:-:S03]  /*40c0*/  NOP ;  /* 0x0000000000007918 */ /* 0x000fc60000000000 */
[----:B------:R-:W1:Y:S01]  /*40d0*/  LDS.128 R48, [R6] ;  /* 0x0000000006307984 */ /* 0x000e620000000c00 */
[----:B---3--:R-:W-:-:S03]  /*40e0*/  IMAD.WIDE.U32 R2, R29, R66, R2 ;  /* 0x000000421d027225 */ /* 0x008fc600078e0002 */
[----:B------:R-:W3:Y:S01]  /*40f0*/  LDS.128 R52, [R6+0x200] ;  /* 0x0002000006347984 */ /* 0x000ee20000000c00 */
[----:B------:R-:W-:Y:S01]  /*4100*/  IMAD R5, R29, R67, R3 ;  /* 0x000000431d057224 */ /* 0x000fe200078e0203 */
[C---:B0-----:R-:W-:Y:S02]  /*4110*/  LEA R3, P0, R2.reuse, R68, 0x2 ;  /* 0x0000004402037211 */ /* 0x041fe400078010ff */
[----:B------:R-:W0:Y:S02]  /*4120*/  LDS.128 R56, [R6+0x400] ;  /* 0x0004000006387984 */ /* 0x000e240000000c00 */
[----:B------:R-:W-:Y:S02]  /*4130*/  LEA.HI.X R5, R2, R69, R5, 0x2, P0 ;  /* 0x0000004502057211 */ /* 0x000fe400000f1405 */
[----:B------:R-:W4:Y:S01]  /*4140*/  LDS.128 R60, [R6+0x600] ;  /* 0x00060000063c7984 */ /* 0x000f220000000c00 */
[----:B------:R-:W-:-:S04]  /*4150*/  IADD3 R2, P0, PT, R80, R3, RZ ;  /* 0x0000000350027210 */ /* 0x000fc80007f1e0ff */
[----:B------:R-:W-:Y:S02]  /*4160*/  IADD3.X R3, PT, PT, R81, R5, RZ, P0, !PT ;  /* 0x0000000551037210 */ /* 0x000fe400007fe4ff */
[----:B--2---:R-:W-:-:S03]  /*4170*/  ISETP.GE.AND P0, PT, R21, UR5, PT ;  /* 0x0000000515007c0c */ /* 0x004fc6000bf06270 */
[----:B-1----:R1:W-:Y:S04]  /*4180*/  STG.E.128 desc[UR18][R2.64], R48 ;  /* 0x0000003002007986 */ /* 0x0023e8000c101d12 */
[----:B---3--:R1:W-:Y:S04]  /*4190*/  STG.E.128 desc[UR18][R2.64+0x200], R52 ;  /* 0x0002003402007986 */ /* 0x0083e8000c101d12 */
[----:B0-----:R1:W-:Y:S04]  /*41a0*/  STG.E.128 desc[UR18][R2.64+0x400], R56 ;  /* 0x0004003802007986 */ /* 0x0013e8000c101d12 */
[----:B----4-:R1:W-:Y:S01]  /*41b0*/  STG.E.128 desc[UR18][R2.64+0x600], R60 ;  /* 0x0006003c02007986 */ /* 0x0103e2000c101d12 */
[----:B------:R-:W-:Y:S05]  /*41c0*/  @!P0 BRA `(.L_x_3718) ;  /* 0xffffffc400648947 */ /* 0x000fea000383ffff */
[----:B------:R-:W-:Y:S05]  /*41d0*/  EXIT ;  /* 0x000000000000794d */ /* 0x000fea0003800000 */
.L_x_3719:
        /* <DEDUP_REMOVED lines=10> */
.L_x_5054:


//--------------------- .text._Z25selective_scan_fwd_kernelI32Selective_Scan_fwd_kernel_traitsILi64ELi16ELi1ELb1ELb1ELb1ELb1EffEEv13SSMParamsBase --------------------------
	.section	.text._Z25selective_scan_fwd_kernelI32Selective_Scan_fwd_kernel_traitsILi64ELi16ELi1ELb1ELb1ELb1ELb1EffEEv13SSMParamsBase,"ax",@progbits
	.align	128
        .global         _Z25selective_scan_fwd_kernelI32Selective_Scan_fwd_kernel_traitsILi64ELi16ELi1ELb1ELb1ELb1ELb1EffEEv13SSMParamsBase
        .type           _Z25selective_scan_fwd_kernelI32Selective_Scan_fwd_kernel_traitsILi64ELi16ELi1ELb1ELb1ELb1ELb1EffEEv13SSMParamsBase,@function
        .size           _Z25selective_scan_fwd_kernelI32Selective_Scan_fwd_kernel_traitsILi64ELi16ELi1ELb1ELb1ELb1ELb1EffEEv13SSMParamsBase,(.L_x_5055 - _Z25selective_scan_fwd_kernelI32Selective_Scan_fwd_kernel_traitsILi64ELi16ELi1ELb1ELb1ELb1ELb1EffEEv13SSMParamsBase)
        .other          _Z25selective_scan_fwd_kernelI32Selective_Scan_fwd_kernel_traitsILi64ELi16ELi1ELb1ELb1ELb1ELb1EffEEv13SSMParamsBase,@"STO_CUDA_ENTRY STV_DEFAULT"
_Z25selective_scan_fwd_kernelI32Selective_Scan_fwd_kernel_traitsILi64ELi16ELi1ELb1ELb1ELb1ELb1EffEEv13SSMParamsBase:
.text._Z25selective_scan_fwd_kernelI32Selective_Scan_fwd_kernel_traitsILi64ELi16ELi1ELb1ELb1ELb1ELb1EffEEv13SSMParamsBase:
        /* <DEDUP_REMOVED lines=118> */
.L_x_3758:
        /* <DEDUP_REMOVED lines=85> */
.L_x_3721:
[----:B------:R-:W-:Y:S05]  /*0cb0*/  BSYNC.RECONVERGENT B0 ;  /* 0x0000000000007941 */ /* 0x000fea0003800200 */
.L_x_3720:
        /* <DEDUP_REMOVED lines=34> */
.L_x_3723:
[----:B------:R-:W-:Y:S05]  /*0ee0*/  BSYNC.RECONVERGENT B0 ;  /* 0x0000000000007941 */ /* 0x000fea0003800200 */
.L_x_3722:
        /* <DEDUP_REMOVED lines=36> */
.L_x_3725:
[----:B------:R-:W-:Y:S05]  /*1130*/  BSYNC.RECONVERGENT B0 ;  /* 0x0000000000007941 */ /* 0x000fea0003800200 */
.L_x_3724:
        /* <DEDUP_REMOVED lines=34> */
.L_x_3727:
[----:B------:R-:W-:Y:S05]  /*1360*/  BSYNC.RECONVERGENT B0 ;  /* 0x0000000000007941 */ /* 0x000fea0003800200 */
.L_x_3726:
        /* <DEDUP_REMOVED lines=36> */
.L_x_3729:
[----:B------:R-:W-:Y:S05]  /*15b0*/  BSYNC.RECONVERGENT B0 ;  /* 0x0000000000007941 */ /* 0x000fea0003800200 */
.L_x_3728:
        /* <DEDUP_REMOVED lines=34> */
.L_x_3731:
[----:B------:R-:W-:Y:S05]  /*17e0*/  BSYNC.RECONVERGENT B0 ;  /* 0x0000000000007941 */ /* 0x000fea0003800200 */
.L_x_3730:
        /* <DEDUP_REMOVED lines=36> */
.L_x_3733:
[----:B------:R-:W-:Y:S05]  /*1a30*/  BSYNC.RECONVERGENT B0 ;  /* 0x0000000000007941 */ /* 0x000fea0003800200 */
.L_x_3732:
        /* <DEDUP_REMOVED lines=34> */
.L_x_3735:
[----:B------:R-:W-:Y:S05]  /*1c60*/  BSYNC.RECONVERGENT B0 ;  /* 0x0000000000007941 */ /* 0x000fea0003800200 */
.L_x_3734:
        /* <DEDUP_REMOVED lines=36> */
.L_x_3737:
[----:B------:R-:W-:Y:S05]  /*1eb0*/  BSYNC.RECONVERGENT B0 ;  /* 0x0000000000007941 */ /* 0x000fea0003800200 */
.L_x_3736:
        /* <DEDUP_REMOVED lines=34> */
.L_x_3739:
[----:B------:R-:W-:Y:S05]  /*20e0*/  BSYNC.RECONVERGENT B0 ;  /* 0x0000000000007941 */ /* 0x000fea0003800200 */
.L_x_3738:
        /* <DEDUP_REMOVED lines=39> */
.L_x_3741:
[----:B------:R-:W-:Y:S05]  /*2360*/  BSYNC.RECONVERGENT B0 ;  /* 0x0000000000007941 */ /* 0x000fea0003800200 */
.L_x_3740:
        /* <DEDUP_REMOVED lines=32> */
.L_x_3743:
[----:B------:R-:W-:Y:S05]  /*2570*/  BSYNC.RECONVERGENT B0 ;  /* 0x0000000000007941 */ /* 0x000fea0003800200 */
.L_x_3742:
        /* <DEDUP_REMOVED lines=32> */
.L_x_3745:
[----:B------:R-:W-:Y:S05]  /*2780*/  BSYNC.RECONVERGENT B0 ;  /* 0x0000000000007941 */ /* 0x000fea0003800200 */
.L_x_3744:
        /* <DEDUP_REMOVED lines=32> */
.L_x_3747:
[----:B------:R-:W-:Y:S05]  /*2990*/  BSYNC.RECONVERGENT B0 ;  /* 0x0000000000007941 */ /* 0x000fea0003800200 */
.L_x_3746:
        /* <DEDUP_REMOVED lines=32> */
.L_x_3749:
[----:B------:R-:W-:Y:S05]  /*2ba0*/  BSYNC.RECONVERGENT B0 ;  /* 0x0000000000007941 */ /* 0x000fea0003800200 */
.L_x_3748:
        /* <DEDUP_REMOVED lines=32> */
.L_x_3751:
[----:B------:R-:W-:Y:S05]  /*2db0*/  BSYNC.RECONVERGENT B0 ;  /* 0x0000000000007941 */ /* 0x000fea0003800200 */
.L_x_3750:
        /* <DEDUP_REMOVED lines=52> */
.L_x_3757:
        /* <DEDUP_REMOVED lines=171> */
.L_x_3754:
[----:B------:R-:W-:Y:S05]  /*3bb0*/  BSYNC.RECONVERGENT B0 ;  /* 0x0000000000007941 */ /* 0x000fea0003800200 */
.L_x_3753:
        /* <DEDUP_REMOVED lines=30> */
.L_x_3756:
[----:B------:R-:W-:Y:S05]  /*3da0*/  BSYNC.RECONVERGENT B0 ;  /* 0x0000000000007941 */ /* 0x000fea0003800200 */
.L_x_3755:
        /* <DEDUP_REMOVED lines=27> */
.L_x_3752:
[----:B------:R-:W-:Y:S01]  /*3f60*/  BAR.SYNC.DEFER_BLOCKING 0x0 ;  /* 0x0000000000007b1d */ /* 0x000fe20000010000 */
[----:B------:R-:W-:Y:S01]  /*3f70*/  HFMA2 R3, -RZ, RZ, 0, 0 ;  /* 0x00000000ff037431 */ /* 0x000fe200000001ff */
[----:B------:R-:W-:-:S06]  /*3f80*/  SHF.L.U32 R2, R21, 0xa, RZ ;  /* 0x0000000a15027819 */ /* 0x000fcc00000006ff */
[----:B0-----:R-:W2:Y:S01]  /*3f90*/  LDC.64 R68, c[0x0][0x420] ;  /* 0x00010800ff447b82 */ /* 0x001ea20000000a00 */
[----:B------:R-:W0:Y:S07]  /*3fa0*/  LDCU UR5, c[0x0][0x394] ;  /* 0x00007280ff0577ac */ /* 0x000e2e0008000800 */
[----:B------:R-:W1:Y:S08]  /*3fb0*/  LDC.64 R70, c[0x0][0x428] ;  /* 0x00010a00ff467b82 */ /* 0x000e700000000a00 */
[----:B------:R-:W3:Y:S01]  /*3fc0*/  LDC.64 R72, c[0x0][0x478] ;  /* 0x00011e00ff487b82 */ /* 0x000ee20000000a00 */
[----:B------:R-:W-:Y:S04]  /*3fd0*/  STS.128 [R4], R32 ;  /* 0x0000002004007388 */ /* 0x000fe80000000c00 */
[----:B------:R-:W-:Y:S01]  /*3fe0*/  STS.128 [R4+0x10], R36 ;  /* 0x0000102404007388 */ /* 0x000fe20000000c00 */
[----:B--2---:R-:W-:-:S02]  /*3ff0*/  IMAD.WIDE.U32 R64, R68, UR20, R2 ;  /* 0x0000001444407c25 */ /* 0x004fc4000f8e0002 */
[----:B------:R-:W2:Y:S01]  /*4000*/  LDC.64 R74, c[0x0][0x410] ;  /* 0x00010400ff4a7b82 */ /* 0x000ea20000000a00 */
[----:B------:R-:W-:Y:S01]  /*4010*/  STS.128 [R4+0x20], R40 ;  /* 0x0000202804007388 */ /* 0x000fe20000000c00 */
[----:B------:R-:W-:-:S03]  /*4020*/  IMAD R65, R69, UR20, R65 ;  /* 0x0000001445417c24 */ /* 0x000fc6000f8e0241 */
[----:B------:R-:W-:Y:S01]  /*4030*/  STS.128 [R4+0x30], R44 ;  /* 0x0000302c04007388 */ /* 0x000fe20000000c00 */
[----:B------:R-:W-:-:S03]  /*4040*/  NOP ;  /* 0x0000000000007918 */ /* 0x000fc60000000000 */
[----:B------:R-:W4:Y:S01]  /*4050*/  LDS.128 R60, [R6] ;  /* 0x00000000063c7984 */ /* 0x000f220000000c00 */
[C---:B-1----:R-:W-:Y:S01]  /*4060*/  IMAD.WIDE.U32 R64, R29.reuse, R70, R64 ;  /* 0x000000461d407225 */ /* 0x042fe200078e0040 */
[----:B------:R-:W1:Y:S02]  /*4070*/  LDC.64 R76, c[0x0][0x418] ;  /* 0x00010600ff4c7b82 */ /* 0x000e640000000a00 */
[----:B------:R-:W5:Y:S01]  /*4080*/  LDS.128 R56, [R6+0x200] ;  /* 0x0002000006387984 */ /* 0x000f620000000c00 */
[----:B------:R-:W-:Y:S01]  /*4090*/  IMAD R7, R29, R71, R65 ;  /* 0x000000471d077224 */ /* 0x000fe200078e0241 */
[C---:B---3--:R-:W-:Y:S02]  /*40a0*/  LEA R65, P0, R64.reuse, R72, 0x2 ;  /* 0x0000004840417211 */ /* 0x048fe400078010ff */
[----:B------:R-:W3:Y:S02]  /*40b0*/  LDS.128 R52, [R6+0x400] ;  /* 0x0004000006347984 */ /* 0x000ee40000000c00 */
[----:B------:R-:W0:Y:S01]  /*40c0*/  LDC.64 R78, c[0x0][0x488] ;  /* 0x00012200ff4e7b82 */ /* 0x000e220000000a00 */
[----:B------:R-:W-:Y:S01]  /*40d0*/  LEA.HI.X R7, R64, R73, R7, 0x2, P0 ;  /* 0x0000004940077211 */ /* 0x000fe200000f1407 */
[----:B------:R-:W3:Y:S01]  /*40e0*/  LDS.128 R48, [R6+0x600] ;  /* 0x0006000006307984 */ /* 0x000ee20000000c00 */
[----:B------:R-:W-:Y:S01]  /*40f0*/  IADD3 R64, P0, PT, R80, R65, RZ ;  /* 0x0000004150407210 */ /* 0x000fe20007f1e0ff */
[----:B--2---:R-:W-:-:S03]  /*4100*/  IMAD.WIDE.U32 R66, R74, UR20, R2 ;  /* 0x000000144a427c25 */ /* 0x004fc6000f8e0002 */
[----:B------:R-:W-:Y:S01]  /*4110*/  IADD3.X R65, PT, PT, R81, R7, RZ, P0, !PT ;  /* 0x0000000751417210 */ /* 0x000fe200007fe4ff */
[----:B------:R-:W-:Y:S02]  /*4120*/  IMAD R67, R75, UR20, R67 ;  /* 0x000000144b437c24 */ /* 0x000fe4000f8e0243 */
[----:B-1----:R-:W-:-:S04]  /*4130*/  IMAD.WIDE.U32 R66, R29, R76, R66 ;  /* 0x0000004c1d427225 */ /* 0x002fc800078e0042 */
[----:B------:R-:W-:Y:S01]  /*4140*/  IMAD R5, R29, R77, R67 ;  /* 0x0000004d1d057224 */ /* 0x000fe200078e0243 */
[----:B0-----:R-:W-:-:S04]  /*4150*/  LEA R67, P1, R66, R78, 0x2 ;  /* 0x0000004e42437211 */ /* 0x001fc800078210ff */
        /* <DEDUP_REMOVED lines=42> */
[----:B---3--:R-:W-:Y:S01]  /*4400*/  FMUL.FTZ R73, R48, -1.4426950216293334961 ;  /* 0xbfb8aa3b30497820 */ /* 0x008fe20000410000 */
[----:B------:R-:W-:Y:S01]  /*4410*/  FMUL.FTZ R72, R55, -1.4426950216293334961 ;  /* 0xbfb8aa3b37487820 */ /* 0x000fe20000410000 */
        /* <DEDUP_REMOVED lines=65> */
[----:B-1----:R-:W-:Y:S02]  /*4830*/  FMUL.FTZ R60, R63, R64 ;  /* 0x000000403f3c7220 */ /* 0x002fe40000410000 */
[----:B------:R-:W1:Y:S02]  /*4840*/  LDC.64 R64, c[0x0][0x430] ;  /* 0x00010c00ff407b82 */ /* 0x000e640000000a00 */
[----:B------:R-:W-:-:S06]  /*4850*/  FMUL.FTZ R35, R60, R35 ;  /* 0x000000233c237220 */ /* 0x000fcc0000410000 */
[----:B------:R-:W-:Y:S01]  /*4860*/  BAR.SYNC.DEFER_BLOCKING 0x0 ;  /* 0x0000000000007b1d */ /* 0x000fe20000010000 */
[----:B--2---:R-:W-:-:S05]  /*4870*/  FMUL.FTZ R56, R59, R68 ;  /* 0x000000443b387220 */ /* 0x004fca0000410000 */
[----:B------:R-:W2:Y:S01]  /*4880*/  MUFU.RCP R72, R72 ;  /* 0x0000004800487308 */ /* 0x000ea20000001000 */
[----:B------:R-:W-:Y:S01]  /*4890*/  FMUL.FTZ R39, R56, R39 ;  /* 0x0000002738277220 */ /* 0x000fe20000410000 */
[----:B------:R-:W4:Y:S01]  /*48a0*/  LDC.64 R68, c[0x0][0x490] ;  /* 0x00012400ff447b82 */ /* 0x000f220000000a00 */
[----:B---3--:R-:W-:-:S05]  /*48b0*/  FMUL.FTZ R5, R48, R73 ;  /* 0x0000004930057220 */ /* 0x008fca0000410000 */
[----:B------:R-:W3:Y:S01]  /*48c0*/  MUFU.RCP R74, R74 ;  /* 0x0000004a004a7308 */ /* 0x000ee20000001000 */
[----:B------:R-:W-:Y:S01]  /*48d0*/  FMUL.FTZ R56, R5, R44 ;  /* 0x0000002c05387220 */ /* 0x000fe20000410000 */
[----:B-1----:R-:W-:-:S06]  /*48e0*/  IMAD.WIDE.U32 R2, R64, UR20, R2 ;  /* 0x0000001440027c25 */ /* 0x002fcc000f8e0002 */
[----:B------:R-:W1:Y:S01]  /*48f0*/  MUFU.RCP R75, R75 ;  /* 0x0000004b004b7308 */ /* 0x000e620000001000 */
[----:B--2---:R-:W-:Y:S01]  /*4900*/  FMUL.FTZ R52, R55, R72 ;  /* 0x0000004837347220 */ /* 0x004fe20000410000 */
[----:B------:R-:W-:Y:S01]  /*4910*/  STS.128 [R4], R32 ;  /* 0x0000002004007388 */ /* 0x000fe20000000c00 */
[----:B------:R-:W-:Y:S02]  /*4920*/  IMAD R3, R65, UR20, R3 ;  /* 0x0000001441037c24 */ /* 0x000fe4000f8e0203 */
[----:B------:R-:W-:Y:S01]  /*4930*/  FMUL.FTZ R43, R52, R43 ;  /* 0x0000002b342b7220 */ /* 0x000fe20000410000 */
[----:B------:R-:W-:Y:S01]  /*4940*/  STS.128 [R4+0x10], R36 ;  /* 0x0000102404007388 */ /* 0x000fe20000000c00 */
[----:B0-----:R-:W-:Y:S01]  /*4950*/  IMAD.WIDE.U32 R2, R29, R66, R2 ;  /* 0x000000421d027225 */ /* 0x001fe200078e0002 */
[----:B------:R-:W0:Y:S03]  /*4960*/  MUFU.RCP R76, R76 ;  /* 0x0000004c004c7308 */ /* 0x000e260000001000 */
[----:B---3--:R-:W-:Y:S01]  /*4970*/  FMUL.FTZ R0, R49, R74 ;  /* 0x0000004a31007220 */ /* 0x008fe20000410000 */
[----:B------:R-:W-:Y:S01]  /*4980*/  STS.128 [R4+0x20], R40 ;  /* 0x0000202804007388 */ /* 0x000fe20000000c00 */
[----:B------:R-:W-:Y:S01]  /*4990*/  IMAD R5, R29, R67, R3 ;  /* 0x000000431d057224 */ /* 0x000fe200078e0203 */
[----:B----4-:R-:W-:Y:S01]  /*49a0*/  LEA R3, P0, R2, R68, 0x2 ;  /* 0x0000004402037211 */ /* 0x010fe200078010ff */
[----:B------:R-:W-:-:S03]  /*49b0*/  FMUL.FTZ R57, R0, R45 ;  /* 0x0000002d00397220 */ /* 0x000fc60000410000 */
[----:B------:R-:W-:Y:S01]  /*49c0*/  LEA.HI.X R5, R2, R69, R5, 0x2, P0 ;  /* 0x0000004502057211 */ /* 0x000fe200000f1405 */
[----:B-1----:R-:W-:Y:S01]  /*49d0*/  FMUL.FTZ R7, R50, R75 ;  /* 0x0000004b32077220 */ /* 0x002fe20000410000 */
[----:B------:R-:W-:-:S03]  /*49e0*/  IADD3 R2, P0, PT, R80, R3, RZ ;  /* 0x0000000350027210 */ /* 0x000fc60007f1e0ff */
[----:B------:R-:W-:Y:S01]  /*49f0*/  FMUL.FTZ R58, R7, R46 ;  /* 0x0000002e073a7220 */ /* 0x000fe20000410000 */
[----:B------:R-:W-:Y:S02]  /*4a00*/  IADD3.X R3, PT, PT, R81, R5, RZ, P0, !PT ;  /* 0x0000000551037210 */ /* 0x000fe400007fe4ff */
[----:B------:R-:W-:Y:S01]  /*4a10*/  ISETP.GE.AND P0, PT, R21, UR5, PT ;  /* 0x0000000515007c0c */ /* 0x000fe2000bf06270 */
[----:B0-----:R-:W-:-:S04]  /*4a20*/  FMUL.FTZ R48, R51, R76 ;  /* 0x0000004c33307220 */ /* 0x001fc80000410000 */
        /* <DEDUP_REMOVED lines=13> */
.L_x_3759:
        /* <DEDUP_REMOVED lines=16> */
.L_x_5055:


//--------------------- .text._Z25selective_scan_fwd_kernelI32Selective_Scan_fwd_kernel_traitsILi32ELi16ELi1ELb0ELb0ELb0ELb0EffEEv13SSMParamsBase --------------------------
	.section	.text._Z25selective_scan_fwd_kernelI32Selective_Scan_fwd_kernel_traitsILi32ELi16ELi1ELb0ELb0ELb0ELb0EffEEv13SSMParamsBase,"ax",@progbits
	.align	128
        .global         _Z25selective_scan_fwd_kernelI32Selective_Scan_fwd_kernel_traitsILi32ELi16ELi1ELb0ELb0ELb0ELb0EffEEv13SSMParamsBase
        .type           _Z25selective_scan_fwd_kernelI32Selective_Scan_fwd_kernel_traitsILi32ELi16ELi1ELb0ELb0ELb0ELb0EffEEv13SSMParamsBase,@function
        .size           _Z25selective_scan_fwd_kernelI32Selective_Scan_fwd_kernel_traitsILi32ELi16ELi1ELb0ELb0ELb0ELb0EffEEv13SSMParamsBase,(.L_x_5056 - _Z25selective_scan_fwd_kernelI32Selective_Scan_fwd_kernel_traitsILi32ELi16ELi1ELb0ELb0ELb0ELb0EffEEv13SSMParamsBase)
        .other          _Z25selective_scan_fwd_kernelI32Selective_Scan_fwd_kernel_traitsILi32ELi16ELi1ELb0ELb0ELb0ELb0EffEEv13SSMParamsBase,@"STO_CUDA_ENTRY STV_DEFAULT"
_Z25selective_scan_fwd_kernelI32Selective_Scan_fwd_kernel_traitsILi32ELi16ELi1ELb0ELb0ELb0ELb0EffEEv13SSMParamsBase:
.text._Z25selective_scan_fwd_kernelI32Selective_Scan_fwd_kernel_traitsILi32ELi16ELi1ELb0ELb0ELb0ELb0EffEEv13SSMParamsBase:
        /* <DEDUP_REMOVED lines=29> */
[----:B--2---:R-:W-:Y:S01]  /*01d0*/  IMAD.U32 R2, RZ, RZ, UR4 ;  /* 0x00000004ff027e24 */ /* 0x004fe2000f8e00ff */
[----:B------:R-:W-:-:S02]  /*01e0*/  MOV R3, UR5 ;  /* 0x0000000500037c02 */ /* 0x000fc40008000f00 */
[----:B0-----:R-:W-:Y:S01]  /*01f0*/  MOV R4, UR6 ;  /* 0x0000000600047c02 */ /* 0x001fe20008000f00 */
[----:B------:R-:W-:Y:S01]  /*0200*/  IMAD.U32 R5, RZ, RZ, UR7 ;  /* 0x00000007ff057e24 */ /* 0x000fe2000f8e00ff */
[----:B------:R-:W-:Y:S06]  /*0210*/  @!P0 EXIT ;  /* 0x000000000000894d */ /* 0x000fec0003800000 */
[----:B------:R-:W0:Y:S01]  /*0220*/  S2R R19, SR_TID.X ;  /* 0x0000000000137919 */ /* 0x000e220000002100 */
[----:B------:R-:W2:Y:S01]  /*0230*/  LDC.64 R12, c[0x0][0x428] ;  /* 0x00010a00ff0c7b82 */ /* 0x000ea20000000a00 */
[----:B------:R-:W-:Y:S01]  /*0240*/  MOV R5, UR8 ;  /* 0x0000000800057c02 */ /* 0x000fe20008000f00 */
[----:B------:R-:W3:Y:S01]  /*0250*/  LDCU.64 UR6, c[0x0][0x3b8] ;  /* 0x00007700ff0677ac */ /* 0x000ee20008000a00 */
[----:B------:R-:W-:Y:S01]  /*0260*/  MOV R3, UR9 ;  /* 0x0000000900037c02 */ /* 0x000fe20008000f00 */
[C---:B------:R-:W-:Y:S01]  /*0270*/  IMAD.WIDE.U32 R4, R17.reuse, UR14, R4 ;  /* 0x0000000e11047c25 */ /* 0x040fe2000f8e0004 */
[----:B------:R-:W0:Y:S03]  /*0280*/  LDCU.64 UR8, c[0x0][0x3d8] ;  /* 0x00007b00ff0877ac */ /* 0x000e260008000a00 */
[----:B------:R-:W0:Y:S01]  /*0290*/  LDC.64 R20, c[0x0][0x3a0] ;  /* 0x0000e800ff147b82 */ /* 0x000e220000000a00 */
[C---:B------:R-:W-:Y:S01]  /*02a0*/  IMAD.WIDE.U32 R2, R17.reuse, UR10, R2 ;  /* 0x0000000a11027c25 */ /* 0x040fe2000f8e0002 */
[----:B-1----:R-:W-:Y:S01]  /*02b0*/  LEA R44, P1, R4, R8, 0x2 ;  /* 0x00000008042c7211 */ /* 0x002fe200078210ff */
[----:B------:R-:W1:Y:S02]  /*02c0*/  LDCU UR4, c[0x0][0x38c] ;  /* 0x00007180ff0477ac */ /* 0x000e640008000800 */
[----:B------:R-:W-:Y:S01]  /*02d0*/  IMAD R62, R17, UR15, R5 ;  /* 0x0000000f113e7c24 */ /* 0x000fe2000f8e0205 */
[----:B------:R-:W-:-:S02]  /*02e0*/  LEA R45, P0, R2, R6, 0x2 ;  /* 0x00000006022d7211 */ /* 0x000fc400078010ff */
[----:B------:R-:W0:Y:S01]  /*02f0*/  LDC.64 R26, c[0x0][0x420] ;  /* 0x00010800ff1a7b82 */ /* 0x000e220000000a00 */
[----:B------:R-:W-:Y:S01]  /*0300*/  IMAD R63, R17, UR11, R3 ;  /* 0x0000000b113f7c24 */ /* 0x000fe2000f8e0203 */
[----:B------:R-:W-:Y:S01]  /*0310*/  LEA.HI.X R62, R4, R9, R62, 0x2, P1 ;  /* 0x00000009043e7211 */ /* 0x000fe200008f143e */
[----:B----4-:R-:W-:-:S03]  /*0320*/  IMAD R3, R10, UR18, R17 ;  /* 0x000000120a037c24 */ /* 0x010fc6000f8e0211 */
[----:B------:R-:W-:Y:S02]  /*0330*/  LEA.HI.X R63, R2, R7, R63, 0x2, P0 ;  /* 0x00000007023f7211 */ /* 0x000fe400000f143f */
[----:B------:R-:W4:Y:S01]  /*0340*/  LDC.64 R30, c[0x0][0x448] ;  /* 0x00011200ff1e7b82 */ /* 0x000f220000000a00 */
[----:B--2---:R-:W-:-:S04]  /*0350*/  IMAD.WIDE.U32 R10, R17, R12, RZ ;  /* 0x0000000c110a7225 */ /* 0x004fc800078e00ff */
[C---:B------:R-:W-:Y:S01]  /*0360*/  IMAD R11, R17.reuse, R13, R11 ;  /* 0x0000000d110b7224 */ /* 0x040fe200078e020b */
[----:B-1----:R-:W-:Y:S01]  /*0370*/  UISETP.LT.AND UP0, UPT, UR4, 0x1, UPT ;  /* 0x000000010400788c */ /* 0x002fe2000bf01270 */
[----:B---3--:R-:W-:Y:S01]  /*0380*/  IMAD.WIDE.U32 R12, R17, UR6, RZ ;  /* 0x00000006110c7c25 */ /* 0x008fe2000f8e00ff */
[----:B------:R-:W1:Y:S01]  /*0390*/  LDC.64 R32, c[0x0][0x450] ;  /* 0x00011400ff207b82 */ /* 0x000e620000000a00 */
[----:B0-----:R-:W-:Y:S02]  /*03a0*/  SHF.L.U32 R29, R19, 0x4, RZ ;  /* 0x00000004131d7819 */ /* 0x001fe400000006ff */
[----:B------:R-:W-:Y:S02]  /*03b0*/  IMAD.WIDE.U32 R14, R17, R20, RZ ;  /* 0x00000014110e7225 */ /* 0x000fe400078e00ff */
[----:B------:R-:W-:Y:S02]  /*03c0*/  IADD3 R43, PT, PT, R29, 0x1, RZ ;  /* 0x000000011d2b7810 */ /* 0x000fe40007ffe0ff */
[----:B------:R-:W-:Y:S01]  /*03d0*/  IMAD R28, R3, R28, RZ ;  /* 0x0000001c031c7224 */ /* 0x000fe200078e02ff */
[----:B------:R-:W0:Y:S01]  /*03e0*/  LDC.64 R34, c[0x0][0x440] ;  /* 0x00011000ff227b82 */ /* 0x000e220000000a00 */
[----:B------:R-:W-:Y:S01]  /*03f0*/  IMAD.WIDE.U32 R24, R17, UR8, RZ ;  /* 0x0000000811187c25 */ /* 0x000fe2000f8e00ff */
[----:B------:R-:W-:-:S02]  /*0400*/  IADD3 R41, PT, PT, R29, 0x3, RZ ;  /* 0x000000031d297810 */ /* 0x000fc40007ffe0ff */
[C---:B------:R-:W-:Y:S01]  /*0410*/  IADD3 R40, PT, PT, R29.reuse, 0x4, RZ ;  /* 0x000000041d287810 */ /* 0x040fe20007ffe0ff */
[----:B------:R-:W-:Y:S01]  /*0420*/  IMAD.WIDE.U32 R2, R26, UR18, R10 ;  /* 0x000000121a027c25 */ /* 0x000fe2000f8e000a */
[----:B------:R-:W-:Y:S02]  /*0430*/  LOP3.LUT R10, R29, 0x3e00, RZ, 0xc0, !PT ;  /* 0x00003e001d0a7812 */ /* 0x000fe400078ec0ff */
[----:B------:R-:W2:Y:S01]  /*0440*/  LDC.64 R4, c[0x0][0x3a8] ;  /* 0x0000ea00ff047b82 */ /* 0x000ea20000000a00 */
[C---:B------:R-:W-:Y:S01]  /*0450*/  IMAD R23, R17.reuse, UR7, R13 ;  /* 0x0000000711177c24 */ /* 0x040fe2000f8e020d */
[----:B----4-:R-:W-:Y:S01]  /*0460*/  LEA R20, P0, R12, R30, 0x2 ;  /* 0x0000001e0c147211 */ /* 0x010fe200078010ff */
[C---:B------:R-:W-:Y:S01]  /*0470*/  IMAD R13, R17.reuse, R21, R15 ;  /* 0x00000015110d7224 */ /* 0x040fe200078e020f */
[----:B------:R-:W-:Y:S01]  /*0480*/  LOP3.LUT R65, R10, 0x1f, R19, 0xf8, !PT ;  /* 0x0000001f0a417812 */ /* 0x000fe200078ef813 */
[----:B------:R-:W-:Y:S01]  /*0490*/  IMAD R17, R17, UR9, R25 ;  /* 0x0000000911117c24 */ /* 0x000fe2000f8e0219 */
[----:B------:R-:W-:Y:S01]  /*04a0*/  LEA.HI.X R23, R12, R31, R23, 0x2, P0 ;  /* 0x0000001f0c177211 */ /* 0x000fe200000f1417 */
[----:B------:R-:W-:Y:S01]  /*04b0*/  IMAD R28, R28, UR4, RZ ;  /* 0x000000041c1c7c24 */ /* 0x000fe2000f8e02ff */
[----:B------:R-:W3:Y:S01]  /*04c0*/  LDC.64 R8, c[0x0][0x3c0] ;  /* 0x0000f000ff087b82 */ /* 0x000ee20000000a00 */
[C---:B-1----:R-:W-:Y:S01]  /*04d0*/  LEA R21, P1, R24.reuse, R32, 0x2 ;  /* 0x0000002018157211 */ /* 0x042fe200078210ff */
[----:B------:R-:W-:Y:S01]  /*04e0*/  IMAD R26, R27, UR18, R3 ;  /* 0x000000121b1a7c24 */ /* 0x000fe2000f8e0203 */
[----:B------:R-:W-:Y:S01]  /*04f0*/  USEL UR4, UR4, 0x1, !UP0 ;  /* 0x0000000104047887 */ /* 0x000fe2000c000000 */
[----:B------:R-:W-:Y:S01]  /*0500*/  IMAD.MOV.U32 R27, RZ, RZ, RZ ;  /* 0x000000ffff1b7224 */ /* 0x000fe200078e00ff */
[----:B------:R-:W-:Y:S01]  /*0510*/  LEA.HI.X R24, R24, R33, R17, 0x2, P1 ;  /* 0x0000002118187211 */ /* 0x000fe200008f1411 */
[C---:B------:R-:W-:Y:S01]  /*0520*/  VIADD R42, R29.reuse, 0x2 ;  /* 0x000000021d2a7836 */ /* 0x040fe20000000000 */
[C---:B------:R-:W-:Y:S01]  /*0530*/  IADD3 R38, PT, PT, R29.reuse, 0x6, RZ ;  /* 0x000000061d267810 */ /* 0x040fe20007ffe0ff */
[----:B------:R-:W1:Y:S01]  /*0540*/  LDC.64 R6, c[0x0][0x3e0] ;  /* 0x0000f800ff067b82 */ /* 0x000e620000000a00 */
[C---:B0-----:R-:W-:Y:S01]  /*0550*/  LEA R22, P2, R14.reuse, R34, 0x2 ;  /* 0x000000220e167211 */ /* 0x041fe200078410ff */
[C---:B------:R-:W-:Y:S01]  /*0560*/  VIADD R39, R29.reuse, 0x5 ;  /* 0x000000051d277836 */ /* 0x040fe20000000000 */
[C---:B------:R-:W-:Y:S01]  /*0570*/  IADD3 R37, PT, PT, R29.reuse, 0x7, RZ ;  /* 0x000000071d257810 */ /* 0x040fe20007ffe0ff */
[C---:B------:R-:W-:Y:S01]  /*0580*/  VIADD R36, R29.reuse, 0x8 ;  /* 0x000000081d247836 */ /* 0x040fe20000000000 */
[----:B------:R-:W-:Y:S01]  /*0590*/  LEA.HI.X R25, R14, R35, R13, 0x2, P2 ;  /* 0x000000230e197211 */ /* 0x000fe200010f140d */
[C---:B------:R-:W-:Y:S01]  /*05a0*/  VIADD R33, R29.reuse, 0xb ;  /* 0x0000000b1d217836 */ /* 0x040fe20000000000 */
[C---:B------:R-:W-:Y:S01]  /*05b0*/  IADD3 R35, PT, PT, R29.reuse, 0x9, RZ ;  /* 0x000000091d237810 */ /* 0x040fe20007ffe0ff */
[C---:B------:R-:W-:Y:S01]  /*05c0*/  VIADD R30, R29.reuse, 0xe ;  /* 0x0000000e1d1e7836 */ /* 0x040fe20000000000 */
[----:B--2---:R-:W-:Y:S01]  /*05d0*/  SHF.L.U64.HI R46, R4, 0x2, R5 ;  /* 0x00000002042e7819 */ /* 0x004fe20000010205 */
[----:B------:R-:W0:Y:S01]  /*05e0*/  LDCU.U8 UR9, c[0x0][0x39e] ;  /* 0x000073c0ff0977ac */ /* 0x000e220008000000 */
[----:B------:R-:W-:-:S02]  /*05f0*/  IADD3 R34, PT, PT, R29, 0xa, RZ ;  /* 0x0000000a1d227810 */ /* 0x000fc40007ffe0ff */
[C---:B------:R-:W-:Y:S01]  /*0600*/  IADD3 R32, PT, PT, R29.reuse, 0xc, RZ ;  /* 0x0000000c1d207810 */ /* 0x040fe20007ffe0ff */
[----:B------:R-:W-:Y:S01]  /*0610*/  UIADD3 UR7, UPT, UPT, -UR4, URZ, URZ ;  /* 0x000000ff04077290 */ /* 0x000fe2000fffe1ff */
[C---:B------:R-:W-:Y:S02]  /*0620*/  IADD3 R31, PT, PT, R29.reuse, 0xd, RZ ;  /* 0x0000000d1d1f7810 */ /* 0x040fe40007ffe0ff */
[----:B---3--:R-:W-:Y:S02]  /*0630*/  SHF.L.U64.HI R9, R8, 0x2, R9 ;  /* 0x0000000208097819 */ /* 0x008fe40000010209 */
[----:B------:R-:W-:Y:S02]  /*0640*/  IADD3 R5, PT, PT, R29, 0xf, RZ ;  /* 0x0000000f1d057810 */ /* 0x000fe40007ffe0ff */
[C---:B------:R-:W-:Y:S02]  /*0650*/  LOP3.LUT R61, R65.reuse, 0x20, RZ, 0xfc, !PT ;  /* 0x00000020413d7812 */ /* 0x040fe400078efcff */
[----:B------:R-:W-:-:S02]  /*0660*/  LOP3.LUT R60, R65, 0x40, RZ, 0xfc, !PT ;  /* 0x00000040413c7812 */ /* 0x000fc400078efcff */
[----:B-1----:R-:W-:Y:S02]  /*0670*/  SHF.L.U64.HI R7, R6, 0x2, R7 ;  /* 0x0000000206077819 */ /* 0x002fe40000010207 */
        /* <DEDUP_REMOVED lines=12> */
[----:B0-----:R-:W-:-:S07]  /*0740*/  LOP3.LUT R47, R65, 0x1e0, RZ, 0xfc, !PT ;  /* 0x000001e0412f7812 */ /* 0x001fce00078efcff */
.L_x_3796:
[----:B0-----:R-:W0:Y:S01]  /*0750*/  LDCU UR4, c[0x0][0x388] ;  /* 0x00007100ff0477ac */ /* 0x001e220008000800 */
[----:B------:R-:W-:Y:S01]  /*0760*/  SHF.L.U32 R10, R65, 0x2, RZ ;  /* 0x00000002410a7819 */ /* 0x000fe200000006ff */
[----:B------:R-:W-:Y:S01]  /*0770*/  IMAD.SHL.U32 R66, R27, 0x200, RZ ;  /* 0x000002001b427824 */ /* 0x000fe200078e00ff */
[----:B------:R-:W-:Y:S02]  /*0780*/  CS2R R14, SRZ ;  /* 0x00000000000e7805 */ /* 0x000fe4000001ff00 */
[----:B------:R-:W-:Y:S02]  /*0790*/  CS2R R80, SRZ ;  /* 0x0000000000507805 */ /* 0x000fe4000001ff00 */
[C---:B------:R-:W-:Y:S01]  /*07a0*/  IADD3 R12, P1, PT, R10.reuse, R45, RZ ;  /* 0x0000002d0a0c7210 */ /* 0x040fe20007f3e0ff */
[----:B------:R-:W-:Y:S01]  /*07b0*/  HFMA2 R75, -RZ, RZ, 0, 0 ;  /* 0x00000000ff4b7431 */ /* 0x000fe200000001ff */
[----:B------:R-:W-:Y:S02]  /*07c0*/  IADD3 R10, P0, PT, R10, R44, RZ ;  /* 0x0000002c0a0a7210 */ /* 0x000fe40007f1e0ff */
[----:B------:R-:W-:-:S02]  /*07d0*/  CS2R R16, SRZ ;  /* 0x0000000000107805 */ /* 0x000fc4000001ff00 */
[----:B------:R-:W-:Y:S02]  /*07e0*/  IADD3.X R13, PT, PT, RZ, R63, RZ, P1, !PT ;  /* 0x0000003fff0d7210 */ /* 0x000fe40000ffe4ff */
[----:B------:R-:W-:Y:S02]  /*07f0*/  CS2R R76, SRZ ;  /* 0x00000000004c7805 */ /* 0x000fe4000001ff00 */
[----:B------:R-:W-:Y:S01]  /*0800*/  CS2R R82, SRZ ;  /* 0x0000000000527805 */ /* 0x000fe2000001ff00 */
[----:B------:R-:W-:Y:S01]  /*0810*/  IMAD.X R11, RZ, RZ, R62, P0 ;  /* 0x000000ffff0b7224 */ /* 0x000fe200000e063e */
[----:B------:R-:W-:Y:S02]  /*0820*/  CS2R R84, SRZ ;  /* 0x0000000000547805 */ /* 0x000fe4000001ff00 */
[----:B------:R-:W-:Y:S02]  /*0830*/  CS2R R86, SRZ ;  /* 0x0000000000567805 */ /* 0x000fe4000001ff00 */
[----:B------:R-:W-:-:S02]  /*0840*/  MOV R88, RZ ;  /* 0x000000ff00587202 */ /* 0x000fc40000000f00 */
        /* <DEDUP_REMOVED lines=11> */
[----:B------:R-:W3:Y:S04]  /*0900*/  @!P1 LDG.E R14, desc[UR16][R12.64+0x80] ;  /* 0x000080100c0e9981 */ /* 0x000ee8000c1e1900 */
[----:B------:R-:W4:Y:S04]  /*0910*/  @!P6 LDG.E R17, desc[UR16][R12.64+0x100] ;  /* 0x000100100c11e981 */ /* 0x000f28000c1e1900 */
[----:B------:R-:W4:Y:S04]  /*0920*/  @!P5 LDG.E R16, desc[UR16][R12.64+0x180] ;  /* 0x000180100c10d981 */ /* 0x000f28000c1e1900 */
[----:B------:R-:W4:Y:S01]  /*0930*/  @!P0 LDG.E R80, desc[UR16][R12.64+0x380] ;  /* 0x000380100c508981 */ /* 0x000f22000c1e1900 */
[----:B------:R-:W-:-:S02]  /*0940*/  ISETP.GE.AND P0, PT, R54, R64, PT ;  /* 0x000000403600720c */ /* 0x000fc40003f06270 */
[-C--:B------:R-:W-:Y:S01]  /*0950*/  ISETP.GE.AND P1, PT, R52, R64.reuse, PT ;  /* 0x000000403400720c */ /* 0x080fe20003f26270 */
[----:B------:R-:W4:Y:S04]  /*0960*/  @!P4 LDG.E R75, desc[UR16][R12.64+0x200] ;  /* 0x000200100c4bc981 */ /* 0x000f28000c1e1900 */
        /* <DEDUP_REMOVED lines=8> */
[-C--:B------:R-:W-:Y:S01]  /*09f0*/  ISETP.GE.AND P5, PT, R48, R64.reuse, PT ;  /* 0x000000403000720c */ /* 0x080fe20003fa6270 */
[----:B------:R-:W4:Y:S01]  /*0a00*/  @!P2 LDG.E R84, desc[UR16][R12.64+0x580] ;  /* 0x000580100c54a981 */ /* 0x000f22000c1e1900 */
[----:B------:R-:W-:-:S05]  /*0a10*/  ISETP.GE.AND P6, PT, R47, R64, PT ;  /* 0x000000402f00720c */ /* 0x000fca0003fc6270 */
        /* <DEDUP_REMOVED lines=9> */
[C---:B-1----:R-:W-:Y:S01]  /*0ab0*/  IADD3 R70, PT, PT, R67.reuse, 0x20, RZ ;  /* 0x0000002043467810 */ /* 0x042fe20007ffe0ff */
[C---:B------:R-:W-:Y:S01]  /*0ac0*/  VIADD R12, R67.reuse, 0x40 ;  /* 0x00000040430c7836 */ /* 0x040fe20000000000 */
[CC--:B------:R-:W-:Y:S02]  /*0ad0*/  LEA.HI.SX32 R68, R67.reuse, R67.reuse, 0x1b ;  /* 0x0000004343447211 */ /* 0x0c0fe400078fdaff */
[-C--:B------:R-:W-:Y:S02]  /*0ae0*/  LEA.HI.SX32 R69, R70, R67.reuse, 0x1b ;  /* 0x0000004346457211 */ /* 0x080fe400078fdaff */
[C---:B------:R-:W-:Y:S02]  /*0af0*/  IADD3 R70, PT, PT, R67.reuse, 0x60, RZ ;  /* 0x0000006043467810 */ /* 0x040fe40007ffe0ff */
[C---:B------:R-:W-:Y:S02]  /*0b00*/  IADD3 R72, PT, PT, R67.reuse, 0x80, RZ ;  /* 0x0000008043487810 */ /* 0x040fe40007ffe0ff */
[----:B------:R-:W-:Y:S01]  /*0b10*/  LEA.HI.SX32 R12, R12, R67, 0x1b ;  /* 0x000000430c0c7211 */ /* 0x000fe200078fdaff */
[----:B------:R-:W-:Y:S01]  /*0b20*/  VIADD R74, R67, 0xa0 ;  /* 0x000000a0434a7836 */ /* 0x000fe20000000000 */
[----:B------:R-:W-:-:S02]  /*0b30*/  LEA R68, R68, UR4, 0x2 ;  /* 0x0000000444447c11 */ /* 0x000fc4000f8e10ff */
[-C--:B------:R-:W-:Y:S02]  /*0b40*/  LEA.HI.SX32 R71, R70, R67.reuse, 0x1b ;  /* 0x0000004346477211 */ /* 0x080fe400078fdaff */
[----:B------:R-:W-:Y:S02]  /*0b50*/  LEA R69, R69, UR4, 0x2 ;  /* 0x0000000445457c11 */ /* 0x000fe4000f8e10ff */
[----:B------:R-:W-:Y:S02]  /*0b60*/  LEA.HI.SX32 R72, R72, R67, 0x1b ;  /* 0x0000004348487211 */ /* 0x000fe400078fdaff */
[C---:B------:R-:W-:Y:S02]  /*0b70*/  IADD3 R78, PT, PT, R67.reuse, 0xc0, RZ ;  /* 0x000000c0434e7810 */ /* 0x040fe40007ffe0ff */
[----:B------:R-:W-:Y:S02]  /*0b80*/  LEA R70, R12, UR4, 0x2 ;  /* 0x000000040c467c11 */ /* 0x000fe4000f8e10ff */
[----:B------:R-:W-:-:S02]  /*0b90*/  IADD3 R12, PT, PT, R67, 0xe0, RZ ;  /* 0x000000e0430c7810 */ /* 0x000fc40007ffe0ff */
[----:B------:R-:W-:Y:S02]  /*0ba0*/  LEA R71, R71, UR4, 0x2 ;  /* 0x0000000447477c11 */ /* 0x000fe4000f8e10ff */
[-C--:B------:R-:W-:Y:S02]  /*0bb0*/  LEA.HI.SX32 R73, R74, R67.reuse, 0x1b ;  /* 0x000000434a497211 */ /* 0x080fe400078fdaff */
[----:B------:R-:W-:Y:S02]  /*0bc0*/  LEA R72, R72, UR4, 0x2 ;  /* 0x0000000448487c11 */ /* 0x000fe4000f8e10ff */
[-C--:B------:R-:W-:Y:S02]  /*0bd0*/  LEA.HI.SX32 R74, R78, R67.reuse, 0x1b ;  /* 0x000000434e4a7211 */ /* 0x080fe400078fdaff */
[----:B------:R-:W-:Y:S02]  /*0be0*/  LEA.HI.SX32 R12, R12, R67, 0x1b ;  /* 0x000000430c0c7211 */ /* 0x000fe400078fdaff */
[C---:B------:R-:W-:Y:S01]  /*0bf0*/  IADD3 R78, PT, PT, R67.reuse, 0x120, RZ ;  /* 0x00000120434e7810 */ /* 0x040fe20007ffe0ff */
[----:B------:R-:W-:Y:S01]  /*0c00*/  VIADD R92, R67, 0x160 ;  /* 0x00000160435c7836 */ /* 0x000fe20000000000 */
[----:B------:R-:W-:-:S02]  /*0c10*/  LEA R73, R73, UR4, 0x2 ;  /* 0x0000000449497c11 */ /* 0x000fc4000f8e10ff */
[----:B------:R-:W-:Y:S02]  /*0c20*/  IADD3 R90, PT, PT, R67, 0x140, RZ ;  /* 0x00000140435a7810 */ /* 0x000fe40007ffe0ff */
[----:B------:R-:W-:Y:S02]  /*0c30*/  LEA R74, R74, UR4, 0x2 ;  /* 0x000000044a4a7c11 */ /* 0x000fe4000f8e10ff */
[-C--:B------:R-:W-:Y:S02]  /*0c40*/  LEA.HI.SX32 R78, R78, R67.reuse, 0x1b ;  /* 0x000000434e4e7211 */ /* 0x080fe400078fdaff */
[-C--:B------:R-:W-:Y:S02]  /*0c50*/  LEA.HI.SX32 R90, R90, R67.reuse, 0x1b ;  /* 0x000000435a5a7211 */ /* 0x080fe400078fdaff */
[----:B------:R-:W-:-:S04]  /*0c60*/  LEA.HI.SX32 R79, R92, R67, 0x1b ;  /* 0x000000435c4f7211 */ /* 0x000fc800078fdaff */
[----:B------:R-:W-:Y:S02]  /*0c70*/  LEA R79, R79, UR4, 0x2 ;  /* 0x000000044f4f7c11 */ /* 0x000fe4000f8e10ff */
[----:B------:R-:W-:Y:S02]  /*0c80*/  P2R R96, PR, RZ, 0x1 ;  /* 0x00000001ff607803 */ /* 0x000fe40000000000 */
[-C--:B------:R-:W-:Y:S01]  /*0c90*/  ISETP.GE.AND P0, PT, R65, R64.reuse, PT ;  /* 0x000000404100720c */ /* 0x080fe20003f06270 */
[----:B------:R-:W-:Y:S01]  /*0ca0*/  HFMA2 R111, -RZ, RZ, 0, 0 ;  /* 0x00000000ff6f7431 */ /* 0x000fe200000001ff */
[----:B------:R-:W-:Y:S02]  /*0cb0*/  P2R R94, PR, RZ, 0x2 ;  /* 0x00000002ff5e7803 */ /* 0x000fe40000000000 */
[----:B------:R-:W-:Y:S02]  /*0cc0*/  ISETP.GE.AND P1, PT, R61, R64, PT ;  /* 0x000000403d00720c */ /* 0x000fe40003f26270 */
[----:B------:R-:W-:Y:S01]  /*0cd0*/  MOV R113, RZ ;  /* 0x000000ff00717202 */ /* 0x000fe20000000f00 */
[----:B------:R-:W-:-:S02]  /*0ce0*/  IMAD.MOV.U32 R115, RZ, RZ, RZ ;  /* 0x000000ffff737224 */ /* 0x000fc400078e00ff */
[----:B------:R-:W-:Y:S01]  /*0cf0*/  HFMA2 R117, -RZ, RZ, 0, 0 ;  /* 0x00000000ff757431 */ /* 0x000fe200000001ff */
[----:B------:R-:W-:Y:S01]  /*0d00*/  MOV R92, RZ ;  /* 0x000000ff005c7202 */ /* 0x000fe20000000f00 */
[----:B------:R-:W-:Y:S02]  /*0d10*/  HFMA2 R98, -RZ, RZ, 0, 0 ;  /* 0x00000000ff627431 */ /* 0x000fe400000001ff */
[----:B------:R-:W-:Y:S01]  /*0d20*/  IMAD.MOV.U32 R119, RZ, RZ, RZ ;  /* 0x000000ffff777224 */ /* 0x000fe200078e00ff */
[----:B------:R-:W-:Y:S01]  /*0d30*/  MOV R121, RZ ;  /* 0x000000ff00797202 */ /* 0x000fe20000000f00 */
[----:B--2---:R-:W-:Y:S04]  /*0d40*/  STS [R68], R15 ;  /* 0x0000000f44007388 */ /* 0x004fe80000000800 */
[----:B---3--:R0:W-:Y:S04]  /*0d50*/  STS [R69+0x80], R14 ;  /* 0x0000800e45007388 */ /* 0x0081e80000000800 */
[----:B----4-:R-:W-:Y:S04]  /*0d60*/  STS [R70+0x100], R17 ;  /* 0x0001001146007388 */ /* 0x010fe80000000800 */
[----:B------:R1:W-:Y:S01]  /*0d70*/  STS [R71+0x180], R16 ;  /* 0x0001801047007388 */ /* 0x0003e20000000800 */
[----:B0-----:R-:W-:-:S03]  /*0d80*/  VIADD R14, R67, 0x100 ;  /* 0x00000100430e7836 */ /* 0x001fc60000000000 */
[----:B------:R0:W-:Y:S02]  /*0d90*/  STS [R72+0x200], R75 ;  /* 0x0002004b48007388 */ /* 0x0001e40000000800 */
[-C--:B------:R-:W-:Y:S02]  /*0da0*/  LEA.HI.SX32 R14, R14, R67.reuse, 0x1b ;  /* 0x000000430e0e7211 */ /* 0x080fe400078fdaff */
[C---:B-1----:R-:W-:Y:S02]  /*0db0*/  IADD3 R16, PT, PT, R67.reuse, 0x1c0, RZ ;  /* 0x000001c043107810 */ /* 0x042fe40007ffe0ff */
[----:B0-----:R-:W-:Y:S02]  /*0dc0*/  LEA R75, R12, UR4, 0x2 ;  /* 0x000000040c4b7c11 */ /* 0x001fe4000f8e10ff */
[----:B------:R-:W-:Y:S01]  /*0dd0*/  IADD3 R12, PT, PT, R67, 0x180, RZ ;  /* 0x00000180430c7810 */ /* 0x000fe20007ffe0ff */
[----:B------:R0:W-:Y:S03]  /*0de0*/  STS [R73+0x280], R76 ;  /* 0x0002804c49007388 */ /* 0x0001e60000000800 */
[----:B------:R-:W-:Y:S01]  /*0df0*/  LEA.HI.SX32 R12, R12, R67, 0x1b ;  /* 0x000000430c0c7211 */ /* 0x000fe200078fdaff */
[----:B------:R1:W-:Y:S01]  /*0e00*/  STS [R74+0x300], R77 ;  /* 0x0003004d4a007388 */ /* 0x0003e20000000800 */
[----:B0-----:R-:W-:-:S02]  /*0e10*/  LEA R76, R14, UR4, 0x2 ;  /* 0x000000040e4c7c11 */ /* 0x001fc4000f8e10ff */
[C---:B------:R-:W-:Y:S02]  /*0e20*/  IADD3 R14, PT, PT, R67.reuse, 0x1a0, RZ ;  /* 0x000001a0430e7810 */ /* 0x040fe40007ffe0ff */
[----:B-1----:R-:W-:Y:S02]  /*0e30*/  LEA R77, R78, UR4, 0x2 ;  /* 0x000000044e4d7c11 */ /* 0x002fe4000f8e10ff */
[----:B------:R-:W-:Y:S01]  /*0e40*/  LEA R78, R90, UR4, 0x2 ;  /* 0x000000045a4e7c11 */ /* 0x000fe2000f8e10ff */
[----:B------:R-:W-:Y:S01]  /*0e50*/  VIADD R90, R67, 0x1e0 ;  /* 0x000001e0435a7836 */ /* 0x000fe20000000000 */
[----:B------:R0:W-:Y:S01]  /*0e60*/  STS [R75+0x380], R80 ;  /* 0x000380504b007388 */ /* 0x0001e20000000800 */
[-C--:B------:R-:W-:Y:S02]  /*0e70*/  LEA.HI.SX32 R14, R14, R67.reuse, 0x1b ;  /* 0x000000430e0e7211 */ /* 0x080fe400078fdaff */
[-C--:B------:R-:W-:Y:S01]  /*0e80*/  LEA.HI.SX32 R16, R16, R67.reuse, 0x1b ;  /* 0x0000004310107211 */ /* 0x080fe200078fdaff */
[----:B------:R1:W-:Y:S01]  /*0e90*/  STS [R76+0x400], R81 ;  /* 0x000400514c007388 */ /* 0x0003e20000000800 */
[----:B------:R-:W-:-:S03]  /*0ea0*/  LEA.HI.SX32 R90, R90, R67, 0x1b ;  /* 0x000000435a5a7211 */ /* 0x000fc600078fdaff */
[----:B------:R2:W-:Y:S01]  /*0eb0*/  STS [R77+0x480], R82 ;  /* 0x000480524d007388 */ /* 0x0005e20000000800 */
[----:B0-----:R-:W-:Y:S02]  /*0ec0*/  LEA R80, R12, UR4, 0x2 ;  /* 0x000000040c507c11 */ /* 0x001fe4000f8e10ff */
[----:B------:R-:W-:Y:S01]  /*0ed0*/  SHF.L.U32 R12, R67, 0x4, RZ ;  /* 0x00000004430c7819 */ /* 0x000fe200000006ff */
[----:B------:R0:W-:Y:S01]  /*0ee0*/  STS [R78+0x500], R83 ;  /* 0x000500534e007388 */ /* 0x0001e20000000800 */
[----:B-1----:R-:W-:-:S03]  /*0ef0*/  LEA R81, R14, UR4, 0x2 ;  /* 0x000000040e517c11 */ /* 0x002fc6000f8e10ff */
[----:B------:R1:W-:Y:S01]  /*0f00*/  STS [R79+0x580], R84 ;  /* 0x000580544f007388 */ /* 0x0003e20000000800 */
[----:B--2---:R-:W-:-:S03]  /*0f10*/  LEA R82, R16, UR4, 0x2 ;  /* 0x0000000410527c11 */ /* 0x004fc6000f8e10ff */
[----:B------:R2:W-:Y:S01]  /*0f20*/  STS [R80+0x600], R85 ;  /* 0x0006005550007388 */ /* 0x0005e20000000800 */
[----:B0-----:R-:W-:Y:S02]  /*0f30*/  LEA R83, R90, UR4, 0x2 ;  /* 0x000000045a537c11 */ /* 0x001fe4000f8e10ff */
[----:B-1----:R-:W-:Y:S01]  /*0f40*/  LEA.HI.SX32 R84, R12, R12, 0x1b ;  /* 0x0000000c0c547211 */ /* 0x002fe200078fdaff */
[----:B------:R-:W-:Y:S03]  /*0f50*/  STS [R81+0x680], R86 ;  /* 0x0006805651007388 */ /* 0x000fe60000000800 */
        /* <DEDUP_REMOVED lines=21> */
[----:B--2---:R-:W-:Y:S01]  /*10b0*/  IMAD.MOV.U32 R85, RZ, RZ, RZ ;  /* 0x000000ffff557224 */ /* 0x004fe200078e00ff */
[----:B------:R-:W-:-:S04]  /*10c0*/  MOV R16, RZ ;  /* 0x000000ff00107202 */ /* 0x000fc80000000f00 */
[----:B------:R-:W2:Y:S01]  /*10d0*/  @!P0 LDG.E R111, desc[UR16][R10.64] ;  /* 0x000000100a6f8981 */ /* 0x000ea2000c1e1900 */
[----:B------:R-:W-:-:S03]  /*10e0*/  ISETP.GE.AND P0, PT, R60, R64, PT ;  /* 0x000000403c00720c */ /* 0x000fc60003f06270 */
[----:B------:R-:W3:Y:S01]  /*10f0*/  @!P1 LDG.E R16, desc[UR16][R10.64+0x80] ;  /* 0x000080100a109981 */ /* 0x000ee2000c1e1900 */
[----:B------:R-:W-:Y:S02]  /*1100*/  ISETP.GE.AND P1, PT, R59, R64, PT ;  /* 0x000000403b00720c */ /* 0x000fe40003f26270 */
[----:B0-----:R-:W-:Y:S01]  /*1110*/  CS2R R86, SRZ ;  /* 0x0000000000567805 */ /* 0x001fe2000001ff00 */
[----:B-1----:R-:W-:Y:S01]  /*1120*/  HFMA2 R88, -RZ, RZ, 0, 0 ;  /* 0x00000000ff587431 */ /* 0x002fe200000001ff */
[----:B------:R-:W4:Y:S01]  /*1130*/  @!P3 LDG.E R119, desc[UR16][R10.64+0x600] ;  /* 0x000600100a77b981 */ /* 0x000f22000c1e1900 */
[----:B------:R-:W-:-:S03]  /*1140*/  HFMA2 R90, -RZ, RZ, 0, 0 ;  /* 0x00000000ff5a7431 */ /* 0x000fc600000001ff */
[----:B------:R-:W4:Y:S04]  /*1150*/  @!P5 LDG.E R121, desc[UR16][R10.64+0x700] ;  /* 0x000700100a79d981 */ /* 0x000f28000c1e1900 */
[----:B------:R-:W4:Y:S01]  /*1160*/  @!P0 LDG.E R85, desc[UR16][R10.64+0x100] ;  /* 0x000100100a558981 */ /* 0x000f22000c1e1900 */
[----:B------:R-:W-:-:S03]  /*1170*/  ISETP.GE.AND P0, PT, R58, R64, PT ;  /* 0x000000403a00720c */ /* 0x000fc60003f06270 */
[----:B------:R-:W4:Y:S01]  /*1180*/  @!P1 LDG.E R86, desc[UR16][R10.64+0x180] ;  /* 0x000180100a569981 */ /* 0x000f22000c1e1900 */
[----:B------:R-:W-:-:S03]  /*1190*/  ISETP.GE.AND P1, PT, R57, R64, PT ;  /* 0x000000403900720c */ /* 0x000fc60003f26270 */
[----:B------:R-:W4:Y:S06]  /*11a0*/  @!P6 LDG.E R98, desc[UR16][R10.64+0x780] ;  /* 0x000780100a62e981 */ /* 0x000f2c000c1e1900 */
        /* <DEDUP_REMOVED lines=15> */
[----:B------:R0:W4:Y:S02]  /*12a0*/  @!P0 LDG.E R92, desc[UR16][R10.64+0x480] ;  /* 0x000480100a5c8981 */ /* 0x000124000c1e1900 */
[----:B0-----:R-:W0:Y:S01]  /*12b0*/  LDC R10, c[0x0][0x38c] ;  /* 0x0000e300ff0a7b82 */ /* 0x001e220000000800 */
[----:B------:R-:W-:Y:S01]  /*12c0*/  BSSY.RECONVERGENT B0, `(.L_x_3760) ;  /* 0x0000050000007945 */ /* 0x000fe20003800200 */
        /* <DEDUP_REMOVED lines=24> */
[----:B------:R0:W0:Y:S04]  /*1450*/  LDS R129, [R84+0x1c] ;  /* 0x00001c0054817984 */ /* 0x0000280000000800 */
[----:B------:R0:W0:Y:S04]  /*1460*/  LDS R121, [R84+0x20] ;  /* 0x0000200054797984 */ /* 0x0000280000000800 */
[----:B------:R0:W0:Y:S04]  /*1470*/  LDS R131, [R84+0x24] ;  /* 0x0000240054837984 */ /* 0x0000280000000800 */
[----:B------:R0:W0:Y:S04]  /*1480*/  LDS R133, [R84+0x28] ;  /* 0x0000280054857984 */ /* 0x0000280000000800 */
[----:B------:R0:W0:Y:S04]  /*1490*/  LDS R135, [R84+0x2c] ;  /* 0x00002c0054877984 */ /* 0x0000280000000800 */
[----:B------:R0:W0:Y:S04]  /*14a0*/  LDS R115, [R84+0x30] ;  /* 0x0000300054737984 */ /* 0x0000280000000800 */
[----:B------:R0:W0:Y:S04]  /*14b0*/  LDS R113, [R84+0x34] ;  /* 0x0000340054717984 */ /* 0x0000280000000800 */
[----:B------:R0:W0:Y:S04]  /*14c0*/  LDS R111, [R84+0x38] ;  /* 0x00003800546f7984 */ /* 0x0000280000000800 */
[----:B------:R0:W0:Y:S01]  /*14d0*/  LDS R11, [R84+0x3c] ;  /* 0x00003c00540b7984 */ /* 0x0000220000000800 */
[----:B-1---5:R-:W-:-:S05]  /*14e0*/  FADD.FTZ R88, R85, R18 ;  /* 0x0000001255587221 */ /* 0x022fca0000010000 */
[----:B------:R-:W-:-:S04]  /*14f0*/  FSETP.GTU.FTZ.AND P0, PT, R88, 20, PT ;  /* 0x41a000005800780b */ /* 0x000fc80003f1c000 */
[----:B------:R-:W-:Y:S01]  /*1500*/  ISETP.EQ.OR P0, PT, RZ, UR9, P0 ;  /* 0x00000009ff007c0c */ /* 0x000fe20008702670 */
[--C-:B--2---:R-:W-:Y:S01]  /*1510*/  FADD.FTZ R90, R87, R18.reuse ;  /* 0x00000012575a7221 */ /* 0x104fe20000010000 */
[--C-:B---3--:R-:W-:Y:S01]  /*1520*/  FADD.FTZ R92, R123, R18.reuse ;  /* 0x000000127b5c7221 */ /* 0x108fe20000010000 */
[--C-:B----4-:R-:W-:Y:S01]  /*1530*/  FADD.FTZ R94, R125, R18.reuse ;  /* 0x000000127d5e7221 */ /* 0x110fe20000010000 */
[--C-:B0-----:R-:W-:Y:S01]  /*1540*/  FADD.FTZ R85, R117, R18.reuse ;  /* 0x0000001275557221 */ /* 0x101fe20000010000 */
        /* <DEDUP_REMOVED lines=39> */
.L_x_3761:
[----:B------:R-:W-:Y:S05]  /*17c0*/  BSYNC.RECONVERGENT B0 ;  /* 0x0000000000007941 */ /* 0x000fea0003800200 */
.L_x_3760:
[----:B------:R-:W-:Y:S01]  /*17d0*/  BSSY.RECONVERGENT B0, `(.L_x_3762) ;  /* 0x0000022000007945 */ /* 0x000fe20003800200 */
[----:B------:R-:W-:Y:S01]  /*17e0*/  FSETP.GTU.FTZ.AND P0, PT, R87, 20, PT ;  /* 0x41a000005700780b */ /* 0x000fe20003f1c000 */
[----:B------:R-:W-:Y:S02]  /*17f0*/  FADD.FTZ R96, R129, R18 ;  /* 0x0000001281607221 */ /* 0x000fe40000010000 */
[----:B------:R-:W-:Y:S10]  /*1800*/  @P1 BRA `(.L_x_3763) ;  /* 0x0000000000781947 */ /* 0x000ff40003800000 */
[----:B------:R-:W-:Y:S01]  /*1810*/  FMUL.FTZ R90, R90, 1.4426950216293334961 ;  /* 0x3fb8aa3b5a5a7820 */ /* 0x000fe20000410000 */
[----:B------:R-:W-:Y:S01]  /*1820*/  MOV R117, 0x3e800000 ;  /* 0x3e80000000757802 */ /* 0x000fe20000000f00 */
[----:B------:R-:W-:Y:S02]  /*1830*/  IMAD.MOV.U32 R123, RZ, RZ, 0x3d39bf78 ;  /* 0x3d39bf78ff7b7424 */ /* 0x000fe400078e00ff */
        /* <DEDUP_REMOVED lines=27> */
.L_x_3763:
[----:B------:R-:W-:Y:S05]  /*19f0*/  BSYNC.RECONVERGENT B0 ;  /* 0x0000000000007941 */ /* 0x000fea0003800200 */
.L_x_3762:
        /* <DEDUP_REMOVED lines=36> */
.L_x_3765:
[----:B------:R-:W-:Y:S05]  /*1c40*/  BSYNC.RECONVERGENT B0 ;  /* 0x0000000000007941 */ /* 0x000fea0003800200 */
.L_x_3764:
        /* <DEDUP_REMOVED lines=34> */
.L_x_3767:
[----:B------:R-:W-:Y:S05]  /*1e70*/  BSYNC.RECONVERGENT B0 ;  /* 0x0000000000007941 */ /* 0x000fea0003800200 */
.L_x_3766:
        /* <DEDUP_REMOVED lines=36> */
.L_x_3769:
[----:B------:R-:W-:Y:S05]  /*20c0*/  BSYNC.RECONVERGENT B0 ;  /* 0x0000000000007941 */ /* 0x000fea0003800200 */
.L_x_3768:
        /* <DEDUP_REMOVED lines=34> */
.L_x_3771:
[----:B------:R-:W-:Y:S05]  /*22f0*/  BSYNC.RECONVERGENT B0 ;  /* 0x0000000000007941 */ /* 0x000fea0003800200 */
.L_x_3770:
        /* <DEDUP_REMOVED lines=36> */
.L_x_3773:
[----:B------:R-:W-:Y:S05]  /*2540*/  BSYNC.RECONVERGENT B0 ;  /* 0x0000000000007941 */ /* 0x000fea0003800200 */
.L_x_3772:
        /* <DEDUP_REMOVED lines=34> */
.L_x_3775:
[----:B------:R-:W-:Y:S05]  /*2770*/  BSYNC.RECONVERGENT B0 ;  /* 0x0000000000007941 */ /* 0x000fea0003800200 */
.L_x_3774:
        /* <DEDUP_REMOVED lines=36> */
.L_x_3777:
[----:B------:R-:W-:Y:S05]  /*29c0*/  BSYNC.RECONVERGENT B0 ;  /* 0x0000000000007941 */ /* 0x000fea0003800200 */
.L_x_3776:
        /* <DEDUP_REMOVED lines=34> */
.L_x_3779:
[----:B------:R-:W-:Y:S05]  /*2bf0*/  BSYNC.RECONVERGENT B0 ;  /* 0x0000000000007941 */ /* 0x000fea0003800200 */
.L_x_3778:
        /* <DEDUP_REMOVED lines=39> */
.L_x_3781:
[----:B------:R-:W-:Y:S05]  /*2e70*/  BSYNC.RECONVERGENT B0 ;  /* 0x0000000000007941 */ /* 0x000fea0003800200 */
.L_x_3780:
        /* <DEDUP_REMOVED lines=32> */
.L_x_3783:
[----:B------:R-:W-:Y:S05]  /*3080*/  BSYNC.RECONVERGENT B0 ;  /* 0x0000000000007941 */ /* 0x000fea0003800200 */
.L_x_3782:
        /* <DEDUP_REMOVED lines=32> */
.L_x_3785:
[----:B------:R-:W-:Y:S05]  /*3290*/  BSYNC.RECONVERGENT B0 ;  /* 0x0000000000007941 */ /* 0x000fea0003800200 */
.L_x_3784:
        /* <DEDUP_REMOVED lines=32> */
.L_x_3787:
[----:B------:R-:W-:Y:S05]  /*34a0*/  BSYNC.RECONVERGENT B0 ;  /* 0x0000000000007941 */ /* 0x000fea0003800200 */
.L_x_3786:
        /* <DEDUP_REMOVED lines=32> */
.L_x_3789:
[----:B------:R-:W-:Y:S05]  /*36b0*/  BSYNC.RECONVERGENT B0 ;  /* 0x0000000000007941 */ /* 0x000fea0003800200 */
.L_x_3788:
        /* <DEDUP_REMOVED lines=32> */
.L_x_3791:
[----:B------:R-:W-:Y:S05]  /*38c0*/  BSYNC.RECONVERGENT B0 ;  /* 0x0000000000007941 */ /* 0x000fea0003800200 */
.L_x_3790:
        /* <DEDUP_REMOVED lines=19> */
[----:B------:R-:W-:Y:S02]  /*3a00*/  IMAD R143, R27, R10, RZ ;  /* 0x0000000a1b8f7224 */ /* 0x000fe400078e02ff */
[----:B------:R-:W-:Y:S01]  /*3a10*/  FMUL.FTZ R109, R109, R88 ;  /* 0x000000586d6d7220 */ /* 0x000fe20000410000 */
        /* <DEDUP_REMOVED lines=16> */
[----:B------:R-:W-:Y:S01]  /*3b20*/  IMAD.MOV.U32 R145, RZ, RZ, R22 ;  /* 0x000000ffff917224 */ /* 0x000fe200078e0016 */
[----:B------:R-:W-:Y:S01]  /*3b30*/  MOV R124, R25 ;  /* 0x00000019007c7202 */ /* 0x000fe20000000f00 */
[----:B------:R-:W-:Y:S01]  /*3b40*/  IMAD.MOV.U32 R149, RZ, RZ, R20 ;  /* 0x000000ffff957224 */ /* 0x000fe200078e0014 */
[----:B------:R-:W-:Y:S01]  /*3b50*/  MOV R147, R21 ;  /* 0x0000001500937202 */ /* 0x000fe20000000f00 */
[----:B------:R-:W-:Y:S01]  /*3b60*/  UIADD3 UR5, UPT, UPT, UR4, 0x870, URZ ;  /* 0x0000087004057890 */ /* 0x000fe2000fffe0ff */
[----:B------:R-:W-:Y:S01]  /*3b70*/  MOV R126, R24 ;  /* 0x00000018007e7202 */ /* 0x000fe20000000f00 */
[----:B------:R-:W-:Y:S01]  /*3b80*/  UMOV UR6, UR7 ;  /* 0x0000000700067c82 */ /* 0x000fe20008000000 */
[----:B------:R-:W-:-:S09]  /*3b90*/  MOV R128, R23 ;  /* 0x0000001700807202 */ /* 0x000fd20000000f00 */
.L_x_3795:
[----:B------:R-:W-:Y:S02]  /*3ba0*/  MOV R12, R145 ;  /* 0x00000091000c7202 */ /* 0x000fe40000000f00 */
[----:B------:R-:W-:-:S05]  /*3bb0*/  MOV R13, R124 ;  /* 0x0000007c000d7202 */ /* 0x000fca0000000f00 */
[----:B------:R-:W2:Y:S01]  /*3bc0*/  LDG.E R12, desc[UR16][R12.64] ;  /* 0x000000100c0c7981 */ /* 0x000ea2000c1e1900 */
[-C--:B------:R-:W-:Y:S02]  /*3bd0*/  ISETP.GE.U32.AND P2, PT, R29, R64.reuse, PT ;  /* 0x000000401d00720c */ /* 0x080fe40003f46070 */
[-C--:B------:R-:W-:Y:S02]  /*3be0*/  ISETP.GE.U32.AND P3, PT, R43, R64.reuse, PT ;  /* 0x000000402b00720c */ /* 0x080fe40003f66070 */
[-C--:B------:R-:W-:Y:S02]  /*3bf0*/  ISETP.GE.U32.AND P4, PT, R42, R64.reuse, PT ;  /* 0x000000402a00720c */ /* 0x080fe40003f86070 */
[----:B------:R-:W-:Y:S02]  /*3c00*/  FSEL R159, R109, RZ, !P2 ;  /* 0x000000ff6d9f7208 */ /* 0x000fe40005000000 */
[----:B------:R-:W-:Y:S02]  /*3c10*/  FSEL R146, R107, RZ, !P3 ;  /* 0x000000ff6b927208 */ /* 0x000fe40005800000 */
[----:B------:R-:W-:-:S02]  /*3c20*/  ISETP.GE.U32.AND P5, PT, R41, R64, PT ;  /* 0x000000402900720c */ /* 0x000fc40003fa6070 */
[----:B------:R-:W-:Y:S02]  /*3c30*/  FSEL R163, R105, RZ, !P4 ;  /* 0x000000ff69a37208 */ /* 0x000fe40006000000 */
[-C--:B------:R-:W-:Y:S02]  /*3c40*/  ISETP.GE.U32.AND P6, PT, R40, R64.reuse, PT ;  /* 0x000000402800720c */ /* 0x080fe40003fc6070 */
[----:B------:R-:W-:Y:S02]  /*3c50*/  FSEL R150, R103, RZ, !P5 ;  /* 0x000000ff67967208 */ /* 0x000fe40006800000 */
[-C--:B------:R-:W-:Y:S02]  /*3c60*/  ISETP.GE.U32.AND P0, PT, R39, R64.reuse, PT ;  /* 0x000000402700720c */ /* 0x080fe40003f06070 */
[----:B------:R-:W-:Y:S02]  /*3c70*/  FSEL R167, R114, RZ, !P6 ;  /* 0x000000ff72a77208 */ /* 0x000fe40007000000 */
[----:B------:R-:W-:-:S02]  /*3c80*/  ISETP.GE.U32.AND P1, PT, R38, R64, PT ;  /* 0x000000402600720c */ /* 0x000fc40003f26070 */
[----:B------:R-:W-:Y:S02]  /*3c90*/  FSEL R169, R101, RZ, !P0 ;  /* 0x000000ff65a97208 */ /* 0x000fe40004000000 */
[----:B------:R-:W-:Y:S01]  /*3ca0*/  FSEL R171, R116, RZ, !P1 ;  /* 0x000000ff74ab7208 */ /* 0x000fe20004800000 */
[----:B------:R-:W1:Y:S01]  /*3cb0*/  S2UR UR8, SR_CgaCtaId ;  /* 0x00000000000879c3 */ /* 0x000e620000008800 */
[----:B------:R-:W-:Y:S01]  /*3cc0*/  UMOV UR4, 0x400 ;  /* 0x0000040000047882 */ /* 0x000fe20000000000 */
[----:B0-2---:R-:W-:-:S04]  /*3cd0*/  FMUL.FTZ R15, R12, 1.4426950216293334961 ;  /* 0x3fb8aa3b0c0f7820 */ /* 0x005fc80000410000 */
[C---:B------:R-:W-:Y:S01]  /*3ce0*/  FMUL.FTZ R16, R15.reuse, R90 ;  /* 0x0000005a0f107220 */ /* 0x040fe20000410000 */
[C---:B------:R-:W-:Y:S01]  /*3cf0*/  FMUL.FTZ R17, R15.reuse, R92 ;  /* 0x0000005c0f117220 */ /* 0x040fe20000410000 */
[C---:B------:R-:W-:Y:S01]  /*3d00*/  FMUL.FTZ R132, R15.reuse, R94 ;  /* 0x0000005e0f847220 */ /* 0x040fe20000410000 */
[C---:B------:R-:W-:Y:S01]  /*3d10*/  FMUL.FTZ R134, R15.reuse, R85 ;  /* 0x000000550f867220 */ /* 0x040fe20000410000 */
[C---:B------:R-:W-:Y:S01]  /*3d20*/  FMUL.FTZ R12, R15.reuse, R86 ;  /* 0x000000560f0c7220 */ /* 0x040fe20000410000 */
[C---:B------:R-:W-:Y:S01]  /*3d30*/  FMUL.FTZ R13, R15.reuse, R87 ;  /* 0x000000570f0d7220 */ /* 0x040fe20000410000 */
[----:B------:R-:W2:Y:S01]  /*3d40*/  MUFU.EX2 R16, R16 ;  /* 0x0000001000107308 */ /* 0x000ea20000000800 */
[----:B------:R-:W-:-:S07]  /*3d50*/  FMUL.FTZ R14, R15, R88 ;  /* 0x000000580f0e7220 */ /* 0x000fce0000410000 */
[----:B------:R-:W3:Y:S08]  /*3d60*/  MUFU.EX2 R17, R17 ;  /* 0x0000001100117308 */ /* 0x000ef00000000800 */
[----:B------:R-:W4:Y:S01]  /*3d70*/  MUFU.EX2 R132, R132 ;  /* 0x0000008400847308 */ /* 0x000f220000000800 */
[----:B--2---:R-:W-:Y:S01]  /*3d80*/  FSEL R161, R16, 1, !P3 ;  /* 0x3f80000010a17808 */ /* 0x004fe20005800000 */
[----:B------:R-:W-:-:S06]  /*3d90*/  FMUL.FTZ R140, R15, R96 ;  /* 0x000000600f8c7220 */ /* 0x000fcc0000410000 */
[----:B------:R-:W2:Y:S08]  /*3da0*/  MUFU.EX2 R134, R134 ;  /* 0x0000008600867308 */ /* 0x000eb00000000800 */
[----:B------:R5:W-:Y:S08]  /*3db0*/  MUFU.EX2 R136, R12 ;  /* 0x0000000c00887308 */ /* 0x000bf00000000800 */
[----:B------:R0:W-:Y:S01]  /*3dc0*/  MUFU.EX2 R138, R13 ;  /* 0x0000000d008a7308 */ /* 0x0001e20000000800 */
[----:B-----5:R-:W-:Y:S01]  /*3dd0*/  IMAD.MOV.U32 R12, RZ, RZ, R149 ;  /* 0x000000ffff0c7224 */ /* 0x020fe200078e0095 */
[----:B---3--:R-:W-:-:S06]  /*3de0*/  FSEL R148, R17, 1, !P4 ;  /* 0x3f80000011947808 */ /* 0x008fcc0006000000 */
[----:B------:R-:W3:Y:S01]  /*3df0*/  MUFU.EX2 R14, R14 ;  /* 0x0000000e000e7308 */ /* 0x000ee20000000800 */
[----:B0-----:R-:W-:Y:S01]  /*3e00*/  MOV R13, R128 ;  /* 0x00000080000d7202 */ /* 0x001fe20000000f00 */
[----:B------:R-:W-:Y:S01]  /*3e10*/  FMUL.FTZ R142, R15, R98 ;  /* 0x000000620f8e7220 */ /* 0x000fe20000410000 */
[----:B------:R-:W-:-:S03]  /*3e20*/  FFMA.FTZ R16, R159, R161, R146 ;  /* 0x000000a19f107223 */ /* 0x000fc60000010092 */
[----:B------:R0:W5:Y:S01]  /*3e30*/  LDG.E R130, desc[UR16][R12.64] ;  /* 0x000000100c827981 */ /* 0x000162000c1e1900 */
[----:B----4-:R-:W-:Y:S01]  /*3e40*/  FSEL R165, R132, 1, !P5 ;  /* 0x3f80000084a57808 */ /* 0x010fe20006800000 */
[----:B------:R-:W4:Y:S01]  /*3e50*/  MUFU.EX2 R140, R140 ;  /* 0x0000008c008c7308 */ /* 0x000f220000000800 */
[----:B------:R-:W-:Y:S01]  /*3e60*/  FFMA.FTZ R17, R148, R16, R163 ;  /* 0x0000001094117223 */ /* 0x000fe200000100a3 */
[----:B0-----:R-:W-:Y:S02]  /*3e70*/  MOV R12, R147 ;  /* 0x00000093000c7202 */ /* 0x001fe40000000f00 */
[----:B------:R-:W-:-:S04]  /*3e80*/  MOV R13, R126 ;  /* 0x0000007e000d7202 */ /* 0x000fc80000000f00 */
[----:B------:R-:W0:Y:S01]  /*3e90*/  MUFU.EX2 R142, R142 ;  /* 0x0000008e008e7308 */ /* 0x000e220000000800 */
[----:B------:R1:W5:Y:S01]  /*3ea0*/  LDG.E R151, desc[UR16][R12.64] ;  /* 0x000000100c977981 */ /* 0x000362000c1e1900 */
[----:B--2---:R-:W-:Y:S01]  /*3eb0*/  FSEL R152, R134, 1, !P6 ;  /* 0x3f80000086987808 */ /* 0x004fe20007000000 */
[----:B------:R-:W-:Y:S01]  /*3ec0*/  FFMA.FTZ R132, R165, R17, R150 ;  /* 0x00000011a5847223 */ /* 0x000fe20000010096 */
[----:B---3--:R-:W-:Y:S01]  /*3ed0*/  FSEL R144, R14, 1, !P2 ;  /* 0x3f8000000e907808 */ /* 0x008fe20005000000 */
[----:B------:R-:W-:Y:S01]  /*3ee0*/  FMUL.FTZ R14, R15, R104 ;  /* 0x000000680f0e7220 */ /* 0x000fe20000410000 */
[----:B------:R-:W-:Y:S01]  /*3ef0*/  FSEL R154, R136, 1, !P0 ;  /* 0x3f800000889a7808 */ /* 0x000fe20004000000 */
[----:B------:R-:W-:Y:S01]  /*3f00*/  FFMA.FTZ R132, R152, R132, R167 ;  /* 0x0000008498847223 */ /* 0x000fe200000100a7 */
[----:B------:R-:W-:Y:S01]  /*3f10*/  ISETP.GE.U32.AND P2, PT, R37, R64, PT ;  /* 0x000000402500720c */ /* 0x000fe20003f46070 */
[C---:B------:R-:W-:Y:S01]  /*3f20*/  FMUL.FTZ R16, R15.reuse, R106 ;  /* 0x0000006a0f107220 */ /* 0x040fe20000410000 */
[----:B------:R-:W-:Y:S01]  /*3f30*/  FSEL R138, R138, 1, !P1 ;  /* 0x3f8000008a8a7808 */ /* 0x000fe20004800000 */
[C---:B-1----:R-:W-:Y:S01]  /*3f40*/  FMUL.FTZ R12, R15.reuse, R100 ;  /* 0x000000640f0c7220 */ /* 0x042fe20000410000 */
[----:B------:R-:W-:Y:S01]  /*3f50*/  FMUL.FTZ R13, R15, R102 ;  /* 0x000000660f0d7220 */ /* 0x000fe20000410000 */
[----:B------:R-:W-:Y:S01]  /*3f60*/  FFMA.FTZ R132, R154, R132, R169 ;  /* 0x000000849a847223 */ /* 0x000fe200000100a9 */
[----:B------:R-:W-:Y:S01]  /*3f70*/  MUFU.EX2 R14, R14 ;  /* 0x0000000e000e7308 */ /* 0x000fe20000000800 */
[----:B------:R-:W-:Y:S01]  /*3f80*/  ISETP.GE.U32.AND P3, PT, R36, R64, PT ;  /* 0x000000402400720c */ /* 0x000fe20003f66070 */
[----:B------:R-:W-:Y:S01]  /*3f90*/  FMUL.FTZ R134, R144, R161 ;  /* 0x000000a190867220 */ /* 0x000fe20000410000 */
[----:B------:R-:W-:Y:S01]  /*3fa0*/  FSEL R173, R99, RZ, !P2 ;  /* 0x000000ff63ad7208 */ /* 0x000fe20005000000 */
[----:B------:R-:W-:Y:S01]  /*3fb0*/  FMUL.FTZ R17, R15, R108 ;  /* 0x0000006c0f117220 */ /* 0x000fe20000410000 */
[----:B----4-:R-:W-:Y:S01]  /*3fc0*/  FSEL R140, R140, 1, !P2 ;  /* 0x3f8000008c8c7808 */ /* 0x010fe20005000000 */
[----:B------:R-:W-:Y:S01]  /*3fd0*/  FFMA.FTZ R136, R138, R132, R171 ;  /* 0x000000848a887223 */ /* 0x000fe200000100ab */
[----:B------:R-:W-:Y:S01]  /*3fe0*/  ISETP.GE.U32.AND P4, PT, R35, R64, PT ;  /* 0x000000402300720c */ /* 0x000fe20003f86070 */
[----:B------:R-:W1:Y:S01]  /*3ff0*/  MUFU.EX2 R12, R12 ;  /* 0x0000000c000c7308 */ /* 0x000e620000000800 */
[----:B------:R-:W-:Y:S01]  /*4000*/  FSEL R175, R97, RZ, !P3 ;  /* 0x000000ff61af7208 */ /* 0x000fe20005800000 */
[----:B------:R-:W-:Y:S01]  /*4010*/  FMUL.FTZ R134, R148, R134 ;  /* 0x0000008694867220 */ /* 0x000fe20000410000 */
[----:B0-----:R-:W-:Y:S01]  /*4020*/  FSEL R142, R142, 1, !P3 ;  /* 0x3f8000008e8e7808 */ /* 0x001fe20005800000 */
[----:B------:R-:W-:Y:S01]  /*4030*/  FMUL.FTZ R132, R15, R110 ;  /* 0x0000006e0f847220 */ /* 0x000fe20000410000 */
[----:B------:R-:W-:Y:S01]  /*4040*/  FFMA.FTZ R136, R140, R136, R173 ;  /* 0x000000888c887223 */ /* 0x000fe200000100ad */
[----:B------:R-:W-:Y:S01]  /*4050*/  ISETP.GE.U32.AND P5, PT, R34, R64, PT ;  /* 0x000000402200720c */ /* 0x000fe20003fa6070 */
[----:B------:R-:W-:Y:S01]  /*4060*/  FMUL.FTZ R134, R165, R134 ;  /* 0x00000086a5867220 */ /* 0x000fe20000410000 */
[----:B------:R-:W0:Y:S01]  /*4070*/  MUFU.EX2 R13, R13 ;  /* 0x0000000d000d7308 */ /* 0x000e220000000800 */
[----:B------:R-:W-:Y:S01]  /*4080*/  FSEL R177, R95, RZ, !P4 ;  /* 0x000000ff5fb17208 */ /* 0x000fe20006000000 */
[----:B------:R-:W-:Y:S01]  /*4090*/  FFMA.FTZ R136, R142, R136, R175 ;  /* 0x000000888e887223 */ /* 0x000fe200000100af */
[----:B------:R-:W-:Y:S01]  /*40a0*/  FMUL.FTZ R15, R15, R112 ;  /* 0x000000700f0f7220 */ /* 0x000fe20000410000 */
[----:B------:R-:W-:Y:S01]  /*40b0*/  ISETP.GE.U32.AND P6, PT, R33, R64, PT ;  /* 0x000000402100720c */ /* 0x000fe20003fc6070 */
[----:B------:R-:W-:Y:S01]  /*40c0*/  FMUL.FTZ R134, R152, R134 ;  /* 0x0000008698867220 */ /* 0x000fe20000410000 */
[----:B------:R-:W-:Y:S01]  /*40d0*/  FSEL R179, R93, RZ, !P5 ;  /* 0x000000ff5db37208 */ /* 0x000fe20006800000 */
[----:B------:R-:W-:Y:S01]  /*40e0*/  ULEA UR4, UR8, UR4, 0x18 ;  /* 0x0000000408047291 */ /* 0x000fe2000f8ec0ff */
[----:B------:R-:W2:Y:S01]  /*40f0*/  MUFU.EX2 R16, R16 ;  /* 0x0000001000107308 */ /* 0x000ea20000000800 */
[----:B-1----:R-:W-:Y:S01]  /*4100*/  FSEL R156, R12, 1, !P4 ;  /* 0x3f8000000c9c7808 */ /* 0x002fe20006000000 */
[----:B------:R-:W-:Y:S01]  /*4110*/  FMUL.FTZ R134, R154, R134 ;  /* 0x000000869a867220 */ /* 0x000fe20000410000 */
[----:B------:R-:W-:Y:S01]  /*4120*/  ISETP.GE.U32.AND P0, PT, R32, R64, PT ;  /* 0x000000402000720c */ /* 0x000fe20003f06070 */
[----:B------:R-:W-:Y:S01]  /*4130*/  BSSY.RECONVERGENT B0, `(.L_x_3793) ;  /* 0x000006c000007945 */ /* 0x000fe20003800200 */
[----:B------:R-:W-:Y:S01]  /*4140*/  FSEL R181, R91, RZ, !P6 ;  /* 0x000000ff5bb57208 */ /* 0x000fe20007000000 */
[----:B------:R-:W-:Y:S01]  /*4150*/  FFMA.FTZ R136, R156, R136, R177 ;  /* 0x000000889c887223 */ /* 0x000fe200000100b1 */
[----:B------:R-:W-:Y:S01]  /*4160*/  FSEL R160, R14, 1, !P6 ;  /* 0x3f8000000ea07808 */ /* 0x000fe20007000000 */
[----:B------:R-:W1:Y:S01]  /*4170*/  MUFU.EX2 R17, R17 ;  /* 0x0000001100117308 */ /* 0x000e620000000800 */
[----:B0-----:R-:W-:Y:S01]  /*4180*/  FSEL R158, R13, 1, !P5 ;  /* 0x3f8000000d9e7808 */ /* 0x001fe20006800000 */
[----:B------:R-:W-:Y:S01]  /*4190*/  FMUL.FTZ R134, R138, R134 ;  /* 0x000000868a867220 */ /* 0x000fe20000410000 */
[----:B------:R-:W-:-:S02]  /*41a0*/  ISETP.GE.U32.AND P1, PT, R31, R64, PT ;  /* 0x000000401f00720c */ /* 0x000fc40003f26070 */
[----:B------:R-:W-:Y:S01]  /*41b0*/  FSEL R183, R89, RZ, !P0 ;  /* 0x000000ff59b77208 */ /* 0x000fe20004000000 */
[----:B------:R-:W-:Y:S01]  /*41c0*/  FFMA.FTZ R136, R158, R136, R179 ;  /* 0x000000889e887223 */ /* 0x000fe200000100b3 */
[----:B------:R-:W-:Y:S01]  /*41d0*/  ISETP.GE.U32.AND P2, PT, R30, R64, PT ;  /* 0x000000401e00720c */ /* 0x000fe20003f46070 */
[----:B------:R-:W0:Y:S01]  /*41e0*/  MUFU.EX2 R132, R132 ;  /* 0x0000008400847308 */ /* 0x000e220000000800 */
[----:B--2---:R-:W-:Y:S01]  /*41f0*/  FSEL R162, R16, 1, !P0 ;  /* 0x3f80000010a27808 */ /* 0x004fe20004000000 */
[----:B------:R-:W-:Y:S01]  /*4200*/  FFMA.FTZ R136, R160, R136, R181 ;  /* 0x00000088a0887223 */ /* 0x000fe200000100b5 */
[----:B------:R-:W-:Y:S01]  /*4210*/  FSEL R185, R118, RZ, !P1 ;  /* 0x000000ff76b97208 */ /* 0x000fe20004800000 */
[----:B------:R-:W-:Y:S01]  /*4220*/  FMUL.FTZ R134, R140, R134 ;  /* 0x000000868c867220 */ /* 0x000fe20000410000 */
[----:B------:R-:W-:Y:S01]  /*4230*/  ISETP.GE.U32.AND P3, PT, R5, R64, PT ;  /* 0x000000400500720c */ /* 0x000fe20003f66070 */
[----:B------:R-:W-:Y:S01]  /*4240*/  FFMA.FTZ R136, R162, R136, R183 ;  /* 0x00000088a2887223 */ /* 0x000fe200000100b7 */
[----:B------:R-:W-:Y:S01]  /*4250*/  FSEL R187, R120, RZ, !P2 ;  /* 0x000000ff78bb7208 */ /* 0x000fe20005000000 */
[----:B------:R-:W2:Y:S01]  /*4260*/  MUFU.EX2 R15, R15 ;  /* 0x0000000f000f7308 */ /* 0x000ea20000000800 */
[----:B-1----:R-:W-:Y:S01]  /*4270*/  FSEL R164, R17, 1, !P1 ;  /* 0x3f80000011a47808 */ /* 0x002fe20004800000 */
[----:B------:R-:W-:Y:S01]  /*4280*/  FMUL.FTZ R134, R142, R134 ;  /* 0x000000868e867220 */ /* 0x000fe20000410000 */
[----:B------:R-:W-:-:S02]  /*4290*/  FSEL R189, R122, RZ, !P3 ;  /* 0x000000ff7abd7208 */ /* 0x000fc40005800000 */
[C---:B------:R-:W-:Y:S01]  /*42a0*/  ISETP.GE.AND P0, PT, R67.reuse, 0x1, PT ;  /* 0x000000014300780c */ /* 0x040fe20003f06270 */
[----:B------:R-:W-:Y:S01]  /*42b0*/  FFMA.FTZ R136, R164, R136, R185 ;  /* 0x00000088a4887223 */ /* 0x000fe200000100b9 */
[----:B------:R-:W-:Y:S01]  /*42c0*/  FMUL.FTZ R134, R156, R134 ;  /* 0x000000869c867220 */ /* 0x000fe20000410000 */
[----:B------:R-:W-:Y:S02]  /*42d0*/  ISETP.GE.AND P1, PT, R67, 0x8, PT ;  /* 0x000000084300780c */ /* 0x000fe40003f26270 */
[----:B0-----:R-:W-:Y:S01]  /*42e0*/  FSEL R166, R132, 1, !P2 ;  /* 0x3f80000084a67808 */ /* 0x001fe20005000000 */
[----:B------:R-:W-:Y:S01]  /*42f0*/  FMUL.FTZ R134, R158, R134 ;  /* 0x000000869e867220 */ /* 0x000fe20000410000 */
[----:B------:R-:W-:-:S03]  /*4300*/  ISETP.NE.AND P2, PT, R19, RZ, PT ;  /* 0x000000ff1300720c */ /* 0x000fc60003f45270 */
[----:B------:R-:W-:Y:S01]  /*4310*/  FFMA.FTZ R136, R166, R136, R187 ;  /* 0x00000088a6887223 */ /* 0x000fe200000100bb */
[----:B------:R-:W-:Y:S01]  /*4320*/  FMUL.FTZ R134, R160, R134 ;  /* 0x00000086a0867220 */ /* 0x000fe20000410000 */
[----:B--2---:R-:W-:-:S03]  /*4330*/  FSEL R168, R15, 1, !P3 ;  /* 0x3f8000000fa87808 */ /* 0x004fc60005800000 */
[----:B------:R-:W-:Y:S02]  /*4340*/  FMUL.FTZ R134, R162, R134 ;  /* 0x00000086a2867220 */ /* 0x000fe40000410000 */
[----:B------:R-:W-:Y:S02]  /*4350*/  FFMA.FTZ R136, R168, R136, R189 ;  /* 0x00000088a8887223 */ /* 0x000fe400000100bd */
[----:B------:R-:W-:-:S03]  /*4360*/  FMUL.FTZ R134, R164, R134 ;  /* 0x00000086a4867220 */ /* 0x000fc60000410000 */
[----:B------:R-:W0:Y:S01]  /*4370*/  SHFL.UP PT, R13, R136, 0x1, RZ ;  /* 0x04200000880d7989 */ /* 0x000e2200000e00ff */
        /* <DEDUP_REMOVED lines=11> */
[----:B-1----:R-:W-:Y:S01]  /*4430*/  @P0 FMUL.FTZ R153, R153, R12 ;  /* 0x0000000c99990220 */ /* 0x002fe20000410000 */
[----:B------:R-:W-:Y:S01]  /*4440*/  ISETP.GE.AND P0, PT, R67, 0x4, PT ;  /* 0x000000044300780c */ /* 0x000fe20003f06270 */
[----:B------:R-:W0:Y:S04]  /*4450*/  SHFL.UP PT, R13, R16, 0x4, RZ ;  /* 0x04800000100d7989 */ /* 0x000e2800000e00ff */
[----:B------:R-:W1:Y:S01]  /*4460*/  SHFL.UP PT, R12, R153, 0x4, RZ ;  /* 0x04800000990c7989 */ /* 0x000e6200000e00ff */
[----:B0-----:R-:W-:-:S07]  /*4470*/  FFMA.FTZ R13, R153, R13, R16 ;  /* 0x0000000d990d7223 */ /* 0x001fce0000010010 */
[----:B-1----:R-:W-:Y:S01]  /*4480*/  @P0 FMUL.FTZ R153, R153, R12 ;  /* 0x0000000c99990220 */ /* 0x002fe20000410000 */
[----:B------:R-:W-:Y:S01]  /*4490*/  FSEL R14, R16, R13, !P0 ;  /* 0x0000000d100e7208 */ /* 0x000fe20004000000 */
[----:B------:R-:W-:Y:S01]  /*44a0*/  HFMA2 R13, -RZ, RZ, 0, 0 ;  /* 0x00000000ff0d7431 */ /* 0x000fe200000001ff */
[----:B------:R-:W-:Y:S01]  /*44b0*/  ISETP.NE.AND P0, PT, R27, RZ, PT ;  /* 0x000000ff1b00720c */ /* 0x000fe20003f05270 */
[----:B------:R-:W-:Y:S01]  /*44c0*/  IMAD.MOV.U32 R12, RZ, RZ, 0x3f800000 ;  /* 0x3f800000ff0c7424 */ /* 0x000fe200078e00ff */
[----:B------:R-:W-:Y:S02]  /*44d0*/  SHFL.UP PT, R132, R153, 0x8, RZ ;  /* 0x0500000099847989 */ /* 0x000fe400000e00ff */
[----:B------:R-:W-:Y:S02]  /*44e0*/  ISETP.NE.OR P0, PT, R19, RZ, !P0 ;  /* 0x000000ff1300720c */ /* 0x000fe40004705670 */
[----:B------:R-:W0:Y:S11]  /*44f0*/  SHFL.UP PT, R15, R14, 0x8, RZ ;  /* 0x050000000e0f7989 */ /* 0x000e3600000e00ff */
[----:B------:R-:W-:Y:S01]  /*4500*/  @!P0 LDS.64 R12, [UR5] ;  /* 0x00000005ff0c8984 */ /* 0x000fe20008000a00 */
[----:B------:R-:W-:Y:S01]  /*4510*/  ISETP.NE.AND P0, PT, R67, 0x1f, PT ;  /* 0x0000001f4300780c */ /* 0x000fe20003f05270 */
[C---:B0-----:R-:W-:Y:S01]  /*4520*/  FFMA.FTZ R15, R153.reuse, R15, R14 ;  /* 0x0000000f990f7223 */ /* 0x041fe2000001000e */
[----:B------:R-:W-:-:S04]  /*4530*/  @P1 FMUL.FTZ R153, R153, R132 ;  /* 0x0000008499991220 */ /* 0x000fc80000410000 */
[----:B------:R-:W-:Y:S01]  /*4540*/  FSEL R132, R14, R15, !P1 ;  /* 0x0000000f0e847208 */ /* 0x000fe20004800000 */
[----:B------:R-:W0:Y:S01]  /*4550*/  SHFL.UP PT, R16, R153, 0x10, RZ ;  /* 0x0600000099107989 */ /* 0x000e2200000e00ff */
[----:B------:R-:W-:-:S03]  /*4560*/  ISETP.NE.AND P1, PT, R67, RZ, PT ;  /* 0x000000ff4300720c */ /* 0x000fc60003f25270 */
[----:B------:R-:W1:Y:S01]  /*4570*/  SHFL.UP PT, R17, R132, 0x10, RZ ;  /* 0x0600000084117989 */ /* 0x000e6200000e00ff */
[C---:B0-----:R-:W-:Y:S01]  /*4580*/  FMUL.FTZ R16, R153.reuse, R16 ;  /* 0x0000001099107220 */ /* 0x041fe20000410000 */
[----:B-1----:R-:W-:-:S05]  /*4590*/  FFMA.FTZ R17, R153, R17, R132 ;  /* 0x0000001199117223 */ /* 0x002fca0000010084 */
[----:B------:R-:W-:Y:S01]  /*45a0*/  @!P0 STS.64 [UR4+0x850], R16 ;  /* 0x00085010ff008988 */ /* 0x000fe20008000a04 */
[----:B------:R-:W-:Y:S01]  /*45b0*/  BAR.SYNC.DEFER_BLOCKING 0x0 ;  /* 0x0000000000007b1d */ /* 0x000fe20000010000 */
[----:B------:R-:W-:-:S04]  /*45c0*/  ISETP.GE.AND P0, PT, R67, 0x10, PT ;  /* 0x000000104300780c */ /* 0x000fc80003f06270 */
[----:B------:R-:W-:Y:S02]  /*45d0*/  FSEL R153, R153, R16, !P0 ;  /* 0x0000001099997208 */ /* 0x000fe40004000000 */
[----:B------:R-:W-:Y:S02]  /*45e0*/  FSEL R132, R132, R17, !P0 ;  /* 0x0000001184847208 */ /* 0x000fe40004000000 */
[----:B------:R-:W-:Y:S01]  /*45f0*/  ISETP.NE.AND P0, PT, R19, RZ, PT ;  /* 0x000000ff1300720c */ /* 0x000fe20003f05270 */
[----:B------:R-:W0:Y:S04]  /*4600*/  SHFL.UP PT, R155, R153, 0x1, RZ ;  /* 0x04200000999b7989 */ /* 0x000e2800000e00ff */
[----:B------:R-:W1:Y:S04]  /*4610*/  SHFL.UP PT, R134, R132, 0x1, RZ ;  /* 0x0420000084867989 */ /* 0x000e6800000e00ff */
[----:B------:R-:W-:Y:S04]  /*4620*/  @!P1 STS.64 [UR4+0x860], R12 ;  /* 0x0008600cff009988 */ /* 0x000fe80008000a04 */
[----:B------:R-:W2:Y:S01]  /*4630*/  LDS.64 R14, [UR4+0x850] ;  /* 0x00085004ff0e7984 */ /* 0x000ea20008000a00 */
[----:B------:R-:W-:Y:S01]  /*4640*/  BAR.SYNC.DEFER_BLOCKING 0x0 ;  /* 0x0000000000007b1d */ /* 0x000fe20000010000 */
[----:B0-----:R-:W-:-:S02]  /*4650*/  @!P1 MOV R155, R12 ;  /* 0x0000000c009b9202 */ /* 0x001fc40000000f00 */
[----:B-1----:R-:W-:Y:S01]  /*4660*/  @!P1 MOV R134, R13 ;  /* 0x0000000d00869202 */ /* 0x002fe20000000f00 */
[----:B-----5:R-:W-:Y:S02]  /*4670*/  FMUL.FTZ R132, R130, R151 ;  /* 0x0000009782847220 */ /* 0x020fe40000410000 */
[----:B------:R-:W0:Y:S01]  /*4680*/  @P2 LDS R157, [UR4+0x864] ;  /* 0x00086404ff9d2984 */ /* 0x000e220008000800 */
[----:B--2---:R-:W-:Y:S01]  /*4690*/  FFMA.FTZ R15, R14, R13, R15 ;  /* 0x0000000d0e0f7223 */ /* 0x004fe2000001000f */
        /* <DEDUP_REMOVED lines=14> */
[----:B------:R-:W-:Y:S01]  /*4780*/  FMUL.FTZ R14, R14, R12 ;  /* 0x0000000c0e0e7220 */ /* 0x000fe20000410000 */
[----:B------:R-:W-:-:S04]  /*4790*/  IADD3 R17, P0, PT, R28, R143, RZ ;  /* 0x0000008f1c117210 */ /* 0x000fc80007f1e0ff */
[----:B------:R-:W-:Y:S01]  /*47a0*/  LEA.HI.X.SX32 R130, R28, R13, 0x1, P0 ;  /* 0x0000000d1c827211 */ /* 0x000fe200000f0eff */
[----:B------:R0:W-:Y:S01]  /*47b0*/  STS.64 [UR5], R14 ;  /* 0x0000000eff007988 */ /* 0x0001e20008000a05 */
[----:B------:R-:W-:-:S04]  /*47c0*/  LEA R16, P0, R17, R10, 0x3 ;  /* 0x0000000a11107211 */ /* 0x000fc800078018ff */
[----:B------:R-:W-:-:S05]  /*47d0*/  LEA.HI.X R17, R17, R11, R130, 0x3, P0 ;  /* 0x0000000b11117211 */ /* 0x000fca00000f1c82 */
[----:B------:R0:W-:Y:S04]  /*47e0*/  STG.E.64 desc[UR16][R16.64], R14 ;  /* 0x0000000e10007986 */ /* 0x0001e8000c101b10 */
.L_x_3794:
[----:B------:R-:W-:Y:S05]  /*47f0*/  BSYNC.RECONVERGENT B0 ;  /* 0x0000000000007941 */ /* 0x000fea0003800200 */
.L_x_3793:
[----:B------:R-:W-:Y:S01]  /*4800*/  FFMA.FTZ R160, R160, R158, R181 ;  /* 0x0000009ea0a07223 */ /* 0x000fe200000100b5 */
[----:B------:R-:W-:Y:S01]  /*4810*/  UIADD3 UR6, UPT, UPT, UR6, 0x1, URZ ;  /* 0x0000000106067890 */ /* 0x000fe2000fffe0ff */
[----:B------:R-:W-:Y:S01]  /*4820*/  LEA R149, P0, R8, R149, 0x2 ;  /* 0x0000009508957211 */ /* 0x000fe200078010ff */
[----:B------:R-:W-:Y:S01]  /*4830*/  FFMA.FTZ R141, R132, R134, R141 ;  /* 0x00000086848d7223 */ /* 0x000fe2000001008d */
[----:B------:R-:W-:Y:S01]  /*4840*/  FFMA.FTZ R162, R162, R160, R183 ;  /* 0x000000a0a2a27223 */ /* 0x000fe200000100b7 */
[----:B------:R-:W-:Y:S01]  /*4850*/  UISETP.NE.AND UP0, UPT, UR6, URZ, UPT ;  /* 0x000000ff0600728c */ /* 0x000fe2000bf05270 */
[----:B------:R-:W-:Y:S01]  /*4860*/  LEA R147, P1, R6, R147, 0x2 ;  /* 0x0000009306937211 */ /* 0x000fe200078210ff */
[----:B------:R-:W-:Y:S01]  /*4870*/  FFMA.FTZ R139, R132, R146, R139 ;  /* 0x00000092848b7223 */ /* 0x000fe2000001008b */
[----:B------:R-:W-:Y:S01]  /*4880*/  FFMA.FTZ R164, R164, R162, R185 ;  /* 0x000000a2a4a47223 */ /* 0x000fe200000100b9 */
[----:B------:R-:W-:Y:S01]  /*4890*/  LEA R145, P2, R4, R145, 0x2 ;  /* 0x0000009104917211 */ /* 0x000fe200078410ff */
[C---:B------:R-:W-:Y:S01]  /*48a0*/  FFMA.FTZ R137, R132.reuse, R148, R137 ;  /* 0x0000009484897223 */ /* 0x040fe20000010089 */
[----:B------:R-:W-:Y:S01]  /*48b0*/  FFMA.FTZ R135, R132, R150, R135 ;  /* 0x0000009684877223 */ /* 0x000fe20000010087 */
[----:B------:R-:W-:Y:S01]  /*48c0*/  FFMA.FTZ R166, R166, R164, R187 ;  /* 0x000000a4a6a67223 */ /* 0x000fe200000100bb */
[C---:B------:R-:W-:Y:S01]  /*48d0*/  FFMA.FTZ R133, R132.reuse, R152, R133 ;  /* 0x0000009884857223 */ /* 0x040fe20000010085 */
[C---:B------:R-:W-:Y:S01]  /*48e0*/  FFMA.FTZ R131, R132.reuse, R154, R131 ;  /* 0x0000009a84837223 */ /* 0x040fe20000010083 */
[----:B------:R-:W-:Y:S01]  /*48f0*/  FFMA.FTZ R129, R132, R138, R129 ;  /* 0x0000008a84817223 */ /* 0x000fe20000010081 */
[----:B------:R-:W-:Y:S01]  /*4900*/  FFMA.FTZ R168, R168, R166, R189 ;  /* 0x000000a6a8a87223 */ /* 0x000fe200000100bd */
        /* <DEDUP_REMOVED lines=9> */
[----:B------:R-:W-:Y:S01]  /*49a0*/  IMAD.X R128, R128, 0x1, R9, P0 ;  /* 0x0000000180807824 */ /* 0x000fe200000e0609 */
[----:B------:R-:W-:Y:S01]  /*49b0*/  IADD3.X R126, PT, PT, R126, R7, RZ, P1, !PT ;  /* 0x000000077e7e7210 */ /* 0x000fe20000ffe4ff */
[----:B------:R-:W-:Y:S01]  /*49c0*/  UIADD3 UR5, UPT, UPT, UR5, 0x8, URZ ;  /* 0x0000000805057890 */ /* 0x000fe2000fffe0ff */
[----:B------:R-:W-:-:S02]  /*49d0*/  IADD3.X R124, PT, PT, R124, R46, RZ, P2, !PT ;  /* 0x0000002e7c7c7210 */ /* 0x000fc400017fe4ff */
[----:B------:R-:W-:Y:S01]  /*49e0*/  IADD3 R143, PT, PT, R143, 0x1, RZ ;  /* 0x000000018f8f7810 */ /* 0x000fe20007ffe0ff */
[----:B------:R-:W-:Y:S08]  /*49f0*/  BRA.U UP0, `(.L_x_3795) ;  /* 0xfffffff100687547 */ /* 0x000ff0000b83ffff */
.L_x_3792:
[----:B------:R-:W-:Y:S01]  /*4a00*/  BAR.SYNC.DEFER_BLOCKING 0x0 ;  /* 0x0000000000007b1d */ /* 0x000fe20000010000 */
[----:B------:R-:W-:Y:S02]  /*4a10*/  ISETP.NE.AND P0, PT, R19, RZ, PT ;  /* 0x000000ff1300720c */ /* 0x000fe40003f05270 */
[----:B------:R-:W-:-:S11]  /*4a20*/  IADD3 R27, PT, PT, R27, 0x1, RZ ;  /* 0x000000011b1b7810 */ /* 0x000fd60007ffe0ff */
[----:B------:R-:W0:Y:S01]  /*4a30*/  @!P0 LDC R11, c[0x0][0x388] ;  /* 0x0000e200ff0b8b82 */ /* 0x000e220000000800 */
[----:B------:R-:W-:Y:S04]  /*4a40*/  STS [R84], R141 ;  /* 0x0000008d54007388 */ /* 0x000fe80000000800 */
[----:B------:R-:W-:Y:S04]  /*4a50*/  STS [R84+0x4], R139 ;  /* 0x0000048b54007388 */ /* 0x000fe80000000800 */
[----:B------:R-:W-:Y:S04]  /*4a60*/  STS [R84+0x8], R137 ;  /* 0x0000088954007388 */ /* 0x000fe80000000800 */
[----:B------:R-:W-:Y:S01]  /*4a70*/  STS [R84+0xc], R135 ;  /* 0x00000c8754007388 */ /* 0x000fe20000000800 */
[----:B0-----:R-:W-:-:S03]  /*4a80*/  @!P0 IMAD.IADD R14, R11, 0x1, -R66 ;  /* 0x000000010b0e8824 */ /* 0x001fc600078e0a42 */
        /* <DEDUP_REMOVED lines=31> */
[----:B------:R-:W-:-:S04]  /*4c80*/  IADD3 R66, P0, P1, R65, R2, R66 ;  /* 0x0000000241427210 */ /* 0x000fc8000791e042 */
[----:B------:R-:W-:Y:S01]  /*4c90*/  IADD3.X R11, PT, PT, RZ, R26, RZ, P0, P1 ;  /* 0x0000001aff0b7210 */ /* 0x000fe200007e24ff */
        /* <DEDUP_REMOVED lines=35> */
[----:B-1----:R-:W-:-:S05]  /*4ed0*/  ISETP.NE.AND P0, PT, R27, UR4, PT ;  /* 0x000000041b007c0c */ /* 0x002fca000bf05270 */
[----:B------:R0:W-:Y:S01]  /*4ee0*/  @!P1 STG.E desc[UR16][R10.64+0x500], R87 ;  /* 0x000500570a009986 */ /* 0x0001e2000c101910 */
[----:B------:R-:W-:-:S03]  /*4ef0*/  IADD3 R44, P1, PT, R44, 0x800, RZ ;  /* 0x000008002c2c7810 */ /* 0x000fc60007f3e0ff */
[----:B------:R0:W-:Y:S01]  /*4f00*/  @!P2 STG.E desc[UR16][R10.64+0x580], R79 ;  /* 0x0005804f0a00a986 */ /* 0x0001e2000c101910 */
[----:B------:R-:W-:Y:S02]  /*4f10*/  IADD3 R45, P2, PT, R45, 0x800, RZ ;  /* 0x000008002d2d7810 */ /* 0x000fe40007f5e0ff */
[----:B------:R-:W-:Y:S02]  /*4f20*/  IADD3.X R62, PT, PT, RZ, R62, RZ, P1, !PT ;  /* 0x0000003eff3e7210 */ /* 0x000fe40000ffe4ff */
[----:B------:R-:W-:Y:S01]  /*4f30*/  IADD3.X R63, PT, PT, RZ, R63, RZ, P2, !PT ;  /* 0x0000003fff3f7210 */ /* 0x000fe200017fe4ff */
[----:B------:R-:W-:Y:S08]  /*4f40*/  @P0 BRA `(.L_x_3796) ;  /* 0xffffffb800000947 */ /* 0x000ff0000383ffff */
[----:B------:R-:W-:Y:S05]  /*4f50*/  EXIT ;  /* 0x000000000000794d */ /* 0x000fea0003800000 */
.L_x_3797:
        /* <DEDUP_REMOVED lines=10> */
.L_x_5056:


//--------------------- .text._Z25selective_scan_fwd_kernelI32Selective_Scan_fwd_kernel_traitsILi32ELi16ELi1ELb0ELb0ELb0ELb1EffEEv13SSMParamsBase --------------------------
	.section	.text._Z25selective_scan_fwd_kernelI32Selective_Scan_fwd_kernel_traitsILi32ELi16ELi1ELb0ELb0ELb0ELb1EffEEv13SSMParamsBase,"ax",@progbits
	.align	128
        .global         _Z25selective_scan_fwd_kernelI32Selective_Scan_fwd_kernel_traitsILi32ELi16ELi1ELb0ELb0ELb0ELb1EffEEv13SSMParamsBase
        .type           _Z25selective_scan_fwd_kernelI32Selective_Scan_fwd_kernel_traitsILi32ELi16ELi1ELb0ELb0ELb0ELb1EffEEv13SSMParamsBase,@function
        .size           _Z25selective_scan_fwd_kernelI32Selective_Scan_fwd_kernel_traitsILi32ELi16ELi1ELb0ELb0ELb0ELb1EffEEv13SSMParamsBase,(.L_x_5057 - _Z25selective_scan_fwd_kernelI32Selective_Scan_fwd_kernel_traitsILi32ELi16ELi1ELb0ELb0ELb0ELb1EffEEv13SSMParamsBase)
        .other          _Z25selective_scan_fwd_kernelI32Selective_Scan_fwd_kernel_traitsILi32ELi16ELi1ELb0ELb0ELb0ELb1EffEEv13SSMParamsBase,@"STO_CUDA_ENTRY STV_DEFAULT"
_Z25selective_scan_fwd_kernelI32Selective_Scan_fwd_kernel_traitsILi32ELi16ELi1ELb0ELb0ELb0ELb1EffEEv13SSMParamsBase:
.text._Z25selective_scan_fwd_kernelI32Selective_Scan_fwd_kernel_traitsILi32ELi16ELi1ELb0ELb0ELb0ELb1EffEEv13SSMParamsBase:
        /* <DEDUP_REMOVED lines=29> */
[----:B------:R-:W-:Y:S01]  /*01d0*/  MOV R6, UR4 ;  /* 0x0000000400067c02 */ /* 0x000fe20008000f00 */
[----:B------:R-:W-:Y:S01]  /*01e0*/  IMAD.U32 R7, RZ, RZ, UR5 ;  /* 0x00000005ff077e24 */ /* 0x000fe2000f8e00ff */
[----:B------:R-:W-:-:S02]  /*01f0*/  MOV R8, UR6 ;  /* 0x0000000600087c02 */ /* 0x000fc40008000f00 */
[----:B------:R-:W-:Y:S02]  /*0200*/  MOV R9, UR7 ;  /* 0x0000000700097c02 */ /* 0x000fe40008000f00 */
[----:B--2---:R-:W-:Y:S01]  /*0210*/  MOV R3, UR9 ;  /* 0x0000000900037c02 */ /* 0x004fe20008000f00 */
[----:B0-----:R-:W-:Y:S01]  /*0220*/  IMAD.U32 R5, RZ, RZ, UR8 ;  /* 0x00000008ff057e24 */ /* 0x001fe2000f8e00ff */
[----:B------:R-:W-:Y:S06]  /*0230*/  @!P0 EXIT ;  /* 0x000000000000894d */ /* 0x000fec0003800000 */
[----:B------:R-:W-:Y:S01]  /*0240*/  MOV R4, R8 ;  /* 0x0000000800047202 */ /* 0x000fe20000000f00 */
[----:B------:R-:W0:Y:S01]  /*0250*/  LDC.64 R26, c[0x0][0x448] ;  /* 0x00011200ff1a7b82 */ /* 0x000e220000000a00 */
[----:B------:R-:W-:Y:S01]  /*0260*/  MOV R2, R6 ;  /* 0x0000000600027202 */ /* 0x000fe20000000f00 */
[----:B------:R-:W2:Y:S01]  /*0270*/  LDCU.64 UR4, c[0x0][0x3b8] ;  /* 0x00007700ff0477ac */ /* 0x000ea20008000a00 */
[----:B------:R-:W3:Y:S01]  /*0280*/  S2R R23, SR_TID.X ;  /* 0x0000000000177919 */ /* 0x000ee20000002100 */
[C---:B------:R-:W-:Y:S01]  /*0290*/  IMAD.WIDE.U32 R4, R19.reuse, UR14, R4 ;  /* 0x0000000e13047c25 */ /* 0x040fe2000f8e0004 */
[----:B------:R-:W0:Y:S03]  /*02a0*/  LDCU.64 UR6, c[0x0][0x3d8] ;  /* 0x00007b00ff0677ac */ /* 0x000e260008000a00 */
[----:B------:R-:W3:Y:S01]  /*02b0*/  LDC.64 R8, c[0x0][0x428] ;  /* 0x00010a00ff087b82 */ /* 0x000ee20000000a00 */
[C---:B------:R-:W-:Y:S01]  /*02c0*/  IMAD.WIDE.U32 R2, R19.reuse, UR10, R2 ;  /* 0x0000000a13027c25 */ /* 0x040fe2000f8e0002 */
[----:B-1----:R-:W-:Y:S01]  /*02d0*/  LEA R37, P1, R4, R12, 0x2 ;  /* 0x0000000c04257211 */ /* 0x002fe200078210ff */
[----:B------:R-:W1:Y:S02]  /*02e0*/  LDCU.U8 UR9, c[0x0][0x39e] ;  /* 0x000073c0ff0977ac */ /* 0x000e640008000000 */
[C---:B------:R-:W-:Y:S01]  /*02f0*/  IMAD R54, R19.reuse, UR11, R3 ;  /* 0x0000000b13367c24 */ /* 0x040fe2000f8e0203 */
[C---:B------:R-:W-:Y:S01]  /*0300*/  LEA R36, P0, R2.reuse, R10, 0x2 ;  /* 0x0000000a02247211 */ /* 0x040fe200078010ff */
[C---:B------:R-:W-:Y:S01]  /*0310*/  IMAD R55, R19.reuse, UR15, R5 ;  /* 0x0000000f13377c24 */ /* 0x040fe2000f8e0205 */
[----:B------:R-:W1:Y:S02]  /*0320*/  LDC.64 R38, c[0x0][0x450] ;  /* 0x00011400ff267b82 */ /* 0x000e640000000a00 */
[----:B------:R-:W-:Y:S01]  /*0330*/  LEA.HI.X R54, R2, R11, R54, 0x2, P0 ;  /* 0x0000000b02367211 */ /* 0x000fe200000f1436 */
[----:B----4-:R-:W-:Y:S01]  /*0340*/  IMAD R2, R14, UR18, R19 ;  /* 0x000000120e027c24 */ /* 0x010fe2000f8e0213 */
[----:B------:R-:W-:Y:S01]  /*0350*/  LEA.HI.X R55, R4, R13, R55, 0x2, P1 ;  /* 0x0000000d04377211 */ /* 0x000fe200008f1437 */
[C---:B--2---:R-:W-:Y:S01]  /*0360*/  IMAD.WIDE.U32 R6, R19.reuse, UR4, RZ ;  /* 0x0000000413067c25 */ /* 0x044fe2000f8e00ff */
[----:B------:R-:W2:Y:S02]  /*0370*/  LDCU UR4, c[0x0][0x38c] ;  /* 0x00007180ff0477ac */ /* 0x000ea40008000800 */
[----:B------:R-:W4:Y:S01]  /*0380*/  LDC.64 R28, c[0x0][0x438] ;  /* 0x00010e00ff1c7b82 */ /* 0x000f220000000a00 */
[----:B------:R-:W-:Y:S01]  /*0390*/  IMAD R34, R2, R15, RZ ;  /* 0x0000000f02227224 */ /* 0x000fe200078e02ff */
[----:B0-----:R-:W-:Y:S01]  /*03a0*/  LEA R24, P0, R6, R26, 0x2 ;  /* 0x0000001a06187211 */ /* 0x001fe200078010ff */
[----:B------:R-:W-:-:S02]  /*03b0*/  IMAD R25, R19, UR5, R7 ;  /* 0x0000000513197c24 */ /* 0x000fc4000f8e0207 */
[----:B------:R-:W-:-:S03]  /*03c0*/  IMAD.WIDE.U32 R14, R19, UR6, RZ ;  /* 0x00000006130e7c25 */ /* 0x000fc6000f8e00ff */
[----:B------:R-:W0:Y:S01]  /*03d0*/  LDC.64 R16, c[0x0][0x418] ;  /* 0x00010600ff107b82 */ /* 0x000e220000000a00 */
[----:B---3--:R-:W-:Y:S01]  /*03e0*/  IMAD.WIDE.U32 R2, R19, R8, RZ ;  /* 0x0000000813027225 */ /* 0x008fe200078e00ff */
[----:B------:R-:W-:Y:S02]  /*03f0*/  LEA.HI.X R25, R6, R27, R25, 0x2, P0 ;  /* 0x0000001b06197211 */ /* 0x000fe400000f1419 */
[----:B------:R-:W-:Y:S01]  /*0400*/  SHF.L.U32 R35, R23, 0x4, RZ ;  /* 0x0000000417237819 */ /* 0x000fe200000006ff */
[C---:B------:R-:W-:Y:S02]  /*0410*/  IMAD R3, R19.reuse, R9, R3 ;  /* 0x0000000913037224 */ /* 0x040fe400078e0203 */
[----:B------:R-:W-:Y:S01]  /*0420*/  IMAD R27, R19, UR7, R15 ;  /* 0x00000007131b7c24 */ /* 0x000fe2000f8e020f */
[----:B------:R-:W3:Y:S01]  /*0430*/  LDC.64 R40, c[0x0][0x3a0] ;  /* 0x0000e800ff287b82 */ /* 0x000ee20000000a00 */
[----:B-1----:R-:W-:Y:S01]  /*0440*/  LEA R26, P0, R14, R38, 0x2 ;  /* 0x000000260e1a7211 */ /* 0x002fe200078010ff */
[----:B--2---:R-:W-:-:S02]  /*0450*/  UISETP.LT.AND UP0, UPT, UR4, 0x1, UPT ;  /* 0x000000010400788c */ /* 0x004fc4000bf01270 */
[----:B------:R-:W-:Y:S01]  /*0460*/  IMAD R34, R34, UR4, RZ ;  /* 0x0000000422227c24 */ /* 0x000fe2000f8e02ff */
[C---:B------:R-:W-:Y:S01]  /*0470*/  IADD3 R38, PT, PT, R35.reuse, 0x1, RZ ;  /* 0x0000000123267810 */ /* 0x040fe20007ffe0ff */
[----:B------:R-:W-:Y:S01]  /*0480*/  VIADD R44, R35, 0x7 ;  /* 0x00000007232c7836 */ /* 0x000fe20000000000 */
[----:B------:R-:W-:Y:S01]  /*0490*/  LEA.HI.X R27, R14, R39, R27, 0x2, P0 ;  /* 0x000000270e1b7211 */ /* 0x000fe200000f141b */
[----:B------:R-:W-:Y:S01]  /*04a0*/  USEL UR4, UR4, 0x1, !UP0 ;  /* 0x0000000104047887 */ /* 0x000fe2000c000000 */
[----:B------:R-:W1:Y:S01]  /*04b0*/  LDC.64 R20, c[0x0][0x420] ;  /* 0x00010800ff147b82 */ /* 0x000e620000000a00 */
[----:B----4-:R-:W-:Y:S01]  /*04c0*/  IMAD.WIDE.U32 R6, R19, R28, RZ ;  /* 0x0000001c13067225 */ /* 0x010fe200078e00ff */
[C---:B------:R-:W-:Y:S01]  /*04d0*/  IADD3 R39, PT, PT, R35.reuse, 0x2, RZ ;  /* 0x0000000223277810 */ /* 0x040fe20007ffe0ff */
[----:B------:R-:W-:Y:S01]  /*04e0*/  UIADD3 UR7, UPT, UPT, -UR4, URZ, URZ ;  /* 0x000000ff04077290 */ /* 0x000fe2000fffe1ff */
[----:B------:R-:W-:Y:S01]  /*04f0*/  IADD3 R45, PT, PT, R35, 0x8, RZ ;  /* 0x00000008232d7810 */ /* 0x000fe20007ffe0ff */
[----:B------:R-:W-:Y:S01]  /*0500*/  IMAD R15, R19, R29, R7 ;  /* 0x0000001d130f7224 */ /* 0x000fe200078e0207 */
[----:B------:R-:W-:Y:S01]  /*0510*/  MOV R14, R6 ;  /* 0x00000006000e7202 */ /* 0x000fe20000000f00 */
[----:B------:R-:W-:Y:S01]  /*0520*/  VIADD R48, R35, 0xb ;  /* 0x0000000b23307836 */ /* 0x000fe20000000000 */
[----:B------:R-:W2:Y:S01]  /*0530*/  LDC.64 R32, c[0x0][0x430] ;  /* 0x00010c00ff207b82 */ /* 0x000ea20000000a00 */
[----:B0-----:R-:W-:Y:S01]  /*0540*/  IMAD.WIDE.U32 R4, R19, R16, RZ ;  /* 0x0000001013047225 */ /* 0x001fe200078e00ff */
[----:B------:R-:W-:-:S02]  /*0550*/  IADD3 R46, PT, PT, R35, 0x9, RZ ;  /* 0x00000009232e7810 */ /* 0x000fc40007ffe0ff */
[----:B------:R-:W-:Y:S01]  /*0560*/  IADD3 R47, PT, PT, R35, 0xa, RZ ;  /* 0x0000000a232f7810 */ /* 0x000fe20007ffe0ff */
[----:B------:R-:W-:Y:S01]  /*0570*/  IMAD R5, R19, R17, R5 ;  /* 0x0000001113057224 */ /* 0x000fe200078e0205 */
[C---:B------:R-:W-:Y:S01]  /*0580*/  IADD3 R49, PT, PT, R35.reuse, 0xc, RZ ;  /* 0x0000000c23317810 */ /* 0x040fe20007ffe0ff */
[----:B------:R-:W-:Y:S01]  /*0590*/  VIADD R52, R35, 0xf ;  /* 0x0000000f23347836 */ /* 0x000fe20000000000 */
[----:B------:R-:W0:Y:S01]  /*05a0*/  LDC.64 R42, c[0x0][0x440] ;  /* 0x00011000ff2a7b82 */ /* 0x000e220000000a00 */
[----:B---3--:R-:W-:Y:S01]  /*05b0*/  IMAD.WIDE.U32 R16, R19, R40, RZ ;  /* 0x0000002813107225 */ /* 0x008fe200078e00ff */
[C---:B------:R-:W-:Y:S02]  /*05c0*/  IADD3 R50, PT, PT, R35.reuse, 0xd, RZ ;  /* 0x0000000d23327810 */ /* 0x040fe40007ffe0ff */
[----:B------:R-:W-:Y:S01]  /*05d0*/  IADD3 R51, PT, PT, R35, 0xe, RZ ;  /* 0x0000000e23337810 */ /* 0x000fe20007ffe0ff */
[----:B------:R-:W-:Y:S01]  /*05e0*/  IMAD R29, R19, R41, R17 ;  /* 0x00000029131d7224 */ /* 0x000fe200078e0211 */
[C---:B------:R-:W-:Y:S01]  /*05f0*/  IADD3 R41, PT, PT, R35.reuse, 0x4, RZ ;  /* 0x0000000423297810 */ /* 0x040fe20007ffe0ff */
[----:B------:R-:W-:Y:S01]  /*0600*/  VIADD R40, R35, 0x3 ;  /* 0x0000000323287836 */ /* 0x000fe20000000000 */
[----:B------:R-:W3:Y:S01]  /*0610*/  LDC.64 R30, c[0x0][0x410] ;  /* 0x00010400ff1e7b82 */ /* 0x000ee20000000a00 */
[----:B-1----:R-:W-:-:S07]  /*0620*/  IMAD.WIDE.U32 R6, R20, UR18, R2 ;  /* 0x0000001214067c25 */ /* 0x002fce000f8e0002 */
[----:B------:R-:W1:Y:S01]  /*0630*/  LDC.64 R12, c[0x0][0x3c0] ;  /* 0x0000f000ff0c7b82 */ /* 0x000e620000000a00 */
[----:B--2---:R-:W-:Y:S01]  /*0640*/  IMAD.WIDE.U32 R2, R32, UR18, R14 ;  /* 0x0000001220027c25 */ /* 0x004fe2000f8e000e */
[----:B------:R-:W-:-:S03]  /*0650*/  LOP3.LUT R14, R35, 0x3e00, RZ, 0xc0, !PT ;  /* 0x00003e00230e7812 */ /* 0x000fc600078ec0ff */
[----:B------:R-:W-:Y:S01]  /*0660*/  IMAD R32, R33, UR18, R3 ;  /* 0x0000001221207c24 */ /* 0x000fe2000f8e0203 */
[----:B------:R-:W-:Y:S01]  /*0670*/  LOP3.LUT R53, R14, 0x1f, R23, 0xf8, !PT ;  /* 0x0000001f0e357812 */ /* 0x000fe200078ef817 */
[----:B------:R-:W-:Y:S01]  /*0680*/  IMAD.MOV.U32 R33, RZ, RZ, RZ ;  /* 0x000000ffff217224 */ /* 0x000fe200078e00ff */
[----:B------:R-:W2:Y:S01]  /*0690*/  LDC.64 R10, c[0x0][0x3e0] ;  /* 0x0000f800ff0a7b82 */ /* 0x000ea20000000a00 */
[C---:B0-----:R-:W-:Y:S02]  /*06a0*/  LEA R28, P0, R16.reuse, R42, 0x2 ;  /* 0x0000002a101c7211 */ /* 0x041fe400078010ff */
[C---:B------:R-:W-:Y:S02]  /*06b0*/  IADD3 R42, PT, PT, R35.reuse, 0x5, RZ ;  /* 0x00000005232a7810 */ /* 0x040fe40007ffe0ff */
[----:B------:R-:W-:Y:S02]  /*06c0*/  LEA.HI.X R29, R16, R43, R29, 0x2, P0 ;  /* 0x0000002b101d7211 */ /* 0x000fe400000f141d */
[----:B------:R-:W-:Y:S01]  /*06d0*/  IADD3 R43, PT, PT, R35, 0x6, RZ ;  /* 0x00000006232b7810 */ /* 0x000fe20007ffe0ff */
[----:B------:R-:W0:Y:S01]  /*06e0*/  LDC.64 R8, c[0x0][0x3a8] ;  /* 0x0000ea00ff087b82 */ /* 0x000e220000000a00 */
[----:B---3--:R-:W-:Y:S01]  /*06f0*/  IMAD.WIDE.U32 R4, R30, UR18, R4 ;  /* 0x000000121e047c25 */ /* 0x008fe2000f8e0004 */
[----:B------:R-:W-:-:S02]  /*0700*/  LOP3.LUT R56, R53, 0x20, RZ, 0xfc, !PT ;  /* 0x0000002035387812 */ /* 0x000fc400078efcff */
[----:B------:R-:W-:Y:S01]  /*0710*/  LOP3.LUT R57, R53, 0x40, RZ, 0xfc, !PT ;  /* 0x0000004035397812 */ /* 0x000fe200078efcff */
[----:B------:R-:W-:Y:S01]  /*0720*/  IMAD R30, R21, UR18, R7 ;  /* 0x00000012151e7c24 */ /* 0x000fe2000f8e0207 */
[----:B------:R-:W-:Y:S01]  /*0730*/  LOP3.LUT R58, R53, 0x60, RZ, 0xfc, !PT ;  /* 0x00000060353a7812 */ /* 0x000fe200078efcff */
[----:B------:R-:W-:Y:S01]  /*0740*/  IMAD R31, R31, UR18, R5 ;  /* 0x000000121f1f7c24 */ /* 0x000fe2000f8e0205 */
[----:B-1----:R-:W-:Y:S02]  /*0750*/  SHF.L.U64.HI R13, R12, 0x2, R13 ;  /* 0x000000020c0d7819 */ /* 0x002fe4000001020d */
[C---:B------:R-:W-:Y:S02]  /*0760*/  LOP3.LUT R59, R53.reuse, 0x80, RZ, 0xfc, !PT ;  /* 0x00000080353b7812 */ /* 0x040fe400078efcff */
[C---:B------:R-:W-:Y:S02]  /*0770*/  LOP3.LUT R60, R53.reuse, 0xa0, RZ, 0xfc, !PT ;  /* 0x000000a0353c7812 */ /* 0x040fe400078efcff */
[----:B------:R-:W-:-:S02]  /*0780*/  LOP3.LUT R61, R53, 0xc0, RZ, 0xfc, !PT ;  /* 0x000000c0353d7812 */ /* 0x000fc400078efcff */
[----:B--2---:R-:W-:Y:S02]  /*0790*/  SHF.L.U64.HI R11, R10, 0x2, R11 ;  /* 0x000000020a0b7819 */ /* 0x004fe4000001020b */
[C---:B------:R-:W-:Y:S02]  /*07a0*/  LOP3.LUT R62, R53.reuse, 0xe0, RZ, 0xfc, !PT ;  /* 0x000000e0353e7812 */ /* 0x040fe400078efcff */
[C---:B------:R-:W-:Y:S02]  /*07b0*/  LOP3.LUT R63, R53.reuse, 0x100, RZ, 0xfc, !PT ;  /* 0x00000100353f7812 */ /* 0x040fe400078efcff */
[C---:B------:R-:W-:Y:S02]  /*07c0*/  LOP3.LUT R64, R53.reuse, 0x120, RZ, 0xfc, !PT ;  /* 0x0000012035407812 */ /* 0x040fe400078efcff */
[----:B0-----:R-:W-:Y:S02]  /*07d0*/  SHF.L.U64.HI R9, R8, 0x2, R9 ;  /* 0x0000000208097819 */ /* 0x001fe40000010209 */
[----:B------:R-:W-:-:S02]  /*07e0*/  LOP3.LUT R65, R53, 0x140, RZ, 0xfc, !PT ;  /* 0x0000014035417812 */ /* 0x000fc400078efcff */
[C---:B------:R-:W-:Y:S02]  /*07f0*/  LOP3.LUT R66, R53.reuse, 0x160, RZ, 0xfc, !PT ;  /* 0x0000016035427812 */ /* 0x040fe400078efcff */
[C---:B------:R-:W-:Y:S02]  /*0800*/  LOP3.LUT R67, R53.reuse, 0x180, RZ, 0xfc, !PT ;  /* 0x0000018035437812 */ /* 0x040fe400078efcff */
[C---:B------:R-:W-:Y:S02]  /*0810*/  LOP3.LUT R68, R53.reuse, 0x1a0, RZ, 0xfc, !PT ;  /* 0x000001a035447812 */ /* 0x040fe400078efcff */
[C---:B------:R-:W-:Y:S02]  /*0820*/  LOP3.LUT R69, R53.reuse, 0x1c0, RZ, 0xfc, !PT ;  /* 0x000001c035457812 */ /* 0x040fe400078efcff */
[----:B------:R-:W-:-:S07]  /*0830*/  LOP3.LUT R70, R53, 0x1e0, RZ, 0xfc, !PT ;  /* 0x000001e035467812 */ /* 0x000fce00078efcff */
.L_x_3834:
[----:B0-----:R-:W0:Y:S01]  /*0840*/  LDCU UR4, c[0x0][0x388] ;  /* 0x00007100ff0477ac */ /* 0x001e220008000800 */
[----:B------:R-:W-:Y:S02]  /*0850*/  SHF.L.U32 R14, R53, 0x2, RZ ;  /* 0x00000002350e7819 */ /* 0x000fe400000006ff */
[----:B------:R-:W-:Y:S02]  /*0860*/  CS2R R18, SRZ ;  /* 0x0000000000127805 */ /* 0x000fe4000001ff00 */
[----:B------:R-:W-:Y:S02]  /*0870*/  SHF.L.U32 R71, R33, 0x9, RZ ;  /* 0x0000000921477819 */ /* 0x000fe400000006ff */
[----:B------:R-:W-:Y:S02]  /*0880*/  CS2R R86, SRZ ;  /* 0x0000000000567805 */ /* 0x000fe4000001ff00 */
[C---:B------:R-:W-:Y:S01]  /*0890*/  IADD3 R16, P1, PT, R14.reuse, R36, RZ ;  /* 0x000000240e107210 */ /* 0x040fe20007f3e0ff */
[----:B------:R-:W-:Y:S01]  /*08a0*/  HFMA2 R81, -RZ, RZ, 0, 0 ;  /* 0x00000000ff517431 */ /* 0x000fe200000001ff */
[----:B------:R-:W-:-:S02]  /*08b0*/  IADD3 R14, P0, PT, R14, R37, RZ ;  /* 0x000000250e0e7210 */ /* 0x000fc40007f1e0ff */
[----:B------:R-:W-:Y:S02]  /*08c0*/  CS2R R20, SRZ ;  /* 0x0000000000147805 */ /* 0x000fe4000001ff00 */
[----:B------:R-:W-:Y:S02]  /*08d0*/  IADD3.X R17, PT, PT, RZ, R54, RZ, P1, !PT ;  /* 0x00000036ff117210 */ /* 0x000fe40000ffe4ff */
[----:B------:R-:W-:Y:S02]  /*08e0*/  CS2R R82, SRZ ;  /* 0x0000000000527805 */ /* 0x000fe4000001ff00 */
[----:B------:R-:W-:Y:S01]  /*08f0*/  CS2R R88, SRZ ;  /* 0x0000000000587805 */ /* 0x000fe2000001ff00 */
[----:B------:R-:W-:Y:S01]  /*0900*/  IMAD.X R15, RZ, RZ, R55, P0 ;  /* 0x000000ffff0f7224 */ /* 0x000fe200000e0637 */
[----:B------:R-:W-:Y:S02]  /*0910*/  CS2R R90, SRZ ;  /* 0x00000000005a7805 */ /* 0x000fe4000001ff00 */
[----:B------:R-:W-:-:S02]  /*0920*/  CS2R R92, SRZ ;  /* 0x00000000005c7805 */ /* 0x000fc4000001ff00 */
[----:B------:R-:W-:Y:S02]  /*0930*/  CS2R R94, SRZ ;  /* 0x00000000005e7805 */ /* 0x000fe4000001ff00 */
        /* <DEDUP_REMOVED lines=38> */
[C---:B-1----:R-:W-:Y:S02]  /*0ba0*/  IADD3 R74, PT, PT, R75.reuse, 0x20, RZ ;  /* 0x000000204b4a7810 */ /* 0x042fe40007ffe0ff */
        /* <DEDUP_REMOVED lines=11> */
[----:B------:R-:W-:-:S02]  /*0c60*/  IADD3 R84, PT, PT, R75, 0xc0, RZ ;  /* 0x000000c04b547810 */ /* 0x000fc40007ffe0ff */
[----:B------:R-:W-:Y:S02]  /*0c70*/  LEA R76, R16, UR4, 0x2 ;  /* 0x00000004104c7c11 */ /* 0x000fe4000f8e10ff */
[----:B------:R-:W-:Y:S02]  /*0c80*/  IADD3 R16, PT, PT, R75, 0xe0, RZ ;  /* 0x000000e04b107810 */ /* 0x000fe40007ffe0ff */
[----:B------:R-:W-:Y:S02]  /*0c90*/  LEA R77, R77, UR4, 0x2 ;  /* 0x000000044d4d7c11 */ /* 0x000fe4000f8e10ff */
[-C--:B------:R-:W-:Y:S02]  /*0ca0*/  LEA.HI.SX32 R79, R80, R75.reuse, 0x1b ;  /* 0x0000004b504f7211 */ /* 0x080fe400078fdaff */
[----:B------:R-:W-:Y:S02]  /*0cb0*/  LEA R78, R78, UR4, 0x2 ;  /* 0x000000044e4e7c11 */ /* 0x000fe4000f8e10ff */
[-C--:B------:R-:W-:Y:S01]  /*0cc0*/  LEA.HI.SX32 R80, R84, R75.reuse, 0x1b ;  /* 0x0000004b54507211 */ /* 0x080fe200078fdaff */
[----:B------:R-:W-:Y:S01]  /*0cd0*/  VIADD R96, R75, 0x140 ;  /* 0x000001404b607836 */ /* 0x000fe20000000000 */
[----:B------:R-:W-:-:S02]  /*0ce0*/  LEA.HI.SX32 R16, R16, R75, 0x1b ;  /* 0x0000004b10107211 */ /* 0x000fc400078fdaff */
[----:B------:R-:W-:Y:S02]  /*0cf0*/  IADD3 R84, PT, PT, R75, 0x120, RZ ;  /* 0x000001204b547810 */ /* 0x000fe40007ffe0ff */
[----:B------:R-:W-:Y:S02]  /*0d00*/  LEA R79, R79, UR4, 0x2 ;  /* 0x000000044f4f7c11 */ /* 0x000fe4000f8e10ff */
[----:B------:R-:W-:Y:S02]  /*0d10*/  LEA R80, R80, UR4, 0x2 ;  /* 0x0000000450507c11 */ /* 0x000fe4000f8e10ff */
[----:B------:R-:W-:Y:S02]  /*0d20*/  IADD3 R98, PT, PT, R75, 0x160, RZ ;  /* 0x000001604b627810 */ /* 0x000fe40007ffe0ff */
[-C--:B------:R-:W-:Y:S02]  /*0d30*/  LEA.HI.SX32 R84, R84, R75.reuse, 0x1b ;  /* 0x0000004b54547211 */ /* 0x080fe400078fdaff */
[----:B------:R-:W-:-:S02]  /*0d40*/  LEA.HI.SX32 R96, R96, R75, 0x1b ;  /* 0x0000004b60607211 */ /* 0x000fc400078fdaff */
[----:B------:R-:W-:-:S04]  /*0d50*/  LEA.HI.SX32 R85, R98, R75, 0x1b ;  /* 0x0000004b62557211 */ /* 0x000fc800078fdaff */
[----:B------:R-:W-:Y:S02]  /*0d60*/  LEA R85, R85, UR4, 0x2 ;  /* 0x0000000455557c11 */ /* 0x000fe4000f8e10ff */
[----:B------:R-:W-:Y:S02]  /*0d70*/  P2R R104, PR, RZ, 0x1 ;  /* 0x00000001ff687803 */ /* 0x000fe40000000000 */
[-C--:B------:R-:W-:Y:S02]  /*0d80*/  ISETP.GE.AND P0, PT, R53, R72.reuse, PT ;  /* 0x000000483500720c */ /* 0x080fe40003f06270 */
[----:B------:R-:W-:Y:S02]  /*0d90*/  P2R R102, PR, RZ, 0x2 ;  /* 0x00000002ff667803 */ /* 0x000fe40000000000 */
[----:B------:R-:W-:Y:S01]  /*0da0*/  ISETP.GE.AND P1, PT, R56, R72, PT ;  /* 0x000000483800720c */ /* 0x000fe20003f26270 */
[----:B------:R-:W-:Y:S01]  /*0db0*/  IMAD.MOV.U32 R117, RZ, RZ, RZ ;  /* 0x000000ffff757224 */ /* 0x000fe200078e00ff */
[----:B------:R-:W-:Y:S01]  /*0dc0*/  MOV R98, RZ ;  /* 0x000000ff00627202 */ /* 0x000fe20000000f00 */
[----:B------:R-:W-:Y:S01]  /*0dd0*/  HFMA2 R123, -RZ, RZ, 0, 0 ;  /* 0x00000000ff7b7431 */ /* 0x000fe200000001ff */
[----:B------:R-:W-:Y:S01]  /*0de0*/  MOV R119, RZ ;  /* 0x000000ff00777202 */ /* 0x000fe20000000f00 */
[----:B------:R-:W-:Y:S01]  /*0df0*/  IMAD.MOV.U32 R106, RZ, RZ, RZ ;  /* 0x000000ffff6a7224 */ /* 0x000fe200078e00ff */
[----:B------:R-:W-:-:S02]  /*0e00*/  MOV R121, RZ ;  /* 0x000000ff00797202 */ /* 0x000fc40000000f00 */
[----:B------:R-:W-:Y:S01]  /*0e10*/  MOV R108, RZ ;  /* 0x000000ff006c7202 */ /* 0x000fe20000000f00 */
[----:B--2---:R0:W-:Y:S04]  /*0e20*/  STS [R73], R18 ;  /* 0x0000001249007388 */ /* 0x0041e80000000800 */
[----:B---3--:R-:W-:Y:S04]  /*0e30*/  STS [R74+0x80], R19 ;  /* 0x000080134a007388 */ /* 0x008fe80000000800 */
[----:B----4-:R-:W-:Y:S01]  /*0e40*/  STS [R76+0x100], R21 ;  /* 0x000100154c007388 */ /* 0x010fe20000000800 */
[----:B0-----:R-:W-:-:S03]  /*0e50*/  IADD3 R18, PT, PT, R75, 0x100, RZ ;  /* 0x000001004b127810 */ /* 0x001fc60007ffe0ff */
[----:B------:R0:W-:Y:S01]  /*0e60*/  STS [R77+0x180], R20 ;  /* 0x000180144d007388 */ /* 0x0001e20000000800 */
[----:B------:R-:W-:-:S03]  /*0e70*/  LEA.HI.SX32 R18, R18, R75, 0x1b ;  /* 0x0000004b12127211 */ /* 0x000fc600078fdaff */
[----:B------:R1:W-:Y:S01]  /*0e80*/  STS [R78+0x200], R81 ;  /* 0x000200514e007388 */ /* 0x0003e20000000800 */
[C---:B0-----:R-:W-:Y:S02]  /*0e90*/  IADD3 R20, PT, PT, R75.reuse, 0x1c0, RZ ;  /* 0x000001c04b147810 */ /* 0x041fe40007ffe0ff */
[----:B-1----:R-:W-:Y:S02]  /*0ea0*/  LEA R81, R16, UR4, 0x2 ;  /* 0x0000000410517c11 */ /* 0x002fe4000f8e10ff */
        /* <DEDUP_REMOVED lines=21> */
[----:B------:R-:W-:Y:S01]  /*1000*/  STS [R86+0x600], R91 ;  /* 0x0006005b56007388 */ /* 0x000fe20000000800 */
        /* <DEDUP_REMOVED lines=25> */
[----:B0-----:R-:W-:Y:S02]  /*11a0*/  CS2R R92, SRZ ;  /* 0x00000000005c7805 */ /* 0x001fe4000001ff00 */
[----:B------:R-:W-:Y:S02]  /*11b0*/  MOV R91, RZ ;  /* 0x000000ff005b7202 */ /* 0x000fe40000000f00 */
[----:B------:R-:W2:Y:S01]  /*11c0*/  @!P0 LDG.E R96, desc[UR16][R14.64] ;  /* 0x000000100e608981 */ /* 0x000ea2000c1e1900 */
[----:B------:R-:W-:-:S03]  /*11d0*/  ISETP.GE.AND P0, PT, R57, R72, PT ;  /* 0x000000483900720c */ /* 0x000fc60003f06270 */
[----:B------:R-:W3:Y:S01]  /*11e0*/  @!P1 LDG.E R91, desc[UR16][R14.64+0x80] ;  /* 0x000080100e5b9981 */ /* 0x000ee2000c1e1900 */
[-C--:B------:R-:W-:Y:S01]  /*11f0*/  ISETP.GE.AND P1, PT, R58, R72.reuse, PT ;  /* 0x000000483a00720c */ /* 0x080fe20003f26270 */
[----:B-1----:R-:W-:Y:S02]  /*1200*/  HFMA2 R94, -RZ, RZ, 0, 0 ;  /* 0x00000000ff5e7431 */ /* 0x002fe400000001ff */
[----:B------:R-:W4:Y:S04]  /*1210*/  @!P3 LDG.E R121, desc[UR16][R14.64+0x600] ;  /* 0x000600100e79b981 */ /* 0x000f28000c1e1900 */
[----:B------:R-:W4:Y:S04]  /*1220*/  @!P4 LDG.E R106, desc[UR16][R14.64+0x680] ;  /* 0x000680100e6ac981 */ /* 0x000f28000c1e1900 */
[----:B------:R-:W4:Y:S01]  /*1230*/  @!P0 LDG.E R93, desc[UR16][R14.64+0x100] ;  /* 0x000100100e5d8981 */ /* 0x000f22000c1e1900 */
[----:B------:R-:W-:-:S03]  /*1240*/  ISETP.GE.AND P0, PT, R59, R72, PT ;  /* 0x000000483b00720c */ /* 0x000fc60003f06270 */
[----:B------:R-:W4:Y:S01]  /*1250*/  @!P1 LDG.E R92, desc[UR16][R14.64+0x180] ;  /* 0x000180100e5c9981 */ /* 0x000f22000c1e1900 */
[----:B------:R-:W-:-:S03]  /*1260*/  ISETP.GE.AND P1, PT, R60, R72, PT ;  /* 0x000000483c00720c */ /* 0x000fc60003f26270 */
[----:B------:R-:W4:Y:S04]  /*1270*/  @!P5 LDG.E R123, desc[UR16][R14.64+0x700] ;  /* 0x000700100e7bd981 */ /* 0x000f28000c1e1900 */
        /* <DEDUP_REMOVED lines=8> */
[----:B------:R-:W-:Y:S01]  /*1300*/  ISETP.NE.AND P1, PT, R102, RZ, PT ;  /* 0x000000ff6600720c */ /* 0x000fe20003f25270 */
[----:B------:R-:W-:-:S08]  /*1310*/  HFMA2 R102, -RZ, RZ, 0, 0 ;  /* 0x00000000ff667431 */ /* 0x000fd000000001ff */
[----:B------:R-:W4:Y:S01]  /*1320*/  @!P0 LDG.E R117, desc[UR16][R14.64+0x400] ;  /* 0x000400100e758981 */ /* 0x000f22000c1e1900 */
[----:B------:R-:W-:Y:S01]  /*1330*/  ISETP.NE.AND P0, PT, R104, RZ, PT ;  /* 0x000000ff6800720c */ /* 0x000fe20003f05270 */
[----:B------:R-:W-:Y:S02]  /*1340*/  HFMA2 R104, -RZ, RZ, 0, 0 ;  /* 0x00000000ff687431 */ /* 0x000fe400000001ff */
[----:B------:R-:W4:Y:S04]  /*1350*/  @!P1 LDG.E R119, desc[UR16][R14.64+0x500] ;  /* 0x000500100e779981 */ /* 0x000f28000c1e1900 */
[----:B------:R-:W4:Y:S06]  /*1360*/  @!P2 LDG.E R104, desc[UR16][R14.64+0x580] ;  /* 0x000580100e68a981 */ /* 0x000f2c000c1e1900 */
        /* <DEDUP_REMOVED lines=82> */
.L_x_3799:
[----:B------:R-:W-:Y:S05]  /*1890*/  BSYNC.RECONVERGENT B0 ;  /* 0x0000000000007941 */ /* 0x000fea0003800200 */
.L_x_3798:
        /* <DEDUP_REMOVED lines=34> */
.L_x_3801:
[----:B------:R-:W-:Y:S05]  /*1ac0*/  BSYNC.RECONVERGENT B0 ;  /* 0x0000000000007941 */ /* 0x000fea0003800200 */
.L_x_3800:
        /* <DEDUP_REMOVED lines=36> */
.L_x_3803:
[----:B------:R-:W-:Y:S05]  /*1d10*/  BSYNC.RECONVERGENT B0 ;  /* 0x0000000000007941 */ /* 0x000fea0003800200 */
.L_x_3802:
        /* <DEDUP_REMOVED lines=34> */
.L_x_3805:
[----:B------:R-:W-:Y:S05]  /*1f40*/  BSYNC.RECONVERGENT B0 ;  /* 0x0000000000007941 */ /* 0x000fea0003800200 */
.L_x_3804:
        /* <DEDUP_REMOVED lines=36> */
.L_x_3807:
[----:B------:R-:W-:Y:S05]  /*2190*/  BSYNC.RECONVERGENT B0 ;  /* 0x0000000000007941 */ /* 0x000fea0003800200 */
.L_x_3806:
        /* <DEDUP_REMOVED lines=34> */
.L_x_3809:
[----:B------:R-:W-:Y:S05]  /*23c0*/  BSYNC.RECONVERGENT B0 ;  /* 0x0000000000007941 */ /* 0x000fea0003800200 */
.L_x_3808:
        /* <DEDUP_REMOVED lines=36> */
.L_x_3811:
[----:B------:R-:W-:Y:S05]  /*2610*/  BSYNC.RECONVERGENT B0 ;  /* 0x0000000000007941 */ /* 0x000fea0003800200 */
.L_x_3810:
        /* <DEDUP_REMOVED lines=34> */
.L_x_3813:
[----:B------:R-:W-:Y:S05]  /*2840*/  BSYNC.RECONVERGENT B0 ;  /* 0x0000000000007941 */ /* 0x000fea0003800200 */
.L_x_3812:
        /* <DEDUP_REMOVED lines=36> */
.L_x_3815:
[----:B------:R-:W-:Y:S05]  /*2a90*/  BSYNC.RECONVERGENT B0 ;  /* 0x0000000000007941 */ /* 0x000fea0003800200 */
.L_x_3814:
        /* <DEDUP_REMOVED lines=34> */
.L_x_3817:
[----:B------:R-:W-:Y:S05]  /*2cc0*/  BSYNC.RECONVERGENT B0 ;  /* 0x0000000000007941 */ /* 0x000fea0003800200 */
.L_x_3816:
        /* <DEDUP_REMOVED lines=39> */
.L_x_3819:
[----:B------:R-:W-:Y:S05]  /*2f40*/  BSYNC.RECONVERGENT B0 ;  /* 0x0000000000007941 */ /* 0x000fea0003800200 */
.L_x_3818:
        /* <DEDUP_REMOVED lines=32> */
.L_x_3821:
[----:B------:R-:W-:Y:S05]  /*3150*/  BSYNC.RECONVERGENT B0 ;  /* 0x0000000000007941 */ /* 0x000fea0003800200 */
.L_x_3820:
        /* <DEDUP_REMOVED lines=32> */
.L_x_3823:
[----:B------:R-:W-:Y:S05]  /*3360*/  BSYNC.RECONVERGENT B0 ;  /* 0x0000000000007941 */ /* 0x000fea0003800200 */
.L_x_3822:
        /* <DEDUP_REMOVED lines=32> */
.L_x_3825:
[----:B------:R-:W-:Y:S05]  /*3570*/  BSYNC.RECONVERGENT B0 ;  /* 0x0000000000007941 */ /* 0x000fea0003800200 */
.L_x_3824:
        /* <DEDUP_REMOVED lines=32> */
.L_x_3827:
[----:B------:R-:W-:Y:S05]  /*3780*/  BSYNC.RECONVERGENT B0 ;  /* 0x0000000000007941 */ /* 0x000fea0003800200 */
.L_x_3826:
        /* <DEDUP_REMOVED lines=32> */
.L_x_3829:
[----:B------:R-:W-:Y:S05]  /*3990*/  BSYNC.RECONVERGENT B0 ;  /* 0x0000000000007941 */ /* 0x000fea0003800200 */
.L_x_3828:
        /* <DEDUP_REMOVED lines=37> */
[----:B------:R-:W-:Y:S01]  /*3bf0*/  MOV R151, R28 ;  /* 0x0000001c00977202 */ /* 0x000fe20000000f00 */
[----:B------:R-:W-:Y:S01]  /*3c00*/  IMAD.MOV.U32 R153, RZ, RZ, R26 ;  /* 0x000000ffff997224 */ /* 0x000fe200078e001a */
[----:B------:R-:W-:Y:S01]  /*3c10*/  MOV R130, R29 ;  /* 0x0000001d00827202 */ /* 0x000fe20000000f00 */
[----:B------:R-:W-:Y:S01]  /*3c20*/  UIADD3 UR5, UPT, UPT, UR4, 0x870, URZ ;  /* 0x0000087004057890 */ /* 0x000fe2000fffe0ff */
[----:B------:R-:W-:Y:S01]  /*3c30*/  MOV R132, R27 ;  /* 0x0000001b00847202 */ /* 0x000fe20000000f00 */
[----:B------:R-:W-:Y:S01]  /*3c40*/  UMOV UR6, UR7 ;  /* 0x0000000700067c82 */ /* 0x000fe20008000000 */
[----:B------:R-:W-:-:S02]  /*3c50*/  MOV R155, R24 ;  /* 0x00000018009b7202 */ /* 0x000fc40000000f00 */
[----:B------:R-:W-:-:S07]  /*3c60*/  MOV R134, R25 ;  /* 0x0000001900867202 */ /* 0x000fce0000000f00 */
.L_x_3833:
[----:B------:R-:W-:Y:S01]  /*3c70*/  MOV R16, R151 ;  /* 0x0000009700107202 */ /* 0x000fe20000000f00 */
[----:B------:R-:W-:-:S05]  /*3c80*/  IMAD.MOV.U32 R17, RZ, RZ, R130 ;  /* 0x000000ffff117224 */ /* 0x000fca00078e0082 */
[----:B------:R-:W2:Y:S01]  /*3c90*/  LDG.E R16, desc[UR16][R16.64] ;  /* 0x0000001010107981 */ /* 0x000ea2000c1e1900 */
[-C--:B------:R-:W-:Y:S02]  /*3ca0*/  ISETP.GE.U32.AND P2, PT, R35, R72.reuse, PT ;  /* 0x000000482300720c */ /* 0x080fe40003f46070 */
[-C--:B------:R-:W-:Y:S02]  /*3cb0*/  ISETP.GE.U32.AND P3, PT, R38, R72.reuse, PT ;  /* 0x000000482600720c */ /* 0x080fe40003f66070 */
[-C--:B------:R-:W-:Y:S02]  /*3cc0*/  ISETP.GE.U32.AND P4, PT, R39, R72.reuse, PT ;  /* 0x000000482700720c */ /* 0x080fe40003f86070 */
[----:B------:R-:W-:Y:S02]  /*3cd0*/  FSEL R161, R115, RZ, !P3 ;  /* 0x000000ff73a17208 */ /* 0x000fe40005800000 */
[-C--:B------:R-:W-:Y:S02]  /*3ce0*/  ISETP.GE.U32.AND P5, PT, R40, R72.reuse, PT ;  /* 0x000000482800720c */ /* 0x080fe40003fa6070 */
[----:B------:R-:W-:-:S02]  /*3cf0*/  ISETP.GE.U32.AND P6, PT, R41, R72, PT ;  /* 0x000000482900720c */ /* 0x000fc40003fc6070 */
[-C--:B------:R-:W-:Y:S02]  /*3d00*/  ISETP.GE.U32.AND P0, PT, R42, R72.reuse, PT ;  /* 0x000000482a00720c */ /* 0x080fe40003f06070 */
[----:B------:R-:W-:Y:S02]  /*3d10*/  FSEL R146, R113, RZ, !P6 ;  /* 0x000000ff71927208 */ /* 0x000fe40007000000 */
[----:B------:R-:W-:Y:S02]  /*3d20*/  ISETP.GE.U32.AND P1, PT, R43, R72, PT ;  /* 0x000000482b00720c */ /* 0x000fe40003f26070 */
[----:B------:R-:W-:Y:S02]  /*3d30*/  FSEL R148, R122, RZ, !P0 ;  /* 0x000000ff7a947208 */ /* 0x000fe40004000000 */
[----:B------:R-:W-:Y:S01]  /*3d40*/  FSEL R150, R111, RZ, !P1 ;  /* 0x000000ff6f967208 */ /* 0x000fe20004800000 */
[----:B------:R-:W1:Y:S01]  /*3d50*/  S2UR UR8, SR_CgaCtaId ;  /* 0x00000000000879c3 */ /* 0x000e620000008800 */
[----:B------:R-:W-:-:S02]  /*3d60*/  UMOV UR4, 0x400 ;  /* 0x0000040000047882 */ /* 0x000fc40000000000 */
[----:B-1----:R-:W-:Y:S01]  /*3d70*/  ULEA UR4, UR8, UR4, 0x18 ;  /* 0x0000000408047291 */ /* 0x002fe2000f8ec0ff */
[----:B0-2---:R-:W-:-:S04]  /*3d80*/  FMUL.FTZ R19, R16, 1.4426950216293334961 ;  /* 0x3fb8aa3b10137820 */ /* 0x005fc80000410000 */
        /* <DEDUP_REMOVED lines=8> */
[----:B------:R-:W-:-:S06]  /*3e10*/  FMUL.FTZ R142, R19, R98 ;  /* 0x00000062138e7220 */ /* 0x000fcc0000410000 */
[----:B------:R-:W2:Y:S08]  /*3e20*/  MUFU.EX2 R21, R21 ;  /* 0x0000001500157308 */ /* 0x000eb00000000800 */
[----:B------:R-:W3:Y:S08]  /*3e30*/  MUFU.EX2 R18, R18 ;  /* 0x0000001200127308 */ /* 0x000ef00000000800 */
[----:B------:R4:W5:Y:S08]  /*3e40*/  MUFU.EX2 R165, R138 ;  /* 0x0000008a00a57308 */ /* 0x0009700000000800 */
[----:B------:R0:W-:Y:S01]  /*3e50*/  MUFU.EX2 R169, R16 ;  /* 0x0000001000a97308 */ /* 0x0001e20000000800 */
[----:B----4-:R-:W-:-:S07]  /*3e60*/  FSEL R138, R100, RZ, !P2 ;  /* 0x000000ff648a7208 */ /* 0x010fce0005000000 */
[----:B------:R4:W-:Y:S01]  /*3e70*/  MUFU.EX2 R152, R17 ;  /* 0x0000001100987308 */ /* 0x0009e20000000800 */
[----:B0-----:R-:W-:-:S07]  /*3e80*/  MOV R16, R155 ;  /* 0x0000009b00107202 */ /* 0x001fce0000000f00 */
[----:B------:R1:W0:Y:S01]  /*3e90*/  MUFU.EX2 R167, R140 ;  /* 0x0000008c00a77308 */ /* 0x0002220000000800 */
[----:B----4-:R-:W-:Y:S01]  /*3ea0*/  MOV R17, R134 ;  /* 0x0000008600117202 */ /* 0x010fe20000000f00 */
[----:B------:R-:W-:-:S04]  /*3eb0*/  FMUL.FTZ R144, R19, R102 ;  /* 0x0000006613907220 */ /* 0x000fc80000410000 */
[----:B------:R4:W5:Y:S02]  /*3ec0*/  LDG.E R136, desc[UR16][R16.64] ;  /* 0x0000001010887981 */ /* 0x000964000c1e1900 */
[----:B------:R3:W0:Y:S01]  /*3ed0*/  MUFU.EX2 R154, R142 ;  /* 0x0000008e009a7308 */ /* 0x0006220000000800 */
[----:B-1----:R-:W-:Y:S02]  /*3ee0*/  FSEL R140, R20, 1, !P3 ;  /* 0x3f800000148c7808 */ /* 0x002fe40005800000 */
[----:B--2---:R-:W-:Y:S02]  /*3ef0*/  FSEL R163, R21, 1, !P4 ;  /* 0x3f80000015a37808 */ /* 0x004fe40006000000 */
[----:B----4-:R-:W-:Y:S02]  /*3f00*/  MOV R16, R153 ;  /* 0x0000009900107202 */ /* 0x010fe40000000f00 */
[----:B------:R-:W-:Y:S01]  /*3f10*/  MOV R17, R132 ;  /* 0x0000008400117202 */ /* 0x000fe20000000f00 */
[----:B------:R-:W-:Y:S01]  /*3f20*/  FFMA.FTZ R21, R138, R140, R161 ;  /* 0x0000008c8a157223 */ /* 0x000fe200000100a1 */
[----:B---3--:R-:W-:-:S02]  /*3f30*/  FSEL R142, R118, RZ, !P4 ;  /* 0x000000ff768e7208 */ /* 0x008fc40006000000 */
[----:B------:R-:W-:Y:S01]  /*3f40*/  FSEL R159, R18, 1, !P2 ;  /* 0x3f800000129f7808 */ /* 0x000fe20005000000 */
[----:B------:R1:W2:Y:S01]  /*3f50*/  LDG.E R157, desc[UR16][R16.64] ;  /* 0x00000010109d7981 */ /* 0x0002a2000c1e1900 */
[----:B------:R-:W-:Y:S01]  /*3f60*/  ISETP.GE.U32.AND P2, PT, R44, R72, PT ;  /* 0x000000482c00720c */ /* 0x000fe20003f46070 */
[----:B------:R-:W-:Y:S01]  /*3f70*/  FFMA.FTZ R156, R163, R21, R142 ;  /* 0x00000015a39c7223 */ /* 0x000fe2000001008e */
[----:B-----5:R-:W-:Y:S01]  /*3f80*/  FSEL R165, R165, 1, !P5 ;  /* 0x3f800000a5a57808 */ /* 0x020fe20006800000 */
[----:B------:R-:W-:Y:S01]  /*3f90*/  FMUL.FTZ R18, R19, R106 ;  /* 0x0000006a13127220 */ /* 0x000fe20000410000 */
[----:B0-----:R-:W-:Y:S01]  /*3fa0*/  FSEL R167, R167, 1, !P6 ;  /* 0x3f800000a7a77808 */ /* 0x001fe20007000000 */
[C---:B------:R-:W-:Y:S01]  /*3fb0*/  FMUL.FTZ R20, R19.reuse, R108 ;  /* 0x0000006c13147220 */ /* 0x040fe20000410000 */
[----:B------:R-:W-:Y:S01]  /*3fc0*/  FSEL R179, R154, 1, !P2 ;  /* 0x3f8000009ab37808 */ /* 0x000fe20005000000 */
[----:B------:R-:W-:Y:S01]  /*3fd0*/  FMUL.FTZ R21, R19, R110 ;  /* 0x0000006e13157220 */ /* 0x000fe20000410000 */
[----:B------:R-:W-:Y:S01]  /*3fe0*/  FSEL R169, R169, 1, !P0 ;  /* 0x3f800000a9a97808 */ /* 0x000fe20004000000 */
[----:B-1----:R0:W1:Y:S01]  /*3ff0*/  MUFU.EX2 R16, R144 ;  /* 0x0000009000107308 */ /* 0x0020620000000800 */
[----:B------:R-:W-:Y:S01]  /*4000*/  FMUL.FTZ R17, R19, R104 ;  /* 0x0000006813117220 */ /* 0x000fe20000410000 */
[----:B------:R-:W-:Y:S01]  /*4010*/  FSEL R177, R152, 1, !P1 ;  /* 0x3f80000098b17808 */ /* 0x000fe20004800000 */
[----:B------:R-:W-:Y:S01]  /*4020*/  FMUL.FTZ R158, R159, R140 ;  /* 0x0000008c9f9e7220 */ /* 0x000fe20000410000 */
[----:B------:R-:W-:Y:S01]  /*4030*/  ISETP.GE.U32.AND P3, PT, R45, R72, PT ;  /* 0x000000482d00720c */ /* 0x000fe20003f66070 */
[----:B------:R-:W-:Y:S01]  /*4040*/  BSSY.RECONVERGENT B0, `(.L_x_3831) ;  /* 0x0000088000007945 */ /* 0x000fe20003800200 */
[----:B------:R-:W-:Y:S01]  /*4050*/  FSEL R152, R109, RZ, !P2 ;  /* 0x000000ff6d987208 */ /* 0x000fe20005000000 */
[----:B------:R-:W-:Y:S01]  /*4060*/  FMUL.FTZ R158, R163, R158 ;  /* 0x0000009ea39e7220 */ /* 0x000fe20000410000 */
[----:B------:R-:W3:Y:S01]  /*4070*/  MUFU.EX2 R17, R17 ;  /* 0x0000001100117308 */ /* 0x000ee20000000800 */
[----:B0-----:R-:W-:-:S02]  /*4080*/  FSEL R144, R120, RZ, !P5 ;  /* 0x000000ff78907208 */ /* 0x001fc40006800000 */
[----:B------:R-:W-:Y:S01]  /*4090*/  ISETP.GE.U32.AND P4, PT, R46, R72, PT ;  /* 0x000000482e00720c */ /* 0x000fe20003f86070 */
[----:B------:R-:W-:Y:S01]  /*40a0*/  FMUL.FTZ R158, R165, R158 ;  /* 0x0000009ea59e7220 */ /* 0x000fe20000410000 */
[----:B------:R-:W-:Y:S01]  /*40b0*/  FSEL R160, R107, RZ, !P3 ;  /* 0x000000ff6ba07208 */ /* 0x000fe20005800000 */
[----:B------:R-:W-:Y:S01]  /*40c0*/  FFMA.FTZ R154, R165, R156, R144 ;  /* 0x0000009ca59a7223 */ /* 0x000fe20000010090 */
[----:B------:R-:W-:Y:S01]  /*40d0*/  FMUL.FTZ R156, R19, R112 ;  /* 0x00000070139c7220 */ /* 0x000fe20000410000 */
[----:B------:R-:W0:Y:S01]  /*40e0*/  MUFU.EX2 R18, R18 ;  /* 0x0000001200127308 */ /* 0x000e220000000800 */
[----:B-1----:R-:W-:Y:S01]  /*40f0*/  FSEL R181, R16, 1, !P3 ;  /* 0x3f80000010b57808 */ /* 0x002fe20005800000 */
[----:B------:R-:W-:Y:S01]  /*4100*/  FFMA.FTZ R154, R167, R154, R146 ;  /* 0x0000009aa79a7223 */ /* 0x000fe20000010092 */
[----:B------:R-:W-:Y:S01]  /*4110*/  FMUL.FTZ R16, R19, R114 ;  /* 0x0000007213107220 */ /* 0x000fe20000410000 */
[----:B------:R-:W-:Y:S01]  /*4120*/  ISETP.GE.U32.AND P5, PT, R47, R72, PT ;  /* 0x000000482f00720c */ /* 0x000fe20003fa6070 */
[----:B------:R-:W-:Y:S01]  /*4130*/  FMUL.FTZ R19, R19, R116 ;  /* 0x0000007413137220 */ /* 0x000fe20000410000 */
[----:B------:R-:W-:Y:S01]  /*4140*/  FFMA.FTZ R171, R169, R154, R148 ;  /* 0x0000009aa9ab7223 */ /* 0x000fe20000010094 */
[----:B------:R-:W-:Y:S01]  /*4150*/  FSEL R162, R105, RZ, !P4 ;  /* 0x000000ff69a27208 */ /* 0x000fe20006000000 */
[----:B------:R-:W1:Y:S01]  /*4160*/  MUFU.EX2 R20, R20 ;  /* 0x0000001400147308 */ /* 0x000e620000000800 */
[----:B---3--:R-:W-:Y:S01]  /*4170*/  FSEL R183, R17, 1, !P4 ;  /* 0x3f80000011b77808 */ /* 0x008fe20006000000 */
[----:B------:R-:W-:Y:S01]  /*4180*/  FFMA.FTZ R171, R177, R171, R150 ;  /* 0x000000abb1ab7223 */ /* 0x000fe20000010096 */
[----:B------:R-:W-:Y:S01]  /*4190*/  ISETP.GE.U32.AND P6, PT, R48, R72, PT ;  /* 0x000000483000720c */ /* 0x000fe20003fc6070 */
[----:B------:R-:W-:Y:S01]  /*41a0*/  FMUL.FTZ R158, R167, R158 ;  /* 0x0000009ea79e7220 */ /* 0x000fe20000410000 */
[----:B------:R-:W-:Y:S01]  /*41b0*/  FSEL R164, R103, RZ, !P5 ;  /* 0x000000ff67a47208 */ /* 0x000fe20006800000 */
[----:B------:R-:W-:Y:S01]  /*41c0*/  FFMA.FTZ R171, R179, R171, R152 ;  /* 0x000000abb3ab7223 */ /* 0x000fe20000010098 */
[----:B------:R-:W-:Y:S01]  /*41d0*/  ISETP.GE.U32.AND P0, PT, R49, R72, PT ;  /* 0x000000483100720c */ /* 0x000fe20003f06070 */
[----:B------:R-:W3:Y:S01]  /*41e0*/  MUFU.EX2 R21, R21 ;  /* 0x0000001500157308 */ /* 0x000ee20000000800 */
[----:B0-----:R-:W-:Y:S01]  /*41f0*/  FSEL R185, R18, 1, !P5 ;  /* 0x3f80000012b97808 */ /* 0x001fe20006800000 */
[----:B------:R-:W-:Y:S01]  /*4200*/  FFMA.FTZ R171, R181, R171, R160 ;  /* 0x000000abb5ab7223 */ /* 0x000fe200000100a0 */
[----:B------:R-:W-:Y:S01]  /*4210*/  FSEL R154, R101, RZ, !P6 ;  /* 0x000000ff659a7208 */ /* 0x000fe20007000000 */
[----:B------:R-:W-:Y:S01]  /*4220*/  FMUL.FTZ R158, R169, R158 ;  /* 0x0000009ea99e7220 */ /* 0x000fe20000410000 */
[----:B------:R-:W-:Y:S01]  /*4230*/  ISETP.GE.U32.AND P1, PT, R50, R72, PT ;  /* 0x000000483200720c */ /* 0x000fe20003f26070 */
[----:B------:R-:W-:Y:S01]  /*4240*/  FFMA.FTZ R171, R183, R171, R162 ;  /* 0x000000abb7ab7223 */ /* 0x000fe200000100a2 */
[----:B------:R-:W-:Y:S01]  /*4250*/  FSEL R166, R99, RZ, !P0 ;  /* 0x000000ff63a67208 */ /* 0x000fe20004000000 */
[----:B------:R-:W0:Y:S01]  /*4260*/  MUFU.EX2 R156, R156 ;  /* 0x0000009c009c7308 */ /* 0x000e220000000800 */
[----:B-1----:R-:W-:Y:S01]  /*4270*/  FSEL R187, R20, 1, !P6 ;  /* 0x3f80000014bb7808 */ /* 0x002fe20007000000 */
[----:B------:R-:W-:Y:S01]  /*4280*/  FFMA.FTZ R171, R185, R171, R164 ;  /* 0x000000abb9ab7223 */ /* 0x000fe200000100a4 */
[----:B------:R-:W-:Y:S01]  /*4290*/  FMUL.FTZ R158, R177, R158 ;  /* 0x0000009eb19e7220 */ /* 0x000fe20000410000 */
[----:B------:R-:W-:-:S02]  /*42a0*/  ISETP.GE.U32.AND P2, PT, R51, R72, PT ;  /* 0x000000483300720c */ /* 0x000fc40003f46070 */
[----:B------:R-:W-:Y:S01]  /*42b0*/  FFMA.FTZ R171, R187, R171, R154 ;  /* 0x000000abbbab7223 */ /* 0x000fe2000001009a */
[----:B------:R-:W-:Y:S01]  /*42c0*/  FSEL R168, R124, RZ, !P1 ;  /* 0x000000ff7ca87208 */ /* 0x000fe20004800000 */
[----:B------:R-:W1:Y:S01]  /*42d0*/  MUFU.EX2 R16, R16 ;  /* 0x0000001000107308 */ /* 0x000e620000000800 */
[----:B---3--:R-:W-:Y:S01]  /*42e0*/  FSEL R189, R21, 1, !P0 ;  /* 0x3f80000015bd7808 */ /* 0x008fe20004000000 */
[----:B------:R-:W-:Y:S01]  /*42f0*/  FMUL.FTZ R158, R179, R158 ;  /* 0x0000009eb39e7220 */ /* 0x000fe20000410000 */
[----:B------:R-:W-:Y:S02]  /*4300*/  ISETP.GE.U32.AND P3, PT, R52, R72, PT ;  /* 0x000000483400720c */ /* 0x000fe40003f66070 */
[----:B------:R-:W-:Y:S01]  /*4310*/  FSEL R170, R126, RZ, !P2 ;  /* 0x000000ff7eaa7208 */ /* 0x000fe20005000000 */
[----:B------:R-:W-:Y:S01]  /*4320*/  FFMA.FTZ R171, R189, R171, R166 ;  /* 0x000000abbdab7223 */ /* 0x000fe200000100a6 */
[----:B------:R-:W-:Y:S01]  /*4330*/  FMUL.FTZ R158, R181, R158 ;  /* 0x0000009eb59e7220 */ /* 0x000fe20000410000 */
[----:B------:R-:W3:Y:S01]  /*4340*/  MUFU.EX2 R19, R19 ;  /* 0x0000001300137308 */ /* 0x000ee20000000800 */
[----:B0-----:R-:W-:-:S02]  /*4350*/  FSEL R191, R156, 1, !P1 ;  /* 0x3f8000009cbf7808 */ /* 0x001fc40004800000 */
[----:B------:R-:W-:Y:S01]  /*4360*/  FSEL R172, R128, RZ, !P3 ;  /* 0x000000ff80ac7208 */ /* 0x000fe20005800000 */
[----:B------:R-:W-:Y:S01]  /*4370*/  FMUL.FTZ R158, R183, R158 ;  /* 0x0000009eb79e7220 */ /* 0x000fe20000410000 */
[----:B------:R-:W-:Y:S01]  /*4380*/  ISETP.GE.AND P0, PT, R75, 0x1, PT ;  /* 0x000000014b00780c */ /* 0x000fe20003f06270 */
[----:B------:R-:W-:Y:S01]  /*4390*/  FFMA.FTZ R171, R191, R171, R168 ;  /* 0x000000abbfab7223 */ /* 0x000fe200000100a8 */
[----:B------:R-:W-:Y:S01]  /*43a0*/  ISETP.GE.AND P1, PT, R75, 0x8, PT ;  /* 0x000000084b00780c */ /* 0x000fe20003f26270 */
[----:B------:R-:W-:Y:S01]  /*43b0*/  FMUL.FTZ R158, R185, R158 ;  /* 0x0000009eb99e7220 */ /* 0x000fe20000410000 */
[----:B-1----:R-:W-:Y:S02]  /*43c0*/  FSEL R193, R16, 1, !P2 ;  /* 0x3f80000010c17808 */ /* 0x002fe40005000000 */
[----:B------:R-:W-:Y:S01]  /*43d0*/  ISETP.NE.AND P2, PT, R23, RZ, PT ;  /* 0x000000ff1700720c */ /* 0x000fe20003f45270 */
[----:B------:R-:W-:Y:S02]  /*43e0*/  FMUL.FTZ R158, R187, R158 ;  /* 0x0000009ebb9e7220 */ /* 0x000fe40000410000 */
[----:B------:R-:W-:-:S02]  /*43f0*/  FFMA.FTZ R171, R193, R171, R170 ;  /* 0x000000abc1ab7223 */ /* 0x000fc400000100aa */
[----:B------:R-:W-:Y:S01]  /*4400*/  FMUL.FTZ R158, R189, R158 ;  /* 0x0000009ebd9e7220 */ /* 0x000fe20000410000 */
[----:B---3--:R-:W-:-:S03]  /*4410*/  FSEL R195, R19, 1, !P3 ;  /* 0x3f80000013c37808 */ /* 0x008fc60005800000 */
[----:B------:R-:W-:Y:S02]  /*4420*/  FMUL.FTZ R158, R191, R158 ;  /* 0x0000009ebf9e7220 */ /* 0x000fe40000410000 */
[----:B------:R-:W-:Y:S02]  /*4430*/  FFMA.FTZ R16, R195, R171, R172 ;  /* 0x000000abc3107223 */ /* 0x000fe400000100ac */
[----:B------:R-:W-:-:S03]  /*4440*/  FMUL.FTZ R158, R193, R158 ;  /* 0x0000009ec19e7220 */ /* 0x000fc60000410000 */
[----:B------:R-:W0:Y:S01]  /*4450*/  SHFL.UP PT, R17, R16, 0x1, RZ ;  /* 0x0420000010117989 */ /* 0x000e2200000e00ff */
[----:B------:R-:W-:-:S05]  /*4460*/  FMUL.FTZ R171, R195, R158 ;  /* 0x0000009ec3ab7220 */ /* 0x000fca0000410000 */
[----:B------:R-:W1:Y:S01]  /*4470*/  SHFL.UP PT, R18, R171, 0x1, RZ ;  /* 0x04200000ab127989 */ /* 0x000e6200000e00ff */
[----:B0-----:R-:W-:-:S05]  /*4480*/  FFMA.FTZ R17, R171, R17, R16 ;  /* 0x00000011ab117223 */ /* 0x001fca0000010010 */
[----:B------:R-:W-:Y:S01]  /*4490*/  FSEL R20, R16, R17, !P0 ;  /* 0x0000001110147208 */ /* 0x000fe20004000000 */
[----:B-1----:R-:W-:Y:S01]  /*44a0*/  @P0 FMUL.FTZ R171, R171, R18 ;  /* 0x00000012abab0220 */ /* 0x002fe20000410000 */
[----:B------:R-:W-:-:S03]  /*44b0*/  ISETP.GE.AND P0, PT, R75, 0x2, PT ;  /* 0x000000024b00780c */ /* 0x000fc60003f06270 */
[----:B------:R-:W0:Y:S04]  /*44c0*/  SHFL.UP PT, R17, R20, 0x2, RZ ;  /* 0x0440000014117989 */ /* 0x000e2800000e00ff */
[----:B------:R-:W1:Y:S01]  /*44d0*/  SHFL.UP PT, R16, R171, 0x2, RZ ;  /* 0x04400000ab107989 */ /* 0x000e6200000e00ff */
[----:B0-----:R-:W-:-:S05]  /*44e0*/  FFMA.FTZ R17, R171, R17, R20 ;  /* 0x00000011ab117223 */ /* 0x001fca0000010014 */
[----:B-1----:R-:W-:Y:S01]  /*44f0*/  @P0 FMUL.FTZ R171, R171, R16 ;  /* 0x00000010abab0220 */ /* 0x002fe20000410000 */
[----:B------:R-:W-:Y:S02]  /*4500*/  FSEL R18, R20, R17, !P0 ;  /* 0x0000001114127208 */ /* 0x000fe40004000000 */
[----:B------:R-:W-:Y:S02]  /*4510*/  ISETP.GE.AND P0, PT, R75, 0x4, PT ;  /* 0x000000044b00780c */ /* 0x000fe40003f06270 */
[----:B------:R-:W-:Y:S04]  /*4520*/  SHFL.UP PT, R16, R171, 0x4, RZ ;  /* 0x04800000ab107989 */ /* 0x000fe800000e00ff */
[----:B------:R-:W0:Y:S02]  /*4530*/  SHFL.UP PT, R17, R18, 0x4, RZ ;  /* 0x0480000012117989 */ /* 0x000e2400000e00ff */
[----:B0-----:R-:W-:-:S05]  /*4540*/  FFMA.FTZ R17, R171, R17, R18 ;  /* 0x00000011ab117223 */ /* 0x001fca0000010012 */
[----:B------:R-:W-:Y:S01]  /*4550*/  @P0 FMUL.FTZ R171, R171, R16 ;  /* 0x00000010abab0220 */ /* 0x000fe20000410000 */
[----:B------:R-:W-:Y:S01]  /*4560*/  IMAD.MOV.U32 R16, RZ, RZ, 0x3f800000 ;  /* 0x3f800000ff107424 */ /* 0x000fe200078e00ff */
[----:B------:R-:W-:-:S03]  /*4570*/  FSEL R20, R18, R17, !P0 ;  /* 0x0000001112147208 */ /* 0x000fc60004000000 */
[----:B------:R-:W-:Y:S01]  /*4580*/  SHFL.UP PT, R156, R171, 0x8, RZ ;  /* 0x05000000ab9c7989 */ /* 0x000fe200000e00ff */
[----:B------:R-:W-:Y:S01]  /*4590*/  ISETP.NE.AND P0, PT, R33, RZ, PT ;  /* 0x000000ff2100720c */ /* 0x000fe20003f05270 */
[----:B------:R-:W-:Y:S02]  /*45a0*/  HFMA2 R17, -RZ, RZ, 0, 0 ;  /* 0x00000000ff117431 */ /* 0x000fe400000001ff */
[----:B------:R-:W0:Y:S01]  /*45b0*/  SHFL.UP PT, R19, R20, 0x8, RZ ;  /* 0x0500000014137989 */ /* 0x000e2200000e00ff */
[----:B------:R-:W-:-:S13]  /*45c0*/  ISETP.NE.OR P0, PT, R23, RZ, !P0 ;  /* 0x000000ff1700720c */ /* 0x000fda0004705670 */
[----:B------:R-:W-:Y:S01]  /*45d0*/  @!P0 LDS.64 R16, [UR5] ;  /* 0x00000005ff108984 */ /* 0x000fe20008000a00 */
[----:B------:R-:W-:Y:S01]  /*45e0*/  ISETP.NE.AND P0, PT, R75, 0x1f, PT ;  /* 0x0000001f4b00780c */ /* 0x000fe20003f05270 */
[C---:B0-----:R-:W-:Y:S01]  /*45f0*/  FFMA.FTZ R19, R171.reuse, R19, R20 ;  /* 0x00000013ab137223 */ /* 0x041fe20000010014 */
[----:B------:R-:W-:-:S04]  /*4600*/  @P1 FMUL.FTZ R171, R171, R156 ;  /* 0x0000009cabab1220 */ /* 0x000fc80000410000 */
[----:B------:R-:W-:Y:S02]  /*4610*/  FSEL R156, R20, R19, !P1 ;  /* 0x00000013149c7208 */ /* 0x000fe40004800000 */
        /* <DEDUP_REMOVED lines=14> */
[----:B------:R-:W3:Y:S01]  /*4700*/  LDS.64 R18, [UR4+0x850] ;  /* 0x00085004ff127984 */ /* 0x000ee20008000a00 */
[----:B------:R-:W-:Y:S01]  /*4710*/  BAR.SYNC.DEFER_BLOCKING 0x0 ;  /* 0x0000000000007b1d */ /* 0x000fe20000010000 */
[----:B0-----:R-:W-:-:S02]  /*4720*/  @!P1 MOV R173, R16 ;  /* 0x0000001000ad9202 */ /* 0x001fc40000000f00 */
[----:B-1----:R-:W-:-:S03]  /*4730*/  @!P1 MOV R158, R17 ;  /* 0x00000011009e9202 */ /* 0x002fc60000000f00 */
[----:B------:R-:W0:Y:S01]  /*4740*/  @P2 LDS R175, [UR4+0x864] ;  /* 0x00086404ffaf2984 */ /* 0x000e220008000800 */
[----:B---3--:R-:W-:Y:S01]  /*4750*/  FFMA.FTZ R19, R18, R17, R19 ;  /* 0x0000001112137223 */ /* 0x008fe20000010013 */
[----:B0-----:R-:W-:-:S04]  /*4760*/  @P2 FFMA.FTZ R158, R175, R173, R158 ;  /* 0x000000adaf9e2223 */ /* 0x001fc8000001009e */
[----:B------:R-:W-:Y:S01]  /*4770*/  FFMA.FTZ R158, R159, R158, R138 ;  /* 0x0000009e9f9e7223 */ /* 0x000fe2000001008a */
[----:B--2---:R-:W-:-:S03]  /*4780*/  FMUL.FTZ R138, R136, R157 ;  /* 0x0000009d888a7220 */ /* 0x004fc60000410000 */
        /* <DEDUP_REMOVED lines=19> */
.L_x_3832:
[----:B------:R-:W-:Y:S05]  /*48c0*/  BSYNC.RECONVERGENT B0 ;  /* 0x0000000000007941 */ /* 0x000fea0003800200 */
.L_x_3831:
        /* <DEDUP_REMOVED lines=11> */
[C---:B------:R-:W-:Y:S01]  /*4980*/  FFMA.FTZ R123, R138.reuse, R144, R123 ;  /* 0x000000908a7b7223 */ /* 0x040fe2000001007b */
[----:B------:R-:W-:Y:S01]  /*4990*/  FFMA.FTZ R170, R193, R168, R170 ;  /* 0x000000a8c1aa7223 */ /* 0x000fe200000100aa */
[C---:B------:R-:W-:Y:S01]  /*49a0*/  FFMA.FTZ R125, R138.reuse, R146, R125 ;  /* 0x000000928a7d7223 */ /* 0x040fe2000001007d */
[C---:B------:R-:W-:Y:S01]  /*49b0*/  FFMA.FTZ R127, R138.reuse, R148, R127 ;  /* 0x000000948a7f7223 */ /* 0x040fe2000001007f */
[C---:B------:R-:W-:Y:S01]  /*49c0*/  FFMA.FTZ R129, R138.reuse, R150, R129 ;  /* 0x000000968a817223 */ /* 0x040fe20000010081 */
        /* <DEDUP_REMOVED lines=10> */
[----:B------:R-:W-:Y:S01]  /*4a70*/  IADD3.X R134, PT, PT, R134, R13, RZ, P0, !PT ;  /* 0x0000000d86867210 */ /* 0x000fe200007fe4ff */
[----:B------:R-:W-:Y:S01]  /*4a80*/  IMAD.X R132, R132, 0x1, R11, P1 ;  /* 0x0000000184847824 */ /* 0x000fe200008e060b */
[----:B------:R-:W-:Y:S01]  /*4a90*/  IADD3.X R130, PT, PT, R130, R9, RZ, P2, !PT ;  /* 0x0000000982827210 */ /* 0x000fe200017fe4ff */
[----:B------:R-:W-:Y:S01]  /*4aa0*/  UIADD3 UR5, UPT, UPT, UR5, 0x8, URZ ;  /* 0x0000000805057890 */ /* 0x000fe2000fffe0ff */
[----:B------:R-:W-:Y:S01]  /*4ab0*/  IADD3 R149, PT, PT, R149, 0x1, RZ ;  /* 0x0000000195957810 */ /* 0x000fe20007ffe0ff */
[----:B------:R-:W-:Y:S10]  /*4ac0*/  BRA.U UP0, `(.L_x_3833) ;  /* 0xfffffff100687547 */ /* 0x000ff4000b83ffff */
.L_x_3830:
[----:B------:R-:W-:Y:S01]  /*4ad0*/  BAR.SYNC.DEFER_BLOCKING 0x0 ;  /* 0x0000000000007b1d */ /* 0x000fe20000010000 */
[----:B------:R-:W-:Y:S02]  /*4ae0*/  ISETP.NE.AND P0, PT, R23, RZ, PT ;  /* 0x000000ff1700720c */ /* 0x000fe40003f05270 */
[----:B------:R-:W-:-:S03]  /*4af0*/  IADD3 R15, P1, P2, R53, R6, R71 ;  /* 0x00000006350f7210 */ /* 0x000fc60007a3e047 */
[----:B------:R-:W1:Y:S01]  /*4b00*/  LDCU.64 UR10, c[0x0][0x478] ;  /* 0x00008f00ff0a77ac */ /* 0x000e620008000a00 */
[----:B0-----:R-:W-:Y:S01]  /*4b10*/  IADD3.X R18, PT, PT, RZ, R30, RZ, P1, P2 ;  /* 0x0000001eff127210 */ /* 0x001fe20000fe44ff */
[----:B------:R-:W0:Y:S01]  /*4b20*/  LDCU UR5, c[0x0][0x388] ;  /* 0x00007100ff0577ac */ /* 0x000e220008000800 */
[----:B------:R-:W-:Y:S01]  /*4b30*/  STS [R90], R117 ;  /* 0x000000755a007388 */ /* 0x000fe20000000800 */
[----:B-1----:R-:W-:-:S03]  /*4b40*/  LEA R14, P1, R15, UR10, 0x2 ;  /* 0x0000000a0f0e7c11 */ /* 0x002fc6000f8210ff */
[----:B------:R-:W-:Y:S01]  /*4b50*/  STS [R90+0x4], R119 ;  /* 0x000004775a007388 */ /* 0x000fe20000000800 */
[----:B------:R-:W-:Y:S01]  /*4b60*/  LEA.HI.X R15, R15, UR11, R18, 0x2, P1 ;  /* 0x0000000b0f0f7c11 */ /* 0x000fe200088f1412 */
[----:B------:R-:W1:Y:S01]  /*4b70*/  LDCU.64 UR10, c[0x0][0x488] ;  /* 0x00009100ff0a77ac */ /* 0x000e620008000a00 */
[----:B0-----:R-:W-:Y:S01]  /*4b80*/  IADD3 R115, PT, PT, -R71, UR5, RZ ;  /* 0x0000000547737c10 */ /* 0x001fe2000fffe1ff */
        /* <DEDUP_REMOVED lines=33> */
[----:B0-----:R-:W-:-:S05]  /*4da0*/  MOV R72, RZ ;  /* 0x000000ff00487202 */ /* 0x001fca0000000f00 */
[----:B------:R-:W0:Y:S02]  /*4db0*/  LDS R16, [UR4+0x840] ;  /* 0x00084004ff107984 */ /* 0x000e240008000800 */
[-C--:B0-----:R-:W-:Y:S02]  /*4dc0*/  ISETP.GE.AND P4, PT, R56, R16.reuse, PT ;  /* 0x000000103800720c */ /* 0x081fe40003f86270 */
        /* <DEDUP_REMOVED lines=13> */
[----:B------:R-:W-:Y:S04]  /*4ea0*/  @!P4 STG.E desc[UR16][R14.64+0x280], R93 ;  /* 0x0002805d0e00c986 */ /* 0x000fe8000c101910 */
[----:B------:R-:W-:Y:S01]  /*4eb0*/  @!P5 STG.E desc[UR16][R14.64+0x300], R95 ;  /* 0x0003005f0e00d986 */ /* 0x000fe2000c101910 */
[----:B0-----:R-:W-:Y:S02]  /*4ec0*/  IADD3 R17, P4, P5, R53, R4, R71 ;  /* 0x0000000435117210 */ /* 0x001fe40007d9e047 */
[----:B--2---:R-:W-:Y:S01]  /*4ed0*/  CS2R R20, SRZ ;  /* 0x0000000000147805 */ /* 0x004fe2000001ff00 */
[----:B------:R0:W-:Y:S01]  /*4ee0*/  @!P3 STG.E desc[UR16][R14.64+0x200], R91 ;  /* 0x0002005b0e00b986 */ /* 0x0001e2000c101910 */
[----:B------:R-:W-:Y:S01]  /*4ef0*/  IADD3.X R18, PT, PT, RZ, R31, RZ, P4, P5 ;  /* 0x0000001fff127210 */ /* 0x000fe200027ea4ff */
[----:B---3--:R-:W-:Y:S01]  /*4f00*/  HFMA2 R75, -RZ, RZ, 0, 0 ;  /* 0x00000000ff4b7431 */ /* 0x008fe200000001ff */
[-C--:B------:R-:W-:Y:S01]  /*4f10*/  ISETP.GE.AND P3, PT, R65, R16.reuse, PT ;  /* 0x000000104100720c */ /* 0x080fe20003f66270 */
[----:B------:R-:W-:Y:S01]  /*4f20*/  @!P6 STG.E desc[UR16][R14.64+0x380], R97 ;  /* 0x000380610e00e986 */ /* 0x000fe2000c101910 */
[----:B------:R-:W-:-:S02]  /*4f30*/  ISETP.GE.AND P6, PT, R66, R16, PT ;  /* 0x000000104200720c */ /* 0x000fc40003fc6270 */
[-C--:B------:R-:W-:Y:S01]  /*4f40*/  ISETP.GE.AND P5, PT, R67, R16.reuse, PT ;  /* 0x000000104300720c */ /* 0x080fe20003fa6270 */
[----:B------:R-:W-:Y:S01]  /*4f50*/  @!P1 STG.E desc[UR16][R14.64+0x400], R99 ;  /* 0x000400630e009986 */ /* 0x000fe2000c101910 */
[-C--:B------:R-:W-:Y:S02]  /*4f60*/  ISETP.GE.AND P4, PT, R68, R16.reuse, PT ;  /* 0x000000104400720c */ /* 0x080fe40003f86270 */
[-C--:B------:R-:W-:Y:S01]  /*4f70*/  ISETP.GE.AND P1, PT, R70, R16.reuse, PT ;  /* 0x000000104600720c */ /* 0x080fe20003f26270 */
[----:B------:R-:W-:Y:S01]  /*4f80*/  @!P2 STG.E desc[UR16][R14.64+0x480], R101 ;  /* 0x000480650e00a986 */ /* 0x000fe2000c101910 */
[----:B------:R-:W-:-:S03]  /*4f90*/  ISETP.GE.AND P2, PT, R69, R16, PT ;  /* 0x000000104500720c */ /* 0x000fc60003f46270 */
[----:B------:R-:W-:Y:S01]  /*4fa0*/  @!P3 STG.E desc[UR16][R14.64+0x500], R103 ;  /* 0x000500670e00b986 */ /* 0x000fe2000c101910 */
[----:B-1----:R-:W-:-:S03]  /*4fb0*/  LEA R16, P3, R17, UR10, 0x2 ;  /* 0x0000000a11107c11 */ /* 0x002fc6000f8610ff */
[----:B------:R-:W-:Y:S01]  /*4fc0*/  @!P6 STG.E desc[UR16][R14.64+0x580], R105 ;  /* 0x000580690e00e986 */ /* 0x000fe2000c101910 */
[----:B------:R-:W-:Y:S02]  /*4fd0*/  LEA.HI.X R17, R17, UR11, R18, 0x2, P3 ;  /* 0x0000000b11117c11 */ /* 0x000fe400098f1412 */
[----:B------:R-:W-:Y:S02]  /*4fe0*/  CS2R R18, SRZ ;  /* 0x0000000000127805 */ /* 0x000fe4000001ff00 */
[-C--:B------:R-:W-:Y:S01]  /*4ff0*/  ISETP.GE.AND P3, PT, R56, R115.reuse, PT ;  /* 0x000000733800720c */ /* 0x080fe20003f66270 */
[----:B------:R-:W-:Y:S01]  /*5000*/  @!P5 STG.E desc[UR16][R14.64+0x600], R107 ;  /* 0x0006006b0e00d986 */ /* 0x000fe2000c101910 */
[-C--:B------:R-:W-:Y:S02]  /*5010*/  ISETP.GE.AND P5, PT, R58, R115.reuse, PT ;  /* 0x000000733a00720c */ /* 0x080fe40003fa6270 */
[-C--:B------:R-:W-:Y:S01]  /*5020*/  ISETP.GE.AND P6, PT, R59, R115.reuse, PT ;  /* 0x000000733b00720c */ /* 0x080fe20003fc6270 */
[----:B------:R-:W-:Y:S01]  /*5030*/  @!P4 STG.E desc[UR16][R14.64+0x680], R109 ;  /* 0x0006806d0e00c986 */ /* 0x000fe2000c101910 */
[----:B------:R-:W-:-:S03]  /*5040*/  ISETP.GE.AND P4, PT, R57, R115, PT ;  /* 0x000000733900720c */ /* 0x000fc60003f86270 */
[----:B------:R-:W-:Y:S01]  /*5050*/  @!P2 STG.E desc[UR16][R14.64+0x700], R111 ;  /* 0x0007006f0e00a986 */ /* 0x000fe2000c101910 */
[----:B------:R-:W-:-:S03]  /*5060*/  ISETP.GE.AND P2, PT, R53, R115, PT ;  /* 0x000000733500720c */ /* 0x000fc60003f46270 */
[----:B------:R1:W-:Y:S01]  /*5070*/  @!P1 STG.E desc[UR16][R14.64+0x780], R113 ;  /* 0x000780710e009986 */ /* 0x0003e2000c101910 */
[----:B------:R-:W-:Y:S01]  /*5080*/  ISETP.GE.AND P1, PT, R60, R115, PT ;  /* 0x000000733c00720c */ /* 0x000fe20003f26270 */
[----:B------:R-:W-:Y:S01]  /*5090*/  BAR.SYNC.DEFER_BLOCKING 0x0 ;  /* 0x0000000000007b1d */ /* 0x000fe20000010000 */
[----:B0-----:R-:W-:Y:S01]  /*50a0*/  IMAD.MOV.U32 R91, RZ, RZ, RZ ;  /* 0x000000ffff5b7224 */ /* 0x001fe200078e00ff */
[----:B------:R-:W-:Y:S02]  /*50b0*/  CS2R R92, SRZ ;  /* 0x00000000005c7805 */ /* 0x000fe4000001ff00 */
[----:B-1----:R-:W-:-:S04]  /*50c0*/  CS2R R14, SRZ ;  /* 0x00000000000e7805 */ /* 0x002fc8000001ff00 */
        /* <DEDUP_REMOVED lines=63> */
[----:B------:R-:W2:Y:S01]  /*54c0*/  LDS R96, [R90+0x3c] ;  /* 0x00003c005a607984 */ /* 0x000ea20000000800 */
[----:B---3--:R-:W-:Y:S01]  /*54d0*/  FMUL.FTZ R100, R17, -1.4426950216293334961 ;  /* 0xbfb8aa3b11647820 */ /* 0x008fe20000410000 */
[----:B------:R3:W3:Y:S02]  /*54e0*/  MUFU.EX2 R98, R94 ;  /* 0x0000005e00627308 */ /* 0x0006e40000000800 */
[----:B-1----:R-:W1:Y:S01]  /*54f0*/  LDS R93, [R90+0x30] ;  /* 0x000030005a5d7984 */ /* 0x002e620000000800 */
[----:B----4-:R-:W-:Y:S01]  /*5500*/  FMUL.FTZ R102, R19, -1.4426950216293334961 ;  /* 0xbfb8aa3b13667820 */ /* 0x010fe20000410000 */
[----:B-----5:R-:W-:-:S04]  /*5510*/  FMUL.FTZ R104, R21, -1.4426950216293334961 ;  /* 0xbfb8aa3b15687820 */ /* 0x020fc80000410000 */
[----:B------:R4:W5:Y:S01]  /*5520*/  MUFU.EX2 R99, R95 ;  /* 0x0000005f00637308 */ /* 0x0009620000000800 */
[----:B---3--:R-:W3:Y:S01]  /*5530*/  LDS R94, [R90+0x34] ;  /* 0x000034005a5e7984 */ /* 0x008ee20000000800 */
[----:B------:R-:W-:Y:S01]  /*5540*/  FADD.FTZ R97, R97, 1 ;  /* 0x3f80000061617421 */ /* 0x000fe20000010000 */
[----:B------:R-:W-:Y:S01]  /*5550*/  FMUL.FTZ R106, R75, -1.4426950216293334961 ;  /* 0xbfb8aa3b4b6a7820 */ /* 0x000fe20000410000 */
[----:B------:R-:W-:-:S04]  /*5560*/  FMUL.FTZ R107, R91, -1.4426950216293334961 ;  /* 0xbfb8aa3b5b6b7820 */ /* 0x000fc80000410000 */
[----:B------:R-:W2:Y:S01]  /*5570*/  MUFU.EX2 R100, R100 ;  /* 0x0000006400647308 */ /* 0x000ea20000000800 */
[----:B----4-:R-:W4:Y:S01]  /*5580*/  LDS R95, [R90+0x38] ;  /* 0x000038005a5f7984 */ /* 0x010f220000000800 */
[----:B------:R-:W-:Y:S01]  /*5590*/  FADD.FTZ R98, R98, 1 ;  /* 0x3f80000062627421 */ /* 0x000fe20000010000 */
[----:B------:R-:W-:Y:S01]  /*55a0*/  FMUL.FTZ R101, R18, -1.4426950216293334961 ;  /* 0xbfb8aa3b12657820 */ /* 0x000fe20000410000 */
[----:B------:R-:W-:-:S04]  /*55b0*/  FMUL.FTZ R103, R20, -1.4426950216293334961 ;  /* 0xbfb8aa3b14677820 */ /* 0x000fc80000410000 */
[----:B------:R-:W1:Y:S01]  /*55c0*/  MUFU.EX2 R102, R102 ;  /* 0x0000006600667308 */ /* 0x000e620000000800 */
[----:B-----5:R-:W-:Y:S01]  /*55d0*/  FADD.FTZ R99, R99, 1 ;  /* 0x3f80000063637421 */ /* 0x020fe20000010000 */
[----:B0-----:R-:W-:-:S06]  /*55e0*/  FMUL.FTZ R105, R72, -1.4426950216293334961 ;  /* 0xbfb8aa3b48697820 */ /* 0x001fcc0000410000 */
[----:B------:R-:W0:Y:S01]  /*55f0*/  MUFU.EX2 R104, R104 ;  /* 0x0000006800687308 */ /* 0x000e220000000800 */
[----:B------:R-:W-:Y:S01]  /*5600*/  FMUL.FTZ R108, R92, -1.4426950216293334961 ;  /* 0xbfb8aa3b5c6c7820 */ /* 0x000fe20000410000 */
[----:B--2---:R-:W-:Y:S01]  /*5610*/  FADD.FTZ R100, R100, 1 ;  /* 0x3f80000064647421 */ /* 0x004fe20000010000 */
[----:B------:R-:W-:-:S05]  /*5620*/  FMUL.FTZ R112, R96, -1.4426950216293334961 ;  /* 0xbfb8aa3b60707820 */ /* 0x000fca0000410000 */
[----:B------:R-:W2:Y:S01]  /*5630*/  MUFU.EX2 R106, R106 ;  /* 0x0000006a006a7308 */ /* 0x000ea20000000800 */
[----:B-1----:R-:W-:Y:S01]  /*5640*/  FMUL.FTZ R109, R93, -1.4426950216293334961 ;  /* 0xbfb8aa3b5d6d7820 */ /* 0x002fe20000410000 */
[----:B------:R-:W-:-:S06]  /*5650*/  FADD.FTZ R102, R102, 1 ;  /* 0x3f80000066667421 */ /* 0x000fcc0000010000 */
[----:B------:R-:W1:Y:S01]  /*5660*/  MUFU.EX2 R107, R107 ;  /* 0x0000006b006b7308 */ /* 0x000e620000000800 */
[----:B---3--:R-:W-:Y:S01]  /*5670*/  FMUL.FTZ R110, R94, -1.4426950216293334961 ;  /* 0xbfb8aa3b5e6e7820 */ /* 0x008fe20000410000 */
[----:B0-----:R-:W-:-:S06]  /*5680*/  FADD.FTZ R104, R104, 1 ;  /* 0x3f80000068687421 */ /* 0x001fcc0000010000 */
[----:B------:R-:W0:Y:S01]  /*5690*/  MUFU.EX2 R101, R101 ;  /* 0x0000006500657308 */ /* 0x000e220000000800 */
[----:B----4-:R-:W-:Y:S01]  /*56a0*/  FMUL.FTZ R111, R95, -1.4426950216293334961 ;  /* 0xbfb8aa3b5f6f7820 */ /* 0x010fe20000410000 */
[----:B--2---:R-:W-:-:S06]  /*56b0*/  FADD.FTZ R106, R106, 1 ;  /* 0x3f8000006a6a7421 */ /* 0x004fcc0000010000 */
        /* <DEDUP_REMOVED lines=8> */
[----:B------:R-:W1:Y:S08]  /*5740*/  MUFU.EX2 R109, R109 ;  /* 0x0000006d006d7308 */ /* 0x000e700000000800 */
        /* <DEDUP_REMOVED lines=8> */
[----:B------:R0:W3:Y:S01]  /*57d0*/  MUFU.RCP R113, R98 ;  /* 0x0000006200717308 */ /* 0x0000e20000001000 */
[----:B-1----:R-:W-:-:S07]  /*57e0*/  FADD.FTZ R112, R112, 1 ;  /* 0x3f80000070707421 */ /* 0x002fce0000010000 */
[----:B------:R-:W1:Y:S01]  /*57f0*/  MUFU.RCP R99, R99 ;  /* 0x0000006300637308 */ /* 0x000e620000001000 */
[----:B0-----:R-:W-:-:S04]  /*5800*/  FMUL.FTZ R98, R15, R114 ;  /* 0x000000720f627220 */ /* 0x001fc80000410000 */
[----:B------:R-:W-:Y:S01]  /*5810*/  FMUL.FTZ R117, R98, R117 ;  /* 0x0000007562757220 */ /* 0x000fe20000410000 */
[----:B--2---:R-:W-:Y:S01]  /*5820*/  FMUL.FTZ R98, R17, R100 ;  /* 0x0000006411627220 */ /* 0x004fe20000410000 */
[----:B------:R-:W-:Y:S01]  /*5830*/  BAR.SYNC.DEFER_BLOCKING 0x0 ;  /* 0x0000000000007b1d */ /* 0x000fe20000010000 */
[----:B---3--:R-:W-:Y:S02]  /*5840*/  FMUL.FTZ R14, R14, R113 ;  /* 0x000000710e0e7220 */ /* 0x008fe40000410000 */
[----:B------:R-:W-:-:S03]  /*5850*/  FMUL.FTZ R123, R98, R123 ;  /* 0x0000007b627b7220 */ /* 0x000fc60000410000 */
        /* <DEDUP_REMOVED lines=120> */
.L_x_3835:
        /* <DEDUP_REMOVED lines=10> */
.L_x_5057:


//--------------------- .text._Z25selective_scan_fwd_kernelI32Selective_Scan_fwd_kernel_traitsILi32ELi16ELi1ELb0ELb0ELb1ELb0EffEEv13SSMParamsBase --------------------------
	.section	.text._Z25selective_scan_fwd_kernelI32Selective_Scan_fwd_kernel_traitsILi32ELi16ELi1ELb0ELb0ELb1ELb0EffEEv13SSMParamsBase,"ax",@progbits
	.align	128
        .global         _Z25selective_scan_fwd_kernelI32Selective_Scan_fwd_kernel_traitsILi32ELi16ELi1ELb0ELb0ELb1ELb0EffEEv13SSMParamsBase
        .type           _Z25selective_scan_fwd_kernelI32Selective_Scan_fwd_kernel_traitsILi32ELi16ELi1ELb0ELb0ELb1ELb0EffEEv13SSMParamsBase,@function
        .size           _Z25selective_scan_fwd_kernelI32Selective_Scan_fwd_kernel_traitsILi32ELi16ELi1ELb0ELb0ELb1ELb0EffEEv13SSMParamsBase,(.L_x_5058 - _Z25selective_scan_fwd_kernelI32Selective_Scan_fwd_kernel_traitsILi32ELi16ELi1ELb0ELb0ELb1ELb0EffEEv13SSMParamsBase)
        .other          _Z25selective_scan_fwd_kernelI32Selective_Scan_fwd_kernel_traitsILi32ELi16ELi1ELb0ELb0ELb1ELb0EffEEv13SSMParamsBase,@"STO_CUDA_ENTRY STV_DEFAULT"
_Z25selective_scan_fwd_kernelI32Selective_Scan_fwd_kernel_traitsILi32ELi16ELi1ELb0ELb0ELb1ELb0EffEEv13SSMParamsBase:
.text._Z25selective_scan_fwd_kernelI32Selective_Scan_fwd_kernel_traitsILi32ELi16ELi1ELb0ELb0ELb1ELb0EffEEv13SSMParamsBase:
        /* <DEDUP_REMOVED lines=24> */
[C---:B------:R-:W-:Y:S01]  /*0180*/  @P1 LEA R4, P3, R15.reuse, R4, 0x2 ;  /* 0x000000040f041211 */ /* 0x040fe200078610ff */
[----:B------:R0:W5:Y:S01]  /*0190*/  @P0 LDG.E R0, desc[UR16][R2.64] ;  /* 0x0000001002000981 */ /* 0x000162000c1e1900 */
[----:B---3--:R-:W-:Y:S01]  /*01a0*/  VIADD R6, R8, 0xffffffe ;  /* 0x0ffffffe08067836 */ /* 0x008fe20000000000 */
[----:B----4-:R-:W-:Y:S01]  /*01b0*/  UIMAD.WIDE.U32 UR6, UR18, UR12, URZ ;  /* 0x0000000c120672a5 */ /* 0x010fe2000f8e00ff */
[----:B------:R-:W-:Y:S02]  /*01c0*/  @P1 LEA.HI.X R5, R15, R5, RZ, 0x2, P3 ;  /* 0x000000050f051211 */ /* 0x000fe400018f14ff */
[----:B------:R3:W4:Y:S01]  /*01d0*/  F2I.FTZ.U32.TRUNC.NTZ R7, R6 ;  /* 0x0000000600077305 */ /* 0x000722000021f000 */
[----:B0-----:R-:W-:Y:S01]  /*01e0*/  IABS R2, R15 ;  /* 0x0000000f00027213 */ /* 0x001fe20000000000 */
[----:B------:R-:W-:Y:S01]  /*01f0*/  UIMAD.WIDE.U32 UR4, UR18, UR8, URZ ;  /* 0x00000008120472a5 */ /* 0x000fe2000f8e00ff */
[----:B------:R0:W5:Y:S01]  /*0200*/  @P1 LDG.E R22, desc[UR16][R4.64] ;  /* 0x0000001004161981 */ /* 0x000162000c1e1900 */
[----:B---3--:R-:W-:Y:S01]  /*0210*/  HFMA2 R6, -RZ, RZ, 0, 0 ;  /* 0x00000000ff067431 */ /* 0x008fe200000001ff */
[----:B----4-:R-:W-:-:S05]  /*0220*/  IADD3 R12, PT, PT, RZ, -R7, RZ ;  /* 0x80000007ff0c7210 */ /* 0x010fca0007ffe0ff */
[----:B------:R-:W-:-:S04]  /*0230*/  IMAD R3, R12, R9, RZ ;  /* 0x000000090c037224 */ /* 0x000fc800078e02ff */
[----:B------:R-:W-:-:S06]  /*0240*/  IMAD.HI.U32 R7, R7, R3, R6 ;  /* 0x0000000307077227 */ /* 0x000fcc00078e0006 */
[----:B------:R-:W-:-:S04]  /*0250*/  IMAD.HI.U32 R7, R7, R2, RZ ;  /* 0x0000000207077227 */ /* 0x000fc800078e00ff */
[----:B------:R-:W-:-:S04]  /*0260*/  IMAD.MOV R6, RZ, RZ, -R7 ;  /* 0x000000ffff067224 */ /* 0x000fc800078e0a07 */
[----:B------:R-:W-:-:S05]  /*0270*/  IMAD R6, R9, R6, R2 ;  /* 0x0000000609067224 */ /* 0x000fca00078e0202 */
[----:B------:R-:W-:Y:S01]  /*0280*/  ISETP.GT.U32.AND P2, PT, R9, R6, PT ;  /* 0x000000060900720c */ /* 0x000fe20003f44070 */
[----:B------:R-:W-:Y:S02]  /*0290*/  UIMAD UR9, UR18, UR9, UR5 ;  /* 0x00000009120972a4 */ /* 0x000fe4000f8e0205 */
[----:B------:R-:W-:Y:S01]  /*02a0*/  UIMAD UR8, UR18, UR13, UR7 ;  /* 0x0000000d120872a4 */ /* 0x000fe2000f8e0207 */
[----:B------:R-:W-:Y:S02]  /*02b0*/  MOV R3, UR5 ;  /* 0x0000000500037c02 */ /* 0x000fe40008000f00 */
[----:B0-----:R-:W-:Y:S01]  /*02c0*/  MOV R4, UR6 ;  /* 0x0000000600047c02 */ /* 0x001fe20008000f00 */
[----:B------:R-:W-:Y:S01]  /*02d0*/  IMAD.U32 R3, RZ, RZ, UR9 ;  /* 0x00000009ff037e24 */ /* 0x000fe2000f8e00ff */
[----:B------:R-:W-:Y:S01]  /*02e0*/  MOV R5, UR7 ;  /* 0x0000000700057c02 */ /* 0x000fe20008000f00 */
[----:B------:R-:W-:Y:S01]  /*02f0*/  IMAD.U32 R5, RZ, RZ, UR8 ;  /* 0x00000008ff057e24 */ /* 0x000fe2000f8e00ff */
[----:B------:R-:W-:Y:S01]  /*0300*/  LOP3.LUT R8, R15, R10, RZ, 0x3c, !PT ;  /* 0x0000000a0f087212 */ /* 0x000fe200078e3cff */
[----:B------:R-:W0:Y:S01]  /*0310*/  LDCU.64 UR6, c[0x0][0x3d0] ;  /* 0x00007a00ff0677ac */ /* 0x000e220008000a00 */
[----:B------:R-:W-:-:S02]  /*0320*/  MOV R2, UR4 ;  /* 0x0000000400027c02 */ /* 0x000fc40008000f00 */
[-C--:B------:R-:W-:Y:S02]  /*0330*/  @!P2 IADD3 R6, PT, PT, R6, -R9.reuse, RZ ;  /* 0x800000090606a210 */ /* 0x080fe40007ffe0ff */
[----:B------:R-:W-:Y:S02]  /*0340*/  ISETP.GE.AND P3, PT, R8, RZ, PT ;  /* 0x000000ff0800720c */ /* 0x000fe40003f66270 */
[----:B------:R-:W-:Y:S02]  /*0350*/  ISETP.GE.U32.AND P0, PT, R6, R9, PT ;  /* 0x000000090600720c */ /* 0x000fe40003f06070 */
[----:B------:R-:W-:Y:S02]  /*0360*/  ISETP.NE.AND P1, PT, R10, RZ, PT ;  /* 0x000000ff0a00720c */ /* 0x000fe40003f25270 */
[----:B------:R-:W-:Y:S01]  /*0370*/  @!P2 IADD3 R7, PT, PT, R7, 0x1, RZ ;  /* 0x000000010707a810 */ /* 0x000fe20007ffe0ff */
[----:B012---:R-:W-:Y:S10]  /*0380*/  @!P4 EXIT ;  /* 0x000000000000c94d */ /* 0x007ff40003800000 */
[----:B------:R-:W-:Y:S01]  /*0390*/  @P0 VIADD R7, R7, 0x1 ;  /* 0x0000000107070836 */ /* 0x000fe20000000000 */
[----:B------:R-:W0:Y:S01]  /*03a0*/  LDC.64 R8, c[0x0][0x428] ;  /* 0x00010a00ff087b82 */ /* 0x000e220000000a00 */
[----:B------:R-:W1:Y:S01]  /*03b0*/  S2R R23, SR_TID.X ;  /* 0x0000000000177919 */ /* 0x000e620000002100 */
[----:B------:R-:W-:Y:S01]  /*03c0*/  IMAD.WIDE.U32 R2, R15, UR10, R2 ;  /* 0x0000000a0f027c25 */ /* 0x000fe2000f8e0002 */
[----:B------:R-:W-:Y:S01]  /*03d0*/  UIMAD.WIDE.U32 UR4, UR18, UR6, URZ ;  /* 0x00000006120472a5 */ /* 0x000fe2000f8e00ff */
[----:B------:R-:W-:Y:S01]  /*03e0*/  @!P3 IADD3 R7, PT, PT, -R7, RZ, RZ ;  /* 0x000000ff0707b210 */ /* 0x000fe20007ffe1ff */
[----:B------:R-:W2:Y:S01]  /*03f0*/  LDCU.U8 UR9, c[0x0][0x39e] ;  /* 0x000073c0ff0977ac */ /* 0x000ea20008000000 */
[----:B------:R-:W-:Y:S01]  /*0400*/  @!P1 LOP3.LUT R7, RZ, R10, RZ, 0x33, !PT ;  /* 0x0000000aff079212 */ /* 0x000fe200078e33ff */
[C---:B------:R-:W-:Y:S01]  /*0410*/  IMAD R50, R15.reuse, UR11, R3 ;  /* 0x0000000b0f327c24 */ /* 0x040fe2000f8e0203 */
[----:B------:R-:W3:Y:S01]  /*0420*/  LDC.64 R18, c[0x0][0x450] ;  /* 0x00011400ff127b82 */ /* 0x000ee20000000a00 */
[C---:B------:R-:W-:Y:S01]  /*0430*/  LEA R32, P0, R2.reuse, R32, 0x2 ;  /* 0x0000002002207211 */ /* 0x040fe200078010ff */
[----:B------:R-:W-:Y:S01]  /*0440*/  UIMAD UR5, UR18, UR7, UR5 ;  /* 0x00000007120572a4 */ /* 0x000fe2000f8e0205 */
[----:B------:R-:W-:Y:S01]  /*0450*/  SHF.R.S32.HI R3, RZ, 0x1f, R7 ;  /* 0x0000001fff037819 */ /* 0x000fe20000011407 */
[----:B------:R-:W4:Y:S01]  /*0460*/  LDCU.64 UR6, c[0x0][0x3b8] ;  /* 0x00007700ff0677ac */ /* 0x000f220008000a00 */
[----:B------:R-:W-:Y:S01]  /*0470*/  LEA.HI.X R50, R2, R33, R50, 0x2, P0 ;  /* 0x0000002102327211 */ /* 0x000fe200000f1432 */
[----:B------:R-:W-:-:S02]  /*0480*/  IMAD.WIDE.U32 R4, R15, UR14, R4 ;  /* 0x0000000e0f047c25 */ /* 0x000fc4000f8e0004 */
[----:B------:R-:W2:Y:S02]  /*0490*/  LDC.64 R16, c[0x0][0x468] ;  /* 0x00011a00ff107b82 */ /* 0x000ea40000000a00 */
[-C--:B------:R-:W-:Y:S02]  /*04a0*/  IMAD R2, R3, R68.reuse, RZ ;  /* 0x0000004403027224 */ /* 0x080fe400078e02ff */
[----:B------:R-:W-:Y:S02]  /*04b0*/  IMAD R51, R15, UR15, R5 ;  /* 0x0000000f0f337c24 */ /* 0x000fe4000f8e0205 */
[C---:B------:R-:W-:Y:S02]  /*04c0*/  IMAD R69, R7.reuse, R69, R2 ;  /* 0x0000004507457224 */ /* 0x040fe400078e0202 */
[----:B------:R-:W1:Y:S01]  /*04d0*/  LDC.64 R24, c[0x0][0x3a0] ;  /* 0x0000e800ff187b82 */ /* 0x000e620000000a00 */
[----:B------:R-:W-:Y:S01]  /*04e0*/  IMAD.WIDE.U32 R2, R7, R68, UR4 ;  /* 0x0000000407027e25 */ /* 0x000fe2000f8e0044 */
[----:B------:R-:W2:Y:S03]  /*04f0*/  LDCU UR4, c[0x0][0x38c] ;  /* 0x00007180ff0477ac */ /* 0x000ea60008000800 */
[----:B0-----:R-:W-:Y:S01]  /*0500*/  IMAD.WIDE.U32 R12, R15, R8, RZ ;  /* 0x000000080f0c7225 */ /* 0x001fe200078e00ff */
[----:B------:R-:W-:-:S02]  /*0510*/  IADD3 R69, PT, PT, R3, R69, RZ ;  /* 0x0000004503457210 */ /* 0x000fc40007ffe0ff */
[----:B------:R-:W0:Y:S01]  /*0520*/  LDC.64 R30, c[0x0][0x440] ;  /* 0x00011000ff1e7b82 */ /* 0x000e220000000a00 */
[----:B---3--:R-:W-:Y:S01]  /*0530*/  LEA R68, P1, R2, R18, 0x2 ;  /* 0x0000001202447211 */ /* 0x008fe200078210ff */
[----:B------:R-:W-:-:S03]  /*0540*/  IMAD R13, R15, R9, R13 ;  /* 0x000000090f0d7224 */ /* 0x000fc600078e020d */
[----:B------:R-:W-:Y:S01]  /*0550*/  LEA.HI.X R69, R2, R19, R69, 0x2, P1 ;  /* 0x0000001302457211 */ /* 0x000fe200008f1445 */
[----:B----4-:R-:W-:Y:S02]  /*0560*/  IMAD.WIDE.U32 R2, R15, UR6, RZ ;  /* 0x000000060f027c25 */ /* 0x010fe4000f8e00ff */
[----:B------:R-:W3:Y:S01]  /*0570*/  LDC.64 R34, c[0x0][0x448] ;  /* 0x00011200ff227b82 */ /* 0x000ee20000000a00 */
[----:B--2---:R-:W-:Y:S01]  /*0580*/  LEA R33, P0, R4, R16, 0x2 ;  /* 0x0000001004217211 */ /* 0x004fe200078010ff */
[----:B------:R-:W-:-:S03]  /*0590*/  UISETP.LT.AND UP0, UPT, UR4, 0x1, UPT ;  /* 0x000000010400788c */ /* 0x000fc6000bf01270 */
[----:B------:R-:W-:-:S03]  /*05a0*/  LEA.HI.X R51, R4, R17, R51, 0x2, P0 ;  /* 0x0000001104337211 */ /* 0x000fc600000f1433 */
[----:B------:R-:W2:Y:S01]  /*05b0*/  LDC R14, c[0x0][0x384] ;  /* 0x0000e100ff0e7b82 */ /* 0x000ea20000000800 */
[----:B-1----:R-:W-:-:S04]  /*05c0*/  IMAD.WIDE.U32 R26, R15, R24, RZ ;  /* 0x000000180f1a7225 */ /* 0x002fc800078e00ff */
[C---:B------:R-:W-:Y:S02]  /*05d0*/  IMAD R16, R15.reuse, R25, R27 ;  /* 0x000000190f107224 */ /* 0x040fe400078e021b */
[----:B------:R-:W-:Y:S01]  /*05e0*/  IMAD R27, R15, UR7, R3 ;  /* 0x000000070f1b7c24 */ /* 0x000fe2000f8e0203 */
[----:B------:R-:W1:Y:S01]  /*05f0*/  LDC.64 R28, c[0x0][0x420] ;  /* 0x00010800ff1c7b82 */ /* 0x000e620000000a00 */
[----:B0-----:R-:W-:-:S04]  /*0600*/  LEA R24, P0, R26, R30, 0x2 ;  /* 0x0000001e1a187211 */ /* 0x001fc800078010ff */
[----:B------:R-:W-:Y:S02]  /*0610*/  LEA.HI.X R26, R26, R31, R16, 0x2, P0 ;  /* 0x0000001f1a1a7211 */ /* 0x000fe400000f1410 */
[----:B------:R-:W-:Y:S01]  /*0620*/  SHF.L.U32 R31, R23, 0x4, RZ ;  /* 0x00000004171f7819 */ /* 0x000fe200000006ff */
[----:B------:R-:W0:Y:S01]  /*0630*/  LDC.64 R10, c[0x0][0x3a8] ;  /* 0x0000ea00ff0a7b82 */ /* 0x000e220000000a00 */
[C---:B---3--:R-:W-:Y:S02]  /*0640*/  LEA R25, P1, R2.reuse, R34, 0x2 ;  /* 0x0000002202197211 */ /* 0x048fe400078210ff */
[C---:B------:R-:W-:Y:S01]  /*0650*/  IADD3 R34, PT, PT, R31.reuse, 0x1, RZ ;  /* 0x000000011f227810 */ /* 0x040fe20007ffe0ff */
[C---:B------:R-:W-:Y:S01]  /*0660*/  VIADD R38, R31.reuse, 0x5 ;  /* 0x000000051f267836 */ /* 0x040fe20000000000 */
[----:B------:R-:W-:Y:S01]  /*0670*/  LEA.HI.X R27, R2, R35, R27, 0x2, P1 ;  /* 0x00000023021b7211 */ /* 0x000fe200008f141b */
[C---:B------:R-:W-:Y:S01]  /*0680*/  VIADD R35, R31.reuse, 0x2 ;  /* 0x000000021f237836 */ /* 0x040fe20000000000 */
[C---:B------:R-:W-:Y:S01]  /*0690*/  LOP3.LUT R2, R31.reuse, 0x3e00, RZ, 0xc0, !PT ;  /* 0x00003e001f027812 */ /* 0x040fe200078ec0ff */
[----:B------:R-:W3:Y:S01]  /*06a0*/  LDC.64 R8, c[0x0][0x3c0] ;  /* 0x0000f000ff087b82 */ /* 0x000ee20000000a00 */
[----:B--2---:R-:W-:Y:S01]  /*06b0*/  IMAD R14, R14, UR18, R15 ;  /* 0x000000120e0e7c24 */ /* 0x004fe2000f8e020f */
[C---:B------:R-:W-:Y:S01]  /*06c0*/  IADD3 R36, PT, PT, R31.reuse, 0x3, RZ ;  /* 0x000000031f247810 */ /* 0x040fe20007ffe0ff */
[C---:B------:R-:W-:Y:S01]  /*06d0*/  VIADD R41, R31.reuse, 0x8 ;  /* 0x000000081f297836 */ /* 0x040fe20000000000 */
[----:B------:R-:W-:Y:S01]  /*06e0*/  LOP3.LUT R49, R2, 0x1f, R23, 0xf8, !PT ;  /* 0x0000001f02317812 */ /* 0x000fe200078ef817 */
[----:B------:R-:W-:Y:S01]  /*06f0*/  IMAD R14, R14, R21, RZ ;  /* 0x000000150e0e7224 */ /* 0x000fe200078e02ff */
[C---:B------:R-:W-:Y:S01]  /*0700*/  IADD3 R37, PT, PT, R31.reuse, 0x4, RZ ;  /* 0x000000041f257810 */ /* 0x040fe20007ffe0ff */
[C---:B------:R-:W-:Y:S01]  /*0710*/  VIADD R44, R31.reuse, 0xb ;  /* 0x0000000b1f2c7836 */ /* 0x040fe20000000000 */
[----:B------:R-:W2:Y:S01]  /*0720*/  LDC.64 R6, c[0x0][0x3e0] ;  /* 0x0000f800ff067b82 */ /* 0x000ea20000000a00 */
[----:B-1----:R-:W-:Y:S01]  /*0730*/  IMAD.WIDE.U32 R4, R28, UR18, R12 ;  /* 0x000000121c047c25 */ /* 0x002fe2000f8e000c */
[----:B------:R-:W-:-:S02]  /*0740*/  IADD3 R39, PT, PT, R31, 0x6, RZ ;  /* 0x000000061f277810 */ /* 0x000fc40007ffe0ff */
[----:B------:R-:W-:Y:S01]  /*0750*/  IADD3 R40, PT, PT, R31, 0x7, RZ ;  /* 0x000000071f287810 */ /* 0x000fe20007ffe0ff */
[----:B------:R-:W-:Y:S01]  /*0760*/  IMAD.WIDE.U32 R2, R49, 0x4, RZ ;  /* 0x0000000431027825 */ /* 0x000fe200078e00ff */
[----:B------:R-:W-:Y:S02]  /*0770*/  IADD3 R42, PT, PT, R31, 0x9, RZ ;  /* 0x000000091f2a7810 */ /* 0x000fe40007ffe0ff */
[----:B0-----:R-:W-:Y:S01]  /*0780*/  SHF.L.U64.HI R11, R10, 0x2, R11 ;  /* 0x000000020a0b7819 */ /* 0x001fe2000001020b */
[----:B------:R-:W-:Y:S01]  /*0790*/  IMAD R30, R14, UR4, RZ ;  /* 0x000000040e1e7c24 */ /* 0x000fe2000f8e02ff */
[----:B------:R-:W-:Y:S01]  /*07a0*/  USEL UR4, UR4, 0x1, !UP0 ;  /* 0x0000000104047887 */ /* 0x000fe2000c000000 */
[----:B------:R-:W-:Y:S01]  /*07b0*/  IMAD R28, R29, UR18, R5 ;  /* 0x000000121d1c7c24 */ /* 0x000fe2000f8e0205 */
[C---:B------:R-:W-:Y:S01]  /*07c0*/  IADD3 R43, PT, PT, R31.reuse, 0xa, RZ ;  /* 0x0000000a1f2b7810 */ /* 0x040fe20007ffe0ff */
[----:B------:R-:W-:Y:S01]  /*07d0*/  IMAD.MOV.U32 R29, RZ, RZ, RZ ;  /* 0x000000ffff1d7224 */ /* 0x000fe200078e00ff */
[C---:B------:R-:W-:Y:S01]  /*07e0*/  IADD3 R45, PT, PT, R31.reuse, 0xc, RZ ;  /* 0x0000000c1f2d7810 */ /* 0x040fe20007ffe0ff */
[C---:B------:R-:W-:Y:S01]  /*07f0*/  VIADD R47, R31.reuse, 0xe ;  /* 0x0000000e1f2f7836 */ /* 0x040fe20000000000 */
[----:B---3--:R-:W-:Y:S01]  /*0800*/  SHF.L.U64.HI R9, R8, 0x2, R9 ;  /* 0x0000000208097819 */ /* 0x008fe20000010209 */
[----:B------:R-:W-:Y:S01]  /*0810*/  UIADD3 UR7, UPT, UPT, -UR4, URZ, URZ ;  /* 0x000000ff04077290 */ /* 0x000fe2000fffe1ff */
[----:B------:R-:W-:-:S02]  /*0820*/  IADD3 R46, PT, PT, R31, 0xd, RZ ;  /* 0x0000000d1f2e7810 */ /* 0x000fc40007ffe0ff */
[----:B------:R-:W-:Y:S02]  /*0830*/  IADD3 R48, PT, PT, R31, 0xf, RZ ;  /* 0x0000000f1f307810 */ /* 0x000fe40007ffe0ff */
[C---:B------:R-:W-:Y:S02]  /*0840*/  LOP3.LUT R52, R49.reuse, 0x20, RZ, 0xfc, !PT ;  /* 0x0000002031347812 */ /* 0x040fe400078efcff */
[----:B--2---:R-:W-:Y:S02]  /*0850*/  SHF.L.U64.HI R7, R6, 0x2, R7 ;  /* 0x0000000206077819 */ /* 0x004fe40000010207 */
        /* <DEDUP_REMOVED lines=14> */
[----:B------:R-:W-:-:S07]  /*0940*/  LOP3.LUT R67, R2, 0x400, RZ, 0xfc, !PT ;  /* 0x0000040002437812 */ /* 0x000fce00078efcff */
.L_x_3872:
[----:B0-----:R-:W0:Y:S01]  /*0950*/  LDCU UR4, c[0x0][0x388] ;  /* 0x00007100ff0477ac */ /* 0x001e220008000800 */
[----:B------:R-:W-:Y:S01]  /*0960*/  IMAD.SHL.U32 R70, R29, 0x200, RZ ;  /* 0x000002001d467824 */ /* 0x000fe200078e00ff */
[----:B------:R-:W-:Y:S02]  /*0970*/  SHF.L.U32 R12, R49, 0x2, RZ ;  /* 0x00000002310c7819 */ /* 0x000fe400000006ff */
[----:B------:R-:W-:Y:S01]  /*0980*/  CS2R R16, SRZ ;  /* 0x0000000000107805 */ /* 0x000fe2000001ff00 */
[----:B------:R-:W-:Y:S01]  /*0990*/  HFMA2 R85, -RZ, RZ, 0, 0 ;  /* 0x00000000ff557431 */ /* 0x000fe200000001ff */
[----:B------:R-:W-:Y:S02]  /*09a0*/  CS2R R86, SRZ ;  /* 0x0000000000567805 */ /* 0x000fe4000001ff00 */
[----:B------:R-:W-:Y:S02]  /*09b0*/  IADD3 R14, P2, PT, R12, R32, RZ ;  /* 0x000000200c0e7210 */ /* 0x000fe40007f5e0ff */
[----:B------:R-:W-:-:S02]  /*09c0*/  CS2R R18, SRZ ;  /* 0x0000000000127805 */ /* 0x000fc4000001ff00 */
[----:B------:R-:W-:Y:S02]  /*09d0*/  IADD3 R12, P1, PT, R12, R33, RZ ;  /* 0x000000210c0c7210 */ /* 0x000fe40007f3e0ff */
[----:B------:R-:W-:Y:S02]  /*09e0*/  CS2R R20, SRZ ;  /* 0x0000000000147805 */ /* 0x000fe4000001ff00 */
[----:B------:R-:W-:Y:S01]  /*09f0*/  MOV R80, RZ ;  /* 0x000000ff00507202 */ /* 0x000fe20000000f00 */
[----:B------:R-:W-:Y:S01]  /*0a00*/  IMAD.X R15, RZ, RZ, R50, P2 ;  /* 0x000000ffff0f7224 */ /* 0x000fe200010e0632 */
[----:B------:R-:W-:Y:S02]  /*0a10*/  IADD3.X R13, PT, PT, RZ, R51, RZ, P1, !PT ;  /* 0x00000033ff0d7210 */ /* 0x000fe40000ffe4ff */
[----:B------:R-:W-:Y:S02]  /*0a20*/  CS2R R88, SRZ ;  /* 0x0000000000587805 */ /* 0x000fe4000001ff00 */
[----:B------:R-:W-:-:S02]  /*0a30*/  CS2R R90, SRZ ;  /* 0x00000000005a7805 */ /* 0x000fc4000001ff00 */
[----:B------:R-:W-:Y:S02]  /*0a40*/  CS2R R92, SRZ ;  /* 0x00000000005c7805 */ /* 0x000fe4000001ff00 */
[----:B0-----:R-:W-:-:S04]  /*0a50*/  IADD3 R71, PT, PT, -R70, UR4, RZ ;  /* 0x0000000446477c10 */ /* 0x001fc8000fffe1ff */
[-C--:B------:R-:W-:Y:S01]  /*0a60*/  ISETP.GE.AND P0, PT, R49, R71.reuse, PT ;  /* 0x000000473100720c */ /* 0x080fe20003f06270 */
[----:B------:R-:W-:Y:S01]  /*0a70*/  BAR.SYNC.DEFER_BLOCKING 0x0 ;  /* 0x0000000000007b1d */ /* 0x000fe20000010000 */
[-C--:B------:R-:W-:Y:S02]  /*0a80*/  ISETP.GE.AND P1, PT, R52, R71.reuse, PT ;  /* 0x000000473400720c */ /* 0x080fe40003f26270 */
[----:B------:R-:W-:Y:S02]  /*0a90*/  P2R R100, PR, RZ, 0x1 ;  /* 0x00000001ff647803 */ /* 0x000fe40000000000 */
[-C--:B------:R-:W-:Y:S02]  /*0aa0*/  ISETP.GE.AND P2, PT, R53, R71.reuse, PT ;  /* 0x000000473500720c */ /* 0x080fe40003f46270 */
[-C--:B------:R-:W-:Y:S02]  /*0ab0*/  ISETP.GE.AND P6, PT, R54, R71.reuse, PT ;  /* 0x000000473600720c */ /* 0x080fe40003fc6270 */
[----:B------:R-:W-:-:S02]  /*0ac0*/  ISETP.GE.AND P5, PT, R55, R71, PT ;  /* 0x000000473700720c */ /* 0x000fc40003fa6270 */
[-C--:B------:R-:W-:Y:S02]  /*0ad0*/  ISETP.GE.AND P4, PT, R56, R71.reuse, PT ;  /* 0x000000473800720c */ /* 0x080fe40003f86270 */
        /* <DEDUP_REMOVED lines=13> */
[----:B------:R-:W4:Y:S01]  /*0bb0*/  @!P0 LDG.E R86, desc[UR16][R14.64+0x400] ;  /* 0x000400100e568981 */ /* 0x000f22000c1e1900 */
[-C--:B------:R-:W-:Y:S02]  /*0bc0*/  ISETP.GE.AND P0, PT, R60, R71.reuse, PT ;  /* 0x000000473c00720c */ /* 0x080fe40003f06270 */
[-C--:B------:R-:W-:Y:S01]  /*0bd0*/  ISETP.GE.AND P3, PT, R63, R71.reuse, PT ;  /* 0x000000473f00720c */ /* 0x080fe20003f66270 */
[----:B------:R-:W4:Y:S01]  /*0be0*/  @!P1 LDG.E R88, desc[UR16][R14.64+0x500] ;  /* 0x000500100e589981 */ /* 0x000f22000c1e1900 */
[----:B------:R-:W-:-:S02]  /*0bf0*/  ISETP.GE.AND P4, PT, R64, R71, PT ;  /* 0x000000474000720c */ /* 0x000fc40003f86270 */
        /* <DEDUP_REMOVED lines=15> */
[----:B------:R-:W-:Y:S01]  /*0cf0*/  LEA.HI.SX32 R74, R75, R72, 0x1b ;  /* 0x000000484b4a7211 */ /* 0x000fe200078fdaff */
[C---:B------:R-:W-:Y:S01]  /*0d00*/  VIADD R79, R72.reuse, 0xa0 ;  /* 0x000000a0484f7836 */ /* 0x040fe20000000000 */
[C---:B------:R-:W-:Y:S02]  /*0d10*/  IADD3 R75, PT, PT, R72.reuse, 0x60, RZ ;  /* 0x00000060484b7810 */ /* 0x040fe40007ffe0ff */
[----:B------:R-:W-:Y:S02]  /*0d20*/  IADD3 R77, PT, PT, R72, 0x80, RZ ;  /* 0x00000080484d7810 */ /* 0x000fe40007ffe0ff */
[----:B------:R-:W-:-:S02]  /*0d30*/  LEA R73, R73, UR4, 0x2 ;  /* 0x0000000449497c11 */ /* 0x000fc4000f8e10ff */
[----:B------:R-:W-:Y:S02]  /*0d40*/  LEA R74, R74, UR4, 0x2 ;  /* 0x000000044a4a7c11 */ /* 0x000fe4000f8e10ff */
[----:B------:R-:W-:Y:S02]  /*0d50*/  IADD3 R81, PT, PT, R72, 0xc0, RZ ;  /* 0x000000c048517810 */ /* 0x000fe40007ffe0ff */
        /* <DEDUP_REMOVED lines=8> */
[----:B------:R-:W-:Y:S02]  /*0de0*/  IADD3 R15, PT, PT, R72, 0xe0, RZ ;  /* 0x000000e0480f7810 */ /* 0x000fe40007ffe0ff */
[----:B------:R-:W-:Y:S01]  /*0df0*/  LEA R78, R78, UR4, 0x2 ;  /* 0x000000044e4e7c11 */ /* 0x000fe2000f8e10ff */
[----:B------:R-:W-:Y:S01]  /*0e00*/  VIADD R95, R72, 0x160 ;  /* 0x00000160485f7836 */ /* 0x000fe20000000000 */
[----:B------:R-:W-:-:S02]  /*0e10*/  LEA R79, R79, UR4, 0x2 ;  /* 0x000000044f4f7c11 */ /* 0x000fc4000f8e10ff */
[C---:B------:R-:W-:Y:S02]  /*0e20*/  IADD3 R81, PT, PT, R72.reuse, 0x120, RZ ;  /* 0x0000012048517810 */ /* 0x040fe40007ffe0ff */
[----:B------:R-:W-:Y:S02]  /*0e30*/  IADD3 R83, PT, PT, R72, 0x140, RZ ;  /* 0x0000014048537810 */ /* 0x000fe40007ffe0ff */
[-C--:B------:R-:W-:Y:S02]  /*0e40*/  LEA.HI.SX32 R15, R15, R72.reuse, 0x1b ;  /* 0x000000480f0f7211 */ /* 0x080fe400078fdaff */
[-C--:B------:R-:W-:Y:S02]  /*0e50*/  LEA.HI.SX32 R82, R81, R72.reuse, 0x1b ;  /* 0x0000004851527211 */ /* 0x080fe400078fdaff */
[-C--:B------:R-:W-:Y:S02]  /*0e60*/  LEA.HI.SX32 R83, R83, R72.reuse, 0x1b ;  /* 0x0000004853537211 */ /* 0x080fe400078fdaff */
[----:B------:R-:W-:-:S02]  /*0e70*/  LEA.HI.SX32 R84, R95, R72, 0x1b ;  /* 0x000000485f547211 */ /* 0x000fc400078fdaff */
[----:B------:R-:W-:Y:S02]  /*0e80*/  LEA R82, R82, UR4, 0x2 ;  /* 0x0000000452527c11 */ /* 0x000fe4000f8e10ff */
[----:B------:R-:W-:Y:S02]  /*0e90*/  LEA R83, R83, UR4, 0x2 ;  /* 0x0000000453537c11 */ /* 0x000fe4000f8e10ff */
[----:B------:R-:W-:Y:S02]  /*0ea0*/  LEA R84, R84, UR4, 0x2 ;  /* 0x0000000454547c11 */ /* 0x000fe4000f8e10ff */
[----:B------:R-:W-:Y:S02]  /*0eb0*/  SHF.L.U32 R14, R72, 0x4, RZ ;  /* 0x00000004480e7819 */ /* 0x000fe400000006ff */
[----:B------:R-:W-:Y:S02]  /*0ec0*/  P2R R96, PR, RZ, 0x2 ;  /* 0x00000002ff607803 */ /* 0x000fe40000000000 */
[----:B------:R-:W-:-:S02]  /*0ed0*/  ISETP.GE.AND P1, PT, R52, R71, PT ;  /* 0x000000473400720c */ /* 0x000fc40003f26270 */
[----:B------:R-:W-:Y:S02]  /*0ee0*/  CS2R R94, SRZ ;  /* 0x00000000005e7805 */ /* 0x000fe4000001ff00 */
[----:B------:R-:W-:Y:S02]  /*0ef0*/  P2R R98, PR, RZ, 0x1 ;  /* 0x00000001ff627803 */ /* 0x000fe40000000000 */
[----:B------:R-:W-:Y:S01]  /*0f00*/  ISETP.GE.AND P0, PT, R53, R71, PT ;  /* 0x000000473500720c */ /* 0x000fe20003f06270 */
[----:B------:R-:W-:Y:S02]  /*0f10*/  IMAD.MOV.U32 R115, RZ, RZ, RZ ;  /* 0x000000ffff737224 */ /* 0x000fe400078e00ff */
[----:B------:R-:W-:Y:S02]  /*0f20*/  HFMA2 R117, -RZ, RZ, 0, 0 ;  /* 0x00000000ff757431 */ /* 0x000fe400000001ff */
[----:B------:R-:W-:Y:S01]  /*0f30*/  HFMA2 R119, -RZ, RZ, 0, 0 ;  /* 0x00000000ff777431 */ /* 0x000fe200000001ff */
[----:B--2---:R-:W-:Y:S04]  /*0f40*/  STS [R73], R16 ;  /* 0x0000001049007388 */ /* 0x004fe80000000800 */
[----:B---3--:R0:W-:Y:S04]  /*0f50*/  STS [R74+0x80], R17 ;  /* 0x000080114a007388 */ /* 0x0081e80000000800 */
[----:B----4-:R-:W-:Y:S01]  /*0f60*/  STS [R75+0x100], R18 ;  /* 0x000100124b007388 */ /* 0x010fe20000000800 */
[----:B0-----:R-:W-:-:S03]  /*0f70*/  VIADD R17, R72, 0x100 ;  /* 0x0000010048117836 */ /* 0x001fc60000000000 */
[----:B------:R0:W-:Y:S02]  /*0f80*/  STS [R76+0x180], R19 ;  /* 0x000180134c007388 */ /* 0x0001e40000000800 */
[----:B------:R-:W-:Y:S02]  /*0f90*/  LEA.HI.SX32 R17, R17, R72, 0x1b ;  /* 0x0000004811117211 */ /* 0x000fe400078fdaff */
[----:B------:R-:W-:Y:S04]  /*0fa0*/  STS [R77+0x200], R20 ;  /* 0x000200144d007388 */ /* 0x000fe80000000800 */
[----:B------:R1:W-:Y:S01]  /*0fb0*/  STS [R78+0x280], R21 ;  /* 0x000280154e007388 */ /* 0x0003e20000000800 */
[----:B------:R-:W-:-:S03]  /*0fc0*/  LEA R81, R17, UR4, 0x2 ;  /* 0x0000000411517c11 */ /* 0x000fc6000f8e10ff */
[----:B------:R2:W-:Y:S01]  /*0fd0*/  STS [R79+0x300], R80 ;  /* 0x000300504f007388 */ /* 0x0005e20000000800 */
[C---:B------:R-:W-:Y:S01]  /*0fe0*/  IADD3 R17, PT, PT, R72.reuse, 0x1a0, RZ ;  /* 0x000001a048117810 */ /* 0x040fe20007ffe0ff */
[C---:B0-----:R-:W-:Y:S01]  /*0ff0*/  VIADD R19, R72.reuse, 0x1c0 ;  /* 0x000001c048137836 */ /* 0x041fe20000000000 */
[C---:B-1----:R-:W-:Y:S02]  /*1000*/  IADD3 R21, PT, PT, R72.reuse, 0x1e0, RZ ;  /* 0x000001e048157810 */ /* 0x042fe40007ffe0ff */
[----:B--2---:R-:W-:Y:S02]  /*1010*/  LEA R80, R15, UR4, 0x2 ;  /* 0x000000040f507c11 */ /* 0x004fe4000f8e10ff */
[----:B------:R-:W-:Y:S02]  /*1020*/  IADD3 R15, PT, PT, R72, 0x180, RZ ;  /* 0x00000180480f7810 */ /* 0x000fe40007ffe0ff */
[-C--:B------:R-:W-:Y:S01]  /*1030*/  LEA.HI.SX32 R17, R17, R72.reuse, 0x1b ;  /* 0x0000004811117211 */ /* 0x080fe200078fdaff */
[----:B------:R0:W-:Y:S01]  /*1040*/  STS [R80+0x380], R85 ;  /* 0x0003805550007388 */ /* 0x0001e20000000800 */
[----:B------:R-:W-:-:S02]  /*1050*/  LEA.HI.SX32 R15, R15, R72, 0x1b ;  /* 0x000000480f0f7211 */ /* 0x000fc400078fdaff */
[-C--:B------:R-:W-:Y:S01]  /*1060*/  LEA.HI.SX32 R19, R19, R72.reuse, 0x1b ;  /* 0x0000004813137211 */ /* 0x080fe200078fdaff */
[----:B------:R1:W-:Y:S01]  /*1070*/  STS [R81+0x400], R86 ;  /* 0x0004005651007388 */ /* 0x0003e20000000800 */
[----:B------:R-:W-:-:S03]  /*1080*/  LEA.HI.SX32 R21, R21, R72, 0x1b ;  /* 0x0000004815157211 */ /* 0x000fc600078fdaff */
[----:B------:R2:W-:Y:S01]  /*1090*/  STS [R82+0x480], R87 ;  /* 0x0004805752007388 */ /* 0x0005e20000000800 */
[----:B0-----:R-:W-:-:S03]  /*10a0*/  LEA R85, R15, UR4, 0x2 ;  /* 0x000000040f557c11 */ /* 0x001fc6000f8e10ff */
[----:B------:R0:W-:Y:S01]  /*10b0*/  STS [R83+0x500], R88 ;  /* 0x0005005853007388 */ /* 0x0001e20000000800 */
[----:B-1----:R-:W-:-:S03]  /*10c0*/  LEA R86, R17, UR4, 0x2 ;  /* 0x0000000411567c11 */ /* 0x002fc6000f8e10ff */
[----:B------:R1:W-:Y:S01]  /*10d0*/  STS [R84+0x580], R89 ;  /* 0x0005805954007388 */ /* 0x0003e20000000800 */
[----:B--2---:R-:W-:-:S03]  /*10e0*/  LEA R87, R19, UR4, 0x2 ;  /* 0x0000000413577c11 */ /* 0x004fc6000f8e10ff */
[----:B------:R-:W-:Y:S01]  /*10f0*/  STS [R85+0x600], R90 ;  /* 0x0006005a55007388 */ /* 0x000fe20000000800 */
[----:B0-----:R-:W-:Y:S02]  /*1100*/  LEA R88, R21, UR4, 0x2 ;  /* 0x0000000415587c11 */ /* 0x001fe4000f8e10ff */
[----:B-1----:R-:W-:Y:S01]  /*1110*/  LEA.HI.SX32 R89, R14, R14, 0x1b ;  /* 0x0000000e0e597211 */ /* 0x002fe200078fdaff */
[----:B------:R0:W-:Y:S03]  /*1120*/  STS [R86+0x680], R91 ;  /* 0x0006805b56007388 */ /* 0x0001e60000000800 */
        /* <DEDUP_REMOVED lines=21> */
[----:B0-----:R-:W-:-:S02]  /*1280*/  CS2R R90, SRZ ;  /* 0x00000000005a7805 */ /* 0x001fc4000001ff00 */
[----:B-1----:R-:W-:-:S03]  /*1290*/  CS2R R92, SRZ ;  /* 0x00000000005c7805 */ /* 0x002fc6000001ff00 */
[----:B------:R-:W2:Y:S01]  /*12a0*/  @!P1 LDG.E R95, desc[UR16][R12.64+0x80] ;  /* 0x000080100c5f9981 */ /* 0x000ea2000c1e1900 */
[----:B------:R-:W-:-:S03]  /*12b0*/  ISETP.GE.AND P1, PT, R54, R71, PT ;  /* 0x000000473600720c */ /* 0x000fc60003f26270 */
[----:B------:R-:W3:Y:S01]  /*12c0*/  @!P0 LDG.E R90, desc[UR16][R12.64+0x100] ;  /* 0x000100100c5a8981 */ /* 0x000ee2000c1e1900 */
[-C--:B------:R-:W-:Y:S01]  /*12d0*/  ISETP.GE.AND P0, PT, R55, R71.reuse, PT ;  /* 0x000000473700720c */ /* 0x080fe20003f06270 */
[----:B------:R-:W-:Y:S02]  /*12e0*/  IMAD.MOV.U32 R20, RZ, RZ, RZ ;  /* 0x000000ffff147224 */ /* 0x000fe400078e00ff */
[----:B------:R-:W-:Y:S01]  /*12f0*/  HFMA2 R102, -RZ, RZ, 0, 0 ;  /* 0x00000000ff667431 */ /* 0x000fe200000001ff */
[----:B------:R-:W-:Y:S01]  /*1300*/  MOV R121, RZ ;  /* 0x000000ff00797202 */ /* 0x000fe20000000f00 */
[----:B------:R-:W-:Y:S01]  /*1310*/  IMAD.MOV.U32 R123, RZ, RZ, RZ ;  /* 0x000000ffff7b7224 */ /* 0x000fe200078e00ff */
        /* <DEDUP_REMOVED lines=10> */
[----:B------:R-:W-:-:S03]  /*13c0*/  ISETP.GE.AND P0, PT, R59, R71, PT ;  /* 0x000000473b00720c */ /* 0x000fc60003f06270 */
[----:B------:R-:W4:Y:S06]  /*13d0*/  @!P6 LDG.E R123, desc[UR16][R12.64+0x780] ;  /* 0x000780100c7be981 */ /* 0x000f2c000c1e1900 */
[----:B------:R-:W4:Y:S01]  /*13e0*/  @!P1 LDG.E R115, desc[UR16][R12.64+0x380] ;  /* 0x000380100c739981 */ /* 0x000f22000c1e1900 */
[----:B------:R-:W-:Y:S02]  /*13f0*/  ISETP.NE.AND P1, PT, R96, RZ, PT ;  /* 0x000000ff6000720c */ /* 0x000fe40003f25270 */
[----:B------:R-:W-:-:S06]  /*1400*/  MOV R96, RZ ;  /* 0x000000ff00607202 */ /* 0x000fcc0000000f00 */
[----:B------:R-:W4:Y:S01]  /*1410*/  @!P0 LDG.E R96, desc[UR16][R12.64+0x400] ;  /* 0x000400100c608981 */ /* 0x000f22000c1e1900 */
[----:B------:R-:W-:-:S13]  /*1420*/  ISETP.NE.AND P0, PT, R98, RZ, PT ;  /* 0x000000ff6200720c */ /* 0x000fda0003f05270 */
[----:B------:R-:W4:Y:S01]  /*1430*/  @!P0 LDG.E R117, desc[UR16][R12.64+0x480] ;  /* 0x000480100c758981 */ /* 0x000f22000c1e1900 */
[----:B------:R-:W-:Y:S02]  /*1440*/  ISETP.NE.AND P0, PT, R100, RZ, PT ;  /* 0x000000ff6400720c */ /* 0x000fe40003f05270 */
[----:B------:R-:W-:Y:S01]  /*1450*/  MOV R98, RZ ;  /* 0x000000ff00627202 */ /* 0x000fe20000000f00 */
[----:B------:R-:W-:-:S05]  /*1460*/  IMAD.MOV.U32 R100, RZ, RZ, RZ ;  /* 0x000000ffff647224 */ /* 0x000fca00078e00ff */
[----:B------:R-:W4:Y:S04]  /*1470*/  @!P1 LDG.E R98, desc[UR16][R12.64+0x500] ;  /* 0x000500100c629981 */ /* 0x000f28000c1e1900 */
[----:B------:R-:W4:Y:S04]  /*1480*/  @!P3 LDG.E R100, desc[UR16][R12.64+0x600] ;  /* 0x000600100c64b981 */ /* 0x000f28000c1e1900 */
[----:B------:R0:W2:Y:S02]  /*1490*/  @!P0 LDG.E R20, desc[UR16][R12.64] ;  /* 0x000000100c148981 */ /* 0x0000a4000c1e1900 */
[----:B0-----:R-:W0:Y:S01]  /*14a0*/  LDC R12, c[0x0][0x38c] ;  /* 0x0000e300ff0c7b82 */ /* 0x001e220000000800 */
[----:B------:R-:W-:Y:S01]  /*14b0*/  BSSY.RECONVERGENT B0, `(.L_x_3836) ;  /* 0x000004d000007945 */ /* 0x000fe20003800200 */
[----:B--2---:R-:W-:Y:S04]  /*14c0*/  STS [R73], R20 ;  /* 0x0000001449007388 */ /* 0x004fe80000000800 */
[----:B------:R-:W-:Y:S04]  /*14d0*/  STS [R74+0x80], R95 ;  /* 0x0000805f4a007388 */ /* 0x000fe80000000800 */
        /* <DEDUP_REMOVED lines=74> */
.L_x_3837:
[----:B------:R-:W-:Y:S05]  /*1980*/  BSYNC.RECONVERGENT B0 ;  /* 0x0000000000007941 */ /* 0x000fea0003800200 */
.L_x_3836:
        /* <DEDUP_REMOVED lines=36> */
.L_x_3839:
[----:B------:R-:W-:Y:S05]  /*1bd0*/  BSYNC.RECONVERGENT B0 ;  /* 0x0000000000007941 */ /* 0x000fea0003800200 */
.L_x_3838:
        /* <DEDUP_REMOVED lines=34> */
.L_x_3841:
[----:B------:R-:W-:Y:S05]  /*1e00*/  BSYNC.RECONVERGENT B0 ;  /* 0x0000000000007941 */ /* 0x000fea0003800200 */
.L_x_3840:
        /* <DEDUP_REMOVED lines=36> */
.L_x_3843:
[----:B------:R-:W-:Y:S05]  /*2050*/  BSYNC.RECONVERGENT B0 ;  /* 0x0000000000007941 */ /* 0x000fea0003800200 */
.L_x_3842:
        /* <DEDUP_REMOVED lines=34> */
.L_x_3845:
[----:B------:R-:W-:Y:S05]  /*2280*/  BSYNC.RECONVERGENT B0 ;  /* 0x0000000000007941 */ /* 0x000fea0003800200 */
.L_x_3844:
        /* <DEDUP_REMOVED lines=36> */
.L_x_3847:
[----:B------:R-:W-:Y:S05]  /*24d0*/  BSYNC.RECONVERGENT B0 ;  /* 0x0000000000007941 */ /* 0x000fea0003800200 */
.L_x_3846:
        /* <DEDUP_REMOVED lines=34> */
.L_x_3849:
[----:B------:R-:W-:Y:S05]  /*2700*/  BSYNC.RECONVERGENT B0 ;  /* 0x0000000000007941 */ /* 0x000fea0003800200 */
.L_x_3848:
        /* <DEDUP_REMOVED lines=36> */
.L_x_3851:
[----:B------:R-:W-:Y:S05]  /*2950*/  BSYNC.RECONVERGENT B0 ;  /* 0x0000000000007941 */ /* 0x000fea0003800200 */
.L_x_3850:
        /* <DEDUP_REMOVED lines=34> */
.L_x_3853:
[----:B------:R-:W-:Y:S05]  /*2b80*/  BSYNC.RECONVERGENT B0 ;  /* 0x0000000000007941 */ /* 0x000fea0003800200 */
.L_x_3852:
        /* <DEDUP_REMOVED lines=36> */
.L_x_3855:
[----:B------:R-:W-:Y:S05]  /*2dd0*/  BSYNC.RECONVERGENT B0 ;  /* 0x0000000000007941 */ /* 0x000fea0003800200 */
.L_x_3854:
        /* <DEDUP_REMOVED lines=34> */
.L_x_3857:
[----:B------:R-:W-:Y:S05]  /*3000*/  BSYNC.RECONVERGENT B0 ;  /* 0x0000000000007941 */ /* 0x000fea0003800200 */
.L_x_3856:
        /* <DEDUP_REMOVED lines=38> */
.L_x_3859:
[----:B------:R-:W-:Y:S05]  /*3270*/  BSYNC.RECONVERGENT B0 ;  /* 0x0000000000007941 */ /* 0x000fea0003800200 */
.L_x_3858:
        /* <DEDUP_REMOVED lines=32> */
.L_x_3861:
[----:B------:R-:W-:Y:S05]  /*3480*/  BSYNC.RECONVERGENT B0 ;  /* 0x0000000000007941 */ /* 0x000fea0003800200 */
.L_x_3860:
        /* <DEDUP_REMOVED lines=32> */
.L_x_3863:
[----:B------:R-:W-:Y:S05]  /*3690*/  BSYNC.RECONVERGENT B0 ;  /* 0x0000000000007941 */ /* 0x000fea0003800200 */
.L_x_3862:
        /* <DEDUP_REMOVED lines=32> */
.L_x_3865:
[----:B------:R-:W-:Y:S05]  /*38a0*/  BSYNC.RECONVERGENT B0 ;  /* 0x0000000000007941 */ /* 0x000fea0003800200 */
.L_x_3864:
        /* <DEDUP_REMOVED lines=32> */
.L_x_3867:
[----:B------:R-:W-:Y:S05]  /*3ab0*/  BSYNC.RECONVERGENT B0 ;  /* 0x0000000000007941 */ /* 0x000fea0003800200 */
.L_x_3866:
        /* <DEDUP_REMOVED lines=19> */
[----:B------:R-:W-:Y:S01]  /*3bf0*/  IMAD R115, R29, R12, RZ ;  /* 0x0000000c1d737224 */ /* 0x000fe200078e02ff */
[----:B------:R-:W-:Y:S01]  /*3c00*/  IADD3 R152, P1, PT, R68, R67, RZ ;  /* 0x0000004344987210 */ /* 0x000fe20007f3e0ff */
        /* <DEDUP_REMOVED lines=22> */
[----:B------:R-:W-:Y:S01]  /*3d70*/  IADD3.X R177, PT, PT, R3, R69, RZ, P1, !PT ;  /* 0x0000004503b17210 */ /* 0x000fe20000ffe4ff */
[----:B------:R-:W-:-:S10]  /*3d80*/  UMOV UR6, UR7 ;  /* 0x0000000700067c82 */ /* 0x000fd40008000000 */
.L_x_3871:
[----:B------:R-:W-:Y:S01]  /*3d90*/  ISETP.GE.AND P4, PT, R52, R71, PT ;  /* 0x000000473400720c */ /* 0x000fe20003f86270 */
[----:B0-----:R-:W-:Y:S01]  /*3da0*/  IMAD.MOV.U32 R15, RZ, RZ, R150 ;  /* 0x000000ffff0f7224 */ /* 0x001fe200078e0096 */
[----:B------:R-:W-:Y:S02]  /*3db0*/  MOV R14, R133 ;  /* 0x00000085000e7202 */ /* 0x000fe40000000f00 */
[-C--:B------:R-:W-:Y:S02]  /*3dc0*/  ISETP.GE.AND P3, PT, R53, R71.reuse, PT ;  /* 0x000000473500720c */ /* 0x080fe40003f66270 */
[----:B------:R-:W-:Y:S01]  /*3dd0*/  ISETP.GE.AND P2, PT, R54, R71, PT ;  /* 0x000000473600720c */ /* 0x000fe20003f46270 */
[----:B------:R1:W2:Y:S01]  /*3de0*/  LDG.E R159, desc[UR16][R14.64] ;  /* 0x000000100e9f7981 */ /* 0x0002a2000c1e1900 */
[----:B------:R-:W-:Y:S02]  /*3df0*/  CS2R R16, SRZ ;  /* 0x0000000000107805 */ /* 0x000fe4000001ff00 */
[----:B------:R-:W-:-:S02]  /*3e00*/  CS2R R18, SRZ ;  /* 0x0000000000127805 */ /* 0x000fc4000001ff00 */
[-C--:B------:R-:W-:Y:S02]  /*3e10*/  ISETP.GE.AND P1, PT, R55, R71.reuse, PT ;  /* 0x000000473700720c */ /* 0x080fe40003f26270 */
[-C--:B------:R-:W-:Y:S02]  /*3e20*/  ISETP.GE.AND P6, PT, R56, R71.reuse, PT ;  /* 0x000000473800720c */ /* 0x080fe40003fc6270 */
[----:B------:R-:W-:Y:S02]  /*3e30*/  ISETP.GE.AND P5, PT, R57, R71, PT ;  /* 0x000000473900720c */ /* 0x000fe40003fa6270 */
[----:B-1----:R-:W-:Y:S02]  /*3e40*/  MOV R14, R152 ;  /* 0x00000098000e7202 */ /* 0x002fe40000000f00 */
[----:B------:R-:W-:Y:S01]  /*3e50*/  MOV R15, R177 ;  /* 0x000000b1000f7202 */ /* 0x000fe20000000f00 */
[----:B------:R-:W-:-:S04]  /*3e60*/  HFMA2 R135, -RZ, RZ, 0, 0 ;  /* 0x00000000ff877431 */ /* 0x000fc800000001ff */
[----:B------:R-:W3:Y:S01]  /*3e70*/  @!P4 LDG.E R17, desc[UR16][R14.64+-0x380] ;  /* 0xfffc80100e11c981 */ /* 0x000ee2000c1e1900 */
[-C--:B------:R-:W-:Y:S02]  /*3e80*/  ISETP.GE.AND P4, PT, R58, R71.reuse, PT ;  /* 0x000000473a00720c */ /* 0x080fe40003f86270 */
[----:B------:R-:W-:Y:S01]  /*3e90*/  CS2R R20, SRZ ;  /* 0x0000000000147805 */ /* 0x000fe2000001ff00 */
[----:B------:R-:W4:Y:S01]  /*3ea0*/  @!P3 LDG.E R18, desc[UR16][R14.64+-0x300] ;  /* 0xfffd00100e12b981 */ /* 0x000f22000c1e1900 */
[----:B------:R-:W-:-:S03]  /*3eb0*/  ISETP.GE.AND P3, PT, R59, R71, PT ;  /* 0x000000473b00720c */ /* 0x000fc60003f66270 */
[----:B------:R-:W5:Y:S01]  /*3ec0*/  @!P2 LDG.E R19, desc[UR16][R14.64+-0x280] ;  /* 0xfffd80100e13a981 */ /* 0x000f62000c1e1900 */
[-C--:B------:R-:W-:Y:S01]  /*3ed0*/  ISETP.GE.AND P2, PT, R60, R71.reuse, PT ;  /* 0x000000473c00720c */ /* 0x080fe20003f46270 */
[----:B------:R-:W-:Y:S01]  /*3ee0*/  IMAD.MOV.U32 R152, RZ, RZ, RZ ;  /* 0x000000ffff987224 */ /* 0x000fe200078e00ff */
[----:B------:R-:W-:Y:S01]  /*3ef0*/  MOV R154, RZ ;  /* 0x000000ff009a7202 */ /* 0x000fe20000000f00 */
[----:B------:R-:W5:Y:S01]  /*3f00*/  @!P1 LDG.E R20, desc[UR16][R14.64+-0x200] ;  /* 0xfffe00100e149981 */ /* 0x000f62000c1e1900 */
[-C--:B------:R-:W-:Y:S01]  /*3f10*/  ISETP.GE.AND P1, PT, R61, R71.reuse, PT ;  /* 0x000000473d00720c */ /* 0x080fe20003f26270 */
[----:B------:R-:W-:Y:S02]  /*3f20*/  IMAD.MOV.U32 R137, RZ, RZ, RZ ;  /* 0x000000ffff897224 */ /* 0x000fe400078e00ff */
[----:B------:R-:W5:Y:S01]  /*3f30*/  @!P6 LDG.E R21, desc[UR16][R14.64+-0x180] ;  /* 0xfffe80100e15e981 */ /* 0x000f62000c1e1900 */
[----:B------:R-:W-:Y:S01]  /*3f40*/  ISETP.GE.AND P6, PT, R62, R71, PT ;  /* 0x000000473e00720c */ /* 0x000fe20003fc6270 */
[----:B------:R-:W-:-:S02]  /*3f50*/  HFMA2 R156, -RZ, RZ, 0, 0 ;  /* 0x00000000ff9c7431 */ /* 0x000fc400000001ff */
[----:B------:R-:W5:Y:S01]  /*3f60*/  @!P5 LDG.E R152, desc[UR16][R14.64+-0x100] ;  /* 0xffff00100e98d981 */ /* 0x000f62000c1e1900 */
[----:B------:R-:W-:-:S03]  /*3f70*/  ISETP.GE.AND P5, PT, R63, R71, PT ;  /* 0x000000473f00720c */ /* 0x000fc60003fa6270 */
[----:B------:R-:W5:Y:S01]  /*3f80*/  @!P4 LDG.E R135, desc[UR16][R14.64+-0x80] ;  /* 0xffff80100e87c981 */ /* 0x000f62000c1e1900 */
[----:B------:R-:W-:-:S03]  /*3f90*/  ISETP.GE.AND P4, PT, R64, R71, PT ;  /* 0x000000474000720c */ /* 0x000fc60003f86270 */
[----:B------:R-:W3:Y:S01]  /*3fa0*/  @!P0 LDG.E R16, desc[UR16][R14.64+-0x400] ;  /* 0xfffc00100e108981 */ /* 0x000ee2000c1e1900 */
[----:B------:R-:W-:-:S03]  /*3fb0*/  HFMA2 R141, -RZ, RZ, 0, 0 ;  /* 0x00000000ff8d7431 */ /* 0x000fc600000001ff */
[----:B------:R-:W5:Y:S01]  /*3fc0*/  @!P3 LDG.E R154, desc[UR16][R14.64] ;  /* 0x000000100e9ab981 */ /* 0x000f62000c1e1900 */
[----:B------:R-:W-:-:S03]  /*3fd0*/  ISETP.GE.AND P3, PT, R65, R71, PT ;  /* 0x000000474100720c */ /* 0x000fc60003f66270 */
[----:B------:R-:W5:Y:S01]  /*3fe0*/  @!P2 LDG.E R137, desc[UR16][R14.64+0x80] ;  /* 0x000080100e89a981 */ /* 0x000f62000c1e1900 */
[-C--:B------:R-:W-:Y:S01]  /*3ff0*/  ISETP.GE.AND P2, PT, R66, R71.reuse, PT ;  /* 0x000000474200720c */ /* 0x080fe20003f46270 */
[----:B------:R-:W-:Y:S01]  /*4000*/  IMAD.MOV.U32 R158, RZ, RZ, RZ ;  /* 0x000000ffff9e7224 */ /* 0x000fe200078e00ff */
[----:B------:R-:W-:Y:S01]  /*4010*/  MOV R139, RZ ;  /* 0x000000ff008b7202 */ /* 0x000fe20000000f00 */
[----:B------:R-:W5:Y:S01]  /*4020*/  @!P1 LDG.E R156, desc[UR16][R14.64+0x100] ;  /* 0x000100100e9c9981 */ /* 0x000f62000c1e1900 */
[----:B------:R-:W-:Y:S01]  /*4030*/  MOV R160, RZ ;  /* 0x000000ff00a07202 */ /* 0x000fe20000000f00 */
[----:B------:R-:W-:Y:S02]  /*4040*/  IMAD.MOV.U32 R143, RZ, RZ, RZ ;  /* 0x000000ffff8f7224 */ /* 0x000fe400078e00ff */
[----:B------:R-:W5:Y:S04]  /*4050*/  @!P5 LDG.E R158, desc[UR16][R14.64+0x200] ;  /* 0x000200100e9ed981 */ /* 0x000f68000c1e1900 */
[----:B------:R-:W5:Y:S04]  /*4060*/  @!P6 LDG.E R139, desc[UR16][R14.64+0x180] ;  /* 0x000180100e8be981 */ /* 0x000f68000c1e1900 */
[----:B------:R-:W5:Y:S04]  /*4070*/  @!P4 LDG.E R141, desc[UR16][R14.64+0x280] ;  /* 0x000280100e8dc981 */ /* 0x000f68000c1e1900 */
[----:B------:R-:W5:Y:S04]  /*4080*/  @!P3 LDG.E R160, desc[UR16][R14.64+0x300] ;  /* 0x000300100ea0b981 */ /* 0x000f68000c1e1900 */
[----:B------:R-:W5:Y:S01]  /*4090*/  @!P2 LDG.E R143, desc[UR16][R14.64+0x380] ;  /* 0x000380100e8fa981 */ /* 0x000f62000c1e1900 */
[----:B------:R-:W-:-:S02]  /*40a0*/  ISETP.GE.U32.AND P5, PT, R31, R71, PT ;  /* 0x000000471f00720c */ /* 0x000fc40003fa6070 */
[-C--:B------:R-:W-:Y:S02]  /*40b0*/  ISETP.GE.U32.AND P4, PT, R34, R71.reuse, PT ;  /* 0x000000472200720c */ /* 0x080fe40003f86070 */
[-C--:B------:R-:W-:Y:S02]  /*40c0*/  ISETP.GE.U32.AND P3, PT, R35, R71.reuse, PT ;  /* 0x000000472300720c */ /* 0x080fe40003f66070 */
[-C--:B------:R-:W-:Y:S02]  /*40d0*/  ISETP.GE.U32.AND P1, PT, R37, R71.reuse, PT ;  /* 0x000000472500720c */ /* 0x080fe40003f26070 */
[-C--:B------:R-:W-:Y:S02]  /*40e0*/  ISETP.GE.U32.AND P2, PT, R36, R71.reuse, PT ;  /* 0x000000472400720c */ /* 0x080fe40003f46070 */
[----:B------:R-:W-:Y:S01]  /*40f0*/  ISETP.GE.U32.AND P6, PT, R38, R71, PT ;  /* 0x000000472600720c */ /* 0x000fe20003fc6070 */
[----:B--2---:R-:W-:-:S04]  /*4100*/  FMUL.FTZ R159, R159, 1.4426950216293334961 ;  /* 0x3fb8aa3b9f9f7820 */ /* 0x004fc80000410000 */
[C---:B------:R-:W-:Y:S01]  /*4110*/  FMUL.FTZ R147, R159.reuse, R95 ;  /* 0x0000005f9f937220 */ /* 0x040fe20000410000 */
[C---:B------:R-:W-:Y:S01]  /*4120*/  FMUL.FTZ R149, R159.reuse, R90 ;  /* 0x0000005a9f957220 */ /* 0x040fe20000410000 */
[C---:B------:R-:W-:Y:S01]  /*4130*/  FMUL.FTZ R153, R159.reuse, R92 ;  /* 0x0000005c9f997220 */ /* 0x040fe20000410000 */
[----:B------:R-:W-:-:S03]  /*4140*/  FMUL.FTZ R151, R159, R91 ;  /* 0x0000005b9f977220 */ /* 0x000fc60000410000 */
[----:B------:R-:W-:Y:S01]  /*4150*/  MUFU.EX2 R147, R147 ;  /* 0x0000009300937308 */ /* 0x000fe20000000800 */
[----:B------:R-:W-:-:S07]  /*4160*/  FMUL.FTZ R145, R159, R94 ;  /* 0x0000005e9f917220 */ /* 0x000fce0000410000 */
[----:B------:R-:W1:Y:S08]  /*4170*/  MUFU.EX2 R149, R149 ;  /* 0x0000009500957308 */ /* 0x000e700000000800 */
[----:B------:R-:W2:Y:S08]  /*4180*/  MUFU.EX2 R153, R153 ;  /* 0x0000009900997308 */ /* 0x000eb00000000800 */
[----:B------:R-:W0:Y:S01]  /*4190*/  MUFU.EX2 R151, R151 ;  /* 0x0000009700977308 */ /* 0x000e220000000800 */
[----:B---3--:R3:W-:Y:S04]  /*41a0*/  STS [R73], R16 ;  /* 0x0000001049007388 */ /* 0x0087e80000000800 */
[----:B------:R-:W-:Y:S04]  /*41b0*/  STS [R74+0x80], R17 ;  /* 0x000080114a007388 */ /* 0x000fe80000000800 */
[----:B----4-:R4:W-:Y:S04]  /*41c0*/  STS [R75+0x100], R18 ;  /* 0x000100124b007388 */ /* 0x0109e80000000800 */
[----:B-----5:R-:W-:Y:S04]  /*41d0*/  STS [R76+0x180], R19 ;  /* 0x000180134c007388 */ /* 0x020fe80000000800 */
[----:B------:R5:W-:Y:S01]  /*41e0*/  STS [R77+0x200], R20 ;  /* 0x000200144d007388 */ /* 0x000be20000000800 */
[----:B------:R-:W0:Y:S03]  /*41f0*/  MUFU.EX2 R145, R145 ;  /* 0x0000009100917308 */ /* 0x000e260000000800 */
[----:B------:R-:W-:Y:S01]  /*4200*/  STS [R78+0x280], R21 ;  /* 0x000280154e007388 */ /* 0x000fe20000000800 */
[----:B---3--:R-:W-:-:S03]  /*4210*/  FMUL.FTZ R16, R159, R93 ;  /* 0x0000005d9f107220 */ /* 0x008fc60000410000 */
[----:B------:R3:W-:Y:S04]  /*4220*/  STS [R79+0x300], R152 ;  /* 0x000300984f007388 */ /* 0x0007e80000000800 */
[----:B------:R-:W-:Y:S01]  /*4230*/  STS [R80+0x380], R135 ;  /* 0x0003808750007388 */ /* 0x000fe20000000800 */
[----:B----4-:R-:W-:-:S03]  /*4240*/  FMUL.FTZ R18, R159, R96 ;  /* 0x000000609f127220 */ /* 0x010fc60000410000 */
[----:B------:R-:W-:Y:S01]  /*4250*/  STS [R81+0x400], R154 ;  /* 0x0004009a51007388 */ /* 0x000fe20000000800 */
[----:B-----5:R-:W-:-:S03]  /*4260*/  FMUL.FTZ R20, R159, R100 ;  /* 0x000000649f147220 */ /* 0x020fc60000410000 */
[----:B------:R4:W-:Y:S01]  /*4270*/  STS [R82+0x480], R137 ;  /* 0x0004808952007388 */ /* 0x0009e20000000800 */
[----:B------:R5:W0:Y:S03]  /*4280*/  MUFU.EX2 R162, R16 ;  /* 0x0000001000a27308 */ /* 0x000a260000000800 */
[----:B------:R-:W-:Y:S01]  /*4290*/  STS [R83+0x500], R156 ;  /* 0x0005009c53007388 */ /* 0x000fe20000000800 */
[----:B------:R-:W-:-:S03]  /*42a0*/  MOV R17, R148 ;  /* 0x0000009400117202 */ /* 0x000fc60000000f00 */
[----:B------:R1:W-:Y:S01]  /*42b0*/  STS [R84+0x580], R139 ;  /* 0x0005808b54007388 */ /* 0x0003e20000000800 */
[----:B---3--:R-:W-:-:S03]  /*42c0*/  FSEL R152, R117, RZ, !P4 ;  /* 0x000000ff75987208 */ /* 0x008fc60006000000 */
[----:B------:R-:W-:Y:S01]  /*42d0*/  STS [R85+0x600], R158 ;  /* 0x0006009e55007388 */ /* 0x000fe20000000800 */
[----:B-----5:R-:W-:Y:S01]  /*42e0*/  MOV R16, R131 ;  /* 0x0000008300107202 */ /* 0x020fe20000000f00 */
[----:B------:R-:W-:Y:S01]  /*42f0*/  FMUL.FTZ R19, R159, R98 ;  /* 0x000000629f137220 */ /* 0x000fe20000410000 */
[----:B----4-:R-:W-:Y:S01]  /*4300*/  FSEL R137, R113, RZ, !P5 ;  /* 0x000000ff71897208 */ /* 0x010fe20006800000 */
[----:B------:R3:W-:Y:S01]  /*4310*/  STS [R86+0x680], R141 ;  /* 0x0006808d56007388 */ /* 0x0007e20000000800 */
[----:B------:R-:W4:Y:S01]  /*4320*/  MUFU.EX2 R18, R18 ;  /* 0x0000001200127308 */ /* 0x000f220000000800 */
[----:B-1----:R-:W-:Y:S02]  /*4330*/  FSEL R139, R111, RZ, !P3 ;  /* 0x000000ff6f8b7208 */ /* 0x002fe40005800000 */
[----:B------:R2:W-:Y:S01]  /*4340*/  STS [R87+0x700], R160 ;  /* 0x000700a057007388 */ /* 0x0005e20000000800 */
[----:B------:R-:W-:Y:S02]  /*4350*/  FSEL R156, R149, 1, !P3 ;  /* 0x3f800000959c7808 */ /* 0x000fe40005800000 */
[----:B---3--:R-:W-:Y:S01]  /*4360*/  FSEL R141, R147, 1, !P4 ;  /* 0x3f800000938d7808 */ /* 0x008fe20006000000 */
[----:B------:R1:W-:Y:S01]  /*4370*/  STS [R88+0x780], R143 ;  /* 0x0007808f58007388 */ /* 0x0003e20000000800 */
[----:B------:R-:W3:Y:S01]  /*4380*/  MUFU.EX2 R20, R20 ;  /* 0x0000001400147308 */ /* 0x000ee20000000800 */
[----:B------:R-:W-:Y:S01]  /*4390*/  NOP ;  /* 0x0000000000007918 */ /* 0x000fe20000000000 */
[----:B--2---:R-:W-:Y:S01]  /*43a0*/  FSEL R160, R153, 1, !P1 ;  /* 0x3f80000099a07808 */ /* 0x004fe20004800000 */
[----:B------:R2:W5:Y:S01]  /*43b0*/  LDG.E R135, desc[UR16][R16.64] ;  /* 0x0000001010877981 */ /* 0x000562000c1e1900 */
[----:B------:R-:W-:-:S04]  /*43c0*/  FFMA.FTZ R153, R137, R141, R152 ;  /* 0x0000008d89997223 */ /* 0x000fc80000010098 */
[----:B------:R-:W3:Y:S01]  /*43d0*/  MUFU.EX2 R19, R19 ;  /* 0x0000001300137308 */ /* 0x000ee20000000800 */
[----:B-1----:R-:W-:Y:S01]  /*43e0*/  FSEL R143, R119, RZ, !P2 ;  /* 0x000000ff778f7208 */ /* 0x002fe20005000000 */
[----:B------:R-:W-:Y:S01]  /*43f0*/  FMUL.FTZ R21, R159, R106 ;  /* 0x0000006a9f157220 */ /* 0x000fe20000410000 */
[----:B0-----:R-:W-:Y:S01]  /*4400*/  FSEL R158, R151, 1, !P2 ;  /* 0x3f800000979e7808 */ /* 0x001fe20005000000 */
[----:B------:R-:W-:Y:S01]  /*4410*/  FFMA.FTZ R153, R156, R153, R139 ;  /* 0x000000999c997223 */ /* 0x000fe2000001008b */
[----:B------:R-:W-:Y:S01]  /*4420*/  FSEL R154, R145, 1, !P5 ;  /* 0x3f800000919a7808 */ /* 0x000fe20006800000 */
[----:B------:R-:W0:Y:S01]  /*4430*/  S2UR UR8, SR_CgaCtaId ;  /* 0x00000000000879c3 */ /* 0x000e220000008800 */
[----:B------:R-:W-:Y:S01]  /*4440*/  ISETP.GE.U32.AND P3, PT, R41, R71, PT ;  /* 0x000000472900720c */ /* 0x000fe20003f66070 */
[----:B--2---:R-:W-:Y:S01]  /*4450*/  FMUL.FTZ R16, R159, R102 ;  /* 0x000000669f107220 */ /* 0x004fe20000410000 */
[----:B------:R-:W-:Y:S01]  /*4460*/  FSEL R145, R109, RZ, !P1 ;  /* 0x000000ff6d917208 */ /* 0x000fe20004800000 */
[----:B------:R-:W-:Y:S01]  /*4470*/  FFMA.FTZ R155, R158, R153, R143 ;  /* 0x000000999e9b7223 */ /* 0x000fe2000001008f */
[----:B------:R-:W-:Y:S01]  /*4480*/  FMUL.FTZ R17, R159, R104 ;  /* 0x000000689f117220 */ /* 0x000fe20000410000 */
[----:B------:R-:W-:Y:S01]  /*4490*/  FSEL R147, R121, RZ, !P6 ;  /* 0x000000ff79937208 */ /* 0x000fe20007000000 */
[----:B------:R-:W-:Y:S01]  /*44a0*/  UMOV UR4, 0x400 ;  /* 0x0000040000047882 */ /* 0x000fe20000000000 */
[----:B------:R-:W1:Y:S01]  /*44b0*/  MUFU.EX2 R16, R16 ;  /* 0x0000001000107308 */ /* 0x000e620000000800 */
[----:B------:R-:W-:Y:S01]  /*44c0*/  ISETP.GE.U32.AND P5, PT, R39, R71, PT ;  /* 0x000000472700720c */ /* 0x000fe20003fa6070 */
[----:B------:R-:W-:Y:S01]  /*44d0*/  FFMA.FTZ R155, R160, R155, R145 ;  /* 0x0000009ba09b7223 */ /* 0x000fe20000010091 */
[----:B------:R-:W-:Y:S01]  /*44e0*/  FSEL R162, R162, 1, !P6 ;  /* 0x3f800000a2a27808 */ /* 0x000fe20007000000 */
[----:B------:R-:W-:Y:S01]  /*44f0*/  LDS R186, [R89+0x4] ;  /* 0x0000040059ba7984 */ /* 0x000fe20000000800 */
[----:B------:R-:W-:-:S02]  /*4500*/  ISETP.GE.U32.AND P4, PT, R40, R71, PT ;  /* 0x000000472800720c */ /* 0x000fc40003f86070 */
[----:B------:R-:W-:Y:S01]  /*4510*/  FSEL R149, R107, RZ, !P5 ;  /* 0x000000ff6b957208 */ /* 0x000fe20006800000 */
[----:B------:R-:W2:Y:S01]  /*4520*/  MUFU.EX2 R17, R17 ;  /* 0x0000001100117308 */ /* 0x000ea20000000800 */
[----:B----4-:R-:W-:Y:S01]  /*4530*/  FSEL R164, R18, 1, !P5 ;  /* 0x3f80000012a47808 */ /* 0x010fe20006800000 */
[----:B------:R-:W-:Y:S01]  /*4540*/  LDS R188, [R89+0x8] ;  /* 0x0000080059bc7984 */ /* 0x000fe20000000800 */
[----:B---3--:R-:W-:Y:S01]  /*4550*/  FSEL R168, R20, 1, !P3 ;  /* 0x3f80000014a87808 */ /* 0x008fe20005800000 */
[----:B------:R-:W-:Y:S01]  /*4560*/  FFMA.FTZ R20, R162, R155, R147 ;  /* 0x0000009ba2147223 */ /* 0x000fe20000010093 */
[----:B------:R-:W-:Y:S01]  /*4570*/  FMUL.FTZ R18, R159, R108 ;  /* 0x0000006c9f127220 */ /* 0x000fe20000410000 */
[----:B------:R-:W-:Y:S01]  /*4580*/  FSEL R151, R105, RZ, !P4 ;  /* 0x000000ff69977208 */ /* 0x000fe20006000000 */
[----:B------:R-:W-:Y:S01]  /*4590*/  LDS R190, [R89+0xc] ;  /* 0x00000c0059be7984 */ /* 0x000fe20000000800 */
[----:B------:R-:W3:Y:S01]  /*45a0*/  MUFU.EX2 R21, R21 ;  /* 0x0000001500157308 */ /* 0x000ee20000000800 */
[----:B------:R-:W-:Y:S01]  /*45b0*/  FSEL R166, R19, 1, !P4 ;  /* 0x3f80000013a67808 */ /* 0x000fe20006000000 */
[----:B------:R-:W-:Y:S01]  /*45c0*/  FFMA.FTZ R20, R164, R20, R149 ;  /* 0x00000014a4147223 */ /* 0x000fe20000010095 */
[----:B------:R-:W-:Y:S01]  /*45d0*/  ISETP.GE.U32.AND P2, PT, R42, R71, PT ;  /* 0x000000472a00720c */ /* 0x000fe20003f46070 */
[----:B------:R-:W-:Y:S01]  /*45e0*/  FMUL.FTZ R19, R159, R110 ;  /* 0x0000006e9f137220 */ /* 0x000fe20000410000 */
[----:B------:R-:W-:Y:S01]  /*45f0*/  FMUL.FTZ R155, R154, R141 ;  /* 0x0000008d9a9b7220 */ /* 0x000fe20000410000 */
[----:B------:R-:W-:Y:S01]  /*4600*/  FSEL R153, R103, RZ, !P3 ;  /* 0x000000ff67997208 */ /* 0x000fe20005800000 */
[----:B------:R-:W-:Y:S01]  /*4610*/  FFMA.FTZ R20, R166, R20, R151 ;  /* 0x00000014a6147223 */ /* 0x000fe20000010097 */
[----:B------:R-:W4:Y:S01]  /*4620*/  MUFU.EX2 R18, R18 ;  /* 0x0000001200127308 */ /* 0x000f220000000800 */
[----:B-1----:R-:W-:Y:S01]  /*4630*/  FSEL R180, R16, 1, !P2 ;  /* 0x3f80000010b47808 */ /* 0x002fe20005000000 */
[----:B------:R-:W-:Y:S01]  /*4640*/  FMUL.FTZ R16, R159, R112 ;  /* 0x000000709f107220 */ /* 0x000fe20000410000 */
[----:B------:R-:W-:Y:S01]  /*4650*/  FMUL.FTZ R161, R156, R155 ;  /* 0x0000009b9ca17220 */ /* 0x000fe20000410000 */
[----:B------:R-:W-:Y:S01]  /*4660*/  ISETP.GE.U32.AND P1, PT, R43, R71, PT ;  /* 0x000000472b00720c */ /* 0x000fe20003f26070 */
[----:B------:R-:W-:Y:S01]  /*4670*/  FFMA.FTZ R163, R168, R20, R153 ;  /* 0x00000014a8a37223 */ /* 0x000fe20000010099 */
[----:B------:R-:W-:Y:S01]  /*4680*/  FSEL R165, R101, RZ, !P2 ;  /* 0x000000ff65a57208 */ /* 0x000fe20005000000 */
[----:B------:R-:W-:Y:S01]  /*4690*/  LDS R192, [R89+0x10] ;  /* 0x0000100059c07984 */ /* 0x000fe20000000800 */
[----:B------:R-:W1:Y:S01]  /*46a0*/  MUFU.EX2 R19, R19 ;  /* 0x0000001300137308 */ /* 0x000e620000000800 */
[----:B------:R-:W-:Y:S01]  /*46b0*/  FMUL.FTZ R161, R158, R161 ;  /* 0x000000a19ea17220 */ /* 0x000fe20000410000 */
[----:B------:R-:W-:Y:S01]  /*46c0*/  FMUL.FTZ R20, R159, R114 ;  /* 0x000000729f147220 */ /* 0x000fe20000410000 */
[----:B------:R-:W-:Y:S01]  /*46d0*/  ISETP.GE.U32.AND P6, PT, R44, R71, PT ;  /* 0x000000472c00720c */ /* 0x000fe20003fc6070 */
[----:B------:R-:W-:Y:S01]  /*46e0*/  FFMA.FTZ R163, R180, R163, R165 ;  /* 0x000000a3b4a37223 */ /* 0x000fe200000100a5 */
[----:B------:R-:W-:Y:S01]  /*46f0*/  FSEL R157, R99, RZ, !P1 ;  /* 0x000000ff639d7208 */ /* 0x000fe20004800000 */
[----:B------:R-:W-:Y:S01]  /*4700*/  FMUL.FTZ R161, R160, R161 ;  /* 0x000000a1a0a17220 */ /* 0x000fe20000410000 */
[----:B--2---:R-:W-:Y:S01]  /*4710*/  FSEL R172, R17, 1, !P1 ;  /* 0x3f80000011ac7808 */ /* 0x004fe20004800000 */
[----:B------:R-:W2:Y:S01]  /*4720*/  MUFU.EX2 R16, R16 ;  /* 0x0000001000107308 */ /* 0x000ea20000000800 */
[----:B------:R-:W-:Y:S01]  /*4730*/  ISETP.GE.U32.AND P5, PT, R45, R71, PT ;  /* 0x000000472d00720c */ /* 0x000fe20003fa6070 */
[----:B------:R-:W-:Y:S01]  /*4740*/  FMUL.FTZ R161, R162, R161 ;  /* 0x000000a1a2a17220 */ /* 0x000fe20000410000 */
[----:B------:R-:W-:Y:S01]  /*4750*/  FSEL R155, R97, RZ, !P6 ;  /* 0x000000ff619b7208 */ /* 0x000fe20007000000 */
[----:B------:R-:W-:Y:S01]  /*4760*/  FFMA.FTZ R163, R172, R163, R157 ;  /* 0x000000a3aca37223 */ /* 0x000fe2000001009d */
[----:B---3--:R-:W-:Y:S01]  /*4770*/  FSEL R170, R21, 1, !P6 ;  /* 0x3f80000015aa7808 */ /* 0x008fe20007000000 */
[----:B------:R-:W-:Y:S02]  /*4780*/  LDS R194, [R89+0x14] ;  /* 0x0000140059c27984 */ /* 0x000fe40000000800 */
[----:B------:R-:W3:Y:S01]  /*4790*/  MUFU.EX2 R20, R20 ;  /* 0x0000001400147308 */ /* 0x000ee20000000800 */
[----:B------:R-:W-:Y:S01]  /*47a0*/  ISETP.GE.U32.AND P4, PT, R46, R71, PT ;  /* 0x000000472e00720c */ /* 0x000fe20003f86070 */
[----:B------:R-:W-:Y:S01]  /*47b0*/  FMUL.FTZ R17, R164, R161 ;  /* 0x000000a1a4117220 */ /* 0x000fe20000410000 */
[----:B------:R-:W-:Y:S01]  /*47c0*/  FSEL R159, R123, RZ, !P5 ;  /* 0x000000ff7b9f7208 */ /* 0x000fe20006800000 */
[----:B------:R-:W-:Y:S01]  /*47d0*/  FFMA.FTZ R163, R170, R163, R155 ;  /* 0x000000a3aaa37223 */ /* 0x000fe2000001009b */
[----:B----4-:R-:W-:Y:S01]  /*47e0*/  FSEL R174, R18, 1, !P5 ;  /* 0x3f80000012ae7808 */ /* 0x010fe20006800000 */
[----:B------:R-:W-:Y:S01]  /*47f0*/  FMUL.FTZ R17, R166, R17 ;  /* 0x00000011a6117220 */ /* 0x000fe20000410000 */
[----:B------:R-:W-:Y:S01]  /*4800*/  ISETP.GE.U32.AND P3, PT, R47, R71, PT ;  /* 0x000000472f00720c */ /* 0x000fe20003f66070 */
[----:B------:R-:W-:Y:S01]  /*4810*/  LDS R196, [R89+0x18] ;  /* 0x0000180059c47984 */ /* 0x000fe20000000800 */
[----:B------:R-:W-:Y:S01]  /*4820*/  FSEL R161, R125, RZ, !P4 ;  /* 0x000000ff7da17208 */ /* 0x000fe20006000000 */
[----:B------:R-:W-:Y:S01]  /*4830*/  FFMA.FTZ R18, R174, R163, R159 ;  /* 0x000000a3ae127223 */ /* 0x000fe2000001009f */
[----:B-1----:R-:W-:Y:S01]  /*4840*/  FSEL R176, R19, 1, !P4 ;  /* 0x3f80000013b07808 */ /* 0x002fe20006000000 */
[----:B------:R-:W-:Y:S01]  /*4850*/  FMUL.FTZ R17, R168, R17 ;  /* 0x00000011a8117220 */ /* 0x000fe20000410000 */
[----:B------:R-:W-:Y:S01]  /*4860*/  ISETP.GE.U32.AND P2, PT, R48, R71, PT ;  /* 0x000000473000720c */ /* 0x000fe20003f46070 */
[----:B------:R-:W-:Y:S01]  /*4870*/  LDS R198, [R89+0x1c] ;  /* 0x00001c0059c67984 */ /* 0x000fe20000000800 */
[----:B------:R-:W-:Y:S01]  /*4880*/  FSEL R163, R127, RZ, !P3 ;  /* 0x000000ff7fa37208 */ /* 0x000fe20005800000 */
[----:B------:R-:W-:Y:S01]  /*4890*/  FFMA.FTZ R18, R176, R18, R161 ;  /* 0x00000012b0127223 */ /* 0x000fe200000100a1 */
[----:B--2---:R-:W-:Y:S01]  /*48a0*/  FSEL R178, R16, 1, !P3 ;  /* 0x3f80000010b27808 */ /* 0x004fe20005800000 */
[----:B------:R-:W-:Y:S01]  /*48b0*/  FMUL.FTZ R17, R180, R17 ;  /* 0x00000011b4117220 */ /* 0x000fe20000410000 */
[----:B------:R-:W-:Y:S01]  /*48c0*/  FSEL R167, R129, RZ, !P2 ;  /* 0x000000ff81a77208 */ /* 0x000fe20005000000 */
[----:B------:R-:W-:Y:S01]  /*48d0*/  LDS R200, [R89+0x20] ;  /* 0x0000200059c87984 */ /* 0x000fe20000000800 */
[----:B---3--:R-:W-:Y:S01]  /*48e0*/  FSEL R182, R20, 1, !P2 ;  /* 0x3f80000014b67808 */ /* 0x008fe20005000000 */
[----:B------:R-:W-:Y:S01]  /*48f0*/  FFMA.FTZ R18, R178, R18, R163 ;  /* 0x00000012b2127223 */ /* 0x000fe200000100a3 */
[----:B------:R-:W-:Y:S01]  /*4900*/  FMUL.FTZ R17, R172, R17 ;  /* 0x00000011ac117220 */ /* 0x000fe20000410000 */
[----:B------:R-:W-:Y:S02]  /*4910*/  LDS R202, [R89+0x24] ;  /* 0x0000240059ca7984 */ /* 0x000fe40000000800 */
[----:B------:R-:W-:Y:S01]  /*4920*/  FFMA.FTZ R18, R182, R18, R167 ;  /* 0x00000012b6127223 */ /* 0x000fe200000100a7 */
[----:B------:R-:W-:Y:S01]  /*4930*/  FMUL.FTZ R17, R170, R17 ;  /* 0x00000011aa117220 */ /* 0x000fe20000410000 */
[----:B------:R-:W-:Y:S04]  /*4940*/  LDS R204, [R89+0x28] ;  /* 0x0000280059cc7984 */ /* 0x000fe80000000800 */
[----:B------:R-:W1:Y:S01]  /*4950*/  SHFL.UP PT, R19, R18, 0x1, RZ ;  /* 0x0420000012137989 */ /* 0x000e6200000e00ff */
[----:B------:R-:W-:-:S03]  /*4960*/  FMUL.FTZ R17, R174, R17 ;  /* 0x00000011ae117220 */ /* 0x000fc60000410000 */
[----:B------:R-:W-:Y:S01]  /*4970*/  LDS R206, [R89+0x2c] ;  /* 0x00002c0059ce7984 */ /* 0x000fe20000000800 */
[----:B------:R-:W-:-:S03]  /*4980*/  FMUL.FTZ R17, R176, R17 ;  /* 0x00000011b0117220 */ /* 0x000fc60000410000 */
[----:B------:R-:W-:Y:S01]  /*4990*/  LDS R208, [R89+0x30] ;  /* 0x0000300059d07984 */ /* 0x000fe20000000800 */
[----:B------:R-:W-:-:S03]  /*49a0*/  FMUL.FTZ R17, R178, R17 ;  /* 0x00000011b2117220 */ /* 0x000fc60000410000 */
[----:B------:R-:W-:Y:S01]  /*49b0*/  LDS R210, [R89+0x34] ;  /* 0x0000340059d27984 */ /* 0x000fe20000000800 */
[----:B------:R-:W-:-:S03]  /*49c0*/  FMUL.FTZ R169, R182, R17 ;  /* 0x00000011b6a97220 */ /* 0x000fc60000410000 */
[----:B------:R-:W-:Y:S04]  /*49d0*/  LDS R212, [R89+0x38] ;  /* 0x0000380059d47984 */ /* 0x000fe80000000800 */
[----:B------:R-:W2:Y:S01]  /*49e0*/  SHFL.UP PT, R16, R169, 0x1, RZ ;  /* 0x04200000a9107989 */ /* 0x000ea200000e00ff */
[----:B------:R-:W-:Y:S01]  /*49f0*/  ISETP.GE.AND P1, PT, R72, 0x1, PT ;  /* 0x000000014800780c */ /* 0x000fe20003f26270 */
[----:B-1----:R-:W-:Y:S02]  /*4a00*/  FFMA.FTZ R19, R169, R19, R18 ;  /* 0x00000013a9137223 */ /* 0x002fe40000010012 */
[----:B------:R-:W-:Y:S03]  /*4a10*/  LDS R214, [R89+0x3c] ;  /* 0x00003c0059d67984 */ /* 0x000fe60000000800 */
[----:B------:R-:W-:-:S05]  /*4a20*/  FSEL R20, R18, R19, !P1 ;  /* 0x0000001312147208 */ /* 0x000fca0004800000 */
[----:B------:R-:W1:Y:S02]  /*4a30*/  SHFL.UP PT, R17, R20, 0x2, RZ ;  /* 0x0440000014117989 */ /* 0x000e6400000e00ff */
[----:B--2---:R-:W-:-:S05]  /*4a40*/  @P1 FMUL.FTZ R169, R169, R16 ;  /* 0x00000010a9a91220 */ /* 0x004fca0000410000 */
[----:B------:R-:W2:Y:S01]  /*4a50*/  SHFL.UP PT, R16, R169, 0x2, RZ ;  /* 0x04400000a9107989 */ /* 0x000ea200000e00ff */
[----:B------:R-:W-:Y:S01]  /*4a60*/  ISETP.GE.AND P1, PT, R72, 0x2, PT ;  /* 0x000000024800780c */ /* 0x000fe20003f26270 */
[----:B-1----:R-:W-:-:S05]  /*4a70*/  FFMA.FTZ R17, R169, R17, R20 ;  /* 0x00000011a9117223 */ /* 0x002fca0000010014 */
[----:B------:R-:W-:-:S05]  /*4a80*/  FSEL R18, R20, R17, !P1 ;  /* 0x0000001114127208 */ /* 0x000fca0004800000 */
[----:B------:R-:W1:Y:S02]  /*4a90*/  SHFL.UP PT, R17, R18, 0x4, RZ ;  /* 0x0480000012117989 */ /* 0x000e6400000e00ff */
[----:B--2---:R-:W-:-:S05]  /*4aa0*/  @P1 FMUL.FTZ R169, R169, R16 ;  /* 0x00000010a9a91220 */ /* 0x004fca0000410000 */
[----:B------:R-:W2:Y:S01]  /*4ab0*/  SHFL.UP PT, R16, R169, 0x4, RZ ;  /* 0x04800000a9107989 */ /* 0x000ea200000e00ff */
[----:B------:R-:W-:Y:S01]  /*4ac0*/  ISETP.GE.AND P1, PT, R72, 0x4, PT ;  /* 0x000000044800780c */ /* 0x000fe20003f26270 */
[----:B-1----:R-:W-:-:S05]  /*4ad0*/  FFMA.FTZ R17, R169, R17, R18 ;  /* 0x00000011a9117223 */ /* 0x002fca0000010012 */
[----:B------:R-:W-:-:S07]  /*4ae0*/  FSEL R20, R18, R17, !P1 ;  /* 0x0000001112147208 */ /* 0x000fce0004800000 */
[----:B--2---:R-:W-:Y:S01]  /*4af0*/  @P1 FMUL.FTZ R169, R169, R16 ;  /* 0x00000010a9a91220 */ /* 0x004fe20000410000 */
[----:B------:R-:W1:Y:S04]  /*4b00*/  SHFL.UP PT, R19, R20, 0x8, RZ ;  /* 0x0500000014137989 */ /* 0x000e6800000e00ff */
[----:B------:R-:W2:Y:S01]  /*4b10*/  SHFL.UP PT, R184, R169, 0x8, RZ ;  /* 0x05000000a9b87989 */ /* 0x000ea200000e00ff */
[----:B------:R-:W-:Y:S02]  /*4b20*/  ISETP.GE.AND P2, PT, R72, 0x8, PT ;  /* 0x000000084800780c */ /* 0x000fe40003f46270 */
[----:B------:R-:W-:Y:S01]  /*4b30*/  ISETP.NE.AND P1, PT, R29, RZ, PT ;  /* 0x000000ff1d00720c */ /* 0x000fe20003f25270 */
[----:B------:R-:W-:-:S03]  /*4b40*/  HFMA2 R16, -RZ, RZ, 1.875, 0 ;  /* 0x3f800000ff107431 */ /* 0x000fc600000001ff */
[----:B------:R-:W-:Y:S01]  /*4b50*/  ISETP.NE.OR P1, PT, R23, RZ, !P1 ;  /* 0x000000ff1700720c */ /* 0x000fe20004f25670 */
[----:B-1----:R-:W-:-:S06]  /*4b60*/  FFMA.FTZ R19, R169, R19, R20 ;  /* 0x00000013a9137223 */ /* 0x002fcc0000010014 */
[----:B--2---:R-:W-:Y:S01]  /*4b70*/  @P2 FMUL.FTZ R169, R169, R184 ;  /* 0x000000b8a9a92220 */ /* 0x004fe20000410000 */
[----:B------:R-:W-:Y:S01]  /*4b80*/  FSEL R216, R20, R19, !P2 ;  /* 0x0000001314d87208 */ /* 0x000fe20005000000 */
[----:B------:R-:W-:Y:S01]  /*4b90*/  IMAD.MOV.U32 R17, RZ, RZ, RZ ;  /* 0x000000ffff117224 */ /* 0x000fe200078e00ff */
[----:B0-----:R-:W-:Y:S01]  /*4ba0*/  ULEA UR4, UR8, UR4, 0x18 ;  /* 0x0000000408047291 */ /* 0x001fe2000f8ec0ff */
[----:B------:R-:W-:Y:S04]  /*4bb0*/  LDS R184, [R89] ;  /* 0x0000000059b87984 */ /* 0x000fe80000000800 */
[----:B------:R-:W0:Y:S04]  /*4bc0*/  SHFL.UP PT, R20, R169, 0x10, RZ ;  /* 0x06000000a9147989 */ /* 0x000e2800000e00ff */
[----:B------:R-:W1:Y:S04]  /*4bd0*/  SHFL.UP PT, R21, R216, 0x10, RZ ;  /* 0x06000000d8157989 */ /* 0x000e6800000e00ff */
[----:B------:R-:W2:Y:S01]  /*4be0*/  @!P1 LDS.64 R16, [UR5] ;  /* 0x00000005ff109984 */ /* 0x000ea20008000a00 */
[----:B------:R-:W-:Y:S01]  /*4bf0*/  ISETP.NE.AND P1, PT, R72, 0x1f, PT ;  /* 0x0000001f4800780c */ /* 0x000fe20003f25270 */
[C---:B0-----:R-:W-:Y:S01]  /*4c00*/  FMUL.FTZ R20, R169.reuse, R20 ;  /* 0x00000014a9147220 */ /* 0x041fe20000410000 */
[----:B-1----:R-:W-:-:S11]  /*4c10*/  FFMA.FTZ R21, R169, R21, R216 ;  /* 0x00000015a9157223 */ /* 0x002fd600000100d8 */
[----:B------:R-:W-:Y:S01]  /*4c20*/  @!P1 STS.64 [UR4+0x850], R20 ;  /* 0x00085014ff009988 */ /* 0x000fe20008000a04 */
[----:B------:R-:W-:Y:S01]  /*4c30*/  BAR.SYNC.DEFER_BLOCKING 0x0 ;  /* 0x0000000000007b1d */ /* 0x000fe20000010000 */
[----:B------:R-:W-:Y:S02]  /*4c40*/  ISETP.NE.AND P2, PT, R72, RZ, PT ;  /* 0x000000ff4800720c */ /* 0x000fe40003f45270 */
[----:B------:R-:W-:-:S11]  /*4c50*/  ISETP.NE.AND P3, PT, R23, RZ, PT ;  /* 0x000000ff1700720c */ /* 0x000fd60003f65270 */
[----:B--2---:R-:W-:Y:S04]  /*4c60*/  @!P2 STS.64 [UR4+0x860], R16 ;  /* 0x00086010ff00a988 */ /* 0x004fe80008000a04 */
[----:B------:R-:W-:Y:S01]  /*4c70*/  LDS.64 R18, [UR4+0x850] ;  /* 0x00085004ff127984 */ /* 0x000fe20008000a00 */
[----:B------:R-:W-:Y:S01]  /*4c80*/  BAR.SYNC.DEFER_BLOCKING 0x0 ;  /* 0x0000000000007b1d */ /* 0x000fe20000010000 */
[----:B------:R-:W-:-:S04]  /*4c90*/  ISETP.GE.AND P1, PT, R72, 0x10, PT ;  /* 0x000000104800780c */ /* 0x000fc80003f26270 */
[----:B------:R-:W-:Y:S02]  /*4ca0*/  FSEL R169, R169, R20, !P1 ;  /* 0x00000014a9a97208 */ /* 0x000fe40004800000 */
[----:B------:R-:W-:-:S03]  /*4cb0*/  FSEL R216, R216, R21, !P1 ;  /* 0x00000015d8d87208 */ /* 0x000fc60004800000 */
[----:B------:R-:W0:Y:S04]  /*4cc0*/  SHFL.UP PT, R218, R169, 0x1, RZ ;  /* 0x04200000a9da7989 */ /* 0x000e2800000e00ff */
[----:B------:R-:W-:Y:S04]  /*4cd0*/  @P3 LDS R220, [UR4+0x864] ;  /* 0x00086404ffdc3984 */ /* 0x000fe80008000800 */
[----:B------:R-:W1:Y:S01]  /*4ce0*/  SHFL.UP PT, R171, R216, 0x1, RZ ;  /* 0x04200000d8ab7989 */ /* 0x000e6200000e00ff */
[----:B0-----:R-:W-:Y:S02]  /*4cf0*/  @!P2 MOV R218, R16 ;  /* 0x0000001000daa202 */ /* 0x001fe40000000f00 */
[----:B-1----:R-:W-:-:S05]  /*4d00*/  @!P2 MOV R171, R17 ;  /* 0x0000001100aba202 */ /* 0x002fca0000000f00 */
[----:B------:R-:W-:-:S04]  /*4d10*/  @P3 FFMA.FTZ R171, R220, R218, R171 ;  /* 0x000000dadcab3223 */ /* 0x000fc800000100ab */
[----:B------:R-:W-:-:S04]  /*4d20*/  FFMA.FTZ R179, R154, R171, R137 ;  /* 0x000000ab9ab37223 */ /* 0x000fc80000010089 */
[----:B------:R-:W-:-:S04]  /*4d30*/  FFMA.FTZ R181, R141, R179, R152 ;  /* 0x000000b38db57223 */ /* 0x000fc80000010098 */
[----:B------:R-:W-:-:S04]  /*4d40*/  FFMA.FTZ R183, R156, R181, R139 ;  /* 0x000000b59cb77223 */ /* 0x000fc8000001008b */
[----:B------:R-:W-:-:S04]  /*4d50*/  FFMA.FTZ R185, R158, R183, R143 ;  /* 0x000000b79eb97223 */ /* 0x000fc8000001008f */
[----:B------:R-:W-:-:S04]  /*4d60*/  FFMA.FTZ R187, R160, R185, R145 ;  /* 0x000000b9a0bb7223 */ /* 0x000fc80000010091 */
[----:B------:R-:W-:Y:S01]  /*4d70*/  FFMA.FTZ R189, R162, R187, R147 ;  /* 0x000000bba2bd7223 */ /* 0x000fe20000010093 */
[----:B------:R-:W-:-:S03]  /*4d80*/  ISETP.NE.AND P1, PT, R23, RZ, PT ;  /* 0x000000ff1700720c */ /* 0x000fc60003f25270 */
[----:B------:R-:W-:-:S04]  /*4d90*/  FFMA.FTZ R191, R164, R189, R149 ;  /* 0x000000bda4bf7223 */ /* 0x000fc80000010095 */
[----:B------:R-:W-:-:S04]  /*4da0*/  FFMA.FTZ R193, R166, R191, R151 ;  /* 0x000000bfa6c17223 */ /* 0x000fc80000010097 */
[----:B------:R-:W-:Y:S01]  /*4db0*/  FFMA.FTZ R195, R168, R193, R153 ;  /* 0x000000c1a8c37223 */ /* 0x000fe20000010099 */
[----:B------:R-:W-:Y:S01]  /*4dc0*/  LEA R152, P2, R6, R14, 0x2 ;  /* 0x0000000e06987211 */ /* 0x000fe200078410ff */
[----:B------:R-:W-:Y:S02]  /*4dd0*/  BSSY.RECONVERGENT B0, `(.L_x_3869) ;  /* 0x000001e000007945 */ /* 0x000fe40003800200 */
[----:B------:R-:W-:Y:S01]  /*4de0*/  FFMA.FTZ R197, R180, R195, R165 ;  /* 0x000000c3b4c57223 */ /* 0x000fe200000100a5 */
[-C--:B-----5:R-:W-:Y:S01]  /*4df0*/  FMUL.FTZ R21, R184, R135.reuse ;  /* 0x00000087b8157220 */ /* 0x0a0fe20000410000 */
        /* <DEDUP_REMOVED lines=14> */
[----:B------:R-:W-:Y:S01]  /*4ee0*/  IADD3.X R177, PT, PT, R15, R7, RZ, P2, !PT ;  /* 0x000000070fb17210 */ /* 0x000fe200017fe4ff */
[----:B------:R-:W-:Y:S01]  /*4ef0*/  FMUL.FTZ R135, R214, R135 ;  /* 0x00000087d6877220 */ /* 0x000fe20000410000 */
[----:B------:R-:W-:Y:S01]  /*4f00*/  FFMA.FTZ R157, R172, R197, R157 ;  /* 0x000000c5ac9d7223 */ /* 0x000fe2000001009d */
        /* <DEDUP_REMOVED lines=10> */
.L_x_3870:
[----:B------:R-:W-:Y:S05]  /*4fb0*/  BSYNC.RECONVERGENT B0 ;  /* 0x0000000000007941 */ /* 0x000fea0003800200 */
.L_x_3869:
        /* <DEDUP_REMOVED lines=25> */
[----:B------:R-:W-:Y:S01]  /*5150*/  IMAD.X R150, R150, 0x1, R11, P1 ;  /* 0x0000000196967824 */ /* 0x000fe200008e060b */
[----:B------:R-:W-:Y:S01]  /*5160*/  IADD3.X R148, PT, PT, R148, R9, RZ, P2, !PT ;  /* 0x0000000994947210 */ /* 0x000fe200017fe4ff */
[----:B------:R-:W-:Y:S01]  /*5170*/  UIADD3 UR5, UPT, UPT, UR5, 0x8, URZ ;  /* 0x0000000805057890 */ /* 0x000fe2000fffe0ff */
[----:B------:R-:W-:Y:S01]  /*5180*/  IADD3 R115, PT, PT, R115, 0x1, RZ ;  /* 0x0000000173737810 */ /* 0x000fe20007ffe0ff */
[----:B------:R-:W-:Y:S10]  /*5190*/  BRA.U UP0, `(.L_x_3871) ;  /* 0xffffffe900fc7547 */ /* 0x000ff4000b83ffff */
.L_x_3868:
[----:B------:R-:W-:Y:S01]  /*51a0*/  BAR.SYNC.DEFER_BLOCKING 0x0 ;  /* 0x0000000000007b1d */ /* 0x000fe20000010000 */
[----:B------:R-:W-:Y:S01]  /*51b0*/  ISETP.NE.AND P0, PT, R23, RZ, PT ;  /* 0x000000ff1700720c */ /* 0x000fe20003f05270 */
[----:B------:R-:W-:-:S12]  /*51c0*/  VIADD R29, R29, 0x1 ;  /* 0x000000011d1d7836 */ /* 0x000fd80000000000 */
[----:B------:R-:W1:Y:S01]  /*51d0*/  @!P0 LDC R13, c[0x0][0x388] ;  /* 0x0000e200ff0d8b82 */ /* 0x000e620000000800 */
[----:B------:R-:W-:Y:S04]  /*51e0*/  STS [R89], R116 ;  /* 0x0000007459007388 */ /* 0x000fe80000000800 */
[----:B------:R-:W-:Y:S04]  /*51f0*/  STS [R89+0x4], R118 ;  /* 0x0000047659007388 */ /* 0x000fe80000000800 */
[----:B------:R-:W-:Y:S04]  /*5200*/  STS [R89+0x8], R120 ;  /* 0x0000087859007388 */ /* 0x000fe80000000800 */
[----:B------:R-:W-:Y:S01]  /*5210*/  STS [R89+0xc], R122 ;  /* 0x00000c7a59007388 */ /* 0x000fe20000000800 */
[----:B-1----:R-:W-:-:S03]  /*5220*/  @!P0 IADD3 R16, PT, PT, -R70, R13, RZ ;  /* 0x0000000d46108210 */ /* 0x002fc60007ffe1ff */
        /* <DEDUP_REMOVED lines=67> */
[----:B-1----:R-:W-:-:S03]  /*5660*/  ISETP.NE.AND P0, PT, R29, UR4, PT ;  /* 0x000000041d007c0c */ /* 0x002fc6000bf05270 */
        /* <DEDUP_REMOVED lines=9> */
[----:B------:R-:W-:Y:S08]  /*5700*/  @P0 BRA `(.L_x_3872) ;  /* 0xffffffb000900947 */ /* 0x000ff0000383ffff */
[----:B------:R-:W-:Y:S05]  /*5710*/  EXIT ;  /* 0x000000000000794d */ /* 0x000fea0003800000 */
.L_x_3873:
        /* <DEDUP_REMOVED lines=14> */
.L_x_5058:


//--------------------- .text._Z25selective_scan_fwd_kernelI32Selective_Scan_fwd_kernel_traitsILi32ELi16ELi1ELb0ELb0ELb1ELb1EffEEv13SSMParamsBase --------------------------
	.section	.text._Z25selective_scan_fwd_kernelI32Selective_Scan_fwd_kernel_traitsILi32ELi16ELi1ELb0ELb0ELb1ELb1EffEEv13SSMParamsBase,"ax",@progbits
	.align	128
        .global         _Z25selective_scan_fwd_kernelI32Selective_Scan_fwd_kernel_traitsILi32ELi16ELi1ELb0ELb0ELb1ELb1EffEEv13SSMParamsBase
        .type           _Z25selective_scan_fwd_kernelI32Selective_Scan_fwd_kernel_traitsILi32ELi16ELi1ELb0ELb0ELb1ELb1EffEEv13SSMParamsBase,@function
        .size           _Z25selective_scan_fwd_kernelI32Selective_Scan_fwd_kernel_traitsILi32ELi16ELi1ELb0ELb0ELb1ELb1EffEEv13SSMParamsBase,(.L_x_5059 - _Z25selective_scan_fwd_kernelI32Selective_Scan_fwd_kernel_traitsILi32ELi16ELi1ELb0ELb0ELb1ELb1EffEEv13SSMParamsBase)
        .other          _Z25selective_scan_fwd_kernelI32Selective_Scan_fwd_kernel_traitsILi32ELi16ELi1ELb0ELb0ELb1ELb1EffEEv13SSMParamsBase,@"STO_CUDA_ENTRY STV_DEFAULT"
_Z25selective_scan_fwd_kernelI32Selective_Scan_fwd_kernel_traitsILi32ELi16ELi1ELb0ELb0ELb1ELb1EffEEv13SSMParamsBase:
.text._Z25selective_scan_fwd_kernelI32Selective_Scan_fwd_kernel_traitsILi32ELi16ELi1ELb0ELb0ELb1ELb1EffEEv13SSMParamsBase:
        /* <DEDUP_REMOVED lines=34> */
[----:B--2---:R-:W-:Y:S01]  /*0220*/  IMAD.MOV.U32 R6, RZ, RZ, RZ ;  /* 0x000000ffff067224 */ /* 0x004fe200078e00ff */
        /* <DEDUP_REMOVED lines=15> */
[----:B------:R-:W-:Y:S01]  /*0320*/  MOV R2, UR4 ;  /* 0x0000000400027c02 */ /* 0x000fe20008000f00 */
[----:B------:R-:W-:Y:S01]  /*0330*/  IMAD.U32 R3, RZ, RZ, UR5 ;  /* 0x00000005ff037e24 */ /* 0x000fe2000f8e00ff */
[----:B0-----:R-:W-:Y:S01]  /*0340*/  MOV R5, UR7 ;  /* 0x0000000700057c02 */ /* 0x001fe20008000f00 */
[----:B--2---:R-:W-:Y:S01]  /*0350*/  UIMAD.WIDE.U32 UR4, UR18, UR12, URZ ;  /* 0x0000000c120472a5 */ /* 0x004fe2000f8e00ff */
[----:B------:R-:W-:Y:S01]  /*0360*/  MOV R4, UR6 ;  /* 0x0000000600047c02 */ /* 0x000fe20008000f00 */
[----:B------:R-:W-:Y:S01]  /*0370*/  IMAD.U32 R3, RZ, RZ, UR9 ;  /* 0x00000009ff037e24 */ /* 0x000fe2000f8e00ff */
[----:B------:R-:W-:Y:S01]  /*0380*/  MOV R5, UR8 ;  /* 0x0000000800057c02 */ /* 0x000fe20008000f00 */
[----:B------:R-:W-:Y:S01]  /*0390*/  @!P2 VIADD R7, R7, 0x1 ;  /* 0x000000010707a836 */ /* 0x000fe20000000000 */
[----:B------:R-:W-:-:S03]  /*03a0*/  ISETP.NE.AND P1, PT, R11, RZ, PT ;  /* 0x000000ff0b00720c */ /* 0x000fc60003f25270 */
[----:B---3--:R-:W-:Y:S10]  /*03b0*/  @!P4 EXIT ;  /* 0x000000000000c94d */ /* 0x008ff40003800000 */
[----:B------:R-:W0:Y:S01]  /*03c0*/  S2R R22, SR_TID.X ;  /* 0x0000000000167919 */ /* 0x000e220000002100 */
[----:B------:R-:W2:Y:S01]  /*03d0*/  LDC.64 R28, c[0x0][0x448] ;  /* 0x00011200ff1c7b82 */ /* 0x000ea20000000a00 */
[----:B------:R-:W3:Y:S01]  /*03e0*/  LDCU.64 UR20, c[0x0][0x3b8] ;  /* 0x00007700ff1477ac */ /* 0x000ee20008000a00 */
[----:B------:R-:W-:Y:S01]  /*03f0*/  @P0 IADD3 R7, PT, PT, R7, 0x1, RZ ;  /* 0x0000000107070810 */ /* 0x000fe20007ffe0ff */
[C---:B------:R-:W-:Y:S01]  /*0400*/  IMAD.WIDE.U32 R2, R0.reuse, UR10, R2 ;  /* 0x0000000a00027c25 */ /* 0x040fe2000f8e0002 */
[----:B------:R-:W4:Y:S02]  /*0410*/  LDCU.64 UR8, c[0x0][0x3a0] ;  /* 0x00007400ff0877ac */ /* 0x000f240008000a00 */
[----:B------:R-:W-:Y:S01]  /*0420*/  @!P3 IADD3 R7, PT, PT, -R7, RZ, RZ ;  /* 0x000000ff0707b210 */ /* 0x000fe20007ffe1ff */
[----:B------:R-:W-:Y:S01]  /*0430*/  IMAD R48, R0, UR11, R3 ;  /* 0x0000000b00307c24 */ /* 0x000fe2000f8e0203 */
[----:B------:R-:W-:Y:S01]  /*0440*/  @!P1 LOP3.LUT R7, RZ, R11, RZ, 0x33, !PT ;  /* 0x0000000bff079212 */ /* 0x000fe200078e33ff */
[----:B------:R-:W0:Y:S01]  /*0450*/  LDC.64 R18, c[0x0][0x440] ;  /* 0x00011000ff127b82 */ /* 0x000e220000000a00 */
[----:B------:R-:W-:Y:S01]  /*0460*/  UIMAD UR5, UR18, UR13, UR5 ;  /* 0x0000000d120572a4 */ /* 0x000fe2000f8e0205 */
[----:B-1----:R-:W-:Y:S01]  /*0470*/  LEA R30, P0, R2, R8, 0x2 ;  /* 0x00000008021e7211 */ /* 0x002fe200078010ff */
[----:B------:R-:W-:Y:S01]  /*0480*/  IMAD.WIDE.U32 R4, R0, UR14, R4 ;  /* 0x0000000e00047c25 */ /* 0x000fe2000f8e0004 */
[----:B------:R-:W-:Y:S01]  /*0490*/  SHF.R.S32.HI R3, RZ, 0x1f, R7 ;  /* 0x0000001fff037819 */ /* 0x000fe20000011407 */
[----:B------:R-:W1:Y:S01]  /*04a0*/  LDCU UR6, c[0x0][0x38c] ;  /* 0x00007180ff0677ac */ /* 0x000e620008000800 */
[----:B------:R-:W-:Y:S01]  /*04b0*/  LEA.HI.X R48, R2, R9, R48, 0x2, P0 ;  /* 0x0000000902307211 */ /* 0x000fe200000f1430 */
[----:B------:R-:W-:Y:S01]  /*04c0*/  IMAD R49, R0, UR15, R5 ;  /* 0x0000000f00317c24 */ /* 0x000fe2000f8e0205 */
[----:B------:R-:W-:Y:S01]  /*04d0*/  LEA R31, P1, R4, R12, 0x2 ;  /* 0x0000000c041f7211 */ /* 0x000fe200078210ff */
[----:B------:R-:W-:Y:S01]  /*04e0*/  IMAD R6, R3, R66, RZ ;  /* 0x0000004203067224 */ /* 0x000fe200078e02ff */
[----:B------:R-:W0:Y:S01]  /*04f0*/  LDCU.U8 UR7, c[0x0][0x39e] ;  /* 0x000073c0ff0777ac */ /* 0x000e220008000000 */
[----:B---3--:R-:W-:Y:S01]  /*0500*/  IMAD.WIDE.U32 R26, R0, UR20, RZ ;  /* 0x00000014001a7c25 */ /* 0x008fe2000f8e00ff */
[----:B------:R-:W-:-:S03]  /*0510*/  LEA.HI.X R49, R4, R13, R49, 0x2, P1 ;  /* 0x0000000d04317211 */ /* 0x000fc600008f1431 */
[----:B------:R-:W-:Y:S01]  /*0520*/  IMAD.WIDE.U32 R2, R7, R66, UR4 ;  /* 0x0000000407027e25 */ /* 0x000fe2000f8e0042 */
[----:B--2---:R-:W-:-:S03]  /*0530*/  LEA R24, P2, R26, R28, 0x2 ;  /* 0x0000001c1a187211 */ /* 0x004fc600078410ff */
[----:B------:R-:W-:Y:S01]  /*0540*/  IMAD R67, R7, R67, R6 ;  /* 0x0000004307437224 */ /* 0x000fe200078e0206 */
[----:B------:R-:W-:Y:S01]  /*0550*/  LEA R66, P0, R2, R14, 0x2 ;  /* 0x0000000e02427211 */ /* 0x000fe200078010ff */
[----:B----4-:R-:W-:Y:S01]  /*0560*/  IMAD.WIDE.U32 R4, R0, UR8, RZ ;  /* 0x0000000800047c25 */ /* 0x010fe2000f8e00ff */
[----:B0-----:R-:W-:-:S03]  /*0570*/  SHF.L.U32 R28, R22, 0x4, RZ ;  /* 0x00000004161c7819 */ /* 0x001fc600000006ff */
[----:B------:R-:W-:Y:S01]  /*0580*/  IMAD.IADD R67, R3, 0x1, R67 ;  /* 0x0000000103437824 */ /* 0x000fe200078e0243 */
[----:B------:R-:W-:Y:S01]  /*0590*/  LOP3.LUT R3, R28, 0x3e00, RZ, 0xc0, !PT ;  /* 0x00003e001c037812 */ /* 0x000fe200078ec0ff */
[----:B------:R-:W-:Y:S01]  /*05a0*/  IMAD R25, R0, UR9, R5 ;  /* 0x0000000900197c24 */ /* 0x000fe2000f8e0205 */
[----:B------:R-:W-:Y:S01]  /*05b0*/  LEA R23, P1, R4, R18, 0x2 ;  /* 0x0000001204177211 */ /* 0x000fe200078210ff */
[----:B------:R-:W-:Y:S01]  /*05c0*/  IMAD R6, R0, UR21, R27 ;  /* 0x0000001500067c24 */ /* 0x000fe2000f8e021b */
[----:B------:R-:W-:Y:S01]  /*05d0*/  LOP3.LUT R46, R3, 0x1f, R22, 0xf8, !PT ;  /* 0x0000001f032e7812 */ /* 0x000fe200078ef816 */
[----:B------:R-:W-:Y:S01]  /*05e0*/  IMAD R5, R17, UR18, R0 ;  /* 0x0000001211057c24 */ /* 0x000fe2000f8e0200 */
[----:B------:R-:W-:Y:S01]  /*05f0*/  LEA.HI.X R67, R2, R15, R67, 0x2, P0 ;  /* 0x0000000f02437211 */ /* 0x000fe200000f1443 */
[----:B------:R-:W-:Y:S01]  /*0600*/  VIADD R32, R28, 0x1 ;  /* 0x000000011c207836 */ /* 0x000fe20000000000 */
[----:B------:R-:W-:Y:S01]  /*0610*/  LEA.HI.X R26, R26, R29, R6, 0x2, P2 ;  /* 0x0000001d1a1a7211 */ /* 0x000fe200010f1406 */
[----:B------:R-:W-:-:S04]  /*0620*/  IMAD.WIDE.U32 R2, R46, 0x4, RZ ;  /* 0x000000042e027825 */ /* 0x000fc800078e00ff */
[----:B------:R-:W-:Y:S01]  /*0630*/  HFMA2 R29, -RZ, RZ, 0, 0 ;  /* 0x00000000ff1d7431 */ /* 0x000fe200000001ff */
[----:B------:R-:W-:Y:S01]  /*0640*/  LEA.HI.X R25, R4, R19, R25, 0x2, P1 ;  /* 0x0000001304197211 */ /* 0x000fe200008f1419 */
[----:B------:R-:W-:Y:S01]  /*0650*/  IMAD R5, R5, R10, RZ ;  /* 0x0000000a05057224 */ /* 0x000fe200078e02ff */
[C---:B------:R-:W-:Y:S01]  /*0660*/  IADD3 R33, PT, PT, R28.reuse, 0x2, RZ ;  /* 0x000000021c217810 */ /* 0x040fe20007ffe0ff */
[C---:B------:R-:W-:Y:S01]  /*0670*/  VIADD R35, R28.reuse, 0x4 ;  /* 0x000000041c237836 */ /* 0x040fe20000000000 */
[C---:B------:R-:W-:Y:S01]  /*0680*/  IADD3 R34, PT, PT, R28.reuse, 0x3, RZ ;  /* 0x000000031c227810 */ /* 0x040fe20007ffe0ff */
[----:B-1----:R-:W-:Y:S01]  /*0690*/  IMAD R27, R5, UR6, RZ ;  /* 0x00000006051b7c24 */ /* 0x002fe2000f8e02ff */
[C---:B------:R-:W-:Y:S01]  /*06a0*/  IADD3 R36, PT, PT, R28.reuse, 0x5, RZ ;  /* 0x000000051c247810 */ /* 0x040fe20007ffe0ff */
[C---:B------:R-:W-:Y:S01]  /*06b0*/  VIADD R38, R28.reuse, 0x7 ;  /* 0x000000071c267836 */ /* 0x040fe20000000000 */
[C---:B------:R-:W-:Y:S01]  /*06c0*/  IADD3 R37, PT, PT, R28.reuse, 0x6, RZ ;  /* 0x000000061c257810 */ /* 0x040fe20007ffe0ff */
[C---:B------:R-:W-:Y:S01]  /*06d0*/  VIADD R42, R28.reuse, 0xb ;  /* 0x0000000b1c2a7836 */ /* 0x040fe20000000000 */
[C---:B------:R-:W-:Y:S01]  /*06e0*/  IADD3 R39, PT, PT, R28.reuse, 0x8, RZ ;  /* 0x000000081c277810 */ /* 0x040fe20007ffe0ff */
[C---:B------:R-:W-:Y:S01]  /*06f0*/  VIADD R47, R28.reuse, 0xf ;  /* 0x0000000f1c2f7836 */ /* 0x040fe20000000000 */
[----:B------:R-:W-:-:S02]  /*0700*/  IADD3 R40, PT, PT, R28, 0x9, RZ ;  /* 0x000000091c287810 */ /* 0x000fc40007ffe0ff */
[C---:B------:R-:W-:Y:S02]  /*0710*/  IADD3 R41, PT, PT, R28.reuse, 0xa, RZ ;  /* 0x0000000a1c297810 */ /* 0x040fe40007ffe0ff */
[C---:B------:R-:W-:Y:S02]  /*0720*/  IADD3 R43, PT, PT, R28.reuse, 0xc, RZ ;  /* 0x0000000c1c2b7810 */ /* 0x040fe40007ffe0ff */
[C---:B------:R-:W-:Y:S02]  /*0730*/  IADD3 R44, PT, PT, R28.reuse, 0xd, RZ ;  /* 0x0000000d1c2c7810 */ /* 0x040fe40007ffe0ff */
[----:B------:R-:W-:Y:S02]  /*0740*/  IADD3 R45, PT, PT, R28, 0xe, RZ ;  /* 0x0000000e1c2d7810 */ /* 0x000fe40007ffe0ff */
        /* <DEDUP_REMOVED lines=14> */
[----:B------:R-:W-:Y:S02]  /*0830*/  LOP3.LUT R64, R46, 0x1e0, RZ, 0xfc, !PT ;  /* 0x000001e02e407812 */ /* 0x000fe400078efcff */
[----:B------:R-:W-:-:S07]  /*0840*/  LOP3.LUT R65, R2, 0x400, RZ, 0xfc, !PT ;  /* 0x0000040002417812 */ /* 0x000fce00078efcff */
.L_x_3910:
[----:B0-----:R-:W0:Y:S01]  /*0850*/  LDCU UR4, c[0x0][0x388] ;  /* 0x00007100ff0477ac */ /* 0x001e220008000800 */
[----:B------:R-:W-:Y:S02]  /*0860*/  SHF.L.U32 R4, R46, 0x2, RZ ;  /* 0x000000022e047819 */ /* 0x000fe400000006ff */
[----:B------:R-:W-:Y:S02]  /*0870*/  CS2R R8, SRZ ;  /* 0x0000000000087805 */ /* 0x000fe4000001ff00 */
[----:B------:R-:W-:Y:S02]  /*0880*/  SHF.L.U32 R76, R29, 0x9, RZ ;  /* 0x000000091d4c7819 */ /* 0x000fe400000006ff */
[----:B------:R-:W-:Y:S02]  /*0890*/  CS2R R16, SRZ ;  /* 0x0000000000107805 */ /* 0x000fe4000001ff00 */
[----:B------:R-:W-:Y:S02]  /*08a0*/  IADD3 R6, P1, PT, R4, R30, RZ ;  /* 0x0000001e04067210 */ /* 0x000fe40007f3e0ff */
[----:B------:R-:W-:-:S02]  /*08b0*/  CS2R R14, SRZ ;  /* 0x00000000000e7805 */ /* 0x000fc4000001ff00 */
[----:B------:R-:W-:Y:S02]  /*08c0*/  IADD3 R4, P0, PT, R4, R31, RZ ;  /* 0x0000001f04047210 */ /* 0x000fe40007f1e0ff */
[----:B------:R-:W-:Y:S02]  /*08d0*/  CS2R R10, SRZ ;  /* 0x00000000000a7805 */ /* 0x000fe4000001ff00 */
[----:B------:R-:W-:Y:S02]  /*08e0*/  IADD3.X R7, PT, PT, RZ, R48, RZ, P1, !PT ;  /* 0x00000030ff077210 */ /* 0x000fe40000ffe4ff */
[----:B------:R-:W-:Y:S02]  /*08f0*/  CS2R R12, SRZ ;  /* 0x00000000000c7805 */ /* 0x000fe4000001ff00 */
[----:B------:R-:W-:Y:S01]  /*0900*/  CS2R R18, SRZ ;  /* 0x0000000000127805 */ /* 0x000fe2000001ff00 */
[----:B------:R-:W-:Y:S01]  /*0910*/  IMAD.X R5, RZ, RZ, R49, P0 ;  /* 0x000000ffff057224 */ /* 0x000fe200000e0631 */
[----:B------:R-:W-:-:S02]  /*0920*/  MOV R85, RZ ;  /* 0x000000ff00557202 */ /* 0x000fc40000000f00 */
[----:B------:R-:W-:Y:S02]  /*0930*/  CS2R R88, SRZ ;  /* 0x0000000000587805 */ /* 0x000fe4000001ff00 */
[----:B------:R-:W-:Y:S02]  /*0940*/  MOV R91, RZ ;  /* 0x000000ff005b7202 */ /* 0x000fe40000000f00 */
        /* <DEDUP_REMOVED lines=34> */
[----:B------:R-:W0:Y:S01]  /*0b70*/  S2R R77, SR_LANEID ;  /* 0x00000000004d7919 */ /* 0x000e220000000000 */
[----:B------:R-:W1:Y:S01]  /*0b80*/  S2UR UR5, SR_CgaCtaId ;  /* 0x00000000000579c3 */ /* 0x000e620000008800 */
[----:B------:R-:W-:-:S02]  /*0b90*/  UMOV UR4, 0x400 ;  /* 0x0000040000047882 */ /* 0x000fc40000000000 */
[----:B-1----:R-:W-:Y:S01]  /*0ba0*/  ULEA UR4, UR5, UR4, 0x18 ;  /* 0x0000000405047291 */ /* 0x002fe2000f8ec0ff */
[C---:B0-----:R-:W-:Y:S01]  /*0bb0*/  VIADD R6, R77.reuse, 0x40 ;  /* 0x000000404d067836 */ /* 0x041fe20000000000 */
[C---:B------:R-:W-:Y:S02]  /*0bc0*/  IADD3 R70, PT, PT, R77.reuse, 0x20, RZ ;  /* 0x000000204d467810 */ /* 0x040fe40007ffe0ff */
[C---:B------:R-:W-:Y:S02]  /*0bd0*/  IADD3 R74, PT, PT, R77.reuse, 0x80, RZ ;  /* 0x000000804d4a7810 */ /* 0x040fe40007ffe0ff */
[----:B------:R-:W-:Y:S02]  /*0be0*/  LEA.HI.SX32 R6, R6, R77, 0x1b ;  /* 0x0000004d06067211 */ /* 0x000fe400078fdaff */
[C---:B------:R-:W-:Y:S02]  /*0bf0*/  IADD3 R78, PT, PT, R77.reuse, 0xa0, RZ ;  /* 0x000000a04d4e7810 */ /* 0x040fe40007ffe0ff */
[----:B------:R-:W-:-:S02]  /*0c00*/  IADD3 R72, PT, PT, R77, 0x60, RZ ;  /* 0x000000604d487810 */ /* 0x000fc40007ffe0ff */
[----:B------:R-:W-:Y:S01]  /*0c10*/  LEA R71, R6, UR4, 0x2 ;  /* 0x0000000406477c11 */ /* 0x000fe2000f8e10ff */
[C---:B------:R-:W-:Y:S01]  /*0c20*/  VIADD R80, R77.reuse, 0xc0 ;  /* 0x000000c04d507836 */ /* 0x040fe20000000000 */
[CC--:B------:R-:W-:Y:S02]  /*0c30*/  LEA.HI.SX32 R68, R77.reuse, R77.reuse, 0x1b ;  /* 0x0000004d4d447211 */ /* 0x0c0fe400078fdaff */
[----:B------:R-:W-:Y:S02]  /*0c40*/  IADD3 R6, PT, PT, R77, 0xe0, RZ ;  /* 0x000000e04d067810 */ /* 0x000fe40007ffe0ff */
[-C--:B------:R-:W-:Y:S02]  /*0c50*/  LEA.HI.SX32 R70, R70, R77.reuse, 0x1b ;  /* 0x0000004d46467211 */ /* 0x080fe400078fdaff */
[-C--:B------:R-:W-:Y:S02]  /*0c60*/  LEA.HI.SX32 R73, R74, R77.reuse, 0x1b ;  /* 0x0000004d4a497211 */ /* 0x080fe400078fdaff */
[----:B------:R-:W-:-:S02]  /*0c70*/  LEA.HI.SX32 R74, R78, R77, 0x1b ;  /* 0x0000004d4e4a7211 */ /* 0x000fc400078fdaff */
[-C--:B------:R-:W-:Y:S02]  /*0c80*/  LEA.HI.SX32 R72, R72, R77.reuse, 0x1b ;  /* 0x0000004d48487211 */ /* 0x080fe400078fdaff */
[C---:B------:R-:W-:Y:S02]  /*0c90*/  IADD3 R78, PT, PT, R77.reuse, 0x100, RZ ;  /* 0x000001004d4e7810 */ /* 0x040fe40007ffe0ff */
[----:B------:R-:W-:Y:S02]  /*0ca0*/  LEA R68, R68, UR4, 0x2 ;  /* 0x0000000444447c11 */ /* 0x000fe4000f8e10ff */
[-C--:B------:R-:W-:Y:S02]  /*0cb0*/  LEA.HI.SX32 R6, R6, R77.reuse, 0x1b ;  /* 0x0000004d06067211 */ /* 0x080fe400078fdaff */
[----:B------:R-:W-:Y:S01]  /*0cc0*/  LEA R70, R70, UR4, 0x2 ;  /* 0x0000000446467c11 */ /* 0x000fe2000f8e10ff */
[----:B------:R-:W-:Y:S01]  /*0cd0*/  VIADD R82, R77, 0x140 ;  /* 0x000001404d527836 */ /* 0x000fe20000000000 */
[----:B------:R-:W-:-:S02]  /*0ce0*/  LEA.HI.SX32 R75, R80, R77, 0x1b ;  /* 0x0000004d504b7211 */ /* 0x000fc400078fdaff */
[----:B------:R-:W-:Y:S02]  /*0cf0*/  LEA R72, R72, UR4, 0x2 ;  /* 0x0000000448487c11 */ /* 0x000fe4000f8e10ff */
[----:B------:R-:W-:Y:S02]  /*0d00*/  IADD3 R80, PT, PT, R77, 0x120, RZ ;  /* 0x000001204d507810 */ /* 0x000fe40007ffe0ff */
[----:B------:R-:W-:Y:S02]  /*0d10*/  LEA.HI.SX32 R79, R78, R77, 0x1b ;  /* 0x0000004d4e4f7211 */ /* 0x000fe400078fdaff */
[----:B------:R-:W-:Y:S02]  /*0d20*/  LEA R73, R73, UR4, 0x2 ;  /* 0x0000000449497c11 */ /* 0x000fe4000f8e10ff */
[----:B------:R-:W-:Y:S02]  /*0d30*/  LEA R78, R6, UR4, 0x2 ;  /* 0x00000004064e7c11 */ /* 0x000fe4000f8e10ff */
[----:B------:R-:W-:-:S02]  /*0d40*/  LEA R74, R74, UR4, 0x2 ;  /* 0x000000044a4a7c11 */ /* 0x000fc4000f8e10ff */
[C---:B------:R-:W-:Y:S02]  /*0d50*/  IADD3 R84, PT, PT, R77.reuse, 0x160, RZ ;  /* 0x000001604d547810 */ /* 0x040fe40007ffe0ff */
[----:B------:R-:W-:Y:S02]  /*0d60*/  IADD3 R6, PT, PT, R77, 0x180, RZ ;  /* 0x000001804d067810 */ /* 0x000fe40007ffe0ff */
[----:B------:R-:W-:Y:S02]  /*0d70*/  LEA R75, R75, UR4, 0x2 ;  /* 0x000000044b4b7c11 */ /* 0x000fe4000f8e10ff */
        /* <DEDUP_REMOVED lines=9> */
[----:B------:R-:W-:-:S04]  /*0e10*/  SHF.L.U32 R6, R77, 0x4, RZ ;  /* 0x000000044d067819 */ /* 0x000fc800000006ff */
[----:B------:R-:W-:-:S04]  /*0e20*/  LEA.HI.SX32 R87, R6, R6, 0x1b ;  /* 0x0000000606577211 */ /* 0x000fc800078fdaff */
[----:B------:R-:W-:Y:S02]  /*0e30*/  LEA R87, R87, UR4, 0x2 ;  /* 0x0000000457577c11 */ /* 0x000fe4000f8e10ff */
[----:B------:R-:W-:Y:S02]  /*0e40*/  P2R R92, PR, RZ, 0x1 ;  /* 0x00000001ff5c7803 */ /* 0x000fe40000000000 */
[-C--:B------:R-:W-:Y:S02]  /*0e50*/  ISETP.GE.AND P0, PT, R46, R69.reuse, PT ;  /* 0x000000452e00720c */ /* 0x080fe40003f06270 */
[----:B------:R-:W-:Y:S02]  /*0e60*/  MOV R93, RZ ;  /* 0x000000ff005d7202 */ /* 0x000fe40000000f00 */
[----:B------:R-:W-:Y:S02]  /*0e70*/  P2R R90, PR, RZ, 0x2 ;  /* 0x00000002ff5a7803 */ /* 0x000fe40000000000 */
[----:B------:R-:W-:-:S02]  /*0e80*/  ISETP.GE.AND P1, PT, R50, R69, PT ;  /* 0x000000453200720c */ /* 0x000fc40003f26270 */
[----:B------:R-:W-:Y:S01]  /*0e90*/  CS2R R94, SRZ ;  /* 0x00000000005e7805 */ /* 0x000fe2000001ff00 */
[----:B------:R-:W-:Y:S01]  /*0ea0*/  IMAD.MOV.U32 R107, RZ, RZ, RZ ;  /* 0x000000ffff6b7224 */ /* 0x000fe200078e00ff */
[----:B--2---:R-:W-:Y:S04]  /*0eb0*/  STS [R68], R9 ;  /* 0x0000000944007388 */ /* 0x004fe80000000800 */
[----:B---3--:R-:W-:Y:S04]  /*0ec0*/  STS [R70+0x80], R11 ;  /* 0x0000800b46007388 */ /* 0x008fe80000000800 */
[----:B----4-:R0:W-:Y:S04]  /*0ed0*/  STS [R71+0x100], R8 ;  /* 0x0001000847007388 */ /* 0x0101e80000000800 */
[----:B------:R-:W-:Y:S01]  /*0ee0*/  STS [R72+0x180], R13 ;  /* 0x0001800d48007388 */ /* 0x000fe20000000800 */
[----:B0-----:R-:W-:-:S03]  /*0ef0*/  IADD3 R8, PT, PT, R77, 0x1a0, RZ ;  /* 0x000001a04d087810 */ /* 0x001fc60007ffe0ff */
[----:B------:R0:W-:Y:S04]  /*0f00*/  STS [R73+0x200], R10 ;  /* 0x0002000a49007388 */ /* 0x0001e80000000800 */
[----:B------:R-:W-:Y:S01]  /*0f10*/  STS [R74+0x280], R15 ;  /* 0x0002800f4a007388 */ /* 0x000fe20000000800 */
[----:B------:R-:W-:-:S03]  /*0f20*/  LEA.HI.SX32 R8, R8, R77, 0x1b ;  /* 0x0000004d08087211 */ /* 0x000fc600078fdaff */
[----:B------:R1:W-:Y:S01]  /*0f30*/  STS [R75+0x300], R12 ;  /* 0x0003000c4b007388 */ /* 0x0003e20000000800 */
[----:B0-----:R-:W-:-:S03]  /*0f40*/  VIADD R10, R77, 0x1c0 ;  /* 0x000001c04d0a7836 */ /* 0x001fc60000000000 */
[----:B------:R-:W-:Y:S02]  /*0f50*/  STS [R78+0x380], R17 ;  /* 0x000380114e007388 */ /* 0x000fe40000000800 */
[-C--:B------:R-:W-:Y:S02]  /*0f60*/  LEA.HI.SX32 R10, R10, R77.reuse, 0x1b ;  /* 0x0000004d0a0a7211 */ /* 0x080fe400078fdaff */
[----:B-1----:R-:W-:Y:S01]  /*0f70*/  IADD3 R12, PT, PT, R77, 0x1e0, RZ ;  /* 0x000001e04d0c7810 */ /* 0x002fe20007ffe0ff */
[----:B------:R-:W-:Y:S01]  /*0f80*/  STS [R79+0x400], R14 ;  /* 0x0004000e4f007388 */ /* 0x000fe20000000800 */
[----:B------:R-:W-:Y:S02]  /*0f90*/  LEA R84, R8, UR4, 0x2 ;  /* 0x0000000408547c11 */ /* 0x000fe4000f8e10ff */
[----:B------:R-:W-:Y:S01]  /*0fa0*/  LEA.HI.SX32 R12, R12, R77, 0x1b ;  /* 0x0000004d0c0c7211 */ /* 0x000fe200078fdaff */
[----:B------:R-:W-:Y:S04]  /*0fb0*/  STS [R80+0x480], R19 ;  /* 0x0004801350007388 */ /* 0x000fe80000000800 */
[----:B------:R-:W-:Y:S01]  /*0fc0*/  STS [R81+0x500], R16 ;  /* 0x0005001051007388 */ /* 0x000fe20000000800 */
[----:B------:R-:W-:-:S03]  /*0fd0*/  LEA R86, R12, UR4, 0x2 ;  /* 0x000000040c567c11 */ /* 0x000fc6000f8e10ff */
[----:B------:R0:W-:Y:S04]  /*0fe0*/  STS [R82+0x580], R85 ;  /* 0x0005805552007388 */ /* 0x0001e80000000800 */
[----:B------:R-:W-:Y:S01]  /*0ff0*/  STS [R83+0x600], R18 ;  /* 0x0006001253007388 */ /* 0x000fe20000000800 */
[----:B0-----:R-:W-:-:S03]  /*1000*/  LEA R85, R10, UR4, 0x2 ;  /* 0x000000040a557c11 */ /* 0x001fc6000f8e10ff */
        /* <DEDUP_REMOVED lines=21> */
[----:B------:R-:W-:Y:S01]  /*1160*/  IMAD.MOV.U32 R12, RZ, RZ, RZ ;  /* 0x000000ffff0c7224 */ /* 0x000fe200078e00ff */
[----:B0-----:R-:W-:-:S04]  /*1170*/  CS2R R88, SRZ ;  /* 0x0000000000587805 */ /* 0x001fc8000001ff00 */
[----:B------:R-:W2:Y:S01]  /*1180*/  @!P0 LDG.E R93, desc[UR16][R4.64] ;  /* 0x00000010045d8981 */ /* 0x000ea2000c1e1900 */
[----:B------:R-:W-:-:S03]  /*1190*/  ISETP.GE.AND P0, PT, R51, R69, PT ;  /* 0x000000453300720c */ /* 0x000fc60003f06270 */
[----:B------:R-:W3:Y:S01]  /*11a0*/  @!P1 LDG.E R89, desc[UR16][R4.64+0x80] ;  /* 0x0000801004599981 */ /* 0x000ee2000c1e1900 */
[-C--:B------:R-:W-:Y:S02]  /*11b0*/  ISETP.GE.AND P1, PT, R52, R69.reuse, PT ;  /* 0x000000453400720c */ /* 0x080fe40003f26270 */
[----:B------:R-:W-:Y:S01]  /*11c0*/  MOV R16, RZ ;  /* 0x000000ff00107202 */ /* 0x000fe20000000f00 */
[----:B------:R-:W4:Y:S06]  /*11d0*/  @!P5 LDG.E R94, desc[UR16][R4.64+0x700] ;  /* 0x00070010045ed981 */ /* 0x000f2c000c1e1900 */
[----:B------:R-:W4:Y:S01]  /*11e0*/  @!P0 LDG.E R12, desc[UR16][R4.64+0x100] ;  /* 0x00010010040c8981 */ /* 0x000f22000c1e1900 */
[----:B------:R-:W-:-:S02]  /*11f0*/  ISETP.GE.AND P0, PT, R53, R69, PT ;  /* 0x000000453500720c */ /* 0x000fc40003f06270 */
[----:B-1----:R-:W-:-:S06]  /*1200*/  MOV R91, RZ ;  /* 0x000000ff005b7202 */ /* 0x002fcc0000000f00 */
[----:B------:R-:W4:Y:S01]  /*1210*/  @!P1 LDG.E R91, desc[UR16][R4.64+0x180] ;  /* 0x00018010045b9981 */ /* 0x000f22000c1e1900 */
[----:B------:R-:W-:-:S04]  /*1220*/  ISETP.GE.AND P1, PT, R54, R69, PT ;  /* 0x000000453600720c */ /* 0x000fc80003f26270 */
[----:B------:R-:W4:Y:S01]  /*1230*/  @!P0 LDG.E R16, desc[UR16][R4.64+0x200] ;  /* 0x0002001004108981 */ /* 0x000f22000c1e1900 */
[----:B------:R-:W-:Y:S02]  /*1240*/  ISETP.GE.AND P0, PT, R55, R69, PT ;  /* 0x000000453700720c */ /* 0x000fe40003f06270 */
[----:B------:R-:W-:-:S06]  /*1250*/  MOV R18, RZ ;  /* 0x000000ff00127202 */ /* 0x000fcc0000000f00 */
[----:B------:R-:W4:Y:S01]  /*1260*/  @!P1 LDG.E R95, desc[UR16][R4.64+0x280] ;  /* 0x00028010045f9981 */ /* 0x000f22000c1e1900 */
[----:B------:R-:W-:-:S04]  /*1270*/  ISETP.GE.AND P1, PT, R56, R69, PT ;  /* 0x000000453800720c */ /* 0x000fc80003f26270 */
[----:B------:R-:W4:Y:S01]  /*1280*/  @!P0 LDG.E R18, desc[UR16][R4.64+0x300] ;  /* 0x0003001004128981 */ /* 0x000f22000c1e1900 */
[----:B------:R-:W-:-:S08]  /*1290*/  ISETP.GE.AND P0, PT, R57, R69, PT ;  /* 0x000000453900720c */ /* 0x000fd00003f06270 */
[----:B------:R-:W4:Y:S01]  /*12a0*/  @!P1 LDG.E R107, desc[UR16][R4.64+0x380] ;  /* 0x00038010046b9981 */ /* 0x000f22000c1e1900 */
[----:B------:R-:W-:-:S04]  /*12b0*/  ISETP.NE.AND P1, PT, R90, RZ, PT ;  /* 0x000000ff5a00720c */ /* 0x000fc80003f25270 */
[----:B------:R-:W4:Y:S01]  /*12c0*/  @!P0 LDG.E R88, desc[UR16][R4.64+0x400] ;  /* 0x0004001004588981 */ /* 0x000f22000c1e1900 */
[----:B------:R-:W-:Y:S02]  /*12d0*/  ISETP.NE.AND P0, PT, R92, RZ, PT ;  /* 0x000000ff5c00720c */ /* 0x000fe40003f05270 */
[----:B------:R-:W-:Y:S02]  /*12e0*/  MOV R109, RZ ;  /* 0x000000ff006d7202 */ /* 0x000fe40000000f00 */
[----:B------:R-:W-:Y:S01]  /*12f0*/  MOV R90, RZ ;  /* 0x000000ff005a7202 */ /* 0x000fe20000000f00 */
[----:B------:R-:W-:Y:S01]  /*1300*/  IMAD.MOV.U32 R92, RZ, RZ, RZ ;  /* 0x000000ffff5c7224 */ /* 0x000fe200078e00ff */
        /* <DEDUP_REMOVED lines=8> */
[----:B------:R-:W4:Y:S01]  /*1390*/  @!P6 LDG.E R115, desc[UR16][R4.64+0x780] ;  /* 0x000780100473e981 */ /* 0x000f22000c1e1900 */
[----:B------:R-:W-:Y:S03]  /*13a0*/  BSSY.RECONVERGENT B0, `(.L_x_3874) ;  /* 0x0000051000007945 */ /* 0x000fe60003800200 */
[----:B--2---:R-:W-:Y:S04]  /*13b0*/  STS [R68], R93 ;  /* 0x0000005d44007388 */ /* 0x004fe80000000800 */
[----:B---3--:R-:W-:Y:S04]  /*13c0*/  STS [R70+0x80], R89 ;  /* 0x0000805946007388 */ /* 0x008fe80000000800 */
[----:B----4-:R0:W-:Y:S04]  /*13d0*/  STS [R71+0x100], R12 ;  /* 0x0001000c47007388 */ /* 0x0101e80000000800 */
[----:B------:R-:W-:Y:S01]  /*13e0*/  STS [R72+0x180], R91 ;  /* 0x0001805b48007388 */ /* 0x000fe20000000800 */
[----:B0-----:R-:W0:Y:S03]  /*13f0*/  LDC R12, c[0x0][0x38c] ;  /* 0x0000e300ff0c7b82 */ /* 0x001e260000000800 */
        /* <DEDUP_REMOVED lines=75> */
.L_x_3875:
[----:B------:R-:W-:Y:S05]  /*18b0*/  BSYNC.RECONVERGENT B0 ;  /* 0x0000000000007941 */ /* 0x000fea0003800200 */
.L_x_3874:
        /* <DEDUP_REMOVED lines=34> */
.L_x_3877:
[----:B------:R-:W-:Y:S05]  /*1ae0*/  BSYNC.RECONVERGENT B0 ;  /* 0x0000000000007941 */ /* 0x000fea0003800200 */
.L_x_3876:
        /* <DEDUP_REMOVED lines=36> */
.L_x_3879:
[----:B------:R-:W-:Y:S05]  /*1d30*/  BSYNC.RECONVERGENT B0 ;  /* 0x0000000000007941 */ /* 0x000fea0003800200 */
.L_x_3878:
        /* <DEDUP_REMOVED lines=34> */
.L_x_3881:
[----:B------:R-:W-:Y:S05]  /*1f60*/  BSYNC.RECONVERGENT B0 ;  /* 0x0000000000007941 */ /* 0x000fea0003800200 */
.L_x_3880:
        /* <DEDUP_REMOVED lines=36> */
.L_x_3883:
[----:B------:R-:W-:Y:S05]  /*21b0*/  BSYNC.RECONVERGENT B0 ;  /* 0x0000000000007941 */ /* 0x000fea0003800200 */
.L_x_3882:
        /* <DEDUP_REMOVED lines=34> */
.L_x_3885:
[----:B------:R-:W-:Y:S05]  /*23e0*/  BSYNC.RECONVERGENT B0 ;  /* 0x0000000000007941 */ /* 0x000fea0003800200 */
.L_x_3884:
        /* <DEDUP_REMOVED lines=36> */
.L_x_3887:
[----:B------:R-:W-:Y:S05]  /*2630*/  BSYNC.RECONVERGENT B0 ;  /* 0x0000000000007941 */ /* 0x000fea0003800200 */
.L_x_3886:
        /* <DEDUP_REMOVED lines=34> */
.L_x_3889:
[----:B------:R-:W-:Y:S05]  /*2860*/  BSYNC.RECONVERGENT B0 ;  /* 0x0000000000007941 */ /* 0x000fea0003800200 */
.L_x_3888:
        /* <DEDUP_REMOVED lines=36> */
.L_x_3891:
[----:B------:R-:W-:Y:S05]  /*2ab0*/  BSYNC.RECONVERGENT B0 ;  /* 0x0000000000007941 */ /* 0x000fea0003800200 */
.L_x_3890:
        /* <DEDUP_REMOVED lines=34> */
.L_x_3893:
[----:B------:R-:W-:Y:S05]  /*2ce0*/  BSYNC.RECONVERGENT B0 ;  /* 0x0000000000007941 */ /* 0x000fea0003800200 */
.L_x_3892:
        /* <DEDUP_REMOVED lines=39> */
.L_x_3895:
[----:B------:R-:W-:Y:S05]  /*2f60*/  BSYNC.RECONVERGENT B0 ;  /* 0x0000000000007941 */ /* 0x000fea0003800200 */
.L_x_3894:
        /* <DEDUP_REMOVED lines=32> */
.L_x_3897:
[----:B------:R-:W-:Y:S05]  /*3170*/  BSYNC.RECONVERGENT B0 ;  /* 0x0000000000007941 */ /* 0x000fea0003800200 */
.L_x_3896:
        /* <DEDUP_REMOVED lines=32> */
.L_x_3899:
[----:B------:R-:W-:Y:S05]  /*3380*/  BSYNC.RECONVERGENT B0 ;  /* 0x0000000000007941 */ /* 0x000fea0003800200 */
.L_x_3898:
        /* <DEDUP_REMOVED lines=32> */
.L_x_3901:
[----:B------:R-:W-:Y:S05]  /*3590*/  BSYNC.RECONVERGENT B0 ;  /* 0x0000000000007941 */ /* 0x000fea0003800200 */
.L_x_3900:
        /* <DEDUP_REMOVED lines=32> */
.L_x_3903:
[----:B------:R-:W-:Y:S05]  /*37a0*/  BSYNC.RECONVERGENT B0 ;  /* 0x0000000000007941 */ /* 0x000fea0003800200 */
.L_x_3902:
        /* <DEDUP_REMOVED lines=32> */
.L_x_3905:
[----:B------:R-:W-:Y:S05]  /*39b0*/  BSYNC.RECONVERGENT B0 ;  /* 0x0000000000007941 */ /* 0x000fea0003800200 */
.L_x_3904:
        /* <DEDUP_REMOVED lines=22> */
[----:B------:R-:W-:Y:S01]  /*3b20*/  FMUL.FTZ R115, R7, R92 ;  /* 0x0000005c07737220 */ /* 0x000fe20000410000 */
[----:B------:R-:W0:Y:S01]  /*3b30*/  LDC.64 R4, c[0x0][0x3a8] ;  /* 0x0000ea00ff047b82 */ /* 0x000e220000000a00 */
[----:B------:R-:W-:Y:S01]  /*3b40*/  FMUL.FTZ R117, R10, R95 ;  /* 0x0000005f0a757220 */ /* 0x000fe20000410000 */
[----:B------:R-:W-:Y:S01]  /*3b50*/  FMUL.FTZ R121, R11, R104 ;  /* 0x000000680b797220 */ /* 0x000fe20000410000 */
[----:B------:R-:W-:Y:S01]  /*3b60*/  IMAD R144, R29, R12, RZ ;  /* 0x0000000c1d907224 */ /* 0x000fe200078e02ff */
[----:B------:R-:W-:Y:S01]  /*3b70*/  IADD3 R150, P0, PT, R66, R65, RZ ;  /* 0x0000004142967210 */ /* 0x000fe20007f1e0ff */
[----:B------:R-:W-:Y:S01]  /*3b80*/  FMUL.FTZ R107, R14, R93 ;  /* 0x0000005d0e6b7220 */ /* 0x000fe20000410000 */
[----:B------:R-:W-:Y:S01]  /*3b90*/  VIMNMX R12, PT, PT, R12, 0x1, !PT ;  /* 0x000000010c0c7848 */ /* 0x000fe20007fe0100 */
        /* <DEDUP_REMOVED lines=11> */
[----:B------:R-:W-:Y:S01]  /*3c50*/  ISETP.GE.AND P1, PT, R46, R69, PT ;  /* 0x000000452e00720c */ /* 0x000fe20003f26270 */
[----:B------:R-:W-:Y:S01]  /*3c60*/  IMAD.MOV.U32 R146, RZ, RZ, R26 ;  /* 0x000000ffff927224 */ /* 0x000fe200078e001a */
[----:B------:R-:W-:Y:S01]  /*3c70*/  MOV R129, R24 ;  /* 0x0000001800817202 */ /* 0x000fe20000000f00 */
[----:B------:R-:W-:Y:S01]  /*3c80*/  IMAD.X R179, R3, 0x1, R67, P0 ;  /* 0x0000000103b37824 */ /* 0x000fe200000e0643 */
[----:B------:R-:W-:Y:S01]  /*3c90*/  MOV R131, R23 ;  /* 0x0000001700837202 */ /* 0x000fe20000000f00 */
[----:B------:R-:W-:Y:S01]  /*3ca0*/  UIADD3 UR5, UPT, UPT, UR4, 0x870, URZ ;  /* 0x0000087004057890 */ /* 0x000fe2000fffe0ff */
[----:B------:R-:W3:Y:S01]  /*3cb0*/  LDC.64 R10, c[0x0][0x480] ;  /* 0x00012000ff0a7b82 */ /* 0x000ee20000000a00 */
[----:B------:R-:W-:-:S02]  /*3cc0*/  MOV R148, R25 ;  /* 0x0000001900947202 */ /* 0x000fc40000000f00 */
[----:B------:R-:W-:Y:S02]  /*3cd0*/  IADD3 R133, PT, PT, -R12, RZ, RZ ;  /* 0x000000ff0c857210 */ /* 0x000fe40007ffe1ff */
[----:B0-----:R-:W-:Y:S02]  /*3ce0*/  SHF.L.U64.HI R5, R4, 0x2, R5 ;  /* 0x0000000204057819 */ /* 0x001fe40000010205 */
[----:B-1----:R-:W-:Y:S02]  /*3cf0*/  SHF.L.U64.HI R7, R6, 0x2, R7 ;  /* 0x0000000206077819 */ /* 0x002fe40000010207 */
[----:B--2---:R-:W-:-:S07]  /*3d00*/  SHF.L.U64.HI R9, R8, 0x2, R9 ;  /* 0x0000000208097819 */ /* 0x004fce0000010209 */
.L_x_3909:
[-C--:B------:R-:W-:Y:S02]  /*3d10*/  ISETP.GE.AND P4, PT, R50, R69.reuse, PT ;  /* 0x000000453200720c */ /* 0x080fe40003f86270 */
[----:B------:R-:W-:Y:S02]  /*3d20*/  ISETP.GE.AND P3, PT, R51, R69, PT ;  /* 0x000000453300720c */ /* 0x000fe40003f66270 */
[----:B0-----:R-:W-:Y:S02]  /*3d30*/  MOV R12, R131 ;  /* 0x00000083000c7202 */ /* 0x001fe40000000f00 */
[----:B------:R-:W-:Y:S02]  /*3d40*/  MOV R13, R148 ;  /* 0x00000094000d7202 */ /* 0x000fe40000000f00 */
[----:B------:R-:W-:Y:S02]  /*3d50*/  ISETP.GE.AND P2, PT, R52, R69, PT ;  /* 0x000000453400720c */ /* 0x000fe40003f46270 */
[----:B------:R-:W-:-:S02]  /*3d60*/  CS2R R16, SRZ ;  /* 0x0000000000107805 */ /* 0x000fc4000001ff00 */
[----:B------:R-:W-:Y:S01]  /*3d70*/  CS2R R14, SRZ ;  /* 0x00000000000e7805 */ /* 0x000fe2000001ff00 */
[----:B------:R0:W2:Y:S01]  /*3d80*/  LDG.E R161, desc[UR16][R12.64] ;  /* 0x000000100ca17981 */ /* 0x0000a2000c1e1900 */
[----:B------:R-:W-:Y:S02]  /*3d90*/  CS2R R18, SRZ ;  /* 0x0000000000127805 */ /* 0x000fe4000001ff00 */
[-C--:B------:R-:W-:Y:S02]  /*3da0*/  ISETP.GE.AND P0, PT, R53, R69.reuse, PT ;  /* 0x000000453500720c */ /* 0x080fe40003f06270 */
[-C--:B------:R-:W-:Y:S02]  /*3db0*/  ISETP.GE.AND P6, PT, R54, R69.reuse, PT ;  /* 0x000000453600720c */ /* 0x080fe40003fc6270 */
[----:B------:R-:W-:Y:S02]  /*3dc0*/  ISETP.GE.AND P5, PT, R55, R69, PT ;  /* 0x000000453700720c */ /* 0x000fe40003fa6270 */
[----:B0-----:R-:W-:Y:S01]  /*3dd0*/  MOV R12, R150 ;  /* 0x00000096000c7202 */ /* 0x001fe20000000f00 */
[----:B------:R-:W-:-:S02]  /*3de0*/  IMAD.MOV.U32 R13, RZ, RZ, R179 ;  /* 0x000000ffff0d7224 */ /* 0x000fc400078e00b3 */
[----:B------:R-:W-:-:S03]  /*3df0*/  HFMA2 R135, -RZ, RZ, 0, 0 ;  /* 0x00000000ff877431 */ /* 0x000fc600000001ff */
[----:B------:R-:W4:Y:S01]  /*3e00*/  @!P4 LDG.E R17, desc[UR16][R12.64+-0x380] ;  /* 0xfffc80100c11c981 */ /* 0x000f22000c1e1900 */
[----:B------:R-:W-:-:S03]  /*3e10*/  ISETP.GE.AND P4, PT, R56, R69, PT ;  /* 0x000000453800720c */ /* 0x000fc60003f86270 */
[----:B------:R-:W5:Y:S01]  /*3e20*/  @!P3 LDG.E R14, desc[UR16][R12.64+-0x300] ;  /* 0xfffd00100c0eb981 */ /* 0x000f62000c1e1900 */
[----:B------:R-:W-:-:S03]  /*3e30*/  ISETP.GE.AND P3, PT, R57, R69, PT ;  /* 0x000000453900720c */ /* 0x000fc60003f66270 */
[----:B------:R-:W3:Y:S01]  /*3e40*/  @!P2 LDG.E R19, desc[UR16][R12.64+-0x280] ;  /* 0xfffd80100c13a981 */ /* 0x000ee2000c1e1900 */
[-C--:B------:R-:W-:Y:S01]  /*3e50*/  ISETP.GE.AND P2, PT, R58, R69.reuse, PT ;  /* 0x000000453a00720c */ /* 0x080fe20003f46270 */
[----:B------:R-:W-:Y:S01]  /*3e60*/  HFMA2 R150, -RZ, RZ, 0, 0 ;  /* 0x00000000ff967431 */ /* 0x000fe200000001ff */
[----:B------:R-:W-:Y:S01]  /*3e70*/  MOV R137, RZ ;  /* 0x000000ff00897202 */ /* 0x000fe20000000f00 */
[----:B------:R-:W-:Y:S01]  /*3e80*/  IMAD.MOV.U32 R139, RZ, RZ, RZ ;  /* 0x000000ffff8b7224 */ /* 0x000fe200078e00ff */
[----:B------:R-:W3:Y:S01]  /*3e90*/  @!P0 LDG.E R16, desc[UR16][R12.64+-0x200] ;  /* 0xfffe00100c108981 */ /* 0x000ee2000c1e1900 */
[----:B------:R-:W-:-:S03]  /*3ea0*/  ISETP.GE.AND P0, PT, R59, R69, PT ;  /* 0x000000453b00720c */ /* 0x000fc60003f06270 */
[----:B------:R-:W3:Y:S01]  /*3eb0*/  @!P6 LDG.E R135, desc[UR16][R12.64+-0x180] ;  /* 0xfffe80100c87e981 */ /* 0x000ee2000c1e1900 */
[----:B------:R-:W-:-:S03]  /*3ec0*/  ISETP.GE.AND P6, PT, R60, R69, PT ;  /* 0x000000453c00720c */ /* 0x000fc60003fc6270 */
[----:B------:R-:W3:Y:S01]  /*3ed0*/  @!P5 LDG.E R18, desc[UR16][R12.64+-0x100] ;  /* 0xffff00100c12d981 */ /* 0x000ee2000c1e1900 */
[-C--:B------:R-:W-:Y:S01]  /*3ee0*/  ISETP.GE.AND P5, PT, R61, R69.reuse, PT ;  /* 0x000000453d00720c */ /* 0x080fe20003fa6270 */
[----:B------:R-:W-:Y:S02]  /*3ef0*/  HFMA2 R141, -RZ, RZ, 0, 0 ;  /* 0x00000000ff8d7431 */ /* 0x000fe400000001ff */
[----:B------:R-:W3:Y:S01]  /*3f00*/  @!P4 LDG.E R137, desc[UR16][R12.64+-0x80] ;  /* 0xffff80100c89c981 */ /* 0x000ee2000c1e1900 */
[----:B------:R-:W-:-:S03]  /*3f10*/  ISETP.GE.AND P4, PT, R62, R69, PT ;  /* 0x000000453e00720c */ /* 0x000fc60003f86270 */
[----:B------:R-:W4:Y:S04]  /*3f20*/  @!P1 LDG.E R15, desc[UR16][R12.64+-0x400] ;  /* 0xfffc00100c0f9981 */ /* 0x000f28000c1e1900 */
[----:B------:R-:W3:Y:S01]  /*3f30*/  @!P3 LDG.E R150, desc[UR16][R12.64] ;  /* 0x000000100c96b981 */ /* 0x000ee2000c1e1900 */
[----:B------:R-:W-:-:S03]  /*3f40*/  ISETP.GE.AND P3, PT, R63, R69, PT ;  /* 0x000000453f00720c */ /* 0x000fc60003f66270 */
[----:B------:R-:W3:Y:S01]  /*3f50*/  @!P2 LDG.E R139, desc[UR16][R12.64+0x80] ;  /* 0x000080100c8ba981 */ /* 0x000ee2000c1e1900 */
[----:B------:R-:W-:Y:S01]  /*3f60*/  ISETP.GE.AND P2, PT, R64, R69, PT ;  /* 0x000000454000720c */ /* 0x000fe20003f46270 */
[----:B------:R-:W-:Y:S01]  /*3f70*/  HFMA2 R156, -RZ, RZ, 0, 0 ;  /* 0x00000000ff9c7431 */ /* 0x000fe200000001ff */
[----:B------:R-:W-:Y:S01]  /*3f80*/  MOV R152, RZ ;  /* 0x000000ff00987202 */ /* 0x000fe20000000f00 */
[----:B------:R-:W-:Y:S01]  /*3f90*/  IMAD.MOV.U32 R143, RZ, RZ, RZ ;  /* 0x000000ffff8f7224 */ /* 0x000fe200078e00ff */
[----:B------:R-:W-:Y:S01]  /*3fa0*/  MOV R154, RZ ;  /* 0x000000ff009a7202 */ /* 0x000fe20000000f00 */
[----:B------:R-:W3:Y:S01]  /*3fb0*/  @!P6 LDG.E R141, desc[UR16][R12.64+0x180] ;  /* 0x000180100c8de981 */ /* 0x000ee2000c1e1900 */
[----:B------:R-:W-:-:S03]  /*3fc0*/  MOV R145, RZ ;  /* 0x000000ff00917202 */ /* 0x000fc60000000f00 */
[----:B------:R-:W3:Y:S04]  /*3fd0*/  @!P0 LDG.E R152, desc[UR16][R12.64+0x100] ;  /* 0x000100100c988981 */ /* 0x000ee8000c1e1900 */
[----:B------:R-:W3:Y:S04]  /*3fe0*/  @!P5 LDG.E R154, desc[UR16][R12.64+0x200] ;  /* 0x000200100c9ad981 */ /* 0x000ee8000c1e1900 */
[----:B------:R-:W3:Y:S04]  /*3ff0*/  @!P4 LDG.E R143, desc[UR16][R12.64+0x280] ;  /* 0x000280100c8fc981 */ /* 0x000ee8000c1e1900 */
[----:B------:R-:W3:Y:S04]  /*4000*/  @!P3 LDG.E R156, desc[UR16][R12.64+0x300] ;  /* 0x000300100c9cb981 */ /* 0x000ee8000c1e1900 */
[----:B------:R-:W3:Y:S01]  /*4010*/  @!P2 LDG.E R145, desc[UR16][R12.64+0x380] ;  /* 0x000380100c91a981 */ /* 0x000ee2000c1e1900 */
        /* <DEDUP_REMOVED lines=9> */
[----:B------:R-:W-:-:S04]  /*40b0*/  FMUL.FTZ R153, R161, R89 ;  /* 0x00000059a1997220 */ /* 0x000fc80000410000 */
[----:B------:R-:W0:Y:S01]  /*40c0*/  MUFU.EX2 R149, R149 ;  /* 0x0000009500957308 */ /* 0x000e220000000800 */
[C---:B------:R-:W-:Y:S01]  /*40d0*/  FMUL.FTZ R155, R161.reuse, R90 ;  /* 0x0000005aa19b7220 */ /* 0x040fe20000410000 */
[----:B------:R-:W-:-:S06]  /*40e0*/  FMUL.FTZ R147, R161, R93 ;  /* 0x0000005da1937220 */ /* 0x000fcc0000410000 */
[----:B------:R-:W1:Y:S08]  /*40f0*/  MUFU.EX2 R151, R151 ;  /* 0x0000009700977308 */ /* 0x000e700000000800 */
[----:B------:R-:W2:Y:S08]  /*4100*/  MUFU.EX2 R153, R153 ;  /* 0x0000009900997308 */ /* 0x000eb00000000800 */
[----:B------:R-:W2:Y:S01]  /*4110*/  MUFU.EX2 R155, R155 ;  /* 0x0000009b009b7308 */ /* 0x000ea20000000800 */
[----:B----4-:R4:W-:Y:S04]  /*4120*/  STS [R68], R15 ;  /* 0x0000000f44007388 */ /* 0x0109e80000000800 */
[----:B------:R-:W-:Y:S04]  /*4130*/  STS [R70+0x80], R17 ;  /* 0x0000801146007388 */ /* 0x000fe80000000800 */
[----:B-----5:R-:W-:Y:S04]  /*4140*/  STS [R71+0x100], R14 ;  /* 0x0001000e47007388 */ /* 0x020fe80000000800 */
[----:B---3--:R-:W-:Y:S01]  /*4150*/  STS [R72+0x180], R19 ;  /* 0x0001801348007388 */ /* 0x008fe20000000800 */
[----:B----4-:R-:W-:-:S03]  /*4160*/  FMUL.FTZ R15, R161, R91 ;  /* 0x0000005ba10f7220 */ /* 0x010fc60000410000 */
[----:B------:R3:W-:Y:S04]  /*4170*/  STS [R73+0x200], R16 ;  /* 0x0002001049007388 */ /* 0x0007e80000000800 */
[----:B------:R-:W-:Y:S04]  /*4180*/  STS [R74+0x280], R135 ;  /* 0x000280874a007388 */ /* 0x000fe80000000800 */
[----:B------:R-:W-:Y:S01]  /*4190*/  STS [R75+0x300], R18 ;  /* 0x000300124b007388 */ /* 0x000fe20000000800 */
[----:B------:R-:W4:Y:S01]  /*41a0*/  MUFU.EX2 R147, R147 ;  /* 0x0000009300937308 */ /* 0x000f220000000800 */
[----:B---3--:R-:W-:-:S02]  /*41b0*/  FMUL.FTZ R16, R161, R92 ;  /* 0x0000005ca1107220 */ /* 0x008fc40000410000 */
[----:B------:R3:W-:Y:S04]  /*41c0*/  STS [R78+0x380], R137 ;  /* 0x000380894e007388 */ /* 0x0007e80000000800 */
[----:B------:R5:W-:Y:S01]  /*41d0*/  STS [R79+0x400], R150 ;  /* 0x000400964f007388 */ /* 0x000be20000000800 */
[----:B------:R0:W4:Y:S03]  /*41e0*/  MUFU.EX2 R160, R15 ;  /* 0x0000000f00a07308 */ /* 0x0001260000000800 */
[----:B------:R-:W-:Y:S01]  /*41f0*/  STS [R80+0x480], R139 ;  /* 0x0004808b50007388 */ /* 0x000fe20000000800 */
[----:B------:R-:W-:-:S03]  /*4200*/  MOV R14, R129 ;  /* 0x00000081000e7202 */ /* 0x000fc60000000f00 */
[----:B------:R-:W-:Y:S01]  /*4210*/  STS [R81+0x500], R152 ;  /* 0x0005009851007388 */ /* 0x000fe20000000800 */
[----:B---3--:R-:W-:Y:S01]  /*4220*/  FSEL R137, R107, RZ, !P5 ;  /* 0x000000ff6b897208 */ /* 0x008fe20006800000 */
[----:B0-----:R-:W-:Y:S01]  /*4230*/  IMAD.MOV.U32 R15, RZ, RZ, R146 ;  /* 0x000000ffff0f7224 */ /* 0x001fe200078e0092 */
[----:B-----5:R-:W-:Y:S01]  /*4240*/  FSEL R150, R105, RZ, !P4 ;  /* 0x000000ff69967208 */ /* 0x020fe20006000000 */
[----:B------:R0:W-:Y:S01]  /*4250*/  STS [R82+0x580], R141 ;  /* 0x0005808d52007388 */ /* 0x0001e20000000800 */
[C---:B------:R-:W-:Y:S01]  /*4260*/  FMUL.FTZ R17, R161.reuse, R95 ;  /* 0x0000005fa1117220 */ /* 0x040fe20000410000 */
[----:B------:R-:W-:Y:S02]  /*4270*/  FMUL.FTZ R18, R161, R96 ;  /* 0x00000060a1127220 */ /* 0x000fe40000410000 */
[----:B------:R1:W-:Y:S01]  /*4280*/  STS [R83+0x600], R154 ;  /* 0x0006009a53007388 */ /* 0x0003e20000000800 */
[----:B------:R-:W3:Y:S03]  /*4290*/  MUFU.EX2 R16, R16 ;  /* 0x0000001000107308 */ /* 0x000ee60000000800 */
[----:B------:R-:W-:Y:S01]  /*42a0*/  STS [R84+0x680], R143 ;  /* 0x0006808f54007388 */ /* 0x000fe20000000800 */
[----:B0-----:R-:W-:-:S03]  /*42b0*/  FSEL R141, R149, 1, !P4 ;  /* 0x3f800000958d7808 */ /* 0x001fc60006000000 */
[----:B------:R2:W-:Y:S01]  /*42c0*/  STS [R85+0x700], R156 ;  /* 0x0007009c55007388 */ /* 0x0005e20000000800 */
[----:B------:R-:W-:Y:S02]  /*42d0*/  FSEL R139, R103, RZ, !P3 ;  /* 0x000000ff678b7208 */ /* 0x000fe40005800000 */
[----:B-1----:R-:W-:Y:S01]  /*42e0*/  FSEL R154, R151, 1, !P3 ;  /* 0x3f800000979a7808 */ /* 0x002fe20005800000 */
[----:B------:R0:W-:Y:S01]  /*42f0*/  STS [R86+0x780], R145 ;  /* 0x0007809156007388 */ /* 0x0001e20000000800 */
[----:B------:R-:W-:Y:S01]  /*4300*/  NOP ;  /* 0x0000000000007918 */ /* 0x000fe20000000000 */
[----:B--2---:R-:W-:Y:S02]  /*4310*/  FSEL R156, R153, 1, !P2 ;  /* 0x3f800000999c7808 */ /* 0x004fe40005000000 */
[----:B------:R1:W2:Y:S01]  /*4320*/  LDG.E R135, desc[UR16][R14.64] ;  /* 0x000000100e877981 */ /* 0x0002a2000c1e1900 */
[----:B------:R-:W-:Y:S01]  /*4330*/  FFMA.FTZ R153, R137, R141, R150 ;  /* 0x0000008d89997223 */ /* 0x000fe20000010096 */
[----:B------:R-:W5:Y:S01]  /*4340*/  MUFU.EX2 R17, R17 ;  /* 0x0000001100117308 */ /* 0x000f620000000800 */
[----:B------:R-:W-:-:S02]  /*4350*/  FSEL R143, R109, RZ, !P2 ;  /* 0x000000ff6d8f7208 */ /* 0x000fc40005000000 */
[----:B------:R-:W-:Y:S01]  /*4360*/  FSEL R158, R155, 1, !P0 ;  /* 0x3f8000009b9e7808 */ /* 0x000fe20004000000 */
[----:B------:R-:W-:-:S04]  /*4370*/  FFMA.FTZ R153, R154, R153, R139 ;  /* 0x000000999a997223 */ /* 0x000fc8000001008b */
[----:B------:R-:W5:Y:S01]  /*4380*/  MUFU.EX2 R18, R18 ;  /* 0x0000001200127308 */ /* 0x000f620000000800 */
[----:B-1----:R-:W-:Y:S01]  /*4390*/  FMUL.FTZ R14, R161, R98 ;  /* 0x00000062a10e7220 */ /* 0x002fe20000410000 */
[----:B0-----:R-:W-:Y:S01]  /*43a0*/  FSEL R145, R111, RZ, !P0 ;  /* 0x000000ff6f917208 */ /* 0x001fe20004000000 */
[----:B------:R-:W-:Y:S01]  /*43b0*/  FFMA.FTZ R155, R156, R153, R143 ;  /* 0x000000999c9b7223 */ /* 0x000fe2000001008f */
[----:B------:R-:W-:Y:S01]  /*43c0*/  FMUL.FTZ R15, R161, R100 ;  /* 0x00000064a10f7220 */ /* 0x000fe20000410000 */
[----:B----4-:R-:W-:Y:S01]  /*43d0*/  FSEL R152, R147, 1, !P5 ;  /* 0x3f80000093987808 */ /* 0x010fe20006800000 */
[----:B------:R-:W-:Y:S01]  /*43e0*/  FMUL.FTZ R19, R161, R102 ;  /* 0x00000066a1137220 */ /* 0x000fe20000410000 */
[----:B------:R-:W-:Y:S01]  /*43f0*/  FSEL R160, R160, 1, !P6 ;  /* 0x3f800000a0a07808 */ /* 0x000fe20007000000 */
[----:B------:R-:W0:Y:S01]  /*4400*/  MUFU.EX2 R14, R14 ;  /* 0x0000000e000e7308 */ /* 0x000e220000000800 */
[----:B------:R-:W-:Y:S01]  /*4410*/  ISETP.GE.U32.AND P5, PT, R37, R69, PT ;  /* 0x000000452500720c */ /* 0x000fe20003fa6070 */
[----:B------:R-:W-:Y:S01]  /*4420*/  FFMA.FTZ R155, R158, R155, R145 ;  /* 0x0000009b9e9b7223 */ /* 0x000fe20000010091 */
[----:B------:R-:W-:Y:S01]  /*4430*/  FSEL R147, R113, RZ, !P6 ;  /* 0x000000ff71937208 */ /* 0x000fe20007000000 */
[----:B------:R-:W1:Y:S01]  /*4440*/  S2UR UR6, SR_CgaCtaId ;  /* 0x00000000000679c3 */ /* 0x000e620000008800 */
[-C--:B------:R-:W-:Y:S01]  /*4450*/  ISETP.GE.U32.AND P4, PT, R38, R69.reuse, PT ;  /* 0x000000452600720c */ /* 0x080fe20003f86070 */
[----:B------:R-:W-:Y:S01]  /*4460*/  UMOV UR4, 0x400 ;  /* 0x0000040000047882 */ /* 0x000fe20000000000 */
[----:B------:R-:W-:Y:S01]  /*4470*/  ISETP.GE.U32.AND P3, PT, R39, R69, PT ;  /* 0x000000452700720c */ /* 0x000fe20003f66070 */
[----:B------:R-:W4:Y:S01]  /*4480*/  MUFU.EX2 R15, R15 ;  /* 0x0000000f000f7308 */ /* 0x000f220000000800 */
[----:B------:R-:W-:Y:S01]  /*4490*/  FSEL R149, R115, RZ, !P5 ;  /* 0x000000ff73957208 */ /* 0x000fe20006800000 */
[----:B------:R-:W-:Y:S01]  /*44a0*/  FFMA.FTZ R155, R160, R155, R147 ;  /* 0x0000009ba09b7223 */ /* 0x000fe20000010093 */
[----:B---3--:R-:W-:Y:S01]  /*44b0*/  FSEL R162, R16, 1, !P5 ;  /* 0x3f80000010a27808 */ /* 0x008fe20006800000 */
[----:B------:R-:W-:Y:S01]  /*44c0*/  FMUL.FTZ R16, R161, R104 ;  /* 0x00000068a1107220 */ /* 0x000fe20000410000 */
[----:B------:R-:W-:Y:S01]  /*44d0*/  FSEL R151, R117, RZ, !P4 ;  /* 0x000000ff75977208 */ /* 0x000fe20006000000 */
[----:B------:R-:W-:Y:S01]  /*44e0*/  LDS R184, [R87+0x4] ;  /* 0x0000040057b87984 */ /* 0x000fe20000000800 */
[----:B-----5:R-:W-:Y:S01]  /*44f0*/  FSEL R164, R17, 1, !P4 ;  /* 0x3f80000011a47808 */ /* 0x020fe20006000000 */
        /* <DEDUP_REMOVED lines=8> */
[----:B------:R-:W5:Y:S01]  /*4580*/  MUFU.EX2 R16, R16 ;  /* 0x0000001000107308 */ /* 0x000f620000000800 */
[----:B0-----:R-:W-:Y:S01]  /*4590*/  FSEL R166, R14, 1, !P2 ;  /* 0x3f8000000ea67808 */ /* 0x001fe20005000000 */
[----:B------:R-:W-:Y:S01]  /*45a0*/  FMUL.FTZ R14, R161, R108 ;  /* 0x0000006ca10e7220 */ /* 0x000fe20000410000 */
[----:B------:R-:W-:Y:S01]  /*45b0*/  FMUL.FTZ R163, R154, R159 ;  /* 0x0000009f9aa37220 */ /* 0x000fe20000410000 */
[----:B------:R-:W-:Y:S01]  /*45c0*/  ISETP.GE.U32.AND P0, PT, R41, R69, PT ;  /* 0x000000452900720c */ /* 0x000fe20003f06070 */
[----:B------:R-:W-:Y:S01]  /*45d0*/  FFMA.FTZ R165, R176, R18, R153 ;  /* 0x00000012b0a57223 */ /* 0x000fe20000010099 */
[----:B------:R-:W-:Y:S01]  /*45e0*/  FSEL R157, R99, RZ, !P2 ;  /* 0x000000ff639d7208 */ /* 0x000fe20005000000 */
[----:B------:R-:W-:Y:S01]  /*45f0*/  LDS R186, [R87+0x8] ;  /* 0x0000080057ba7984 */ /* 0x000fe20000000800 */
[----:B------:R-:W0:Y:S01]  /*4600*/  MUFU.EX2 R17, R17 ;  /* 0x0000001100117308 */ /* 0x000e220000000800 */
[----:B------:R-:W-:Y:S01]  /*4610*/  FMUL.FTZ R163, R156, R163 ;  /* 0x000000a39ca37220 */ /* 0x000fe20000410000 */
[----:B------:R-:W-:Y:S01]  /*4620*/  FMUL.FTZ R18, R161, R110 ;  /* 0x0000006ea1127220 */ /* 0x000fe20000410000 */
[----:B------:R-:W-:Y:S01]  /*4630*/  ISETP.GE.U32.AND P6, PT, R42, R69, PT ;  /* 0x000000452a00720c */ /* 0x000fe20003fc6070 */
[----:B------:R-:W-:Y:S01]  /*4640*/  FFMA.FTZ R165, R166, R165, R157 ;  /* 0x000000a5a6a57223 */ /* 0x000fe2000001009d */
[----:B------:R-:W-:Y:S01]  /*4650*/  FSEL R155, R97, RZ, !P0 ;  /* 0x000000ff619b7208 */ /* 0x000fe20004000000 */
[----:B------:R-:W-:Y:S01]  /*4660*/  FMUL.FTZ R163, R158, R163 ;  /* 0x000000a39ea37220 */ /* 0x000fe20000410000 */
[----:B----4-:R-:W-:Y:S01]  /*4670*/  FSEL R168, R15, 1, !P0 ;  /* 0x3f8000000fa87808 */ /* 0x010fe20004000000 */
[----:B------:R-:W4:Y:S01]  /*4680*/  MUFU.EX2 R14, R14 ;  /* 0x0000000e000e7308 */ /* 0x000f220000000800 */
        /* <DEDUP_REMOVED lines=11> */
[----:B-----5:R-:W-:Y:S01]  /*4740*/  FSEL R172, R16, 1, !P5 ;  /* 0x3f80000010ac7808 */ /* 0x020fe20006800000 */
[----:B------:R-:W-:Y:S01]  /*4750*/  FMUL.FTZ R15, R164, R15 ;  /* 0x0000000fa40f7220 */ /* 0x000fe20000410000 */
[----:B------:R-:W-:Y:S01]  /*4760*/  ISETP.GE.U32.AND P3, PT, R45, R69, PT ;  /* 0x000000452d00720c */ /* 0x000fe20003f66070 */
[----:B------:R-:W-:Y:S01]  /*4770*/  LDS R190, [R87+0x10] ;  /* 0x0000100057be7984 */ /* 0x000fe20000000800 */
[----:B------:R-:W-:Y:S01]  /*4780*/  FSEL R163, R123, RZ, !P4 ;  /* 0x000000ff7ba37208 */ /* 0x000fe20006000000 */
[----:B------:R-:W-:Y:S01]  /*4790*/  FFMA.FTZ R16, R172, R165, R161 ;  /* 0x000000a5ac107223 */ /* 0x000fe200000100a1 */
[----:B0-----:R-:W-:Y:S01]  /*47a0*/  FSEL R174, R17, 1, !P4 ;  /* 0x3f80000011ae7808 */ /* 0x001fe20006000000 */
[----:B------:R-:W-:Y:S01]  /*47b0*/  FMUL.FTZ R15, R176, R15 ;  /* 0x0000000fb00f7220 */ /* 0x000fe20000410000 */
[----:B------:R-:W-:Y:S01]  /*47c0*/  ISETP.GE.U32.AND P2, PT, R47, R69, PT ;  /* 0x000000452f00720c */ /* 0x000fe20003f46070 */
[----:B------:R-:W-:Y:S01]  /*47d0*/  LDS R192, [R87+0x14] ;  /* 0x0000140057c07984 */ /* 0x000fe20000000800 */
[----:B------:R-:W-:Y:S01]  /*47e0*/  FSEL R165, R125, RZ, !P3 ;  /* 0x000000ff7da57208 */ /* 0x000fe20005800000 */
[----:B------:R-:W-:Y:S01]  /*47f0*/  FFMA.FTZ R16, R174, R16, R163 ;  /* 0x00000010ae107223 */ /* 0x000fe200000100a3 */
[----:B----4-:R-:W-:Y:S01]  /*4800*/  FSEL R178, R14, 1, !P3 ;  /* 0x3f8000000eb27808 */ /* 0x010fe20005800000 */
        /* <DEDUP_REMOVED lines=10> */
[----:B------:R-:W0:Y:S01]  /*48b0*/  SHFL.UP PT, R17, R16, 0x1, RZ ;  /* 0x0420000010117989 */ /* 0x000e2200000e00ff */
        /* <DEDUP_REMOVED lines=8> */
[----:B------:R-:W3:Y:S01]  /*4940*/  SHFL.UP PT, R14, R169, 0x1, RZ ;  /* 0x04200000a90e7989 */ /* 0x000ee200000e00ff */
[----:B------:R-:W-:Y:S01]  /*4950*/  ISETP.GE.AND P0, PT, R77, 0x1, PT ;  /* 0x000000014d00780c */ /* 0x000fe20003f06270 */
[C---:B0-----:R-:W-:Y:S02]  /*4960*/  FFMA.FTZ R17, R169.reuse, R17, R16 ;  /* 0x00000011a9117223 */ /* 0x041fe40000010010 */
[----:B------:R-:W-:Y:S03]  /*4970*/  LDS R208, [R87+0x34] ;  /* 0x0000340057d07984 */ /* 0x000fe60000000800 */
[----:B------:R-:W-:Y:S01]  /*4980*/  FSEL R18, R16, R17, !P0 ;  /* 0x0000001110127208 */ /* 0x000fe20004000000 */
[----:B------:R-:W-:Y:S04]  /*4990*/  LDS R210, [R87+0x38] ;  /* 0x0000380057d27984 */ /* 0x000fe80000000800 */
[----:B------:R-:W0:Y:S04]  /*49a0*/  SHFL.UP PT, R15, R18, 0x2, RZ ;  /* 0x04400000120f7989 */ /* 0x000e2800000e00ff */
[----:B------:R-:W-:Y:S01]  /*49b0*/  LDS R212, [R87+0x3c] ;  /* 0x00003c0057d47984 */ /* 0x000fe20000000800 */
[----:B---3--:R-:W-:-:S05]  /*49c0*/  @P0 FMUL.FTZ R169, R169, R14 ;  /* 0x0000000ea9a90220 */ /* 0x008fca0000410000 */
[----:B------:R-:W3:Y:S01]  /*49d0*/  SHFL.UP PT, R14, R169, 0x2, RZ ;  /* 0x04400000a90e7989 */ /* 0x000ee200000e00ff */
[----:B------:R-:W-:Y:S01]  /*49e0*/  ISETP.GE.AND P0, PT, R77, 0x2, PT ;  /* 0x000000024d00780c */ /* 0x000fe20003f06270 */
[----:B0-----:R-:W-:-:S05]  /*49f0*/  FFMA.FTZ R15, R169, R15, R18 ;  /* 0x0000000fa90f7223 */ /* 0x001fca0000010012 */
[----:B------:R-:W-:-:S05]  /*4a00*/  FSEL R16, R18, R15, !P0 ;  /* 0x0000000f12107208 */ /* 0x000fca0004000000 */
[----:B------:R-:W0:Y:S02]  /*4a10*/  SHFL.UP PT, R15, R16, 0x4, RZ ;  /* 0x04800000100f7989 */ /* 0x000e2400000e00ff */
[----:B---3--:R-:W-:-:S05]  /*4a20*/  @P0 FMUL.FTZ R169, R169, R14 ;  /* 0x0000000ea9a90220 */ /* 0x008fca0000410000 */
[----:B------:R-:W3:Y:S01]  /*4a30*/  SHFL.UP PT, R14, R169, 0x4, RZ ;  /* 0x04800000a90e7989 */ /* 0x000ee200000e00ff */
[----:B------:R-:W-:Y:S01]  /*4a40*/  ISETP.GE.AND P0, PT, R77, 0x4, PT ;  /* 0x000000044d00780c */ /* 0x000fe20003f06270 */
[----:B0-----:R-:W-:-:S05]  /*4a50*/  FFMA.FTZ R15, R169, R15, R16 ;  /* 0x0000000fa90f7223 */ /* 0x001fca0000010010 */
[----:B------:R-:W-:-:S07]  /*4a60*/  FSEL R18, R16, R15, !P0 ;  /* 0x0000000f10127208 */ /* 0x000fce0004000000 */
[----:B---3--:R-:W-:Y:S01]  /*4a70*/  @P0 FMUL.FTZ R169, R169, R14 ;  /* 0x0000000ea9a90220 */ /* 0x008fe20000410000 */
[----:B------:R-:W0:Y:S04]  /*4a80*/  SHFL.UP PT, R17, R18, 0x8, RZ ;  /* 0x0500000012117989 */ /* 0x000e2800000e00ff */
[----:B------:R-:W3:Y:S01]  /*4a90*/  SHFL.UP PT, R182, R169, 0x8, RZ ;  /* 0x05000000a9b67989 */ /* 0x000ee200000e00ff */
[----:B------:R-:W-:Y:S02]  /*4aa0*/  ISETP.GE.AND P2, PT, R77, 0x8, PT ;  /* 0x000000084d00780c */ /* 0x000fe40003f46270 */
[----:B------:R-:W-:Y:S01]  /*4ab0*/  ISETP.NE.AND P0, PT, R29, RZ, PT ;  /* 0x000000ff1d00720c */ /* 0x000fe20003f05270 */
[----:B------:R-:W-:-:S03]  /*4ac0*/  HFMA2 R14, -RZ, RZ, 1.875, 0 ;  /* 0x3f800000ff0e7431 */ /* 0x000fc600000001ff */
[----:B------:R-:W-:Y:S01]  /*4ad0*/  ISETP.NE.OR P0, PT, R22, RZ, !P0 ;  /* 0x000000ff1600720c */ /* 0x000fe20004705670 */
[----:B0-----:R-:W-:-:S06]  /*4ae0*/  FFMA.FTZ R17, R169, R17, R18 ;  /* 0x00000011a9117223 */ /* 0x001fcc0000010012 */
[----:B---3--:R-:W-:Y:S01]  /*4af0*/  @P2 FMUL.FTZ R169, R169, R182 ;  /* 0x000000b6a9a92220 */ /* 0x008fe20000410000 */
[----:B------:R-:W-:Y:S01]  /*4b00*/  FSEL R214, R18, R17, !P2 ;  /* 0x0000001112d67208 */ /* 0x000fe20005000000 */
[----:B-1----:R-:W-:Y:S01]  /*4b10*/  ULEA UR4, UR6, UR4, 0x18 ;  /* 0x0000000406047291 */ /* 0x002fe2000f8ec0ff */
[----:B------:R-:W-:Y:S01]  /*4b20*/  MOV R15, RZ ;  /* 0x000000ff000f7202 */ /* 0x000fe20000000f00 */
[----:B------:R-:W-:Y:S04]  /*4b30*/  LDS R182, [R87] ;  /* 0x0000000057b67984 */ /* 0x000fe80000000800 */
[----:B------:R-:W0:Y:S04]  /*4b40*/  SHFL.UP PT, R18, R169, 0x10, RZ ;  /* 0x06000000a9127989 */ /* 0x000e2800000e00ff */
[----:B------:R-:W1:Y:S04]  /*4b50*/  SHFL.UP PT, R19, R214, 0x10, RZ ;  /* 0x06000000d6137989 */ /* 0x000e6800000e00ff */
[----:B------:R-:W3:Y:S01]  /*4b60*/  @!P0 LDS.64 R14, [UR5] ;  /* 0x00000005ff0e8984 */ /* 0x000ee20008000a00 */
[----:B------:R-:W-:Y:S01]  /*4b70*/  ISETP.NE.AND P0, PT, R77, 0x1f, PT ;  /* 0x0000001f4d00780c */ /* 0x000fe20003f05270 */
[C---:B0-----:R-:W-:Y:S01]  /*4b80*/  FMUL.FTZ R18, R169.reuse, R18 ;  /* 0x00000012a9127220 */ /* 0x041fe20000410000 */
[----:B-1----:R-:W-:-:S11]  /*4b90*/  FFMA.FTZ R19, R169, R19, R214 ;  /* 0x00000013a9137223 */ /* 0x002fd600000100d6 */
[----:B------:R-:W-:Y:S01]  /*4ba0*/  @!P0 STS.64 [UR4+0x850], R18 ;  /* 0x00085012ff008988 */ /* 0x000fe20008000a04 */
[----:B------:R-:W-:Y:S01]  /*4bb0*/  BAR.SYNC.DEFER_BLOCKING 0x0 ;  /* 0x0000000000007b1d */ /* 0x000fe20000010000 */
[----:B------:R-:W-:Y:S02]  /*4bc0*/  ISETP.NE.AND P2, PT, R77, RZ, PT ;  /* 0x000000ff4d00720c */ /* 0x000fe40003f45270 */
[----:B------:R-:W-:-:S11]  /*4bd0*/  ISETP.NE.AND P3, PT, R22, RZ, PT ;  /* 0x000000ff1600720c */ /* 0x000fd60003f65270 */
[----:B---3--:R-:W-:Y:S04]  /*4be0*/  @!P2 STS.64 [UR4+0x860], R14 ;  /* 0x0008600eff00a988 */ /* 0x008fe80008000a04 */
        /* <DEDUP_REMOVED lines=8> */
[----:B0-----:R-:W-:Y:S01]  /*4c70*/  @!P2 MOV R216, R14 ;  /* 0x0000000e00d8a202 */ /* 0x001fe20000000f00 */
[----:B-1----:R-:W-:-:S04]  /*4c80*/  @!P2 IMAD.MOV.U32 R171, RZ, RZ, R15 ;  /* 0x000000ffffaba224 */ /* 0x002fc800078e000f */
[----:B------:R-:W-:-:S04]  /*4c90*/  @P3 FFMA.FTZ R171, R218, R216, R171 ;  /* 0x000000d8daab3223 */ /* 0x000fc800000100ab */
        /* <DEDUP_REMOVED lines=12> */
[-C--:B--2---:R-:W-:Y:S01]  /*4d60*/  FMUL.FTZ R19, R182, R135.reuse ;  /* 0x00000087b6137220 */ /* 0x084fe20000410000 */
        /* <DEDUP_REMOVED lines=27> */
.L_x_3908:
[----:B------:R-:W-:Y:S05]  /*4f20*/  BSYNC.RECONVERGENT B0 ;  /* 0x0000000000007941 */ /* 0x000fea0003800200 */
.L_x_3907:
[----:B------:R-:W-:Y:S01]  /*4f30*/  FFMA.FTZ R155, R168, R157, R155 ;  /* 0x0000009da89b7223 */ /* 0x000fe2000001009b */
        /* <DEDUP_REMOVED lines=26> */
[----:B------:R-:W-:Y:S01]  /*50e0*/  IADD3.X R148, PT, PT, R148, R5, RZ, P2, !PT ;  /* 0x0000000594947210 */ /* 0x000fe200017fe4ff */
[----:B------:R-:W-:Y:S01]  /*50f0*/  IMAD.X R146, R146, 0x1, R7, P3 ;  /* 0x0000000192927824 */ /* 0x000fe200018e0607 */
[----:B------:R-:W-:Y:S01]  /*5100*/  IADD3 R144, PT, PT, R144, 0x1, RZ ;  /* 0x0000000190907810 */ /* 0x000fe20007ffe0ff */
[----:B------:R-:W-:Y:S06]  /*5110*/  @P0 BRA `(.L_x_3909) ;  /* 0xffffffe800fc0947 */ /* 0x000fec000383ffff */
.L_x_3906:
[----:B------:R-:W-:Y:S01]  /*5120*/  BAR.SYNC.DEFER_BLOCKING 0x0 ;  /* 0x0000000000007b1d */ /* 0x000fe20000010000 */
[----:B------:R-:W-:Y:S01]  /*5130*/  ISETP.NE.AND P0, PT, R22, RZ, PT ;  /* 0x000000ff1600720c */ /* 0x000fe20003f05270 */
[----:B------:R-:W-:-:S06]  /*5140*/  HFMA2 R77, -RZ, RZ, 0, 0 ;  /* 0x00000000ff4d7431 */ /* 0x000fcc00000001ff */
[----:B------:R-:W1:Y:S01]  /*5150*/  LDC.64 R6, c[0x0][0x420] ;  /* 0x00010800ff067b82 */ /* 0x000e620000000a00 */
[----:B------:R-:W2:Y:S07]  /*5160*/  LDCU.64 UR8, c[0x0][0x478] ;  /* 0x00008f00ff0877ac */ /* 0x000eae0008000a00 */
[----:B------:R-:W3:Y:S08]  /*5170*/  LDC.64 R110, c[0x0][0x428] ;  /* 0x00010a00ff6e7b82 */ /* 0x000ef00000000a00 */
[----:B------:R-:W4:Y:S01]  /*5180*/  LDC.64 R144, c[0x0][0x418] ;  /* 0x00010600ff907b82 */ /* 0x000f220000000a00 */
[----:B------:R-:W-:Y:S04]  /*5190*/  STS [R87], R112 ;  /* 0x0000007057007388 */ /* 0x000fe80000000800 */
[----:B------:R-:W-:Y:S01]  /*51a0*/  STS [R87+0x4], R114 ;  /* 0x0000047257007388 */ /* 0x000fe20000000800 */
[----:B-1----:R-:W-:-:S03]  /*51b0*/  IMAD.WIDE.U32 R4, R6, UR18, R76 ;  /* 0x0000001206047c25 */ /* 0x002fc6000f8e004c */
        /* <DEDUP_REMOVED lines=8> */
[----:B------:R-:W1:Y:S01]  /*5240*/  LDC.64 R110, c[0x0][0x410] ;  /* 0x00010400ff6e7b82 */ /* 0x000e620000000a00 */
[----:B------:R-:W-:Y:S02]  /*5250*/  IADD3.X R5, PT, PT, RZ, R5, RZ, P1, !PT ;  /* 0x00000005ff057210 */ /* 0x000fe40000ffe4ff */
[----:B------:R-:W-:Y:S01]  /*5260*/  STS [R87+0x18], R124 ;  /* 0x0000187c57007388 */ /* 0x000fe20000000800 */
[----:B--2---:R-:W-:-:S03]  /*5270*/  LEA R6, P1, R4, UR8, 0x2 ;  /* 0x0000000804067c11 */ /* 0x004fc6000f8210ff */
[----:B------:R-:W-:Y:S01]  /*5280*/  STS [R87+0x1c], R126 ;  /* 0x00001c7e57007388 */ /* 0x000fe20000000800 */
[----:B------:R-:W-:Y:S01]  /*5290*/  LEA.HI.X R7, R4, UR9, R5, 0x2, P1 ;  /* 0x0000000904077c11 */ /* 0x000fe200088f1405 */
[----:B------:R-:W2:Y:S02]  /*52a0*/  LDCU.64 UR8, c[0x0][0x488] ;  /* 0x00009100ff0877ac */ /* 0x000ea40008000a00 */
[----:B------:R-:W-:Y:S04]  /*52b0*/  STS [R87+0x20], R128 ;  /* 0x0000208057007388 */ /* 0x000fe80000000800 */
[----:B------:R-:W-:Y:S04]  /*52c0*/  STS [R87+0x24], R130 ;  /* 0x0000248257007388 */ /* 0x000fe80000000800 */
[----:B------:R-:W-:Y:S04]  /*52d0*/  STS [R87+0x28], R132 ;  /* 0x0000288457007388 */ /* 0x000fe80000000800 */
[----:B------:R-:W-:Y:S01]  /*52e0*/  STS [R87+0x2c], R134 ;  /* 0x00002c8657007388 */ /* 0x000fe20000000800 */
[----:B-1----:R-:W-:-:S03]  /*52f0*/  IMAD.WIDE.U32 R4, R110, UR18, R76 ;  /* 0x000000126e047c25 */ /* 0x002fc6000f8e004c */
[----:B------:R-:W-:Y:S01]  /*5300*/  STS [R87+0x30], R136 ;  /* 0x0000308857007388 */ /* 0x000fe20000000800 */
[----:B------:R-:W-:-:S03]  /*5310*/  IMAD R5, R111, UR18, R5 ;  /* 0x000000126f057c24 */ /* 0x000fc6000f8e0205 */
[----:B------:R-:W-:Y:S01]  /*5320*/  STS [R87+0x34], R138 ;  /* 0x0000348a57007388 */ /* 0x000fe20000000800 */
[----:B----4-:R-:W-:-:S03]  /*5330*/  IMAD.WIDE.U32 R4, R0, R144, R4 ;  /* 0x0000009000047225 */ /* 0x010fc600078e0004 */
[----:B------:R-:W-:Y:S01]  /*5340*/  STS [R87+0x38], R140 ;  /* 0x0000388c57007388 */ /* 0x000fe20000000800 */
[----:B------:R-:W-:-:S03]  /*5350*/  IMAD R8, R0, R145, R5 ;  /* 0x0000009100087224 */ /* 0x000fc600078e0205 */
[----:B------:R-:W-:Y:S01]  /*5360*/  STS [R87+0x3c], R142 ;  /* 0x00003c8e57007388 */ /* 0x000fe20000000800 */
[----:B------:R-:W-:-:S03]  /*5370*/  NOP ;  /* 0x0000000000007918 */ /* 0x000fc60000000000 */
[----:B------:R-:W-:Y:S04]  /*5380*/  LDS R9, [R68] ;  /* 0x0000000044097984 */ /* 0x000fe80000000800 */
        /* <DEDUP_REMOVED lines=46> */
[----:B------:R-:W-:-:S03]  /*5670*/  IADD3 R5, P3, PT, R46, R4, RZ ;  /* 0x000000042e057210 */ /* 0x000fc60007f7e0ff */
[----:B------:R-:W-:Y:S01]  /*5680*/  @!P4 STG.E desc[UR16][R6.64+0x580], R99 ;  /* 0x000580630600c986 */ /* 0x000fe2000c101910 */
[-C--:B------:R-:W-:Y:S01]  /*5690*/  ISETP.GE.AND P4, PT, R46, R69.reuse, PT ;  /* 0x000000452e00720c */ /* 0x080fe20003f86270 */
[----:B------:R-:W-:Y:S01]  /*56a0*/  IMAD.X R8, RZ, RZ, R8, P3 ;  /* 0x000000ffff087224 */ /* 0x000fe200018e0608 */
[----:B--2---:R-:W-:Y:S01]  /*56b0*/  LEA R4, P3, R5, UR8, 0x2 ;  /* 0x0000000805047c11 */ /* 0x004fe2000f8610ff */
[----:B------:R-:W-:Y:S01]  /*56c0*/  @!P5 STG.E desc[UR16][R6.64+0x600], R101 ;  /* 0x000600650600d986 */ /* 0x000fe2000c101910 */
[-C--:B------:R-:W-:Y:S02]  /*56d0*/  ISETP.GE.AND P5, PT, R51, R69.reuse, PT ;  /* 0x000000453300720c */ /* 0x080fe40003fa6270 */
[----:B------:R-:W-:Y:S01]  /*56e0*/  LEA.HI.X R5, R5, UR9, R8, 0x2, P3 ;  /* 0x0000000905057c11 */ /* 0x000fe200098f1408 */
[----:B------:R-:W-:Y:S01]  /*56f0*/  @!P6 STG.E desc[UR16][R6.64+0x680], R103 ;  /* 0x000680670600e986 */ /* 0x000fe2000c101910 */
[----:B------:R-:W-:Y:S02]  /*5700*/  ISETP.GE.AND P6, PT, R50, R69, PT ;  /* 0x000000453200720c */ /* 0x000fe40003fc6270 */
[----:B------:R-:W-:-:S02]  /*5710*/  CS2R R8, SRZ ;  /* 0x0000000000087805 */ /* 0x000fc4000001ff00 */
[-C--:B------:R-:W-:Y:S01]  /*5720*/  ISETP.GE.AND P3, PT, R52, R69.reuse, PT ;  /* 0x000000453400720c */ /* 0x080fe20003f66270 */
[----:B------:R-:W-:Y:S01]  /*5730*/  @!P1 STG.E desc[UR16][R6.64+0x700], R105 ;  /* 0x0007006906009986 */ /* 0x000fe2000c101910 */
[----:B------:R-:W-:-:S03]  /*5740*/  ISETP.GE.AND P1, PT, R54, R69, PT ;  /* 0x000000453600720c */ /* 0x000fc60003f26270 */
[----:B------:R0:W-:Y:S01]  /*5750*/  @!P2 STG.E desc[UR16][R6.64+0x780], R107 ;  /* 0x0007806b0600a986 */ /* 0x0001e2000c101910 */
[-C--:B------:R-:W-:Y:S01]  /*5760*/  ISETP.GE.AND P2, PT, R53, R69.reuse, PT ;  /* 0x000000453500720c */ /* 0x080fe20003f46270 */
[----:B------:R-:W-:Y:S01]  /*5770*/  BAR.SYNC.DEFER_BLOCKING 0x0 ;  /* 0x0000000000007b1d */ /* 0x000fe20000010000 */
[----:B0-----:R-:W-:Y:S02]  /*5780*/  CS2R R6, SRZ ;  /* 0x0000000000067805 */ /* 0x001fe4000001ff00 */
[----:B------:R-:W-:Y:S02]  /*5790*/  CS2R R12, SRZ ;  /* 0x00000000000c7805 */ /* 0x000fe4000001ff00 */
[----:B------:R-:W-:Y:S02]  /*57a0*/  CS2R R14, SRZ ;  /* 0x00000000000e7805 */ /* 0x000fe4000001ff00 */
        /* <DEDUP_REMOVED lines=23> */
[----:B------:R-:W-:Y:S01]  /*5920*/  MOV R89, RZ ;  /* 0x000000ff00597202 */ /* 0x000fe20000000f00 */
[----:B------:R-:W5:Y:S04]  /*5930*/  @!P2 LDG.E R14, desc[UR16][R4.64+0x500] ;  /* 0x00050010040ea981 */ /* 0x000f68000c1e1900 */
[----:B------:R-:W5:Y:S04]  /*5940*/  @!P1 LDG.E R19, desc[UR16][R4.64+0x580] ;  /* 0x0005801004139981 */ /* 0x000f68000c1e1900 */
[----:B------:R-:W5:Y:S04]  /*5950*/  @!P4 LDG.E R16, desc[UR16][R4.64+0x600] ;  /* 0x000600100410c981 */ /* 0x000f68000c1e1900 */
[----:B------:R-:W5:Y:S04]  /*5960*/  @!P6 LDG.E R89, desc[UR16][R4.64+0x680] ;  /* 0x000680100459e981 */ /* 0x000f68000c1e1900 */
[----:B------:R-:W5:Y:S04]  /*5970*/  @!P5 LDG.E R18, desc[UR16][R4.64+0x700] ;  /* 0x000700100412d981 */ /* 0x000f68000c1e1900 */
[----:B------:R-:W5:Y:S01]  /*5980*/  @!P3 LDG.E R91, desc[UR16][R4.64+0x780] ;  /* 0x00078010045bb981 */ /* 0x000f62000c1e1900 */
[----:B------:R-:W-:-:S03]  /*5990*/  VIADD R29, R29, 0x1 ;  /* 0x000000011d1d7836 */ /* 0x000fc60000000000 */
        /* <DEDUP_REMOVED lines=67> */
[----:B------:R-:W-:Y:S01]  /*5dd0*/  MUFU.RCP R105, R88 ;  /* 0x0000005800697308 */ /* 0x000fe20000001000 */
[----:B0-----:R-:W-:-:S07]  /*5de0*/  FADD.FTZ R93, R93, 1 ;  /* 0x3f8000005d5d7421 */ /* 0x001fce0000010000 */
[----:B------:R-:W0:Y:S01]  /*5df0*/  MUFU.EX2 R97, R97 ;  /* 0x0000006100617308 */ /* 0x000e220000000800 */
[----:B--2---:R-:W-:-:S07]  /*5e00*/  FADD.FTZ R95, R95, 1 ;  /* 0x3f8000005f5f7421 */ /* 0x004fce0000010000 */
[----:B------:R-:W1:Y:S08]  /*5e10*/  MUFU.EX2 R99, R99 ;  /* 0x0000006300637308 */ /* 0x000e700000000800 */
        /* <DEDUP_REMOVED lines=10> */
[----:B------:R1:W3:Y:S01]  /*5ec0*/  MUFU.RCP R104, R89 ;  /* 0x0000005900687308 */ /* 0x0002e20000001000 */
[----:B--2---:R-:W-:-:S07]  /*5ed0*/  FADD.FTZ R103, R103, 1 ;  /* 0x3f80000067677421 */ /* 0x004fce0000010000 */
[----:B------:R-:W2:Y:S01]  /*5ee0*/  MUFU.RCP R106, R91 ;  /* 0x0000005b006a7308 */ /* 0x000ea20000001000 */
[----:B-1----:R-:W-:-:S04]  /*5ef0*/  FMUL.FTZ R89, R4, R105 ;  /* 0x0000006904597220 */ /* 0x002fc80000410000 */
[----:B------:R-:W-:Y:S01]  /*5f00*/  FMUL.FTZ R112, R89, R112 ;  /* 0x0000007059707220 */ /* 0x000fe20000410000 */
[----:B0-----:R-:W-:Y:S01]  /*5f10*/  FMUL.FTZ R89, R6, R107 ;  /* 0x0000006b06597220 */ /* 0x001fe20000410000 */
[----:B------:R-:W-:Y:S01]  /*5f20*/  BAR.SYNC.DEFER_BLOCKING 0x0 ;  /* 0x0000000000007b1d */ /* 0x000fe20000010000 */
[----:B---3--:R-:W-:Y:S02]  /*5f30*/  FMUL.FTZ R5, R5, R104 ;  /* 0x0000006805057220 */ /* 0x008fe40000410000 */
[----:B------:R-:W-:-:S03]  /*5f40*/  FMUL.FTZ R116, R89, R116 ;  /* 0x0000007459747220 */ /* 0x000fc60000410000 */
        /* <DEDUP_REMOVED lines=42> */
[----:B------:R-:W-:Y:S01]  /*61f0*/  STS [R87+0x2c], R134 ;  /* 0x00002c8657007388 */ /* 0x000fe20000000800 */
[----:B------:R-:W2:Y:S02]  /*6200*/  LDC.64 R92, c[0x0][0x438] ;  /* 0x00010e00ff5c7b82 */ /* 0x000ea40000000a00 */
[----:B------:R-:W-:-:S03]  /*6210*/  FMUL.FTZ R136, R5, R136 ;  /* 0x0000008805887220 */ /* 0x000fc60000410000 */
[----:B------:R-:W3:Y:S01]  /*6220*/  MUFU.RCP R6, R103 ;  /* 0x0000006700067308 */ /* 0x000ee20000001000 */
[----:B0-----:R-:W-:Y:S01]  /*6230*/  FMUL.FTZ R17, R17, R4 ;  /* 0x0000000411117220 */ /* 0x001fe20000410000 */
[----:B------:R-:W-:Y:S01]  /*6240*/  STS [R87+0x30], R136 ;  /* 0x0000308857007388 */ /* 0x000fe20000000800 */
[----:B------:R-:W0:Y:S02]  /*6250*/  LDC.64 R4, c[0x0][0x430] ;  /* 0x00010c00ff047b82 */ /* 0x000e240000000a00 */
[----:B------:R-:W-:Y:S01]  /*6260*/  FMUL.FTZ R138, R17, R138 ;  /* 0x0000008a118a7220 */ /* 0x000fe20000410000 */
[----:B-1----:R-:W-:-:S04]  /*6270*/  FMUL.FTZ R7, R18, R95 ;  /* 0x0000005f12077220 */ /* 0x002fc80000410000 */
[----:B------:R-:W-:Y:S01]  /*6280*/  STS [R87+0x34], R138 ;  /* 0x0000348a57007388 */ /* 0x000fe20000000800 */
[----:B------:R-:W-:Y:S01]  /*6290*/  FMUL.FTZ R140, R7, R140 ;  /* 0x0000008c078c7220 */ /* 0x000fe20000410000 */
[----:B---3--:R-:W-:-:S04]  /*62a0*/  FMUL.FTZ R19, R19, R6 ;  /* 0x0000000613137220 */ /* 0x008fc80000410000 */
[----:B------:R-:W-:Y:S01]  /*62b0*/  STS [R87+0x38], R140 ;  /* 0x0000388c57007388 */ /* 0x000fe20000000800 */
[----:B------:R-:W-:-:S05]  /*62c0*/  FMUL.FTZ R142, R19, R142 ;  /* 0x0000008e138e7220 */ /* 0x000fca0000410000 */
[----:B------:R-:W-:Y:S01]  /*62d0*/  STS [R87+0x3c], R142 ;  /* 0x00003c8e57007388 */ /* 0x000fe20000000800 */
[----:B------:R-:W-:-:S03]  /*62e0*/  NOP ;  /* 0x0000000000007918 */ /* 0x000fc60000000000 */
[----:B------:R-:W-:Y:S01]  /*62f0*/  LDS R7, [R68] ;  /* 0x0000000044077984 */ /* 0x000fe20000000800 */
        /* <DEDUP_REMOVED lines=69> */
.L_x_3911:
        /* <DEDUP_REMOVED lines=11> */
.L_x_5059:


//--------------------- .text._Z25selective_scan_fwd_kernelI32Selective_Scan_fwd_kernel_traitsILi32ELi16ELi1ELb0ELb1ELb0ELb0EffEEv13SSMParamsBase --------------------------
	.section	.text._Z25selective_scan_fwd_kernelI32Selective_Scan_fwd_kernel_traitsILi32ELi16ELi1ELb0ELb1ELb0ELb0EffEEv13SSMParamsBase,"ax",@progbits
	.align	128
        .global         _Z25selective_scan_fwd_kernelI32Selective_Scan_fwd_kernel_traitsILi32ELi16ELi1ELb0ELb1ELb0ELb0EffEEv13SSMParamsBase
        .type           _Z25selective_scan_fwd_kernelI32Selective_Scan_fwd_kernel_traitsILi32ELi16ELi1ELb0ELb1ELb0ELb0EffEEv13SSMParamsBase,@function
        .size           _Z25selective_scan_fwd_kernelI32Selective_Scan_fwd_kernel_traitsILi32ELi16ELi1ELb0ELb1ELb0ELb0EffEEv13SSMParamsBase,(.L_x_5060 - _Z25selective_scan_fwd_kernelI32Selective_Scan_fwd_kernel_traitsILi32ELi16ELi1ELb0ELb1ELb0ELb0EffEEv13SSMParamsBase)
        .other          _Z25selective_scan_fwd_kernelI32Selective_Scan_fwd_kernel_traitsILi32ELi16ELi1ELb0ELb1ELb0ELb0EffEEv13SSMParamsBase,@"STO_CUDA_ENTRY STV_DEFAULT"
_Z25selective_scan_fwd_kernelI32Selective_Scan_fwd_kernel_traitsILi32ELi16ELi1ELb0ELb1ELb0ELb0EffEEv13SSMParamsBase:
.text._Z25selective_scan_fwd_kernelI32Selective_Scan_fwd_kernel_traitsILi32ELi16ELi1ELb0ELb1ELb0ELb0EffEEv13SSMParamsBase:
        /* <DEDUP_REMOVED lines=149> */
.L_x_3948:
        /* <DEDUP_REMOVED lines=259> */
.L_x_3913:
[----:B------:R-:W-:Y:S05]  /*1980*/  BSYNC.RECONVERGENT B0 ;  /* 0x0000000000007941 */ /* 0x000fea0003800200 */
.L_x_3912:
        /* <DEDUP_REMOVED lines=36> */
.L_x_3915:
[----:B------:R-:W-:Y:S05]  /*1bd0*/  BSYNC.RECONVERGENT B0 ;  /* 0x0000000000007941 */ /* 0x000fea0003800200 */
.L_x_3914:
        /* <DEDUP_REMOVED lines=34> */
.L_x_3917:
[----:B------:R-:W-:Y:S05]  /*1e00*/  BSYNC.RECONVERGENT B0 ;  /* 0x0000000000007941 */ /* 0x000fea0003800200 */
.L_x_3916:
        /* <DEDUP_REMOVED lines=36> */
.L_x_3919:
[----:B------:R-:W-:Y:S05]  /*2050*/  BSYNC.RECONVERGENT B0 ;  /* 0x0000000000007941 */ /* 0x000fea0003800200 */
.L_x_3918:
        /* <DEDUP_REMOVED lines=34> */
.L_x_3921:
[----:B------:R-:W-:Y:S05]  /*2280*/  BSYNC.RECONVERGENT B0 ;  /* 0x0000000000007941 */ /* 0x000fea0003800200 */
.L_x_3920:
        /* <DEDUP_REMOVED lines=36> */
.L_x_3923:
[----:B------:R-:W-:Y:S05]  /*24d0*/  BSYNC.RECONVERGENT B0 ;  /* 0x0000000000007941 */ /* 0x000fea0003800200 */
.L_x_3922:
        /* <DEDUP_REMOVED lines=34> */
.L_x_3925:
[----:B------:R-:W-:Y:S05]  /*2700*/  BSYNC.RECONVERGENT B0 ;  /* 0x0000000000007941 */ /* 0x000fea0003800200 */
.L_x_3924:
        /* <DEDUP_REMOVED lines=36> */
.L_x_3927:
[----:B------:R-:W-:Y:S05]  /*2950*/  BSYNC.RECONVERGENT B0 ;  /* 0x0000000000007941 */ /* 0x000fea0003800200 */
.L_x_3926:
        /* <DEDUP_REMOVED lines=34> */
.L_x_3929:
[----:B------:R-:W-:Y:S05]  /*2b80*/  BSYNC.RECONVERGENT B0 ;  /* 0x0000000000007941 */ /* 0x000fea0003800200 */
.L_x_3928:
        /* <DEDUP_REMOVED lines=36> */
.L_x_3931:
[----:B------:R-:W-:Y:S05]  /*2dd0*/  BSYNC.RECONVERGENT B0 ;  /* 0x0000000000007941 */ /* 0x000fea0003800200 */
.L_x_3930:
        /* <DEDUP_REMOVED lines=34> */
.L_x_3933:
[----:B------:R-:W-:Y:S05]  /*3000*/  BSYNC.RECONVERGENT B0 ;  /* 0x0000000000007941 */ /* 0x000fea0003800200 */
.L_x_3932:
        /* <DEDUP_REMOVED lines=38> */
.L_x_3935:
[----:B------:R-:W-:Y:S05]  /*3270*/  BSYNC.RECONVERGENT B0 ;  /* 0x0000000000007941 */ /* 0x000fea0003800200 */
.L_x_3934:
        /* <DEDUP_REMOVED lines=32> */
.L_x_3937:
[----:B------:R-:W-:Y:S05]  /*3480*/  BSYNC.RECONVERGENT B0 ;  /* 0x0000000000007941 */ /* 0x000fea0003800200 */
.L_x_3936:
        /* <DEDUP_REMOVED lines=32> */
.L_x_3939:
[----:B------:R-:W-:Y:S05]  /*3690*/  BSYNC.RECONVERGENT B0 ;  /* 0x0000000000007941 */ /* 0x000fea0003800200 */
.L_x_3938:
        /* <DEDUP_REMOVED lines=32> */
.L_x_3941:
[----:B------:R-:W-:Y:S05]  /*38a0*/  BSYNC.RECONVERGENT B0 ;  /* 0x0000000000007941 */ /* 0x000fea0003800200 */
.L_x_3940:
        /* <DEDUP_REMOVED lines=32> */
.L_x_3943:
[----:B------:R-:W-:Y:S05]  /*3ab0*/  BSYNC.RECONVERGENT B0 ;  /* 0x0000000000007941 */ /* 0x000fea0003800200 */
.L_x_3942:
        /* <DEDUP_REMOVED lines=22> */
[----:B------:R-:W-:Y:S01]  /*3c20*/  IADD3 R21, P1, PT, R68, R67, RZ ;  /* 0x0000004344157210 */ /* 0x000fe20007f3e0ff */
        /* <DEDUP_REMOVED lines=22> */
.L_x_3947:
[-C--:B------:R-:W-:Y:S01]  /*3d90*/  ISETP.GE.AND P4, PT, R52, R71.reuse, PT ;  /* 0x000000473400720c */ /* 0x080fe20003f86270 */
[----:B0-----:R-:W-:Y:S01]  /*3da0*/  IMAD.MOV.U32 R15, RZ, RZ, R150 ;  /* 0x000000ffff0f7224 */ /* 0x001fe200078e0096 */
[----:B------:R-:W-:Y:S02]  /*3db0*/  ISETP.GE.AND P3, PT, R53, R71, PT ;  /* 0x000000473500720c */ /* 0x000fe40003f66270 */
[----:B------:R-:W-:Y:S02]  /*3dc0*/  MOV R14, R133 ;  /* 0x00000085000e7202 */ /* 0x000fe40000000f00 */
[-C--:B------:R-:W-:Y:S02]  /*3dd0*/  ISETP.GE.AND P2, PT, R54, R71.reuse, PT ;  /* 0x000000473600720c */ /* 0x080fe40003f46270 */
[----:B------:R-:W-:Y:S02]  /*3de0*/  CS2R R16, SRZ ;  /* 0x0000000000107805 */ /* 0x000fe4000001ff00 */
[----:B------:R-:W-:Y:S01]  /*3df0*/  CS2R R18, SRZ ;  /* 0x0000000000127805 */ /* 0x000fe2000001ff00 */
[----:B------:R1:W2:Y:S01]  /*3e00*/  LDG.E R155, desc[UR16][R14.64] ;  /* 0x000000100e9b7981 */ /* 0x0002a2000c1e1900 */
[----:B------:R-:W-:-:S02]  /*3e10*/  ISETP.GE.AND P1, PT, R55, R71, PT ;  /* 0x000000473700720c */ /* 0x000fc40003f26270 */
        /* <DEDUP_REMOVED lines=10> */
[----:B------:R-:W4:Y:S01]  /*3ec0*/  @!P2 LDG.E R19, desc[UR16][R14.64+-0x280] ;  /* 0xfffd80100e13a981 */ /* 0x000f22000c1e1900 */
[-C--:B------:R-:W-:Y:S01]  /*3ed0*/  ISETP.GE.AND P2, PT, R60, R71.reuse, PT ;  /* 0x000000473c00720c */ /* 0x080fe20003f46270 */
[----:B------:R-:W-:Y:S01]  /*3ee0*/  IMAD.MOV.U32 R152, RZ, RZ, RZ ;  /* 0x000000ffff987224 */ /* 0x000fe200078e00ff */
[----:B------:R-:W-:Y:S01]  /*3ef0*/  MOV R154, RZ ;  /* 0x000000ff009a7202 */ /* 0x000fe20000000f00 */
[----:B------:R-:W-:Y:S01]  /*3f00*/  IMAD.MOV.U32 R137, RZ, RZ, RZ ;  /* 0x000000ffff897224 */ /* 0x000fe200078e00ff */
[----:B------:R-:W4:Y:S01]  /*3f10*/  @!P1 LDG.E R20, desc[UR16][R14.64+-0x200] ;  /* 0xfffe00100e149981 */ /* 0x000f22000c1e1900 */
[----:B------:R-:W-:-:S03]  /*3f20*/  ISETP.GE.AND P1, PT, R61, R71, PT ;  /* 0x000000473d00720c */ /* 0x000fc60003f26270 */
[----:B------:R-:W4:Y:S01]  /*3f30*/  @!P6 LDG.E R21, desc[UR16][R14.64+-0x180] ;  /* 0xfffe80100e15e981 */ /* 0x000f22000c1e1900 */
[-C--:B------:R-:W-:Y:S01]  /*3f40*/  ISETP.GE.AND P6, PT, R62, R71.reuse, PT ;  /* 0x000000473e00720c */ /* 0x080fe20003fc6270 */
[----:B------:R-:W-:Y:S02]  /*3f50*/  HFMA2 R156, -RZ, RZ, 0, 0 ;  /* 0x00000000ff9c7431 */ /* 0x000fe400000001ff */
[----:B------:R-:W4:Y:S01]  /*3f60*/  @!P5 LDG.E R152, desc[UR16][R14.64+-0x100] ;  /* 0xffff00100e98d981 */ /* 0x000f22000c1e1900 */
[----:B------:R-:W-:-:S03]  /*3f70*/  ISETP.GE.AND P5, PT, R63, R71, PT ;  /* 0x000000473f00720c */ /* 0x000fc60003fa6270 */
[----:B------:R-:W4:Y:S01]  /*3f80*/  @!P4 LDG.E R135, desc[UR16][R14.64+-0x80] ;  /* 0xffff80100e87c981 */ /* 0x000f22000c1e1900 */
[----:B------:R-:W-:-:S03]  /*3f90*/  ISETP.GE.AND P4, PT, R64, R71, PT ;  /* 0x000000474000720c */ /* 0x000fc60003f86270 */
[----:B------:R-:W3:Y:S01]  /*3fa0*/  @!P0 LDG.E R16, desc[UR16][R14.64+-0x400] ;  /* 0xfffc00100e108981 */ /* 0x000ee2000c1e1900 */
[----:B------:R-:W-:-:S03]  /*3fb0*/  HFMA2 R141, -RZ, RZ, 0, 0 ;  /* 0x00000000ff8d7431 */ /* 0x000fc600000001ff */
[----:B------:R-:W4:Y:S01]  /*3fc0*/  @!P3 LDG.E R154, desc[UR16][R14.64] ;  /* 0x000000100e9ab981 */ /* 0x000f22000c1e1900 */
[----:B------:R-:W-:-:S03]  /*3fd0*/  ISETP.GE.AND P3, PT, R65, R71, PT ;  /* 0x000000474100720c */ /* 0x000fc60003f66270 */
[----:B------:R-:W4:Y:S01]  /*3fe0*/  @!P2 LDG.E R137, desc[UR16][R14.64+0x80] ;  /* 0x000080100e89a981 */ /* 0x000f22000c1e1900 */
[-C--:B------:R-:W-:Y:S01]  /*3ff0*/  ISETP.GE.AND P2, PT, R66, R71.reuse, PT ;  /* 0x000000474200720c */ /* 0x080fe20003f46270 */
[----:B------:R-:W-:Y:S01]  /*4000*/  IMAD.MOV.U32 R158, RZ, RZ, RZ ;  /* 0x000000ffff9e7224 */ /* 0x000fe200078e00ff */
[----:B------:R-:W-:Y:S01]  /*4010*/  MOV R139, RZ ;  /* 0x000000ff008b7202 */ /* 0x000fe20000000f00 */
[----:B------:R-:W-:Y:S01]  /*4020*/  IMAD.MOV.U32 R143, RZ, RZ, RZ ;  /* 0x000000ffff8f7224 */ /* 0x000fe200078e00ff */
[----:B------:R-:W-:Y:S01]  /*4030*/  MOV R160, RZ ;  /* 0x000000ff00a07202 */ /* 0x000fe20000000f00 */
[----:B------:R-:W4:Y:S04]  /*4040*/  @!P1 LDG.E R156, desc[UR16][R14.64+0x100] ;  /* 0x000100100e9c9981 */ /* 0x000f28000c1e1900 */
[----:B------:R-:W4:Y:S04]  /*4050*/  @!P6 LDG.E R139, desc[UR16][R14.64+0x180] ;  /* 0x000180100e8be981 */ /* 0x000f28000c1e1900 */
[----:B------:R-:W4:Y:S04]  /*4060*/  @!P5 LDG.E R158, desc[UR16][R14.64+0x200] ;  /* 0x000200100e9ed981 */ /* 0x000f28000c1e1900 */
[----:B------:R-:W4:Y:S04]  /*4070*/  @!P4 LDG.E R141, desc[UR16][R14.64+0x280] ;  /* 0x000280100e8dc981 */ /* 0x000f28000c1e1900 */
[----:B------:R-:W4:Y:S04]  /*4080*/  @!P3 LDG.E R160, desc[UR16][R14.64+0x300] ;  /* 0x000300100ea0b981 */ /* 0x000f28000c1e1900 */
[----:B------:R-:W4:Y:S01]  /*4090*/  @!P2 LDG.E R143, desc[UR16][R14.64+0x380] ;  /* 0x000380100e8fa981 */ /* 0x000f22000c1e1900 */
[----:B------:R-:W-:-:S02]  /*40a0*/  ISETP.GE.U32.AND P5, PT, R31, R71, PT ;  /* 0x000000471f00720c */ /* 0x000fc40003fa6070 */
[-C--:B------:R-:W-:Y:S02]  /*40b0*/  ISETP.GE.U32.AND P4, PT, R34, R71.reuse, PT ;  /* 0x000000472200720c */ /* 0x080fe40003f86070 */
[-C--:B------:R-:W-:Y:S02]  /*40c0*/  ISETP.GE.U32.AND P3, PT, R35, R71.reuse, PT ;  /* 0x000000472300720c */ /* 0x080fe40003f66070 */
[-C--:B------:R-:W-:Y:S02]  /*40d0*/  ISETP.GE.U32.AND P2, PT, R36, R71.reuse, PT ;  /* 0x000000472400720c */ /* 0x080fe40003f46070 */
[-C--:B------:R-:W-:Y:S02]  /*40e0*/  ISETP.GE.U32.AND P1, PT, R37, R71.reuse, PT ;  /* 0x000000472500720c */ /* 0x080fe40003f26070 */
[----:B------:R-:W-:Y:S01]  /*40f0*/  ISETP.GE.U32.AND P6, PT, R38, R71, PT ;  /* 0x000000472600720c */ /* 0x000fe20003fc6070 */
[----:B--2---:R-:W-:Y:S01]  /*4100*/  FMUL.FTZ R155, R155, 1.4426950216293334961 ;  /* 0x3fb8aa3b9b9b7820 */ /* 0x004fe20000410000 */
[----:B---3--:R1:W-:Y:S04]  /*4110*/  STS [R73], R16 ;  /* 0x0000001049007388 */ /* 0x0083e80000000800 */
[----:B------:R2:W-:Y:S04]  /*4120*/  STS [R74+0x80], R17 ;  /* 0x000080114a007388 */ /* 0x0005e80000000800 */
        /* <DEDUP_REMOVED lines=11> */
[----:B------:R0:W-:Y:S04]  /*41e0*/  STS [R86+0x680], R141 ;  /* 0x0006808d56007388 */ /* 0x0001e80000000800 */
[----:B------:R-:W-:Y:S04]  /*41f0*/  STS [R87+0x700], R160 ;  /* 0x000700a057007388 */ /* 0x000fe80000000800 */
[----:B------:R-:W-:Y:S01]  /*4200*/  STS [R88+0x780], R143 ;  /* 0x0007808f58007388 */ /* 0x000fe20000000800 */
[----:B------:R-:W-:-:S03]  /*4210*/  NOP ;  /* 0x0000000000007918 */ /* 0x000fc60000000000 */
[----:B------:R-:W0:Y:S04]  /*4220*/  LDS R18, [R89] ;  /* 0x0000000059127984 */ /* 0x000e280000000800 */
[----:B------:R-:W0:Y:S01]  /*4230*/  LDS R20, [R89+0x4] ;  /* 0x0000040059147984 */ /* 0x000e220000000800 */
[C---:B-1----:R-:W-:Y:S01]  /*4240*/  FMUL.FTZ R16, R155.reuse, R90 ;  /* 0x0000005a9b107220 */ /* 0x042fe20000410000 */
[----:B--2---:R-:W-:Y:S02]  /*4250*/  FMUL.FTZ R17, R155, R91 ;  /* 0x0000005b9b117220 */ /* 0x004fe40000410000 */
[----:B------:R-:W1:Y:S01]  /*4260*/  LDS R154, [R89+0x8] ;  /* 0x00000800599a7984 */ /* 0x000e620000000800 */
[----:B---3--:R2:W-:Y:S03]  /*4270*/  MUFU.EX2 R19, R16 ;  /* 0x0000001000137308 */ /* 0x0085e60000000800 */
[----:B------:R-:W3:Y:S04]  /*4280*/  LDS R156, [R89+0xc] ;  /* 0x00000c00599c7984 */ /* 0x000ee80000000800 */
[----:B------:R-:W3:Y:S01]  /*4290*/  LDS R164, [R89+0x18] ;  /* 0x0000180059a47984 */ /* 0x000ee20000000800 */
[----:B----4-:R4:W-:Y:S01]  /*42a0*/  MUFU.EX2 R21, R17 ;  /* 0x0000001100157308 */ /* 0x0109e20000000800 */
[----:B--2---:R-:W-:-:S02]  /*42b0*/  MOV R16, R131 ;  /* 0x0000008300107202 */ /* 0x004fc40000000f00 */
[----:B------:R-:W-:Y:S01]  /*42c0*/  LDS R160, [R89+0x10] ;  /* 0x0000100059a07984 */ /* 0x000fe20000000800 */
[----:B------:R-:W-:-:S03]  /*42d0*/  FMUL.FTZ R145, R155, R93 ;  /* 0x0000005d9b917220 */ /* 0x000fc60000410000 */
[----:B------:R-:W-:Y:S01]  /*42e0*/  LDS R162, [R89+0x14] ;  /* 0x0000140059a27984 */ /* 0x000fe20000000800 */
[----:B----4-:R-:W-:Y:S01]  /*42f0*/  MOV R17, R148 ;  /* 0x0000009400117202 */ /* 0x010fe20000000f00 */
[C---:B------:R-:W-:Y:S01]  /*4300*/  FMUL.FTZ R149, R155.reuse, R95 ;  /* 0x0000005f9b957220 */ /* 0x040fe20000410000 */
[C---:B------:R-:W-:Y:S01]  /*4310*/  FMUL.FTZ R147, R155.reuse, R94 ;  /* 0x0000005e9b937220 */ /* 0x040fe20000410000 */
[----:B------:R-:W-:Y:S04]  /*4320*/  LDS R166, [R89+0x1c] ;  /* 0x00001c0059a67984 */ /* 0x000fe80000000800 */
[----:B0-----:R0:W5:Y:S01]  /*4330*/  LDG.E R135, desc[UR16][R16.64] ;  /* 0x0000001010877981 */ /* 0x001162000c1e1900 */
[C---:B------:R-:W-:Y:S01]  /*4340*/  FMUL.FTZ R139, R155.reuse, R96 ;  /* 0x000000609b8b7220 */ /* 0x040fe20000410000 */
[C---:B------:R-:W-:Y:S01]  /*4350*/  FMUL.FTZ R137, R155.reuse, R92 ;  /* 0x0000005c9b897220 */ /* 0x040fe20000410000 */
[----:B------:R-:W-:Y:S01]  /*4360*/  FMUL.FTZ R141, R155, R98 ;  /* 0x000000629b8d7220 */ /* 0x000fe20000410000 */
[----:B------:R-:W-:Y:S04]  /*4370*/  LDS R172, [R89+0x2c] ;  /* 0x00002c0059ac7984 */ /* 0x000fe80000000800 */
[----:B------:R-:W-:Y:S04]  /*4380*/  LDS R174, [R89+0x30] ;  /* 0x0000300059ae7984 */ /* 0x000fe80000000800 */
[----:B0-----:R-:W0:Y:S01]  /*4390*/  LDS R16, [R89+0x20] ;  /* 0x0000200059107984 */ /* 0x001e220000000800 */
[----:B------:R-:W2:Y:S01]  /*43a0*/  MUFU.EX2 R145, R145 ;  /* 0x0000009100917308 */ /* 0x000ea20000000800 */
[----:B------:R-:W-:Y:S01]  /*43b0*/  FMUL.FTZ R18, R117, R18 ;  /* 0x0000001275127220 */ /* 0x000fe20000410000 */
[----:B------:R-:W-:Y:S01]  /*43c0*/  FMUL.FTZ R20, R113, R20 ;  /* 0x0000001471147220 */ /* 0x000fe20000410000 */
[----:B------:R-:W-:Y:S01]  /*43d0*/  LDS R176, [R89+0x38] ;  /* 0x0000380059b07984 */ /* 0x000fe20000000800 */
[----:B------:R-:W-:-:S03]  /*43e0*/  FMUL.FTZ R159, R155, R104 ;  /* 0x000000689b9f7220 */ /* 0x000fc60000410000 */
[----:B------:R-:W-:Y:S01]  /*43f0*/  LDS R178, [R89+0x3c] ;  /* 0x00003c0059b27984 */ /* 0x000fe20000000800 */
[----:B------:R-:W4:Y:S08]  /*4400*/  MUFU.EX2 R149, R149 ;  /* 0x0000009500957308 */ /* 0x000f300000000800 */
[----:B------:R-:W-:Y:S08]  /*4410*/  MUFU.EX2 R147, R147 ;  /* 0x0000009300937308 */ /* 0x000ff00000000800 */
[----:B------:R-:W0:Y:S08]  /*4420*/  MUFU.EX2 R153, R139 ;  /* 0x0000008b00997308 */ /* 0x000e300000000800 */
[----:B------:R1:W0:Y:S02]  /*4430*/  MUFU.EX2 R151, R137 ;  /* 0x0000008900977308 */ /* 0x0002240000000800 */
[----:B-1----:R-:W-:-:S06]  /*4440*/  FSEL R137, R18, RZ, !P5 ;  /* 0x000000ff12897208 */ /* 0x002fcc0006800000 */
[----:B------:R1:W-:Y:S01]  /*4450*/  MUFU.EX2 R157, R141 ;  /* 0x0000008d009d7308 */ /* 0x0003e20000000800 */
[----:B------:R-:W0:Y:S01]  /*4460*/  LDS R18, [R89+0x24] ;  /* 0x0000240059127984 */ /* 0x000e220000000800 */
[----:B------:R-:W-:Y:S01]  /*4470*/  FMUL.FTZ R139, R155, R100 ;  /* 0x000000649b8b7220 */ /* 0x000fe20000410000 */
[----:B-1----:R-:W-:Y:S01]  /*4480*/  FMUL.FTZ R141, R119, R154 ;  /* 0x0000009a778d7220 */ /* 0x002fe20000410000 */
[----:B------:R-:W-:Y:S02]  /*4490*/  FSEL R154, R20, RZ, !P4 ;  /* 0x000000ff149a7208 */ /* 0x000fe40006000000 */
[----:B------:R-:W1:Y:S01]  /*44a0*/  LDS R20, [R89+0x28] ;  /* 0x0000280059147984 */ /* 0x000e620000000800 */
[----:B--2---:R-:W-:Y:S01]  /*44b0*/  FSEL R152, R145, 1, !P5 ;  /* 0x3f80000091987808 */ /* 0x004fe20006800000 */
[----:B---3--:R-:W-:Y:S01]  /*44c0*/  FMUL.FTZ R143, R111, R156 ;  /* 0x0000009c6f8f7220 */ /* 0x008fe20000410000 */
[----:B------:R-:W-:Y:S01]  /*44d0*/  ISETP.GE.U32.AND P5, PT, R39, R71, PT ;  /* 0x000000472700720c */ /* 0x000fe20003fa6070 */
[----:B------:R2:W-:Y:S01]  /*44e0*/  MUFU.EX2 R168, R139 ;  /* 0x0000008b00a87308 */ /* 0x0005e20000000800 */
[----:B----4-:R-:W-:Y:S01]  /*44f0*/  FSEL R156, R149, 1, !P3 ;  /* 0x3f800000959c7808 */ /* 0x010fe20005800000 */
[----:B------:R-:W-:Y:S01]  /*4500*/  FMUL.FTZ R17, R155, R102 ;  /* 0x000000669b117220 */ /* 0x000fe20000410000 */
[----:B------:R-:W-:Y:S01]  /*4510*/  FMUL.FTZ R149, R107, R164 ;  /* 0x000000a46b957220 */ /* 0x000fe20000410000 */
[----:B0-----:R-:W-:Y:S01]  /*4520*/  FSEL R164, R153, 1, !P5 ;  /* 0x3f80000099a47808 */ /* 0x001fe20006800000 */
[----:B------:R-:W-:Y:S01]  /*4530*/  FMUL.FTZ R153, R103, R16 ;  /* 0x0000001067997220 */ /* 0x000fe20000410000 */
[----:B------:R-:W-:Y:S01]  /*4540*/  FSEL R141, R141, RZ, !P3 ;  /* 0x000000ff8d8d7208 */ /* 0x000fe20005800000 */
[----:B------:R-:W0:Y:S01]  /*4550*/  LDS R16, [R89+0x34] ;  /* 0x0000340059107984 */ /* 0x000e220000000800 */
[----:B--2---:R-:W-:Y:S01]  /*4560*/  FSEL R139, R147, 1, !P4 ;  /* 0x3f800000938b7808 */ /* 0x004fe20006000000 */
[----:B------:R-:W2:Y:S01]  /*4570*/  MUFU.EX2 R17, R17 ;  /* 0x0000001100117308 */ /* 0x000ea20000000800 */
[----:B------:R-:W-:-:S03]  /*4580*/  FMUL.FTZ R145, R121, R160 ;  /* 0x000000a079917220 */ /* 0x000fc60000410000 */
[----:B------:R-:W-:Y:S01]  /*4590*/  FFMA.FTZ R165, R137, R139, R154 ;  /* 0x0000008b89a57223 */ /* 0x000fe2000001009a */
[----:B------:R-:W-:Y:S02]  /*45a0*/  FSEL R143, R143, RZ, !P2 ;  /* 0x000000ff8f8f7208 */ /* 0x000fe40005000000 */
[----:B------:R-:W-:Y:S01]  /*45b0*/  FSEL R158, R19, 1, !P2 ;  /* 0x3f800000139e7808 */ /* 0x000fe20005000000 */
[----:B------:R-:W-:Y:S01]  /*45c0*/  FFMA.FTZ R165, R156, R165, R141 ;  /* 0x000000a59ca57223 */ /* 0x000fe2000001008d */
[----:B------:R-:W-:Y:S01]  /*45d0*/  FMUL.FTZ R147, R109, R162 ;  /* 0x000000a26d937220 */ /* 0x000fe20000410000 */
[----:B------:R-:W-:Y:S02]  /*45e0*/  FSEL R145, R145, RZ, !P1 ;  /* 0x000000ff91917208 */ /* 0x000fe40004800000 */
[----:B------:R-:W-:Y:S01]  /*45f0*/  FSEL R160, R21, 1, !P1 ;  /* 0x3f80000015a07808 */ /* 0x000fe20004800000 */
[----:B------:R-:W-:Y:S01]  /*4600*/  FFMA.FTZ R167, R158, R165, R143 ;  /* 0x000000a59ea77223 */ /* 0x000fe2000001008f */
[----:B------:R-:W-:Y:S01]  /*4610*/  FSEL R147, R147, RZ, !P6 ;  /* 0x000000ff93937208 */ /* 0x000fe20007000000 */
[----:B------:R-:W-:Y:S01]  /*4620*/  FMUL.FTZ R19, R155, R106 ;  /* 0x0000006a9b137220 */ /* 0x000fe20000410000 */
[----:B------:R-:W-:Y:S01]  /*4630*/  FSEL R162, R151, 1, !P6 ;  /* 0x3f80000097a27808 */ /* 0x000fe20007000000 */
[----:B------:R-:W-:Y:S01]  /*4640*/  FFMA.FTZ R167, R160, R167, R145 ;  /* 0x000000a7a0a77223 */ /* 0x000fe20000010091 */
[----:B------:R-:W3:Y:S01]  /*4650*/  MUFU.EX2 R159, R159 ;  /* 0x0000009f009f7308 */ /* 0x000ee20000000800 */
[-C--:B------:R-:W-:Y:S01]  /*4660*/  ISETP.GE.U32.AND P2, PT, R42, R71.reuse, PT ;  /* 0x000000472a00720c */ /* 0x080fe20003f46070 */
[----:B------:R-:W-:Y:S01]  /*4670*/  FMUL.FTZ R151, R105, R166 ;  /* 0x000000a669977220 */ /* 0x000fe20000410000 */
[----:B------:R-:W-:Y:S01]  /*4680*/  ISETP.GE.U32.AND P4, PT, R40, R71, PT ;  /* 0x000000472800720c */ /* 0x000fe20003f86070 */
[----:B------:R-:W-:Y:S01]  /*4690*/  FMUL.FTZ R21, R155, R108 ;  /* 0x0000006c9b157220 */ /* 0x000fe20000410000 */
[----:B------:R-:W-:Y:S01]  /*46a0*/  FSEL R149, R149, RZ, !P5 ;  /* 0x000000ff95957208 */ /* 0x000fe20006800000 */
[----:B------:R-:W-:Y:S01]  /*46b0*/  FFMA.FTZ R167, R162, R167, R147 ;  /* 0x000000a7a2a77223 */ /* 0x000fe20000010093 */
[----:B--2---:R-:W-:Y:S01]  /*46c0*/  FSEL R170, R17, 1, !P2 ;  /* 0x3f80000011aa7808 */ /* 0x004fe20005000000 */
[----:B------:R-:W2:Y:S01]  /*46d0*/  MUFU.EX2 R19, R19 ;  /* 0x0000001300137308 */ /* 0x000ea20000000800 */
[----:B------:R-:W-:Y:S01]  /*46e0*/  ISETP.GE.U32.AND P3, PT, R41, R71, PT ;  /* 0x000000472900720c */ /* 0x000fe20003f66070 */
[----:B------:R-:W-:Y:S01]  /*46f0*/  FMUL.FTZ R17, R152, R139 ;  /* 0x0000008b98117220 */ /* 0x000fe20000410000 */
[----:B------:R-:W-:Y:S01]  /*4700*/  FSEL R151, R151, RZ, !P4 ;  /* 0x000000ff97977208 */ /* 0x000fe20006000000 */
[----:B------:R-:W-:Y:S01]  /*4710*/  FFMA.FTZ R167, R164, R167, R149 ;  /* 0x000000a7a4a77223 */ /* 0x000fe20000010095 */
[----:B------:R-:W-:Y:S01]  /*4720*/  FSEL R166, R157, 1, !P4 ;  /* 0x3f8000009da67808 */ /* 0x000fe20006000000 */
[----:B------:R-:W-:Y:S01]  /*4730*/  FMUL.FTZ R157, R155, R110 ;  /* 0x0000006e9b9d7220 */ /* 0x000fe20000410000 */
[----:B------:R-:W-:Y:S01]  /*4740*/  FMUL.FTZ R18, R101, R18 ;  /* 0x0000001265127220 */ /* 0x000fe20000410000 */
[----:B------:R-:W4:Y:S01]  /*4750*/  MUFU.EX2 R21, R21 ;  /* 0x0000001500157308 */ /* 0x000f220000000800 */
[----:B------:R-:W-:Y:S01]  /*4760*/  FSEL R153, R153, RZ, !P3 ;  /* 0x000000ff99997208 */ /* 0x000fe20005800000 */
[----:B------:R-:W-:Y:S01]  /*4770*/  FMUL.FTZ R17, R156, R17 ;  /* 0x000000119c117220 */ /* 0x000fe20000410000 */
[----:B------:R-:W-:Y:S01]  /*4780*/  FSEL R168, R168, 1, !P3 ;  /* 0x3f800000a8a87808 */ /* 0x000fe20005800000 */
[C---:B------:R-:W-:Y:S01]  /*4790*/  FMUL.FTZ R163, R155.reuse, R112 ;  /* 0x000000709ba37220 */ /* 0x040fe20000410000 */
[----:B------:R-:W-:Y:S01]  /*47a0*/  FFMA.FTZ R167, R166, R167, R151 ;  /* 0x000000a7a6a77223 */ /* 0x000fe20000010097 */
[----:B------:R-:W-:Y:S01]  /*47b0*/  FMUL.FTZ R165, R155, R114 ;  /* 0x000000729ba57220 */ /* 0x000fe20000410000 */
[----:B-1----:R-:W-:Y:S01]  /*47c0*/  FMUL.FTZ R20, R99, R20 ;  /* 0x0000001463147220 */ /* 0x002fe20000410000 */
[----:B------:R2:W1:Y:S01]  /*47d0*/  MUFU.EX2 R161, R157 ;  /* 0x0000009d00a17308 */ /* 0x0004620000000800 */
[----:B------:R-:W-:Y:S01]  /*47e0*/  ISETP.GE.U32.AND P1, PT, R43, R71, PT ;  /* 0x000000472b00720c */ /* 0x000fe20003f26070 */
[----:B------:R-:W-:Y:S01]  /*47f0*/  FMUL.FTZ R17, R158, R17 ;  /* 0x000000119e117220 */ /* 0x000fe20000410000 */
[----:B------:R-:W-:Y:S01]  /*4800*/  FSEL R155, R18, RZ, !P2 ;  /* 0x000000ff129b7208 */ /* 0x000fe20005000000 */
[----:B------:R-:W-:Y:S01]  /*4810*/  FFMA.FTZ R167, R168, R167, R153 ;  /* 0x000000a7a8a77223 */ /* 0x000fe20000010099 */
[----:B------:R-:W-:Y:S01]  /*4820*/  FMUL.FTZ R172, R97, R172 ;  /* 0x000000ac61ac7220 */ /* 0x000fe20000410000 */
[----:B------:R-:W-:Y:S01]  /*4830*/  ISETP.GE.U32.AND P6, PT, R44, R71, PT ;  /* 0x000000472c00720c */ /* 0x000fe20003fc6070 */
[----:B------:R-:W-:Y:S01]  /*4840*/  FMUL.FTZ R17, R160, R17 ;  /* 0x00000011a0117220 */ /* 0x000fe20000410000 */
[----:B------:R-:W1:Y:S01]  /*4850*/  MUFU.EX2 R163, R163 ;  /* 0x000000a300a37308 */ /* 0x000e620000000800 */
[----:B------:R-:W-:Y:S01]  /*4860*/  FSEL R180, R20, RZ, !P1 ;  /* 0x000000ff14b47208 */ /* 0x000fe20004800000 */
[----:B------:R-:W-:Y:S01]  /*4870*/  FFMA.FTZ R167, R170, R167, R155 ;  /* 0x000000a7aaa77223 */ /* 0x000fe2000001009b */
[----:B---3--:R-:W-:Y:S01]  /*4880*/  FSEL R169, R159, 1, !P1 ;  /* 0x3f8000009fa97808 */ /* 0x008fe20004800000 */
[----:B------:R-:W-:Y:S01]  /*4890*/  FMUL.FTZ R174, R123, R174 ;  /* 0x000000ae7bae7220 */ /* 0x000fe20000410000 */
[----:B------:R-:W-:Y:S01]  /*48a0*/  ISETP.GE.U32.AND P5, PT, R45, R71, PT ;  /* 0x000000472d00720c */ /* 0x000fe20003fa6070 */
[----:B------:R-:W-:Y:S01]  /*48b0*/  FMUL.FTZ R17, R162, R17 ;  /* 0x00000011a2117220 */ /* 0x000fe20000410000 */
[----:B--2---:R-:W-:Y:S01]  /*48c0*/  FSEL R157, R19, 1, !P6 ;  /* 0x3f800000139d7808 */ /* 0x004fe20007000000 */
[----:B------:R-:W2:Y:S01]  /*48d0*/  MUFU.EX2 R165, R165 ;  /* 0x000000a500a57308 */ /* 0x000ea20000000800 */
[----:B------:R-:W-:Y:S01]  /*48e0*/  FSEL R182, R172, RZ, !P6 ;  /* 0x000000ffacb67208 */ /* 0x000fe20007000000 */
[----:B------:R-:W-:Y:S01]  /*48f0*/  FFMA.FTZ R18, R169, R167, R180 ;  /* 0x000000a7a9127223 */ /* 0x000fe200000100b4 */
[----:B0-----:R-:W-:Y:S01]  /*4900*/  FMUL.FTZ R16, R125, R16 ;  /* 0x000000107d107220 */ /* 0x001fe20000410000 */
[----:B------:R-:W-:Y:S01]  /*4910*/  ISETP.GE.U32.AND P4, PT, R46, R71, PT ;  /* 0x000000472e00720c */ /* 0x000fe20003f86070 */
[----:B------:R-:W-:Y:S01]  /*4920*/  FMUL.FTZ R17, R164, R17 ;  /* 0x00000011a4117220 */ /* 0x000fe20000410000 */
[----:B----4-:R-:W-:Y:S01]  /*4930*/  FSEL R159, R21, 1, !P5 ;  /* 0x3f800000159f7808 */ /* 0x010fe20006800000 */
[----:B------:R-:W-:Y:S01]  /*4940*/  FFMA.FTZ R18, R157, R18, R182 ;  /* 0x000000129d127223 */ /* 0x000fe200000100b6 */
[----:B------:R-:W-:Y:S01]  /*4950*/  FSEL R184, R174, RZ, !P5 ;  /* 0x000000ffaeb87208 */ /* 0x000fe20006800000 */
[----:B------:R-:W-:Y:S01]  /*4960*/  FMUL.FTZ R176, R127, R176 ;  /* 0x000000b07fb07220 */ /* 0x000fe20000410000 */
[----:B------:R-:W-:Y:S01]  /*4970*/  ISETP.GE.U32.AND P3, PT, R47, R71, PT ;  /* 0x000000472f00720c */ /* 0x000fe20003f66070 */
[----:B------:R-:W-:Y:S01]  /*4980*/  FMUL.FTZ R17, R166, R17 ;  /* 0x00000011a6117220 */ /* 0x000fe20000410000 */
[----:B-1----:R-:W-:Y:S01]  /*4990*/  FSEL R161, R161, 1, !P4 ;  /* 0x3f800000a1a17808 */ /* 0x002fe20006000000 */
[----:B------:R-:W-:Y:S01]  /*49a0*/  FFMA.FTZ R18, R159, R18, R184 ;  /* 0x000000129f127223 */ /* 0x000fe200000100b8 */
[----:B------:R-:W-:Y:S01]  /*49b0*/  FSEL R186, R16, RZ, !P4 ;  /* 0x000000ff10ba7208 */ /* 0x000fe20006000000 */
[----:B------:R-:W-:Y:S01]  /*49c0*/  FMUL.FTZ R178, R129, R178 ;  /* 0x000000b281b27220 */ /* 0x000fe20000410000 */
[----:B------:R-:W-:Y:S01]  /*49d0*/  ISETP.GE.U32.AND P2, PT, R48, R71, PT ;  /* 0x000000473000720c */ /* 0x000fe20003f46070 */
[----:B------:R-:W-:Y:S01]  /*49e0*/  FMUL.FTZ R17, R168, R17 ;  /* 0x00000011a8117220 */ /* 0x000fe20000410000 */
[----:B------:R-:W-:Y:S01]  /*49f0*/  FSEL R188, R163, 1, !P3 ;  /* 0x3f800000a3bc7808 */ /* 0x000fe20005800000 */
[----:B------:R-:W-:Y:S01]  /*4a00*/  FFMA.FTZ R18, R161, R18, R186 ;  /* 0x00000012a1127223 */ /* 0x000fe200000100ba */
[----:B------:R-:W-:Y:S01]  /*4a10*/  FSEL R167, R176, RZ, !P3 ;  /* 0x000000ffb0a77208 */ /* 0x000fe20005800000 */
[----:B------:R-:W-:Y:S01]  /*4a20*/  FMUL.FTZ R17, R170, R17 ;  /* 0x00000011aa117220 */ /* 0x000fe20000410000 */
[----:B--2---:R-:W-:-:S02]  /*4a30*/  FSEL R190, R165, 1, !P2 ;  /* 0x3f800000a5be7808 */ /* 0x004fc40005000000 */
[----:B------:R-:W-:Y:S01]  /*4a40*/  FSEL R171, R178, RZ, !P2 ;  /* 0x000000ffb2ab7208 */ /* 0x000fe20005000000 */
[----:B------:R-:W-:Y:S01]  /*4a50*/  FFMA.FTZ R18, R188, R18, R167 ;  /* 0x00000012bc127223 */ /* 0x000fe200000100a7 */
[----:B------:R-:W-:-:S03]  /*4a60*/  FMUL.FTZ R16, R169, R17 ;  /* 0x00000011a9107220 */ /* 0x000fc60000410000 */
[----:B------:R-:W-:Y:S01]  /*4a70*/  FFMA.FTZ R18, R190, R18, R171 ;  /* 0x00000012be127223 */ /* 0x000fe200000100ab */
[----:B------:R-:W-:-:S04]  /*4a80*/  FMUL.FTZ R16, R157, R16 ;  /* 0x000000109d107220 */ /* 0x000fc80000410000 */
        /* <DEDUP_REMOVED lines=24> */
[----:B------:R-:W-:Y:S01]  /*4c10*/  ISETP.GE.AND P2, PT, R72, 0x8, PT ;  /* 0x000000084800780c */ /* 0x000fe20003f46270 */
[----:B------:R-:W2:Y:S01]  /*4c20*/  S2UR UR8, SR_CgaCtaId ;  /* 0x00000000000879c3 */ /* 0x000ea20000008800 */
[----:B------:R-:W-:Y:S01]  /*4c30*/  ISETP.NE.AND P1, PT, R29, RZ, PT ;  /* 0x000000ff1d00720c */ /* 0x000fe20003f25270 */
[----:B------:R-:W-:-:S03]  /*4c40*/  HFMA2 R16, -RZ, RZ, 1.875, 0 ;  /* 0x3f800000ff107431 */ /* 0x000fc600000001ff */
[----:B------:R-:W-:Y:S01]  /*4c50*/  ISETP.NE.OR P1, PT, R23, RZ, !P1 ;  /* 0x000000ff1700720c */ /* 0x000fe20004f25670 */
[----:B0-----:R-:W-:-:S06]  /*4c60*/  FFMA.FTZ R19, R163, R19, R20 ;  /* 0x00000013a3137223 */ /* 0x001fcc0000010014 */
[----:B-1----:R-:W-:Y:S01]  /*4c70*/  @P2 FMUL.FTZ R163, R163, R172 ;  /* 0x000000aca3a32220 */ /* 0x002fe20000410000 */
[----:B------:R-:W-:-:S04]  /*4c80*/  FSEL R172, R20, R19, !P2 ;  /* 0x0000001314ac7208 */ /* 0x000fc80005000000 */
[----:B------:R-:W0:Y:S04]  /*4c90*/  SHFL.UP PT, R20, R163, 0x10, RZ ;  /* 0x06000000a3147989 */ /* 0x000e2800000e00ff */
[----:B------:R-:W1:Y:S01]  /*4ca0*/  SHFL.UP PT, R21, R172, 0x10, RZ ;  /* 0x06000000ac157989 */ /* 0x000e6200000e00ff */
[----:B------:R-:W-:Y:S01]  /*4cb0*/  IMAD.MOV.U32 R17, RZ, RZ, RZ ;  /* 0x000000ffff117224 */ /* 0x000fe200078e00ff */
[----:B------:R-:W-:-:S05]  /*4cc0*/  UMOV UR4, 0x400 ;  /* 0x0000040000047882 */ /* 0x000fca0000000000 */
[----:B------:R-:W3:Y:S01]  /*4cd0*/  @!P1 LDS.64 R16, [UR5] ;  /* 0x00000005ff109984 */ /* 0x000ee20008000a00 */
[----:B------:R-:W-:Y:S01]  /*4ce0*/  ISETP.NE.AND P1, PT, R72, 0x1f, PT ;  /* 0x0000001f4800780c */ /* 0x000fe20003f25270 */
[----:B--2---:R-:W-:Y:S01]  /*4cf0*/  ULEA UR4, UR8, UR4, 0x18 ;  /* 0x0000000408047291 */ /* 0x004fe2000f8ec0ff */
[C---:B0-----:R-:W-:Y:S01]  /*4d00*/  FMUL.FTZ R20, R163.reuse, R20 ;  /* 0x00000014a3147220 */ /* 0x041fe20000410000 */
[----:B-1----:R-:W-:-:S10]  /*4d10*/  FFMA.FTZ R21, R163, R21, R172 ;  /* 0x00000015a3157223 */ /* 0x002fd400000100ac */
        /* <DEDUP_REMOVED lines=29> */
[----:B------:R-:W-:Y:S01]  /*4ef0*/  IADD3.X R152, PT, PT, R15, R7, RZ, P2, !PT ;  /* 0x000000070f987210 */ /* 0x000fe200017fe4ff */
[----:B------:R-:W-:Y:S02]  /*4f00*/  FFMA.FTZ R19, R18, R17, R19 ;  /* 0x0000001112137223 */ /* 0x000fe40000010013 */
        /* <DEDUP_REMOVED lines=10> */
.L_x_3946:
[----:B------:R-:W-:Y:S05]  /*4fb0*/  BSYNC.RECONVERGENT B0 ;  /* 0x0000000000007941 */ /* 0x000fea0003800200 */
.L_x_3945:
[----:B------:R-:W-:Y:S01]  /*4fc0*/  FFMA.FTZ R157, R157, R169, R182 ;  /* 0x000000a99d9d7223 */ /* 0x000fe200000100b6 */
[----:B------:R-:W-:Y:S01]  /*4fd0*/  UIADD3 UR6, UPT, UPT, UR6, 0x1, URZ ;  /* 0x0000000106067890 */ /* 0x000fe2000fffe0ff */
[----:B------:R-:W-:Y:S01]  /*4fe0*/  LEA R133, P1, R10, R133, 0x2 ;  /* 0x000000850a857211 */ /* 0x000fe200078210ff */
[----:B-----5:R-:W-:Y:S01]  /*4ff0*/  FFMA.FTZ R116, R135, R137, R116 ;  /* 0x0000008987747223 */ /* 0x020fe20000010074 */
[----:B------:R-:W-:Y:S01]  /*5000*/  FFMA.FTZ R159, R159, R157, R184 ;  /* 0x0000009d9f9f7223 */ /* 0x000fe200000100b8 */
[----:B------:R-:W-:Y:S01]  /*5010*/  UISETP.NE.AND UP0, UPT, UR6, URZ, UPT ;  /* 0x000000ff0600728c */ /* 0x000fe2000bf05270 */
[----:B------:R-:W-:Y:S01]  /*5020*/  LEA R131, P2, R8, R131, 0x2 ;  /* 0x0000008308837211 */ /* 0x000fe200078410ff */
[----:B------:R-:W-:Y:S01]  /*5030*/  FFMA.FTZ R118, R135, R139, R118 ;  /* 0x0000008b87767223 */ /* 0x000fe20000010076 */
        /* <DEDUP_REMOVED lines=20> */
[----:B------:R-:W-:Y:S01]  /*5180*/  IADD3 R115, PT, PT, R115, 0x1, RZ ;  /* 0x0000000173737810 */ /* 0x000fe20007ffe0ff */
[----:B------:R-:W-:Y:S10]  /*5190*/  BRA.U UP0, `(.L_x_3947) ;  /* 0xffffffe900fc7547 */ /* 0x000ff4000b83ffff */
.L_x_3944:
        /* <DEDUP_REMOVED lines=88> */
.L_x_3949:
        /* <DEDUP_REMOVED lines=14> */
.L_x_5060:


//--------------------- .text._Z25selective_scan_fwd_kernelI32Selective_Scan_fwd_kernel_traitsILi32ELi16ELi1ELb0ELb1ELb0ELb1EffEEv13SSMParamsBase --------------------------
	.section	.text._Z25selective_scan_fwd_kernelI32Selective_Scan_fwd_kernel_traitsILi32ELi16ELi1ELb0ELb1ELb0ELb1EffEEv13SSMParamsBase,"ax",@progbits
	.align	128
        .global         _Z25selective_scan_fwd_kernelI32Selective_Scan_fwd_kernel_traitsILi32ELi16ELi1ELb0ELb1ELb0ELb1EffEEv13SSMParamsBase
        .type           _Z25selective_scan_fwd_kernelI32Selective_Scan_fwd_kernel_traitsILi32ELi16ELi1ELb0ELb1ELb0ELb1EffEEv13SSMParamsBase,@function
        .size           _Z25selective_scan_fwd_kernelI32Selective_Scan_fwd_kernel_traitsILi32ELi16ELi1ELb0ELb1ELb0ELb1EffEEv13SSMParamsBase,(.L_x_5061 - _Z25selective_scan_fwd_kernelI32Selective_Scan_fwd_kernel_traitsILi32ELi16ELi1ELb0ELb1ELb0ELb1EffEEv13SSMParamsBase)
        .other          _Z25selective_scan_fwd_kernelI32Selective_Scan_fwd_kernel_traitsILi32ELi16ELi1ELb0ELb1ELb0ELb1EffEEv13SSMParamsBase,@"STO_CUDA_ENTRY STV_DEFAULT"
_Z25selective_scan_fwd_kernelI32Selective_Scan_fwd_kernel_traitsILi32ELi16ELi1ELb0ELb1ELb0ELb1EffEEv13SSMParamsBase:
.text._Z25selective_scan_fwd_kernelI32Selective_Scan_fwd_kernel_traitsILi32ELi16ELi1ELb0ELb1ELb0ELb1EffEEv13SSMParamsBase:
        /* <DEDUP_REMOVED lines=133> */
.L_x_3986:
        /* <DEDUP_REMOVED lines=262> */
.L_x_3951:
[----:B------:R-:W-:Y:S05]  /*18b0*/  BSYNC.RECONVERGENT B0 ;  /* 0x0000000000007941 */ /* 0x000fea0003800200 */
.L_x_3950:
        /* <DEDUP_REMOVED lines=34> */
.L_x_3953:
[----:B------:R-:W-:Y:S05]  /*1ae0*/  BSYNC.RECONVERGENT B0 ;  /* 0x0000000000007941 */ /* 0x000fea0003800200 */
.L_x_3952:
        /* <DEDUP_REMOVED lines=36> */
.L_x_3955:
[----:B------:R-:W-:Y:S05]  /*1d30*/  BSYNC.RECONVERGENT B0 ;  /* 0x0000000000007941 */ /* 0x000fea0003800200 */
.L_x_3954:
        /* <DEDUP_REMOVED lines=34> */
.L_x_3957:
[----:B------:R-:W-:Y:S05]  /*1f60*/  BSYNC.RECONVERGENT B0 ;  /* 0x0000000000007941 */ /* 0x000fea0003800200 */
.L_x_3956:
        /* <DEDUP_REMOVED lines=36> */
.L_x_3959:
[----:B------:R-:W-:Y:S05]  /*21b0*/  BSYNC.RECONVERGENT B0 ;  /* 0x0000000000007941 */ /* 0x000fea0003800200 */
.L_x_3958:
        /* <DEDUP_REMOVED lines=34> */
.L_x_3961:
[----:B------:R-:W-:Y:S05]  /*23e0*/  BSYNC.RECONVERGENT B0 ;  /* 0x0000000000007941 */ /* 0x000fea0003800200 */
.L_x_3960:
        /* <DEDUP_REMOVED lines=36> */
.L_x_3963:
[----:B------:R-:W-:Y:S05]  /*2630*/  BSYNC.RECONVERGENT B0 ;  /* 0x0000000000007941 */ /* 0x000fea0003800200 */
.L_x_3962:
        /* <DEDUP_REMOVED lines=34> */
.L_x_3965:
[----:B------:R-:W-:Y:S05]  /*2860*/  BSYNC.RECONVERGENT B0 ;  /* 0x0000000000007941 */ /* 0x000fea0003800200 */
.L_x_3964:
        /* <DEDUP_REMOVED lines=36> */
.L_x_3967:
[----:B------:R-:W-:Y:S05]  /*2ab0*/  BSYNC.RECONVERGENT B0 ;  /* 0x0000000000007941 */ /* 0x000fea0003800200 */
.L_x_3966:
        /* <DEDUP_REMOVED lines=34> */
.L_x_3969:
[----:B------:R-:W-:Y:S05]  /*2ce0*/  BSYNC.RECONVERGENT B0 ;  /* 0x0000000000007941 */ /* 0x000fea0003800200 */
.L_x_3968:
        /* <DEDUP_REMOVED lines=39> */
.L_x_3971:
[----:B------:R-:W-:Y:S05]  /*2f60*/  BSYNC.RECONVERGENT B0 ;  /* 0x0000000000007941 */ /* 0x000fea0003800200 */
.L_x_3970:
        /* <DEDUP_REMOVED lines=32> */
.L_x_3973:
[----:B------:R-:W-:Y:S05]  /*3170*/  BSYNC.RECONVERGENT B0 ;  /* 0x0000000000007941 */ /* 0x000fea0003800200 */
.L_x_3972:
        /* <DEDUP_REMOVED lines=32> */
.L_x_3975:
[----:B------:R-:W-:Y:S05]  /*3380*/  BSYNC.RECONVERGENT B0 ;  /* 0x0000000000007941 */ /* 0x000fea0003800200 */
.L_x_3974:
        /* <DEDUP_REMOVED lines=32> */
.L_x_3977:
[----:B------:R-:W-:Y:S05]  /*3590*/  BSYNC.RECONVERGENT B0 ;  /* 0x0000000000007941 */ /* 0x000fea0003800200 */
.L_x_3976:
        /* <DEDUP_REMOVED lines=32> */
.L_x_3979:
[----:B------:R-:W-:Y:S05]  /*37a0*/  BSYNC.RECONVERGENT B0 ;  /* 0x0000000000007941 */ /* 0x000fea0003800200 */
.L_x_3978:
        /* <DEDUP_REMOVED lines=32> */
.L_x_3981:
[----:B------:R-:W-:Y:S05]  /*39b0*/  BSYNC.RECONVERGENT B0 ;  /* 0x0000000000007941 */ /* 0x000fea0003800200 */
.L_x_3980:
        /* <DEDUP_REMOVED lines=26> */
[----:B------:R-:W-:Y:S01]  /*3b60*/  FMUL.FTZ R119, R19, R102 ;  /* 0x0000006613777220 */ /* 0x000fe20000410000 */
[----:B------:R-:W-:Y:S01]  /*3b70*/  IMAD R144, R29, R12, RZ ;  /* 0x0000000c1d907224 */ /* 0x000fe200078e02ff */
[----:B------:R-:W-:Y:S01]  /*3b80*/  IADD3 R19, P0, PT, R66, R65, RZ ;  /* 0x0000004142137210 */ /* 0x000fe20007f1e0ff */
[----:B------:R-:W-:Y:S01]  /*3b90*/  FMUL.FTZ R105, R105, R92 ;  /* 0x0000005c69697220 */ /* 0x000fe20000410000 */
[----:B------:R-:W-:Y:S01]  /*3ba0*/  VIMNMX R12, PT, PT, R12, 0x1, !PT ;  /* 0x000000010c0c7848 */ /* 0x000fe20007fe0100 */
        /* <DEDUP_REMOVED lines=22> */
.L_x_3985:
        /* <DEDUP_REMOVED lines=8> */
[-C--:B------:R-:W-:Y:S02]  /*3d90*/  ISETP.GE.AND P0, PT, R53, R69.reuse, PT ;  /* 0x000000453500720c */ /* 0x080fe40003f06270 */
[-C--:B------:R-:W-:Y:S02]  /*3da0*/  ISETP.GE.AND P6, PT, R54, R69.reuse, PT ;  /* 0x000000453600720c */ /* 0x080fe40003fc6270 */
[----:B------:R-:W-:Y:S02]  /*3db0*/  ISETP.GE.AND P5, PT, R55, R69, PT ;  /* 0x000000453700720c */ /* 0x000fe40003fa6270 */
[----:B0-----:R-:W-:Y:S01]  /*3dc0*/  MOV R12, R19 ;  /* 0x00000013000c7202 */ /* 0x001fe20000000f00 */
[----:B------:R-:W-:Y:S01]  /*3dd0*/  IMAD.MOV.U32 R13, RZ, RZ, R150 ;  /* 0x000000ffff0d7224 */ /* 0x000fe200078e0096 */
[----:B------:R-:W-:Y:S01]  /*3de0*/  CS2R R18, SRZ ;  /* 0x0000000000127805 */ /* 0x000fe2000001ff00 */
[----:B------:R-:W-:-:S03]  /*3df0*/  HFMA2 R135, -RZ, RZ, 0, 0 ;  /* 0x00000000ff877431 */ /* 0x000fc600000001ff */
[----:B------:R-:W4:Y:S01]  /*3e00*/  @!P4 LDG.E R17, desc[UR16][R12.64+-0x380] ;  /* 0xfffc80100c11c981 */ /* 0x000f22000c1e1900 */
[----:B------:R-:W-:-:S03]  /*3e10*/  ISETP.GE.AND P4, PT, R56, R69, PT ;  /* 0x000000453800720c */ /* 0x000fc60003f86270 */
[----:B------:R-:W3:Y:S01]  /*3e20*/  @!P3 LDG.E R14, desc[UR16][R12.64+-0x300] ;  /* 0xfffd00100c0eb981 */ /* 0x000ee2000c1e1900 */
        /* <DEDUP_REMOVED lines=37> */
[----:B--2---:R-:W-:Y:S01]  /*4080*/  FMUL.FTZ R155, R155, 1.4426950216293334961 ;  /* 0x3fb8aa3b9b9b7820 */ /* 0x004fe20000410000 */
[----:B----4-:R-:W-:Y:S04]  /*4090*/  STS [R68], R15 ;  /* 0x0000000f44007388 */ /* 0x010fe80000000800 */
[----:B------:R-:W-:Y:S04]  /*40a0*/  STS [R70+0x80], R17 ;  /* 0x0000801146007388 */ /* 0x000fe80000000800 */
[----:B---3--:R0:W-:Y:S04]  /*40b0*/  STS [R71+0x100], R14 ;  /* 0x0001000e47007388 */ /* 0x0081e80000000800 */
        /* <DEDUP_REMOVED lines=12> */
[----:B------:R-:W-:Y:S01]  /*4180*/  STS [R86+0x780], R145 ;  /* 0x0007809156007388 */ /* 0x000fe20000000800 */
[----:B------:R-:W-:-:S03]  /*4190*/  NOP ;  /* 0x0000000000007918 */ /* 0x000fc60000000000 */
[----:B------:R-:W4:Y:S04]  /*41a0*/  LDS R16, [R87] ;  /* 0x0000000057107984 */ /* 0x000f280000000800 */
[----:B------:R-:W4:Y:S01]  /*41b0*/  LDS R18, [R87+0x4] ;  /* 0x0000040057127984 */ /* 0x000f220000000800 */
[C---:B0-----:R-:W-:Y:S01]  /*41c0*/  FMUL.FTZ R14, R155.reuse, R88 ;  /* 0x000000589b0e7220 */ /* 0x041fe20000410000 */
[----:B------:R-:W-:Y:S02]  /*41d0*/  FMUL.FTZ R15, R155, R89 ;  /* 0x000000599b0f7220 */ /* 0x000fe40000410000 */
[----:B------:R-:W0:Y:S01]  /*41e0*/  LDS R152, [R87+0x8] ;  /* 0x0000080057987984 */ /* 0x000e220000000800 */
[----:B------:R2:W-:Y:S03]  /*41f0*/  MUFU.EX2 R17, R14 ;  /* 0x0000000e00117308 */ /* 0x0005e60000000800 */
[----:B------:R-:W0:Y:S04]  /*4200*/  LDS R160, [R87+0x14] ;  /* 0x0000140057a07984 */ /* 0x000e280000000800 */
[----:B------:R-:W-:Y:S01]  /*4210*/  LDS R154, [R87+0xc] ;  /* 0x00000c00579a7984 */ /* 0x000fe20000000800 */
[----:B-1----:R1:W-:Y:S01]  /*4220*/  MUFU.EX2 R19, R15 ;  /* 0x0000000f00137308 */ /* 0x0023e20000000800 */
[----:B--2---:R-:W-:-:S02]  /*4230*/  MOV R14, R129 ;  /* 0x00000081000e7202 */ /* 0x004fc40000000f00 */
[----:B------:R-:W-:Y:S01]  /*4240*/  LDS R158, [R87+0x10] ;  /* 0x00001000579e7984 */ /* 0x000fe20000000800 */
[C---:B------:R-:W-:Y:S01]  /*4250*/  FMUL.FTZ R147, R155.reuse, R92 ;  /* 0x0000005c9b937220 */ /* 0x040fe20000410000 */
[C---:B------:R-:W-:Y:S02]  /*4260*/  FMUL.FTZ R149, R155.reuse, R93 ;  /* 0x0000005d9b957220 */ /* 0x040fe40000410000 */
[----:B------:R-:W-:Y:S01]  /*4270*/  LDS R162, [R87+0x18] ;  /* 0x0000180057a27984 */ /* 0x000fe20000000800 */
[----:B-1----:R-:W-:Y:S02]  /*4280*/  IMAD.MOV.U32 R15, RZ, RZ, R146 ;  /* 0x000000ffff0f7224 */ /* 0x002fe400078e0092 */
[C---:B------:R-:W-:Y:S01]  /*4290*/  FMUL.FTZ R137, R155.reuse, R90 ;  /* 0x0000005a9b897220 */ /* 0x040fe20000410000 */
[----:B------:R-:W-:Y:S04]  /*42a0*/  LDS R164, [R87+0x1c] ;  /* 0x00001c0057a47984 */ /* 0x000fe80000000800 */
[----:B------:R1:W5:Y:S01]  /*42b0*/  LDG.E R135, desc[UR16][R14.64] ;  /* 0x000000100e877981 */ /* 0x000362000c1e1900 */
[C---:B------:R-:W-:Y:S01]  /*42c0*/  FMUL.FTZ R151, R155.reuse, R94 ;  /* 0x0000005e9b977220 */ /* 0x040fe20000410000 */
[C---:B---3--:R-:W-:Y:S01]  /*42d0*/  FMUL.FTZ R141, R155.reuse, R95 ;  /* 0x0000005f9b8d7220 */ /* 0x048fe20000410000 */
[----:B------:R-:W-:Y:S01]  /*42e0*/  FMUL.FTZ R139, R155, R91 ;  /* 0x0000005b9b8b7220 */ /* 0x000fe20000410000 */
[----:B------:R-:W-:Y:S04]  /*42f0*/  LDS R172, [R87+0x2c] ;  /* 0x00002c0057ac7984 */ /* 0x000fe80000000800 */
[----:B------:R-:W-:Y:S04]  /*4300*/  LDS R174, [R87+0x30] ;  /* 0x0000300057ae7984 */ /* 0x000fe80000000800 */
[----:B-1----:R-:W1:Y:S01]  /*4310*/  LDS R14, [R87+0x20] ;  /* 0x00002000570e7984 */ /* 0x002e620000000800 */
[----:B----4-:R-:W-:Y:S01]  /*4320*/  FMUL.FTZ R16, R105, R16 ;  /* 0x0000001069107220 */ /* 0x010fe20000410000 */
[----:B------:R2:W-:Y:S01]  /*4330*/  MUFU.EX2 R153, R137 ;  /* 0x0000008900997308 */ /* 0x0005e20000000800 */
[----:B------:R-:W-:Y:S01]  /*4340*/  FMUL.FTZ R18, R107, R18 ;  /* 0x000000126b127220 */ /* 0x000fe20000410000 */
[----:B------:R-:W-:Y:S04]  /*4350*/  LDS R176, [R87+0x38] ;  /* 0x0000380057b07984 */ /* 0x000fe80000000800 */
[----:B------:R-:W-:Y:S02]  /*4360*/  LDS R178, [R87+0x3c] ;  /* 0x00003c0057b27984 */ /* 0x000fe40000000800 */
[----:B------:R-:W3:Y:S01]  /*4370*/  MUFU.EX2 R147, R147 ;  /* 0x0000009300937308 */ /* 0x000ee20000000800 */
[----:B--2---:R-:W-:-:S02]  /*4380*/  FSEL R137, R16, RZ, !P5 ;  /* 0x000000ff10897208 */ /* 0x004fc40006800000 */
[----:B------:R-:W2:Y:S05]  /*4390*/  LDS R16, [R87+0x24] ;  /* 0x0000240057107984 */ /* 0x000eaa0000000800 */
[----:B------:R-:W4:Y:S08]  /*43a0*/  MUFU.EX2 R149, R149 ;  /* 0x0000009500957308 */ /* 0x000f300000000800 */
[----:B------:R-:W4:Y:S08]  /*43b0*/  MUFU.EX2 R151, R151 ;  /* 0x0000009700977308 */ /* 0x000f300000000800 */
[----:B------:R0:W-:Y:S02]  /*43c0*/  MUFU.EX2 R159, R141 ;  /* 0x0000008d009f7308 */ /* 0x0001e40000000800 */
[----:B0-----:R-:W-:Y:S01]  /*43d0*/  FMUL.FTZ R141, R103, R152 ;  /* 0x00000098678d7220 */ /* 0x001fe20000410000 */
[----:B------:R-:W-:-:S02]  /*43e0*/  FSEL R152, R18, RZ, !P4 ;  /* 0x000000ff12987208 */ /* 0x000fc40006000000 */
[----:B------:R-:W0:Y:S03]  /*43f0*/  LDS R18, [R87+0x28] ;  /* 0x0000280057127984 */ /* 0x000e260000000800 */
[----:B------:R1:W2:Y:S01]  /*4400*/  MUFU.EX2 R157, R139 ;  /* 0x0000008b009d7308 */ /* 0x0002a20000000800 */
[----:B---3--:R-:W-:Y:S01]  /*4410*/  FSEL R150, R147, 1, !P5 ;  /* 0x3f80000093967808 */ /* 0x008fe20006800000 */
[----:B------:R-:W-:Y:S01]  /*4420*/  FMUL.FTZ R15, R155, R98 ;  /* 0x000000629b0f7220 */ /* 0x000fe20000410000 */
[----:B------:R-:W-:Y:S01]  /*4430*/  FMUL.FTZ R147, R113, R160 ;  /* 0x000000a071937220 */ /* 0x000fe20000410000 */
[----:B-1----:R-:W-:Y:S01]  /*4440*/  FMUL.FTZ R139, R155, R96 ;  /* 0x000000609b8b7220 */ /* 0x002fe20000410000 */
[----:B------:R-:W-:-:S03]  /*4450*/  FSEL R160, R153, 1, !P6 ;  /* 0x3f80000099a07808 */ /* 0x000fc60007000000 */
[----:B------:R4:W-:Y:S01]  /*4460*/  MUFU.EX2 R166, R139 ;  /* 0x0000008b00a67308 */ /* 0x0009e20000000800 */
[----:B------:R-:W-:Y:S01]  /*4470*/  FMUL.FTZ R153, R101, R14 ;  /* 0x0000000e65997220 */ /* 0x000fe20000410000 */
[----:B------:R-:W-:Y:S01]  /*4480*/  FMUL.FTZ R143, R109, R154 ;  /* 0x0000009a6d8f7220 */ /* 0x000fe20000410000 */
[----:B------:R-:W1:Y:S01]  /*4490*/  LDS R14, [R87+0x34] ;  /* 0x00003400570e7984 */ /* 0x000e620000000800 */
[----:B------:R-:W-:Y:S02]  /*44a0*/  FSEL R141, R141, RZ, !P3 ;  /* 0x000000ff8d8d7208 */ /* 0x000fe40005800000 */
[----:B----4-:R-:W-:Y:S02]  /*44b0*/  FSEL R139, R149, 1, !P4 ;  /* 0x3f800000958b7808 */ /* 0x010fe40006000000 */
[----:B------:R-:W-:Y:S01]  /*44c0*/  FSEL R154, R151, 1, !P3 ;  /* 0x3f800000979a7808 */ /* 0x000fe20005800000 */
[----:B------:R-:W3:Y:S02]  /*44d0*/  MUFU.EX2 R15, R15 ;  /* 0x0000000f000f7308 */ /* 0x000ee40000000800 */
[----:B------:R-:W-:Y:S01]  /*44e0*/  FFMA.FTZ R161, R137, R139, R152 ;  /* 0x0000008b89a17223 */ /* 0x000fe20000010098 */
[----:B------:R-:W-:Y:S01]  /*44f0*/  FMUL.FTZ R145, R111, R158 ;  /* 0x0000009e6f917220 */ /* 0x000fe20000410000 */
[----:B------:R-:W-:-:S02]  /*4500*/  FSEL R143, R143, RZ, !P2 ;  /* 0x000000ff8f8f7208 */ /* 0x000fc40005000000 */
[----:B------:R-:W-:Y:S01]  /*4510*/  FSEL R156, R17, 1, !P2 ;  /* 0x3f800000119c7808 */ /* 0x000fe20005000000 */
[----:B------:R-:W-:Y:S01]  /*4520*/  FFMA.FTZ R161, R154, R161, R141 ;  /* 0x000000a19aa17223 */ /* 0x000fe2000001008d */
[----:B------:R-:W-:Y:S01]  /*4530*/  FMUL.FTZ R149, R155, R100 ;  /* 0x000000649b957220 */ /* 0x000fe20000410000 */
[----:B------:R-:W-:Y:S02]  /*4540*/  FSEL R145, R145, RZ, !P0 ;  /* 0x000000ff91917208 */ /* 0x000fe40004000000 */
[----:B------:R-:W-:Y:S01]  /*4550*/  FSEL R158, R19, 1, !P0 ;  /* 0x3f800000139e7808 */ /* 0x000fe20004000000 */
[----:B------:R-:W-:Y:S01]  /*4560*/  FFMA.FTZ R161, R156, R161, R143 ;  /* 0x000000a19ca17223 */ /* 0x000fe2000001008f */
[----:B------:R4:W1:Y:S01]  /*4570*/  MUFU.EX2 R168, R149 ;  /* 0x0000009500a87308 */ /* 0x0008620000000800 */
[----:B------:R-:W-:Y:S01]  /*4580*/  ISETP.GE.U32.AND P5, PT, R37, R69, PT ;  /* 0x000000452500720c */ /* 0x000fe20003fa6070 */
[----:B------:R-:W-:Y:S01]  /*4590*/  FMUL.FTZ R17, R155, R102 ;  /* 0x000000669b117220 */ /* 0x000fe20000410000 */
[----:B------:R-:W-:Y:S01]  /*45a0*/  FSEL R147, R147, RZ, !P6 ;  /* 0x000000ff93937208 */ /* 0x000fe20007000000 */
[----:B------:R-:W-:Y:S01]  /*45b0*/  FFMA.FTZ R161, R158, R161, R145 ;  /* 0x000000a19ea17223 */ /* 0x000fe20000010091 */
[-C--:B------:R-:W-:Y:S01]  /*45c0*/  ISETP.GE.U32.AND P2, PT, R40, R69.reuse, PT ;  /* 0x000000452800720c */ /* 0x080fe20003f46070 */
[----:B----4-:R-:W-:Y:S01]  /*45d0*/  FMUL.FTZ R149, R115, R162 ;  /* 0x000000a273957220 */ /* 0x010fe20000410000 */
[----:B------:R-:W-:Y:S01]  /*45e0*/  FMUL.FTZ R151, R117, R164 ;  /* 0x000000a475977220 */ /* 0x000fe20000410000 */
[----:B------:R-:W-:Y:S01]  /*45f0*/  ISETP.GE.U32.AND P4, PT, R38, R69, PT ;  /* 0x000000452600720c */ /* 0x000fe20003f86070 */
[----:B------:R-:W-:Y:S01]  /*4600*/  FMUL.FTZ R19, R155, R104 ;  /* 0x000000689b137220 */ /* 0x000fe20000410000 */
[----:B--2---:R-:W-:Y:S01]  /*4610*/  FSEL R162, R157, 1, !P5 ;  /* 0x3f8000009da27808 */ /* 0x004fe20006800000 */
[----:B------:R-:W-:Y:S01]  /*4620*/  FFMA.FTZ R161, R160, R161, R147 ;  /* 0x000000a1a0a17223 */ /* 0x000fe20000010093 */
[----:B------:R-:W-:Y:S01]  /*4630*/  FSEL R149, R149, RZ, !P5 ;  /* 0x000000ff95957208 */ /* 0x000fe20006800000 */
[----:B------:R-:W2:Y:S01]  /*4640*/  MUFU.EX2 R17, R17 ;  /* 0x0000001100117308 */ /* 0x000ea20000000800 */
[----:B------:R-:W-:Y:S01]  /*4650*/  FMUL.FTZ R16, R99, R16 ;  /* 0x0000001063107220 */ /* 0x000fe20000410000 */
[----:B---3--:R-:W-:Y:S01]  /*4660*/  FSEL R170, R15, 1, !P2 ;  /* 0x3f8000000faa7808 */ /* 0x008fe20005000000 */
[----:B------:R-:W-:Y:S01]  /*4670*/  FMUL.FTZ R15, R150, R139 ;  /* 0x0000008b960f7220 */ /* 0x000fe20000410000 */
[----:B------:R-:W-:Y:S01]  /*4680*/  ISETP.GE.U32.AND P3, PT, R39, R69, PT ;  /* 0x000000452700720c */ /* 0x000fe20003f66070 */
[----:B------:R-:W-:Y:S01]  /*4690*/  FFMA.FTZ R161, R162, R161, R149 ;  /* 0x000000a1a2a17223 */ /* 0x000fe20000010095 */
[----:B------:R-:W-:-:S02]  /*46a0*/  FSEL R151, R151, RZ, !P4 ;  /* 0x000000ff97977208 */ /* 0x000fc40006000000 */
[----:B------:R-:W-:Y:S01]  /*46b0*/  FSEL R164, R159, 1, !P4 ;  /* 0x3f8000009fa47808 */ /* 0x000fe20006000000 */
[----:B------:R-:W3:Y:S01]  /*46c0*/  MUFU.EX2 R19, R19 ;  /* 0x0000001300137308 */ /* 0x000ee20000000800 */
[C---:B------:R-:W-:Y:S01]  /*46d0*/  FMUL.FTZ R157, R155.reuse, R106 ;  /* 0x0000006a9b9d7220 */ /* 0x040fe20000410000 */
[C---:B------:R-:W-:Y:S01]  /*46e0*/  FMUL.FTZ R159, R155.reuse, R108 ;  /* 0x0000006c9b9f7220 */ /* 0x040fe20000410000 */
[----:B------:R-:W-:Y:S01]  /*46f0*/  FMUL.FTZ R167, R155, R110 ;  /* 0x0000006e9ba77220 */ /* 0x000fe20000410000 */
[----:B------:R-:W-:Y:S01]  /*4700*/  FSEL R153, R153, RZ, !P3 ;  /* 0x000000ff99997208 */ /* 0x000fe20005800000 */
[----:B------:R-:W-:Y:S01]  /*4710*/  FMUL.FTZ R15, R154, R15 ;  /* 0x0000000f9a0f7220 */ /* 0x000fe20000410000 */
[----:B------:R-:W-:Y:S02]  /*4720*/  FSEL R166, R166, 1, !P3 ;  /* 0x3f800000a6a67808 */ /* 0x000fe40005800000 */
[----:B------:R-:W-:Y:S01]  /*4730*/  FSEL R155, R16, RZ, !P2 ;  /* 0x000000ff109b7208 */ /* 0x000fe20005000000 */
[----:B------:R-:W-:Y:S01]  /*4740*/  FFMA.FTZ R16, R164, R161, R151 ;  /* 0x000000a1a4107223 */ /* 0x000fe20000010097 */
[----:B------:R4:W3:Y:S01]  /*4750*/  MUFU.EX2 R163, R157 ;  /* 0x0000009d00a37308 */ /* 0x0008e20000000800 */
[----:B0-----:R-:W-:Y:S01]  /*4760*/  FMUL.FTZ R18, R97, R18 ;  /* 0x0000001261127220 */ /* 0x001fe20000410000 */
[----:B------:R-:W-:Y:S01]  /*4770*/  ISETP.GE.U32.AND P0, PT, R41, R69, PT ;  /* 0x000000452900720c */ /* 0x000fe20003f06070 */
[----:B------:R-:W-:Y:S01]  /*4780*/  FMUL.FTZ R15, R156, R15 ;  /* 0x0000000f9c0f7220 */ /* 0x000fe20000410000 */
[----:B------:R-:W-:Y:S01]  /*4790*/  FFMA.FTZ R16, R166, R16, R153 ;  /* 0x00000010a6107223 */ /* 0x000fe20000010099 */
[----:B------:R-:W-:Y:S01]  /*47a0*/  FMUL.FTZ R172, R119, R172 ;  /* 0x000000ac77ac7220 */ /* 0x000fe20000410000 */
[----:B------:R-:W-:Y:S01]  /*47b0*/  ISETP.GE.U32.AND P6, PT, R42, R69, PT ;  /* 0x000000452a00720c */ /* 0x000fe20003fc6070 */
[----:B------:R-:W-:Y:S01]  /*47c0*/  FMUL.FTZ R15, R158, R15 ;  /* 0x0000000f9e0f7220 */ /* 0x000fe20000410000 */
[----:B------:R2:W0:Y:S01]  /*47d0*/  MUFU.EX2 R165, R159 ;  /* 0x0000009f00a57308 */ /* 0x0004220000000800 */
[----:B----4-:R-:W-:Y:S01]  /*47e0*/  FSEL R157, R18, RZ, !P0 ;  /* 0x000000ff129d7208 */ /* 0x010fe20004000000 */
[----:B------:R-:W-:Y:S01]  /*47f0*/  FFMA.FTZ R16, R170, R16, R155 ;  /* 0x00000010aa107223 */ /* 0x000fe2000001009b */
[----:B-1----:R-:W-:Y:S01]  /*4800*/  FSEL R168, R168, 1, !P0 ;  /* 0x3f800000a8a87808 */ /* 0x002fe20004000000 */
[----:B------:R-:W-:Y:S01]  /*4810*/  FMUL.FTZ R174, R121, R174 ;  /* 0x000000ae79ae7220 */ /* 0x000fe20000410000 */
[----:B------:R-:W-:Y:S01]  /*4820*/  ISETP.GE.U32.AND P5, PT, R43, R69, PT ;  /* 0x000000452b00720c */ /* 0x000fe20003fa6070 */
[----:B------:R-:W-:Y:S01]  /*4830*/  FMUL.FTZ R15, R160, R15 ;  /* 0x0000000fa00f7220 */ /* 0x000fe20000410000 */
[----:B------:R-:W-:Y:S01]  /*4840*/  FSEL R180, R172, RZ, !P6 ;  /* 0x000000ffacb47208 */ /* 0x000fe20007000000 */
[----:B------:R-:W1:Y:S01]  /*4850*/  MUFU.EX2 R167, R167 ;  /* 0x000000a700a77308 */ /* 0x000e620000000800 */
[----:B--2---:R-:W-:Y:S01]  /*4860*/  FSEL R159, R17, 1, !P6 ;  /* 0x3f800000119f7808 */ /* 0x004fe20007000000 */
[----:B------:R-:W-:Y:S01]  /*4870*/  FFMA.FTZ R16, R168, R16, R157 ;  /* 0x00000010a8107223 */ /* 0x000fe2000001009d */
[----:B------:R-:W-:Y:S01]  /*4880*/  FMUL.FTZ R14, R123, R14 ;  /* 0x0000000e7b0e7220 */ /* 0x000fe20000410000 */
[----:B------:R-:W-:Y:S01]  /*4890*/  ISETP.GE.U32.AND P4, PT, R44, R69, PT ;  /* 0x000000452c00720c */ /* 0x000fe20003f86070 */
[----:B------:R-:W-:Y:S01]  /*48a0*/  FMUL.FTZ R15, R162, R15 ;  /* 0x0000000fa20f7220 */ /* 0x000fe20000410000 */
[----:B---3--:R-:W-:Y:S01]  /*48b0*/  FSEL R161, R19, 1, !P5 ;  /* 0x3f80000013a17808 */ /* 0x008fe20006800000 */
        /* <DEDUP_REMOVED lines=9> */
[----:B------:R-:W-:Y:S01]  /*4950*/  ISETP.GE.U32.AND P2, PT, R47, R69, PT ;  /* 0x000000452f00720c */ /* 0x000fe20003f46070 */
[----:B------:R-:W-:Y:S01]  /*4960*/  FMUL.FTZ R15, R166, R15 ;  /* 0x0000000fa60f7220 */ /* 0x000fe20000410000 */
[----:B0-----:R-:W-:Y:S01]  /*4970*/  FSEL R186, R165, 1, !P3 ;  /* 0x3f800000a5ba7808 */ /* 0x001fe20005800000 */
[----:B------:R-:W-:Y:S01]  /*4980*/  FFMA.FTZ R16, R163, R16, R184 ;  /* 0x00000010a3107223 */ /* 0x000fe200000100b8 */
[----:B------:R-:W-:Y:S01]  /*4990*/  FSEL R169, R176, RZ, !P3 ;  /* 0x000000ffb0a97208 */ /* 0x000fe20005800000 */
[----:B------:R-:W-:Y:S01]  /*49a0*/  FMUL.FTZ R15, R170, R15 ;  /* 0x0000000faa0f7220 */ /* 0x000fe20000410000 */
[----:B-1----:R-:W-:-:S02]  /*49b0*/  FSEL R188, R167, 1, !P2 ;  /* 0x3f800000a7bc7808 */ /* 0x002fc40005000000 */
        /* <DEDUP_REMOVED lines=39> */
[----:B------:R-:W-:Y:S01]  /*4c30*/  MOV R15, RZ ;  /* 0x000000ff000f7202 */ /* 0x000fe20000000f00 */
        /* <DEDUP_REMOVED lines=46> */
.L_x_3984:
[----:B------:R-:W-:Y:S05]  /*4f20*/  BSYNC.RECONVERGENT B0 ;  /* 0x0000000000007941 */ /* 0x000fea0003800200 */
.L_x_3983:
[----:B------:R-:W-:Y:S01]  /*4f30*/  FFMA.FTZ R157, R168, R155, R157 ;  /* 0x0000009ba89d7223 */ /* 0x000fe2000001009d */
[----:B------:R-:W-:Y:S01]  /*4f40*/  IADD3 R133, PT, PT, R133, 0x1, RZ ;  /* 0x0000000185857810 */ /* 0x000fe20007ffe0ff */
[----:B------:R-:W-:Y:S01]  /*4f50*/  UIADD3 UR5, UPT, UPT, UR5, 0x8, URZ ;  /* 0x0000000805057890 */ /* 0x000fe2000fffe0ff */
[----:B------:R-:W-:Y:S01]  /*4f60*/  LEA R129, P3, R6, R129, 0x2 ;  /* 0x0000008106817211 */ /* 0x000fe200078610ff */
[----:B------:R-:W-:Y:S01]  /*4f70*/  FFMA.FTZ R159, R159, R157, R180 ;  /* 0x0000009d9f9f7223 */ /* 0x000fe200000100b4 */
[----:B------:R-:W-:Y:S01]  /*4f80*/  ISETP.NE.AND P0, PT, R133, RZ, PT ;  /* 0x000000ff8500720c */ /* 0x000fe20003f05270 */
[----:B-----5:R-:W-:Y:S01]  /*4f90*/  FFMA.FTZ R112, R135, R137, R112 ;  /* 0x0000008987707223 */ /* 0x020fe20000010070 */
[----:B------:R-:W-:Y:S01]  /*4fa0*/  LEA R131, P2, R4, R131, 0x2 ;  /* 0x0000008304837211 */ /* 0x000fe200078410ff */
        /* <DEDUP_REMOVED lines=21> */
[----:B------:R-:W-:Y:S01]  /*5100*/  IADD3 R144, PT, PT, R144, 0x1, RZ ;  /* 0x0000000190907810 */ /* 0x000fe20007ffe0ff */
[----:B------:R-:W-:Y:S06]  /*5110*/  @P0 BRA `(.L_x_3985) ;  /* 0xffffffe800fc0947 */ /* 0x000fec000383ffff */
.L_x_3982:
        /* <DEDUP_REMOVED lines=355> */
.L_x_3987:
        /* <DEDUP_REMOVED lines=11> */
.L_x_5061:


//--------------------- .text._Z25selective_scan_fwd_kernelI32Selective_Scan_fwd_kernel_traitsILi32ELi16ELi1ELb0ELb1ELb1ELb0EffEEv13SSMParamsBase --------------------------
	.section	.text._Z25selective_scan_fwd_kernelI32Selective_Scan_fwd_kernel_traitsILi32ELi16ELi1ELb0ELb1ELb1ELb0EffEEv13SSMParamsBase,"ax",@progbits
	.align	128
        .global         _Z25selective_scan_fwd_kernelI32Selective_Scan_fwd_kernel_traitsILi32ELi16ELi1ELb0ELb1ELb1ELb0EffEEv13SSMParamsBase
        .type           _Z25selective_scan_fwd_kernelI32Selective_Scan_fwd_kernel_traitsILi32ELi16ELi1ELb0ELb1ELb1ELb0EffEEv13SSMParamsBase,@function
        .size           _Z25selective_scan_fwd_kernelI32Selective_Scan_fwd_kernel_traitsILi32ELi16ELi1ELb0ELb1ELb1ELb0EffEEv13SSMParamsBase,(.L_x_5062 - _Z25selective_scan_fwd_kernelI32Selective_Scan_fwd_kernel_traitsILi32ELi16ELi1ELb0ELb1ELb1ELb0EffEEv13SSMParamsBase)
        .other          _Z25selective_scan_fwd_kernelI32Selective_Scan_fwd_kernel_traitsILi32ELi16ELi1ELb0ELb1ELb1ELb0EffEEv13SSMParamsBase,@"STO_CUDA_ENTRY STV_DEFAULT"
_Z25selective_scan_fwd_kernelI32Selective_Scan_fwd_kernel_traitsILi32ELi16ELi1ELb0ELb1ELb1ELb0EffEEv13SSMParamsBase:
.text._Z25selective_scan_fwd_kernelI32Selective_Scan_fwd_kernel_traitsILi32ELi16ELi1ELb0ELb1ELb1ELb0EffEEv13SSMParamsBase:
[----:B------:R-:W-:Y:S08]  /*0000*/  LDC R1, c[0x0][0x37c] ;  /* 0x0000df00ff017b82 */ /* 0x000ff00000000800 */
[----:B------:R-:W0:Y:S01]  /*0010*/  LDC R10, c[0x0][0x398] ;  /* 0x0000e600ff0a7b82 */ /* 0x000e220000000800 */
[----:B------:R-:W1:Y:S01]  /*0020*/  S2R R17, SR_CTAID.Y ;  /* 0x0000000000117919 */ /* 0x000e620000002600 */
[----:B------:R-:W2:Y:S01]  /*0030*/  LDCU.64 UR18, c[0x0][0x358] ;  /* 0x00006b00ff1277ac */ /* 0x000ea20008000a00 */
[----:B------:R-:W-:-:S02]  /*0040*/  HFMA2 R24, -RZ, RZ, 0, 0 ;  /* 0x00000000ff187431 */ /* 0x000fc400000001ff */
[----:B------:R-:W-:Y:S01]  /*0050*/  IMAD.MOV.U32 R0, RZ, RZ, RZ ;  /* 0x000000ffff007224 */ /* 0x000fe200078e00ff */
[----:B------:R-:W3:Y:S02]  /*0060*/  LDCU.128 UR8, c[0x0][0x3f0] ;  /* 0x00007e00ff0877ac */ /* 0x000ee40008000c00 */
        /* <DEDUP_REMOVED lines=23> */
[----:B---3--:R-:W-:Y:S01]  /*01e0*/  MOV R6, RZ ;  /* 0x000000ff00067202 */ /* 0x008fe20000000f00 */
[----:B----4-:R-:W-:-:S04]  /*01f0*/  IMAD.MOV R12, RZ, RZ, -R7 ;  /* 0x000000ffff0c7224 */ /* 0x010fc800078e0a07 */
[----:B------:R-:W-:Y:S01]  /*0200*/  IMAD R3, R12, R9, RZ ;  /* 0x000000090c037224 */ /* 0x000fe200078e02ff */
[----:B------:R-:W-:-:S03]  /*0210*/  IABS R2, R17 ;  /* 0x0000001100027213 */ /* 0x000fc60000000000 */
[----:B------:R-:W-:-:S06]  /*0220*/  IMAD.HI.U32 R7, R7, R3, R6 ;  /* 0x0000000307077227 */ /* 0x000fcc00078e0006 */
[----:B------:R-:W-:-:S04]  /*0230*/  IMAD.HI.U32 R7, R7, R2, RZ ;  /* 0x0000000207077227 */ /* 0x000fc800078e00ff */
[----:B------:R-:W-:-:S04]  /*0240*/  IMAD.MOV R3, RZ, RZ, -R7 ;  /* 0x000000ffff037224 */ /* 0x000fc800078e0a07 */
[----:B------:R-:W-:-:S05]  /*0250*/  IMAD R2, R9, R3, R2 ;  /* 0x0000000309027224 */ /* 0x000fca00078e0202 */
[----:B------:R-:W-:-:S13]  /*0260*/  ISETP.GT.U32.AND P1, PT, R9, R2, PT ;  /* 0x000000020900720c */ /* 0x000fda0003f24070 */
[----:B------:R-:W-:-:S04]  /*0270*/  @!P1 IADD3 R2, PT, PT, R2, -R9, RZ ;  /* 0x8000000902029210 */ /* 0x000fc80007ffe0ff */
[----:B------:R-:W-:Y:S02]  /*0280*/  ISETP.GE.U32.AND P0, PT, R2, R9, PT ;  /* 0x000000090200720c */ /* 0x000fe40003f06070 */
[----:B------:R-:W-:Y:S01]  /*0290*/  LOP3.LUT R2, R17, R10, RZ, 0x3c, !PT ;  /* 0x0000000a11027212 */ /* 0x000fe200078e3cff */
[----:B------:R-:W-:Y:S01]  /*02a0*/  @!P1 VIADD R7, R7, 0x1 ;  /* 0x0000000107079836 */ /* 0x000fe20000000000 */
[----:B------:R-:W-:Y:S01]  /*02b0*/  ISETP.NE.AND P1, PT, R10, RZ, PT ;  /* 0x000000ff0a00720c */ /* 0x000fe20003f25270 */
[----:B------:R-:W3:Y:S01]  /*02c0*/  LDC.64 R8, c[0x0][0x460] ;  /* 0x00011800ff087b82 */ /* 0x000ee20000000a00 */
[----:B------:R-:W-:-:S07]  /*02d0*/  ISETP.GE.AND P2, PT, R2, RZ, PT ;  /* 0x000000ff0200720c */ /* 0x000fce0003f46270 */
[----:B------:R-:W-:-:S05]  /*02e0*/  @P0 IADD3 R7, PT, PT, R7, 0x1, RZ ;  /* 0x0000000107070810 */ /* 0x000fca0007ffe0ff */
[----:B------:R-:W-:-:S04]  /*02f0*/  IMAD.MOV.U32 R14, RZ, RZ, R7 ;  /* 0x000000ffff0e7224 */ /* 0x000fc800078e0007 */
[----:B------:R-:W-:Y:S01]  /*0300*/  @!P2 IMAD.MOV R14, RZ, RZ, -R14 ;  /* 0x000000ffff0ea224 */ /* 0x000fe200078e0a0e */
[----:B------:R-:W-:Y:S02]  /*0310*/  @!P1 LOP3.LUT R14, RZ, R10, RZ, 0x33, !PT ;  /* 0x0000000aff0e9212 */ /* 0x000fe400078e33ff */
[----:B------:R-:W4:Y:S01]  /*0320*/  LDC.64 R10, c[0x0][0x468] ;  /* 0x00011a00ff0a7b82 */ /* 0x000f220000000a00 */
[----:B0-----:R-:W-:Y:S01]  /*0330*/  ISETP.GE.AND P0, PT, R23, 0x1, PT ;  /* 0x000000011700780c */ /* 0x001fe20003f06270 */
[----:B------:R-:W-:Y:S02]  /*0340*/  UIMAD.WIDE.U32 UR4, UR20, UR8, URZ ;  /* 0x00000008140472a5 */ /* 0x000fe4000f8e00ff */
[----:B------:R-:W-:Y:S02]  /*0350*/  UIMAD.WIDE.U32 UR6, UR20, UR12, URZ ;  /* 0x0000000c140672a5 */ /* 0x000fe4000f8e00ff */
[----:B------:R-:W-:Y:S02]  /*0360*/  UIMAD UR8, UR20, UR9, UR5 ;  /* 0x00000009140872a4 */ /* 0x000fe4000f8e0205 */
[----:B------:R-:W-:Y:S01]  /*0370*/  UIMAD UR9, UR20, UR13, UR7 ;  /* 0x0000000d140972a4 */ /* 0x000fe2000f8e0207 */
[----:B------:R-:W-:Y:S01]  /*0380*/  IMAD.U32 R2, RZ, RZ, UR4 ;  /* 0x00000004ff027e24 */ /* 0x000fe2000f8e00ff */
[----:B------:R-:W-:Y:S01]  /*0390*/  MOV R3, UR5 ;  /* 0x0000000500037c02 */ /* 0x000fe20008000f00 */
[----:B------:R-:W-:Y:S01]  /*03a0*/  UIMAD.WIDE.U32 UR4, UR20, UR16, URZ ;  /* 0x00000010140472a5 */ /* 0x000fe2000f8e00ff */
[----:B------:R-:W-:Y:S01]  /*03b0*/  MOV R3, UR8 ;  /* 0x0000000800037c02 */ /* 0x000fe20008000f00 */
[----:B------:R-:W-:Y:S01]  /*03c0*/  IMAD.U32 R7, RZ, RZ, UR7 ;  /* 0x00000007ff077e24 */ /* 0x000fe2000f8e00ff */
[----:B------:R-:W-:Y:S01]  /*03d0*/  MOV R6, UR6 ;  /* 0x0000000600067c02 */ /* 0x000fe20008000f00 */
[----:B------:R-:W-:Y:S01]  /*03e0*/  UIMAD UR8, UR20, UR17, UR5 ;  /* 0x00000011140872a4 */ /* 0x000fe2000f8e0205 */
[----:B--2---:R-:W-:Y:S01]  /*03f0*/  MOV R5, UR9 ;  /* 0x0000000900057c02 */ /* 0x004fe20008000f00 */
[----:B-1----:R-:W-:Y:S10]  /*0400*/  @!P0 EXIT ;  /* 0x000000000000894d */ /* 0x002ff40003800000 */
[----:B------:R-:W0:Y:S01]  /*0410*/  LDCU.64 UR6, c[0x0][0x3d0] ;  /* 0x00007a00ff0677ac */ /* 0x000e220008000a00 */
[----:B------:R-:W1:Y:S01]  /*0420*/  LDC.64 R70, c[0x0][0x3e8] ;  /* 0x0000fa00ff467b82 */ /* 0x000e620000000a00 */
[----:B------:R-:W2:Y:S01]  /*0430*/  S2R R25, SR_TID.X ;  /* 0x0000000000197919 */ /* 0x000ea20000002100 */
[C---:B------:R-:W-:Y:S01]  /*0440*/  IMAD.WIDE.U32 R2, R17.reuse, UR10, R2 ;  /* 0x0000000a11027c25 */ /* 0x040fe2000f8e0002 */
[----:B------:R-:W-:Y:S01]  /*0450*/  SHF.R.S32.HI R15, RZ, 0x1f, R14 ;  /* 0x0000001fff0f7819 */ /* 0x000fe2000001140e */
[----:B------:R-:W-:Y:S01]  /*0460*/  UMOV UR5, UR8 ;  /* 0x0000000800057c82 */ /* 0x000fe20008000000 */
[----:B------:R-:W1:Y:S01]  /*0470*/  LDCU.U8 UR9, c[0x0][0x39e] ;  /* 0x000073c0ff0977ac */ /* 0x000e620008000000 */
[----:B------:R-:W-:Y:S01]  /*0480*/  IMAD R48, R17, UR11, R3 ;  /* 0x0000000b11307c24 */ /* 0x000fe2000f8e0203 */
[----:B---3--:R-:W-:Y:S01]  /*0490*/  LEA R47, P0, R2, R8, 0x2 ;  /* 0x00000008022f7211 */ /* 0x008fe200078010ff */
[----:B------:R-:W3:Y:S01]  /*04a0*/  LDC.64 R26, c[0x0][0x428] ;  /* 0x00010a00ff1a7b82 */ /* 0x000ee20000000a00 */
[----:B------:R-:W-:-:S02]  /*04b0*/  IMAD R3, R15, R68, RZ ;  /* 0x000000440f037224 */ /* 0x000fc400078e02ff */
[----:B------:R-:W-:Y:S01]  /*04c0*/  IMAD.MOV.U32 R4, RZ, RZ, R6 ;  /* 0x000000ffff047224 */ /* 0x000fe200078e0006 */
[----:B------:R-:W-:Y:S01]  /*04d0*/  LEA.HI.X R48, R2, R9, R48, 0x2, P0 ;  /* 0x0000000902307211 */ /* 0x000fe200000f1430 */
[C---:B------:R-:W-:Y:S02]  /*04e0*/  IMAD R69, R14.reuse, R69, R3 ;  /* 0x000000450e457224 */ /* 0x040fe400078e0203 */
[----:B------:R-:W-:Y:S01]  /*04f0*/  IMAD.WIDE.U32 R2, R14, R68, UR4 ;  /* 0x000000040e027e25 */ /* 0x000fe2000f8e0044 */
[----:B------:R-:W2:Y:S01]  /*0500*/  LDC.64 R30, c[0x0][0x3a0] ;  /* 0x0000e800ff1e7b82 */ /* 0x000ea20000000a00 */
[----:B0-----:R-:W-:Y:S02]  /*0510*/  UIMAD.WIDE.U32 UR4, UR20, UR6, URZ ;  /* 0x00000006140472a5 */ /* 0x001fe4000f8e00ff */
[----:B------:R-:W-:Y:S01]  /*0520*/  IMAD.WIDE.U32 R4, R17, UR14, R4 ;  /* 0x0000000e11047c25 */ /* 0x000fe2000f8e0004 */
[----:B------:R-:W-:Y:S01]  /*0530*/  LEA R68, P1, R2, R18, 0x2 ;  /* 0x0000001202447211 */ /* 0x000fe200078210ff */
[----:B------:R-:W-:Y:S01]  /*0540*/  UIMAD UR5, UR20, UR7, UR5 ;  /* 0x00000007140572a4 */ /* 0x000fe2000f8e0205 */
[----:B------:R-:W-:Y:S01]  /*0550*/  IADD3 R69, PT, PT, R3, R69, RZ ;  /* 0x0000004503457210 */ /* 0x000fe20007ffe0ff */
[----:B------:R-:W-:Y:S01]  /*0560*/  IMAD R50, R17, UR15, R5 ;  /* 0x0000000f11327c24 */ /* 0x000fe2000f8e0205 */
[----:B------:R-:W0:Y:S01]  /*0570*/  LDC.64 R20, c[0x0][0x450] ;  /* 0x00011400ff147b82 */ /* 0x000e220000000a00 */
[----:B----4-:R-:W-:Y:S01]  /*0580*/  LEA R46, P0, R4, R10, 0x2 ;  /* 0x0000000a042e7211 */ /* 0x010fe200078010ff */
[-C--:B-1----:R-:W-:Y:S01]  /*0590*/  IMAD R15, R15, R70.reuse, RZ ;  /* 0x000000460f0f7224 */ /* 0x082fe200078e02ff */
[----:B------:R-:W-:Y:S01]  /*05a0*/  LEA.HI.X R69, R2, R19, R69, 0x2, P1 ;  /* 0x0000001302457211 */ /* 0x000fe200008f1445 */
[----:B------:R-:W-:Y:S01]  /*05b0*/  IMAD.WIDE.U32 R2, R14, R70, UR4 ;  /* 0x000000040e027e25 */ /* 0x000fe2000f8e0046 */
[----:B------:R-:W-:Y:S01]  /*05c0*/  LEA.HI.X R50, R4, R11, R50, 0x2, P0 ;  /* 0x0000000b04327211 */ /* 0x000fe200000f1432 */
[----:B------:R-:W1:Y:S02]  /*05d0*/  LDCU UR6, c[0x0][0x38c] ;  /* 0x00007180ff0677ac */ /* 0x000e640008000800 */
[----:B------:R-:W4:Y:S01]  /*05e0*/  LDC R16, c[0x0][0x384] ;  /* 0x0000e100ff107b82 */ /* 0x000f220000000800 */
[----:B---3--:R-:W-:-:S04]  /*05f0*/  IMAD.WIDE.U32 R12, R17, R26, RZ ;  /* 0x0000001a110c7225 */ /* 0x008fc800078e00ff */
[----:B------:R-:W-:Y:S02]  /*0600*/  IMAD R71, R14, R71, R15 ;  /* 0x000000470e477224 */ /* 0x000fe400078e020f */
[C---:B------:R-:W-:Y:S01]  /*0610*/  IMAD R13, R17.reuse, R27, R13 ;  /* 0x0000001b110d7224 */ /* 0x040fe200078e020d */
[----:B------:R-:W3:Y:S01]  /*0620*/  LDC.64 R32, c[0x0][0x440] ;  /* 0x00011000ff207b82 */ /* 0x000ee20000000a00 */
[----:B--2---:R-:W-:-:S04]  /*0630*/  IMAD.WIDE.U32 R14, R17, R30, RZ ;  /* 0x0000001e110e7225 */ /* 0x004fc800078e00ff */
[----:B------:R-:W-:Y:S02]  /*0640*/  IMAD.IADD R71, R3, 0x1, R71 ;  /* 0x0000000103477824 */ /* 0x000fe400078e0247 */
[----:B------:R-:W-:Y:S01]  /*0650*/  IMAD R27, R17, R31, R15 ;  /* 0x0000001f111b7224 */ /* 0x000fe200078e020f */
[----:B------:R-:W2:Y:S01]  /*0660*/  LDC.64 R28, c[0x0][0x420] ;  /* 0x00010800ff1c7b82 */ /* 0x000ea20000000a00 */
[C---:B0-----:R-:W-:Y:S01]  /*0670*/  LEA R70, P0, R2.reuse, R20, 0x2 ;  /* 0x0000001402467211 */ /* 0x041fe200078010ff */
[----:B------:R-:W-:Y:S01]  /*0680*/  IMAD.SHL.U32 R31, R25, 0x10, RZ ;  /* 0x00000010191f7824 */ /* 0x000fe200078e00ff */
[----:B-1----:R-:W-:Y:S02]  /*0690*/  UISETP.LT.AND UP0, UPT, UR6, 0x1, UPT ;  /* 0x000000010600788c */ /* 0x002fe4000bf01270 */
[----:B------:R-:W-:Y:S01]  /*06a0*/  LEA.HI.X R71, R2, R21, R71, 0x2, P0 ;  /* 0x0000001502477211 */ /* 0x000fe200000f1447 */
[C---:B------:R-:W-:Y:S01]  /*06b0*/  VIADD R44, R31.reuse, 0x2 ;  /* 0x000000021f2c7836 */ /* 0x040fe20000000000 */
[C---:B------:R-:W-:Y:S01]  /*06c0*/  LOP3.LUT R2, R31.reuse, 0x3e00, RZ, 0xc0, !PT ;  /* 0x00003e001f027812 */ /* 0x040fe200078ec0ff */
[----:B------:R-:W0:Y:S01]  /*06d0*/  LDC.64 R6, c[0x0][0x3c0] ;  /* 0x0000f000ff067b82 */ /* 0x000e220000000a00 */
[----:B----4-:R-:W-:Y:S01]  /*06e0*/  IMAD R16, R16, UR20, R17 ;  /* 0x0000001410107c24 */ /* 0x010fe2000f8e0211 */
[----:B------:R-:W-:Y:S01]  /*06f0*/  USEL UR4, UR6, 0x1, !UP0 ;  /* 0x0000000106047887 */ /* 0x000fe2000c000000 */
[----:B------:R-:W-:Y:S01]  /*0700*/  LOP3.LUT R51, R2, 0x1f, R25, 0xf8, !PT ;  /* 0x0000001f02337812 */ /* 0x000fe200078ef819 */
[C---:B------:R-:W-:Y:S01]  /*0710*/  VIADD R42, R31.reuse, 0x4 ;  /* 0x000000041f2a7836 */ /* 0x040fe20000000000 */
[C---:B------:R-:W-:Y:S01]  /*0720*/  IADD3 R45, PT, PT, R31.reuse, 0x1, RZ ;  /* 0x000000011f2d7810 */ /* 0x040fe20007ffe0ff */
[----:B------:R-:W-:Y:S01]  /*0730*/  IMAD R16, R16, R23, RZ ;  /* 0x0000001710107224 */ /* 0x000fe200078e02ff */
[----:B------:R-:W-:Y:S01]  /*0740*/  IADD3 R43, PT, PT, R31, 0x3, RZ ;  /* 0x000000031f2b7810 */ /* 0x000fe20007ffe0ff */
[----:B------:R-:W1:Y:S01]  /*0750*/  LDC.64 R10, c[0x0][0x3a8] ;  /* 0x0000ea00ff0a7b82 */ /* 0x000e620000000a00 */
[C---:B---3--:R-:W-:Y:S01]  /*0760*/  LEA R26, P1, R14.reuse, R32, 0x2 ;  /* 0x000000200e1a7211 */ /* 0x048fe200078210ff */
[----:B------:R-:W-:Y:S01]  /*0770*/  IMAD.WIDE.U32 R2, R51, 0x4, RZ ;  /* 0x0000000433027825 */ /* 0x000fe200078e00ff */
[C---:B------:R-:W-:Y:S01]  /*0780*/  IADD3 R41, PT, PT, R31.reuse, 0x5, RZ ;  /* 0x000000051f297810 */ /* 0x040fe20007ffe0ff */
[----:B------:R-:W-:Y:S01]  /*0790*/  UIADD3 UR7, UPT, UPT, -UR4, URZ, URZ ;  /* 0x000000ff04077290 */ /* 0x000fe2000fffe1ff */
[----:B------:R-:W-:Y:S01]  /*07a0*/  LEA.HI.X R27, R14, R33, R27, 0x2, P1 ;  /* 0x000000210e1b7211 */ /* 0x000fe200008f141b */
[----:B------:R-:W-:Y:S01]  /*07b0*/  IMAD R30, R16, UR6, RZ ;  /* 0x00000006101e7c24 */ /* 0x000fe2000f8e02ff */
[C---:B------:R-:W-:Y:S01]  /*07c0*/  IADD3 R39, PT, PT, R31.reuse, 0x7, RZ ;  /* 0x000000071f277810 */ /* 0x040fe20007ffe0ff */
[----:B------:R-:W3:Y:S01]  /*07d0*/  LDC.64 R8, c[0x0][0x3e0] ;  /* 0x0000f800ff087b82 */ /* 0x000ee20000000a00 */
[----:B--2---:R-:W-:Y:S01]  /*07e0*/  IMAD.WIDE.U32 R4, R28, UR20, R12 ;  /* 0x000000141c047c25 */ /* 0x004fe2000f8e000c */
[----:B------:R-:W-:-:S02]  /*07f0*/  IADD3 R37, PT, PT, R31, 0x9, RZ ;  /* 0x000000091f257810 */ /* 0x000fc40007ffe0ff */
[----:B------:R-:W-:Y:S01]  /*0800*/  IADD3 R35, PT, PT, R31, 0xb, RZ ;  /* 0x0000000b1f237810 */ /* 0x000fe20007ffe0ff */
[----:B------:R-:W-:Y:S01]  /*0810*/  IMAD R28, R29, UR20, R5 ;  /* 0x000000141d1c7c24 */ /* 0x000fe2000f8e0205 */
[----:B------:R-:W-:Y:S01]  /*0820*/  MOV R29, RZ ;  /* 0x000000ff001d7202 */ /* 0x000fe20000000f00 */
[C---:B------:R-:W-:Y:S01]  /*0830*/  VIADD R40, R31.reuse, 0x6 ;  /* 0x000000061f287836 */ /* 0x040fe20000000000 */
[----:B0-----:R-:W-:Y:S01]  /*0840*/  SHF.L.U64.HI R49, R6, 0x2, R7 ;  /* 0x0000000206317819 */ /* 0x001fe20000010207 */
[C---:B------:R-:W-:Y:S01]  /*0850*/  VIADD R38, R31.reuse, 0x8 ;  /* 0x000000081f267836 */ /* 0x040fe20000000000 */
[C---:B------:R-:W-:Y:S01]  /*0860*/  IADD3 R33, PT, PT, R31.reuse, 0xd, RZ ;  /* 0x0000000d1f217810 */ /* 0x040fe20007ffe0ff */
[C---:B------:R-:W-:Y:S01]  /*0870*/  VIADD R36, R31.reuse, 0xa ;  /* 0x0000000a1f247836 */ /* 0x040fe20000000000 */
[C---:B------:R-:W-:Y:S01]  /*0880*/  IADD3 R7, PT, PT, R31.reuse, 0xf, RZ ;  /* 0x0000000f1f077810 */ /* 0x040fe20007ffe0ff */
[----:B------:R-:W-:Y:S01]  /*0890*/  VIADD R34, R31, 0xc ;  /* 0x0000000c1f227836 */ /* 0x000fe20000000000 */
[----:B------:R-:W-:Y:S01]  /*08a0*/  LOP3.LUT R52, R51, 0x20, RZ, 0xfc, !PT ;  /* 0x0000002033347812 */ /* 0x000fe200078efcff */
[----:B------:R-:W-:Y:S01]  /*08b0*/  VIADD R32, R31, 0xe ;  /* 0x0000000e1f207836 */ /* 0x000fe20000000000 */
[----:B-1----:R-:W-:-:S02]  /*08c0*/  SHF.L.U64.HI R11, R10, 0x2, R11 ;  /* 0x000000020a0b7819 */ /* 0x002fc4000001020b */
[C---:B------:R-:W-:Y:S02]  /*08d0*/  LOP3.LUT R53, R51.reuse, 0x40, RZ, 0xfc, !PT ;  /* 0x0000004033357812 */ /* 0x040fe400078efcff */
[C---:B------:R-:W-:Y:S02]  /*08e0*/  LOP3.LUT R54, R51.reuse, 0x60, RZ, 0xfc, !PT ;  /* 0x0000006033367812 */ /* 0x040fe400078efcff */
[C---:B------:R-:W-:Y:S02]  /*08f0*/  LOP3.LUT R55, R51.reuse, 0x80, RZ, 0xfc, !PT ;  /* 0x0000008033377812 */ /* 0x040fe400078efcff */
[----:B---3--:R-:W-:Y:S02]  /*0900*/  SHF.L.U64.HI R9, R8, 0x2, R9 ;  /* 0x0000000208097819 */ /* 0x008fe40000010209 */
        /* <DEDUP_REMOVED lines=11> */
[----:B------:R-:W-:-:S07]  /*09c0*/  LOP3.LUT R67, R2, 0x400, RZ, 0xfc, !PT ;  /* 0x0000040002437812 */ /* 0x000fce00078efcff */
.L_x_4024:
[----:B0-----:R-:W0:Y:S01]  /*09d0*/  LDCU UR4, c[0x0][0x388] ;  /* 0x00007100ff0477ac */ /* 0x001e220008000800 */
[----:B------:R-:W-:Y:S01]  /*09e0*/  SHF.L.U32 R72, R29, 0x9, RZ ;  /* 0x000000091d487819 */ /* 0x000fe200000006ff */
[----:B------:R-:W-:Y:S01]  /*09f0*/  IMAD.SHL.U32 R12, R51, 0x4, RZ ;  /* 0x00000004330c7824 */ /* 0x000fe200078e00ff */
[----:B------:R-:W-:Y:S02]  /*0a00*/  LOP3.LUT R179, R179, 0xfffffdff, RZ, 0xc0, !PT ;  /* 0xfffffdffb3b37812 */ /* 0x000fe400078ec0ff */
[----:B------:R-:W-:Y:S02]  /*0a10*/  CS2R R16, SRZ ;  /* 0x0000000000107805 */ /* 0x000fe4000001ff00 */
[----:B------:R-:W-:Y:S02]  /*0a20*/  CS2R R22, SRZ ;  /* 0x0000000000167805 */ /* 0x000fe4000001ff00 */
[----:B------:R-:W-:Y:S02]  /*0a30*/  CS2R R18, SRZ ;  /* 0x0000000000127805 */ /* 0x000fe4000001ff00 */
[----:B------:R-:W-:-:S02]  /*0a40*/  IADD3 R14, P1, PT, R12, R47, RZ ;  /* 0x0000002f0c0e7210 */ /* 0x000fc40007f3e0ff */
[----:B------:R-:W-:Y:S02]  /*0a50*/  CS2R R88, SRZ ;  /* 0x0000000000587805 */ /* 0x000fe4000001ff00 */
[----:B------:R-:W-:Y:S02]  /*0a60*/  IADD3 R12, P0, PT, R12, R46, RZ ;  /* 0x0000002e0c0c7210 */ /* 0x000fe40007f1e0ff */
[----:B------:R-:W-:Y:S01]  /*0a70*/  CS2R R20, SRZ ;  /* 0x0000000000147805 */ /* 0x000fe2000001ff00 */
[----:B------:R-:W-:Y:S02]  /*0a80*/  IMAD.MOV.U32 R87, RZ, RZ, RZ ;  /* 0x000000ffff577224 */ /* 0x000fe400078e00ff */
[----:B------:R-:W-:Y:S01]  /*0a90*/  HFMA2 R90, -RZ, RZ, 0, 0 ;  /* 0x00000000ff5a7431 */ /* 0x000fe200000001ff */
[----:B------:R-:W-:Y:S01]  /*0aa0*/  IADD3.X R13, PT, PT, RZ, R50, RZ, P0, !PT ;  /* 0x00000032ff0d7210 */ /* 0x000fe200007fe4ff */
[----:B------:R-:W-:Y:S01]  /*0ab0*/  IMAD.X R15, RZ, RZ, R48, P1 ;  /* 0x000000ffff0f7224 */ /* 0x000fe200008e0630 */
[----:B------:R-:W-:-:S02]  /*0ac0*/  CS2R R92, SRZ ;  /* 0x00000000005c7805 */ /* 0x000fc4000001ff00 */
[----:B------:R-:W-:Y:S02]  /*0ad0*/  CS2R R94, SRZ ;  /* 0x00000000005e7805 */ /* 0x000fe4000001ff00 */
[----:B0-----:R-:W-:-:S04]  /*0ae0*/  IADD3 R74, PT, PT, -R72, UR4, RZ ;  /* 0x00000004484a7c10 */ /* 0x001fc8000fffe1ff */
[-C--:B------:R-:W-:Y:S02]  /*0af0*/  ISETP.GE.AND P2, PT, R51, R74.reuse, PT ;  /* 0x0000004a3300720c */ /* 0x080fe40003f46270 */
[-C--:B------:R-:W-:Y:S01]  /*0b00*/  ISETP.GE.AND P6, PT, R53, R74.reuse, PT ;  /* 0x0000004a3500720c */ /* 0x080fe20003fc6270 */
[----:B------:R-:W-:Y:S01]  /*0b10*/  BAR.SYNC.DEFER_BLOCKING 0x0 ;  /* 0x0000000000007b1d */ /* 0x000fe20000010000 */
[-C--:B------:R-:W-:Y:S02]  /*0b20*/  ISETP.GE.AND P1, PT, R52, R74.reuse, PT ;  /* 0x0000004a3400720c */ /* 0x080fe40003f26270 */
[-C--:B------:R-:W-:Y:S02]  /*0b30*/  ISETP.GE.AND P5, PT, R54, R74.reuse, PT ;  /* 0x0000004a3600720c */ /* 0x080fe40003fa6270 */
[-C--:B------:R-:W-:Y:S02]  /*0b40*/  ISETP.GE.AND P4, PT, R55, R74.reuse, PT ;  /* 0x0000004a3700720c */ /* 0x080fe40003f86270 */
[----:B------:R-:W-:-:S03]  /*0b50*/  ISETP.GE.AND P3, PT, R56, R74, PT ;  /* 0x0000004a3800720c */ /* 0x000fc60003f66270 */
[----:B------:R-:W-:Y:S02]  /*0b60*/  @P2 LOP3.LUT R179, R179, 0x200, RZ, 0xfc, !PT ;  /* 0x00000200b3b32812 */ /* 0x000fe400078efcff */
[----:B------:R-:W-:Y:S02]  /*0b70*/  ISETP.GE.AND P2, PT, R57, R74, PT ;  /* 0x0000004a3900720c */ /* 0x000fe40003f46270 */
[----:B------:R-:W-:Y:S01]  /*0b80*/  LOP3.LUT P0, RZ, R179, 0x200, RZ, 0xc0, !PT ;  /* 0x00000200b3ff7812 */ /* 0x000fe2000780c0ff */
[----:B------:R-:W2:-:S12]  /*0b90*/  @!P6 LDG.E R18, desc[UR18][R14.64+0x100] ;  /* 0x000100120e12e981 */ /* 0x000e98000c1e1900 */
[----:B------:R-:W3:Y:S01]  /*0ba0*/  @!P0 LDG.E R16, desc[UR18][R14.64] ;  /* 0x000000120e108981 */ /* 0x000ee2000c1e1900 */
[-C--:B------:R-:W-:Y:S02]  /*0bb0*/  ISETP.GE.AND P0, PT, R58, R74.reuse, PT ;  /* 0x0000004a3a00720c */ /* 0x080fe40003f06270 */
[-C--:B------:R-:W-:Y:S01]  /*0bc0*/  ISETP.GE.AND P6, PT, R60, R74.reuse, PT ;  /* 0x0000004a3c00720c */ /* 0x080fe20003fc6270 */
[----:B------:R-:W4:Y:S04]  /*0bd0*/  @!P1 LDG.E R17, desc[UR18][R14.64+0x80] ;  /* 0x000080120e119981 */ /* 0x000f28000c1e1900 */
[----:B------:R-:W2:Y:S04]  /*0be0*/  @!P5 LDG.E R19, desc[UR18][R14.64+0x180] ;  /* 0x000180120e13d981 */ /* 0x000ea8000c1e1900 */
[----:B------:R-:W2:Y:S04]  /*0bf0*/  @!P4 LDG.E R20, desc[UR18][R14.64+0x200] ;  /* 0x000200120e14c981 */ /* 0x000ea8000c1e1900 */
[----:B------:R-:W2:Y:S01]  /*0c00*/  @!P0 LDG.E R23, desc[UR18][R14.64+0x380] ;  /* 0x000380120e178981 */ /* 0x000ea2000c1e1900 */
[----:B------:R-:W-:-:S02]  /*0c10*/  ISETP.GE.AND P0, PT, R59, R74, PT ;  /* 0x0000004a3b00720c */ /* 0x000fc40003f06270 */
[-C--:B------:R-:W-:Y:S01]  /*0c20*/  ISETP.GE.AND P1, PT, R62, R74.reuse, PT ;  /* 0x0000004a3e00720c */ /* 0x080fe20003f26270 */
[----:B------:R-:W2:Y:S01]  /*0c30*/  @!P3 LDG.E R21, desc[UR18][R14.64+0x280] ;  /* 0x000280120e15b981 */ /* 0x000ea2000c1e1900 */
[----:B------:R-:W-:-:S03]  /*0c40*/  ISETP.GE.AND P3, PT, R64, R74, PT ;  /* 0x0000004a4000720c */ /* 0x000fc60003f66270 */
[----:B------:R-:W2:Y:S04]  /*0c50*/  @!P2 LDG.E R22, desc[UR18][R14.64+0x300] ;  /* 0x000300120e16a981 */ /* 0x000ea8000c1e1900 */
[----:B------:R-:W2:Y:S04]  /*0c60*/  @!P6 LDG.E R87, desc[UR18][R14.64+0x480] ;  /* 0x000480120e57e981 */ /* 0x000ea8000c1e1900 */
[----:B------:R-:W2:Y:S01]  /*0c70*/  @!P0 LDG.E R88, desc[UR18][R14.64+0x400] ;  /* 0x000400120e588981 */ /* 0x000ea2000c1e1900 */
[-C--:B------:R-:W-:Y:S02]  /*0c80*/  ISETP.GE.AND P0, PT, R61, R74.reuse, PT ;  /* 0x0000004a3d00720c */ /* 0x080fe40003f06270 */
[-C--:B------:R-:W-:Y:S01]  /*0c90*/  ISETP.GE.AND P2, PT, R63, R74.reuse, PT ;  /* 0x0000004a3f00720c */ /* 0x080fe20003f46270 */
[----:B------:R-:W2:Y:S01]  /*0ca0*/  @!P1 LDG.E R89, desc[UR18][R14.64+0x580] ;  /* 0x000580120e599981 */ /* 0x000ea2000c1e1900 */
[----:B------:R-:W-:-:S02]  /*0cb0*/  ISETP.GE.AND P4, PT, R65, R74, PT ;  /* 0x0000004a4100720c */ /* 0x000fc40003f86270 */
[----:B------:R-:W-:Y:S01]  /*0cc0*/  ISETP.GE.AND P5, PT, R66, R74, PT ;  /* 0x0000004a4200720c */ /* 0x000fe20003fa6270 */
[----:B------:R-:W2:Y:S06]  /*0cd0*/  @!P3 LDG.E R93, desc[UR18][R14.64+0x680] ;  /* 0x000680120e5db981 */ /* 0x000eac000c1e1900 */
[----:B------:R-:W2:Y:S04]  /*0ce0*/  @!P0 LDG.E R90, desc[UR18][R14.64+0x500] ;  /* 0x000500120e5a8981 */ /* 0x000ea8000c1e1900 */
[----:B------:R-:W2:Y:S04]  /*0cf0*/  @!P2 LDG.E R92, desc[UR18][R14.64+0x600] ;  /* 0x000600120e5ca981 */ /* 0x000ea8000c1e1900 */
[----:B------:R-:W2:Y:S04]  /*0d00*/  @!P4 LDG.E R94, desc[UR18][R14.64+0x700] ;  /* 0x000700120e5ec981 */ /* 0x000ea8000c1e1900 */
[----:B------:R0:W2:Y:S01]  /*0d10*/  @!P5 LDG.E R95, desc[UR18][R14.64+0x780] ;  /* 0x000780120e5fd981 */ /* 0x0000a2000c1e1900 */
[----:B------:R-:W0:Y:S01]  /*0d20*/  S2R R73, SR_LANEID ;  /* 0x0000000000497919 */ /* 0x000e220000000000 */
[----:B------:R-:W1:Y:S01]  /*0d30*/  S2UR UR5, SR_CgaCtaId ;  /* 0x00000000000579c3 */ /* 0x000e620000008800 */
[----:B------:R-:W-:-:S02]  /*0d40*/  UMOV UR4, 0x400 ;  /* 0x0000040000047882 */ /* 0x000fc40000000000 */
[----:B-1----:R-:W-:Y:S01]  /*0d50*/  ULEA UR4, UR5, UR4, 0x18 ;  /* 0x0000000405047291 */ /* 0x002fe2000f8ec0ff */
[C---:B0-----:R-:W-:Y:S02]  /*0d60*/  IADD3 R14, PT, PT, R73.reuse, 0x40, RZ ;  /* 0x00000040490e7810 */ /* 0x041fe40007ffe0ff */
[CC--:B------:R-:W-:Y:S01]  /*0d70*/  LEA.HI.SX32 R75, R73.reuse, R73.reuse, 0x1b ;  /* 0x00000049494b7211 */ /* 0x0c0fe200078fdaff */
[C---:B------:R-:W-:Y:S01]  /*0d80*/  VIADD R76, R73.reuse, 0x20 ;  /* 0x00000020494c7836 */ /* 0x040fe20000000000 */
[-C--:B------:R-:W-:Y:S01]  /*0d90*/  LEA.HI.SX32 R14, R14, R73.reuse, 0x1b ;  /* 0x000000490e0e7211 */ /* 0x080fe200078fdaff */
[----:B------:R-:W-:Y:S01]  /*0da0*/  VIADD R78, R73, 0x60 ;  /* 0x00000060494e7836 */ /* 0x000fe20000000000 */
[----:B------:R-:W-:Y:S01]  /*0db0*/  LEA R75, R75, UR4, 0x2 ;  /* 0x000000044b4b7c11 */ /* 0x000fe2000f8e10ff */
[C---:B------:R-:W-:Y:S01]  /*0dc0*/  VIADD R82, R73.reuse, 0xa0 ;  /* 0x000000a049527836 */ /* 0x040fe20000000000 */
[C---:B------:R-:W-:Y:S02]  /*0dd0*/  IADD3 R80, PT, PT, R73.reuse, 0x80, RZ ;  /* 0x0000008049507810 */ /* 0x040fe40007ffe0ff */
[----:B------:R-:W-:Y:S01]  /*0de0*/  LEA R77, R14, UR4, 0x2 ;  /* 0x000000040e4d7c11 */ /* 0x000fe2000f8e10ff */
[----:B------:R-:W-:Y:S01]  /*0df0*/  VIADD R14, R73, 0xe0 ;  /* 0x000000e0490e7836 */ /* 0x000fe20000000000 */
[----:B------:R-:W-:-:S02]  /*0e00*/  LEA.HI.SX32 R76, R76, R73, 0x1b ;  /* 0x000000494c4c7211 */ /* 0x000fc400078fdaff */
[C---:B------:R-:W-:Y:S02]  /*0e10*/  IADD3 R84, PT, PT, R73.reuse, 0xc0, RZ ;  /* 0x000000c049547810 */ /* 0x040fe40007ffe0ff */
[-C--:B------:R-:W-:Y:S02]  /*0e20*/  LEA.HI.SX32 R79, R80, R73.reuse, 0x1b ;  /* 0x00000049504f7211 */ /* 0x080fe400078fdaff */
[-C--:B------:R-:W-:Y:S02]  /*0e30*/  LEA.HI.SX32 R78, R78, R73.reuse, 0x1b ;  /* 0x000000494e4e7211 */ /* 0x080fe400078fdaff */
[-C--:B------:R-:W-:Y:S01]  /*0e40*/  LEA.HI.SX32 R80, R82, R73.reuse, 0x1b ;  /* 0x0000004952507211 */ /* 0x080fe200078fdaff */
[----:B------:R-:W-:Y:S01]  /*0e50*/  VIADD R82, R73, 0x120 ;  /* 0x0000012049527836 */ /* 0x000fe20000000000 */
[----:B------:R-:W-:Y:S02]  /*0e60*/  LEA R76, R76, UR4, 0x2 ;  /* 0x000000044c4c7c11 */ /* 0x000fe4000f8e10ff */
[----:B------:R-:W-:-:S02]  /*0e70*/  LEA.HI.SX32 R81, R84, R73, 0x1b ;  /* 0x0000004954517211 */ /* 0x000fc400078fdaff */
[-C--:B------:R-:W-:Y:S02]  /*0e80*/  LEA.HI.SX32 R14, R14, R73.reuse, 0x1b ;  /* 0x000000490e0e7211 */ /* 0x080fe400078fdaff */
[----:B------:R-:W-:Y:S02]  /*0e90*/  LEA R78, R78, UR4, 0x2 ;  /* 0x000000044e4e7c11 */ /* 0x000fe4000f8e10ff */
[----:B------:R-:W-:Y:S01]  /*0ea0*/  LEA R79, R79, UR4, 0x2 ;  /* 0x000000044f4f7c11 */ /* 0x000fe2000f8e10ff */
[----:B------:R-:W-:Y:S01]  /*0eb0*/  VIADD R96, R73, 0x160 ;  /* 0x0000016049607836 */ /* 0x000fe20000000000 */
[----:B------:R-:W-:Y:S02]  /*0ec0*/  LEA R80, R80, UR4, 0x2 ;  /* 0x0000000450507c11 */ /* 0x000fe4000f8e10ff */
[----:B------:R-:W-:Y:S02]  /*0ed0*/  LEA.HI.SX32 R84, R82, R73, 0x1b ;  /* 0x0000004952547211 */ /* 0x000fe400078fdaff */
[----:B------:R-:W-:-:S02]  /*0ee0*/  LEA R81, R81, UR4, 0x2 ;  /* 0x0000000451517c11 */ /* 0x000fc4000f8e10ff */
[C---:B------:R-:W-:Y:S02]  /*0ef0*/  IADD3 R86, PT, PT, R73.reuse, 0x140, RZ ;  /* 0x0000014049567810 */ /* 0x040fe40007ffe0ff */
[----:B------:R-:W-:Y:S02]  /*0f00*/  LEA R82, R14, UR4, 0x2 ;  /* 0x000000040e527c11 */ /* 0x000fe4000f8e10ff */
[----:B------:R-:W-:Y:S02]  /*0f10*/  IADD3 R14, PT, PT, R73, 0x180, RZ ;  /* 0x00000180490e7810 */ /* 0x000fe40007ffe0ff */
[----:B------:R-:W-:Y:S02]  /*0f20*/  LEA R84, R84, UR4, 0x2 ;  /* 0x0000000454547c11 */ /* 0x000fe4000f8e10ff */
[-C--:B------:R-:W-:Y:S02]  /*0f30*/  LEA.HI.SX32 R85, R86, R73.reuse, 0x1b ;  /* 0x0000004956557211 */ /* 0x080fe400078fdaff */
[----:B------:R-:W-:-:S02]  /*0f40*/  LEA.HI.SX32 R86, R96, R73, 0x1b ;  /* 0x0000004960567211 */ /* 0x000fc400078fdaff */
[----:B------:R-:W-:Y:S02]  /*0f50*/  LEA.HI.SX32 R14, R14, R73, 0x1b ;  /* 0x000000490e0e7211 */ /* 0x000fe400078fdaff */
[----:B------:R-:W-:Y:S02]  /*0f60*/  LEA R85, R85, UR4, 0x2 ;  /* 0x0000000455557c11 */ /* 0x000fe4000f8e10ff */
[----:B------:R-:W-:Y:S02]  /*0f70*/  LEA R86, R86, UR4, 0x2 ;  /* 0x0000000456567c11 */ /* 0x000fe4000f8e10ff */
[----:B------:R-:W-:Y:S02]  /*0f80*/  P2R R98, PR, RZ, 0x1 ;  /* 0x00000001ff627803 */ /* 0x000fe40000000000 */
[----:B------:R-:W-:Y:S02]  /*0f90*/  ISETP.GE.AND P0, PT, R52, R74, PT ;  /* 0x0000004a3400720c */ /* 0x000fe40003f06270 */
[----:B------:R-:W-:-:S02]  /*0fa0*/  CS2R R96, SRZ ;  /* 0x0000000000607805 */ /* 0x000fc4000001ff00 */
[----:B------:R-:W-:Y:S02]  /*0fb0*/  P2R R100, PR, RZ, 0x40 ;  /* 0x00000040ff647803 */ /* 0x000fe40000000000 */
[----:B------:R-:W-:Y:S01]  /*0fc0*/  ISETP.GE.AND P6, PT, R53, R74, PT ;  /* 0x0000004a3500720c */ /* 0x000fe20003fc6270 */
[----:B------:R-:W-:Y:S02]  /*0fd0*/  IMAD.MOV.U32 R99, RZ, RZ, RZ ;  /* 0x000000ffff637224 */ /* 0x000fe400078e00ff */
[----:B------:R-:W-:Y:S02]  /*0fe0*/  IMAD.MOV.U32 R115, RZ, RZ, RZ ;  /* 0x000000ffff737224 */ /* 0x000fe400078e00ff */
[----:B------:R-:W-:Y:S01]  /*0ff0*/  HFMA2 R119, -RZ, RZ, 0, 0 ;  /* 0x00000000ff777431 */ /* 0x000fe200000001ff */
[----:B------:R-:W-:Y:S01]  /*1000*/  MOV R117, RZ ;  /* 0x000000ff00757202 */ /* 0x000fe20000000f00 */
[----:B---3--:R0:W-:Y:S04]  /*1010*/  STS [R75], R16 ;  /* 0x000000104b007388 */ /* 0x0081e80000000800 */
[----:B----4-:R-:W-:Y:S01]  /*1020*/  STS [R76+0x80], R17 ;  /* 0x000080114c007388 */ /* 0x010fe20000000800 */
[----:B0-----:R-:W-:-:S03]  /*1030*/  IADD3 R16, PT, PT, R73, 0x100, RZ ;  /* 0x0000010049107810 */ /* 0x001fc60007ffe0ff */
[----:B--2---:R0:W-:Y:S01]  /*1040*/  STS [R77+0x100], R18 ;  /* 0x000100124d007388 */ /* 0x0041e20000000800 */
[----:B------:R-:W-:-:S03]  /*1050*/  LEA.HI.SX32 R16, R16, R73, 0x1b ;  /* 0x0000004910107211 */ /* 0x000fc600078fdaff */
[----:B------:R-:W-:Y:S01]  /*1060*/  STS [R78+0x180], R19 ;  /* 0x000180134e007388 */ /* 0x000fe20000000800 */
[----:B------:R-:W-:-:S03]  /*1070*/  LEA R83, R16, UR4, 0x2 ;  /* 0x0000000410537c11 */ /* 0x000fc6000f8e10ff */
[----:B------:R1:W-:Y:S01]  /*1080*/  STS [R79+0x200], R20 ;  /* 0x000200144f007388 */ /* 0x0003e20000000800 */
[----:B------:R-:W-:-:S03]  /*1090*/  VIADD R16, R73, 0x1a0 ;  /* 0x000001a049107836 */ /* 0x000fc60000000000 */
[----:B------:R-:W-:Y:S01]  /*10a0*/  STS [R80+0x280], R21 ;  /* 0x0002801550007388 */ /* 0x000fe20000000800 */
[----:B0-----:R-:W-:-:S03]  /*10b0*/  IADD3 R18, PT, PT, R73, 0x1c0, RZ ;  /* 0x000001c049127810 */ /* 0x001fc60007ffe0ff */
[----:B------:R-:W-:Y:S01]  /*10c0*/  STS [R81+0x300], R22 ;  /* 0x0003001651007388 */ /* 0x000fe20000000800 */
[----:B-1----:R-:W-:-:S03]  /*10d0*/  VIADD R20, R73, 0x1e0 ;  /* 0x000001e049147836 */ /* 0x002fc60000000000 */
[----:B------:R-:W-:Y:S01]  /*10e0*/  STS [R82+0x380], R23 ;  /* 0x0003801752007388 */ /* 0x000fe20000000800 */
[----:B------:R-:W-:-:S03]  /*10f0*/  LEA.HI.SX32 R16, R16, R73, 0x1b ;  /* 0x0000004910107211 */ /* 0x000fc600078fdaff */
[----:B------:R-:W-:Y:S01]  /*1100*/  STS [R83+0x400], R88 ;  /* 0x0004005853007388 */ /* 0x000fe20000000800 */
[----:B------:R-:W-:-:S03]  /*1110*/  LEA.HI.SX32 R18, R18, R73, 0x1b ;  /* 0x0000004912127211 */ /* 0x000fc600078fdaff */
[----:B------:R0:W-:Y:S01]  /*1120*/  STS [R84+0x480], R87 ;  /* 0x0004805754007388 */ /* 0x0001e20000000800 */
[----:B------:R-:W-:Y:S02]  /*1130*/  LEA.HI.SX32 R20, R20, R73, 0x1b ;  /* 0x0000004914147211 */ /* 0x000fe400078fdaff */
[----:B0-----:R-:W-:Y:S02]  /*1140*/  LEA R87, R14, UR4, 0x2 ;  /* 0x000000040e577c11 */ /* 0x001fe4000f8e10ff */
[----:B------:R-:W-:Y:S01]  /*1150*/  SHF.L.U32 R14, R73, 0x4, RZ ;  /* 0x00000004490e7819 */ /* 0x000fe200000006ff */
[----:B------:R0:W-:Y:S01]  /*1160*/  STS [R85+0x500], R90 ;  /* 0x0005005a55007388 */ /* 0x0001e20000000800 */
[----:B------:R-:W-:Y:S02]  /*1170*/  LEA R88, R16, UR4, 0x2 ;  /* 0x0000000410587c11 */ /* 0x000fe4000f8e10ff */
[----:B------:R-:W-:Y:S01]  /*1180*/  LEA.HI.SX32 R91, R14, R14, 0x1b ;  /* 0x0000000e0e5b7211 */ /* 0x000fe200078fdaff */
[----:B------:R1:W-:Y:S03]  /*1190*/  STS [R86+0x580], R89 ;  /* 0x0005805956007388 */ /* 0x0003e60000000800 */
[----:B------:R-:W-:Y:S01]  /*11a0*/  LEA R91, R91, UR4, 0x2 ;  /* 0x000000045b5b7c11 */ /* 0x000fe2000f8e10ff */
[----:B------:R-:W-:Y:S01]  /*11b0*/  STS [R87+0x600], R92 ;  /* 0x0006005c57007388 */ /* 0x000fe20000000800 */
[----:B0-----:R-:W-:-:S02]  /*11c0*/  LEA R90, R20, UR4, 0x2 ;  /* 0x00000004145a7c11 */ /* 0x001fc4000f8e10ff */
[----:B-1----:R-:W-:Y:S01]  /*11d0*/  LEA R89, R18, UR4, 0x2 ;  /* 0x0000000412597c11 */ /* 0x002fe2000f8e10ff */
        /* <DEDUP_REMOVED lines=27> */
[----:B------:R-:W-:Y:S02]  /*1390*/  HFMA2 R22, -RZ, RZ, 0, 0 ;  /* 0x00000000ff167431 */ /* 0x000fe400000001ff */
[----:B------:R-:W-:Y:S01]  /*13a0*/  IMAD.MOV.U32 R102, RZ, RZ, RZ ;  /* 0x000000ffff667224 */ /* 0x000fe200078e00ff */
        /* <DEDUP_REMOVED lines=16> */
[----:B------:R-:W-:Y:S02]  /*14b0*/  ISETP.NE.AND P0, PT, R98, RZ, PT ;  /* 0x000000ff6200720c */ /* 0x000fe40003f05270 */
[----:B------:R-:W-:-:S06]  /*14c0*/  MOV R98, RZ ;  /* 0x000000ff00627202 */ /* 0x000fcc0000000f00 */
[----:B------:R-:W4:Y:S01]  /*14d0*/  @!P6 LDG.E R98, desc[UR18][R12.64+0x400] ;  /* 0x000400120c62e981 */ /* 0x000f22000c1e1900 */
[----:B------:R-:W-:-:S13]  /*14e0*/  ISETP.NE.AND P6, PT, R100, RZ, PT ;  /* 0x000000ff6400720c */ /* 0x000fda0003fc5270 */
[----:B------:R-:W4:Y:S01]  /*14f0*/  @!P6 LDG.E R115, desc[UR18][R12.64+0x480] ;  /* 0x000480120c73e981 */ /* 0x000f22000c1e1900 */
[----:B------:R-:W-:Y:S01]  /*1500*/  LOP3.LUT P6, RZ, R179, 0x200, RZ, 0xc0, !PT ;  /* 0x00000200b3ff7812 */ /* 0x000fe200078cc0ff */
[----:B------:R-:W-:-:S06]  /*1510*/  IMAD.MOV.U32 R100, RZ, RZ, RZ ;  /* 0x000000ffff647224 */ /* 0x000fcc00078e00ff */
[----:B------:R-:W4:Y:S06]  /*1520*/  @!P0 LDG.E R100, desc[UR18][R12.64+0x500] ;  /* 0x000500120c648981 */ /* 0x000f2c000c1e1900 */
        /* <DEDUP_REMOVED lines=79> */
.L_x_3989:
[----:B------:R-:W-:Y:S05]  /*1a20*/  BSYNC.RECONVERGENT B0 ;  /* 0x0000000000007941 */ /* 0x000fea0003800200 */
.L_x_3988:
        /* <DEDUP_REMOVED lines=36> */
.L_x_3991:
[----:B------:R-:W-:Y:S05]  /*1c70*/  BSYNC.RECONVERGENT B0 ;  /* 0x0000000000007941 */ /* 0x000fea0003800200 */
.L_x_3990:
        /* <DEDUP_REMOVED lines=34> */
.L_x_3993:
[----:B------:R-:W-:Y:S05]  /*1ea0*/  BSYNC.RECONVERGENT B0 ;  /* 0x0000000000007941 */ /* 0x000fea0003800200 */
.L_x_3992:
        /* <DEDUP_REMOVED lines=36> */
.L_x_3995:
[----:B------:R-:W-:Y:S05]  /*20f0*/  BSYNC.RECONVERGENT B0 ;  /* 0x0000000000007941 */ /* 0x000fea0003800200 */
.L_x_3994:
        /* <DEDUP_REMOVED lines=34> */
.L_x_3997:
[----:B------:R-:W-:Y:S05]  /*2320*/  BSYNC.RECONVERGENT B0 ;  /* 0x0000000000007941 */ /* 0x000fea0003800200 */
.L_x_3996:
        /* <DEDUP_REMOVED lines=36> */
.L_x_3999:
[----:B------:R-:W-:Y:S05]  /*2570*/  BSYNC.RECONVERGENT B0 ;  /* 0x0000000000007941 */ /* 0x000fea0003800200 */
.L_x_3998:
        /* <DEDUP_REMOVED lines=34> */
.L_x_4001:
[----:B------:R-:W-:Y:S05]  /*27a0*/  BSYNC.RECONVERGENT B0 ;  /* 0x0000000000007941 */ /* 0x000fea0003800200 */
.L_x_4000:
        /* <DEDUP_REMOVED lines=36> */
.L_x_4003:
[----:B------:R-:W-:Y:S05]  /*29f0*/  BSYNC.RECONVERGENT B0 ;  /* 0x0000000000007941 */ /* 0x000fea0003800200 */
.L_x_4002:
        /* <DEDUP_REMOVED lines=34> */
.L_x_4005:
[----:B------:R-:W-:Y:S05]  /*2c20*/  BSYNC.RECONVERGENT B0 ;  /* 0x0000000000007941 */ /* 0x000fea0003800200 */
.L_x_4004:
        /* <DEDUP_REMOVED lines=36> */
.L_x_4007:
[----:B------:R-:W-:Y:S05]  /*2e70*/  BSYNC.RECONVERGENT B0 ;  /* 0x0000000000007941 */ /* 0x000fea0003800200 */
.L_x_4006:
        /* <DEDUP_REMOVED lines=34> */
.L_x_4009:
[----:B------:R-:W-:Y:S05]  /*30a0*/  BSYNC.RECONVERGENT B0 ;  /* 0x0000000000007941 */ /* 0x000fea0003800200 */
.L_x_4008:
        /* <DEDUP_REMOVED lines=38> */
.L_x_4011:
[----:B------:R-:W-:Y:S05]  /*3310*/  BSYNC.RECONVERGENT B0 ;  /* 0x0000000000007941 */ /* 0x000fea0003800200 */
.L_x_4010:
        /* <DEDUP_REMOVED lines=32> */
.L_x_4013:
[----:B------:R-:W-:Y:S05]  /*3520*/  BSYNC.RECONVERGENT B0 ;  /* 0x0000000000007941 */ /* 0x000fea0003800200 */
.L_x_4012:
        /* <DEDUP_REMOVED lines=32> */
.L_x_4015:
[----:B------:R-:W-:Y:S05]  /*3730*/  BSYNC.RECONVERGENT B0 ;  /* 0x0000000000007941 */ /* 0x000fea0003800200 */
.L_x_4014:
        /* <DEDUP_REMOVED lines=32> */
.L_x_4017:
[----:B------:R-:W-:Y:S05]  /*3940*/  BSYNC.RECONVERGENT B0 ;  /* 0x0000000000007941 */ /* 0x000fea0003800200 */
.L_x_4016:
        /* <DEDUP_REMOVED lines=32> */
.L_x_4019:
[----:B------:R-:W-:Y:S05]  /*3b50*/  BSYNC.RECONVERGENT B0 ;  /* 0x0000000000007941 */ /* 0x000fea0003800200 */
.L_x_4018:
        /* <DEDUP_REMOVED lines=20> */
[-C--:B------:R-:W-:Y:S01]  /*3ca0*/  IADD3 R22, P1, PT, R68, R67.reuse, RZ ;  /* 0x0000004344167210 */ /* 0x080fe20007f3e0ff */
        /* <DEDUP_REMOVED lines=20> */
[C---:B------:R-:W-:Y:S01]  /*3df0*/  IMAD.X R23, R3.reuse, 0x1, R69, P1 ;  /* 0x0000000103177824 */ /* 0x040fe200008e0645 */
[----:B------:R-:W-:Y:S01]  /*3e00*/  IADD3.X R160, PT, PT, R3, R71, RZ, P0, !PT ;  /* 0x0000004703a07210 */ /* 0x000fe200007fe4ff */
[----:B------:R-:W-:Y:S01]  /*3e10*/  UIADD3 UR5, UPT, UPT, UR4, 0x10a0, URZ ;  /* 0x000010a004057890 */ /* 0x000fe2000fffe0ff */
[----:B------:R-:W-:-:S11]  /*3e20*/  UMOV UR6, UR7 ;  /* 0x0000000700067c82 */ /* 0x000fd60008000000 */
.L_x_4023:
[----:B------:R-:W-:Y:S02]  /*3e30*/  ISETP.GE.AND P0, PT, R57, R74, PT ;  /* 0x0000004a3900720c */ /* 0x000fe40003f06270 */
[----:B------:R-:W-:Y:S02]  /*3e40*/  CS2R R150, SRZ ;  /* 0x0000000000967805 */ /* 0x000fe4000001ff00 */
[----:B0-----:R-:W-:Y:S01]  /*3e50*/  MOV R14, R22 ;  /* 0x00000016000e7202 */ /* 0x001fe20000000f00 */
[----:B------:R-:W-:Y:S01]  /*3e60*/  IMAD.MOV.U32 R137, RZ, RZ, RZ ;  /* 0x000000ffff897224 */ /* 0x000fe200078e00ff */
[----:B------:R-:W-:Y:S01]  /*3e70*/  MOV R15, R23 ;  /* 0x00000017000f7202 */ /* 0x000fe20000000f00 */
[----:B------:R-:W-:Y:S01]  /*3e80*/  HFMA2 R152, -RZ, RZ, 0, 0 ;  /* 0x00000000ff987431 */ /* 0x000fe200000001ff */
[----:B------:R-:W-:Y:S02]  /*3e90*/  ISETP.GE.AND P1, PT, R56, R74, PT ;  /* 0x0000004a3800720c */ /* 0x000fe40003f26270 */
[----:B------:R-:W-:-:S02]  /*3ea0*/  CS2R R22, SRZ ;  /* 0x0000000000167805 */ /* 0x000fc4000001ff00 */
[-C--:B------:R-:W-:Y:S02]  /*3eb0*/  ISETP.GE.AND P2, PT, R55, R74.reuse, PT ;  /* 0x0000004a3700720c */ /* 0x080fe40003f46270 */
[----:B------:R-:W-:Y:S02]  /*3ec0*/  CS2R R20, SRZ ;  /* 0x0000000000147805 */ /* 0x000fe4000001ff00 */
[-C--:B------:R-:W-:Y:S02]  /*3ed0*/  ISETP.GE.AND P3, PT, R54, R74.reuse, PT ;  /* 0x0000004a3600720c */ /* 0x080fe40003f66270 */
[----:B------:R-:W-:Y:S02]  /*3ee0*/  CS2R R18, SRZ ;  /* 0x0000000000127805 */ /* 0x000fe4000001ff00 */
[-C--:B------:R-:W-:Y:S01]  /*3ef0*/  ISETP.GE.AND P4, PT, R53, R74.reuse, PT ;  /* 0x0000004a3500720c */ /* 0x080fe20003f86270 */
[----:B------:R-:W2:Y:S01]  /*3f00*/  @!P0 LDG.E R150, desc[UR18][R14.64+-0x100] ;  /* 0xffff00120e968981 */ /* 0x000ea2000c1e1900 */
[-C--:B------:R-:W-:Y:S01]  /*3f10*/  ISETP.GE.AND P0, PT, R58, R74.reuse, PT ;  /* 0x0000004a3a00720c */ /* 0x080fe20003f06270 */
[----:B------:R-:W-:Y:S01]  /*3f20*/  HFMA2 R141, -RZ, RZ, 0, 0 ;  /* 0x00000000ff8d7431 */ /* 0x000fe200000001ff */
[----:B------:R-:W-:Y:S01]  /*3f30*/  LOP3.LUT P6, RZ, R179, 0x200, RZ, 0xc0, !PT ;  /* 0x00000200b3ff7812 */ /* 0x000fe200078cc0ff */
[----:B------:R-:W-:Y:S01]  /*3f40*/  IMAD.MOV.U32 R154, RZ, RZ, RZ ;  /* 0x000000ffff9a7224 */ /* 0x000fe200078e00ff */
[----:B------:R-:W-:Y:S01]  /*3f50*/  ISETP.GE.AND P5, PT, R52, R74, PT ;  /* 0x0000004a3400720c */ /* 0x000fe20003fa6270 */
[----:B------:R-:W3:Y:S01]  /*3f60*/  @!P1 LDG.E R23, desc[UR18][R14.64+-0x180] ;  /* 0xfffe80120e179981 */ /* 0x000ee2000c1e1900 */
[----:B------:R-:W-:Y:S01]  /*3f70*/  MOV R139, RZ ;  /* 0x000000ff008b7202 */ /* 0x000fe20000000f00 */
[----:B------:R-:W-:Y:S01]  /*3f80*/  HFMA2 R158, -RZ, RZ, 0, 0 ;  /* 0x00000000ff9e7431 */ /* 0x000fe200000001ff */
[----:B------:R-:W-:Y:S01]  /*3f90*/  MOV R156, RZ ;  /* 0x000000ff009c7202 */ /* 0x000fe20000000f00 */
[----:B------:R-:W4:Y:S01]  /*3fa0*/  @!P2 LDG.E R22, desc[UR18][R14.64+-0x200] ;  /* 0xfffe00120e16a981 */ /* 0x000f22000c1e1900 */
[----:B------:R-:W-:Y:S01]  /*3fb0*/  IMAD.MOV.U32 R143, RZ, RZ, RZ ;  /* 0x000000ffff8f7224 */ /* 0x000fe200078e00ff */
[----:B------:R-:W-:-:S02]  /*3fc0*/  MOV R145, RZ ;  /* 0x000000ff00917202 */ /* 0x000fc40000000f00 */
[----:B------:R-:W5:Y:S01]  /*3fd0*/  @!P0 LDG.E R137, desc[UR18][R14.64+-0x80] ;  /* 0xffff80120e898981 */ /* 0x000f62000c1e1900 */
[-C--:B------:R-:W-:Y:S02]  /*3fe0*/  ISETP.GE.AND P0, PT, R59, R74.reuse, PT ;  /* 0x0000004a3b00720c */ /* 0x080fe40003f06270 */
[-C--:B------:R-:W-:Y:S01]  /*3ff0*/  ISETP.GE.AND P1, PT, R61, R74.reuse, PT ;  /* 0x0000004a3d00720c */ /* 0x080fe20003f26270 */
[----:B------:R-:W2:Y:S01]  /*4000*/  @!P3 LDG.E R21, desc[UR18][R14.64+-0x280] ;  /* 0xfffd80120e15b981 */ /* 0x000ea2000c1e1900 */
[-C--:B------:R-:W-:Y:S02]  /*4010*/  ISETP.GE.AND P2, PT, R62, R74.reuse, PT ;  /* 0x0000004a3e00720c */ /* 0x080fe40003f46270 */
[-C--:B------:R-:W-:Y:S01]  /*4020*/  ISETP.GE.AND P3, PT, R63, R74.reuse, PT ;  /* 0x0000004a3f00720c */ /* 0x080fe20003f66270 */
[----:B------:R-:W3:Y:S01]  /*4030*/  @!P4 LDG.E R20, desc[UR18][R14.64+-0x300] ;  /* 0xfffd00120e14c981 */ /* 0x000ee2000c1e1900 */
[----:B------:R-:W-:-:S03]  /*4040*/  ISETP.GE.AND P4, PT, R64, R74, PT ;  /* 0x0000004a4000720c */ /* 0x000fc60003f86270 */
[----:B------:R-:W4:Y:S04]  /*4050*/  @!P6 LDG.E R18, desc[UR18][R14.64+-0x400] ;  /* 0xfffc00120e12e981 */ /* 0x000f28000c1e1900 */
[----:B------:R-:W5:Y:S01]  /*4060*/  @!P0 LDG.E R152, desc[UR18][R14.64] ;  /* 0x000000120e988981 */ /* 0x000f62000c1e1900 */
[----:B------:R-:W-:-:S03]  /*4070*/  ISETP.GE.AND P0, PT, R60, R74, PT ;  /* 0x0000004a3c00720c */ /* 0x000fc60003f06270 */
[----:B------:R-:W2:Y:S01]  /*4080*/  @!P5 LDG.E R19, desc[UR18][R14.64+-0x380] ;  /* 0xfffc80120e13d981 */ /* 0x000ea2000c1e1900 */
[-C--:B------:R-:W-:Y:S02]  /*4090*/  ISETP.GE.AND P5, PT, R65, R74.reuse, PT ;  /* 0x0000004a4100720c */ /* 0x080fe40003fa6270 */
[----:B------:R-:W-:Y:S01]  /*40a0*/  ISETP.GE.AND P6, PT, R66, R74, PT ;  /* 0x0000004a4200720c */ /* 0x000fe20003fc6270 */
[----:B------:R-:W5:Y:S04]  /*40b0*/  @!P1 LDG.E R154, desc[UR18][R14.64+0x100] ;  /* 0x000100120e9a9981 */ /* 0x000f68000c1e1900 */
[----:B------:R-:W5:Y:S04]  /*40c0*/  @!P2 LDG.E R141, desc[UR18][R14.64+0x180] ;  /* 0x000180120e8da981 */ /* 0x000f68000c1e1900 */
[----:B------:R-:W5:Y:S04]  /*40d0*/  @!P0 LDG.E R139, desc[UR18][R14.64+0x80] ;  /* 0x000080120e8b8981 */ /* 0x000f68000c1e1900 */
[----:B------:R-:W5:Y:S04]  /*40e0*/  @!P3 LDG.E R156, desc[UR18][R14.64+0x200] ;  /* 0x000200120e9cb981 */ /* 0x000f68000c1e1900 */
[----:B------:R-:W5:Y:S04]  /*40f0*/  @!P4 LDG.E R143, desc[UR18][R14.64+0x280] ;  /* 0x000280120e8fc981 */ /* 0x000f68000c1e1900 */
[----:B------:R-:W5:Y:S04]  /*4100*/  @!P5 LDG.E R158, desc[UR18][R14.64+0x300] ;  /* 0x000300120e9ed981 */ /* 0x000f68000c1e1900 */
[----:B------:R-:W5:Y:S01]  /*4110*/  @!P6 LDG.E R145, desc[UR18][R14.64+0x380] ;  /* 0x000380120e91e981 */ /* 0x000f62000c1e1900 */
[----:B------:R-:W-:Y:S01]  /*4120*/  IMAD.MOV.U32 R16, RZ, RZ, R135 ;  /* 0x000000ffff107224 */ /* 0x000fe200078e0087 */
[----:B------:R-:W-:-:S05]  /*4130*/  MOV R17, R148 ;  /* 0x0000009400117202 */ /* 0x000fca0000000f00 */
[----:B------:R1:W5:Y:S01]  /*4140*/  LDG.E R167, desc[UR18][R16.64] ;  /* 0x0000001210a77981 */ /* 0x000362000c1e1900 */
[----:B------:R-:W-:Y:S02]  /*4150*/  P2R R157, PR, RZ, 0x1 ;  /* 0x00000001ff9d7803 */ /* 0x000fe40000000000 */
[-C--:B------:R-:W-:Y:S01]  /*4160*/  ISETP.GE.AND P0, PT, R51, R74.reuse, PT ;  /* 0x0000004a3300720c */ /* 0x080fe20003f06270 */
[----:B------:R-:W-:Y:S01]  /*4170*/  HFMA2 R164, -RZ, RZ, 0, 0 ;  /* 0x00000000ffa47431 */ /* 0x000fe200000001ff */
[----:B------:R-:W-:Y:S02]  /*4180*/  P2R R155, PR, RZ, 0x2 ;  /* 0x00000002ff9b7803 */ /* 0x000fe40000000000 */
[----:B------:R-:W-:Y:S01]  /*4190*/  ISETP.GE.AND P1, PT, R52, R74, PT ;  /* 0x0000004a3400720c */ /* 0x000fe20003f26270 */
[----:B------:R-:W-:Y:S02]  /*41a0*/  IMAD.MOV.U32 R162, RZ, RZ, RZ ;  /* 0x000000ffffa27224 */ /* 0x000fe400078e00ff */
[----:B------:R-:W-:Y:S01]  /*41b0*/  HFMA2 R149, -RZ, RZ, 0, 0 ;  /* 0x00000000ff957431 */ /* 0x000fe200000001ff */
[----:B-1----:R-:W-:-:S02]  /*41c0*/  CS2R R16, SRZ ;  /* 0x0000000000107805 */ /* 0x002fc4000001ff00 */
[----:B------:R-:W-:Y:S01]  /*41d0*/  MOV R147, RZ ;  /* 0x000000ff00937202 */ /* 0x000fe20000000f00 */
[----:B----4-:R-:W-:Y:S04]  /*41e0*/  STS [R75], R18 ;  /* 0x000000124b007388 */ /* 0x010fe80000000800 */
[----:B--2---:R-:W-:Y:S04]  /*41f0*/  STS [R76+0x80], R19 ;  /* 0x000080134c007388 */ /* 0x004fe80000000800 */
[----:B---3--:R1:W-:Y:S04]  /*4200*/  STS [R77+0x100], R20 ;  /* 0x000100144d007388 */ /* 0x0083e80000000800 */
[----:B------:R2:W-:Y:S04]  /*4210*/  STS [R78+0x180], R21 ;  /* 0x000180154e007388 */ /* 0x0005e80000000800 */
[----:B------:R-:W-:Y:S04]  /*4220*/  STS [R79+0x200], R22 ;  /* 0x000200164f007388 */ /* 0x000fe80000000800 */
[----:B------:R-:W-:Y:S04]  /*4230*/  STS [R80+0x280], R23 ;  /* 0x0002801750007388 */ /* 0x000fe80000000800 */
[----:B------:R-:W-:Y:S04]  /*4240*/  STS [R81+0x300], R150 ;  /* 0x0003009651007388 */ /* 0x000fe80000000800 */
[----:B-----5:R-:W-:Y:S04]  /*4250*/  STS [R82+0x380], R137 ;  /* 0x0003808952007388 */ /* 0x020fe80000000800 */
[----:B------:R-:W-:Y:S01]  /*4260*/  STS [R83+0x400], R152 ;  /* 0x0004009853007388 */ /* 0x000fe20000000800 */
[----:B-1----:R-:W-:-:S03]  /*4270*/  MOV R20, R153 ;  /* 0x0000009900147202 */ /* 0x002fc60000000f00 */
[----:B------:R-:W-:Y:S01]  /*4280*/  STS [R84+0x480], R139 ;  /* 0x0004808b54007388 */ /* 0x000fe20000000800 */
[----:B--2---:R-:W-:-:S03]  /*4290*/  IMAD.MOV.U32 R21, RZ, RZ, R160 ;  /* 0x000000ffff157224 */ /* 0x004fc600078e00a0 */
[----:B------:R-:W-:Y:S04]  /*42a0*/  STS [R85+0x500], R154 ;  /* 0x0005009a55007388 */ /* 0x000fe80000000800 */
[----:B------:R-:W-:Y:S04]  /*42b0*/  STS [R86+0x580], R141 ;  /* 0x0005808d56007388 */ /* 0x000fe80000000800 */
[----:B------:R-:W-:Y:S04]  /*42c0*/  STS [R87+0x600], R156 ;  /* 0x0006009c57007388 */ /* 0x000fe80000000800 */
[----:B------:R-:W-:Y:S04]  /*42d0*/  STS [R88+0x680], R143 ;  /* 0x0006808f58007388 */ /* 0x000fe80000000800 */
[----:B------:R1:W-:Y:S04]  /*42e0*/  STS [R89+0x700], R158 ;  /* 0x0007009e59007388 */ /* 0x0003e80000000800 */
[----:B------:R2:W-:Y:S01]  /*42f0*/  STS [R90+0x780], R145 ;  /* 0x000780915a007388 */ /* 0x0005e20000000800 */
[----:B------:R-:W-:-:S03]  /*4300*/  NOP ;  /* 0x0000000000007918 */ /* 0x000fc60000000000 */
[----:B------:R-:W3:Y:S01]  /*4310*/  @!P0 LDG.E R164, desc[UR18][R20.64+-0x400] ;  /* 0xfffc001214a48981 */ /* 0x000ee2000c1e1900 */
[-C--:B------:R-:W-:Y:S02]  /*4320*/  ISETP.GE.AND P0, PT, R53, R74.reuse, PT ;  /* 0x0000004a3500720c */ /* 0x080fe40003f06270 */
[----:B------:R-:W-:Y:S01]  /*4330*/  MOV R160, RZ ;  /* 0x000000ff00a07202 */ /* 0x000fe20000000f00 */
[----:B------:R-:W4:Y:S01]  /*4340*/  @!P1 LDG.E R151, desc[UR18][R20.64+-0x380] ;  /* 0xfffc801214979981 */ /* 0x000f22000c1e1900 */
[----:B------:R-:W-:Y:S02]  /*4350*/  ISETP.GE.AND P1, PT, R54, R74, PT ;  /* 0x0000004a3600720c */ /* 0x000fe40003f26270 */
[----:B------:R-:W-:Y:S01]  /*4360*/  CS2R R18, SRZ ;  /* 0x0000000000127805 */ /* 0x000fe2000001ff00 */
[----:B-1----:R-:W-:Y:S02]  /*4370*/  IMAD.MOV.U32 R158, RZ, RZ, RZ ;  /* 0x000000ffff9e7224 */ /* 0x002fe400078e00ff */
[----:B------:R-:W-:Y:S01]  /*4380*/  HFMA2 R156, -RZ, RZ, 0, 0 ;  /* 0x00000000ff9c7431 */ /* 0x000fe200000001ff */
[----:B--2---:R-:W-:-:S02]  /*4390*/  MOV R145, RZ ;  /* 0x000000ff00917202 */ /* 0x004fc40000000f00 */
[----:B------:R-:W-:Y:S01]  /*43a0*/  CS2R R22, SRZ ;  /* 0x0000000000167805 */ /* 0x000fe2000001ff00 */
[----:B------:R-:W-:Y:S01]  /*43b0*/  IMAD.MOV.U32 R143, RZ, RZ, RZ ;  /* 0x000000ffff8f7224 */ /* 0x000fe200078e00ff */
[----:B------:R-:W2:Y:S04]  /*43c0*/  @!P5 LDG.E R18, desc[UR18][R20.64+0x300] ;  /* 0x000300121412d981 */ /* 0x000ea8000c1e1900 */
[----:B------:R-:W5:Y:S01]  /*43d0*/  @!P0 LDG.E R160, desc[UR18][R20.64+-0x300] ;  /* 0xfffd001214a08981 */ /* 0x000f62000c1e1900 */
[----:B------:R-:W-:-:S03]  /*43e0*/  ISETP.GE.AND P0, PT, R55, R74, PT ;  /* 0x0000004a3700720c */ /* 0x000fc60003f06270 */
[----:B------:R-:W2:Y:S01]  /*43f0*/  @!P1 LDG.E R19, desc[UR18][R20.64+-0x280] ;  /* 0xfffd801214139981 */ /* 0x000ea2000c1e1900 */
[----:B------:R-:W-:-:S03]  /*4400*/  ISETP.GE.AND P1, PT, R56, R74, PT ;  /* 0x0000004a3800720c */ /* 0x000fc60003f26270 */
[----:B------:R-:W2:Y:S04]  /*4410*/  @!P2 LDG.E R145, desc[UR18][R20.64+0x180] ;  /* 0x000180121491a981 */ /* 0x000ea8000c1e1900 */
[----:B------:R-:W2:Y:S04]  /*4420*/  @!P3 LDG.E R22, desc[UR18][R20.64+0x200] ;  /* 0x000200121416b981 */ /* 0x000ea8000c1e1900 */
[----:B------:R-:W2:Y:S01]  /*4430*/  @!P0 LDG.E R162, desc[UR18][R20.64+-0x200] ;  /* 0xfffe001214a28981 */ /* 0x000ea2000c1e1900 */
        /* <DEDUP_REMOVED lines=8> */
[----:B------:R-:W-:-:S03]  /*44c0*/  ISETP.NE.AND P1, PT, R155, RZ, PT ;  /* 0x000000ff9b00720c */ /* 0x000fc60003f25270 */
[----:B------:R-:W1:Y:S04]  /*44d0*/  LDS R152, [R91+0x8] ;  /* 0x000008005b987984 */ /* 0x000e680000000800 */
[----:B------:R-:W-:Y:S04]  /*44e0*/  LDS R150, [R91+0x4] ;  /* 0x000004005b967984 */ /* 0x000fe80000000800 */
[----:B------:R-:W2:Y:S01]  /*44f0*/  @!P0 LDG.E R158, desc[UR18][R20.64] ;  /* 0x00000012149e8981 */ /* 0x000ea2000c1e1900 */
[----:B------:R-:W-:-:S03]  /*4500*/  ISETP.NE.AND P0, PT, R157, RZ, PT ;  /* 0x000000ff9d00720c */ /* 0x000fc60003f05270 */
[----:B------:R-:W2:Y:S04]  /*4510*/  @!P1 LDG.E R156, desc[UR18][R20.64+0x100] ;  /* 0x00010012149c9981 */ /* 0x000ea8000c1e1900 */
[----:B------:R-:W0:Y:S04]  /*4520*/  LDS R166, [R91+0x10] ;  /* 0x000010005ba67984 */ /* 0x000e280000000800 */
[----:B------:R-:W0:Y:S04]  /*4530*/  LDS R154, [R91+0xc] ;  /* 0x00000c005b9a7984 */ /* 0x000e280000000800 */
[----:B------:R-:W2:Y:S04]  /*4540*/  @!P0 LDG.E R17, desc[UR18][R20.64+0x80] ;  /* 0x0000801214118981 */ /* 0x000ea8000c1e1900 */
[----:B------:R-:W0:Y:S04]  /*4550*/  LDS R170, [R91+0x18] ;  /* 0x000018005baa7984 */ /* 0x000e280000000800 */
[----:B------:R-:W0:Y:S04]  /*4560*/  LDS R172, [R91+0x1c] ;  /* 0x00001c005bac7984 */ /* 0x000e280000000800 */
[----:B------:R-:W0:Y:S01]  /*4570*/  LDS R168, [R91+0x14] ;  /* 0x000014005ba87984 */ /* 0x000e220000000800 */
[----:B------:R-:W-:-:S03]  /*4580*/  FMUL.FTZ R167, R167, 1.4426950216293334961 ;  /* 0x3fb8aa3ba7a77820 */ /* 0x000fc60000410000 */
[----:B------:R-:W0:Y:S01]  /*4590*/  LDS R174, [R91] ;  /* 0x000000005bae7984 */ /* 0x000e220000000800 */
[C---:B------:R-:W-:Y:S01]  /*45a0*/  FMUL.FTZ R137, R167.reuse, R97 ;  /* 0x00000061a7897220 */ /* 0x040fe20000410000 */
[C---:B------:R-:W-:Y:S01]  /*45b0*/  FMUL.FTZ R141, R167.reuse, R92 ;  /* 0x0000005ca78d7220 */ /* 0x040fe20000410000 */
[C---:B------:R-:W-:Y:S01]  /*45c0*/  FMUL.FTZ R153, R167.reuse, R93 ;  /* 0x0000005da7997220 */ /* 0x040fe20000410000 */
[----:B------:R-:W0:Y:S01]  /*45d0*/  LDS R176, [R91+0x20] ;  /* 0x000020005bb07984 */ /* 0x000e220000000800 */
[----:B------:R1:W0:Y:S01]  /*45e0*/  MUFU.EX2 R139, R137 ;  /* 0x00000089008b7308 */ /* 0x0002220000000800 */
[C---:B------:R-:W-:Y:S01]  /*45f0*/  FMUL.FTZ R155, R167.reuse, R94 ;  /* 0x0000005ea79b7220 */ /* 0x040fe20000410000 */
[C---:B------:R-:W-:Y:S01]  /*4600*/  FMUL.FTZ R157, R167.reuse, R95 ;  /* 0x0000005fa79d7220 */ /* 0x040fe20000410000 */
[C---:B------:R-:W-:Y:S01]  /*4610*/  FMUL.FTZ R161, R167.reuse, R99 ;  /* 0x00000063a7a17220 */ /* 0x040fe20000410000 */
[----:B------:R-:W0:Y:S04]  /*4620*/  LDS R180, [R91+0x28] ;  /* 0x000028005bb47984 */ /* 0x000e280000000800 */
[----:B------:R-:W0:Y:S01]  /*4630*/  MUFU.EX2 R141, R141 ;  /* 0x0000008d008d7308 */ /* 0x000e220000000800 */
[----:B-1----:R-:W-:Y:S01]  /*4640*/  FMUL.FTZ R137, R167, R98 ;  /* 0x00000062a7897220 */ /* 0x002fe20000410000 */
[----:B------:R-:W1:Y:S04]  /*4650*/  LDS R178, [R91+0x24] ;  /* 0x000024005bb27984 */ /* 0x000e680000000800 */
[----:B------:R-:W1:Y:S02]  /*4660*/  LDS R182, [R91+0x2c] ;  /* 0x00002c005bb67984 */ /* 0x000e640000000800 */
[----:B------:R-:W0:Y:S01]  /*4670*/  MUFU.EX2 R153, R153 ;  /* 0x0000009900997308 */ /* 0x000e220000000800 */
[----:B------:R-:W-:Y:S01]  /*4680*/  ISETP.GE.U32.AND P1, PT, R45, R74, PT ;  /* 0x0000004a2d00720c */ /* 0x000fe20003f26070 */
[----:B------:R-:W1:Y:S04]  /*4690*/  LDS R184, [R91+0x30] ;  /* 0x000030005bb87984 */ /* 0x000e680000000800 */
[----:B------:R-:W1:Y:S02]  /*46a0*/  LDS R186, [R91+0x34] ;  /* 0x000034005bba7984 */ /* 0x000e640000000800 */
[----:B------:R-:W1:Y:S01]  /*46b0*/  MUFU.EX2 R155, R155 ;  /* 0x0000009b009b7308 */ /* 0x000e620000000800 */
[----:B------:R-:W-:Y:S01]  /*46c0*/  FMUL.FTZ R152, R111, R152 ;  /* 0x000000986f987220 */ /* 0x000fe20000410000 */
[----:B------:R-:W-:Y:S01]  /*46d0*/  ISETP.GE.U32.AND P2, PT, R44, R74, PT ;  /* 0x0000004a2c00720c */ /* 0x000fe20003f46070 */
[----:B------:R-:W1:Y:S04]  /*46e0*/  LDS R188, [R91+0x38] ;  /* 0x000038005bbc7984 */ /* 0x000e680000000800 */
[----:B------:R-:W1:Y:S01]  /*46f0*/  LDS R190, [R91+0x3c] ;  /* 0x00003c005bbe7984 */ /* 0x000e620000000800 */
[----:B------:R-:W1:Y:S01]  /*4700*/  MUFU.EX2 R157, R157 ;  /* 0x0000009d009d7308 */ /* 0x000e620000000800 */
[----:B------:R-:W-:-:S07]  /*4710*/  FMUL.FTZ R163, R167, R100 ;  /* 0x00000064a7a37220 */ /* 0x000fce0000410000 */
[----:B------:R0:W1:Y:S01]  /*4720*/  MUFU.EX2 R159, R137 ;  /* 0x00000089009f7308 */ /* 0x0000620000000800 */
[----:B------:R-:W-:Y:S01]  /*4730*/  ISETP.GE.U32.AND P3, PT, R43, R74, PT ;  /* 0x0000004a2b00720c */ /* 0x000fe20003f66070 */
[----:B0-----:R-:W-:-:S06]  /*4740*/  FMUL.FTZ R166, R109, R166 ;  /* 0x000000a66da67220 */ /* 0x001fcc0000410000 */
[----:B------:R-:W0:Y:S01]  /*4750*/  MUFU.EX2 R161, R161 ;  /* 0x000000a100a17308 */ /* 0x000e220000000800 */
[----:B------:R-:W-:Y:S01]  /*4760*/  FMUL.FTZ R137, R117, R150 ;  /* 0x0000009675897220 */ /* 0x000fe20000410000 */
[----:B------:R-:W-:Y:S02]  /*4770*/  FSEL R150, R139, 1, !P1 ;  /* 0x3f8000008b967808 */ /* 0x000fe40004800000 */
[----:B------:R-:W-:Y:S02]  /*4780*/  ISETP.GE.U32.AND P4, PT, R42, R74, PT ;  /* 0x0000004a2a00720c */ /* 0x000fe40003f86070 */
[----:B------:R-:W-:Y:S02]  /*4790*/  FSEL R139, R152, RZ, !P2 ;  /* 0x000000ff988b7208 */ /* 0x000fe40005000000 */
[----:B------:R-:W-:Y:S01]  /*47a0*/  FSEL R152, R141, 1, !P2 ;  /* 0x3f8000008d987808 */ /* 0x000fe20005000000 */
[----:B------:R-:W-:Y:S01]  /*47b0*/  FMUL.FTZ R141, R119, R154 ;  /* 0x0000009a778d7220 */ /* 0x000fe20000410000 */
[----:B------:R0:W0:Y:S01]  /*47c0*/  MUFU.EX2 R169, R163 ;  /* 0x000000a300a97308 */ /* 0x0000220000000800 */
[----:B------:R-:W-:Y:S01]  /*47d0*/  ISETP.GE.U32.AND P5, PT, R41, R74, PT ;  /* 0x0000004a2900720c */ /* 0x000fe20003fa6070 */
[----:B------:R-:W-:Y:S01]  /*47e0*/  FMUL.FTZ R170, R107, R170 ;  /* 0x000000aa6baa7220 */ /* 0x000fe20000410000 */
[----:B------:R-:W-:Y:S01]  /*47f0*/  FSEL R154, R153, 1, !P3 ;  /* 0x3f800000999a7808 */ /* 0x000fe20005800000 */
[----:B------:R-:W-:Y:S01]  /*4800*/  FMUL.FTZ R172, R123, R172 ;  /* 0x000000ac7bac7220 */ /* 0x000fe20000410000 */
[----:B------:R-:W-:-:S02]  /*4810*/  ISETP.GE.U32.AND P0, PT, R40, R74, PT ;  /* 0x0000004a2800720c */ /* 0x000fc40003f06070 */
[----:B------:R-:W-:Y:S02]  /*4820*/  FSEL R153, R166, RZ, !P4 ;  /* 0x000000ffa6997208 */ /* 0x000fe40006000000 */
[----:B------:R-:W-:Y:S02]  /*4830*/  FSEL R137, R137, RZ, !P1 ;  /* 0x000000ff89897208 */ /* 0x000fe40004800000 */
[----:B-1----:R-:W-:Y:S01]  /*4840*/  FSEL R166, R155, 1, !P4 ;  /* 0x3f8000009ba67808 */ /* 0x002fe20006000000 */
[----:B------:R-:W-:Y:S01]  /*4850*/  FMUL.FTZ R155, R121, R168 ;  /* 0x000000a8799b7220 */ /* 0x000fe20000410000 */
[----:B------:R-:W-:Y:S01]  /*4860*/  ISETP.GE.U32.AND P1, PT, R39, R74, PT ;  /* 0x0000004a2700720c */ /* 0x000fe20003f26070 */
[----:B------:R-:W-:Y:S01]  /*4870*/  FMUL.FTZ R165, R167, R102 ;  /* 0x00000066a7a57220 */ /* 0x000fe20000410000 */
[----:B------:R-:W-:Y:S02]  /*4880*/  FSEL R168, R157, 1, !P5 ;  /* 0x3f8000009da87808 */ /* 0x000fe40006800000 */
[----:B------:R-:W-:Y:S01]  /*4890*/  FSEL R157, R170, RZ, !P0 ;  /* 0x000000ffaa9d7208 */ /* 0x000fe20004000000 */
[----:B0-----:R-:W-:Y:S01]  /*48a0*/  FMUL.FTZ R163, R167, R106 ;  /* 0x0000006aa7a37220 */ /* 0x001fe20000410000 */
[----:B------:R-:W-:Y:S01]  /*48b0*/  FSEL R170, R159, 1, !P0 ;  /* 0x3f8000009faa7808 */ /* 0x000fe20004000000 */
[----:B------:R-:W-:Y:S01]  /*48c0*/  FMUL.FTZ R174, R113, R174 ;  /* 0x000000ae71ae7220 */ /* 0x000fe20000410000 */
[----:B------:R-:W-:Y:S01]  /*48d0*/  FSEL R159, R172, RZ, !P1 ;  /* 0x000000ffac9f7208 */ /* 0x000fe20004800000 */
[----:B------:R0:W1:Y:S01]  /*48e0*/  MUFU.EX2 R171, R165 ;  /* 0x000000a500ab7308 */ /* 0x0000620000000800 */
[----:B------:R-:W-:-:S02]  /*48f0*/  FSEL R172, R161, 1, !P1 ;  /* 0x3f800000a1ac7808 */ /* 0x000fc40004800000 */
[-C--:B------:R-:W-:Y:S02]  /*4900*/  ISETP.GE.U32.AND P1, PT, R31, R74.reuse, PT ;  /* 0x0000004a1f00720c */ /* 0x080fe40003f26070 */
[----:B------:R-:W-:-:S03]  /*4910*/  ISETP.GE.U32.AND P2, PT, R38, R74, PT ;  /* 0x0000004a2600720c */ /* 0x000fc60003f46070 */
[----:B------:R1:W-:Y:S01]  /*4920*/  MUFU.EX2 R175, R163 ;  /* 0x000000a300af7308 */ /* 0x0003e20000000800 */
[----:B0-----:R-:W-:Y:S01]  /*4930*/  FMUL.FTZ R165, R167, R108 ;  /* 0x0000006ca7a57220 */ /* 0x001fe20000410000 */
[----:B------:R-:W-:Y:S01]  /*4940*/  FSEL R174, R174, RZ, !P1 ;  /* 0x000000ffaeae7208 */ /* 0x000fe20004800000 */
[----:B------:R-:W-:Y:S01]  /*4950*/  FMUL.FTZ R161, R105, R176 ;  /* 0x000000b069a17220 */ /* 0x000fe20000410000 */
[----:B------:R-:W-:Y:S01]  /*4960*/  FSEL R176, R169, 1, !P2 ;  /* 0x3f800000a9b07808 */ /* 0x000fe20005000000 */
[----:B-1----:R-:W-:-:S03]  /*4970*/  FMUL.FTZ R163, R167, R96 ;  /* 0x00000060a7a37220 */ /* 0x002fc60000410000 */
[----:B------:R-:W-:Y:S01]  /*4980*/  MUFU.EX2 R177, R165 ;  /* 0x000000a500b17308 */ /* 0x000fe20000000800 */
[----:B------:R-:W-:Y:S01]  /*4990*/  FFMA.FTZ R169, R174, R150, R137 ;  /* 0x00000096aea97223 */ /* 0x000fe20000010089 */
[----:B------:R-:W-:-:S06]  /*49a0*/  FSEL R141, R141, RZ, !P3 ;  /* 0x000000ff8d8d7208 */ /* 0x000fcc0005800000 */
[----:B------:R0:W1:Y:S01]  /*49b0*/  MUFU.EX2 R165, R163 ;  /* 0x000000a300a57308 */ /* 0x0000620000000800 */
[----:B------:R-:W-:Y:S01]  /*49c0*/  FFMA.FTZ R169, R152, R169, R139 ;  /* 0x000000a998a97223 */ /* 0x000fe2000001008b */
[----:B------:R-:W-:Y:S01]  /*49d0*/  ISETP.GE.U32.AND P3, PT, R37, R74, PT ;  /* 0x0000004a2500720c */ /* 0x000fe20003f66070 */
[----:B------:R-:W-:Y:S02]  /*49e0*/  FMUL.FTZ R173, R167, R104 ;  /* 0x00000068a7ad7220 */ /* 0x000fe40000410000 */
[----:B------:R-:W-:Y:S01]  /*49f0*/  FFMA.FTZ R169, R154, R169, R141 ;  /* 0x000000a99aa97223 */ /* 0x000fe2000001008d */
[----:B------:R-:W-:Y:S02]  /*4a00*/  FSEL R155, R155, RZ, !P5 ;  /* 0x000000ff9b9b7208 */ /* 0x000fe40006800000 */
[----:B0-----:R-:W-:Y:S01]  /*4a10*/  FSEL R163, R171, 1, !P3 ;  /* 0x3f800000aba37808 */ /* 0x001fe20005800000 */
[----:B------:R-:W-:Y:S01]  /*4a20*/  FFMA.FTZ R171, R166, R169, R153 ;  /* 0x000000a9a6ab7223 */ /* 0x000fe20000010099 */
[----:B------:R-:W0:Y:S01]  /*4a30*/  MUFU.EX2 R173, R173 ;  /* 0x000000ad00ad7308 */ /* 0x000e220000000800 */
[----:B------:R-:W-:-:S02]  /*4a40*/  FMUL.FTZ R169, R101, R180 ;  /* 0x000000b465a97220 */ /* 0x000fc40000410000 */
[----:B------:R-:W-:Y:S01]  /*4a50*/  FFMA.FTZ R180, R168, R171, R155 ;  /* 0x000000aba8b47223 */ /* 0x000fe2000001009b */
[----:B-1----:R-:W-:Y:S01]  /*4a60*/  FSEL R165, R165, 1, !P1 ;  /* 0x3f800000a5a57808 */ /* 0x002fe20004800000 */
[C---:B------:R-:W-:Y:S01]  /*4a70*/  FMUL.FTZ R181, R167.reuse, R110 ;  /* 0x0000006ea7b57220 */ /* 0x040fe20000410000 */
[C---:B------:R-:W-:Y:S01]  /*4a80*/  FMUL.FTZ R183, R167.reuse, R112 ;  /* 0x00000070a7b77220 */ /* 0x040fe20000410000 */
[----:B------:R-:W-:Y:S01]  /*4a90*/  FMUL.FTZ R185, R167, R114 ;  /* 0x00000072a7b97220 */ /* 0x000fe20000410000 */
[----:B------:R-:W-:Y:S01]  /*4aa0*/  FFMA.FTZ R187, R170, R180, R157 ;  /* 0x000000b4aabb7223 */ /* 0x000fe2000001009d */
[----:B------:R-:W-:Y:S01]  /*4ab0*/  FMUL.FTZ R167, R165, R150 ;  /* 0x00000096a5a77220 */ /* 0x000fe20000410000 */
[----:B------:R-:W-:Y:S01]  /*4ac0*/  FMUL.FTZ R178, R103, R178 ;  /* 0x000000b267b27220 */ /* 0x000fe20000410000 */
[-C--:B------:R-:W-:Y:S01]  /*4ad0*/  ISETP.GE.U32.AND P5, PT, R35, R74.reuse, PT ;  /* 0x0000004a2300720c */ /* 0x080fe20003fa6070 */
[----:B------:R-:W-:Y:S01]  /*4ae0*/  FFMA.FTZ R187, R172, R187, R159 ;  /* 0x000000bbacbb7223 */ /* 0x000fe2000001009f */
[----:B------:R-:W-:Y:S01]  /*4af0*/  FSEL R161, R161, RZ, !P2 ;  /* 0x000000ffa1a17208 */ /* 0x000fe20005000000 */
[----:B------:R-:W-:Y:S01]  /*4b00*/  FMUL.FTZ R171, R152, R167 ;  /* 0x000000a798ab7220 */ /* 0x000fe20000410000 */
[----:B------:R-:W1:Y:S01]  /*4b10*/  MUFU.EX2 R181, R181 ;  /* 0x000000b500b57308 */ /* 0x000e620000000800 */
[----:B------:R-:W-:-:S02]  /*4b20*/  ISETP.GE.U32.AND P4, PT, R36, R74, PT ;  /* 0x0000004a2400720c */ /* 0x000fc40003f86070 */
[----:B------:R-:W-:Y:S01]  /*4b30*/  ISETP.GE.U32.AND P0, PT, R34, R74, PT ;  /* 0x0000004a2200720c */ /* 0x000fe20003f06070 */
[----:B------:R-:W-:Y:S01]  /*4b40*/  FFMA.FTZ R187, R176, R187, R161 ;  /* 0x000000bbb0bb7223 */ /* 0x000fe200000100a1 */
[----:B------:R-:W-:Y:S02]  /*4b50*/  FSEL R178, R178, RZ, !P3 ;  /* 0x000000ffb2b27208 */ /* 0x000fe40005800000 */
[----:B------:R-:W-:Y:S01]  /*4b60*/  FSEL R167, R175, 1, !P5 ;  /* 0x3f800000afa77808 */ /* 0x000fe20006800000 */
[----:B------:R-:W-:Y:S01]  /*4b70*/  FMUL.FTZ R175, R154, R171 ;  /* 0x000000ab9aaf7220 */ /* 0x000fe20000410000 */
[----:B------:R-:W1:Y:S01]  /*4b80*/  MUFU.EX2 R183, R183 ;  /* 0x000000b700b77308 */ /* 0x000e620000000800 */
[----:B------:R-:W-:Y:S01]  /*4b90*/  FMUL.FTZ R182, R125, R182 ;  /* 0x000000b67db67220 */ /* 0x000fe20000410000 */
[----:B------:R-:W-:Y:S01]  /*4ba0*/  FSEL R169, R169, RZ, !P4 ;  /* 0x000000ffa9a97208 */ /* 0x000fe20006000000 */
[----:B------:R-:W-:Y:S01]  /*4bb0*/  FFMA.FTZ R187, R163, R187, R178 ;  /* 0x000000bba3bb7223 */ /* 0x000fe200000100b2 */
[----:B0-----:R-:W-:-:S02]  /*4bc0*/  FSEL R180, R173, 1, !P4 ;  /* 0x3f800000adb47808 */ /* 0x001fc40006000000 */
[----:B------:R-:W-:Y:S01]  /*4bd0*/  FSEL R171, R177, 1, !P0 ;  /* 0x3f800000b1ab7808 */ /* 0x000fe20004000000 */
[----:B------:R-:W-:Y:S01]  /*4be0*/  FMUL.FTZ R177, R166, R175 ;  /* 0x000000afa6b17220 */ /* 0x000fe20000410000 */
[----:B------:R-:W0:Y:S01]  /*4bf0*/  MUFU.EX2 R185, R185 ;  /* 0x000000b900b97308 */ /* 0x000e220000000800 */
[----:B------:R-:W-:Y:S01]  /*4c00*/  FMUL.FTZ R184, R127, R184 ;  /* 0x000000b87fb87220 */ /* 0x000fe20000410000 */
[----:B------:R-:W-:Y:S01]  /*4c10*/  FSEL R182, R182, RZ, !P5 ;  /* 0x000000ffb6b67208 */ /* 0x000fe20006800000 */
[----:B------:R-:W-:Y:S01]  /*4c20*/  FMUL.FTZ R177, R168, R177 ;  /* 0x000000b1a8b17220 */ /* 0x000fe20000410000 */
[----:B------:R-:W-:Y:S01]  /*4c30*/  FFMA.FTZ R187, R180, R187, R169 ;  /* 0x000000bbb4bb7223 */ /* 0x000fe200000100a9 */
[----:B------:R-:W-:Y:S01]  /*4c40*/  FMUL.FTZ R186, R129, R186 ;  /* 0x000000ba81ba7220 */ /* 0x000fe20000410000 */
[----:B------:R-:W-:Y:S01]  /*4c50*/  ISETP.GE.U32.AND P2, PT, R33, R74, PT ;  /* 0x0000004a2100720c */ /* 0x000fe20003f46070 */
[----:B------:R-:W-:Y:S01]  /*4c60*/  FMUL.FTZ R177, R170, R177 ;  /* 0x000000b1aab17220 */ /* 0x000fe20000410000 */
[----:B------:R-:W-:Y:S01]  /*4c70*/  FSEL R184, R184, RZ, !P0 ;  /* 0x000000ffb8b87208 */ /* 0x000fe20004000000 */
[----:B------:R-:W-:Y:S01]  /*4c80*/  FFMA.FTZ R187, R167, R187, R182 ;  /* 0x000000bba7bb7223 */ /* 0x000fe200000100b6 */
        /* <DEDUP_REMOVED lines=13> */
[----:B0-----:R-:W-:-:S02]  /*4d60*/  FSEL R177, R185, 1, !P1 ;  /* 0x3f800000b9b17808 */ /* 0x001fc40004800000 */
        /* <DEDUP_REMOVED lines=28> */
[----:B---3--:R-:W-:Y:S04]  /*4f30*/  STS [R75+0x840], R164 ;  /* 0x000840a44b007388 */ /* 0x008fe80000000800 */
[----:B------:R-:W1:Y:S01]  /*4f40*/  SHFL.UP PT, R164, R203, 0x8, RZ ;  /* 0x05000000cba47989 */ /* 0x000e6200000e00ff */
[----:B------:R-:W-:-:S03]  /*4f50*/  ISETP.GE.AND P1, PT, R73, 0x8, PT ;  /* 0x000000084900780c */ /* 0x000fc60003f26270 */
[----:B----4-:R-:W-:Y:S04]  /*4f60*/  STS [R76+0x8c0], R151 ;  /* 0x0008c0974c007388 */ /* 0x010fe80000000800 */
[----:B-----5:R-:W-:Y:S04]  /*4f70*/  STS [R77+0x940], R160 ;  /* 0x000940a04d007388 */ /* 0x020fe80000000800 */
[----:B--2---:R-:W-:Y:S04]  /*4f80*/  STS [R78+0x9c0], R19 ;  /* 0x0009c0134e007388 */ /* 0x004fe80000000800 */
[----:B------:R-:W-:Y:S01]  /*4f90*/  STS [R79+0xa40], R162 ;  /* 0x000a40a24f007388 */ /* 0x000fe20000000800 */
[----:B0-----:R-:W-:-:S03]  /*4fa0*/  FFMA.FTZ R181, R203, R181, R196 ;  /* 0x000000b5cbb57223 */ /* 0x001fc600000100c4 */
[----:B------:R-:W-:Y:S04]  /*4fb0*/  STS [R80+0xac0], R149 ;  /* 0x000ac09550007388 */ /* 0x000fe80000000800 */
[----:B------:R0:W-:Y:S04]  /*4fc0*/  STS [R81+0xb40], R16 ;  /* 0x000b401051007388 */ /* 0x0001e80000000800 */
[----:B------:R-:W-:Y:S01]  /*4fd0*/  STS [R82+0xbc0], R147 ;  /* 0x000bc09352007388 */ /* 0x000fe20000000800 */
[----:B-1----:R-:W-:-:S03]  /*4fe0*/  @P1 FMUL.FTZ R203, R203, R164 ;  /* 0x000000a4cbcb1220 */ /* 0x002fc60000410000 */
[----:B------:R-:W-:Y:S01]  /*4ff0*/  STS [R83+0xc40], R158 ;  /* 0x000c409e53007388 */ /* 0x000fe20000000800 */
[----:B------:R-:W-:-:S03]  /*5000*/  FSEL R196, R196, R181, !P1 ;  /* 0x000000b5c4c47208 */ /* 0x000fc60004800000 */
[----:B------:R1:W-:Y:S01]  /*5010*/  STS [R84+0xcc0], R17 ;  /* 0x000cc01154007388 */ /* 0x0003e20000000800 */
[----:B------:R-:W2:Y:S03]  /*5020*/  S2UR UR8, SR_CgaCtaId ;  /* 0x00000000000879c3 */ /* 0x000ea60000008800 */
[----:B------:R-:W-:Y:S01]  /*5030*/  STS [R85+0xd40], R156 ;  /* 0x000d409c55007388 */ /* 0x000fe20000000800 */
[----:B------:R-:W-:-:S03]  /*5040*/  ISETP.NE.AND P0, PT, R29, RZ, PT ;  /* 0x000000ff1d00720c */ /* 0x000fc60003f05270 */
[----:B------:R-:W-:Y:S04]  /*5050*/  STS [R86+0xdc0], R145 ;  /* 0x000dc09156007388 */ /* 0x000fe80000000800 */
[----:B------:R-:W-:Y:S04]  /*5060*/  STS [R87+0xe40], R22 ;  /* 0x000e401657007388 */ /* 0x000fe80000000800 */
[----:B------:R-:W-:Y:S01]  /*5070*/  STS [R88+0xec0], R143 ;  /* 0x000ec08f58007388 */ /* 0x000fe20000000800 */
[----:B------:R-:W-:-:S03]  /*5080*/  ISETP.NE.OR P0, PT, R25, RZ, !P0 ;  /* 0x000000ff1900720c */ /* 0x000fc60004705670 */
[----:B------:R-:W-:Y:S04]  /*5090*/  STS [R89+0xf40], R18 ;  /* 0x000f401259007388 */ /* 0x000fe80000000800 */
[----:B------:R-:W-:Y:S01]  /*50a0*/  STS [R90+0xfc0], R23 ;  /* 0x000fc0175a007388 */ /* 0x000fe20000000800 */
[----:B0-----:R-:W-:Y:S01]  /*50b0*/  HFMA2 R16, -RZ, RZ, 1.875, 0 ;  /* 0x3f800000ff107431 */ /* 0x001fe200000001ff */
[----:B-1----:R-:W-:Y:S01]  /*50c0*/  MOV R17, RZ ;  /* 0x000000ff00117202 */ /* 0x002fe20000000f00 */
[----:B------:R-:W-:Y:S01]  /*50d0*/  NOP ;  /* 0x0000000000007918 */ /* 0x000fe20000000000 */
[----:B------:R-:W0:Y:S04]  /*50e0*/  SHFL.UP PT, R22, R203, 0x10, RZ ;  /* 0x06000000cb167989 */ /* 0x000e2800000e00ff */
[----:B------:R-:W1:Y:S04]  /*50f0*/  SHFL.UP PT, R23, R196, 0x10, RZ ;  /* 0x06000000c4177989 */ /* 0x000e6800000e00ff */
[----:B------:R-:W3:Y:S01]  /*5100*/  @!P0 LDS.64 R16, [UR5] ;  /* 0x00000005ff108984 */ /* 0x000ee20008000a00 */
[----:B------:R-:W-:Y:S01]  /*5110*/  ISETP.NE.AND P0, PT, R73, 0x1f, PT ;  /* 0x0000001f4900780c */ /* 0x000fe20003f05270 */
[----:B------:R-:W-:-:S02]  /*5120*/  UMOV UR4, 0x400 ;  /* 0x0000040000047882 */ /* 0x000fc40000000000 */
[----:B--2---:R-:W-:Y:S01]  /*5130*/  ULEA UR4, UR8, UR4, 0x18 ;  /* 0x0000000408047291 */ /* 0x004fe2000f8ec0ff */
[----:B------:R-:W-:Y:S04]  /*5140*/  LDS R143, [R91+0x840] ;  /* 0x000840005b8f7984 */ /* 0x000fe80000000800 */
[----:B------:R-:W-:Y:S04]  /*5150*/  LDS R145, [R91+0x844] ;  /* 0x000844005b917984 */ /* 0x000fe80000000800 */
[----:B------:R-:W-:Y:S01]  /*5160*/  LDS R147, [R91+0x848] ;  /* 0x000848005b937984 */ /* 0x000fe20000000800 */
[----:B0-----:R-:W-:-:S03]  /*5170*/  FMUL.FTZ R22, R203, R22 ;  /* 0x00000016cb167220 */ /* 0x001fc60000410000 */
[----:B------:R-:W-:Y:S01]  /*5180*/  LDS R149, [R91+0x84c] ;  /* 0x00084c005b957984 */ /* 0x000fe20000000800 */
[----:B-1----:R-:W-:-:S03]  /*5190*/  FFMA.FTZ R23, R203, R23, R196 ;  /* 0x00000017cb177223 */ /* 0x002fc600000100c4 */
        /* <DEDUP_REMOVED lines=12> */
[----:B------:R-:W-:Y:S01]  /*5260*/  @!P0 STS.64 [UR4+0x1080], R22 ;  /* 0x00108016ff008988 */ /* 0x000fe20008000a04 */
[----:B------:R-:W-:Y:S01]  /*5270*/  BAR.SYNC.DEFER_BLOCKING 0x0 ;  /* 0x0000000000007b1d */ /* 0x000fe20000010000 */
[----:B------:R-:W-:-:S02]  /*5280*/  ISETP.NE.AND P1, PT, R73, RZ, PT ;  /* 0x000000ff4900720c */ /* 0x000fc40003f25270 */
        /* <DEDUP_REMOVED lines=21> */
[----:B------:R-:W-:Y:S01]  /*53e0*/  FFMA.FTZ R159, R172, R157, R159 ;  /* 0x0000009dac9f7223 */ /* 0x000fe2000001009f */
[----:B------:R-:W-:-:S03]  /*53f0*/  LEA R22, P2, R6, R14, 0x2 ;  /* 0x0000000e06167211 */ /* 0x000fc600078410ff */
[----:B------:R-:W-:Y:S01]  /*5400*/  FFMA.FTZ R161, R176, R159, R161 ;  /* 0x0000009fb0a17223 */ /* 0x000fe200000100a1 */
[----:B------:R-:W-:Y:S01]  /*5410*/  LEA R153, P1, R8, R20, 0x2 ;  /* 0x0000001408997211 */ /* 0x000fe200078210ff */
[----:B------:R-:W-:Y:S02]  /*5420*/  BSSY.RECONVERGENT B0, `(.L_x_4021) ;  /* 0x000000f000007945 */ /* 0x000fe40003800200 */
[----:B------:R-:W-:Y:S01]  /*5430*/  FFMA.FTZ R163, R163, R161, R178 ;  /* 0x000000a1a3a37223 */ /* 0x000fe200000100b2 */
[----:B------:R-:W-:Y:S01]  /*5440*/  IADD3.X R160, PT, PT, R21, R9, RZ, P1, !PT ;  /* 0x0000000915a07210 */ /* 0x000fe20000ffe4ff */
[----:B------:R-:W-:Y:S02]  /*5450*/  IMAD.X R23, R15, 0x1, R49, P2 ;  /* 0x000000010f177824 */ /* 0x000fe400010e0631 */
        /* <DEDUP_REMOVED lines=11> */
.L_x_4022:
[----:B------:R-:W-:Y:S05]  /*5510*/  BSYNC.RECONVERGENT B0 ;  /* 0x0000000000007941 */ /* 0x000fea0003800200 */
.L_x_4021:
[----:B------:R-:W-:Y:S01]  /*5520*/  FFMA.FTZ R167, R167, R169, R182 ;  /* 0x000000a9a7a77223 */ /* 0x000fe200000100b6 */
[----:B------:R-:W-:Y:S01]  /*5530*/  UIADD3 UR6, UPT, UPT, UR6, 0x1, URZ ;  /* 0x0000000106067890 */ /* 0x000fe2000fffe0ff */
[----:B------:R-:W-:Y:S01]  /*5540*/  LEA R135, P0, R10, R135, 0x2 ;  /* 0x000000870a877211 */ /* 0x000fe200078010ff */
[----:B------:R-:W-:Y:S01]  /*5550*/  FFMA.FTZ R146, R143, R156, R146 ;  /* 0x0000009c8f927223 */ /* 0x000fe20000010092 */
[----:B------:R-:W-:Y:S01]  /*5560*/  FFMA.FTZ R171, R171, R167, R184 ;  /* 0x000000a7abab7223 */ /* 0x000fe200000100b8 */
[----:B------:R-:W-:Y:S01]  /*5570*/  UISETP.NE.AND UP0, UPT, UR6, URZ, UPT ;  /* 0x000000ff0600728c */ /* 0x000fe2000bf05270 */
        /* <DEDUP_REMOVED lines=19> */
[----:B------:R-:W-:Y:S01]  /*56b0*/  UIADD3 UR5, UPT, UPT, UR5, 0x8, URZ ;  /* 0x0000000805057890 */ /* 0x000fe2000fffe0ff */
[----:B------:R-:W-:Y:S01]  /*56c0*/  IADD3 R115, PT, PT, R115, 0x1, RZ ;  /* 0x0000000173737810 */ /* 0x000fe20007ffe0ff */
[----:B------:R-:W-:Y:S10]  /*56d0*/  BRA.U UP0, `(.L_x_4023) ;  /* 0xffffffe500d47547 */ /* 0x000ff4000b83ffff */
.L_x_4020:
[----:B------:R-:W-:Y:S01]  /*56e0*/  BAR.SYNC.DEFER_BLOCKING 0x0 ;  /* 0x0000000000007b1d */ /* 0x000fe20000010000 */
[----:B------:R-:W-:Y:S02]  /*56f0*/  ISETP.NE.AND P0, PT, R25, RZ, PT ;  /* 0x000000ff1900720c */ /* 0x000fe40003f05270 */
[----:B------:R-:W-:-:S11]  /*5700*/  IADD3 R29, PT, PT, R29, 0x1, RZ ;  /* 0x000000011d1d7810 */ /* 0x000fd60007ffe0ff */
[----:B------:R-:W1:Y:S01]  /*5710*/  @!P0 LDC R13, c[0x0][0x388] ;  /* 0x0000e200ff0d8b82 */ /* 0x000e620000000800 */
[----:B------:R-:W-:Y:S04]  /*5720*/  STS [R91], R146 ;  /* 0x000000925b007388 */ /* 0x000fe80000000800 */
[----:B------:R-:W-:Y:S04]  /*5730*/  STS [R91+0x4], R144 ;  /* 0x000004905b007388 */ /* 0x000fe80000000800 */
[----:B------:R-:W-:Y:S04]  /*5740*/  STS [R91+0x8], R142 ;  /* 0x0000088e5b007388 */ /* 0x000fe80000000800 */
[----:B------:R-:W-:Y:S01]  /*5750*/  STS [R91+0xc], R140 ;  /* 0x00000c8c5b007388 */ /* 0x000fe20000000800 */
[----:B-1----:R-:W-:-:S03]  /*5760*/  @!P0 IMAD.IADD R16, R13, 0x1, -R72 ;  /* 0x000000010d108824 */ /* 0x002fc600078e0a48 */
        /* <DEDUP_REMOVED lines=70> */
[----:B------:R-:W-:Y:S01]  /*5bd0*/  IADD3 R68, P1, PT, R68, 0x800, RZ ;  /* 0x0000080044447810 */ /* 0x000fe20007f3e0ff */
[----:B------:R-:W-:Y:S02]  /*5be0*/  IMAD.X R71, RZ, RZ, R71, P2 ;  /* 0x000000ffff477224 */ /* 0x000fe400010e0647 */
[----:B------:R0:W-:Y:S01]  /*5bf0*/  @!P3 STG.E desc[UR18][R12.64+0x600], R87 ;  /* 0x000600570c00b986 */ /* 0x0001e2000c101912 */
[----:B------:R-:W-:Y:S02]  /*5c00*/  IADD3 R46, P3, PT, R46, 0x800, RZ ;  /* 0x000008002e2e7810 */ /* 0x000fe40007f7e0ff */
[----:B------:R-:W-:Y:S01]  /*5c10*/  IADD3.X R69, PT, PT, RZ, R69, RZ, P1, !PT ;  /* 0x00000045ff457210 */ /* 0x000fe20000ffe4ff */
[----:B------:R0:W-:Y:S01]  /*5c20*/  @!P4 STG.E desc[UR18][R12.64+0x680], R91 ;  /* 0x0006805b0c00c986 */ /* 0x0001e2000c101912 */
[----:B------:R-:W-:Y:S02]  /*5c30*/  IADD3 R47, P4, PT, R47, 0x800, RZ ;  /* 0x000008002f2f7810 */ /* 0x000fe40007f9e0ff */
[----:B------:R-:W-:-:S02]  /*5c40*/  IADD3.X R50, PT, PT, RZ, R50, RZ, P3, !PT ;  /* 0x00000032ff327210 */ /* 0x000fc40001ffe4ff */
[----:B------:R-:W-:Y:S01]  /*5c50*/  IADD3.X R48, PT, PT, RZ, R48, RZ, P4, !PT ;  /* 0x00000030ff307210 */ /* 0x000fe200027fe4ff */
[----:B------:R-:W-:Y:S08]  /*5c60*/  @P0 BRA `(.L_x_4024) ;  /* 0xffffffac00580947 */ /* 0x000ff0000383ffff */
[----:B------:R-:W-:Y:S05]  /*5c70*/  EXIT ;  /* 0x000000000000794d */ /* 0x000fea0003800000 */
.L_x_4025:
        /* <DEDUP_REMOVED lines=16> */
.L_x_5062:


//--------------------- .text._Z25selective_scan_fwd_kernelI32Selective_Scan_fwd_kernel_traitsILi32ELi16ELi1ELb0ELb1ELb1ELb1EffEEv13SSMParamsBase --------------------------
	.section	.text._Z25selective_scan_fwd_kernelI32Selective_Scan_fwd_kernel_traitsILi32ELi16ELi1ELb0ELb1ELb1ELb1EffEEv13SSMParamsBase,"ax",@progbits
	.align	128
        .global         _Z25selective_scan_fwd_kernelI32Selective_Scan_fwd_kernel_traitsILi32ELi16ELi1ELb0ELb1ELb1ELb1EffEEv13SSMParamsBase
        .type           _Z25selective_scan_fwd_kernelI32Selective_Scan_fwd_kernel_traitsILi32ELi16ELi1ELb0ELb1ELb1ELb1EffEEv13SSMParamsBase,@function
        .size           _Z25selective_scan_fwd_kernelI32Selective_Scan_fwd_kernel_traitsILi32ELi16ELi1ELb0ELb1ELb1ELb1EffEEv13SSMParamsBase,(.L_x_5063 - _Z25selective_scan_fwd_kernelI32Selective_Scan_fwd_kernel_traitsILi32ELi16ELi1ELb0ELb1ELb1ELb1EffEEv13SSMParamsBase)
        .other          _Z25selective_scan_fwd_kernelI32Selective_Scan_fwd_kernel_traitsILi32ELi16ELi1ELb0ELb1ELb1ELb1EffEEv13SSMParamsBase,@"STO_CUDA_ENTRY STV_DEFAULT"
_Z25selective_scan_fwd_kernelI32Selective_Scan_fwd_kernel_traitsILi32ELi16ELi1ELb0ELb1ELb1ELb1EffEEv13SSMParamsBase:
.text._Z25selective_scan_fwd_kernelI32Selective_Scan_fwd_kernel_traitsILi32ELi16ELi1ELb0ELb1ELb1ELb1EffEEv13SSMParamsBase:
        /* <DEDUP_REMOVED lines=28> */
[----:B------:R0:W4:Y:S03]  /*01c0*/  F2I.FTZ.U32.TRUNC.NTZ R7, R6 ;  /* 0x0000000600077305 */ /* 0x000126000021f000 */
[----:B------:R2:W5:Y:S01]  /*01d0*/  @P1 LDG.E R23, desc[UR18][R4.64] ;  /* 0x0000001204171981 */ /* 0x000562000c1e1900 */
[----:B---3--:R-:W-:Y:S01]  /*01e0*/  IABS R2, R0 ;  /* 0x0000000000027213 */ /* 0x008fe20000000000 */
[----:B------:R-:W3:Y:S01]  /*01f0*/  LDC R17, c[0x0][0x384] ;  /* 0x0000e100ff117b82 */ /* 0x000ee20000000800 */
[----:B0-----:R-:W-:-:S07]  /*0200*/  IMAD.MOV.U32 R6, RZ, RZ, RZ ;  /* 0x000000ffff067224 */ /* 0x001fce00078e00ff */
[----:B------:R-:W0:Y:S01]  /*0210*/  LDC.64 R68, c[0x0][0x3e8] ;  /* 0x0000fa00ff447b82 */ /* 0x000e220000000a00 */
[----:B----4-:R-:W-:-:S05]  /*0220*/  IADD3 R10, PT, PT, RZ, -R7, RZ ;  /* 0x80000007ff0a7210 */ /* 0x010fca0007ffe0ff */
[----:B------:R-:W-:Y:S02]  /*0230*/  IMAD R3, R10, R9, RZ ;  /* 0x000000090a037224 */ /* 0x000fe400078e02ff */
[----:B------:R-:W4:Y:S02]  /*0240*/  LDC.64 R14, c[0x0][0x450] ;  /* 0x00011400ff0e7b82 */ /* 0x000f240000000a00 */
        /* <DEDUP_REMOVED lines=8> */
[----:B------:R-:W-:Y:S01]  /*02d0*/  @!P1 VIADD R7, R7, 0x1 ;  /* 0x0000000107079836 */ /* 0x000fe20000000000 */
[----:B------:R-:W-:Y:S02]  /*02e0*/  ISETP.NE.AND P1, PT, R11, RZ, PT ;  /* 0x000000ff0b00720c */ /* 0x000fe40003f25270 */
[----:B------:R-:W-:Y:S01]  /*02f0*/  ISETP.GE.AND P2, PT, R2, RZ, PT ;  /* 0x000000ff0200720c */ /* 0x000fe20003f46270 */
[----:B------:R-:W-:-:S06]  /*0300*/  UIMAD.WIDE.U32 UR4, UR20, UR8, URZ ;  /* 0x00000008140472a5 */ /* 0x000fcc000f8e00ff */
[----:B------:R-:W-:Y:S01]  /*0310*/  @P0 IADD3 R7, PT, PT, R7, 0x1, RZ ;  /* 0x0000000107070810 */ /* 0x000fe20007ffe0ff */
[----:B------:R-:W-:-:S05]  /*0320*/  UIMAD UR9, UR20, UR9, UR5 ;  /* 0x00000009140972a4 */ /* 0x000fca000f8e0205 */
[----:B------:R-:W-:Y:S02]  /*0330*/  @!P2 IADD3 R7, PT, PT, -R7, RZ, RZ ;  /* 0x000000ff0707a210 */ /* 0x000fe40007ffe1ff */
[----:B------:R-:W-:Y:S02]  /*0340*/  @!P1 LOP3.LUT R7, RZ, R11, RZ, 0x33, !PT ;  /* 0x0000000bff079212 */ /* 0x000fe400078e33ff */
[----:B------:R-:W0:Y:S01]  /*0350*/  LDC.64 R10, c[0x0][0x448] ;  /* 0x00011200ff0a7b82 */ /* 0x000e220000000a00 */
[----:B------:R-:W-:Y:S01]  /*0360*/  ISETP.GE.AND P0, PT, R19, 0x1, PT ;  /* 0x000000011300780c */ /* 0x000fe20003f06270 */
[----:B------:R-:W-:Y:S01]  /*0370*/  UIMAD.WIDE.U32 UR6, UR20, UR12, URZ ;  /* 0x0000000c140672a5 */ /* 0x000fe2000f8e00ff */
[----:B------:R-:W-:Y:S01]  /*0380*/  MOV R3, UR5 ;  /* 0x0000000500037c02 */ /* 0x000fe20008000f00 */
[----:B------:R-:W-:Y:S01]  /*0390*/  IMAD.U32 R2, RZ, RZ, UR4 ;  /* 0x00000004ff027e24 */ /* 0x000fe2000f8e00ff */
[----:B------:R-:W-:Y:S01]  /*03a0*/  MOV R3, UR9 ;  /* 0x0000000900037c02 */ /* 0x000fe20008000f00 */
[----:B------:R-:W-:-:S02]  /*03b0*/  UIMAD UR8, UR20, UR13, UR7 ;  /* 0x0000000d140872a4 */ /* 0x000fc4000f8e0207 */
[----:B------:R-:W-:Y:S01]  /*03c0*/  UIMAD.WIDE.U32 UR4, UR20, UR16, URZ ;  /* 0x00000010140472a5 */ /* 0x000fe2000f8e00ff */
[C---:B------:R-:W-:Y:S01]  /*03d0*/  IMAD.WIDE.U32 R2, R0.reuse, UR10, R2 ;  /* 0x0000000a00027c25 */ /* 0x040fe2000f8e0002 */
[----:B--2---:R-:W-:Y:S02]  /*03e0*/  MOV R5, UR7 ;  /* 0x0000000700057c02 */ /* 0x004fe40008000f00 */
[----:B------:R-:W-:Y:S01]  /*03f0*/  MOV R5, UR8 ;  /* 0x0000000800057c02 */ /* 0x000fe20008000f00 */
[----:B------:R-:W-:Y:S01]  /*0400*/  IMAD R48, R0, UR11, R3 ;  /* 0x0000000b00307c24 */ /* 0x000fe2000f8e0203 */
[----:B------:R-:W2:Y:S01]  /*0410*/  LDCU.64 UR10, c[0x0][0x3d0] ;  /* 0x00007a00ff0a77ac */ /* 0x000ea20008000a00 */
[----:B------:R-:W-:Y:S01]  /*0420*/  IMAD.U32 R4, RZ, RZ, UR6 ;  /* 0x00000006ff047e24 */ /* 0x000fe2000f8e00ff */
[----:B------:R-:W-:Y:S01]  /*0430*/  UIMAD UR8, UR20, UR17, UR5 ;  /* 0x00000011140872a4 */ /* 0x000fe2000f8e0205 */
[----:B-1234-:R-:W-:Y:S11]  /*0440*/  @!P0 EXIT ;  /* 0x000000000000894d */ /* 0x01eff60003800000 */
[----:B------:R-:W1:Y:S01]  /*0450*/  S2R R24, SR_TID.X ;  /* 0x0000000000187919 */ /* 0x000e620000002100 */
[----:B------:R-:W2:Y:S01]  /*0460*/  LDC.64 R20, c[0x0][0x440] ;  /* 0x00011000ff147b82 */ /* 0x000ea20000000a00 */
[----:B------:R-:W-:Y:S01]  /*0470*/  SHF.R.S32.HI R9, RZ, 0x1f, R7 ;  /* 0x0000001fff097819 */ /* 0x000fe20000011407 */
[----:B------:R-:W3:Y:S01]  /*0480*/  LDCU.64 UR12, c[0x0][0x3a0] ;  /* 0x00007400ff0c77ac */ /* 0x000ee20008000a00 */
[----:B------:R-:W-:Y:S01]  /*0490*/  LEA R42, P0, R2, R42, 0x2 ;  /* 0x0000002a022a7211 */ /* 0x000fe200078010ff */
[----:B------:R-:W-:Y:S01]  /*04a0*/  IMAD.WIDE.U32 R4, R0, UR14, R4 ;  /* 0x0000000e00047c25 */ /* 0x000fe2000f8e0004 */
[----:B------:R-:W-:Y:S02]  /*04b0*/  UMOV UR5, UR8 ;  /* 0x0000000800057c82 */ /* 0x000fe40008000000 */
[----:B------:R-:W-:Y:S01]  /*04c0*/  LEA.HI.X R48, R2, R43, R48, 0x2, P0 ;  /* 0x0000002b02307211 */ /* 0x000fe200000f1430 */
[-C--:B------:R-:W-:Y:S01]  /*04d0*/  IMAD R6, R9, R66.reuse, RZ ;  /* 0x0000004209067224 */ /* 0x080fe200078e02ff */
[----:B------:R-:W-:Y:S01]  /*04e0*/  UIMAD.WIDE.U32 UR6, UR20, UR10, URZ ;  /* 0x0000000a140672a5 */ /* 0x000fe2000f8e00ff */
[----:B------:R-:W-:Y:S01]  /*04f0*/  IMAD.WIDE.U32 R2, R7, R66, UR4 ;  /* 0x0000000407027e25 */ /* 0x000fe2000f8e0042 */
[----:B------:R-:W4:Y:S01]  /*0500*/  LDCU UR9, c[0x0][0x38c] ;  /* 0x00007180ff0977ac */ /* 0x000f220008000800 */
[----:B------:R-:W-:-:S02]  /*0510*/  LEA R41, P1, R4, R12, 0x2 ;  /* 0x0000000c04297211 */ /* 0x000fc400078210ff */
[----:B------:R-:W-:Y:S01]  /*0520*/  IMAD R67, R7, R67, R6 ;  /* 0x0000004307437224 */ /* 0x000fe200078e0206 */
[----:B------:R-:W-:Y:S01]  /*0530*/  UIMAD UR7, UR20, UR11, UR7 ;  /* 0x0000000b140772a4 */ /* 0x000fe2000f8e0207 */
[----:B------:R-:W-:Y:S01]  /*0540*/  IMAD R49, R0, UR15, R5 ;  /* 0x0000000f00317c24 */ /* 0x000fe2000f8e0205 */
[----:B0-----:R-:W-:Y:S01]  /*0550*/  LEA R66, P0, R2, R10, 0x2 ;  /* 0x0000000a02427211 */ /* 0x001fe200078010ff */
[----:B------:R-:W-:Y:S02]  /*0560*/  IMAD.IADD R67, R3, 0x1, R67 ;  /* 0x0000000103437824 */ /* 0x000fe400078e0243 */
[----:B------:R-:W-:Y:S01]  /*0570*/  IMAD R6, R9, R68, RZ ;  /* 0x0000004409067224 */ /* 0x000fe200078e02ff */
[----:B------:R-:W-:Y:S01]  /*0580*/  LEA.HI.X R49, R4, R13, R49, 0x2, P1 ;  /* 0x0000000d04317211 */ /* 0x000fe200008f1431 */
[----:B---3--:R-:W-:Y:S01]  /*0590*/  IMAD.WIDE.U32 R26, R0, UR12, RZ ;  /* 0x0000000c001a7c25 */ /* 0x008fe2000f8e00ff */
[----:B------:R-:W-:-:S03]  /*05a0*/  LEA.HI.X R67, R2, R11, R67, 0x2, P0 ;  /* 0x0000000b02437211 */ /* 0x000fc600000f1443 */
[C---:B------:R-:W-:Y:S01]  /*05b0*/  IMAD.WIDE.U32 R4, R7.reuse, R68, UR6 ;  /* 0x0000000607047e25 */ /* 0x040fe2000f8e0044 */
[----:B--2---:R-:W-:Y:S01]  /*05c0*/  LEA R25, P2, R26, R20, 0x2 ;  /* 0x000000141a197211 */ /* 0x004fe200078410ff */
[----:B------:R-:W0:Y:S02]  /*05d0*/  LDCU.U8 UR7, c[0x0][0x39e] ;  /* 0x000073c0ff0777ac */ /* 0x000e240008000000 */
[----:B------:R-:W-:Y:S01]  /*05e0*/  IMAD R69, R7, R69, R6 ;  /* 0x0000004507457224 */ /* 0x000fe200078e0206 */
[----:B-1----:R-:W-:Y:S01]  /*05f0*/  SHF.L.U32 R44, R24, 0x4, RZ ;  /* 0x00000004182c7819 */ /* 0x002fe200000006ff */
[----:B------:R-:W-:Y:S01]  /*0600*/  IMAD R6, R17, UR20, R0 ;  /* 0x0000001411067c24 */ /* 0x000fe2000f8e0200 */
[----:B------:R-:W-:Y:S01]  /*0610*/  LEA R68, P1, R4, R14, 0x2 ;  /* 0x0000000e04447211 */ /* 0x000fe200078210ff */
[----:B------:R-:W-:Y:S01]  /*0620*/  IMAD R7, R0, UR13, R27 ;  /* 0x0000000d00077c24 */ /* 0x000fe2000f8e021b */
[----:B------:R-:W-:Y:S01]  /*0630*/  LOP3.LUT R3, R44, 0x3e00, RZ, 0xc0, !PT ;  /* 0x00003e002c037812 */ /* 0x000fe200078ec0ff */
[----:B------:R-:W-:Y:S01]  /*0640*/  IMAD R6, R6, R19, RZ ;  /* 0x0000001306067224 */ /* 0x000fe200078e02ff */
[----:B------:R-:W-:Y:S01]  /*0650*/  IADD3 R69, PT, PT, R5, R69, RZ ;  /* 0x0000004505457210 */ /* 0x000fe20007ffe0ff */
[----:B------:R-:W-:Y:S01]  /*0660*/  IMAD.MOV.U32 R43, RZ, RZ, RZ ;  /* 0x000000ffff2b7224 */ /* 0x000fe200078e00ff */
[----:B------:R-:W-:Y:S01]  /*0670*/  LOP3.LUT R46, R3, 0x1f, R24, 0xf8, !PT ;  /* 0x0000001f032e7812 */ /* 0x000fe200078ef818 */
[----:B----4-:R-:W-:Y:S01]  /*0680*/  IMAD R45, R6, UR9, RZ ;  /* 0x00000009062d7c24 */ /* 0x010fe2000f8e02ff */
[----:B------:R-:W-:Y:S01]  /*0690*/  LEA.HI.X R69, R4, R15, R69, 0x2, P1 ;  /* 0x0000000f04457211 */ /* 0x000fe200008f1445 */
[----:B------:R-:W-:Y:S01]  /*06a0*/  VIADD R38, R44, 0x3 ;  /* 0x000000032c267836 */ /* 0x000fe20000000000 */
[----:B------:R-:W-:Y:S01]  /*06b0*/  LEA.HI.X R26, R26, R21, R7, 0x2, P2 ;  /* 0x000000151a1a7211 */ /* 0x000fe200010f1407 */
[----:B------:R-:W-:Y:S01]  /*06c0*/  IMAD.WIDE.U32 R2, R46, 0x4, RZ ;  /* 0x000000042e027825 */ /* 0x000fe200078e00ff */
[----:B------:R-:W-:-:S02]  /*06d0*/  IADD3 R40, PT, PT, R44, 0x1, RZ ;  /* 0x000000012c287810 */ /* 0x000fc40007ffe0ff */
[C---:B------:R-:W-:Y:S01]  /*06e0*/  IADD3 R39, PT, PT, R44.reuse, 0x2, RZ ;  /* 0x000000022c277810 */ /* 0x040fe20007ffe0ff */
[C---:B------:R-:W-:Y:S01]  /*06f0*/  VIADD R35, R44.reuse, 0x6 ;  /* 0x000000062c237836 */ /* 0x040fe20000000000 */
[C---:B------:R-:W-:Y:S01]  /*0700*/  IADD3 R37, PT, PT, R44.reuse, 0x4, RZ ;  /* 0x000000042c257810 */ /* 0x040fe20007ffe0ff */
[C---:B------:R-:W-:Y:S01]  /*0710*/  VIADD R32, R44.reuse, 0x9 ;  /* 0x000000092c207836 */ /* 0x040fe20000000000 */
[C---:B------:R-:W-:Y:S01]  /*0720*/  IADD3 R36, PT, PT, R44.reuse, 0x5, RZ ;  /* 0x000000052c247810 */ /* 0x040fe20007ffe0ff */
[C---:B------:R-:W-:Y:S01]  /*0730*/  VIADD R29, R44.reuse, 0xc ;  /* 0x0000000c2c1d7836 */ /* 0x040fe20000000000 */
[C---:B------:R-:W-:Y:S01]  /*0740*/  IADD3 R34, PT, PT, R44.reuse, 0x7, RZ ;  /* 0x000000072c227810 */ /* 0x040fe20007ffe0ff */
[C---:B------:R-:W-:Y:S01]  /*0750*/  VIADD R47, R44.reuse, 0xf ;  /* 0x0000000f2c2f7836 */ /* 0x040fe20000000000 */
[C---:B------:R-:W-:Y:S02]  /*0760*/  IADD3 R33, PT, PT, R44.reuse, 0x8, RZ ;  /* 0x000000082c217810 */ /* 0x040fe40007ffe0ff */
[----:B------:R-:W-:-:S02]  /*0770*/  IADD3 R31, PT, PT, R44, 0xa, RZ ;  /* 0x0000000a2c1f7810 */ /* 0x000fc40007ffe0ff */
[C---:B------:R-:W-:Y:S02]  /*0780*/  IADD3 R30, PT, PT, R44.reuse, 0xb, RZ ;  /* 0x0000000b2c1e7810 */ /* 0x040fe40007ffe0ff */
[C---:B------:R-:W-:Y:S02]  /*0790*/  IADD3 R28, PT, PT, R44.reuse, 0xd, RZ ;  /* 0x0000000d2c1c7810 */ /* 0x040fe40007ffe0ff */
[----:B------:R-:W-:Y:S02]  /*07a0*/  IADD3 R27, PT, PT, R44, 0xe, RZ ;  /* 0x0000000e2c1b7810 */ /* 0x000fe40007ffe0ff */
        /* <DEDUP_REMOVED lines=15> */
[----:B0-----:R-:W-:-:S07]  /*08a0*/  LOP3.LUT R65, R2, 0x400, RZ, 0xfc, !PT ;  /* 0x0000040002417812 */ /* 0x001fce00078efcff */
.L_x_4062:
        /* <DEDUP_REMOVED lines=9> */
[----:B------:R-:W-:Y:S01]  /*0940*/  CS2R R12, SRZ ;  /* 0x00000000000c7805 */ /* 0x000fe2000001ff00 */
[----:B------:R-:W-:Y:S01]  /*0950*/  IMAD.X R7, RZ, RZ, R48, P1 ;  /* 0x000000ffff077224 */ /* 0x000fe200008e0630 */
[----:B------:R-:W-:Y:S02]  /*0960*/  IADD3.X R5, PT, PT, RZ, R49, RZ, P0, !PT ;  /* 0x00000031ff057210 */ /* 0x000fe400007fe4ff */
[----:B------:R-:W-:Y:S01]  /*0970*/  CS2R R18, SRZ ;  /* 0x0000000000127805 */ /* 0x000fe2000001ff00 */
[----:B------:R-:W-:Y:S01]  /*0980*/  HFMA2 R91, -RZ, RZ, 0, 0 ;  /* 0x00000000ff5b7431 */ /* 0x000fe200000001ff */
[----:B------:R-:W-:Y:S01]  /*0990*/  CS2R R20, SRZ ;  /* 0x0000000000147805 */ /* 0x000fe2000001ff00 */
[----:B------:R-:W-:Y:S01]  /*09a0*/  IMAD.MOV.U32 R93, RZ, RZ, RZ ;  /* 0x000000ffff5d7224 */ /* 0x000fe200078e00ff */
        /* <DEDUP_REMOVED lines=38> */
[C---:B0-----:R-:W-:Y:S01]  /*0c10*/  IADD3 R6, PT, PT, R79.reuse, 0x40, RZ ;  /* 0x000000404f067810 */ /* 0x041fe20007ffe0ff */
[C---:B------:R-:W-:Y:S01]  /*0c20*/  VIADD R74, R79.reuse, 0x60 ;  /* 0x000000604f4a7836 */ /* 0x040fe20000000000 */
[C---:B------:R-:W-:Y:S02]  /*0c30*/  IADD3 R80, PT, PT, R79.reuse, 0xa0, RZ ;  /* 0x000000a04f507810 */ /* 0x040fe40007ffe0ff */
[-C--:B------:R-:W-:Y:S02]  /*0c40*/  LEA.HI.SX32 R6, R6, R79.reuse, 0x1b ;  /* 0x0000004f06067211 */ /* 0x080fe400078fdaff */
[C---:B------:R-:W-:Y:S02]  /*0c50*/  IADD3 R76, PT, PT, R79.reuse, 0x80, RZ ;  /* 0x000000804f4c7810 */ /* 0x040fe40007ffe0ff */
[----:B------:R-:W-:Y:S02]  /*0c60*/  IADD3 R70, PT, PT, R79, 0x20, RZ ;  /* 0x000000204f467810 */ /* 0x000fe40007ffe0ff */
[----:B------:R-:W-:-:S02]  /*0c70*/  LEA.HI.SX32 R74, R74, R79, 0x1b ;  /* 0x0000004f4a4a7211 */ /* 0x000fc400078fdaff */
[-C--:B------:R-:W-:Y:S02]  /*0c80*/  LEA.HI.SX32 R80, R80, R79.reuse, 0x1b ;  /* 0x0000004f50507211 */ /* 0x080fe400078fdaff */
[----:B------:R-:W-:Y:S01]  /*0c90*/  LEA R77, R6, UR4, 0x2 ;  /* 0x00000004064d7c11 */ /* 0x000fe2000f8e10ff */
[C---:B------:R-:W-:Y:S01]  /*0ca0*/  VIADD R82, R79.reuse, 0xc0 ;  /* 0x000000c04f527836 */ /* 0x040fe20000000000 */
[CC--:B------:R-:W-:Y:S02]  /*0cb0*/  LEA.HI.SX32 R72, R79.reuse, R79.reuse, 0x1b ;  /* 0x0000004f4f487211 */ /* 0x0c0fe400078fdaff */
[-C--:B------:R-:W-:Y:S02]  /*0cc0*/  LEA.HI.SX32 R75, R76, R79.reuse, 0x1b ;  /* 0x0000004f4c4b7211 */ /* 0x080fe400078fdaff */
[----:B------:R-:W-:Y:S02]  /*0cd0*/  IADD3 R6, PT, PT, R79, 0xe0, RZ ;  /* 0x000000e04f067810 */ /* 0x000fe40007ffe0ff */
[----:B------:R-:W-:-:S02]  /*0ce0*/  LEA.HI.SX32 R70, R70, R79, 0x1b ;  /* 0x0000004f46467211 */ /* 0x000fc400078fdaff */
[----:B------:R-:W-:Y:S02]  /*0cf0*/  LEA R76, R74, UR4, 0x2 ;  /* 0x000000044a4c7c11 */ /* 0x000fe4000f8e10ff */
[----:B------:R-:W-:Y:S02]  /*0d00*/  LEA R74, R80, UR4, 0x2 ;  /* 0x00000004504a7c11 */ /* 0x000fe4000f8e10ff */
[----:B------:R-:W-:Y:S02]  /*0d10*/  IADD3 R80, PT, PT, R79, 0x100, RZ ;  /* 0x000001004f507810 */ /* 0x000fe40007ffe0ff */
[----:B------:R-:W-:Y:S02]  /*0d20*/  LEA R72, R72, UR4, 0x2 ;  /* 0x0000000448487c11 */ /* 0x000fe4000f8e10ff */
[----:B------:R-:W-:Y:S02]  /*0d30*/  LEA.HI.SX32 R6, R6, R79, 0x1b ;  /* 0x0000004f06067211 */ /* 0x000fe400078fdaff */
[----:B------:R-:W-:-:S02]  /*0d40*/  LEA R70, R70, UR4, 0x2 ;  /* 0x0000000446467c11 */ /* 0x000fc4000f8e10ff */
[-C--:B------:R-:W-:Y:S02]  /*0d50*/  LEA.HI.SX32 R73, R82, R79.reuse, 0x1b ;  /* 0x0000004f52497211 */ /* 0x080fe400078fdaff */
[----:B------:R-:W-:Y:S02]  /*0d60*/  LEA.HI.SX32 R81, R80, R79, 0x1b ;  /* 0x0000004f50517211 */ /* 0x000fe400078fdaff */
[----:B------:R-:W-:Y:S02]  /*0d70*/  LEA R75, R75, UR4, 0x2 ;  /* 0x000000044b4b7c11 */ /* 0x000fe4000f8e10ff */
[----:B------:R-:W-:Y:S01]  /*0d80*/  LEA R80, R6, UR4, 0x2 ;  /* 0x0000000406507c11 */ /* 0x000fe2000f8e10ff */
[----:B------:R-:W-:Y:S01]  /*0d90*/  VIADD R6, R79, 0x180 ;  /* 0x000001804f067836 */ /* 0x000fe20000000000 */
[----:B------:R-:W-:Y:S01]  /*0da0*/  LEA R73, R73, UR4, 0x2 ;  /* 0x0000000449497c11 */ /* 0x000fe2000f8e10ff */
[C---:B------:R-:W-:Y:S01]  /*0db0*/  VIADD R82, R79.reuse, 0x120 ;  /* 0x000001204f527836 */ /* 0x040fe20000000000 */
[----:B------:R-:W-:-:S02]  /*0dc0*/  IADD3 R84, PT, PT, R79, 0x140, RZ ;  /* 0x000001404f547810 */ /* 0x000fc40007ffe0ff */
[----:B------:R-:W-:Y:S02]  /*0dd0*/  IADD3 R86, PT, PT, R79, 0x160, RZ ;  /* 0x000001604f567810 */ /* 0x000fe40007ffe0ff */
[-C--:B------:R-:W-:Y:S02]  /*0de0*/  LEA.HI.SX32 R6, R6, R79.reuse, 0x1b ;  /* 0x0000004f06067211 */ /* 0x080fe400078fdaff */
[-C--:B------:R-:W-:Y:S02]  /*0df0*/  LEA.HI.SX32 R82, R82, R79.reuse, 0x1b ;  /* 0x0000004f52527211 */ /* 0x080fe400078fdaff */
[-C--:B------:R-:W-:Y:S02]  /*0e00*/  LEA.HI.SX32 R83, R84, R79.reuse, 0x1b ;  /* 0x0000004f54537211 */ /* 0x080fe400078fdaff */
[----:B------:R-:W-:Y:S02]  /*0e10*/  LEA.HI.SX32 R84, R86, R79, 0x1b ;  /* 0x0000004f56547211 */ /* 0x000fe400078fdaff */
[----:B------:R-:W-:-:S02]  /*0e20*/  LEA R81, R81, UR4, 0x2 ;  /* 0x0000000451517c11 */ /* 0x000fc4000f8e10ff */
[----:B------:R-:W-:Y:S02]  /*0e30*/  LEA R85, R6, UR4, 0x2 ;  /* 0x0000000406557c11 */ /* 0x000fe4000f8e10ff */
[----:B------:R-:W-:Y:S02]  /*0e40*/  LEA R82, R82, UR4, 0x2 ;  /* 0x0000000452527c11 */ /* 0x000fe4000f8e10ff */
[----:B------:R-:W-:Y:S02]  /*0e50*/  SHF.L.U32 R6, R79, 0x4, RZ ;  /* 0x000000044f067819 */ /* 0x000fe400000006ff */
[----:B------:R-:W-:Y:S02]  /*0e60*/  LEA R83, R83, UR4, 0x2 ;  /* 0x0000000453537c11 */ /* 0x000fe4000f8e10ff */
[----:B------:R-:W-:Y:S02]  /*0e70*/  LEA R84, R84, UR4, 0x2 ;  /* 0x0000000454547c11 */ /* 0x000fe4000f8e10ff */
[----:B------:R-:W-:-:S04]  /*0e80*/  LEA.HI.SX32 R89, R6, R6, 0x1b ;  /* 0x0000000606597211 */ /* 0x000fc800078fdaff */
[----:B------:R-:W-:Y:S02]  /*0e90*/  LEA R89, R89, UR4, 0x2 ;  /* 0x0000000459597c11 */ /* 0x000fe4000f8e10ff */
[----:B------:R-:W-:Y:S02]  /*0ea0*/  P2R R92, PR, RZ, 0x1 ;  /* 0x00000001ff5c7803 */ /* 0x000fe40000000000 */
[-C--:B------:R-:W-:Y:S02]  /*0eb0*/  ISETP.GE.AND P0, PT, R46, R71.reuse, PT ;  /* 0x000000472e00720c */ /* 0x080fe40003f06270 */
[----:B------:R-:W-:Y:S02]  /*0ec0*/  CS2R R94, SRZ ;  /* 0x00000000005e7805 */ /* 0x000fe4000001ff00 */
[----:B------:R-:W-:Y:S02]  /*0ed0*/  P2R R90, PR, RZ, 0x2 ;  /* 0x00000002ff5a7803 */ /* 0x000fe40000000000 */
[----:B------:R-:W-:Y:S01]  /*0ee0*/  ISETP.GE.AND P1, PT, R50, R71, PT ;  /* 0x000000473200720c */ /* 0x000fe20003f26270 */
[----:B------:R-:W-:Y:S01]  /*0ef0*/  IMAD.MOV.U32 R97, RZ, RZ, RZ ;  /* 0x000000ffff617224 */ /* 0x000fe200078e00ff */
[----:B------:R-:W-:Y:S01]  /*0f00*/  MOV R107, RZ ;  /* 0x000000ff006b7202 */ /* 0x000fe20000000f00 */
[----:B------:R-:W-:-:S02]  /*0f10*/  HFMA2 R109, -RZ, RZ, 0, 0 ;  /* 0x00000000ff6d7431 */ /* 0x000fc400000001ff */
[----:B------:R-:W-:Y:S01]  /*0f20*/  IMAD.MOV.U32 R111, RZ, RZ, RZ ;  /* 0x000000ffff6f7224 */ /* 0x000fe200078e00ff */
[----:B------:R-:W-:Y:S01]  /*0f30*/  MOV R113, RZ ;  /* 0x000000ff00717202 */ /* 0x000fe20000000f00 */
[----:B--2---:R-:W-:Y:S04]  /*0f40*/  STS [R72], R9 ;  /* 0x0000000948007388 */ /* 0x004fe80000000800 */
[----:B---3--:R-:W-:Y:S04]  /*0f50*/  STS [R70+0x80], R11 ;  /* 0x0000800b46007388 */ /* 0x008fe80000000800 */
[----:B----4-:R0:W-:Y:S04]  /*0f60*/  STS [R77+0x100], R8 ;  /* 0x000100084d007388 */ /* 0x0101e80000000800 */
[----:B------:R-:W-:Y:S01]  /*0f70*/  STS [R76+0x180], R13 ;  /* 0x0001800d4c007388 */ /* 0x000fe20000000800 */
[----:B0-----:R-:W-:-:S03]  /*0f80*/  IADD3 R8, PT, PT, R79, 0x1a0, RZ ;  /* 0x000001a04f087810 */ /* 0x001fc60007ffe0ff */
[----:B------:R0:W-:Y:S04]  /*0f90*/  STS [R75+0x200], R10 ;  /* 0x0002000a4b007388 */ /* 0x0001e80000000800 */
[----:B------:R-:W-:Y:S04]  /*0fa0*/  STS [R74+0x280], R15 ;  /* 0x0002800f4a007388 */ /* 0x000fe80000000800 */
[----:B------:R1:W-:Y:S01]  /*0fb0*/  STS [R73+0x300], R12 ;  /* 0x0003000c49007388 */ /* 0x0003e20000000800 */
[----:B0-----:R-:W-:Y:S02]  /*0fc0*/  IADD3 R10, PT, PT, R79, 0x1c0, RZ ;  /* 0x000001c04f0a7810 */ /* 0x001fe40007ffe0ff */
[----:B------:R-:W-:-:S02]  /*0fd0*/  LEA.HI.SX32 R8, R8, R79, 0x1b ;  /* 0x0000004f08087211 */ /* 0x000fc400078fdaff */
[----:B------:R-:W-:Y:S01]  /*0fe0*/  LEA.HI.SX32 R10, R10, R79, 0x1b ;  /* 0x0000004f0a0a7211 */ /* 0x000fe200078fdaff */
[----:B-1----:R-:W-:Y:S01]  /*0ff0*/  VIADD R12, R79, 0x1e0 ;  /* 0x000001e04f0c7836 */ /* 0x002fe20000000000 */
[----:B------:R-:W-:Y:S01]  /*1000*/  STS [R80+0x380], R17 ;  /* 0x0003801150007388 */ /* 0x000fe20000000800 */
[----:B------:R-:W-:-:S03]  /*1010*/  LEA R86, R8, UR4, 0x2 ;  /* 0x0000000408567c11 */ /* 0x000fc6000f8e10ff */
[----:B------:R-:W-:Y:S01]  /*1020*/  LEA.HI.SX32 R12, R12, R79, 0x1b ;  /* 0x0000004f0c0c7211 */ /* 0x000fe200078fdaff */
[----:B------:R-:W-:Y:S01]  /*1030*/  STS [R81+0x400], R14 ;  /* 0x0004000e51007388 */ /* 0x000fe20000000800 */
[----:B------:R-:W-:Y:S02]  /*1040*/  LEA R87, R10, UR4, 0x2 ;  /* 0x000000040a577c11 */ /* 0x000fe4000f8e10ff */
[----:B------:R-:W-:Y:S01]  /*1050*/  LEA R88, R12, UR4, 0x2 ;  /* 0x000000040c587c11 */ /* 0x000fe2000f8e10ff */
        /* <DEDUP_REMOVED lines=26> */
[----:B0-----:R-:W-:Y:S01]  /*1200*/  MOV R91, RZ ;  /* 0x000000ff005b7202 */ /* 0x001fe20000000f00 */
[----:B-1----:R-:W-:-:S03]  /*1210*/  HFMA2 R93, -RZ, RZ, 0, 0 ;  /* 0x00000000ff5d7431 */ /* 0x002fc600000001ff */
[----:B------:R-:W2:Y:S01]  /*1220*/  @!P0 LDG.E R95, desc[UR18][R4.64] ;  /* 0x00000012045f8981 */ /* 0x000ea2000c1e1900 */
[----:B------:R-:W-:-:S03]  /*1230*/  ISETP.GE.AND P0, PT, R51, R71, PT ;  /* 0x000000473300720c */ /* 0x000fc60003f06270 */
[----:B------:R-:W3:Y:S01]  /*1240*/  @!P1 LDG.E R91, desc[UR18][R4.64+0x80] ;  /* 0x00008012045b9981 */ /* 0x000ee2000c1e1900 */
[-C--:B------:R-:W-:Y:S02]  /*1250*/  ISETP.GE.AND P1, PT, R52, R71.reuse, PT ;  /* 0x000000473400720c */ /* 0x080fe40003f26270 */
[----:B------:R-:W-:Y:S01]  /*1260*/  MOV R16, RZ ;  /* 0x000000ff00107202 */ /* 0x000fe20000000f00 */
[----:B------:R-:W-:Y:S02]  /*1270*/  HFMA2 R18, -RZ, RZ, 0, 0 ;  /* 0x00000000ff127431 */ /* 0x000fe400000001ff */
[----:B------:R-:W-:Y:S01]  /*1280*/  IMAD.MOV.U32 R20, RZ, RZ, RZ ;  /* 0x000000ffff147224 */ /* 0x000fe200078e00ff */
[----:B------:R-:W4:Y:S04]  /*1290*/  @!P2 LDG.E R111, desc[UR18][R4.64+0x580] ;  /* 0x00058012046fa981 */ /* 0x000f28000c1e1900 */
[----:B------:R-:W4:Y:S01]  /*12a0*/  @!P0 LDG.E R12, desc[UR18][R4.64+0x100] ;  /* 0x00010012040c8981 */ /* 0x000f22000c1e1900 */
[----:B------:R-:W-:-:S03]  /*12b0*/  ISETP.GE.AND P0, PT, R53, R71, PT ;  /* 0x000000473500720c */ /* 0x000fc60003f06270 */
[----:B------:R-:W4:Y:S01]  /*12c0*/  @!P1 LDG.E R93, desc[UR18][R4.64+0x180] ;  /* 0x00018012045d9981 */ /* 0x000f22000c1e1900 */
[-C--:B------:R-:W-:Y:S01]  /*12d0*/  ISETP.GE.AND P1, PT, R54, R71.reuse, PT ;  /* 0x000000473600720c */ /* 0x080fe20003f26270 */
[----:B------:R-:W-:Y:S02]  /*12e0*/  IMAD.MOV.U32 R115, RZ, RZ, RZ ;  /* 0x000000ffff737224 */ /* 0x000fe400078e00ff */
        /* <DEDUP_REMOVED lines=10> */
[----:B------:R-:W-:-:S09]  /*1390*/  ISETP.NE.AND P1, PT, R90, RZ, PT ;  /* 0x000000ff5a00720c */ /* 0x000fd20003f25270 */
[----:B------:R-:W4:Y:S01]  /*13a0*/  @!P0 LDG.E R20, desc[UR18][R4.64+0x400] ;  /* 0x0004001204148981 */ /* 0x000f22000c1e1900 */
[----:B------:R-:W-:Y:S01]  /*13b0*/  ISETP.NE.AND P0, PT, R92, RZ, PT ;  /* 0x000000ff5c00720c */ /* 0x000fe20003f05270 */
[----:B------:R-:W-:Y:S01]  /*13c0*/  HFMA2 R92, -RZ, RZ, 0, 0 ;  /* 0x00000000ff5c7431 */ /* 0x000fe200000001ff */
[----:B------:R-:W-:-:S06]  /*13d0*/  MOV R90, RZ ;  /* 0x000000ff005a7202 */ /* 0x000fcc0000000f00 */
        /* <DEDUP_REMOVED lines=84> */
.L_x_4027:
[----:B------:R-:W-:Y:S05]  /*1920*/  BSYNC.RECONVERGENT B0 ;  /* 0x0000000000007941 */ /* 0x000fea0003800200 */
.L_x_4026:
        /* <DEDUP_REMOVED lines=34> */
.L_x_4029:
[----:B------:R-:W-:Y:S05]  /*1b50*/  BSYNC.RECONVERGENT B0 ;  /* 0x0000000000007941 */ /* 0x000fea0003800200 */
.L_x_4028:
        /* <DEDUP_REMOVED lines=36> */
.L_x_4031:
[----:B------:R-:W-:Y:S05]  /*1da0*/  BSYNC.RECONVERGENT B0 ;  /* 0x0000000000007941 */ /* 0x000fea0003800200 */
.L_x_4030:
        /* <DEDUP_REMOVED lines=34> */
.L_x_4033:
[----:B------:R-:W-:Y:S05]  /*1fd0*/  BSYNC.RECONVERGENT B0 ;  /* 0x0000000000007941 */ /* 0x000fea0003800200 */
.L_x_4032:
        /* <DEDUP_REMOVED lines=36> */
.L_x_4035:
[----:B------:R-:W-:Y:S05]  /*2220*/  BSYNC.RECONVERGENT B0 ;  /* 0x0000000000007941 */ /* 0x000fea0003800200 */
.L_x_4034:
        /* <DEDUP_REMOVED lines=34> */
.L_x_4037:
[----:B------:R-:W-:Y:S05]  /*2450*/  BSYNC.RECONVERGENT B0 ;  /* 0x0000000000007941 */ /* 0x000fea0003800200 */
.L_x_4036:
        /* <DEDUP_REMOVED lines=36> */
.L_x_4039:
[----:B------:R-:W-:Y:S05]  /*26a0*/  BSYNC.RECONVERGENT B0 ;  /* 0x0000000000007941 */ /* 0x000fea0003800200 */
.L_x_4038:
        /* <DEDUP_REMOVED lines=34> */
.L_x_4041:
[----:B------:R-:W-:Y:S05]  /*28d0*/  BSYNC.RECONVERGENT B0 ;  /* 0x0000000000007941 */ /* 0x000fea0003800200 */
.L_x_4040:
        /* <DEDUP_REMOVED lines=36> */
.L_x_4043:
[----:B------:R-:W-:Y:S05]  /*2b20*/  BSYNC.RECONVERGENT B0 ;  /* 0x0000000000007941 */ /* 0x000fea0003800200 */
.L_x_4042:
        /* <DEDUP_REMOVED lines=34> */
.L_x_4045:
[----:B------:R-:W-:Y:S05]  /*2d50*/  BSYNC.RECONVERGENT B0 ;  /* 0x0000000000007941 */ /* 0x000fea0003800200 */
.L_x_4044:
        /* <DEDUP_REMOVED lines=39> */
.L_x_4047:
[----:B------:R-:W-:Y:S05]  /*2fd0*/  BSYNC.RECONVERGENT B0 ;  /* 0x0000000000007941 */ /* 0x000fea0003800200 */
.L_x_4046:
        /* <DEDUP_REMOVED lines=32> */
.L_x_4049:
[----:B------:R-:W-:Y:S05]  /*31e0*/  BSYNC.RECONVERGENT B0 ;  /* 0x0000000000007941 */ /* 0x000fea0003800200 */
.L_x_4048:
        /* <DEDUP_REMOVED lines=32> */
.L_x_4051:
[----:B------:R-:W-:Y:S05]  /*33f0*/  BSYNC.RECONVERGENT B0 ;  /* 0x0000000000007941 */ /* 0x000fea0003800200 */
.L_x_4050:
        /* <DEDUP_REMOVED lines=32> */
.L_x_4053:
[----:B------:R-:W-:Y:S05]  /*3600*/  BSYNC.RECONVERGENT B0 ;  /* 0x0000000000007941 */ /* 0x000fea0003800200 */
.L_x_4052:
        /* <DEDUP_REMOVED lines=32> */
.L_x_4055:
[----:B------:R-:W-:Y:S05]  /*3810*/  BSYNC.RECONVERGENT B0 ;  /* 0x0000000000007941 */ /* 0x000fea0003800200 */
.L_x_4054:
        /* <DEDUP_REMOVED lines=32> */
.L_x_4057:
[----:B------:R-:W-:Y:S05]  /*3a20*/  BSYNC.RECONVERGENT B0 ;  /* 0x0000000000007941 */ /* 0x000fea0003800200 */
.L_x_4056:
        /* <DEDUP_REMOVED lines=26> */
[----:B------:R-:W-:Y:S01]  /*3bd0*/  ISETP.GE.AND P0, PT, R46, R71, PT ;  /* 0x000000472e00720c */ /* 0x000fe20003f06270 */
[----:B------:R-:W-:Y:S01]  /*3be0*/  IMAD R146, R43, R12, RZ ;  /* 0x0000000c2b927224 */ /* 0x000fe200078e02ff */
[----:B------:R-:W-:Y:S01]  /*3bf0*/  LOP3.LUT R179, R179, 0xfffffdff, RZ, 0xc0, !PT ;  /* 0xfffffdffb3b37812 */ /* 0x000fe200078ec0ff */
[----:B------:R-:W-:Y:S01]  /*3c00*/  FMUL.FTZ R119, R21, R102 ;  /* 0x0000006615777220 */ /* 0x000fe20000410000 */
[----:B------:R-:W-:Y:S01]  /*3c10*/  VIMNMX R12, PT, PT, R12, 0x1, !PT ;  /* 0x000000010c0c7848 */ /* 0x000fe20007fe0100 */
[----:B------:R-:W1:Y:S01]  /*3c20*/  LDC.64 R6, c[0x0][0x3e0] ;  /* 0x0000f800ff067b82 */ /* 0x000e620000000a00 */
[----:B------:R-:W-:Y:S01]  /*3c30*/  IADD3 R20, P1, PT, R66, R65, RZ ;  /* 0x0000004142147210 */ /* 0x000fe20007f3e0ff */
[----:B------:R-:W-:Y:S01]  /*3c40*/  FMUL.FTZ R107, R14, R95 ;  /* 0x0000005f0e6b7220 */ /* 0x000fe20000410000 */
[----:B------:R-:W-:Y:S01]  /*3c50*/  FMUL.FTZ R105, R105, R96 ;  /* 0x0000006069697220 */ /* 0x000fe20000410000 */
[----:B------:R-:W-:Y:S01]  /*3c60*/  FMUL.FTZ R103, R103, R90 ;  /* 0x0000005a67677220 */ /* 0x000fe20000410000 */
[----:B------:R-:W-:Y:S01]  /*3c70*/  FMUL.FTZ R101, R101, R98 ;  /* 0x0000006265657220 */ /* 0x000fe20000410000 */
[----:B------:R-:W-:Y:S01]  /*3c80*/  FMUL.FTZ R99, R99, R100 ;  /* 0x0000006463637220 */ /* 0x000fe20000410000 */
[----:B------:R-:W-:Y:S01]  /*3c90*/  FMUL.FTZ R121, R19, R104 ;  /* 0x0000006813797220 */ /* 0x000fe20000410000 */
[----:B------:R-:W2:Y:S01]  /*3ca0*/  LDC.64 R8, c[0x0][0x3c0] ;  /* 0x0000f000ff087b82 */ /* 0x000ea20000000a00 */
[----:B------:R-:W-:Y:S01]  /*3cb0*/  @P0 LOP3.LUT R179, R179, 0x200, RZ, 0xfc, !PT ;  /* 0x00000200b3b30812 */ /* 0x000fe200078efcff */
[----:B------:R-:W-:Y:S01]  /*3cc0*/  FMUL.FTZ R125, R17, R108 ;  /* 0x0000006c117d7220 */ /* 0x000fe20000410000 */
[----:B------:R-:W-:Y:S01]  /*3cd0*/  IADD3 R153, P0, PT, R68, R65, RZ ;  /* 0x0000004144997210 */ /* 0x000fe20007f1e0ff */
[----:B------:R-:W-:Y:S01]  /*3ce0*/  FMUL.FTZ R127, R15, R110 ;  /* 0x0000006e0f7f7220 */ /* 0x000fe20000410000 */
[----:B------:R-:W-:Y:S01]  /*3cf0*/  FMUL.FTZ R129, R13, R112 ;  /* 0x000000700d817220 */ /* 0x000fe20000410000 */
[----:B------:R-:W-:Y:S01]  /*3d00*/  IMAD.MOV.U32 R131, RZ, RZ, R25 ;  /* 0x000000ffff837224 */ /* 0x000fe200078e0019 */
[----:B------:R-:W-:Y:S01]  /*3d10*/  MOV R148, R26 ;  /* 0x0000001a00947202 */ /* 0x000fe20000000f00 */
[----:B------:R-:W3:Y:S01]  /*3d20*/  LDC.64 R10, c[0x0][0x480] ;  /* 0x00012000ff0a7b82 */ /* 0x000ee20000000a00 */
[----:B------:R-:W-:Y:S01]  /*3d30*/  IADD3 R133, PT, PT, -R12, RZ, RZ ;  /* 0x000000ff0c857210 */ /* 0x000fe20007ffe1ff */
[C---:B------:R-:W-:Y:S01]  /*3d40*/  IMAD.X R158, R3.reuse, 0x1, R69, P0 ;  /* 0x00000001039e7824 */ /* 0x040fe200000e0645 */
[----:B------:R-:W-:Y:S01]  /*3d50*/  IADD3.X R21, PT, PT, R3, R67, RZ, P1, !PT ;  /* 0x0000004303157210 */ /* 0x000fe20000ffe4ff */
[----:B------:R-:W-:Y:S01]  /*3d60*/  UIADD3 UR5, UPT, UPT, UR4, 0x10a0, URZ ;  /* 0x000010a004057890 */ /* 0x000fe2000fffe0ff */
[----:B0-----:R-:W-:-:S02]  /*3d70*/  SHF.L.U64.HI R5, R4, 0x2, R5 ;  /* 0x0000000204057819 */ /* 0x001fc40000010205 */
[----:B-1----:R-:W-:Y:S02]  /*3d80*/  SHF.L.U64.HI R7, R6, 0x2, R7 ;  /* 0x0000000206077819 */ /* 0x002fe40000010207 */
[----:B--2---:R-:W-:-:S07]  /*3d90*/  SHF.L.U64.HI R9, R8, 0x2, R9 ;  /* 0x0000000208097819 */ /* 0x004fce0000010209 */
.L_x_4061:
[-C--:B------:R-:W-:Y:S01]  /*3da0*/  ISETP.GE.AND P0, PT, R55, R71.reuse, PT ;  /* 0x000000473700720c */ /* 0x080fe20003f06270 */
[----:B0-----:R-:W-:Y:S01]  /*3db0*/  IMAD.MOV.U32 R13, RZ, RZ, R21 ;  /* 0x000000ffff0d7224 */ /* 0x001fe200078e0015 */
[----:B------:R-:W-:Y:S02]  /*3dc0*/  MOV R12, R20 ;  /* 0x00000014000c7202 */ /* 0x000fe40000000f00 */
[----:B------:R-:W-:Y:S02]  /*3dd0*/  CS2R R20, SRZ ;  /* 0x0000000000147805 */ /* 0x000fe4000001ff00 */
[----:B------:R-:W-:Y:S01]  /*3de0*/  MOV R137, RZ ;  /* 0x000000ff00897202 */ /* 0x000fe20000000f00 */
        /* <DEDUP_REMOVED lines=14> */
[----:B------:R-:W4:Y:S01]  /*3ed0*/  @!P1 LDG.E R135, desc[UR18][R12.64+-0x180] ;  /* 0xfffe80120c879981 */ /* 0x000f22000c1e1900 */
[----:B------:R-:W-:Y:S01]  /*3ee0*/  HFMA2 R143, -RZ, RZ, 0, 0 ;  /* 0x00000000ff8f7431 */ /* 0x000fe200000001ff */
[----:B------:R-:W-:Y:S01]  /*3ef0*/  MOV R141, RZ ;  /* 0x000000ff008d7202 */ /* 0x000fe20000000f00 */
[----:B------:R-:W-:Y:S01]  /*3f00*/  IMAD.MOV.U32 R154, RZ, RZ, RZ ;  /* 0x000000ffff9a7224 */ /* 0x000fe200078e00ff */
[----:B------:R-:W5:Y:S01]  /*3f10*/  @!P2 LDG.E R18, desc[UR18][R12.64+-0x200] ;  /* 0xfffe00120c12a981 */ /* 0x000f62000c1e1900 */
[----:B------:R-:W-:Y:S01]  /*3f20*/  MOV R156, RZ ;  /* 0x000000ff009c7202 */ /* 0x000fe20000000f00 */
[----:B------:R-:W-:-:S02]  /*3f30*/  IMAD.MOV.U32 R145, RZ, RZ, RZ ;  /* 0x000000ffff917224 */ /* 0x000fc400078e00ff */
[----:B------:R-:W3:Y:S01]  /*3f40*/  @!P0 LDG.E R137, desc[UR18][R12.64+-0x80] ;  /* 0xffff80120c898981 */ /* 0x000ee2000c1e1900 */
[-C--:B------:R-:W-:Y:S02]  /*3f50*/  ISETP.GE.AND P0, PT, R57, R71.reuse, PT ;  /* 0x000000473900720c */ /* 0x080fe40003f06270 */
[-C--:B------:R-:W-:Y:S01]  /*3f60*/  ISETP.GE.AND P1, PT, R59, R71.reuse, PT ;  /* 0x000000473b00720c */ /* 0x080fe20003f26270 */
[----:B------:R-:W2:Y:S01]  /*3f70*/  @!P3 LDG.E R21, desc[UR18][R12.64+-0x280] ;  /* 0xfffd80120c15b981 */ /* 0x000ea2000c1e1900 */
[-C--:B------:R-:W-:Y:S02]  /*3f80*/  ISETP.GE.AND P2, PT, R60, R71.reuse, PT ;  /* 0x000000473c00720c */ /* 0x080fe40003f46270 */
[-C--:B------:R-:W-:Y:S01]  /*3f90*/  ISETP.GE.AND P3, PT, R61, R71.reuse, PT ;  /* 0x000000473d00720c */ /* 0x080fe20003f66270 */
[----:B------:R-:W4:Y:S01]  /*3fa0*/  @!P4 LDG.E R16, desc[UR18][R12.64+-0x300] ;  /* 0xfffd00120c10c981 */ /* 0x000f22000c1e1900 */
[----:B------:R-:W-:-:S03]  /*3fb0*/  ISETP.GE.AND P4, PT, R62, R71, PT ;  /* 0x000000473e00720c */ /* 0x000fc60003f86270 */
[----:B------:R-:W5:Y:S04]  /*3fc0*/  @!P6 LDG.E R17, desc[UR18][R12.64+-0x400] ;  /* 0xfffc00120c11e981 */ /* 0x000f68000c1e1900 */
[----:B------:R-:W3:Y:S01]  /*3fd0*/  @!P0 LDG.E R150, desc[UR18][R12.64] ;  /* 0x000000120c968981 */ /* 0x000ee2000c1e1900 */
[----:B------:R-:W-:-:S03]  /*3fe0*/  ISETP.GE.AND P0, PT, R58, R71, PT ;  /* 0x000000473a00720c */ /* 0x000fc60003f06270 */
[----:B------:R-:W2:Y:S01]  /*3ff0*/  @!P5 LDG.E R19, desc[UR18][R12.64+-0x380] ;  /* 0xfffc80120c13d981 */ /* 0x000ea2000c1e1900 */
[-C--:B------:R-:W-:Y:S02]  /*4000*/  ISETP.GE.AND P5, PT, R63, R71.reuse, PT ;  /* 0x000000473f00720c */ /* 0x080fe40003fa6270 */
[----:B------:R-:W-:Y:S01]  /*4010*/  ISETP.GE.AND P6, PT, R64, R71, PT ;  /* 0x000000474000720c */ /* 0x000fe20003fc6270 */
[----:B------:R-:W3:Y:S04]  /*4020*/  @!P1 LDG.E R152, desc[UR18][R12.64+0x100] ;  /* 0x000100120c989981 */ /* 0x000ee8000c1e1900 */
[----:B------:R-:W3:Y:S04]  /*4030*/  @!P2 LDG.E R141, desc[UR18][R12.64+0x180] ;  /* 0x000180120c8da981 */ /* 0x000ee8000c1e1900 */
[----:B------:R-:W3:Y:S04]  /*4040*/  @!P0 LDG.E R139, desc[UR18][R12.64+0x80] ;  /* 0x000080120c8b8981 */ /* 0x000ee8000c1e1900 */
[----:B------:R-:W3:Y:S04]  /*4050*/  @!P3 LDG.E R154, desc[UR18][R12.64+0x200] ;  /* 0x000200120c9ab981 */ /* 0x000ee8000c1e1900 */
[----:B------:R-:W3:Y:S04]  /*4060*/  @!P4 LDG.E R143, desc[UR18][R12.64+0x280] ;  /* 0x000280120c8fc981 */ /* 0x000ee8000c1e1900 */
[----:B------:R-:W3:Y:S04]  /*4070*/  @!P5 LDG.E R156, desc[UR18][R12.64+0x300] ;  /* 0x000300120c9cd981 */ /* 0x000ee8000c1e1900 */
[----:B------:R-:W3:Y:S01]  /*4080*/  @!P6 LDG.E R145, desc[UR18][R12.64+0x380] ;  /* 0x000380120c91e981 */ /* 0x000ee2000c1e1900 */
[----:B------:R-:W-:-:S02]  /*4090*/  MOV R14, R131 ;  /* 0x00000083000e7202 */ /* 0x000fc40000000f00 */
[----:B------:R-:W-:-:S05]  /*40a0*/  MOV R15, R148 ;  /* 0x00000094000f7202 */ /* 0x000fca0000000f00 */
[----:B------:R0:W3:Y:S01]  /*40b0*/  LDG.E R167, desc[UR18][R14.64] ;  /* 0x000000120ea77981 */ /* 0x0000e2000c1e1900 */
[----:B------:R-:W-:Y:S02]  /*40c0*/  P2R R155, PR, RZ, 0x1 ;  /* 0x00000001ff9b7803 */ /* 0x000fe40000000000 */
[-C--:B------:R-:W-:Y:S02]  /*40d0*/  ISETP.GE.AND P0, PT, R46, R71.reuse, PT ;  /* 0x000000472e00720c */ /* 0x080fe40003f06270 */
[----:B0-----:R-:W-:Y:S02]  /*40e0*/  CS2R R14, SRZ ;  /* 0x00000000000e7805 */ /* 0x001fe4000001ff00 */
[----:B------:R-:W-:Y:S02]  /*40f0*/  P2R R147, PR, RZ, 0x2 ;  /* 0x00000002ff937803 */ /* 0x000fe40000000000 */
[----:B------:R-:W-:Y:S01]  /*4100*/  ISETP.GE.AND P1, PT, R50, R71, PT ;  /* 0x000000473200720c */ /* 0x000fe20003f26270 */
[----:B------:R-:W-:Y:S01]  /*4110*/  HFMA2 R160, -RZ, RZ, 0, 0 ;  /* 0x00000000ffa07431 */ /* 0x000fe200000001ff */
[----:B------:R-:W-:Y:S01]  /*4120*/  MOV R162, RZ ;  /* 0x000000ff00a27202 */ /* 0x000fe20000000f00 */
[----:B------:R-:W-:Y:S01]  /*4130*/  HFMA2 R149, -RZ, RZ, 0, 0 ;  /* 0x00000000ff957431 */ /* 0x000fe200000001ff */
[----:B-----5:R-:W-:Y:S04]  /*4140*/  STS [R72], R17 ;  /* 0x0000001148007388 */ /* 0x020fe80000000800 */
[----:B--2---:R-:W-:Y:S04]  /*4150*/  STS [R70+0x80], R19 ;  /* 0x0000801346007388 */ /* 0x004fe80000000800 */
[----:B----4-:R-:W-:Y:S04]  /*4160*/  STS [R77+0x100], R16 ;  /* 0x000100104d007388 */ /* 0x010fe80000000800 */
[----:B------:R-:W-:Y:S04]  /*4170*/  STS [R76+0x180], R21 ;  /* 0x000180154c007388 */ /* 0x000fe80000000800 */
[----:B------:R0:W-:Y:S04]  /*4180*/  STS [R75+0x200], R18 ;  /* 0x000200124b007388 */ /* 0x0001e80000000800 */
[----:B------:R-:W-:Y:S04]  /*4190*/  STS [R74+0x280], R135 ;  /* 0x000280874a007388 */ /* 0x000fe80000000800 */
[----:B------:R1:W-:Y:S04]  /*41a0*/  STS [R73+0x300], R20 ;  /* 0x0003001449007388 */ /* 0x0003e80000000800 */
[----:B---3--:R-:W-:Y:S04]  /*41b0*/  STS [R80+0x380], R137 ;  /* 0x0003808950007388 */ /* 0x008fe80000000800 */
[----:B------:R-:W-:Y:S01]  /*41c0*/  STS [R81+0x400], R150 ;  /* 0x0004009651007388 */ /* 0x000fe20000000800 */
[----:B0-----:R-:W-:-:S03]  /*41d0*/  IMAD.MOV.U32 R18, RZ, RZ, R153 ;  /* 0x000000ffff127224 */ /* 0x001fc600078e0099 */
[----:B------:R-:W-:Y:S01]  /*41e0*/  STS [R82+0x480], R139 ;  /* 0x0004808b52007388 */ /* 0x000fe20000000800 */
[----:B------:R-:W-:-:S03]  /*41f0*/  MOV R19, R158 ;  /* 0x0000009e00137202 */ /* 0x000fc60000000f00 */
[----:B------:R-:W-:Y:S04]  /*4200*/  STS [R83+0x500], R152 ;  /* 0x0005009853007388 */ /* 0x000fe80000000800 */
[----:B------:R0:W-:Y:S04]  /*4210*/  STS [R84+0x580], R141 ;  /* 0x0005808d54007388 */ /* 0x0001e80000000800 */
[----:B------:R-:W-:Y:S04]  /*4220*/  STS [R85+0x600], R154 ;  /* 0x0006009a55007388 */ /* 0x000fe80000000800 */
[----:B------:R-:W-:Y:S04]  /*4230*/  STS [R86+0x680], R143 ;  /* 0x0006808f56007388 */ /* 0x000fe80000000800 */
[----:B------:R2:W-:Y:S04]  /*4240*/  STS [R87+0x700], R156 ;  /* 0x0007009c57007388 */ /* 0x0005e80000000800 */
[----:B------:R3:W-:Y:S01]  /*4250*/  STS [R88+0x780], R145 ;  /* 0x0007809158007388 */ /* 0x0007e20000000800 */
[----:B------:R-:W-:-:S03]  /*4260*/  NOP ;  /* 0x0000000000007918 */ /* 0x000fc60000000000 */
[----:B------:R-:W4:Y:S01]  /*4270*/  @!P0 LDG.E R15, desc[UR18][R18.64+-0x400] ;  /* 0xfffc0012120f8981 */ /* 0x000f22000c1e1900 */
[-C--:B------:R-:W-:Y:S02]  /*4280*/  ISETP.GE.AND P0, PT, R51, R71.reuse, PT ;  /* 0x000000473300720c */ /* 0x080fe40003f06270 */
[----:B-1----:R-:W-:Y:S01]  /*4290*/  CS2R R20, SRZ ;  /* 0x0000000000147805 */ /* 0x002fe2000001ff00 */
[----:B0-----:R-:W-:Y:S02]  /*42a0*/  IMAD.MOV.U32 R141, RZ, RZ, RZ ;  /* 0x000000ffff8d7224 */ /* 0x001fe400078e00ff */
[----:B------:R-:W-:Y:S01]  /*42b0*/  IMAD.MOV.U32 R158, RZ, RZ, RZ ;  /* 0x000000ffff9e7224 */ /* 0x000fe200078e00ff */
[----:B------:R-:W-:Y:S02]  /*42c0*/  CS2R R16, SRZ ;  /* 0x0000000000107805 */ /* 0x000fe4000001ff00 */
[----:B--2---:R-:W-:Y:S01]  /*42d0*/  MOV R156, RZ ;  /* 0x000000ff009c7202 */ /* 0x004fe20000000f00 */
[----:B------:R-:W2:Y:S01]  /*42e0*/  @!P1 LDG.E R21, desc[UR18][R18.64+-0x380] ;  /* 0xfffc801212159981 */ /* 0x000ea2000c1e1900 */
[----:B------:R-:W-:-:S03]  /*42f0*/  ISETP.GE.AND P1, PT, R52, R71, PT ;  /* 0x000000473400720c */ /* 0x000fc60003f26270 */
[----:B------:R-:W5:Y:S04]  /*4300*/  @!P3 LDG.E R20, desc[UR18][R18.64+0x200] ;  /* 0x000200121214b981 */ /* 0x000f68000c1e1900 */
[----:B------:R-:W5:Y:S01]  /*4310*/  @!P0 LDG.E R160, desc[UR18][R18.64+-0x300] ;  /* 0xfffd001212a08981 */ /* 0x000f62000c1e1900 */
[-C--:B------:R-:W-:Y:S01]  /*4320*/  ISETP.GE.AND P0, PT, R53, R71.reuse, PT ;  /* 0x000000473500720c */ /* 0x080fe20003f06270 */
[----:B---3--:R-:W-:Y:S01]  /*4330*/  IMAD.MOV.U32 R145, RZ, RZ, RZ ;  /* 0x000000ffff917224 */ /* 0x008fe200078e00ff */
[----:B------:R-:W-:Y:S01]  /*4340*/  MOV R143, RZ ;  /* 0x000000ff008f7202 */ /* 0x000fe20000000f00 */
[----:B------:R-:W3:Y:S04]  /*4350*/  @!P5 LDG.E R16, desc[UR18][R18.64+0x300] ;  /* 0x000300121210d981 */ /* 0x000ee8000c1e1900 */
[----:B------:R-:W3:Y:S01]  /*4360*/  @!P1 LDG.E R141, desc[UR18][R18.64+-0x280] ;  /* 0xfffd8012128d9981 */ /* 0x000ee2000c1e1900 */
[----:B------:R-:W-:-:S03]  /*4370*/  ISETP.GE.AND P1, PT, R54, R71, PT ;  /* 0x000000473600720c */ /* 0x000fc60003f26270 */
[----:B------:R-:W3:Y:S04]  /*4380*/  @!P4 LDG.E R145, desc[UR18][R18.64+0x280] ;  /* 0x000280121291c981 */ /* 0x000ee8000c1e1900 */
[----:B------:R-:W3:Y:S01]  /*4390*/  @!P0 LDG.E R162, desc[UR18][R18.64+-0x200] ;  /* 0xfffe001212a28981 */ /* 0x000ee2000c1e1900 */
[----:B------:R-:W-:-:S03]  /*43a0*/  ISETP.GE.AND P0, PT, R55, R71, PT ;  /* 0x000000473700720c */ /* 0x000fc60003f06270 */
[----:B------:R-:W3:Y:S04]  /*43b0*/  @!P6 LDG.E R143, desc[UR18][R18.64+0x380] ;  /* 0x00038012128fe981 */ /* 0x000ee8000c1e1900 */
[----:B------:R-:W3:Y:S01]  /*43c0*/  @!P1 LDG.E R151, desc[UR18][R18.64+-0x180] ;  /* 0xfffe801212979981 */ /* 0x000ee2000c1e1900 */
[----:B------:R-:W-:-:S03]  /*43d0*/  ISETP.GE.AND P1, PT, R56, R71, PT ;  /* 0x000000473800720c */ /* 0x000fc60003f26270 */
[----:B------:R-:W0:Y:S04]  /*43e0*/  LDS R152, [R89+0x8] ;  /* 0x0000080059987984 */ /* 0x000e280000000800 */
[----:B------:R-:W3:Y:S01]  /*43f0*/  @!P0 LDG.E R14, desc[UR18][R18.64+-0x100] ;  /* 0xffff0012120e8981 */ /* 0x000ee2000c1e1900 */
[----:B------:R-:W-:-:S03]  /*4400*/  ISETP.GE.AND P0, PT, R57, R71, PT ;  /* 0x000000473900720c */ /* 0x000fc60003f06270 */
[----:B------:R-:W-:Y:S04]  /*4410*/  LDS R150, [R89+0x4] ;  /* 0x0000040059967984 */ /* 0x000fe80000000800 */
[----:B------:R-:W3:Y:S01]  /*4420*/  @!P1 LDG.E R149, desc[UR18][R18.64+-0x80] ;  /* 0xffff801212959981 */ /* 0x000ee2000c1e1900 */
[----:B------:R-:W-:-:S03]  /*4430*/  ISETP.NE.AND P1, PT, R147, RZ, PT ;  /* 0x000000ff9300720c */ /* 0x000fc60003f25270 */
[----:B------:R-:W1:Y:S04]  /*4440*/  LDS R164, [R89+0x10] ;  /* 0x0000100059a47984 */ /* 0x000e680000000800 */
[----:B------:R-:W3:Y:S01]  /*4450*/  @!P0 LDG.E R158, desc[UR18][R18.64] ;  /* 0x00000012129e8981 */ /* 0x000ee2000c1e1900 */
[----:B------:R-:W-:Y:S01]  /*4460*/  ISETP.NE.AND P0, PT, R155, RZ, PT ;  /* 0x000000ff9b00720c */ /* 0x000fe20003f05270 */
[----:B------:R-:W-:Y:S02]  /*4470*/  HFMA2 R147, -RZ, RZ, 0, 0 ;  /* 0x00000000ff937431 */ /* 0x000fe400000001ff */
[----:B------:R-:W1:Y:S04]  /*4480*/  LDS R154, [R89+0xc] ;  /* 0x00000c00599a7984 */ /* 0x000e680000000800 */
[----:B------:R-:W3:Y:S04]  /*4490*/  @!P1 LDG.E R156, desc[UR18][R18.64+0x100] ;  /* 0x00010012129c9981 */ /* 0x000ee8000c1e1900 */
[----:B------:R-:W3:Y:S04]  /*44a0*/  @!P2 LDG.E R147, desc[UR18][R18.64+0x180] ;  /* 0x000180121293a981 */ /* 0x000ee8000c1e1900 */
[----:B------:R-:W3:Y:S04]  /*44b0*/  @!P0 LDG.E R17, desc[UR18][R18.64+0x80] ;  /* 0x0000801212118981 */ /* 0x000ee8000c1e1900 */
[----:B------:R-:W1:Y:S04]  /*44c0*/  LDS R168, [R89+0x18] ;  /* 0x0000180059a87984 */ /* 0x000e680000000800 */
[----:B------:R-:W1:Y:S04]  /*44d0*/  LDS R170, [R89+0x1c] ;  /* 0x00001c0059aa7984 */ /* 0x000e680000000800 */
[----:B------:R-:W1:Y:S01]  /*44e0*/  LDS R166, [R89+0x14] ;  /* 0x0000140059a67984 */ /* 0x000e620000000800 */
[----:B------:R-:W-:-:S03]  /*44f0*/  FMUL.FTZ R167, R167, 1.4426950216293334961 ;  /* 0x3fb8aa3ba7a77820 */ /* 0x000fc60000410000 */
[----:B------:R-:W1:Y:S01]  /*4500*/  LDS R172, [R89] ;  /* 0x0000000059ac7984 */ /* 0x000e620000000800 */
[C---:B------:R-:W-:Y:S01]  /*4510*/  FMUL.FTZ R135, R167.reuse, R96 ;  /* 0x00000060a7877220 */ /* 0x040fe20000410000 */
[C---:B------:R-:W-:Y:S01]  /*4520*/  FMUL.FTZ R139, R167.reuse, R90 ;  /* 0x0000005aa78b7220 */ /* 0x040fe20000410000 */
[C---:B------:R-:W-:Y:S01]  /*4530*/  FMUL.FTZ R153, R167.reuse, R91 ;  /* 0x0000005ba7997220 */ /* 0x040fe20000410000 */
[----:B------:R-:W1:Y:S01]  /*4540*/  LDS R174, [R89+0x20] ;  /* 0x0000200059ae7984 */ /* 0x000e620000000800 */
[----:B------:R0:W1:Y:S01]  /*4550*/  MUFU.EX2 R137, R135 ;  /* 0x0000008700897308 */ /* 0x0000620000000800 */
[C---:B------:R-:W-:Y:S01]  /*4560*/  FMUL.FTZ R155, R167.reuse, R92 ;  /* 0x0000005ca79b7220 */ /* 0x040fe20000410000 */
[C---:B------:R-:W-:Y:S01]  /*4570*/  FMUL.FTZ R157, R167.reuse, R93 ;  /* 0x0000005da79d7220 */ /* 0x040fe20000410000 */
[C---:B------:R-:W-:Y:S01]  /*4580*/  FMUL.FTZ R161, R167.reuse, R97 ;  /* 0x00000061a7a17220 */ /* 0x040fe20000410000 */
[----:B------:R-:W1:Y:S04]  /*4590*/  LDS R178, [R89+0x28] ;  /* 0x0000280059b27984 */ /* 0x000e680000000800 */
[----:B------:R-:W1:Y:S01]  /*45a0*/  MUFU.EX2 R139, R139 ;  /* 0x0000008b008b7308 */ /* 0x000e620000000800 */
[----:B0-----:R-:W-:Y:S01]  /*45b0*/  FMUL.FTZ R135, R167, R94 ;  /* 0x0000005ea7877220 */ /* 0x001fe20000410000 */
[----:B------:R-:W0:Y:S04]  /*45c0*/  LDS R176, [R89+0x24] ;  /* 0x0000240059b07984 */ /* 0x000e280000000800 */
[----:B------:R-:W0:Y:S02]  /*45d0*/  LDS R180, [R89+0x2c] ;  /* 0x00002c0059b47984 */ /* 0x000e240000000800 */
[----:B------:R-:W1:Y:S01]  /*45e0*/  MUFU.EX2 R153, R153 ;  /* 0x0000009900997308 */ /* 0x000e620000000800 */
[-C--:B------:R-:W-:Y:S01]  /*45f0*/  ISETP.GE.U32.AND P1, PT, R40, R71.reuse, PT ;  /* 0x000000472800720c */ /* 0x080fe20003f26070 */
[----:B------:R-:W0:Y:S04]  /*4600*/  LDS R182, [R89+0x30] ;  /* 0x0000300059b67984 */ /* 0x000e280000000800 */
[----:B------:R-:W0:Y:S02]  /*4610*/  LDS R184, [R89+0x34] ;  /* 0x0000340059b87984 */ /* 0x000e240000000800 */
[----:B------:R-:W0:Y:S01]  /*4620*/  MUFU.EX2 R155, R155 ;  /* 0x0000009b009b7308 */ /* 0x000e220000000800 */
[----:B------:R-:W-:Y:S01]  /*4630*/  FMUL.FTZ R152, R103, R152 ;  /* 0x0000009867987220 */ /* 0x000fe20000410000 */
[----:B------:R-:W-:Y:S01]  /*4640*/  ISETP.GE.U32.AND P2, PT, R39, R71, PT ;  /* 0x000000472700720c */ /* 0x000fe20003f46070 */
[----:B------:R-:W0:Y:S04]  /*4650*/  LDS R186, [R89+0x38] ;  /* 0x0000380059ba7984 */ /* 0x000e280000000800 */
[----:B------:R-:W0:Y:S01]  /*4660*/  LDS R188, [R89+0x3c] ;  /* 0x00003c0059bc7984 */ /* 0x000e220000000800 */
[----:B------:R-:W0:Y:S01]  /*4670*/  MUFU.EX2 R157, R157 ;  /* 0x0000009d009d7308 */ /* 0x000e220000000800 */
[----:B------:R-:W-:-:S07]  /*4680*/  FMUL.FTZ R163, R167, R98 ;  /* 0x00000062a7a37220 */ /* 0x000fce0000410000 */
[----:B------:R1:W0:Y:S01]  /*4690*/  MUFU.EX2 R159, R135 ;  /* 0x00000087009f7308 */ /* 0x0002220000000800 */
[----:B------:R-:W-:Y:S01]  /*46a0*/  ISETP.GE.U32.AND P3, PT, R38, R71, PT ;  /* 0x000000472600720c */ /* 0x000fe20003f66070 */
[----:B-1----:R-:W-:-:S06]  /*46b0*/  FMUL.FTZ R164, R111, R164 ;  /* 0x000000a46fa47220 */ /* 0x002fcc0000410000 */
[----:B------:R-:W1:Y:S01]  /*46c0*/  MUFU.EX2 R161, R161 ;  /* 0x000000a100a17308 */ /* 0x000e620000000800 */
[----:B------:R-:W-:Y:S01]  /*46d0*/  FMUL.FTZ R135, R105, R150 ;  /* 0x0000009669877220 */ /* 0x000fe20000410000 */
[----:B------:R-:W-:Y:S02]  /*46e0*/  FSEL R150, R137, 1, !P1 ;  /* 0x3f80000089967808 */ /* 0x000fe40004800000 */
[-C--:B------:R-:W-:Y:S02]  /*46f0*/  ISETP.GE.U32.AND P4, PT, R37, R71.reuse, PT ;  /* 0x000000472500720c */ /* 0x080fe40003f86070 */
[----:B------:R-:W-:Y:S02]  /*4700*/  FSEL R137, R152, RZ, !P2 ;  /* 0x000000ff98897208 */ /* 0x000fe40005000000 */
[----:B------:R-:W-:Y:S01]  /*4710*/  FSEL R152, R139, 1, !P2 ;  /* 0x3f8000008b987808 */ /* 0x000fe20005000000 */
[----:B------:R-:W-:Y:S01]  /*4720*/  FMUL.FTZ R139, R109, R154 ;  /* 0x0000009a6d8b7220 */ /* 0x000fe20000410000 */
[----:B------:R1:W1:Y:S01]  /*4730*/  MUFU.EX2 R169, R163 ;  /* 0x000000a300a97308 */ /* 0x0002620000000800 */
[-C--:B------:R-:W-:Y:S01]  /*4740*/  ISETP.GE.U32.AND P5, PT, R36, R71.reuse, PT ;  /* 0x000000472400720c */ /* 0x080fe20003fa6070 */
[----:B------:R-:W-:Y:S01]  /*4750*/  FMUL.FTZ R168, R115, R168 ;  /* 0x000000a873a87220 */ /* 0x000fe20000410000 */
[----:B------:R-:W-:Y:S01]  /*4760*/  FSEL R154, R153, 1, !P3 ;  /* 0x3f800000999a7808 */ /* 0x000fe20005800000 */
[----:B------:R-:W-:Y:S01]  /*4770*/  FMUL.FTZ R170, R117, R170 ;  /* 0x000000aa75aa7220 */ /* 0x000fe20000410000 */
[----:B------:R-:W-:-:S02]  /*4780*/  ISETP.GE.U32.AND P0, PT, R35, R71, PT ;  /* 0x000000472300720c */ /* 0x000fc40003f06070 */
[----:B------:R-:W-:Y:S02]  /*4790*/  FSEL R153, R164, RZ, !P4 ;  /* 0x000000ffa4997208 */ /* 0x000fe40006000000 */
[----:B------:R-:W-:Y:S02]  /*47a0*/  FSEL R135, R135, RZ, !P1 ;  /* 0x000000ff87877208 */ /* 0x000fe40004800000 */
[----:B0-----:R-:W-:Y:S01]  /*47b0*/  FSEL R164, R155, 1, !P4 ;  /* 0x3f8000009ba47808 */ /* 0x001fe20006000000 */
[----:B------:R-:W-:Y:S01]  /*47c0*/  FMUL.FTZ R155, R113, R166 ;  /* 0x000000a6719b7220 */ /* 0x000fe20000410000 */
[----:B------:R-:W-:Y:S01]  /*47d0*/  ISETP.GE.U32.AND P1, PT, R34, R71, PT ;  /* 0x000000472200720c */ /* 0x000fe20003f26070 */
[----:B------:R-:W-:Y:S01]  /*47e0*/  FMUL.FTZ R165, R167, R100 ;  /* 0x00000064a7a57220 */ /* 0x000fe20000410000 */
[----:B------:R-:W-:Y:S02]  /*47f0*/  FSEL R166, R157, 1, !P5 ;  /* 0x3f8000009da67808 */ /* 0x000fe40006800000 */
[----:B------:R-:W-:Y:S01]  /*4800*/  FSEL R157, R168, RZ, !P0 ;  /* 0x000000ffa89d7208 */ /* 0x000fe20004000000 */
[----:B-1----:R-:W-:Y:S01]  /*4810*/  FMUL.FTZ R163, R167, R104 ;  /* 0x00000068a7a37220 */ /* 0x002fe20000410000 */
        /* <DEDUP_REMOVED lines=34> */
[----:B------:R-:W-:Y:S01]  /*4a40*/  ISETP.GE.U32.AND P5, PT, R30, R71, PT ;  /* 0x000000471e00720c */ /* 0x000fe20003fa6070 */
        /* <DEDUP_REMOVED lines=71> */
[----:B----4-:R-:W-:Y:S04]  /*4ec0*/  STS [R72+0x840], R15 ;  /* 0x0008400f48007388 */ /* 0x010fe80000000800 */
[----:B--2---:R-:W-:Y:S04]  /*4ed0*/  STS [R70+0x8c0], R21 ;  /* 0x0008c01546007388 */ /* 0x004fe80000000800 */
[----:B-----5:R-:W-:Y:S04]  /*4ee0*/  STS [R77+0x940], R160 ;  /* 0x000940a04d007388 */ /* 0x020fe80000000800 */
[----:B---3--:R-:W-:Y:S01]  /*4ef0*/  STS [R76+0x9c0], R141 ;  /* 0x0009c08d4c007388 */ /* 0x008fe20000000800 */
[----:B0-----:R-:W-:-:S03]  /*4f00*/  FFMA.FTZ R181, R201, R181, R194 ;  /* 0x000000b5c9b57223 */ /* 0x001fc600000100c2 */
[----:B------:R-:W-:Y:S04]  /*4f10*/  STS [R75+0xa40], R162 ;  /* 0x000a40a24b007388 */ /* 0x000fe80000000800 */
[----:B------:R-:W-:Y:S01]  /*4f20*/  STS [R74+0xac0], R151 ;  /* 0x000ac0974a007388 */ /* 0x000fe20000000800 */
[----:B-1----:R-:W-:Y:S01]  /*4f30*/  @P1 FMUL.FTZ R201, R201, R190 ;  /* 0x000000bec9c91220 */ /* 0x002fe20000410000 */
[----:B------:R-:W-:Y:S02]  /*4f40*/  FSEL R194, R194, R181, !P1 ;  /* 0x000000b5c2c27208 */ /* 0x000fe40004800000 */
[----:B------:R0:W-:Y:S01]  /*4f50*/  STS [R73+0xb40], R14 ;  /* 0x000b400e49007388 */ /* 0x0001e20000000800 */
[----:B------:R-:W1:Y:S03]  /*4f60*/  S2UR UR6, SR_CgaCtaId ;  /* 0x00000000000679c3 */ /* 0x000e660000008800 */
[----:B------:R-:W-:Y:S01]  /*4f70*/  STS [R80+0xbc0], R149 ;  /* 0x000bc09550007388 */ /* 0x000fe20000000800 */
[----:B------:R-:W-:-:S03]  /*4f80*/  ISETP.NE.AND P0, PT, R43, RZ, PT ;  /* 0x000000ff2b00720c */ /* 0x000fc60003f05270 */
[----:B------:R-:W-:Y:S04]  /*4f90*/  STS [R81+0xc40], R158 ;  /* 0x000c409e51007388 */ /* 0x000fe80000000800 */
[----:B------:R-:W-:Y:S04]  /*4fa0*/  STS [R82+0xcc0], R17 ;  /* 0x000cc01152007388 */ /* 0x000fe80000000800 */
[----:B------:R-:W-:Y:S01]  /*4fb0*/  STS [R83+0xd40], R156 ;  /* 0x000d409c53007388 */ /* 0x000fe20000000800 */
[----:B------:R-:W-:-:S03]  /*4fc0*/  ISETP.NE.OR P0, PT, R24, RZ, !P0 ;  /* 0x000000ff1800720c */ /* 0x000fc60004705670 */
[----:B------:R-:W-:Y:S04]  /*4fd0*/  STS [R84+0xdc0], R147 ;  /* 0x000dc09354007388 */ /* 0x000fe80000000800 */
[----:B------:R-:W-:Y:S04]  /*4fe0*/  STS [R85+0xe40], R20 ;  /* 0x000e401455007388 */ /* 0x000fe80000000800 */
[----:B------:R-:W2:Y:S04]  /*4ff0*/  SHFL.UP PT, R20, R201, 0x10, RZ ;  /* 0x06000000c9147989 */ /* 0x000ea800000e00ff */
[----:B------:R-:W3:Y:S01]  /*5000*/  SHFL.UP PT, R21, R194, 0x10, RZ ;  /* 0x06000000c2157989 */ /* 0x000ee200000e00ff */
[----:B0-----:R-:W-:-:S02]  /*5010*/  HFMA2 R14, -RZ, RZ, 1.875, 0 ;  /* 0x3f800000ff0e7431 */ /* 0x001fc400000001ff */
[----:B------:R-:W-:Y:S01]  /*5020*/  IMAD.MOV.U32 R15, RZ, RZ, RZ ;  /* 0x000000ffff0f7224 */ /* 0x000fe200078e00ff */
[----:B------:R-:W-:Y:S04]  /*5030*/  STS [R86+0xec0], R145 ;  /* 0x000ec09156007388 */ /* 0x000fe80000000800 */
[----:B------:R-:W-:Y:S04]  /*5040*/  STS [R87+0xf40], R16 ;  /* 0x000f401057007388 */ /* 0x000fe80000000800 */
[----:B------:R-:W-:Y:S01]  /*5050*/  STS [R88+0xfc0], R143 ;  /* 0x000fc08f58007388 */ /* 0x000fe20000000800 */
[----:B------:R-:W-:-:S03]  /*5060*/  NOP ;  /* 0x0000000000007918 */ /* 0x000fc60000000000 */
[----:B------:R-:W0:Y:S01]  /*5070*/  @!P0 LDS.64 R14, [UR5] ;  /* 0x00000005ff0e8984 */ /* 0x000e220008000a00 */
[----:B------:R-:W-:Y:S01]  /*5080*/  ISETP.NE.AND P0, PT, R79, 0x1f, PT ;  /* 0x0000001f4f00780c */ /* 0x000fe20003f05270 */
[----:B------:R-:W-:Y:S02]  /*5090*/  UMOV UR4, 0x400 ;  /* 0x0000040000047882 */ /* 0x000fe40000000000 */
[----:B-1----:R-:W-:Y:S01]  /*50a0*/  ULEA UR4, UR6, UR4, 0x18 ;  /* 0x0000000406047291 */ /* 0x002fe2000f8ec0ff */
[C---:B--2---:R-:W-:Y:S01]  /*50b0*/  FMUL.FTZ R20, R201.reuse, R20 ;  /* 0x00000014c9147220 */ /* 0x044fe20000410000 */
[----:B---3--:R-:W-:Y:S01]  /*50c0*/  FFMA.FTZ R21, R201, R21, R194 ;  /* 0x00000015c9157223 */ /* 0x008fe200000100c2 */
        /* <DEDUP_REMOVED lines=20> */
[----:B0-----:R-:W-:Y:S04]  /*5210*/  @!P1 STS.64 [UR4+0x1090], R14 ;  /* 0x0010900eff009988 */ /* 0x001fe80008000a04 */
        /* <DEDUP_REMOVED lines=25> */
[----:B------:R-:W-:Y:S01]  /*53b0*/  IMAD.X R158, R19, 0x1, R7, P0 ;  /* 0x00000001139e7824 */ /* 0x000fe200000e0607 */
[----:B------:R-:W-:Y:S01]  /*53c0*/  IADD3.X R21, PT, PT, R13, R9, RZ, P1, !PT ;  /* 0x000000090d157210 */ /* 0x000fe20000ffe4ff */
        /* <DEDUP_REMOVED lines=11> */
.L_x_4060:
[----:B------:R-:W-:Y:S05]  /*5480*/  BSYNC.RECONVERGENT B0 ;  /* 0x0000000000007941 */ /* 0x000fea0003800200 */
.L_x_4059:
[----:B------:R-:W-:Y:S01]  /*5490*/  FFMA.FTZ R167, R167, R169, R180 ;  /* 0x000000a9a7a77223 */ /* 0x000fe200000100b4 */
[----:B------:R-:W-:Y:S01]  /*54a0*/  IADD3 R133, PT, PT, R133, 0x1, RZ ;  /* 0x0000000185857810 */ /* 0x000fe20007ffe0ff */
[----:B------:R-:W-:Y:S01]  /*54b0*/  UIADD3 UR5, UPT, UPT, UR5, 0x8, URZ ;  /* 0x0000000805057890 */ /* 0x000fe2000fffe0ff */
[----:B------:R-:W-:Y:S01]  /*54c0*/  LEA R131, P1, R4, R131, 0x2 ;  /* 0x0000008304837211 */ /* 0x000fe200078210ff */
[----:B------:R-:W-:Y:S01]  /*54d0*/  FFMA.FTZ R171, R171, R167, R182 ;  /* 0x000000a7abab7223 */ /* 0x000fe200000100b6 */
[----:B------:R-:W-:Y:S01]  /*54e0*/  ISETP.NE.AND P0, PT, R133, RZ, PT ;  /* 0x000000ff8500720c */ /* 0x000fe20003f05270 */
        /* <DEDUP_REMOVED lines=20> */
[----:B------:R-:W-:Y:S01]  /*5630*/  VIADD R146, R146, 0x1 ;  /* 0x0000000192927836 */ /* 0x000fe20000000000 */
[----:B------:R-:W-:Y:S06]  /*5640*/  @P0 BRA `(.L_x_4061) ;  /* 0xffffffe400d40947 */ /* 0x000fec000383ffff */
.L_x_4058:
        /* <DEDUP_REMOVED lines=87> */
[----:B------:R-:W-:Y:S02]  /*5bc0*/  IADD3.X R8, PT, PT, RZ, R8, RZ, P3, !PT ;  /* 0x00000008ff087210 */ /* 0x000fe40001ffe4ff */
[C---:B--2---:R-:W-:Y:S01]  /*5bd0*/  LEA R4, P3, R5.reuse, UR8, 0x2 ;  /* 0x0000000805047c11 */ /* 0x044fe2000f8610ff */
        /* <DEDUP_REMOVED lines=8> */
[-C--:B------:R-:W-:Y:S02]  /*5c60*/  ISETP.GE.AND P3, PT, R52, R71.reuse, PT ;  /* 0x000000473400720c */ /* 0x080fe40003f66270 */
[-C--:B------:R-:W-:Y:S01]  /*5c70*/  ISETP.GE.AND P1, PT, R54, R71.reuse, PT ;  /* 0x000000473600720c */ /* 0x080fe20003f26270 */
[----:B------:R0:W-:Y:S01]  /*5c80*/  @!P2 STG.E desc[UR18][R6.64+0x780], R107 ;  /* 0x0007806b0600a986 */ /* 0x0001e2000c101912 */
[----:B------:R-:W-:Y:S01]  /*5c90*/  ISETP.GE.AND P2, PT, R53, R71, PT ;  /* 0x000000473500720c */ /* 0x000fe20003f46270 */
[----:B------:R-:W-:Y:S01]  /*5ca0*/  BAR.SYNC.DEFER_BLOCKING 0x0 ;  /* 0x0000000000007b1d */ /* 0x000fe20000010000 */
[----:B0-----:R-:W-:Y:S02]  /*5cb0*/  CS2R R6, SRZ ;  /* 0x0000000000067805 */ /* 0x001fe4000001ff00 */
[----:B------:R-:W-:-:S02]  /*5cc0*/  CS2R R12, SRZ ;  /* 0x00000000000c7805 */ /* 0x000fc4000001ff00 */
        /* <DEDUP_REMOVED lines=23> */
[----:B------:R-:W-:Y:S01]  /*5e40*/  IMAD.MOV.U32 R21, RZ, RZ, RZ ;  /* 0x000000ffff157224 */ /* 0x000fe200078e00ff */
[----:B------:R-:W-:Y:S01]  /*5e50*/  MOV R91, RZ ;  /* 0x000000ff005b7202 */ /* 0x000fe20000000f00 */
        /* <DEDUP_REMOVED lines=228> */
.L_x_4063:
        /* <DEDUP_REMOVED lines=14> */
.L_x_5063:


//--------------------- .text._Z25selective_scan_fwd_kernelI32Selective_Scan_fwd_kernel_traitsILi32ELi16ELi1ELb1ELb0ELb0ELb0EffEEv13SSMParamsBase --------------------------
	.section	.text._Z25selective_scan_fwd_kernelI32Selective_Scan_fwd_kernel_traitsILi32ELi16ELi1ELb1ELb0ELb0ELb0EffEEv13SSMParamsBase,"ax",@progbits
	.align	128
        .global         _Z25selective_scan_fwd_kernelI32Selective_Scan_fwd_kernel_traitsILi32ELi16ELi1ELb1ELb0ELb0ELb0EffEEv13SSMParamsBase
        .type           _Z25selective_scan_fwd_kernelI32Selective_Scan_fwd_kernel_traitsILi32ELi16ELi1ELb1ELb0ELb0ELb0EffEEv13SSMParamsBase,@function
        .size           _Z25selective_scan_fwd_kernelI32Selective_Scan_fwd_kernel_traitsILi32ELi16ELi1ELb1ELb0ELb0ELb0EffEEv13SSMParamsBase,(.L_x_5064 - _Z25selective_scan_fwd_kernelI32Selective_Scan_fwd_kernel_traitsILi32ELi16ELi1ELb1ELb0ELb0ELb0EffEEv13SSMParamsBase)
        .other          _Z25selective_scan_fwd_kernelI32Selective_Scan_fwd_kernel_traitsILi32ELi16ELi1ELb1ELb0ELb0ELb0EffEEv13SSMParamsBase,@"STO_CUDA_ENTRY STV_DEFAULT"
_Z25selective_scan_fwd_kernelI32Selective_Scan_fwd_kernel_traitsILi32ELi16ELi1ELb1ELb0ELb0ELb0EffEEv13SSMParamsBase:
.text._Z25selective_scan_fwd_kernelI32Selective_Scan_fwd_kernel_traitsILi32ELi16ELi1ELb1ELb0ELb0ELb0EffEEv13SSMParamsBase:
        /* <DEDUP_REMOVED lines=34> */
[----:B------:R-:W2:Y:S01]  /*0220*/  LDCU UR4, c[0x0][0x38c] ;  /* 0x00007180ff0477ac */ /* 0x000ea20008000800 */
[----:B------:R-:W-:Y:S01]  /*0230*/  MOV R4, UR6 ;  /* 0x0000000600047c02 */ /* 0x000fe20008000f00 */
[----:B------:R-:W2:Y:S01]  /*0240*/  LDC.64 R14, c[0x0][0x448] ;  /* 0x00011200ff0e7b82 */ /* 0x000ea20000000a00 */
[----:B------:R-:W-:Y:S01]  /*0250*/  MOV R3, UR9 ;  /* 0x0000000900037c02 */ /* 0x000fe20008000f00 */
[----:B------:R-:W3:Y:S01]  /*0260*/  LDCU.64 UR6, c[0x0][0x3d8] ;  /* 0x00007b00ff0677ac */ /* 0x000ee20008000a00 */
[----:B------:R-:W-:Y:S01]  /*0270*/  MOV R5, UR8 ;  /* 0x0000000800057c02 */ /* 0x000fe20008000f00 */
[----:B------:R-:W2:Y:S01]  /*0280*/  LDCU.64 UR8, c[0x0][0x3a0] ;  /* 0x00007400ff0877ac */ /* 0x000ea20008000a00 */
[----:B------:R-:W-:-:S03]  /*0290*/  IMAD.WIDE.U32 R2, R54, UR10, R2 ;  /* 0x0000000a36027c25 */ /* 0x000fc6000f8e0002 */
[----:B------:R-:W2:Y:S01]  /*02a0*/  LDC.64 R16, c[0x0][0x450] ;  /* 0x00011400ff107b82 */ /* 0x000ea20000000a00 */
[----:B------:R-:W-:Y:S01]  /*02b0*/  IMAD R41, R54, UR11, R3 ;  /* 0x0000000b36297c24 */ /* 0x000fe2000f8e0203 */
[----:B----4-:R-:W-:Y:S01]  /*02c0*/  LEA R42, P0, R2, R42, 0x2 ;  /* 0x0000002a022a7211 */ /* 0x010fe200078010ff */
[----:B------:R-:W-:-:S05]  /*02d0*/  IMAD.WIDE.U32 R4, R54, UR14, R4 ;  /* 0x0000000e36047c25 */ /* 0x000fca000f8e0004 */
[----:B------:R-:W4:Y:S01]  /*02e0*/  LDC.64 R18, c[0x0][0x440] ;  /* 0x00011000ff127b82 */ /* 0x000f220000000a00 */
[----:B0-----:R-:W-:Y:S01]  /*02f0*/  IMAD R0, R11, UR18, R54 ;  /* 0x000000120b007c24 */ /* 0x001fe2000f8e0236 */
[----:B------:R-:W-:Y:S01]  /*0300*/  LEA.HI.X R41, R2, R43, R41, 0x2, P0 ;  /* 0x0000002b02297211 */ /* 0x000fe200000f1429 */
[----:B------:R-:W-:Y:S01]  /*0310*/  IMAD R39, R54, UR15, R5 ;  /* 0x0000000f36277c24 */ /* 0x000fe2000f8e0205 */
[----:B-1----:R-:W-:Y:S01]  /*0320*/  LEA R40, P0, R4, R8, 0x2 ;  /* 0x0000000804287211 */ /* 0x002fe200078010ff */
[----:B------:R-:W-:Y:S02]  /*0330*/  IMAD R0, R0, R13, RZ ;  /* 0x0000000d00007224 */ /* 0x000fe400078e02ff */
[----:B------:R-:W-:Y:S02]  /*0340*/  HFMA2 R43, -RZ, RZ, 0, 0 ;  /* 0x00000000ff2b7431 */ /* 0x000fe400000001ff */
[----:B---3--:R-:W-:Y:S01]  /*0350*/  IMAD.WIDE.U32 R2, R54, UR12, RZ ;  /* 0x0000000c36027c25 */ /* 0x008fe2000f8e00ff */
[----:B------:R-:W0:Y:S01]  /*0360*/  S2UR UR5, SR_CgaCtaId ;  /* 0x00000000000579c3 */ /* 0x000e220000008800 */
[----:B------:R-:W-:-:S02]  /*0370*/  LEA.HI.X R39, R4, R9, R39, 0x2, P0 ;  /* 0x0000000904277211 */ /* 0x000fc400000f1427 */
[----:B------:R-:W-:Y:S01]  /*0380*/  IMAD.WIDE.U32 R46, R54, UR6, RZ ;  /* 0x00000006362e7c25 */ /* 0x000fe2000f8e00ff */
[----:B--2---:R-:W-:-:S03]  /*0390*/  LEA R50, P0, R2, R14, 0x2 ;  /* 0x0000000e02327211 */ /* 0x004fc600078010ff */
[----:B------:R-:W-:Y:S01]  /*03a0*/  IMAD.WIDE.U32 R6, R54, UR8, RZ ;  /* 0x0000000836067c25 */ /* 0x000fe2000f8e00ff */
[----:B------:R-:W-:-:S03]  /*03b0*/  LEA R49, P1, R46, R16, 0x2 ;  /* 0x000000102e317211 */ /* 0x000fc600078210ff */
        /* <DEDUP_REMOVED lines=9> */
[----:B------:R-:W-:Y:S02]  /*0450*/  LEA.HI.X R47, R2, R15, R4, 0x2, P0 ;  /* 0x0000000f022f7211 */ /* 0x000fe400000f1404 */
[----:B------:R-:W-:-:S02]  /*0460*/  LEA.HI.X R46, R46, R17, R3, 0x2, P1 ;  /* 0x000000112e2e7211 */ /* 0x000fc400008f1403 */
[----:B------:R-:W-:Y:S01]  /*0470*/  LEA.HI.X R45, R6, R19, R45, 0x2, P2 ;  /* 0x00000013062d7211 */ /* 0x000fe200010f142d */
[----:B0-----:R-:W-:Y:S01]  /*0480*/  ULEA UR4, UR5, UR4, 0x18 ;  /* 0x0000000405047291 */ /* 0x001fe2000f8ec0ff */
[----:B------:R-:W-:-:S11]  /*0490*/  LOP3.LUT R38, R0, 0x1f, R51, 0xf8, !PT ;  /* 0x0000001f00267812 */ /* 0x000fd600078ef833 */
.L_x_4100:
[----:B------:R-:W-:Y:S01]  /*04a0*/  BAR.SYNC.DEFER_BLOCKING 0x0 ;  /* 0x0000000000007b1d */ /* 0x000fe20000010000 */
[----:B----4-:R-:W-:Y:S02]  /*04b0*/  MOV R2, R42 ;  /* 0x0000002a00027202 */ /* 0x010fe40000000f00 */
        /* <DEDUP_REMOVED lines=11> */
[C---:B0-----:R-:W-:Y:S02]  /*0570*/  LEA R36, R37.reuse, UR4, 0x4 ;  /* 0x0000000425247c11 */ /* 0x041fe4000f8e20ff */
        /* <DEDUP_REMOVED lines=69> */
.L_x_4065:
[----:B------:R-:W-:Y:S05]  /*09d0*/  BSYNC.RECONVERGENT B0 ;  /* 0x0000000000007941 */ /* 0x000fea0003800200 */
.L_x_4064:
        /* <DEDUP_REMOVED lines=36> */
.L_x_4067:
[----:B------:R-:W-:Y:S05]  /*0c20*/  BSYNC.RECONVERGENT B0 ;  /* 0x0000000000007941 */ /* 0x000fea0003800200 */
.L_x_4066:
        /* <DEDUP_REMOVED lines=34> */
.L_x_4069:
[----:B------:R-:W-:Y:S05]  /*0e50*/  BSYNC.RECONVERGENT B0 ;  /* 0x0000000000007941 */ /* 0x000fea0003800200 */
.L_x_4068:
        /* <DEDUP_REMOVED lines=36> */
.L_x_4071:
[----:B------:R-:W-:Y:S05]  /*10a0*/  BSYNC.RECONVERGENT B0 ;  /* 0x0000000000007941 */ /* 0x000fea0003800200 */
.L_x_4070:
        /* <DEDUP_REMOVED lines=34> */
.L_x_4073:
[----:B------:R-:W-:Y:S05]  /*12d0*/  BSYNC.RECONVERGENT B0 ;  /* 0x0000000000007941 */ /* 0x000fea0003800200 */
.L_x_4072:
        /* <DEDUP_REMOVED lines=36> */
.L_x_4075:
[----:B------:R-:W-:Y:S05]  /*1520*/  BSYNC.RECONVERGENT B0 ;  /* 0x0000000000007941 */ /* 0x000fea0003800200 */
.L_x_4074:
        /* <DEDUP_REMOVED lines=34> */
.L_x_4077:
[----:B------:R-:W-:Y:S05]  /*1750*/  BSYNC.RECONVERGENT B0 ;  /* 0x0000000000007941 */ /* 0x000fea0003800200 */
.L_x_4076:
        /* <DEDUP_REMOVED lines=36> */
.L_x_4079:
[----:B------:R-:W-:Y:S05]  /*19a0*/  BSYNC.RECONVERGENT B0 ;  /* 0x0000000000007941 */ /* 0x000fea0003800200 */
.L_x_4078:
        /* <DEDUP_REMOVED lines=34> */
.L_x_4081:
[----:B------:R-:W-:Y:S05]  /*1bd0*/  BSYNC.RECONVERGENT B0 ;  /* 0x0000000000007941 */ /* 0x000fea0003800200 */
.L_x_4080:
        /* <DEDUP_REMOVED lines=39> */
.L_x_4083:
[----:B------:R-:W-:Y:S05]  /*1e50*/  BSYNC.RECONVERGENT B0 ;  /* 0x0000000000007941 */ /* 0x000fea0003800200 */
.L_x_4082:
        /* <DEDUP_REMOVED lines=39> */
.L_x_4085:
[----:B------:R-:W-:Y:S05]  /*20d0*/  BSYNC.RECONVERGENT B0 ;  /* 0x0000000000007941 */ /* 0x000fea0003800200 */
.L_x_4084:
        /* <DEDUP_REMOVED lines=44> */
.L_x_4087:
[----:B------:R-:W-:Y:S05]  /*23a0*/  BSYNC.RECONVERGENT B0 ;  /* 0x0000000000007941 */ /* 0x000fea0003800200 */
.L_x_4086:
        /* <DEDUP_REMOVED lines=32> */
.L_x_4089:
[----:B------:R-:W-:Y:S05]  /*25b0*/  BSYNC.RECONVERGENT B0 ;  /* 0x0000000000007941 */ /* 0x000fea0003800200 */
.L_x_4088:
        /* <DEDUP_REMOVED lines=32> */
.L_x_4091:
[----:B------:R-:W-:Y:S05]  /*27c0*/  BSYNC.RECONVERGENT B0 ;  /* 0x0000000000007941 */ /* 0x000fea0003800200 */
.L_x_4090:
        /* <DEDUP_REMOVED lines=32> */
.L_x_4093:
[----:B------:R-:W-:Y:S05]  /*29d0*/  BSYNC.RECONVERGENT B0 ;  /* 0x0000000000007941 */ /* 0x000fea0003800200 */
.L_x_4092:
        /* <DEDUP_REMOVED lines=32> */
.L_x_4095:
[----:B------:R-:W-:Y:S05]  /*2be0*/  BSYNC.RECONVERGENT B0 ;  /* 0x0000000000007941 */ /* 0x000fea0003800200 */
.L_x_4094:
        /* <DEDUP_REMOVED lines=38> */
.L_x_4099:
[----:B------:R-:W-:Y:S02]  /*2e50*/  MOV R22, R87 ;  /* 0x0000005700167202 */ /* 0x000fe40000000f00 */
[----:B------:R-:W-:-:S05]  /*2e60*/  MOV R23, R84 ;  /* 0x0000005400177202 */ /* 0x000fca0000000f00 */
[----:B------:R0:W2:Y:S02]  /*2e70*/  LDG.E R28, desc[UR16][R22.64] ;  /* 0x00000010161c7981 */ /* 0x0000a4000c1e1900 */
[----:B0-----:R-:W-:Y:S02]  /*2e80*/  MOV R23, R88 ;  /* 0x0000005800177202 */ /* 0x001fe40000000f00 */
[C---:B------:R-:W-:Y:S01]  /*2e90*/  ISETP.GE.AND P1, PT, R37.reuse, 0x1, PT ;  /* 0x000000012500780c */ /* 0x040fe20003f26270 */
[----:B------:R-:W0:Y:S01]  /*2ea0*/  S2UR UR6, SR_CgaCtaId ;  /* 0x00000000000679c3 */ /* 0x000e220000008800 */
[----:B------:R-:W-:Y:S01]  /*2eb0*/  UMOV UR4, 0x400 ;  /* 0x0000040000047882 */ /* 0x000fe20000000000 */
[----:B------:R-:W-:Y:S01]  /*2ec0*/  ISETP.NE.AND P2, PT, R37, RZ, PT ;  /* 0x000000ff2500720c */ /* 0x000fe20003f45270 */
        /* <DEDUP_REMOVED lines=14> */
[----:B------:R-:W-:-:S02]  /*2fb0*/  FMUL.FTZ R100, R28, R62 ;  /* 0x0000003e1c647220 */ /* 0x000fc40000410000 */
[----:B------:R-:W1:Y:S08]  /*2fc0*/  MUFU.EX2 R92, R92 ;  /* 0x0000005c005c7308 */ /* 0x000e700000000800 */
[----:B------:R-:W2:Y:S01]  /*2fd0*/  MUFU.EX2 R95, R95 ;  /* 0x0000005f005f7308 */ /* 0x000ea20000000800 */
[----:B0-----:R-:W-:-:S07]  /*2fe0*/  FFMA.FTZ R22, R67, R93, R68 ;  /* 0x0000005d43167223 */ /* 0x001fce0000010044 */
[----:B------:R-:W0:Y:S01]  /*2ff0*/  MUFU.EX2 R94, R94 ;  /* 0x0000005e005e7308 */ /* 0x000e220000000800 */
[----:B-1----:R-:W-:Y:S01]  /*3000*/  FFMA.FTZ R29, R92, R22, R69 ;  /* 0x000000165c1d7223 */ /* 0x002fe20000010045 */
[----:B------:R-:W-:Y:S01]  /*3010*/  MOV R22, R91 ;  /* 0x0000005b00167202 */ /* 0x000fe20000000f00 */
[----:B------:R-:W-:-:S04]  /*3020*/  FMUL.FTZ R104, R28, R63 ;  /* 0x0000003f1c687220 */ /* 0x000fc80000410000 */
[----:B------:R1:W4:Y:S01]  /*3030*/  LDG.E R102, desc[UR16][R22.64] ;  /* 0x0000001016667981 */ /* 0x000322000c1e1900 */
[----:B------:R-:W5:Y:S01]  /*3040*/  MUFU.EX2 R97, R97 ;  /* 0x0000006100617308 */ /* 0x000f620000000800 */
[----:B--2---:R-:W-:-:S07]  /*3050*/  FFMA.FTZ R29, R95, R29, R70 ;  /* 0x0000001d5f1d7223 */ /* 0x004fce0000010046 */
[----:B------:R-:W2:Y:S08]  /*3060*/  MUFU.EX2 R90, R90 ;  /* 0x0000005a005a7308 */ /* 0x000eb00000000800 */
[----:B------:R-:W3:Y:S01]  /*3070*/  MUFU.EX2 R101, R101 ;  /* 0x0000006500657308 */ /* 0x000ee20000000800 */
[----:B0-----:R-:W-:-:S07]  /*3080*/  FFMA.FTZ R29, R94, R29, R71 ;  /* 0x0000001d5e1d7223 */ /* 0x001fce0000010047 */
[----:B------:R-:W0:Y:S01]  /*3090*/  MUFU.EX2 R96, R96 ;  /* 0x0000006000607308 */ /* 0x000e220000000800 */
[----:B-----5:R-:W-:-:S07]  /*30a0*/  FFMA.FTZ R30, R97, R29, R72 ;  /* 0x0000001d611e7223 */ /* 0x020fce0000010048 */
[----:B------:R-:W5:Y:S01]  /*30b0*/  MUFU.EX2 R98, R98 ;  /* 0x0000006200627308 */ /* 0x000f620000000800 */
[----:B--2---:R-:W-:Y:S01]  /*30c0*/  FMUL.FTZ R29, R90, R93 ;  /* 0x0000005d5a1d7220 */ /* 0x004fe20000410000 */
[----:B---3--:R-:W-:-:S06]  /*30d0*/  FFMA.FTZ R31, R101, R30, R74 ;  /* 0x0000001e651f7223 */ /* 0x008fcc000001004a */
[----:B------:R-:W2:Y:S01]  /*30e0*/  MUFU.EX2 R103, R103 ;  /* 0x0000006700677308 */ /* 0x000ea20000000800 */
[----:B-1----:R-:W-:Y:S02]  /*30f0*/  MOV R22, R89 ;  /* 0x0000005900167202 */ /* 0x002fe40000000f00 */
[----:B------:R-:W-:Y:S01]  /*3100*/  MOV R23, R86 ;  /* 0x0000005600177202 */ /* 0x000fe20000000f00 */
[----:B------:R-:W-:-:S04]  /*3110*/  FMUL.FTZ R30, R92, R29 ;  /* 0x0000001d5c1e7220 */ /* 0x000fc80000410000 */
[----:B------:R-:W1:Y:S01]  /*3120*/  MUFU.EX2 R99, R99 ;  /* 0x0000006300637308 */ /* 0x000e620000000800 */
[----:B0-----:R-:W-:Y:S01]  /*3130*/  FFMA.FTZ R31, R96, R31, R73 ;  /* 0x0000001f601f7223 */ /* 0x001fe20000010049 */
[----:B------:R-:W-:Y:S01]  /*3140*/  FMUL.FTZ R107, R28, R64 ;  /* 0x000000401c6b7220 */ /* 0x000fe20000410000 */
[----:B------:R0:W4:Y:S05]  /*3150*/  LDG.E R105, desc[UR16][R22.64] ;  /* 0x0000001016697981 */ /* 0x00012a000c1e1900 */
[----:B------:R-:W3:Y:S01]  /*3160*/  MUFU.EX2 R100, R100 ;  /* 0x0000006400647308 */ /* 0x000ee20000000800 */
[----:B-----5:R-:W-:Y:S01]  /*3170*/  FFMA.FTZ R31, R98, R31, R75 ;  /* 0x0000001f621f7223 */ /* 0x020fe2000001004b */
[----:B------:R-:W-:Y:S01]  /*3180*/  FMUL.FTZ R106, R28, R65 ;  /* 0x000000411c6a7220 */ /* 0x000fe20000410000 */
[----:B0-----:R-:W-:-:S05]  /*3190*/  FMUL.FTZ R23, R95, R30 ;  /* 0x0000001e5f177220 */ /* 0x001fca0000410000 */
[----:B------:R-:W0:Y:S01]  /*31a0*/  MUFU.EX2 R104, R104 ;  /* 0x0000006800687308 */ /* 0x000e220000000800 */
[----:B------:R-:W-:Y:S01]  /*31b0*/  FMUL.FTZ R22, R94, R23 ;  /* 0x000000175e167220 */ /* 0x000fe20000410000 */
[----:B--2---:R-:W-:Y:S01]  /*31c0*/  FFMA.FTZ R31, R103, R31, R76 ;  /* 0x0000001f671f7223 */ /* 0x004fe2000001004c */
[----:B------:R-:W-:-:S05]  /*31d0*/  FMUL.FTZ R108, R28, R66 ;  /* 0x000000421c6c7220 */ /* 0x000fca0000410000 */
[----:B------:R-:W2:Y:S01]  /*31e0*/  MUFU.EX2 R107, R107 ;  /* 0x0000006b006b7308 */ /* 0x000ea20000000800 */
[----:B------:R-:W-:Y:S01]  /*31f0*/  FMUL.FTZ R22, R97, R22 ;  /* 0x0000001661167220 */ /* 0x000fe20000410000 */
[----:B-1----:R-:W-:-:S06]  /*3200*/  FFMA.FTZ R31, R99, R31, R78 ;  /* 0x0000001f631f7223 */ /* 0x002fcc000001004e */
[----:B------:R-:W1:Y:S01]  /*3210*/  MUFU.EX2 R106, R106 ;  /* 0x0000006a006a7308 */ /* 0x000e620000000800 */
[----:B------:R-:W-:Y:S01]  /*3220*/  FMUL.FTZ R23, R101, R22 ;  /* 0x0000001665177220 */ /* 0x000fe20000410000 */
[----:B---3--:R-:W-:-:S06]  /*3230*/  FFMA.FTZ R31, R100, R31, R77 ;  /* 0x0000001f641f7223 */ /* 0x008fcc000001004d */
[----:B------:R-:W3:Y:S01]  /*3240*/  MUFU.EX2 R108, R108 ;  /* 0x0000006c006c7308 */ /* 0x000ee20000000800 */
[----:B------:R-:W-:Y:S01]  /*3250*/  FMUL.FTZ R23, R96, R23 ;  /* 0x0000001760177220 */ /* 0x000fe20000410000 */
[----:B0-----:R-:W-:-:S03]  /*3260*/  FFMA.FTZ R31, R104, R31, R79 ;  /* 0x0000001f681f7223 */ /* 0x001fc6000001004f */
[----:B------:R-:W-:Y:S01]  /*3270*/  FMUL.FTZ R22, R98, R23 ;  /* 0x0000001762167220 */ /* 0x000fe20000410000 */
[----:B--2---:R-:W-:-:S03]  /*3280*/  FFMA.FTZ R31, R107, R31, R80 ;  /* 0x0000001f6b1f7223 */ /* 0x004fc60000010050 */
[----:B------:R-:W-:Y:S01]  /*3290*/  FMUL.FTZ R22, R103, R22 ;  /* 0x0000001667167220 */ /* 0x000fe20000410000 */
[----:B-1----:R-:W-:-:S03]  /*32a0*/  FFMA.FTZ R31, R106, R31, R81 ;  /* 0x0000001f6a1f7223 */ /* 0x002fc60000010051 */
[----:B------:R-:W-:Y:S01]  /*32b0*/  FMUL.FTZ R23, R99, R22 ;  /* 0x0000001663177220 */ /* 0x000fe20000410000 */
[----:B---3--:R-:W-:-:S03]  /*32c0*/  FFMA.FTZ R28, R108, R31, R83 ;  /* 0x0000001f6c1c7223 */ /* 0x008fc60000010053 */
        /* <DEDUP_REMOVED lines=25> */
[----:B------:R-:W-:Y:S02]  /*3460*/  HFMA2 R22, -RZ, RZ, 1.875, 0 ;  /* 0x3f800000ff167431 */ /* 0x000fe400000001ff */
[----:B0-----:R-:W-:-:S10]  /*3470*/  FFMA.FTZ R29, R109, R29, R30 ;  /* 0x0000001d6d1d7223 */ /* 0x001fd4000001001e */
[----:B-1----:R-:W-:Y:S01]  /*3480*/  @P1 FMUL.FTZ R109, R109, R110 ;  /* 0x0000006e6d6d1220 */ /* 0x002fe20000410000 */
[----:B------:R-:W-:-:S04]  /*3490*/  FSEL R110, R30, R29, !P1 ;  /* 0x0000001d1e6e7208 */ /* 0x000fc80004800000 */
[----:B------:R-:W0:Y:S04]  /*34a0*/  SHFL.UP PT, R28, R109, 0x10, RZ ;  /* 0x060000006d1c7989 */ /* 0x000e2800000e00ff */
[----:B------:R-:W1:Y:S01]  /*34b0*/  SHFL.UP PT, R31, R110, 0x10, RZ ;  /* 0x060000006e1f7989 */ /* 0x000e6200000e00ff */
[----:B------:R-:W-:Y:S02]  /*34c0*/  MOV R23, RZ ;  /* 0x000000ff00177202 */ /* 0x000fe40000000f00 */
[----:B------:R-:W-:-:S04]  /*34d0*/  ISETP.NE.AND P1, PT, R37, 0x1f, PT ;  /* 0x0000001f2500780c */ /* 0x000fc80003f25270 */
[----:B------:R-:W2:Y:S01]  /*34e0*/  @P0 LDS.64 R22, [UR5] ;  /* 0x00000005ff160984 */ /* 0x000ea20008000a00 */
[C---:B0-----:R-:W-:Y:S01]  /*34f0*/  FMUL.FTZ R30, R109.reuse, R28 ;  /* 0x0000001c6d1e7220 */ /* 0x041fe20000410000 */
[----:B-1----:R-:W-:-:S07]  /*3500*/  FFMA.FTZ R31, R109, R31, R110 ;  /* 0x0000001f6d1f7223 */ /* 0x002fce000001006e */
[----:B------:R-:W-:Y:S01]  /*3510*/  @!P1 STS.64 [UR4+0x850], R30 ;  /* 0x0008501eff009988 */ /* 0x000fe20008000a04 */
[----:B------:R-:W-:Y:S01]  /*3520*/  BAR.SYNC.DEFER_BLOCKING 0x0 ;  /* 0x0000000000007b1d */ /* 0x000fe20000010000 */
[----:B------:R-:W-:-:S05]  /*3530*/  ISETP.NE.AND P3, PT, R51, RZ, PT ;  /* 0x000000ff3300720c */ /* 0x000fca0003f65270 */
        /* <DEDUP_REMOVED lines=21> */
[----:B------:R-:W-:Y:S03]  /*3690*/  BSSY.RECONVERGENT B0, `(.L_x_4097) ;  /* 0x000000e000007945 */ /* 0x000fe60003800200 */
[----:B------:R-:W-:Y:S01]  /*36a0*/  FFMA.FTZ R97, R98, R96, R75 ;  /* 0x0000006062617223 */ /* 0x000fe2000001004b */
[----:B----4-:R-:W-:Y:S01]  /*36b0*/  FMUL.FTZ R102, R102, R105 ;  /* 0x0000006966667220 */ /* 0x010fe20000410000 */
        /* <DEDUP_REMOVED lines=11> */
.L_x_4098:
[----:B------:R-:W-:Y:S05]  /*3770*/  BSYNC.RECONVERGENT B0 ;  /* 0x0000000000007941 */ /* 0x000fea0003800200 */
.L_x_4097:
        /* <DEDUP_REMOVED lines=10> */
[C---:B------:R-:W-:Y:S01]  /*3820*/  FFMA.FTZ R5, R102.reuse, R112, R5 ;  /* 0x0000007066057223 */ /* 0x040fe20000010005 */
[C---:B------:R-:W-:Y:S01]  /*3830*/  FFMA.FTZ R6, R102.reuse, R93, R6 ;  /* 0x0000005d66067223 */ /* 0x040fe20000010006 */
[----:B------:R-:W-:Y:S01]  /*3840*/  FFMA.FTZ R107, R107, R23, R80 ;  /* 0x000000176b6b7223 */ /* 0x000fe20000010050 */
[C---:B------:R-:W-:Y:S01]  /*3850*/  FFMA.FTZ R7, R102.reuse, R92, R7 ;  /* 0x0000005c66077223 */ /* 0x040fe20000010007 */
[C---:B------:R-:W-:Y:S01]  /*3860*/  FFMA.FTZ R8, R102.reuse, R95, R8 ;  /* 0x0000005f66087223 */ /* 0x040fe20000010008 */
[----:B------:R-:W-:Y:S01]  /*3870*/  FFMA.FTZ R9, R102, R94, R9 ;  /* 0x0000005e66097223 */ /* 0x000fe20000010009 */
[----:B0-----:R-:W-:Y:S01]  /*3880*/  FFMA.FTZ R29, R106, R107, R81 ;  /* 0x0000006b6a1d7223 */ /* 0x001fe20000010051 */
        /* <DEDUP_REMOVED lines=10> */
[----:B------:R-:W-:Y:S01]  /*3930*/  FFMA.FTZ R19, R102, R108, R19 ;  /* 0x0000006c66137223 */ /* 0x000fe20000010013 */
[----:B------:R-:W-:-:S02]  /*3940*/  IADD3.X R88, PT, PT, R88, R21, RZ, P2, !PT ;  /* 0x0000001558587210 */ /* 0x000fc400017fe4ff */
[----:B------:R-:W-:Y:S02]  /*3950*/  IADD3.X R86, PT, PT, R86, R25, RZ, P3, !PT ;  /* 0x0000001956567210 */ /* 0x000fe40001ffe4ff */
[----:B------:R-:W-:Y:S02]  /*3960*/  IADD3.X R84, PT, PT, R84, R27, RZ, P4, !PT ;  /* 0x0000001b54547210 */ /* 0x000fe400027fe4ff */
[----:B------:R-:W-:Y:S01]  /*3970*/  IADD3 R85, PT, PT, R85, 0x1, RZ ;  /* 0x0000000155557810 */ /* 0x000fe20007ffe0ff */
[----:B------:R-:W-:Y:S06]  /*3980*/  @P1 BRA `(.L_x_4099) ;  /* 0xfffffff400301947 */ /* 0x000fec000383ffff */
.L_x_4096:
        /* <DEDUP_REMOVED lines=17> */
[----:B------:R0:W-:Y:S01]  /*3aa0*/  STS.128 [R0+0x30], R16 ;  /* 0x0000301000007388 */ /* 0x0001e20000000c00 */
[----:B------:R-:W-:-:S03]  /*3ab0*/  NOP ;  /* 0x0000000000007918 */ /* 0x000fc60000000000 */
[----:B------:R-:W4:Y:S01]  /*3ac0*/  LDS.128 R20, [R36] ;  /* 0x0000000024147984 */ /* 0x000f220000000c00 */
[----:B--2---:R-:W-:-:S03]  /*3ad0*/  IMAD.WIDE.U32 R2, R54, R58, R2 ;  /* 0x0000003a36027225 */ /* 0x004fc600078e0002 */
[----:B------:R-:W2:Y:S01]  /*3ae0*/  LDS.128 R24, [R36+0x200] ;  /* 0x0002000024187984 */ /* 0x000ea20000000c00 */
[----:B---3--:R-:W-:-:S03]  /*3af0*/  LEA R4, P0, R2, R60, 0x2 ;  /* 0x0000003c02047211 */ /* 0x008fc600078010ff */
[----:B------:R-:W3:Y:S01]  /*3b00*/  LDS.128 R28, [R36+0x400] ;  /* 0x00040000241c7984 */ /* 0x000ee20000000c00 */
[----:B0-----:R-:W-:-:S03]  /*3b10*/  IMAD R0, R54, R59, R3 ;  /* 0x0000003b36007224 */ /* 0x001fc600078e0203 */
[----:B------:R-:W0:Y:S02]  /*3b20*/  LDS.128 R32, [R36+0x600] ;  /* 0x0006000024207984 */ /* 0x000e240000000c00 */
[----:B------:R-:W-:Y:S02]  /*3b30*/  LEA.HI.X R5, R2, R61, R0, 0x2, P0 ;  /* 0x0000003d02057211 */ /* 0x000fe400000f1400 */
[----:B-1----:R-:W-:Y:S01]  /*3b40*/  ISETP.GE.AND P0, PT, R43, UR5, PT ;  /* 0x000000052b007c0c */ /* 0x002fe2000bf06270 */
[----:B------:R-:W-:-:S05]  /*3b50*/  IMAD.WIDE.U32 R2, R38, 0x10, R4 ;  /* 0x0000001026027825 */ /* 0x000fca00078e0004 */
[----:B----4-:R4:W-:Y:S04]  /*3b60*/  STG.E.128 desc[UR16][R2.64], R20 ;  /* 0x0000001402007986 */ /* 0x0109e8000c101d10 */
[----:B--2---:R4:W-:Y:S04]  /*3b70*/  STG.E.128 desc[UR16][R2.64+0x200], R24 ;  /* 0x0002001802007986 */ /* 0x0049e8000c101d10 */
[----:B---3--:R4:W-:Y:S04]  /*3b80*/  STG.E.128 desc[UR16][R2.64+0x400], R28 ;  /* 0x0004001c02007986 */ /* 0x0089e8000c101d10 */
[----:B0-----:R4:W-:Y:S01]  /*3b90*/  STG.E.128 desc[UR16][R2.64+0x600], R32 ;  /* 0x0006002002007986 */ /* 0x0019e2000c101d10 */
[----:B------:R-:W-:Y:S05]  /*3ba0*/  @!P0 BRA `(.L_x_4100) ;  /* 0xffffffc8003c8947 */ /* 0x000fea000383ffff */
[----:B------:R-:W-:Y:S05]  /*3bb0*/  EXIT ;  /* 0x000000000000794d */ /* 0x000fea0003800000 */
.L_x_4101:
        /* <DEDUP_REMOVED lines=12> */
.L_x_5064:


//--------------------- .text._Z25selective_scan_fwd_kernelI32Selective_Scan_fwd_kernel_traitsILi32ELi16ELi1ELb1ELb0ELb0ELb1EffEEv13SSMParamsBase --------------------------
	.section	.text._Z25selective_scan_fwd_kernelI32Selective_Scan_fwd_kernel_traitsILi32ELi16ELi1ELb1ELb0ELb0ELb1EffEEv13SSMParamsBase,"ax",@progbits
	.align	128
        .global         _Z25selective_scan_fwd_kernelI32Selective_Scan_fwd_kernel_traitsILi32ELi16ELi1ELb1ELb0ELb0ELb1EffEEv13SSMParamsBase
        .type           _Z25selective_scan_fwd_kernelI32Selective_Scan_fwd_kernel_traitsILi32ELi16ELi1ELb1ELb0ELb0ELb1EffEEv13SSMParamsBase,@function
        .size           _Z25selective_scan_fwd_kernelI32Selective_Scan_fwd_kernel_traitsILi32ELi16ELi1ELb1ELb0ELb0ELb1EffEEv13SSMParamsBase,(.L_x_5065 - _Z25selective_scan_fwd_kernelI32Selective_Scan_fwd_kernel_traitsILi32ELi16ELi1ELb1ELb0ELb0ELb1EffEEv13SSMParamsBase)
        .other          _Z25selective_scan_fwd_kernelI32Selective_Scan_fwd_kernel_traitsILi32ELi16ELi1ELb1ELb0ELb0ELb1EffEEv13SSMParamsBase,@"STO_CUDA_ENTRY STV_DEFAULT"
_Z25selective_scan_fwd_kernelI32Selective_Scan_fwd_kernel_traitsILi32ELi16ELi1ELb1ELb0ELb0ELb1EffEEv13SSMParamsBase:
.text._Z25selective_scan_fwd_kernelI32Selective_Scan_fwd_kernel_traitsILi32ELi16ELi1ELb1ELb0ELb0ELb1EffEEv13SSMParamsBase:
        /* <DEDUP_REMOVED lines=29> */
[----:B------:R-:W2:Y:S01]  /*01d0*/  LDCU.64 UR12, c[0x0][0x3b8] ;  /* 0x00007700ff0c77ac */ /* 0x000ea20008000a00 */
[----:B------:R-:W-:Y:S01]  /*01e0*/  MOV R4, UR6 ;  /* 0x0000000600047c02 */ /* 0x000fe20008000f00 */
[----:B------:R-:W3:Y:S01]  /*01f0*/  LDC.64 R12, c[0x0][0x450] ;  /* 0x00011400ff0c7b82 */ /* 0x000ee20000000a00 */
[----:B------:R-:W-:Y:S01]  /*0200*/  MOV R5, UR7 ;  /* 0x0000000700057c02 */ /* 0x000fe20008000f00 */
[----:B------:R-:W1:Y:S01]  /*0210*/  LDCU.64 UR6, c[0x0][0x3d8] ;  /* 0x00007b00ff0677ac */ /* 0x000e620008000a00 */
[----:B------:R-:W-:Y:S01]  /*0220*/  MOV R3, UR5 ;  /* 0x0000000500037c02 */ /* 0x000fe20008000f00 */
[----:B------:R-:W-:Y:S01]  /*0230*/  HFMA2 R50, -RZ, RZ, 0, 0 ;  /* 0x00000000ff327431 */ /* 0x000fe200000001ff */
[----:B------:R-:W-:Y:S01]  /*0240*/  MOV R2, UR4 ;  /* 0x0000000400027c02 */ /* 0x000fe20008000f00 */
[----:B------:R-:W0:Y:S01]  /*0250*/  LDCU UR4, c[0x0][0x38c] ;  /* 0x00007180ff0477ac */ /* 0x000e220008000800 */
[----:B------:R-:W-:Y:S01]  /*0260*/  MOV R3, UR9 ;  /* 0x0000000900037c02 */ /* 0x000fe20008000f00 */
[----:B------:R-:W0:Y:S01]  /*0270*/  LDC R9, c[0x0][0x384] ;  /* 0x0000e100ff097b82 */ /* 0x000e220000000800 */
[----:B------:R-:W-:Y:S01]  /*0280*/  MOV R5, UR8 ;  /* 0x0000000800057c02 */ /* 0x000fe20008000f00 */
[----:B------:R-:W3:Y:S01]  /*0290*/  LDCU.64 UR8, c[0x0][0x3a0] ;  /* 0x00007400ff0877ac */ /* 0x000ee20008000a00 */
[----:B------:R-:W-:-:S05]  /*02a0*/  IMAD.WIDE.U32 R2, R0, UR10, R2 ;  /* 0x0000000a00027c25 */ /* 0x000fca000f8e0002 */
[----:B------:R-:W0:Y:S01]  /*02b0*/  LDC.64 R10, c[0x0][0x448] ;  /* 0x00011200ff0a7b82 */ /* 0x000e220000000a00 */
[----:B------:R-:W-:Y:S01]  /*02c0*/  IMAD R51, R0, UR11, R3 ;  /* 0x0000000b00337c24 */ /* 0x000fe2000f8e0203 */
[----:B----4-:R-:W-:Y:S01]  /*02d0*/  LEA R48, P0, R2, R48, 0x2 ;  /* 0x0000003002307211 */ /* 0x010fe200078010ff */
[----:B------:R-:W-:-:S03]  /*02e0*/  IMAD.WIDE.U32 R4, R0, UR14, R4 ;  /* 0x0000000e00047c25 */ /* 0x000fc6000f8e0004 */
[----:B------:R-:W-:Y:S01]  /*02f0*/  LEA.HI.X R51, R2, R49, R51, 0x2, P0 ;  /* 0x0000003102337211 */ /* 0x000fe200000f1433 */
[----:B--2---:R-:W-:Y:S01]  /*0300*/  IMAD.WIDE.U32 R42, R0, UR12, RZ ;  /* 0x0000000c002a7c25 */ /* 0x004fe2000f8e00ff */
[----:B------:R-:W2:Y:S01]  /*0310*/  LDC.64 R14, c[0x0][0x440] ;  /* 0x00011000ff0e7b82 */ /* 0x000ea20000000a00 */
[----:B-1----:R-:W-:Y:S02]  /*0320*/  LEA R46, P0, R4, R6, 0x2 ;  /* 0x00000006042e7211 */ /* 0x002fe400078010ff */
[----:B------:R-:W-:-:S04]  /*0330*/  IMAD.WIDE.U32 R2, R0, UR6, RZ ;  /* 0x0000000600027c25 */ /* 0x000fc8000f8e00ff */
[C---:B------:R-:W-:Y:S01]  /*0340*/  IMAD R47, R0.reuse, UR15, R5 ;  /* 0x0000000f002f7c24 */ /* 0x040fe2000f8e0205 */
[----:B------:R-:W1:Y:S01]  /*0350*/  S2UR UR5, SR_CgaCtaId ;  /* 0x00000000000579c3 */ /* 0x000e620000008800 */
[----:B------:R-:W-:Y:S01]  /*0360*/  IMAD R5, R0, UR13, R43 ;  /* 0x0000000d00057c24 */ /* 0x000fe2000f8e022b */
[----:B---3--:R-:W-:Y:S01]  /*0370*/  LEA R40, P1, R2, R12, 0x2 ;  /* 0x0000000c02287211 */ /* 0x008fe200078210ff */
[----:B------:R-:W-:Y:S01]  /*0380*/  IMAD R43, R0, UR7, R3 ;  /* 0x00000007002b7c24 */ /* 0x000fe2000f8e0203 */
[----:B------:R-:W-:Y:S01]  /*0390*/  LEA.HI.X R47, R4, R7, R47, 0x2, P0 ;  /* 0x00000007042f7211 */ /* 0x000fe200000f142f */
[----:B------:R-:W-:Y:S01]  /*03a0*/  IMAD.WIDE.U32 R44, R0, UR8, RZ ;  /* 0x00000008002c7c25 */ /* 0x000fe2000f8e00ff */
[----:B------:R-:W3:Y:S02]  /*03b0*/  LDCU.U8 UR7, c[0x0][0x39e] ;  /* 0x000073c0ff0777ac */ /* 0x000ee40008000000 */
[----:B------:R-:W-:Y:S01]  /*03c0*/  LEA.HI.X R43, R2, R13, R43, 0x2, P1 ;  /* 0x0000000d022b7211 */ /* 0x000fe200008f142b */
[----:B0-----:R-:W-:Y:S01]  /*03d0*/  IMAD R3, R9, UR18, R0 ;  /* 0x0000001209037c24 */ /* 0x001fe2000f8e0200 */
[----:B------:R-:W-:Y:S01]  /*03e0*/  SHF.L.U32 R2, R38, 0x2, RZ ;  /* 0x0000000226027819 */ /* 0x000fe200000006ff */
[----:B------:R-:W-:Y:S01]  /*03f0*/  IMAD R4, R0, UR9, R45 ;  /* 0x0000000900047c24 */ /* 0x000fe2000f8e022d */
[----:B------:R-:W-:Y:S01]  /*0400*/  LEA R39, P0, R42, R10, 0x2 ;  /* 0x0000000a2a277211 */ /* 0x000fe200078010ff */
[----:B------:R-:W-:Y:S01]  /*0410*/  IMAD R3, R3, R8, RZ ;  /* 0x0000000803037224 */ /* 0x000fe200078e02ff */
[----:B------:R-:W-:-:S02]  /*0420*/  LOP3.LUT R49, R2, 0xf80, RZ, 0xc0, !PT ;  /* 0x00000f8002317812 */ /* 0x000fc400078ec0ff */
[----:B--2---:R-:W-:Y:S01]  /*0430*/  LEA R41, P2, R44, R14, 0x2 ;  /* 0x0000000e2c297211 */ /* 0x004fe200078410ff */
[----:B------:R-:W-:Y:S01]  /*0440*/  IMAD R45, R3, UR4, RZ ;  /* 0x00000004032d7c24 */ /* 0x000fe2000f8e02ff */
[----:B------:R-:W-:Y:S01]  /*0450*/  LEA.HI.X R42, R42, R11, R5, 0x2, P0 ;  /* 0x0000000b2a2a7211 */ /* 0x000fe200000f1405 */
[----:B------:R-:W-:Y:S01]  /*0460*/  UMOV UR4, 0x400 ;  /* 0x0000040000047882 */ /* 0x000fe20000000000 */
[----:B------:R-:W-:Y:S02]  /*0470*/  LEA.HI.X R44, R44, R15, R4, 0x2, P2 ;  /* 0x0000000f2c2c7211 */ /* 0x000fe400010f1404 */
[----:B------:R-:W-:Y:S01]  /*0480*/  LOP3.LUT R49, R49, 0x1f, R38, 0xf8, !PT ;  /* 0x0000001f31317812 */ /* 0x000fe200078ef826 */
[----:B-1-3--:R-:W-:-:S12]  /*0490*/  ULEA UR4, UR5, UR4, 0x18 ;  /* 0x0000000405047291 */ /* 0x00afd8000f8ec0ff */
.L_x_4138:
[----:B------:R-:W-:Y:S01]  /*04a0*/  BAR.SYNC.DEFER_BLOCKING 0x0 ;  /* 0x0000000000007b1d */ /* 0x000fe20000010000 */
[----:B0-----:R-:W-:Y:S02]  /*04b0*/  MOV R2, R48 ;  /* 0x0000003000027202 */ /* 0x001fe40000000f00 */
[----:B------:R-:W-:-:S03]  /*04c0*/  MOV R3, R51 ;  /* 0x0000003300037202 */ /* 0x000fc60000000f00 */
[----:B------:R-:W0:Y:S01]  /*04d0*/  S2R R54, SR_LANEID ;  /* 0x0000000000367919 */ /* 0x000e220000000000 */
[C---:B------:R-:W-:Y:S01]  /*04e0*/  IMAD.WIDE.U32 R2, R49.reuse, 0x10, R2 ;  /* 0x0000001031027825 */ /* 0x040fe200078e0002 */
[----:B------:R-:W1:Y:S04]  /*04f0*/  LDC R81, c[0x0][0x38c] ;  /* 0x0000e300ff517b82 */ /* 0x000e680000000800 */
[----:B------:R-:W2:Y:S04]  /*0500*/  LDG.E.128 R4, desc[UR16][R2.64] ;  /* 0x0000001002047981 */ /* 0x000ea8000c1e1d00 */
[----:B------:R-:W3:Y:S04]  /*0510*/  LDG.E.128 R24, desc[UR16][R2.64+0x200] ;  /* 0x0002001002187981 */ /* 0x000ee8000c1e1d00 */
[----:B------:R-:W4:Y:S04]  /*0520*/  LDG.E.128 R28, desc[UR16][R2.64+0x400] ;  /* 0x00040010021c7981 */ /* 0x000f28000c1e1d00 */
[----:B------:R-:W4:Y:S01]  /*0530*/  LDG.E.128 R32, desc[UR16][R2.64+0x600] ;  /* 0x0006001002207981 */ /* 0x000f22000c1e1d00 */
[----:B------:R-:W-:Y:S01]  /*0540*/  IMAD.WIDE.U32 R56, R49, 0x10, R46 ;  /* 0x0000001031387825 */ /* 0x000fe200078e002e */
[----:B0-----:R-:W-:-:S02]  /*0550*/  LEA R52, R54, UR4, 0x4 ;  /* 0x0000000436347c11 */ /* 0x001fc4000f8e20ff */
        /* <DEDUP_REMOVED lines=16> */
[----:B-1----:R-:W-:-:S02]  /*0660*/  ISETP.GE.AND P5, PT, R81, 0x1, PT ;  /* 0x000000015100780c */ /* 0x002fc40003fa6270 */
        /* <DEDUP_REMOVED lines=52> */
.L_x_4103:
[----:B------:R-:W-:Y:S05]  /*09b0*/  BSYNC.RECONVERGENT B0 ;  /* 0x0000000000007941 */ /* 0x000fea0003800200 */
.L_x_4102:
        /* <DEDUP_REMOVED lines=36> */
.L_x_4105:
[----:B------:R-:W-:Y:S05]  /*0c00*/  BSYNC.RECONVERGENT B0 ;  /* 0x0000000000007941 */ /* 0x000fea0003800200 */
.L_x_4104:
        /* <DEDUP_REMOVED lines=34> */
.L_x_4107:
[----:B------:R-:W-:Y:S05]  /*0e30*/  BSYNC.RECONVERGENT B0 ;  /* 0x0000000000007941 */ /* 0x000fea0003800200 */
.L_x_4106:
        /* <DEDUP_REMOVED lines=36> */
.L_x_4109:
[----:B------:R-:W-:Y:S05]  /*1080*/  BSYNC.RECONVERGENT B0 ;  /* 0x0000000000007941 */ /* 0x000fea0003800200 */
.L_x_4108:
        /* <DEDUP_REMOVED lines=34> */
.L_x_4111:
[----:B------:R-:W-:Y:S05]  /*12b0*/  BSYNC.RECONVERGENT B0 ;  /* 0x0000000000007941 */ /* 0x000fea0003800200 */
.L_x_4110:
        /* <DEDUP_REMOVED lines=36> */
.L_x_4113:
[----:B------:R-:W-:Y:S05]  /*1500*/  BSYNC.RECONVERGENT B0 ;  /* 0x0000000000007941 */ /* 0x000fea0003800200 */
.L_x_4112:
        /* <DEDUP_REMOVED lines=34> */
.L_x_4115:
[----:B------:R-:W-:Y:S05]  /*1730*/  BSYNC.RECONVERGENT B0 ;  /* 0x0000000000007941 */ /* 0x000fea0003800200 */
.L_x_4114:
        /* <DEDUP_REMOVED lines=36> */
.L_x_4117:
[----:B------:R-:W-:Y:S05]  /*1980*/  BSYNC.RECONVERGENT B0 ;  /* 0x0000000000007941 */ /* 0x000fea0003800200 */
.L_x_4116:
        /* <DEDUP_REMOVED lines=34> */
.L_x_4119:
[----:B------:R-:W-:Y:S05]  /*1bb0*/  BSYNC.RECONVERGENT B0 ;  /* 0x0000000000007941 */ /* 0x000fea0003800200 */
.L_x_4118:
        /* <DEDUP_REMOVED lines=39> */
.L_x_4121:
[----:B------:R-:W-:Y:S05]  /*1e30*/  BSYNC.RECONVERGENT B0 ;  /* 0x0000000000007941 */ /* 0x000fea0003800200 */
.L_x_4120:
        /* <DEDUP_REMOVED lines=39> */
.L_x_4123:
[----:B------:R-:W-:Y:S05]  /*20b0*/  BSYNC.RECONVERGENT B0 ;  /* 0x0000000000007941 */ /* 0x000fea0003800200 */
.L_x_4122:
        /* <DEDUP_REMOVED lines=44> */
.L_x_4125:
[----:B------:R-:W-:Y:S05]  /*2380*/  BSYNC.RECONVERGENT B0 ;  /* 0x0000000000007941 */ /* 0x000fea0003800200 */
.L_x_4124:
        /* <DEDUP_REMOVED lines=32> */
.L_x_4127:
[----:B------:R-:W-:Y:S05]  /*2590*/  BSYNC.RECONVERGENT B0 ;  /* 0x0000000000007941 */ /* 0x000fea0003800200 */
.L_x_4126:
        /* <DEDUP_REMOVED lines=32> */
.L_x_4129:
[----:B------:R-:W-:Y:S05]  /*27a0*/  BSYNC.RECONVERGENT B0 ;  /* 0x0000000000007941 */ /* 0x000fea0003800200 */
.L_x_4128:
        /* <DEDUP_REMOVED lines=32> */
.L_x_4131:
[----:B------:R-:W-:Y:S05]  /*29b0*/  BSYNC.RECONVERGENT B0 ;  /* 0x0000000000007941 */ /* 0x000fea0003800200 */
.L_x_4130:
        /* <DEDUP_REMOVED lines=32> */
.L_x_4133:
[----:B------:R-:W-:Y:S05]  /*2bc0*/  BSYNC.RECONVERGENT B0 ;  /* 0x0000000000007941 */ /* 0x000fea0003800200 */
.L_x_4132:
        /* <DEDUP_REMOVED lines=38> */
.L_x_4137:
[----:B------:R-:W-:Y:S02]  /*2e30*/  MOV R22, R85 ;  /* 0x0000005500167202 */ /* 0x000fe40000000f00 */
[----:B------:R-:W-:-:S05]  /*2e40*/  MOV R23, R86 ;  /* 0x0000005600177202 */ /* 0x000fca0000000f00 */
[----:B0-----:R0:W2:Y:S02]  /*2e50*/  LDG.E R28, desc[UR16][R22.64] ;  /* 0x00000010161c7981 */ /* 0x0010a4000c1e1900 */
        /* <DEDUP_REMOVED lines=143> */
.L_x_4136:
[----:B------:R-:W-:Y:S05]  /*3750*/  BSYNC.RECONVERGENT B0 ;  /* 0x0000000000007941 */ /* 0x000fea0003800200 */
.L_x_4135:
[----:B------:R-:W-:Y:S01]  /*3760*/  FFMA.FTZ R97, R97, R100, R78 ;  /* 0x0000006461617223 */ /* 0x000fe2000001004e */
[----:B------:R-:W-:Y:S01]  /*3770*/  IADD3 R81, PT, PT, R81, 0x1, RZ ;  /* 0x0000000151517810 */ /* 0x000fe20007ffe0ff */
[----:B------:R-:W-:Y:S01]  /*3780*/  UIADD3 UR5, UPT, UPT, UR5, 0x8, URZ ;  /* 0x0000000805057890 */ /* 0x000fe2000fffe0ff */
[----:B------:R-:W-:Y:S01]  /*3790*/  LEA R89, P2, R20, R89, 0x2 ;  /* 0x0000005914597211 */ /* 0x000fe200078410ff */
[----:B------:R-:W-:Y:S01]  /*37a0*/  FFMA.FTZ R102, R102, R97, R77 ;  /* 0x0000006166667223 */ /* 0x000fe2000001004d */
[----:B------:R-:W-:Y:S01]  /*37b0*/  ISETP.NE.AND P1, PT, R81, RZ, PT ;  /* 0x000000ff5100720c */ /* 0x000fe20003f25270 */
[C---:B------:R-:W-:Y:S01]  /*37c0*/  FFMA.FTZ R4, R103.reuse, R111, R4 ;  /* 0x0000006f67047223 */ /* 0x040fe20000010004 */
[----:B------:R-:W-:Y:S01]  /*37d0*/  LEA R87, P3, R24, R87, 0x2 ;  /* 0x0000005718577211 */ /* 0x000fe200078610ff */
        /* <DEDUP_REMOVED lines=25> */
.L_x_4134:
        /* <DEDUP_REMOVED lines=18> */
[----:B0-----:R-:W0:Y:S01]  /*3a90*/  LDS.128 R28, [R52+0x200] ;  /* 0x00020000341c7984 */ /* 0x001e220000000c00 */
        /* <DEDUP_REMOVED lines=77> */
[----:B------:R2:W1:Y:S08]  /*3f70*/  MUFU.RCP R70, R55 ;  /* 0x0000003700467308 */ /* 0x0004700000001000 */
[----:B------:R-:W3:Y:S01]  /*3f80*/  MUFU.EX2 R61, R61 ;  /* 0x0000003d003d7308 */ /* 0x000ee20000000800 */
[----:B--2---:R-:W-:Y:S01]  /*3f90*/  FMUL.FTZ R55, R32, R71 ;  /* 0x0000004720377220 */ /* 0x004fe20000410000 */
[----:B0-----:R-:W-:-:S03]  /*3fa0*/  FADD.FTZ R67, R67, 1 ;  /* 0x3f80000043437421 */ /* 0x001fc60000010000 */
[----:B------:R-:W-:-:S03]  /*3fb0*/  FMUL.FTZ R4, R55, R4 ;  /* 0x0000000437047220 */ /* 0x000fc60000410000 */
[----:B------:R-:W0:Y:S01]  /*3fc0*/  MUFU.EX2 R68, R68 ;  /* 0x0000004400447308 */ /* 0x000e220000000800 */
[----:B-1----:R-:W-:-:S04]  /*3fd0*/  FMUL.FTZ R32, R33, R70 ;  /* 0x0000004621207220 */ /* 0x002fc80000410000 */
[----:B------:R-:W-:-:S03]  /*3fe0*/  FMUL.FTZ R5, R32, R5 ;  /* 0x0000000520057220 */ /* 0x000fc60000410000 */
[----:B------:R-:W1:Y:S01]  /*3ff0*/  MUFU.RCP R73, R56 ;  /* 0x0000003800497308 */ /* 0x000e620000001000 */
[----:B---3--:R-:W-:-:S07]  /*4000*/  FADD.FTZ R61, R61, 1 ;  /* 0x3f8000003d3d7421 */ /* 0x008fce0000010000 */
        /* <DEDUP_REMOVED lines=34> */
[----:B0-----:R-:W-:-:S07]  /*4230*/  FMUL.FTZ R25, R20, R59 ;  /* 0x0000003b14197220 */ /* 0x001fce0000410000 */
[----:B------:R-:W0:Y:S01]  /*4240*/  MUFU.RCP R35, R68 ;  /* 0x0000004400237308 */ /* 0x000e220000001000 */
[----:B--2---:R-:W-:-:S04]  /*4250*/  FMUL.FTZ R20, R21, R60 ;  /* 0x0000003c15147220 */ /* 0x004fc80000410000 */
[----:B------:R-:W-:-:S03]  /*4260*/  FMUL.FTZ R33, R20, R17 ;  /* 0x0000001114217220 */ /* 0x000fc60000410000 */
[----:B------:R-:W2:Y:S01]  /*4270*/  MUFU.RCP R58, R65 ;  /* 0x00000041003a7308 */ /* 0x000ea20000001000 */
[----:B----4-:R-:W-:Y:S02]  /*4280*/  FMUL.FTZ R30, R31, R54 ;  /* 0x000000361f1e7220 */ /* 0x010fe40000410000 */
[----:B------:R-:W4:Y:S02]  /*4290*/  LDC.64 R54, c[0x0][0x430] ;  /* 0x00010c00ff367b82 */ /* 0x000f240000000a00 */
[----:B------:R-:W-:-:S03]  /*42a0*/  FMUL.FTZ R11, R30, R11 ;  /* 0x0000000b1e0b7220 */ /* 0x000fc60000410000 */
[----:B------:R-:W5:Y:S01]  /*42b0*/  MUFU.RCP R32, R69 ;  /* 0x0000004500207308 */ /* 0x000f620000001000 */
[----:B0-----:R-:W-:Y:S01]  /*42c0*/  FMUL.FTZ R21, R22, R35 ;  /* 0x0000002316157220 */ /* 0x001fe20000410000 */
[----:B------:R-:W-:Y:S03]  /*42d0*/  STS.128 [R53+0x10], R8 ;  /* 0x0000100835007388 */ /* 0x000fe60000000c00 */
[----:B------:R-:W-:Y:S01]  /*42e0*/  FMUL.FTZ R34, R21, R18 ;  /* 0x0000001215227220 */ /* 0x000fe20000410000 */
[----:B--2---:R-:W-:Y:S02]  /*42f0*/  FMUL.FTZ R26, R27, R58 ;  /* 0x0000003a1b1a7220 */ /* 0x004fe40000410000 */
[----:B------:R-:W1:Y:S02]  /*4300*/  LDC.64 R58, c[0x0][0x490] ;  /* 0x00012400ff3a7b82 */ /* 0x000e640000000a00 */
[----:B------:R-:W-:Y:S01]  /*4310*/  FMUL.FTZ R15, R26, R15 ;  /* 0x0000000f1a0f7220 */ /* 0x000fe20000410000 */
[----:B-----5:R-:W-:Y:S01]  /*4320*/  FMUL.FTZ R22, R23, R32 ;  /* 0x0000002017167220 */ /* 0x020fe20000410000 */
[----:B------:R-:W-:-:S03]  /*4330*/  FMUL.FTZ R32, R25, R16 ;  /* 0x0000001019207220 */ /* 0x000fc60000410000 */
[----:B------:R-:W-:Y:S01]  /*4340*/  STS.128 [R53+0x20], R12 ;  /* 0x0000200c35007388 */ /* 0x000fe20000000c00 */
[----:B----4-:R-:W-:-:S04]  /*4350*/  IMAD.WIDE.U32 R2, R54, UR18, R2 ;  /* 0x0000001236027c25 */ /* 0x010fc8000f8e0002 */
[----:B------:R-:W-:Y:S01]  /*4360*/  FMUL.FTZ R35, R22, R19 ;  /* 0x0000001316237220 */ /* 0x000fe20000410000 */
[----:B------:R-:W-:-:S04]  /*4370*/  IMAD R3, R55, UR18, R3 ;  /* 0x0000001237037c24 */ /* 0x000fc8000f8e0203 */
[----:B------:R-:W-:Y:S01]  /*4380*/  STS.128 [R53+0x30], R32 ;  /* 0x0000302035007388 */ /* 0x000fe20000000c00 */
[----:B------:R-:W-:-:S03]  /*4390*/  NOP ;  /* 0x0000000000007918 */ /* 0x000fc60000000000 */
[----:B------:R-:W0:Y:S01]  /*43a0*/  LDS.128 R16, [R52] ;  /* 0x0000000034107984 */ /* 0x000e220000000c00 */
[----:B---3--:R-:W-:-:S03]  /*43b0*/  IMAD.WIDE.U32 R2, R0, R56, R2 ;  /* 0x0000003800027225 */ /* 0x008fc600078e0002 */
[----:B------:R-:W2:Y:S01]  /*43c0*/  LDS.128 R20, [R52+0x200] ;  /* 0x0002000034147984 */ /* 0x000ea20000000c00 */
[----:B------:R-:W-:Y:S01]  /*43d0*/  IMAD R3, R0, R57, R3 ;  /* 0x0000003900037224 */ /* 0x000fe200078e0203 */
[C---:B-1----:R-:W-:Y:S02]  /*43e0*/  LEA R4, P0, R2.reuse, R58, 0x2 ;  /* 0x0000003a02047211 */ /* 0x042fe400078010ff */
[----:B------:R-:W1:Y:S02]  /*43f0*/  LDS.128 R24, [R52+0x400] ;  /* 0x0004000034187984 */ /* 0x000e640000000c00 */
[----:B------:R-:W-:Y:S02]  /*4400*/  LEA.HI.X R5, R2, R59, R3, 0x2, P0 ;  /* 0x0000003b02057211 */ /* 0x000fe400000f1403 */
[----:B------:R-:W3:Y:S01]  /*4410*/  LDS.128 R28, [R52+0x600] ;  /* 0x00060000341c7984 */ /* 0x000ee20000000c00 */
[----:B------:R-:W-:Y:S01]  /*4420*/  ISETP.GE.AND P0, PT, R50, UR5, PT ;  /* 0x0000000532007c0c */ /* 0x000fe2000bf06270 */
[----:B------:R-:W-:-:S05]  /*4430*/  IMAD.WIDE.U32 R2, R49, 0x10, R4 ;  /* 0x0000001031027825 */ /* 0x000fca00078e0004 */
[----:B0-----:R0:W-:Y:S04]  /*4440*/  STG.E.128 desc[UR16][R2.64], R16 ;  /* 0x0000001002007986 */ /* 0x0011e8000c101d10 */
[----:B--2---:R0:W-:Y:S04]  /*4450*/  STG.E.128 desc[UR16][R2.64+0x200], R20 ;  /* 0x0002001402007986 */ /* 0x0041e8000c101d10 */
[----:B-1----:R0:W-:Y:S04]  /*4460*/  STG.E.128 desc[UR16][R2.64+0x400], R24 ;  /* 0x0004001802007986 */ /* 0x0021e8000c101d10 */
[----:B---3--:R0:W-:Y:S01]  /*4470*/  STG.E.128 desc[UR16][R2.64+0x600], R28 ;  /* 0x0006001c02007986 */ /* 0x0081e2000c101d10 */
[----:B------:R-:W-:Y:S05]  /*4480*/  @!P0 BRA `(.L_x_4138) ;  /* 0xffffffc000048947 */ /* 0x000fea000383ffff */
[----:B------:R-:W-:Y:S05]  /*4490*/  EXIT ;  /* 0x000000000000794d */ /* 0x000fea0003800000 */
.L_x_4139:
        /* <DEDUP_REMOVED lines=14> */
.L_x_5065:


//--------------------- .text._Z25selective_scan_fwd_kernelI32Selective_Scan_fwd_kernel_traitsILi32ELi16ELi1ELb1ELb0ELb1ELb0EffEEv13SSMParamsBase --------------------------
	.section	.text._Z25selective_scan_fwd_kernelI32Selective_Scan_fwd_kernel_traitsILi32ELi16ELi1ELb1ELb0ELb1ELb0EffEEv13SSMParamsBase,"ax",@progbits
	.align	128
        .global         _Z25selective_scan_fwd_kernelI32Selective_Scan_fwd_kernel_traitsILi32ELi16ELi1ELb1ELb0ELb1ELb0EffEEv13SSMParamsBase
        .type           _Z25selective_scan_fwd_kernelI32Selective_Scan_fwd_kernel_traitsILi32ELi16ELi1ELb1ELb0ELb1ELb0EffEEv13SSMParamsBase,@function
        .size           _Z25selective_scan_fwd_kernelI32Selective_Scan_fwd_kernel_traitsILi32ELi16ELi1ELb1ELb0ELb1ELb0EffEEv13SSMParamsBase,(.L_x_5066 - _Z25selective_scan_fwd_kernelI32Selective_Scan_fwd_kernel_traitsILi32ELi16ELi1ELb1ELb0ELb1ELb0EffEEv13SSMParamsBase)
        .other          _Z25selective_scan_fwd_kernelI32Selective_Scan_fwd_kernel_traitsILi32ELi16ELi1ELb1ELb0ELb1ELb0EffEEv13SSMParamsBase,@"STO_CUDA_ENTRY STV_DEFAULT"
_Z25selective_scan_fwd_kernelI32Selective_Scan_fwd_kernel_traitsILi32ELi16ELi1ELb1ELb0ELb1ELb0EffEEv13SSMParamsBase:
.text._Z25selective_scan_fwd_kernelI32Selective_Scan_fwd_kernel_traitsILi32ELi16ELi1ELb1ELb0ELb1ELb0EffEEv13SSMParamsBase:
        /* <DEDUP_REMOVED lines=33> */
[----:B----4-:R-:W-:-:S03]  /*0210*/  IABS R5, R0 ;  /* 0x0000000000057213 */ /* 0x010fc60000000000 */
[----:B------:R-:W-:-:S06]  /*0220*/  IMAD.HI.U32 R7, R7, R3, R6 ;  /* 0x0000000307077227 */ /* 0x000fcc00078e0006 */
[----:B------:R-:W-:-:S05]  /*0230*/  IMAD.HI.U32 R4, R7, R5, RZ ;  /* 0x0000000507047227 */ /* 0x000fca00078e00ff */
[----:B------:R-:W-:-:S05]  /*0240*/  IADD3 R2, PT, PT, -R4, RZ, RZ ;  /* 0x000000ff04027210 */ /* 0x000fca0007ffe1ff */
[----:B------:R-:W-:-:S05]  /*0250*/  IMAD R5, R10, R2, R5 ;  /* 0x000000020a057224 */ /* 0x000fca00078e0205 */
[----:B------:R-:W-:Y:S01]  /*0260*/  ISETP.GT.U32.AND P1, PT, R10, R5, PT ;  /* 0x000000050a00720c */ /* 0x000fe20003f24070 */
[----:B------:R-:W-:Y:S01]  /*0270*/  UIMAD.WIDE.U32 UR4, UR20, UR8, URZ ;  /* 0x00000008140472a5 */ /* 0x000fe2000f8e00ff */
[----:B------:R-:W-:-:S11]  /*0280*/  ISETP.GE.AND P3, PT, R19, 0x1, PT ;  /* 0x000000011300780c */ /* 0x000fd60003f66270 */
        /* <DEDUP_REMOVED lines=8> */
[----:B------:R-:W-:Y:S01]  /*0310*/  @!P1 IADD3 R4, PT, PT, R4, 0x1, RZ ;  /* 0x0000000104049810 */ /* 0x000fe20007ffe0ff */
[----:B------:R-:W-:Y:S01]  /*0320*/  UIMAD UR8, UR20, UR13, UR5 ;  /* 0x0000000d140872a4 */ /* 0x000fe2000f8e0205 */
[----:B------:R-:W-:Y:S01]  /*0330*/  MOV R3, UR6 ;  /* 0x0000000600037c02 */ /* 0x000fe20008000f00 */
[----:B------:R-:W-:Y:S01]  /*0340*/  UIMAD.WIDE.U32 UR6, UR20, UR16, URZ ;  /* 0x00000010140672a5 */ /* 0x000fe2000f8e00ff */
[----:B------:R-:W-:-:S02]  /*0350*/  ISETP.GE.AND P2, PT, R6, RZ, PT ;  /* 0x000000ff0600720c */ /* 0x000fc40003f46270 */
[----:B------:R-:W-:Y:S02]  /*0360*/  @P0 IADD3 R4, PT, PT, R4, 0x1, RZ ;  /* 0x0000000104040810 */ /* 0x000fe40007ffe0ff */
[----:B------:R-:W-:Y:S02]  /*0370*/  MOV R6, UR4 ;  /* 0x0000000400067c02 */ /* 0x000fe40008000f00 */
[----:B------:R-:W-:Y:S02]  /*0380*/  MOV R7, UR5 ;  /* 0x0000000500077c02 */ /* 0x000fe40008000f00 */
[----:B------:R-:W-:Y:S02]  /*0390*/  MOV R5, UR8 ;  /* 0x0000000800057c02 */ /* 0x000fe40008000f00 */
[----:B------:R-:W-:Y:S02]  /*03a0*/  ISETP.NE.AND P0, PT, R9, RZ, PT ;  /* 0x000000ff0900720c */ /* 0x000fe40003f05270 */
[----:B------:R-:W-:Y:S01]  /*03b0*/  MOV R8, R4 ;  /* 0x0000000400087202 */ /* 0x000fe20000000f00 */
[----:B-12---:R-:W-:Y:S10]  /*03c0*/  @!P3 EXIT ;  /* 0x000000000000b94d */ /* 0x006ff40003800000 */
[----:B------:R-:W1:Y:S01]  /*03d0*/  S2R R54, SR_TID.X ;  /* 0x0000000000367919 */ /* 0x000e620000002100 */
[----:B------:R-:W-:Y:S01]  /*03e0*/  @!P2 IADD3 R8, PT, PT, -R8, RZ, RZ ;  /* 0x000000ff0808a210 */ /* 0x000fe20007ffe1ff */
[C---:B------:R-:W-:Y:S01]  /*03f0*/  IMAD.WIDE.U32 R2, R0.reuse, UR10, R2 ;  /* 0x0000000a00027c25 */ /* 0x040fe2000f8e0002 */
[----:B------:R-:W-:Y:S01]  /*0400*/  @!P0 LOP3.LUT R8, RZ, R9, RZ, 0x33, !PT ;  /* 0x00000009ff088212 */ /* 0x000fe200078e33ff */
[----:B------:R-:W-:Y:S01]  /*0410*/  UIMAD UR7, UR20, UR17, UR7 ;  /* 0x00000011140772a4 */ /* 0x000fe2000f8e0207 */
[----:B------:R-:W-:Y:S01]  /*0420*/  MOV R4, R6 ;  /* 0x0000000600047202 */ /* 0x000fe20000000f00 */
[----:B------:R-:W2:Y:S01]  /*0430*/  LDC R9, c[0x0][0x384] ;  /* 0x0000e100ff097b82 */ /* 0x000ea20000000800 */
[C---:B------:R-:W-:Y:S01]  /*0440*/  IMAD R65, R0.reuse, UR11, R3 ;  /* 0x0000000b00417c24 */ /* 0x040fe2000f8e0203 */
[----:B------:R-:W-:Y:S01]  /*0450*/  SHF.R.S32.HI R3, RZ, 0x1f, R8 ;  /* 0x0000001fff037819 */ /* 0x000fe20000011408 */
[----:B------:R-:W3:Y:S01]  /*0460*/  LDCU.64 UR10, c[0x0][0x3a0] ;  /* 0x00007400ff0a77ac */ /* 0x000ee20008000a00 */
[----:B------:R-:W-:Y:S01]  /*0470*/  IMAD.WIDE.U32 R4, R0, UR14, R4 ;  /* 0x0000000e00047c25 */ /* 0x000fe2000f8e0004 */
[----:B0-----:R-:W-:Y:S01]  /*0480*/  LEA R61, P0, R2, R10, 0x2 ;  /* 0x0000000a023d7211 */ /* 0x001fe200078010ff */
[----:B------:R-:W0:Y:S02]  /*0490*/  LDCU.64 UR8, c[0x0][0x3b8] ;  /* 0x00007700ff0877ac */ /* 0x000e240008000a00 */
[----:B------:R-:W-:Y:S01]  /*04a0*/  IMAD R67, R0, UR15, R5 ;  /* 0x0000000f00437c24 */ /* 0x000fe2000f8e0205 */
[----:B------:R-:W4:Y:S01]  /*04b0*/  LDC.64 R20, c[0x0][0x448] ;  /* 0x00011200ff147b82 */ /* 0x000f220000000a00 */
[-C--:B------:R-:W-:Y:S01]  /*04c0*/  IMAD R5, R3, R14.reuse, RZ ;  /* 0x0000000e03057224 */ /* 0x080fe200078e02ff */
[----:B------:R-:W-:Y:S01]  /*04d0*/  LEA.HI.X R65, R2, R11, R65, 0x2, P0 ;  /* 0x0000000b02417211 */ /* 0x000fe200000f1441 */
[----:B------:R-:W-:Y:S01]  /*04e0*/  IMAD.WIDE.U32 R2, R8, R14, UR6 ;  /* 0x0000000608027e25 */ /* 0x000fe2000f8e000e */
[----:B------:R-:W4:Y:S01]  /*04f0*/  LDCU UR4, c[0x0][0x38c] ;  /* 0x00007180ff0477ac */ /* 0x000f220008000800 */
[----:B------:R-:W-:-:S02]  /*0500*/  LEA R63, P0, R4, R12, 0x2 ;  /* 0x0000000c043f7211 */ /* 0x000fc400078010ff */
[----:B------:R-:W-:Y:S01]  /*0510*/  IMAD R5, R8, R15, R5 ;  /* 0x0000000f08057224 */ /* 0x000fe200078e0205 */
[----:B------:R-:W4:Y:S01]  /*0520*/  LDC.64 R22, c[0x0][0x440] ;  /* 0x00011000ff167b82 */ /* 0x000f220000000a00 */
[----:B------:R-:W-:Y:S01]  /*0530*/  LEA R69, P1, R2, R16, 0x2 ;  /* 0x0000001002457211 */ /* 0x000fe200078210ff */
[----:B------:R-:W2:Y:S01]  /*0540*/  LDCU.U8 UR7, c[0x0][0x39e] ;  /* 0x000073c0ff0777ac */ /* 0x000ea20008000000 */
[----:B------:R-:W-:Y:S01]  /*0550*/  LEA.HI.X R67, R4, R13, R67, 0x2, P0 ;  /* 0x0000000d04437211 */ /* 0x000fe200000f1443 */
[----:B---3--:R-:W-:Y:S01]  /*0560*/  IMAD.WIDE.U32 R58, R0, UR10, RZ ;  /* 0x0000000a003a7c25 */ /* 0x008fe2000f8e00ff */
[----:B------:R-:W-:Y:S02]  /*0570*/  IADD3 R71, PT, PT, R3, R5, RZ ;  /* 0x0000000503477210 */ /* 0x000fe40007ffe0ff */
[----:B------:R-:W-:Y:S01]  /*0580*/  MOV R60, RZ ;  /* 0x000000ff003c7202 */ /* 0x000fe20000000f00 */
[----:B------:R-:W3:Y:S01]  /*0590*/  S2UR UR5, SR_CgaCtaId ;  /* 0x00000000000579c3 */ /* 0x000ee20000008800 */
[----:B-1----:R-:W-:Y:S01]  /*05a0*/  SHF.L.U32 R3, R54, 0x2, RZ ;  /* 0x0000000236037819 */ /* 0x002fe200000006ff */
[----:B0-----:R-:W-:Y:S01]  /*05b0*/  IMAD.WIDE.U32 R6, R0, UR8, RZ ;  /* 0x0000000800067c25 */ /* 0x001fe2000f8e00ff */
[----:B------:R-:W-:-:S02]  /*05c0*/  LEA.HI.X R71, R2, R17, R71, 0x2, P1 ;  /* 0x0000001102477211 */ /* 0x000fc400008f1447 */
[----:B------:R-:W-:Y:S01]  /*05d0*/  LOP3.LUT R3, R3, 0xf80, RZ, 0xc0, !PT ;  /* 0x00000f8003037812 */ /* 0x000fe200078ec0ff */
[----:B--2---:R-:W-:Y:S02]  /*05e0*/  IMAD R2, R9, UR20, R0 ;  /* 0x0000001409027c24 */ /* 0x004fe4000f8e0200 */
[----:B------:R-:W-:Y:S01]  /*05f0*/  IMAD R4, R0, UR11, R59 ;  /* 0x0000000b00047c24 */ /* 0x000fe2000f8e023b */
[----:B------:R-:W-:Y:S01]  /*0600*/  LOP3.LUT R3, R3, 0x1f, R54, 0xf8, !PT ;  /* 0x0000001f03037812 */ /* 0x000fe200078ef836 */
[----:B------:R-:W-:Y:S01]  /*0610*/  IMAD R2, R2, R19, RZ ;  /* 0x0000001302027224 */ /* 0x000fe200078e02ff */
[----:B----4-:R-:W-:Y:S01]  /*0620*/  LEA R55, P0, R6, R20, 0x2 ;  /* 0x0000001406377211 */ /* 0x010fe200078010ff */
[----:B------:R-:W-:Y:S02]  /*0630*/  IMAD R57, R0, UR9, R7 ;  /* 0x0000000900397c24 */ /* 0x000fe4000f8e0207 */
[----:B------:R-:W-:Y:S01]  /*0640*/  IMAD R59, R2, UR4, RZ ;  /* 0x00000004023b7c24 */ /* 0x000fe2000f8e02ff */
[----:B------:R-:W-:Y:S01]  /*0650*/  UMOV UR4, 0x400 ;  /* 0x0000040000047882 */ /* 0x000fe20000000000 */
[----:B------:R-:W-:Y:S01]  /*0660*/  IMAD.WIDE.U32 R2, R3, 0x10, RZ ;  /* 0x0000001003027825 */ /* 0x000fe200078e00ff */
[----:B------:R-:W-:-:S02]  /*0670*/  LEA R56, P1, R58, R22, 0x2 ;  /* 0x000000163a387211 */ /* 0x000fc400078210ff */
[----:B------:R-:W-:Y:S02]  /*0680*/  LEA.HI.X R57, R6, R21, R57, 0x2, P0 ;  /* 0x0000001506397211 */ /* 0x000fe400000f1439 */
[----:B------:R-:W-:Y:S02]  /*0690*/  LEA.HI.X R58, R58, R23, R4, 0x2, P1 ;  /* 0x000000173a3a7211 */ /* 0x000fe400008f1404 */
[----:B------:R-:W-:Y:S01]  /*06a0*/  LOP3.LUT R62, R2, 0x400, RZ, 0xfc, !PT ;  /* 0x00000400023e7812 */ /* 0x000fe200078efcff */
[----:B---3--:R-:W-:-:S12]  /*06b0*/  ULEA UR4, UR5, UR4, 0x18 ;  /* 0x0000000405047291 */ /* 0x008fd8000f8ec0ff */
.L_x_4176:
        /* <DEDUP_REMOVED lines=11> */
[C---:B-1----:R-:W-:Y:S02]  /*0770*/  LEA R66, R64.reuse, UR4, 0x4 ;  /* 0x0000000440427c11 */ /* 0x042fe4000f8e20ff */
        /* <DEDUP_REMOVED lines=15> */
[----:B------:R-:W-:Y:S01]  /*0870*/  BSSY.RECONVERGENT B0, `(.L_x_4140) ;  /* 0x0000036000007945 */ /* 0x000fe20003800200 */
[----:B0-----:R-:W-:-:S02]  /*0880*/  ISETP.GE.AND P5, PT, R33, 0x1, PT ;  /* 0x000000012100780c */ /* 0x001fc40003fa6270 */
[----:B---3--:R-:W-:Y:S04]  /*0890*/  STS.128 [R66], R44 ;  /* 0x0000002c42007388 */ /* 0x008fe80000000c00 */
[----:B----4-:R-:W-:Y:S04]  /*08a0*/  STS.128 [R66+0x200], R48 ;  /* 0x0002003042007388 */ /* 0x010fe80000000c00 */
[----:B------:R-:W-:Y:S04]  /*08b0*/  STS.128 [R66+0x400], R36 ;  /* 0x0004002442007388 */ /* 0x000fe80000000c00 */
[----:B--2---:R-:W-:Y:S01]  /*08c0*/  STS.128 [R66+0x600], R40 ;  /* 0x0006002842007388 */ /* 0x004fe20000000c00 */
        /* <DEDUP_REMOVED lines=48> */
.L_x_4141:
[----:B------:R-:W-:Y:S05]  /*0bd0*/  BSYNC.RECONVERGENT B0 ;  /* 0x0000000000007941 */ /* 0x000fea0003800200 */
.L_x_4140:
        /* <DEDUP_REMOVED lines=36> */
.L_x_4143:
[----:B------:R-:W-:Y:S05]  /*0e20*/  BSYNC.RECONVERGENT B0 ;  /* 0x0000000000007941 */ /* 0x000fea0003800200 */
.L_x_4142:
        /* <DEDUP_REMOVED lines=34> */
.L_x_4145:
[----:B------:R-:W-:Y:S05]  /*1050*/  BSYNC.RECONVERGENT B0 ;  /* 0x0000000000007941 */ /* 0x000fea0003800200 */
.L_x_4144:
        /* <DEDUP_REMOVED lines=36> */
.L_x_4147:
[----:B------:R-:W-:Y:S05]  /*12a0*/  BSYNC.RECONVERGENT B0 ;  /* 0x0000000000007941 */ /* 0x000fea0003800200 */
.L_x_4146:
        /* <DEDUP_REMOVED lines=34> */
.L_x_4149:
[----:B------:R-:W-:Y:S05]  /*14d0*/  BSYNC.RECONVERGENT B0 ;  /* 0x0000000000007941 */ /* 0x000fea0003800200 */
.L_x_4148:
        /* <DEDUP_REMOVED lines=36> */
.L_x_4151:
[----:B------:R-:W-:Y:S05]  /*1720*/  BSYNC.RECONVERGENT B0 ;  /* 0x0000000000007941 */ /* 0x000fea0003800200 */
.L_x_4150:
        /* <DEDUP_REMOVED lines=34> */
.L_x_4153:
[----:B------:R-:W-:Y:S05]  /*1950*/  BSYNC.RECONVERGENT B0 ;  /* 0x0000000000007941 */ /* 0x000fea0003800200 */
.L_x_4152:
        /* <DEDUP_REMOVED lines=36> */
.L_x_4155:
[----:B------:R-:W-:Y:S05]  /*1ba0*/  BSYNC.RECONVERGENT B0 ;  /* 0x0000000000007941 */ /* 0x000fea0003800200 */
.L_x_4154:
        /* <DEDUP_REMOVED lines=34> */
.L_x_4157:
[----:B------:R-:W-:Y:S05]  /*1dd0*/  BSYNC.RECONVERGENT B0 ;  /* 0x0000000000007941 */ /* 0x000fea0003800200 */
.L_x_4156:
        /* <DEDUP_REMOVED lines=39> */
.L_x_4159:
[----:B------:R-:W-:Y:S05]  /*2050*/  BSYNC.RECONVERGENT B0 ;  /* 0x0000000000007941 */ /* 0x000fea0003800200 */
.L_x_4158:
        /* <DEDUP_REMOVED lines=39> */
.L_x_4161:
[----:B------:R-:W-:Y:S05]  /*22d0*/  BSYNC.RECONVERGENT B0 ;  /* 0x0000000000007941 */ /* 0x000fea0003800200 */
.L_x_4160:
        /* <DEDUP_REMOVED lines=44> */
.L_x_4163:
[----:B------:R-:W-:Y:S05]  /*25a0*/  BSYNC.RECONVERGENT B0 ;  /* 0x0000000000007941 */ /* 0x000fea0003800200 */
.L_x_4162:
        /* <DEDUP_REMOVED lines=32> */
.L_x_4165:
[----:B------:R-:W-:Y:S05]  /*27b0*/  BSYNC.RECONVERGENT B0 ;  /* 0x0000000000007941 */ /* 0x000fea0003800200 */
.L_x_4164:
        /* <DEDUP_REMOVED lines=32> */
.L_x_4167:
[----:B------:R-:W-:Y:S05]  /*29c0*/  BSYNC.RECONVERGENT B0 ;  /* 0x0000000000007941 */ /* 0x000fea0003800200 */
.L_x_4166:
        /* <DEDUP_REMOVED lines=32> */
.L_x_4169:
[----:B------:R-:W-:Y:S05]  /*2bd0*/  BSYNC.RECONVERGENT B0 ;  /* 0x0000000000007941 */ /* 0x000fea0003800200 */
.L_x_4168:
        /* <DEDUP_REMOVED lines=32> */
.L_x_4171:
[----:B------:R-:W-:Y:S05]  /*2de0*/  BSYNC.RECONVERGENT B0 ;  /* 0x0000000000007941 */ /* 0x000fea0003800200 */
.L_x_4170:
        /* <DEDUP_REMOVED lines=33> */
[----:B------:R-:W-:-:S07]  /*3000*/  IADD3.X R109, PT, PT, R3, R71, RZ, P1, !PT ;  /* 0x00000047036d7210 */ /* 0x000fce0000ffe4ff */
[----:B------:R-:W3:Y:S01]  /*3010*/  LDC.64 R36, c[0x0][0x480] ;  /* 0x00012000ff247b82 */ /* 0x000ee20000000a00 */
[----:B0-----:R-:W-:Y:S02]  /*3020*/  SHF.L.U64.HI R39, R38, 0x2, R39 ;  /* 0x0000000226277819 */ /* 0x001fe40000010227 */
[----:B-1----:R-:W-:Y:S02]  /*3030*/  SHF.L.U64.HI R41, R40, 0x2, R41 ;  /* 0x0000000228297819 */ /* 0x002fe40000010229 */
[----:B--2---:R-:W-:-:S07]  /*3040*/  SHF.L.U64.HI R43, R42, 0x2, R43 ;  /* 0x000000022a2b7819 */ /* 0x004fce000001022b */
.L_x_4175:
[----:B------:R-:W-:Y:S02]  /*3050*/  MOV R46, R105 ;  /* 0x00000069002e7202 */ /* 0x000fe40000000f00 */
[----:B------:R-:W-:-:S05]  /*3060*/  MOV R47, R106 ;  /* 0x0000006a002f7202 */ /* 0x000fca0000000f00 */
[----:B------:R0:W2:Y:S01]  /*3070*/  LDG.E R46, desc[UR18][R46.64] ;  /* 0x000000122e2e7981 */ /* 0x0000a2000c1e1900 */
[----:B------:R-:W-:-:S05]  /*3080*/  MOV R45, R109 ;  /* 0x0000006d002d7202 */ /* 0x000fca0000000f00 */
[----:B------:R-:W4:Y:S04]  /*3090*/  LDG.E.128 R20, desc[UR18][R44.64+-0x400] ;  /* 0xfffc00122c147981 */ /* 0x000f28000c1e1d00 */
[----:B------:R-:W5:Y:S04]  /*30a0*/  LDG.E.128 R24, desc[UR18][R44.64+-0x200] ;  /* 0xfffe00122c187981 */ /* 0x000f68000c1e1d00 */
[----:B------:R-:W3:Y:S04]  /*30b0*/  LDG.E.128 R28, desc[UR18][R44.64] ;  /* 0x000000122c1c7981 */ /* 0x000ee8000c1e1d00 */
[----:B------:R-:W3:Y:S01]  /*30c0*/  LDG.E.128 R32, desc[UR18][R44.64+0x200] ;  /* 0x000200122c207981 */ /* 0x000ee2000c1e1d00 */
[C---:B------:R-:W-:Y:S01]  /*30d0*/  ISETP.GE.AND P1, PT, R64.reuse, 0x1, PT ;  /* 0x000000014000780c */ /* 0x040fe20003f26270 */
[----:B------:R-:W1:Y:S01]  /*30e0*/  S2UR UR6, SR_CgaCtaId ;  /* 0x00000000000679c3 */ /* 0x000e620000008800 */
[----:B0-----:R-:W-:Y:S01]  /*30f0*/  MOV R47, RZ ;  /* 0x000000ff002f7202 */ /* 0x001fe20000000f00 */
[----:B------:R-:W-:Y:S01]  /*3100*/  UMOV UR4, 0x400 ;  /* 0x0000040000047882 */ /* 0x000fe20000000000 */
[----:B------:R-:W-:Y:S01]  /*3110*/  ISETP.NE.AND P2, PT, R64, RZ, PT ;  /* 0x000000ff4000720c */ /* 0x000fe20003f45270 */
[----:B-1----:R-:W-:Y:S01]  /*3120*/  ULEA UR4, UR6, UR4, 0x18 ;  /* 0x0000000406047291 */ /* 0x002fe2000f8ec0ff */
        /* <DEDUP_REMOVED lines=9> */
[----:B----4-:R0:W-:Y:S01]  /*31c0*/  STS.128 [R66], R20 ;  /* 0x0000001442007388 */ /* 0x0101e20000000c00 */
[C---:B------:R-:W-:Y:S01]  /*31d0*/  FMUL.FTZ R117, R48.reuse, R76 ;  /* 0x0000004c30757220 */ /* 0x040fe20000410000 */
[----:B------:R-:W-:-:S02]  /*31e0*/  FMUL.FTZ R118, R48, R81 ;  /* 0x0000005130767220 */ /* 0x000fc40000410000 */
[----:B-----5:R-:W-:Y:S02]  /*31f0*/  STS.128 [R66+0x200], R24 ;  /* 0x0002001842007388 */ /* 0x020fe40000000c00 */
[----:B------:R-:W1:Y:S02]  /*3200*/  MUFU.EX2 R113, R113 ;  /* 0x0000007100717308 */ /* 0x000e640000000800 */
[----:B---3--:R-:W-:Y:S04]  /*3210*/  STS.128 [R66+0x400], R28 ;  /* 0x0004001c42007388 */ /* 0x008fe80000000c00 */
[----:B------:R-:W-:Y:S01]  /*3220*/  STS.128 [R66+0x600], R32 ;  /* 0x0006002042007388 */ /* 0x000fe20000000c00 */
[C---:B------:R-:W-:Y:S01]  /*3230*/  FMUL.FTZ R123, R48.reuse, R78 ;  /* 0x0000004e307b7220 */ /* 0x040fe20000410000 */
[----:B------:R-:W2:Y:S01]  /*3240*/  MUFU.EX2 R111, R111 ;  /* 0x0000006f006f7308 */ /* 0x000ea20000000800 */
[----:B------:R-:W-:Y:S01]  /*3250*/  FMUL.FTZ R116, R48, R83 ;  /* 0x0000005330747220 */ /* 0x000fe20000410000 */
[----:B0-----:R-:W-:Y:S01]  /*3260*/  FFMA.FTZ R22, R86, R110, R89 ;  /* 0x0000006e56167223 */ /* 0x001fe20000010059 */
[----:B------:R-:W-:Y:S01]  /*3270*/  MOV R20, R107 ;  /* 0x0000006b00147202 */ /* 0x000fe20000000f00 */
[----:B------:R-:W-:Y:S01]  /*3280*/  FMUL.FTZ R121, R48, R80 ;  /* 0x0000005030797220 */ /* 0x000fe20000410000 */
[----:B------:R-:W-:Y:S01]  /*3290*/  MOV R21, R108 ;  /* 0x0000006c00157202 */ /* 0x000fe20000000f00 */
[----:B------:R-:W-:-:S02]  /*32a0*/  NOP ;  /* 0x0000000000007918 */ /* 0x000fc40000000000 */
[----:B------:R-:W0:Y:S01]  /*32b0*/  MUFU.EX2 R112, R112 ;  /* 0x0000007000707308 */ /* 0x000e220000000800 */
[----:B-1----:R-:W-:Y:S01]  /*32c0*/  FFMA.FTZ R22, R113, R22, R88 ;  /* 0x0000001671167223 */ /* 0x002fe20000010058 */
[----:B------:R1:W3:Y:S06]  /*32d0*/  LDG.E R119, desc[UR18][R20.64] ;  /* 0x0000001214777981 */ /* 0x0002ec000c1e1900 */
[----:B------:R-:W4:Y:S01]  /*32e0*/  MUFU.EX2 R115, R115 ;  /* 0x0000007300737308 */ /* 0x000f220000000800 */
[----:B--2---:R-:W-:Y:S01]  /*32f0*/  FFMA.FTZ R22, R111, R22, R90 ;  /* 0x000000166f167223 */ /* 0x004fe2000001005a */
[C---:B------:R-:W-:Y:S01]  /*3300*/  FMUL.FTZ R120, R48.reuse, R85 ;  /* 0x0000005530787220 */ /* 0x040fe20000410000 */
[C---:B------:R-:W-:Y:S01]  /*3310*/  FMUL.FTZ R125, R48.reuse, R82 ;  /* 0x00000052307d7220 */ /* 0x040fe20000410000 */
[C---:B------:R-:W-:Y:S01]  /*3320*/  FMUL.FTZ R122, R48.reuse, R87 ;  /* 0x00000057307a7220 */ /* 0x040fe20000410000 */
[----:B------:R-:W-:Y:S01]  /*3330*/  FMUL.FTZ R127, R48, R84 ;  /* 0x00000054307f7220 */ /* 0x000fe20000410000 */
[----:B------:R-:W-:Y:S01]  /*3340*/  HFMA2 R46, -RZ, RZ, 1.875, 0 ;  /* 0x3f800000ff2e7431 */ /* 0x000fe200000001ff */
[----:B------:R-:W-:Y:S01]  /*3350*/  LDS.128 R28, [R68+0x20] ;  /* 0x00002000441c7984 */ /* 0x000fe20000000c00 */
[----:B------:R-:W1:Y:S08]  /*3360*/  MUFU.EX2 R109, R109 ;  /* 0x0000006d006d7308 */ /* 0x000e700000000800 */
[----:B------:R-:W2:Y:S01]  /*3370*/  MUFU.EX2 R114, R114 ;  /* 0x0000007200727308 */ /* 0x000ea20000000800 */
[----:B0-----:R-:W-:Y:S01]  /*3380*/  FFMA.FTZ R22, R112, R22, R91 ;  /* 0x0000001670167223 */ /* 0x001fe2000001005b */
[----:B------:R-:W-:Y:S06]  /*3390*/  @P0 LDS.64 R46, [UR5] ;  /* 0x00000005ff2e0984 */ /* 0x000fec0008000a00 */
[----:B------:R-:W0:Y:S01]  /*33a0*/  MUFU.EX2 R117, R117 ;  /* 0x0000007500757308 */ /* 0x000e220000000800 */
[----:B----4-:R-:W-:-:S07]  /*33b0*/  FFMA.FTZ R22, R115, R22, R92 ;  /* 0x0000001673167223 */ /* 0x010fce000001005c */
[----:B------:R-:W4:Y:S01]  /*33c0*/  MUFU.EX2 R118, R118 ;  /* 0x0000007600767308 */ /* 0x000f220000000800 */
[----:B-1----:R-:W-:Y:S01]  /*33d0*/  FMUL.FTZ R20, R109, R110 ;  /* 0x0000006e6d147220 */ /* 0x002fe20000410000 */
[----:B--2---:R-:W-:Y:S01]  /*33e0*/  FFMA.FTZ R22, R114, R22, R93 ;  /* 0x0000001672167223 */ /* 0x004fe2000001005d */
[----:B------:R-:W-:Y:S05]  /*33f0*/  LDS.128 R32, [R68+0x30] ;  /* 0x0000300044207984 */ /* 0x000fea0000000c00 */
[----:B------:R-:W1:Y:S01]  /*3400*/  MUFU.EX2 R123, R123 ;  /* 0x0000007b007b7308 */ /* 0x000e620000000800 */
[----:B------:R-:W-:Y:S01]  /*3410*/  FMUL.FTZ R20, R113, R20 ;  /* 0x0000001471147220 */ /* 0x000fe20000410000 */
[----:B0-----:R-:W-:-:S06]  /*3420*/  FFMA.FTZ R22, R117, R22, R94 ;  /* 0x0000001675167223 */ /* 0x001fcc000001005e */
[----:B------:R-:W0:Y:S01]  /*3430*/  MUFU.EX2 R116, R116 ;  /* 0x0000007400747308 */ /* 0x000e220000000800 */
[----:B------:R-:W-:Y:S01]  /*3440*/  FMUL.FTZ R21, R111, R20 ;  /* 0x000000146f157220 */ /* 0x000fe20000410000 */
[----:B----4-:R-:W-:-:S06]  /*3450*/  FFMA.FTZ R22, R118, R22, R95 ;  /* 0x0000001676167223 */ /* 0x010fcc000001005f */
[----:B------:R-:W2:Y:S01]  /*3460*/  MUFU.EX2 R121, R121 ;  /* 0x0000007900797308 */ /* 0x000ea20000000800 */
[----:B------:R-:W-:Y:S01]  /*3470*/  FMUL.FTZ R20, R112, R21 ;  /* 0x0000001570147220 */ /* 0x000fe20000410000 */
[----:B-1----:R-:W-:-:S06]  /*3480*/  FFMA.FTZ R22, R123, R22, R96 ;  /* 0x000000167b167223 */ /* 0x002fcc0000010060 */
[----:B------:R-:W1:Y:S01]  /*3490*/  MUFU.EX2 R120, R120 ;  /* 0x0000007800787308 */ /* 0x000e620000000800 */
[----:B------:R-:W-:Y:S01]  /*34a0*/  FMUL.FTZ R21, R115, R20 ;  /* 0x0000001473157220 */ /* 0x000fe20000410000 */
[----:B0-----:R-:W-:-:S06]  /*34b0*/  FFMA.FTZ R22, R116, R22, R97 ;  /* 0x0000001674167223 */ /* 0x001fcc0000010061 */
[----:B------:R-:W0:Y:S01]  /*34c0*/  MUFU.EX2 R125, R125 ;  /* 0x0000007d007d7308 */ /* 0x000e220000000800 */
[----:B------:R-:W-:Y:S01]  /*34d0*/  FMUL.FTZ R20, R114, R21 ;  /* 0x0000001572147220 */ /* 0x000fe20000410000 */
[----:B--2---:R-:W-:-:S06]  /*34e0*/  FFMA.FTZ R22, R121, R22, R98 ;  /* 0x0000001679167223 */ /* 0x004fcc0000010062 */
[----:B------:R-:W2:Y:S01]  /*34f0*/  MUFU.EX2 R122, R122 ;  /* 0x0000007a007a7308 */ /* 0x000ea20000000800 */
[----:B------:R-:W-:Y:S01]  /*3500*/  FMUL.FTZ R21, R117, R20 ;  /* 0x0000001475157220 */ /* 0x000fe20000410000 */
[----:B-1----:R-:W-:-:S06]  /*3510*/  FFMA.FTZ R22, R120, R22, R99 ;  /* 0x0000001678167223 */ /* 0x002fcc0000010063 */
[----:B------:R-:W1:Y:S01]  /*3520*/  MUFU.EX2 R127, R127 ;  /* 0x0000007f007f7308 */ /* 0x000e620000000800 */
[----:B------:R-:W-:Y:S01]  /*3530*/  FMUL.FTZ R20, R118, R21 ;  /* 0x0000001576147220 */ /* 0x000fe20000410000 */
[----:B0-----:R-:W-:-:S03]  /*3540*/  FFMA.FTZ R22, R125, R22, R100 ;  /* 0x000000167d167223 */ /* 0x001fc60000010064 */
[----:B------:R-:W-:Y:S01]  /*3550*/  FMUL.FTZ R21, R123, R20 ;  /* 0x000000147b157220 */ /* 0x000fe20000410000 */
[----:B--2---:R-:W-:-:S03]  /*3560*/  FFMA.FTZ R22, R122, R22, R101 ;  /* 0x000000167a167223 */ /* 0x004fc60000010065 */
[----:B------:R-:W-:Y:S01]  /*3570*/  FMUL.FTZ R20, R116, R21 ;  /* 0x0000001574147220 */ /* 0x000fe20000410000 */
[----:B-1----:R-:W-:-:S03]  /*3580*/  FFMA.FTZ R22, R127, R22, R102 ;  /* 0x000000167f167223 */ /* 0x002fc60000010066 */
        /* <DEDUP_REMOVED lines=35> */
[----:B------:R-:W-:Y:S01]  /*37c0*/  @!P1 STS.64 [UR4+0x850], R50 ;  /* 0x00085032ff009988 */ /* 0x000fe20008000a04 */
[----:B------:R-:W-:Y:S01]  /*37d0*/  BAR.SYNC.DEFER_BLOCKING 0x0 ;  /* 0x0000000000007b1d */ /* 0x000fe20000010000 */
[----:B------:R-:W-:-:S05]  /*37e0*/  ISETP.NE.AND P3, PT, R54, RZ, PT ;  /* 0x000000ff3600720c */ /* 0x000fca0003f65270 */
[----:B------:R-:W-:Y:S04]  /*37f0*/  @!P2 STS.64 [UR4+0x860], R46 ;  /* 0x0008602eff00a988 */ /* 0x000fe80008000a04 */
        /* <DEDUP_REMOVED lines=14> */
[----:B------:R-:W-:Y:S01]  /*38e0*/  FFMA.FTZ R128, R111, R113, R90 ;  /* 0x000000716f807223 */ /* 0x000fe2000001005a */
[----:B------:R-:W-:-:S03]  /*38f0*/  LEA R44, P1, R38, R44, 0x2 ;  /* 0x0000002c262c7211 */ /* 0x000fc600078210ff */
[----:B------:R-:W-:Y:S01]  /*3900*/  FFMA.FTZ R111, R112, R128, R91 ;  /* 0x00000080706f7223 */ /* 0x000fe2000001005b */
[----:B------:R-:W-:Y:S02]  /*3910*/  IADD3.X R109, PT, PT, R45, R39, RZ, P1, !PT ;  /* 0x000000272d6d7210 */ /* 0x000fe40000ffe4ff */
[----:B------:R-:W-:Y:S01]  /*3920*/  ISETP.NE.AND P1, PT, R54, RZ, PT ;  /* 0x000000ff3600720c */ /* 0x000fe20003f25270 */
[----:B------:R-:W-:Y:S01]  /*3930*/  FFMA.FTZ R112, R115, R111, R92 ;  /* 0x0000006f73707223 */ /* 0x000fe2000001005c */
[-C--:B---3--:R-:W-:Y:S01]  /*3940*/  FMUL.FTZ R51, R22, R119.reuse ;  /* 0x0000007716337220 */ /* 0x088fe20000410000 */
[-C--:B------:R-:W-:Y:S01]  /*3950*/  FMUL.FTZ R22, R23, R119.reuse ;  /* 0x0000007717167220 */ /* 0x080fe20000410000 */
[-C--:B------:R-:W-:Y:S01]  /*3960*/  FMUL.FTZ R23, R24, R119.reuse ;  /* 0x0000007718177220 */ /* 0x080fe20000410000 */
[----:B------:R-:W-:Y:S01]  /*3970*/  FFMA.FTZ R115, R114, R112, R93 ;  /* 0x0000007072737223 */ /* 0x000fe2000001005d */
[-C--:B------:R-:W-:Y:S01]  /*3980*/  FMUL.FTZ R24, R25, R119.reuse ;  /* 0x0000007719187220 */ /* 0x080fe20000410000 */
[-C--:B------:R-:W-:Y:S01]  /*3990*/  FMUL.FTZ R25, R26, R119.reuse ;  /* 0x000000771a197220 */ /* 0x080fe20000410000 */
[----:B------:R-:W-:Y:S01]  /*39a0*/  FMUL.FTZ R26, R27, R119 ;  /* 0x000000771b1a7220 */ /* 0x000fe20000410000 */
[----:B------:R-:W-:Y:S01]  /*39b0*/  FFMA.FTZ R114, R117, R115, R94 ;  /* 0x0000007375727223 */ /* 0x000fe2000001005e */
[-C--:B------:R-:W-:Y:S01]  /*39c0*/  FMUL.FTZ R27, R28, R119.reuse ;  /* 0x000000771c1b7220 */ /* 0x080fe20000410000 */
[-C--:B------:R-:W-:Y:S01]  /*39d0*/  FMUL.FTZ R28, R29, R119.reuse ;  /* 0x000000771d1c7220 */ /* 0x080fe20000410000 */
[-C--:B------:R-:W-:Y:S01]  /*39e0*/  FMUL.FTZ R29, R30, R119.reuse ;  /* 0x000000771e1d7220 */ /* 0x080fe20000410000 */
[-C--:B------:R-:W-:Y:S01]  /*39f0*/  FMUL.FTZ R30, R31, R119.reuse ;  /* 0x000000771f1e7220 */ /* 0x080fe20000410000 */
[----:B------:R-:W-:Y:S01]  /*3a00*/  FFMA.FTZ R117, R118, R114, R95 ;  /* 0x0000007276757223 */ /* 0x000fe2000001005f */
[-C--:B------:R-:W-:Y:S01]  /*3a10*/  FMUL.FTZ R31, R32, R119.reuse ;  /* 0x00000077201f7220 */ /* 0x080fe20000410000 */
[----:B------:R-:W-:Y:S01]  /*3a20*/  BSSY.RECONVERGENT B0, `(.L_x_4173) ;  /* 0x0000011000007945 */ /* 0x000fe20003800200 */
[-C--:B------:R-:W-:Y:S01]  /*3a30*/  FMUL.FTZ R32, R33, R119.reuse ;  /* 0x0000007721207220 */ /* 0x080fe20000410000 */
[-C--:B------:R-:W-:Y:S01]  /*3a40*/  FMUL.FTZ R33, R34, R119.reuse ;  /* 0x0000007722217220 */ /* 0x080fe20000410000 */
[-C--:B------:R-:W-:Y:S01]  /*3a50*/  FMUL.FTZ R45, R20, R119.reuse ;  /* 0x00000077142d7220 */ /* 0x080fe20000410000 */
[-C--:B------:R-:W-:Y:S01]  /*3a60*/  FMUL.FTZ R50, R21, R119.reuse ;  /* 0x0000007715327220 */ /* 0x080fe20000410000 */
        /* <DEDUP_REMOVED lines=12> */
.L_x_4174:
[----:B------:R-:W-:Y:S05]  /*3b30*/  BSYNC.RECONVERGENT B0 ;  /* 0x0000000000007941 */ /* 0x000fea0003800200 */
.L_x_4173:
[----:B0-----:R-:W-:Y:S01]  /*3b40*/  FFMA.FTZ R21, R116, R118, R97 ;  /* 0x0000007674157223 */ /* 0x001fe20000010061 */
[----:B------:R-:W-:Y:S01]  /*3b50*/  IADD3 R103, PT, PT, R103, 0x1, RZ ;  /* 0x0000000167677810 */ /* 0x000fe20007ffe0ff */
[----:B------:R-:W-:Y:S01]  /*3b60*/  FFMA.FTZ R8, R111, R23, R8 ;  /* 0x000000176f087223 */ /* 0x000fe20000010008 */
[----:B------:R-:W-:Y:S01]  /*3b70*/  FFMA.FTZ R7, R128, R22, R7 ;  /* 0x0000001680077223 */ /* 0x000fe20000010007 */
[----:B------:R-:W-:Y:S01]  /*3b80*/  FFMA.FTZ R20, R121, R21, R98 ;  /* 0x0000001579147223 */ /* 0x000fe20000010062 */
[----:B------:R-:W-:Y:S01]  /*3b90*/  ISETP.NE.AND P1, PT, R103, RZ, PT ;  /* 0x000000ff6700720c */ /* 0x000fe20003f25270 */
[----:B------:R-:W-:Y:S01]  /*3ba0*/  FFMA.FTZ R14, R21, R29, R14 ;  /* 0x0000001d150e7223 */ /* 0x000fe2000001000e */
[----:B------:R-:W-:Y:S01]  /*3bb0*/  LEA R107, P2, R40, R107, 0x2 ;  /* 0x0000006b286b7211 */ /* 0x000fe200078410ff */
[----:B------:R-:W-:Y:S01]  /*3bc0*/  FFMA.FTZ R23, R120, R20, R99 ;  /* 0x0000001478177223 */ /* 0x000fe20000010063 */
[----:B------:R-:W-:Y:S01]  /*3bd0*/  FFMA.FTZ R15, R20, R30, R15 ;  /* 0x0000001e140f7223 */ /* 0x000fe2000001000f */
[----:B------:R-:W-:Y:S01]  /*3be0*/  LEA R105, P3, R42, R105, 0x2 ;  /* 0x000000692a697211 */ /* 0x000fe200078610ff */
[----:B------:R-:W-:Y:S01]  /*3bf0*/  UIADD3 UR5, UPT, UPT, UR5, 0x8, URZ ;  /* 0x0000000805057890 */ /* 0x000fe2000fffe0ff */
        /* <DEDUP_REMOVED lines=17> */
[----:B------:R-:W-:Y:S01]  /*3d10*/  IADD3 R104, PT, PT, R104, 0x1, RZ ;  /* 0x0000000168687810 */ /* 0x000fe20007ffe0ff */
[----:B------:R-:W-:Y:S06]  /*3d20*/  @P1 BRA `(.L_x_4175) ;  /* 0xfffffff000c81947 */ /* 0x000fec000383ffff */
.L_x_4172:
        /* <DEDUP_REMOVED lines=38> */
.L_x_4177:
        /* <DEDUP_REMOVED lines=15> */
.L_x_5066:


//--------------------- .text._Z25selective_scan_fwd_kernelI32Selective_Scan_fwd_kernel_traitsILi32ELi16ELi1ELb1ELb0ELb1ELb1EffEEv13SSMParamsBase --------------------------
	.section	.text._Z25selective_scan_fwd_kernelI32Selective_Scan_fwd_kernel_traitsILi32ELi16ELi1ELb1ELb0ELb1ELb1EffEEv13SSMParamsBase,"ax",@progbits
	.align	128
        .global         _Z25selective_scan_fwd_kernelI32Selective_Scan_fwd_kernel_traitsILi32ELi16ELi1ELb1ELb0ELb1ELb1EffEEv13SSMParamsBase
        .type           _Z25selective_scan_fwd_kernelI32Selective_Scan_fwd_kernel_traitsILi32ELi16ELi1ELb1ELb0ELb1ELb1EffEEv13SSMParamsBase,@function
        .size           _Z25selective_scan_fwd_kernelI32Selective_Scan_fwd_kernel_traitsILi32ELi16ELi1ELb1ELb0ELb1ELb1EffEEv13SSMParamsBase,(.L_x_5067 - _Z25selective_scan_fwd_kernelI32Selective_Scan_fwd_kernel_traitsILi32ELi16ELi1ELb1ELb0ELb1ELb1EffEEv13SSMParamsBase)
        .other          _Z25selective_scan_fwd_kernelI32Selective_Scan_fwd_kernel_traitsILi32ELi16ELi1ELb1ELb0ELb1ELb1EffEEv13SSMParamsBase,@"STO_CUDA_ENTRY STV_DEFAULT"
_Z25selective_scan_fwd_kernelI32Selective_Scan_fwd_kernel_traitsILi32ELi16ELi1ELb1ELb0ELb1ELb1EffEEv13SSMParamsBase:
.text._Z25selective_scan_fwd_kernelI32Selective_Scan_fwd_kernel_traitsILi32ELi16ELi1ELb1ELb0ELb1ELb1EffEEv13SSMParamsBase:
        /* <DEDUP_REMOVED lines=108> */
.L_x_4214:
        /* <DEDUP_REMOVED lines=81> */
.L_x_4179:
[----:B------:R-:W-:Y:S05]  /*0bd0*/  BSYNC.RECONVERGENT B0 ;  /* 0x0000000000007941 */ /* 0x000fea0003800200 */
.L_x_4178:
        /* <DEDUP_REMOVED lines=36> */
.L_x_4181:
[----:B------:R-:W-:Y:S05]  /*0e20*/  BSYNC.RECONVERGENT B0 ;  /* 0x0000000000007941 */ /* 0x000fea0003800200 */
.L_x_4180:
        /* <DEDUP_REMOVED lines=34> */
.L_x_4183:
[----:B------:R-:W-:Y:S05]  /*1050*/  BSYNC.RECONVERGENT B0 ;  /* 0x0000000000007941 */ /* 0x000fea0003800200 */
.L_x_4182:
        /* <DEDUP_REMOVED lines=36> */
.L_x_4185:
[----:B------:R-:W-:Y:S05]  /*12a0*/  BSYNC.RECONVERGENT B0 ;  /* 0x0000000000007941 */ /* 0x000fea0003800200 */
.L_x_4184:
        /* <DEDUP_REMOVED lines=34> */
.L_x_4187:
[----:B------:R-:W-:Y:S05]  /*14d0*/  BSYNC.RECONVERGENT B0 ;  /* 0x0000000000007941 */ /* 0x000fea0003800200 */
.L_x_4186:
        /* <DEDUP_REMOVED lines=36> */
.L_x_4189:
[----:B------:R-:W-:Y:S05]  /*1720*/  BSYNC.RECONVERGENT B0 ;  /* 0x0000000000007941 */ /* 0x000fea0003800200 */
.L_x_4188:
        /* <DEDUP_REMOVED lines=34> */
.L_x_4191:
[----:B------:R-:W-:Y:S05]  /*1950*/  BSYNC.RECONVERGENT B0 ;  /* 0x0000000000007941 */ /* 0x000fea0003800200 */
.L_x_4190:
        /* <DEDUP_REMOVED lines=36> */
.L_x_4193:
[----:B------:R-:W-:Y:S05]  /*1ba0*/  BSYNC.RECONVERGENT B0 ;  /* 0x0000000000007941 */ /* 0x000fea0003800200 */
.L_x_4192:
        /* <DEDUP_REMOVED lines=34> */
.L_x_4195:
[----:B------:R-:W-:Y:S05]  /*1dd0*/  BSYNC.RECONVERGENT B0 ;  /* 0x0000000000007941 */ /* 0x000fea0003800200 */
.L_x_4194:
        /* <DEDUP_REMOVED lines=39> */
.L_x_4197:
[----:B------:R-:W-:Y:S05]  /*2050*/  BSYNC.RECONVERGENT B0 ;  /* 0x0000000000007941 */ /* 0x000fea0003800200 */
.L_x_4196:
        /* <DEDUP_REMOVED lines=39> */
.L_x_4199:
[----:B------:R-:W-:Y:S05]  /*22d0*/  BSYNC.RECONVERGENT B0 ;  /* 0x0000000000007941 */ /* 0x000fea0003800200 */
.L_x_4198:
        /* <DEDUP_REMOVED lines=44> */
.L_x_4201:
[----:B------:R-:W-:Y:S05]  /*25a0*/  BSYNC.RECONVERGENT B0 ;  /* 0x0000000000007941 */ /* 0x000fea0003800200 */
.L_x_4200:
        /* <DEDUP_REMOVED lines=32> */
.L_x_4203:
[----:B------:R-:W-:Y:S05]  /*27b0*/  BSYNC.RECONVERGENT B0 ;  /* 0x0000000000007941 */ /* 0x000fea0003800200 */
.L_x_4202:
        /* <DEDUP_REMOVED lines=32> */
.L_x_4205:
[----:B------:R-:W-:Y:S05]  /*29c0*/  BSYNC.RECONVERGENT B0 ;  /* 0x0000000000007941 */ /* 0x000fea0003800200 */
.L_x_4204:
        /* <DEDUP_REMOVED lines=32> */
.L_x_4207:
[----:B------:R-:W-:Y:S05]  /*2bd0*/  BSYNC.RECONVERGENT B0 ;  /* 0x0000000000007941 */ /* 0x000fea0003800200 */
.L_x_4206:
        /* <DEDUP_REMOVED lines=32> */
.L_x_4209:
[----:B------:R-:W-:Y:S05]  /*2de0*/  BSYNC.RECONVERGENT B0 ;  /* 0x0000000000007941 */ /* 0x000fea0003800200 */
.L_x_4208:
        /* <DEDUP_REMOVED lines=38> */
.L_x_4213:
        /* <DEDUP_REMOVED lines=174> */
.L_x_4212:
[----:B------:R-:W-:Y:S05]  /*3b30*/  BSYNC.RECONVERGENT B0 ;  /* 0x0000000000007941 */ /* 0x000fea0003800200 */
.L_x_4211:
        /* <DEDUP_REMOVED lines=31> */
.L_x_4210:
        /* <DEDUP_REMOVED lines=105> */
[----:B------:R-:W2:Y:S01]  /*43c0*/  MUFU.EX2 R64, R64 ;  /* 0x0000004000407308 */ /* 0x000ea20000000800 */
[----:B-1----:R-:W-:-:S07]  /*43d0*/  FADD.FTZ R50, R50, 1 ;  /* 0x3f80000032327421 */ /* 0x002fce0000010000 */
[----:B------:R1:W3:Y:S01]  /*43e0*/  MUFU.RCP R72, R39 ;  /* 0x0000002700487308 */ /* 0x0002e20000001000 */
[----:B0-----:R-:W-:-:S07]  /*43f0*/  FADD.FTZ R51, R51, 1 ;  /* 0x3f80000033337421 */ /* 0x001fce0000010000 */
[----:B------:R-:W0:Y:S01]  /*4400*/  MUFU.RCP R75, R40 ;  /* 0x00000028004b7308 */ /* 0x000e220000001000 */
[----:B-1----:R-:W-:Y:S01]  /*4410*/  FMUL.FTZ R39, R28, R73 ;  /* 0x000000491c277220 */ /* 0x002fe20000410000 */
[----:B--2---:R-:W-:-:S03]  /*4420*/  FADD.FTZ R64, R64, 1 ;  /* 0x3f80000040407421 */ /* 0x004fc60000010000 */
[----:B------:R-:W-:-:S03]  /*4430*/  FMUL.FTZ R4, R39, R4 ;  /* 0x0000000427047220 */ /* 0x000fc60000410000 */
[----:B------:R-:W1:Y:S01]  /*4440*/  MUFU.RCP R74, R41 ;  /* 0x00000029004a7308 */ /* 0x000e620000001000 */
[----:B---3--:R-:W-:-:S04]  /*4450*/  FMUL.FTZ R28, R29, R72 ;  /* 0x000000481d1c7220 */ /* 0x008fc80000410000 */
        /* <DEDUP_REMOVED lines=69> */
.L_x_4215:
        /* <DEDUP_REMOVED lines=13> */
.L_x_5067:


//--------------------- .text._Z25selective_scan_fwd_kernelI32Selective_Scan_fwd_kernel_traitsILi32ELi16ELi1ELb1ELb1ELb0ELb0EffEEv13SSMParamsBase --------------------------
	.section	.text._Z25selective_scan_fwd_kernelI32Selective_Scan_fwd_kernel_traitsILi32ELi16ELi1ELb1ELb1ELb0ELb0EffEEv13SSMParamsBase,"ax",@progbits
	.align	128
        .global         _Z25selective_scan_fwd_kernelI32Selective_Scan_fwd_kernel_traitsILi32ELi16ELi1ELb1ELb1ELb0ELb0EffEEv13SSMParamsBase
        .type           _Z25selective_scan_fwd_kernelI32Selective_Scan_fwd_kernel_traitsILi32ELi16ELi1ELb1ELb1ELb0ELb0EffEEv13SSMParamsBase,@function
        .size           _Z25selective_scan_fwd_kernelI32Selective_Scan_fwd_kernel_traitsILi32ELi16ELi1ELb1ELb1ELb0ELb0EffEEv13SSMParamsBase,(.L_x_5068 - _Z25selective_scan_fwd_kernelI32Selective_Scan_fwd_kernel_traitsILi32ELi16ELi1ELb1ELb1ELb0ELb0EffEEv13SSMParamsBase)
        .other          _Z25selective_scan_fwd_kernelI32Selective_Scan_fwd_kernel_traitsILi32ELi16ELi1ELb1ELb1ELb0ELb0EffEEv13SSMParamsBase,@"STO_CUDA_ENTRY STV_DEFAULT"
_Z25selective_scan_fwd_kernelI32Selective_Scan_fwd_kernel_traitsILi32ELi16ELi1ELb1ELb1ELb0ELb0EffEEv13SSMParamsBase:
.text._Z25selective_scan_fwd_kernelI32Selective_Scan_fwd_kernel_traitsILi32ELi16ELi1ELb1ELb1ELb0ELb0EffEEv13SSMParamsBase:
        /* <DEDUP_REMOVED lines=108> */
.L_x_4252:
[----:B------:R-:W-:Y:S01]  /*06c0*/  BAR.SYNC.DEFER_BLOCKING 0x0 ;  /* 0x0000000000007b1d */ /* 0x000fe20000010000 */
[----:B0-----:R-:W-:-:S04]  /*06d0*/  IADD3 R4, P0, PT, R2, R59, RZ ;  /* 0x0000003b02047210 */ /* 0x001fc80007f1e0ff */
[----:B------:R-:W-:-:S05]  /*06e0*/  IADD3.X R5, PT, PT, R3, R63, RZ, P0, !PT ;  /* 0x0000003f03057210 */ /* 0x000fca00007fe4ff */
[----:B------:R-:W2:Y:S04]  /*06f0*/  LDG.E.128 R8, desc[UR18][R4.64] ;  /* 0x0000001204087981 */ /* 0x000ea8000c1e1d00 */
[----:B------:R-:W3:Y:S04]  /*0700*/  LDG.E.128 R12, desc[UR18][R4.64+0x200] ;  /* 0x00020012040c7981 */ /* 0x000ee8000c1e1d00 */
[----:B------:R-:W4:Y:S04]  /*0710*/  LDG.E.128 R36, desc[UR18][R4.64+0x400] ;  /* 0x0004001204247981 */ /* 0x000f28000c1e1d00 */
[----:B------:R-:W4:Y:S01]  /*0720*/  LDG.E.128 R40, desc[UR18][R4.64+0x600] ;  /* 0x0006001204287981 */ /* 0x000f22000c1e1d00 */
[----:B------:R-:W-:Y:S01]  /*0730*/  IADD3 R16, P0, PT, R2, R61, RZ ;  /* 0x0000003d02107210 */ /* 0x000fe20007f1e0ff */
[----:B------:R-:W0:Y:S03]  /*0740*/  S2R R62, SR_LANEID ;  /* 0x00000000003e7919 */ /* 0x000e260000000000 */
[----:B------:R-:W-:-:S02]  /*0750*/  IADD3.X R17, PT, PT, R3, R65, RZ, P0, !PT ;  /* 0x0000004103117210 */ /* 0x000fc400007fe4ff */
[C---:B0-----:R-:W-:Y:S02]  /*0760*/  LEA R64, R62.reuse, UR4, 0x4 ;  /* 0x000000043e407c11 */ /* 0x041fe4000f8e20ff */
[----:B------:R-:W-:-:S03]  /*0770*/  LEA R66, R62, UR4, 0x6 ;  /* 0x000000043e427c11 */ /* 0x000fc6000f8e30ff */
[----:B--2---:R-:W-:Y:S04]  /*0780*/  STS.128 [R64], R8 ;  /* 0x0000000840007388 */ /* 0x004fe80000000c00 */
[----:B---3--:R-:W-:Y:S04]  /*0790*/  STS.128 [R64+0x200], R12 ;  /* 0x0002000c40007388 */ /* 0x008fe80000000c00 */
[----:B----4-:R0:W-:Y:S04]  /*07a0*/  STS.128 [R64+0x400], R36 ;  /* 0x0004002440007388 */ /* 0x0101e80000000c00 */
[----:B------:R1:W-:Y:S01]  /*07b0*/  STS.128 [R64+0x600], R40 ;  /* 0x0006002840007388 */ /* 0x0003e20000000c00 */
[----:B------:R-:W-:-:S03]  /*07c0*/  NOP ;  /* 0x0000000000007918 */ /* 0x000fc60000000000 */
[----:B------:R-:W-:Y:S04]  /*07d0*/  LDS.128 R32, [R66] ;  /* 0x0000000042207984 */ /* 0x000fe80000000c00 */
[----:B------:R-:W-:Y:S01]  /*07e0*/  LDS.128 R28, [R66+0x10] ;  /* 0x00001000421c7984 */ /* 0x000fe20000000c00 */
[----:B0-----:R-:W0:Y:S03]  /*07f0*/  LDC R37, c[0x0][0x38c] ;  /* 0x0000e300ff257b82 */ /* 0x001e260000000800 */
        /* <DEDUP_REMOVED lines=63> */
.L_x_4217:
[----:B------:R-:W-:Y:S05]  /*0bf0*/  BSYNC.RECONVERGENT B0 ;  /* 0x0000000000007941 */ /* 0x000fea0003800200 */
.L_x_4216:
        /* <DEDUP_REMOVED lines=34> */
.L_x_4219:
[----:B------:R-:W-:Y:S05]  /*0e20*/  BSYNC.RECONVERGENT B0 ;  /* 0x0000000000007941 */ /* 0x000fea0003800200 */
.L_x_4218:
        /* <DEDUP_REMOVED lines=36> */
.L_x_4221:
[----:B------:R-:W-:Y:S05]  /*1070*/  BSYNC.RECONVERGENT B0 ;  /* 0x0000000000007941 */ /* 0x000fea0003800200 */
.L_x_4220:
        /* <DEDUP_REMOVED lines=34> */
.L_x_4223:
[----:B------:R-:W-:Y:S05]  /*12a0*/  BSYNC.RECONVERGENT B0 ;  /* 0x0000000000007941 */ /* 0x000fea0003800200 */
.L_x_4222:
        /* <DEDUP_REMOVED lines=36> */
.L_x_4225:
[----:B------:R-:W-:Y:S05]  /*14f0*/  BSYNC.RECONVERGENT B0 ;  /* 0x0000000000007941 */ /* 0x000fea0003800200 */
.L_x_4224:
        /* <DEDUP_REMOVED lines=34> */
.L_x_4227:
[----:B------:R-:W-:Y:S05]  /*1720*/  BSYNC.RECONVERGENT B0 ;  /* 0x0000000000007941 */ /* 0x000fea0003800200 */
.L_x_4226:
        /* <DEDUP_REMOVED lines=36> */
.L_x_4229:
[----:B------:R-:W-:Y:S05]  /*1970*/  BSYNC.RECONVERGENT B0 ;  /* 0x0000000000007941 */ /* 0x000fea0003800200 */
.L_x_4228:
        /* <DEDUP_REMOVED lines=34> */
.L_x_4231:
[----:B------:R-:W-:Y:S05]  /*1ba0*/  BSYNC.RECONVERGENT B0 ;  /* 0x0000000000007941 */ /* 0x000fea0003800200 */
.L_x_4230:
        /* <DEDUP_REMOVED lines=36> */
.L_x_4233:
[----:B------:R-:W-:Y:S05]  /*1df0*/  BSYNC.RECONVERGENT B0 ;  /* 0x0000000000007941 */ /* 0x000fea0003800200 */
.L_x_4232:
        /* <DEDUP_REMOVED lines=34> */
.L_x_4235:
[----:B------:R-:W-:Y:S05]  /*2020*/  BSYNC.RECONVERGENT B0 ;  /* 0x0000000000007941 */ /* 0x000fea0003800200 */
.L_x_4234:
        /* <DEDUP_REMOVED lines=39> */
.L_x_4237:
[----:B------:R-:W-:Y:S05]  /*22a0*/  BSYNC.RECONVERGENT B0 ;  /* 0x0000000000007941 */ /* 0x000fea0003800200 */
.L_x_4236:
        /* <DEDUP_REMOVED lines=32> */
.L_x_4239:
[----:B------:R-:W-:Y:S05]  /*24b0*/  BSYNC.RECONVERGENT B0 ;  /* 0x0000000000007941 */ /* 0x000fea0003800200 */
.L_x_4238:
        /* <DEDUP_REMOVED lines=32> */
.L_x_4241:
[----:B------:R-:W-:Y:S05]  /*26c0*/  BSYNC.RECONVERGENT B0 ;  /* 0x0000000000007941 */ /* 0x000fea0003800200 */
.L_x_4240:
        /* <DEDUP_REMOVED lines=32> */
.L_x_4243:
[----:B------:R-:W-:Y:S05]  /*28d0*/  BSYNC.RECONVERGENT B0 ;  /* 0x0000000000007941 */ /* 0x000fea0003800200 */
.L_x_4242:
        /* <DEDUP_REMOVED lines=32> */
.L_x_4245:
[----:B------:R-:W-:Y:S05]  /*2ae0*/  BSYNC.RECONVERGENT B0 ;  /* 0x0000000000007941 */ /* 0x000fea0003800200 */
.L_x_4244:
        /* <DEDUP_REMOVED lines=32> */
.L_x_4247:
[----:B------:R-:W-:Y:S05]  /*2cf0*/  BSYNC.RECONVERGENT B0 ;  /* 0x0000000000007941 */ /* 0x000fea0003800200 */
.L_x_4246:
        /* <DEDUP_REMOVED lines=20> */
[----:B------:R-:W-:Y:S01]  /*2e40*/  ISETP.NE.AND P0, PT, R58, RZ, PT ;  /* 0x000000ff3a00720c */ /* 0x000fe20003f05270 */
[----:B------:R-:W-:Y:S01]  /*2e50*/  FMUL.FTZ R87, R32, R71 ;  /* 0x0000004720577220 */ /* 0x000fe20000410000 */
        /* <DEDUP_REMOVED lines=18> */
[----:B------:R-:W-:Y:S01]  /*2f80*/  IMAD R98, R58, R37, RZ ;  /* 0x000000253a627224 */ /* 0x000fe200078e02ff */
[----:B------:R-:W-:Y:S01]  /*2f90*/  IADD3 R102, PT, PT, -R37, RZ, RZ ;  /* 0x000000ff25667210 */ /* 0x000fe20007ffe1ff */
[----:B------:R-:W-:Y:S01]  /*2fa0*/  UIADD3 UR5, UPT, UPT, UR4, 0x870, URZ ;  /* 0x0000087004057890 */ /* 0x000fe2000fffe0ff */
[----:B------:R-:W3:Y:S01]  /*2fb0*/  LDC.64 R46, c[0x0][0x480] ;  /* 0x00012000ff2e7b82 */ /* 0x000ee20000000a00 */
        /* <DEDUP_REMOVED lines=9> */
.L_x_4251:
[----:B0-----:R-:W2:Y:S01]  /*3050*/  LDG.E.128 R20, desc[UR18][R48.64+-0x400] ;  /* 0xfffc001230147981 */ /* 0x001ea2000c1e1d00 */
[----:B------:R-:W-:Y:S02]  /*3060*/  MOV R36, R103 ;  /* 0x0000006700247202 */ /* 0x000fe40000000f00 */
[----:B------:R-:W-:Y:S01]  /*3070*/  MOV R37, R104 ;  /* 0x0000006800257202 */ /* 0x000fe20000000f00 */
[----:B------:R-:W4:Y:S04]  /*3080*/  LDG.E.128 R24, desc[UR18][R48.64+-0x200] ;  /* 0xfffe001230187981 */ /* 0x000f28000c1e1d00 */
[----:B------:R-:W3:Y:S04]  /*3090*/  LDG.E.128 R28, desc[UR18][R48.64] ;  /* 0x00000012301c7981 */ /* 0x000ee8000c1e1d00 */
[----:B------:R-:W3:Y:S04]  /*30a0*/  LDG.E.128 R32, desc[UR18][R48.64+0x200] ;  /* 0x0002001230207981 */ /* 0x000ee8000c1e1d00 */
[----:B------:R0:W3:Y:S01]  /*30b0*/  LDG.E R109, desc[UR18][R36.64] ;  /* 0x00000012246d7981 */ /* 0x0000e2000c1e1900 */
[----:B------:R-:W-:Y:S01]  /*30c0*/  ISETP.GE.AND P1, PT, R62, 0x1, PT ;  /* 0x000000013e00780c */ /* 0x000fe20003f26270 */
[----:B------:R-:W1:Y:S01]  /*30d0*/  S2UR UR6, SR_CgaCtaId ;  /* 0x00000000000679c3 */ /* 0x000e620000008800 */
[----:B------:R-:W-:Y:S01]  /*30e0*/  UMOV UR4, 0x400 ;  /* 0x0000040000047882 */ /* 0x000fe20000000000 */
[----:B--2---:R-:W-:Y:S04]  /*30f0*/  STS.128 [R64], R20 ;  /* 0x0000001440007388 */ /* 0x004fe80000000c00 */
[----:B----4-:R-:W-:Y:S04]  /*3100*/  STS.128 [R64+0x200], R24 ;  /* 0x0002001840007388 */ /* 0x010fe80000000c00 */
[----:B---3--:R-:W-:Y:S04]  /*3110*/  STS.128 [R64+0x400], R28 ;  /* 0x0004001c40007388 */ /* 0x008fe80000000c00 */
        /* <DEDUP_REMOVED lines=40> */
[----:B---3--:R-:W-:Y:S01]  /*33a0*/  FMUL.FTZ R21, R107, R108 ;  /* 0x0000006c6b157220 */ /* 0x008fe20000410000 */
[----:B------:R-:W-:-:S05]  /*33b0*/  FMUL.FTZ R122, R90, R23 ;  /* 0x000000175a7a7220 */ /* 0x000fca0000410000 */
[----:B------:R-:W3:Y:S01]  /*33c0*/  MUFU.EX2 R115, R115 ;  /* 0x0000007300737308 */ /* 0x000ee20000000800 */
[----:B--2---:R-:W-:Y:S01]  /*33d0*/  FFMA.FTZ R22, R34, R20, R121 ;  /* 0x0000001422167223 */ /* 0x004fe20000010079 */
[----:B------:R-:W-:Y:S01]  /*33e0*/  FMUL.FTZ R120, R109, R83 ;  /* 0x000000536d787220 */ /* 0x000fe20000410000 */
[----:B------:R-:W-:Y:S01]  /*33f0*/  MOV R33, R106 ;  /* 0x0000006a00217202 */ /* 0x000fe20000000f00 */
[----:B------:R-:W-:-:S04]  /*3400*/  FMUL.FTZ R20, R110, R21 ;  /* 0x000000156e147220 */ /* 0x000fc80000410000 */
[----:B------:R-:W2:Y:S01]  /*3410*/  MUFU.EX2 R116, R116 ;  /* 0x0000007400747308 */ /* 0x000ea20000000800 */
[----:B------:R-:W-:Y:S01]  /*3420*/  FMUL.FTZ R125, R95, R24 ;  /* 0x000000185f7d7220 */ /* 0x000fe20000410000 */
[----:B----4-:R-:W-:Y:S01]  /*3430*/  FFMA.FTZ R22, R35, R22, R122 ;  /* 0x0000001623167223 */ /* 0x010fe2000001007a */
[----:B------:R-:W-:-:S05]  /*3440*/  FMUL.FTZ R123, R109, R80 ;  /* 0x000000506d7b7220 */ /* 0x000fca0000410000 */
[----:B------:R4:W1:Y:S01]  /*3450*/  MUFU.EX2 R39, R32 ;  /* 0x0000002000277308 */ /* 0x0008620000000800 */
[----:B------:R-:W-:Y:S01]  /*3460*/  FMUL.FTZ R21, R111, R20 ;  /* 0x000000146f157220 */ /* 0x000fe20000410000 */
[----:B0-----:R-:W-:Y:S01]  /*3470*/  FFMA.FTZ R22, R114, R22, R125 ;  /* 0x0000001672167223 */ /* 0x001fe2000001007d */
[----:B----4-:R-:W-:-:S05]  /*3480*/  MOV R32, R105 ;  /* 0x0000006900207202 */ /* 0x010fca0000000f00 */
[----:B------:R-:W0:Y:S01]  /*3490*/  MUFU.EX2 R120, R120 ;  /* 0x0000007800787308 */ /* 0x000e220000000800 */
[----:B------:R-:W-:Y:S01]  /*34a0*/  FMUL.FTZ R124, R109, R85 ;  /* 0x000000556d7c7220 */ /* 0x000fe20000410000 */
[----:B------:R4:W5:Y:S01]  /*34b0*/  LDG.E R33, desc[UR18][R32.64] ;  /* 0x0000001220217981 */ /* 0x000962000c1e1900 */
[----:B------:R-:W-:Y:S01]  /*34c0*/  FMUL.FTZ R20, R112, R21 ;  /* 0x0000001570147220 */ /* 0x000fe20000410000 */
[----:B------:R-:W-:-:S04]  /*34d0*/  FMUL.FTZ R127, R97, R26 ;  /* 0x0000001a617f7220 */ /* 0x000fc80000410000 */
[----:B------:R-:W0:Y:S01]  /*34e0*/  MUFU.EX2 R123, R123 ;  /* 0x0000007b007b7308 */ /* 0x000e220000000800 */
[----:B------:R-:W-:Y:S01]  /*34f0*/  FMUL.FTZ R26, R109, R82 ;  /* 0x000000526d1a7220 */ /* 0x000fe20000410000 */
[----:B----4-:R-:W-:Y:S01]  /*3500*/  FMUL.FTZ R32, R92, R25 ;  /* 0x000000195c207220 */ /* 0x010fe20000410000 */
[----:B------:R-:W-:-:S03]  /*3510*/  FMUL.FTZ R21, R113, R20 ;  /* 0x0000001471157220 */ /* 0x000fc60000410000 */
[----:B---3--:R-:W-:Y:S02]  /*3520*/  FFMA.FTZ R22, R115, R22, R32 ;  /* 0x0000001673167223 */ /* 0x008fe40000010020 */
[----:B------:R-:W3:Y:S01]  /*3530*/  MUFU.EX2 R124, R124 ;  /* 0x0000007c007c7308 */ /* 0x000ee20000000800 */
[----:B------:R-:W-:Y:S01]  /*3540*/  FMUL.FTZ R126, R94, R27 ;  /* 0x0000001b5e7e7220 */ /* 0x000fe20000410000 */
[----:B--2---:R-:W-:Y:S01]  /*3550*/  FFMA.FTZ R22, R116, R22, R127 ;  /* 0x0000001674167223 */ /* 0x004fe2000001007f */
[----:B------:R-:W-:Y:S01]  /*3560*/  FMUL.FTZ R20, R34, R21 ;  /* 0x0000001522147220 */ /* 0x000fe20000410000 */
[----:B-1----:R-:W-:Y:S02]  /*3570*/  FMUL.FTZ R27, R99, R28 ;  /* 0x0000001c631b7220 */ /* 0x002fe40000410000 */
[----:B------:R-:W-:Y:S02]  /*3580*/  FFMA.FTZ R22, R39, R22, R126 ;  /* 0x0000001627167223 */ /* 0x000fe4000001007e */
[----:B------:R-:W1:Y:S01]  /*3590*/  MUFU.EX2 R26, R26 ;  /* 0x0000001a001a7308 */ /* 0x000e620000000800 */
[----:B------:R-:W-:Y:S01]  /*35a0*/  FMUL.FTZ R21, R35, R20 ;  /* 0x0000001423157220 */ /* 0x000fe20000410000 */
[----:B------:R-:W-:Y:S01]  /*35b0*/  FMUL.FTZ R28, R96, R29 ;  /* 0x0000001d601c7220 */ /* 0x000fe20000410000 */
[----:B0-----:R-:W-:Y:S01]  /*35c0*/  FFMA.FTZ R22, R120, R22, R27 ;  /* 0x0000001678167223 */ /* 0x001fe2000001001b */
[----:B------:R-:W-:Y:S01]  /*35d0*/  FMUL.FTZ R29, R101, R30 ;  /* 0x0000001e651d7220 */ /* 0x000fe20000410000 */
[----:B------:R-:W-:-:S02]  /*35e0*/  FMUL.FTZ R20, R114, R21 ;  /* 0x0000001572147220 */ /* 0x000fc40000410000 */
[----:B------:R-:W-:Y:S01]  /*35f0*/  FFMA.FTZ R22, R123, R22, R28 ;  /* 0x000000167b167223 */ /* 0x000fe2000001001c */
[----:B------:R-:W-:Y:S01]  /*3600*/  FMUL.FTZ R31, R100, R31 ;  /* 0x0000001f641f7220 */ /* 0x000fe20000410000 */
[----:B------:R-:W-:Y:S02]  /*3610*/  FMUL.FTZ R21, R115, R20 ;  /* 0x0000001473157220 */ /* 0x000fe40000410000 */
[----:B---3--:R-:W-:Y:S02]  /*3620*/  FFMA.FTZ R22, R124, R22, R29 ;  /* 0x000000167c167223 */ /* 0x008fe4000001001d */
[----:B------:R-:W-:Y:S02]  /*3630*/  FMUL.FTZ R20, R116, R21 ;  /* 0x0000001574147220 */ /* 0x000fe40000410000 */
[----:B-1----:R-:W-:Y:S02]  /*3640*/  FFMA.FTZ R22, R26, R22, R31 ;  /* 0x000000161a167223 */ /* 0x002fe4000001001f */
[----:B------:R-:W-:-:S03]  /*3650*/  FMUL.FTZ R21, R39, R20 ;  /* 0x0000001427157220 */ /* 0x000fc60000410000 */
[----:B------:R-:W0:Y:S01]  /*3660*/  SHFL.UP PT, R23, R22, 0x1, RZ ;  /* 0x0420000016177989 */ /* 0x000e2200000e00ff */
        /* <DEDUP_REMOVED lines=32> */
[----:B------:R-:W-:Y:S01]  /*3870*/  ULEA UR4, UR6, UR4, 0x18 ;  /* 0x0000000406047291 */ /* 0x000fe2000f8ec0ff */
[C---:B0-----:R-:W-:Y:S01]  /*3880*/  FMUL.FTZ R22, R109.reuse, R22 ;  /* 0x000000166d167220 */ /* 0x041fe20000410000 */
[----:B-1----:R-:W-:-:S07]  /*3890*/  FFMA.FTZ R23, R109, R23, R30 ;  /* 0x000000176d177223 */ /* 0x002fce000001001e */
        /* <DEDUP_REMOVED lines=45> */
.L_x_4250:
[----:B------:R-:W-:Y:S05]  /*3b70*/  BSYNC.RECONVERGENT B0 ;  /* 0x0000000000007941 */ /* 0x000fea0003800200 */
.L_x_4249:
[----:B------:R-:W-:Y:S01]  /*3b80*/  IADD3 R102, PT, PT, R102, 0x1, RZ ;  /* 0x0000000166667810 */ /* 0x000fe20007ffe0ff */
[----:B------:R-:W-:Y:S01]  /*3b90*/  FFMA.FTZ R26, R26, R29, R31 ;  /* 0x0000001d1a1a7223 */ /* 0x000fe2000001001f */
[----:B------:R-:W-:Y:S01]  /*3ba0*/  LEA R105, P2, R42, R105, 0x2 ;  /* 0x000000692a697211 */ /* 0x000fe200078410ff */
[----:B------:R-:W-:Y:S01]  /*3bb0*/  UIADD3 UR5, UPT, UPT, UR5, 0x8, URZ ;  /* 0x0000000805057890 */ /* 0x000fe2000fffe0ff */
[----:B------:R-:W-:Y:S01]  /*3bc0*/  ISETP.NE.AND P1, PT, R102, RZ, PT ;  /* 0x000000ff6600720c */ /* 0x000fe20003f25270 */
[C---:B-----5:R-:W-:Y:S01]  /*3bd0*/  FFMA.FTZ R4, R33.reuse, R36, R4 ;  /* 0x0000002421047223 */ /* 0x060fe20000010004 */
        /* <DEDUP_REMOVED lines=18> */
[----:B------:R-:W-:Y:S01]  /*3d00*/  IADD3 R98, PT, PT, R98, 0x1, RZ ;  /* 0x0000000162627810 */ /* 0x000fe20007ffe0ff */
[----:B------:R-:W-:Y:S06]  /*3d10*/  @P1 BRA `(.L_x_4251) ;  /* 0xfffffff000cc1947 */ /* 0x000fec000383ffff */
.L_x_4248:
        /* <DEDUP_REMOVED lines=16> */
[----:B0-----:R-:W0:Y:S01]  /*3e20*/  LDS.128 R20, [R64] ;  /* 0x0000000040147984 */ /* 0x001e220000000c00 */
        /* <DEDUP_REMOVED lines=21> */
.L_x_4253:
        /* <DEDUP_REMOVED lines=16> */
.L_x_5068:


//--------------------- .text._Z25selective_scan_fwd_kernelI32Selective_Scan_fwd_kernel_traitsILi32ELi16ELi1ELb1ELb1ELb0ELb1EffEEv13SSMParamsBase --------------------------
	.section	.text._Z25selective_scan_fwd_kernelI32Selective_Scan_fwd_kernel_traitsILi32ELi16ELi1ELb1ELb1ELb0ELb1EffEEv13SSMParamsBase,"ax",@progbits
	.align	128
        .global         _Z25selective_scan_fwd_kernelI32Selective_Scan_fwd_kernel_traitsILi32ELi16ELi1ELb1ELb1ELb0ELb1EffEEv13SSMParamsBase
        .type           _Z25selective_scan_fwd_kernelI32Selective_Scan_fwd_kernel_traitsILi32ELi16ELi1ELb1ELb1ELb0ELb1EffEEv13SSMParamsBase,@function
        .size           _Z25selective_scan_fwd_kernelI32Selective_Scan_fwd_kernel_traitsILi32ELi16ELi1ELb1ELb1ELb0ELb1EffEEv13SSMParamsBase,(.L_x_5069 - _Z25selective_scan_fwd_kernelI32Selective_Scan_fwd_kernel_traitsILi32ELi16ELi1ELb1ELb1ELb0ELb1EffEEv13SSMParamsBase)
        .other          _Z25selective_scan_fwd_kernelI32Selective_Scan_fwd_kernel_traitsILi32ELi16ELi1ELb1ELb1ELb0ELb1EffEEv13SSMParamsBase,@"STO_CUDA_ENTRY STV_DEFAULT"
_Z25selective_scan_fwd_kernelI32Selective_Scan_fwd_kernel_traitsILi32ELi16ELi1ELb1ELb1ELb0ELb1EffEEv13SSMParamsBase:
.text._Z25selective_scan_fwd_kernelI32Selective_Scan_fwd_kernel_traitsILi32ELi16ELi1ELb1ELb1ELb0ELb1EffEEv13SSMParamsBase:
        /* <DEDUP_REMOVED lines=108> */
.L_x_4290:
        /* <DEDUP_REMOVED lines=83> */
.L_x_4255:
[----:B------:R-:W-:Y:S05]  /*0bf0*/  BSYNC.RECONVERGENT B0 ;  /* 0x0000000000007941 */ /* 0x000fea0003800200 */
.L_x_4254:
        /* <DEDUP_REMOVED lines=34> */
.L_x_4257:
[----:B------:R-:W-:Y:S05]  /*0e20*/  BSYNC.RECONVERGENT B0 ;  /* 0x0000000000007941 */ /* 0x000fea0003800200 */
.L_x_4256:
        /* <DEDUP_REMOVED lines=36> */
.L_x_4259:
[----:B------:R-:W-:Y:S05]  /*1070*/  BSYNC.RECONVERGENT B0 ;  /* 0x0000000000007941 */ /* 0x000fea0003800200 */
.L_x_4258:
        /* <DEDUP_REMOVED lines=34> */
.L_x_4261:
[----:B------:R-:W-:Y:S05]  /*12a0*/  BSYNC.RECONVERGENT B0 ;  /* 0x0000000000007941 */ /* 0x000fea0003800200 */
.L_x_4260:
        /* <DEDUP_REMOVED lines=36> */
.L_x_4263:
[----:B------:R-:W-:Y:S05]  /*14f0*/  BSYNC.RECONVERGENT B0 ;  /* 0x0000000000007941 */ /* 0x000fea0003800200 */
.L_x_4262:
        /* <DEDUP_REMOVED lines=34> */
.L_x_4265:
[----:B------:R-:W-:Y:S05]  /*1720*/  BSYNC.RECONVERGENT B0 ;  /* 0x0000000000007941 */ /* 0x000fea0003800200 */
.L_x_4264:
        /* <DEDUP_REMOVED lines=36> */
.L_x_4267:
[----:B------:R-:W-:Y:S05]  /*1970*/  BSYNC.RECONVERGENT B0 ;  /* 0x0000000000007941 */ /* 0x000fea0003800200 */
.L_x_4266:
        /* <DEDUP_REMOVED lines=34> */
.L_x_4269:
[----:B------:R-:W-:Y:S05]  /*1ba0*/  BSYNC.RECONVERGENT B0 ;  /* 0x0000000000007941 */ /* 0x000fea0003800200 */
.L_x_4268:
        /* <DEDUP_REMOVED lines=36> */
.L_x_4271:
[----:B------:R-:W-:Y:S05]  /*1df0*/  BSYNC.RECONVERGENT B0 ;  /* 0x0000000000007941 */ /* 0x000fea0003800200 */
.L_x_4270:
        /* <DEDUP_REMOVED lines=34> */
.L_x_4273:
[----:B------:R-:W-:Y:S05]  /*2020*/  BSYNC.RECONVERGENT B0 ;  /* 0x0000000000007941 */ /* 0x000fea0003800200 */
.L_x_4272:
        /* <DEDUP_REMOVED lines=39> */
.L_x_4275:
[----:B------:R-:W-:Y:S05]  /*22a0*/  BSYNC.RECONVERGENT B0 ;  /* 0x0000000000007941 */ /* 0x000fea0003800200 */
.L_x_4274:
        /* <DEDUP_REMOVED lines=32> */
.L_x_4277:
[----:B------:R-:W-:Y:S05]  /*24b0*/  BSYNC.RECONVERGENT B0 ;  /* 0x0000000000007941 */ /* 0x000fea0003800200 */
.L_x_4276:
        /* <DEDUP_REMOVED lines=32> */
.L_x_4279:
[----:B------:R-:W-:Y:S05]  /*26c0*/  BSYNC.RECONVERGENT B0 ;  /* 0x0000000000007941 */ /* 0x000fea0003800200 */
.L_x_4278:
        /* <DEDUP_REMOVED lines=32> */
.L_x_4281:
[----:B------:R-:W-:Y:S05]  /*28d0*/  BSYNC.RECONVERGENT B0 ;  /* 0x0000000000007941 */ /* 0x000fea0003800200 */
.L_x_4280:
        /* <DEDUP_REMOVED lines=32> */
.L_x_4283:
[----:B------:R-:W-:Y:S05]  /*2ae0*/  BSYNC.RECONVERGENT B0 ;  /* 0x0000000000007941 */ /* 0x000fea0003800200 */
.L_x_4282:
        /* <DEDUP_REMOVED lines=32> */
.L_x_4285:
[----:B------:R-:W-:Y:S05]  /*2cf0*/  BSYNC.RECONVERGENT B0 ;  /* 0x0000000000007941 */ /* 0x000fea0003800200 */
.L_x_4284:
        /* <DEDUP_REMOVED lines=53> */
.L_x_4289:
        /* <DEDUP_REMOVED lines=178> */
.L_x_4288:
[----:B------:R-:W-:Y:S05]  /*3b70*/  BSYNC.RECONVERGENT B0 ;  /* 0x0000000000007941 */ /* 0x000fea0003800200 */
.L_x_4287:
        /* <DEDUP_REMOVED lines=26> */
.L_x_4286:
        /* <DEDUP_REMOVED lines=18> */
[----:B------:R-:W2:Y:S01]  /*3e40*/  LDS.128 R28, [R64+0x200] ;  /* 0x00020000401c7984 */ /* 0x000ea20000000c00 */
[----:B------:R-:W-:Y:S01]  /*3e50*/  IMAD R45, R0, R45, R39 ;  /* 0x0000002d002d7224 */ /* 0x000fe200078e0227 */
[C---:B----4-:R-:W-:Y:S02]  /*3e60*/  LEA R39, P0, R38.reuse, R46, 0x2 ;  /* 0x0000002e26277211 */ /* 0x050fe400078010ff */
[----:B0-----:R-:W0:Y:S02]  /*3e70*/  LDS.128 R24, [R64+0x400] ;  /* 0x0004000040187984 */ /* 0x001e240000000c00 */
[----:B------:R-:W4:Y:S01]  /*3e80*/  LDC.64 R72, c[0x0][0x488] ;  /* 0x00012200ff487b82 */ /* 0x000f220000000a00 */
[----:B------:R-:W-:Y:S01]  /*3e90*/  LEA.HI.X R45, R38, R47, R45, 0x2, P0 ;  /* 0x0000002f262d7211 */ /* 0x000fe200000f142d */
[----:B------:R-:W0:Y:S01]  /*3ea0*/  LDS.128 R20, [R64+0x600] ;  /* 0x0006000040147984 */ /* 0x000e220000000c00 */
[----:B------:R-:W-:Y:S01]  /*3eb0*/  IADD3 R38, P0, PT, R2, R39, RZ ;  /* 0x0000002702267210 */ /* 0x000fe20007f1e0ff */
[----:B-1----:R-:W-:-:S03]  /*3ec0*/  IMAD.WIDE.U32 R40, R48, UR20, R36 ;  /* 0x0000001430287c25 */ /* 0x002fc6000f8e0024 */
[----:B------:R-:W-:Y:S01]  /*3ed0*/  IADD3.X R39, PT, PT, R3, R45, RZ, P0, !PT ;  /* 0x0000002d03277210 */ /* 0x000fe200007fe4ff */
[----:B------:R-:W-:Y:S02]  /*3ee0*/  IMAD R41, R49, UR20, R41 ;  /* 0x0000001431297c24 */ /* 0x000fe4000f8e0229 */
[----:B---3--:R-:W-:-:S04]  /*3ef0*/  IMAD.WIDE.U32 R40, R0, R70, R40 ;  /* 0x0000004600287225 */ /* 0x008fc800078e0028 */
[----:B------:R-:W-:Y:S01]  /*3f00*/  IMAD R43, R0, R71, R41 ;  /* 0x00000047002b7224 */ /* 0x000fe200078e0229 */
[----:B----4-:R-:W-:-:S04]  /*3f10*/  LEA R41, P1, R40, R72, 0x2 ;  /* 0x0000004828297211 */ /* 0x010fc800078210ff */
[----:B------:R-:W-:Y:S01]  /*3f20*/  LEA.HI.X R43, R40, R73, R43, 0x2, P1 ;  /* 0x00000049282b7211 */ /* 0x000fe200008f142b */
[----:B-----5:R-:W-:Y:S01]  /*3f30*/  STG.E.128 desc[UR18][R38.64], R32 ;  /* 0x0000002026007986 */ /* 0x020fe2000c101d12 */
[----:B------:R-:W-:-:S03]  /*3f40*/  IADD3 R40, P1, PT, R2, R41, RZ ;  /* 0x0000002902287210 */ /* 0x000fc60007f3e0ff */
[----:B--2---:R-:W-:Y:S01]  /*3f50*/  STG.E.128 desc[UR18][R38.64+0x200], R28 ;  /* 0x0002001c26007986 */ /* 0x004fe2000c101d12 */
[----:B------:R-:W-:-:S03]  /*3f60*/  IADD3.X R41, PT, PT, R3, R43, RZ, P1, !PT ;  /* 0x0000002b03297210 */ /* 0x000fc60000ffe4ff */
        /* <DEDUP_REMOVED lines=71> */
[----:B------:R-:W1:Y:S01]  /*43e0*/  MUFU.EX2 R70, R70 ;  /* 0x0000004600467308 */ /* 0x000e620000000800 */
[----:B---3--:R-:W-:-:S07]  /*43f0*/  FADD.FTZ R45, R45, 1 ;  /* 0x3f8000002d2d7421 */ /* 0x008fce0000010000 */
        /* <DEDUP_REMOVED lines=74> */
.L_x_4291:
        /* <DEDUP_REMOVED lines=14> */
.L_x_5069:


//--------------------- .text._Z25selective_scan_fwd_kernelI32Selective_Scan_fwd_kernel_traitsILi32ELi16ELi1ELb1ELb1ELb1ELb0EffEEv13SSMParamsBase --------------------------
	.section	.text._Z25selective_scan_fwd_kernelI32Selective_Scan_fwd_kernel_traitsILi32ELi16ELi1ELb1ELb1ELb1ELb0EffEEv13SSMParamsBase,"ax",@progbits
	.align	128
        .global         _Z25selective_scan_fwd_kernelI32Selective_Scan_fwd_kernel_traitsILi32ELi16ELi1ELb1ELb1ELb1ELb0EffEEv13SSMParamsBase
        .type           _Z25selective_scan_fwd_kernelI32Selective_Scan_fwd_kernel_traitsILi32ELi16ELi1ELb1ELb1ELb1ELb0EffEEv13SSMParamsBase,@function
        .size           _Z25selective_scan_fwd_kernelI32Selective_Scan_fwd_kernel_traitsILi32ELi16ELi1ELb1ELb1ELb1ELb0EffEEv13SSMParamsBase,(.L_x_5070 - _Z25selective_scan_fwd_kernelI32Selective_Scan_fwd_kernel_traitsILi32ELi16ELi1ELb1ELb1ELb1ELb0EffEEv13SSMParamsBase)
        .other          _Z25selective_scan_fwd_kernelI32Selective_Scan_fwd_kernel_traitsILi32ELi16ELi1ELb1ELb1ELb1ELb0EffEEv13SSMParamsBase,@"STO_CUDA_ENTRY STV_DEFAULT"
_Z25selective_scan_fwd_kernelI32Selective_Scan_fwd_kernel_traitsILi32ELi16ELi1ELb1ELb1ELb1ELb0EffEEv13SSMParamsBase:
.text._Z25selective_scan_fwd_kernelI32Selective_Scan_fwd_kernel_traitsILi32ELi16ELi1ELb1ELb1ELb1ELb0EffEEv13SSMParamsBase:
        /* <DEDUP_REMOVED lines=42> */
[----:B------:R-:W3:Y:S01]  /*02a0*/  LDC.64 R8, c[0x0][0x460] ;  /* 0x00011800ff087b82 */ /* 0x000ee20000000a00 */
        /* <DEDUP_REMOVED lines=8> */
[----:B------:R-:W-:Y:S02]  /*0330*/  UIMAD.WIDE.U32 UR4, UR20, UR8, URZ ;  /* 0x00000008140472a5 */ /* 0x000fe4000f8e00ff */
[----:B------:R-:W-:Y:S02]  /*0340*/  UIMAD.WIDE.U32 UR6, UR20, UR12, URZ ;  /* 0x0000000c140672a5 */ /* 0x000fe4000f8e00ff */
[----:B------:R-:W-:-:S02]  /*0350*/  UIMAD UR9, UR20, UR9, UR5 ;  /* 0x00000009140972a4 */ /* 0x000fc4000f8e0205 */
[----:B------:R-:W-:Y:S01]  /*0360*/  UIMAD UR8, UR20, UR13, UR7 ;  /* 0x0000000d140872a4 */ /* 0x000fe2000f8e0207 */
[----:B------:R-:W-:Y:S01]  /*0370*/  MOV R2, UR4 ;  /* 0x0000000400027c02 */ /* 0x000fe20008000f00 */
[----:B------:R-:W0:Y:S01]  /*0380*/  LDCU.64 UR12, c[0x0][0x3d0] ;  /* 0x00007a00ff0c77ac */ /* 0x000e220008000a00 */
[----:B------:R-:W-:Y:S01]  /*0390*/  MOV R3, UR5 ;  /* 0x0000000500037c02 */ /* 0x000fe20008000f00 */
[----:B------:R-:W-:Y:S01]  /*03a0*/  UIMAD.WIDE.U32 UR4, UR20, UR16, URZ ;  /* 0x00000010140472a5 */ /* 0x000fe2000f8e00ff */
[----:B------:R-:W-:Y:S02]  /*03b0*/  MOV R5, UR7 ;  /* 0x0000000700057c02 */ /* 0x000fe40008000f00 */
[----:B------:R-:W-:Y:S01]  /*03c0*/  MOV R5, UR8 ;  /* 0x0000000800057c02 */ /* 0x000fe20008000f00 */
[----:B------:R-:W-:Y:S01]  /*03d0*/  UIMAD UR8, UR20, UR17, UR5 ;  /* 0x00000011140872a4 */ /* 0x000fe2000f8e0205 */
[----:B------:R-:W-:Y:S02]  /*03e0*/  MOV R4, UR6 ;  /* 0x0000000600047c02 */ /* 0x000fe40008000f00 */
[----:B------:R-:W-:Y:S01]  /*03f0*/  MOV R3, UR9 ;  /* 0x0000000900037c02 */ /* 0x000fe20008000f00 */
[----:B012---:R-:W-:Y:S08]  /*0400*/  @!P0 EXIT ;  /* 0x000000000000894d */ /* 0x007ff00003800000 */
[----:B------:R-:W0:Y:S01]  /*0410*/  S2R R90, SR_TID.X ;  /* 0x00000000005a7919 */ /* 0x000e220000002100 */
[C---:B------:R-:W-:Y:S01]  /*0420*/  IMAD.WIDE.U32 R2, R94.reuse, UR10, R2 ;  /* 0x0000000a5e027c25 */ /* 0x040fe2000f8e0002 */
[----:B------:R-:W1:Y:S01]  /*0430*/  LDC R17, c[0x0][0x384] ;  /* 0x0000e100ff117b82 */ /* 0x000e620000000800 */
[----:B------:R-:W-:Y:S01]  /*0440*/  UMOV UR5, UR8 ;  /* 0x0000000800057c82 */ /* 0x000fe20008000000 */
[----:B------:R-:W-:Y:S01]  /*0450*/  UIMAD.WIDE.U32 UR6, UR20, UR12, URZ ;  /* 0x0000000c140672a5 */ /* 0x000fe2000f8e00ff */
[C---:B------:R-:W-:Y:S01]  /*0460*/  IMAD R0, R94.reuse, UR11, R3 ;  /* 0x0000000b5e007c24 */ /* 0x040fe2000f8e0203 */
[----:B------:R-:W-:Y:S01]  /*0470*/  SHF.R.S32.HI R3, RZ, 0x1f, R7 ;  /* 0x0000001fff037819 */ /* 0x000fe20000011407 */
[----:B------:R-:W-:Y:S01]  /*0480*/  IMAD.WIDE.U32 R4, R94, UR14, R4 ;  /* 0x0000000e5e047c25 */ /* 0x000fe2000f8e0004 */
[----:B---3--:R-:W-:Y:S01]  /*0490*/  LEA R91, P0, R2, R8, 0x2 ;  /* 0x00000008025b7211 */ /* 0x008fe200078010ff */
[----:B------:R-:W2:Y:S01]  /*04a0*/  LDCU.64 UR10, c[0x0][0x3a0] ;  /* 0x00007400ff0a77ac */ /* 0x000ea20008000a00 */
[----:B------:R-:W3:Y:S01]  /*04b0*/  LDC.64 R14, c[0x0][0x450] ;  /* 0x00011400ff0e7b82 */ /* 0x000ee20000000a00 */
[C---:B------:R-:W-:Y:S01]  /*04c0*/  IMAD R6, R3.reuse, R80, RZ ;  /* 0x0000005003067224 */ /* 0x040fe200078e02ff */
[----:B------:R-:W-:Y:S01]  /*04d0*/  MOV R82, RZ ;  /* 0x000000ff00527202 */ /* 0x000fe20000000f00 */
[----:B------:R-:W-:Y:S01]  /*04e0*/  IMAD R85, R94, UR15, R5 ;  /* 0x0000000f5e557c24 */ /* 0x000fe2000f8e0205 */
[----:B------:R-:W-:Y:S01]  /*04f0*/  LEA.HI.X R5, R2, R9, R0, 0x2, P0 ;  /* 0x0000000902057211 */ /* 0x000fe200000f1400 */
[----:B------:R-:W-:Y:S01]  /*0500*/  IMAD R8, R3, R78, RZ ;  /* 0x0000004e03087224 */ /* 0x000fe200078e02ff */
[----:B------:R-:W-:Y:S01]  /*0510*/  UIMAD UR7, UR20, UR13, UR7 ;  /* 0x0000000d140772a4 */ /* 0x000fe2000f8e0207 */
[C---:B------:R-:W-:Y:S01]  /*0520*/  IMAD R81, R7.reuse, R81, R6 ;  /* 0x0000005107517224 */ /* 0x040fe200078e0206 */
[----:B------:R-:W3:Y:S01]  /*0530*/  LDC.64 R20, c[0x0][0x440] ;  /* 0x00011000ff147b82 */ /* 0x000ee20000000a00 */
[----:B------:R-:W-:Y:S01]  /*0540*/  IMAD.WIDE.U32 R2, R7, R80, UR4 ;  /* 0x0000000407027e25 */ /* 0x000fe2000f8e0050 */
[----:B----4-:R-:W-:Y:S01]  /*0550*/  LEA R89, P0, R4, R10, 0x2 ;  /* 0x0000000a04597211 */ /* 0x010fe200078010ff */
[----:B------:R-:W-:-:S02]  /*0560*/  UMOV UR4, 0x400 ;  /* 0x0000040000047882 */ /* 0x000fc40000000000 */
[C---:B------:R-:W-:Y:S01]  /*0570*/  IMAD R79, R7.reuse, R79, R8 ;  /* 0x0000004f074f7224 */ /* 0x040fe200078e0208 */
[----:B------:R-:W-:Y:S01]  /*0580*/  LEA R80, P1, R2, R12, 0x2 ;  /* 0x0000000c02507211 */ /* 0x000fe200078210ff */
[----:B------:R-:W-:Y:S01]  /*0590*/  IMAD.WIDE.U32 R6, R7, R78, UR6 ;  /* 0x0000000607067e25 */ /* 0x000fe2000f8e004e */
[----:B------:R-:W-:Y:S01]  /*05a0*/  IADD3 R81, PT, PT, R3, R81, RZ ;  /* 0x0000005103517210 */ /* 0x000fe20007ffe0ff */
[----:B------:R-:W4:Y:S01]  /*05b0*/  S2UR UR5, SR_CgaCtaId ;  /* 0x00000000000579c3 */ /* 0x000f220000008800 */
[----:B------:R-:W4:Y:S01]  /*05c0*/  LDCU UR6, c[0x0][0x38c] ;  /* 0x00007180ff0677ac */ /* 0x000f220008000800 */
[----:B--2---:R-:W-:Y:S01]  /*05d0*/  IMAD.WIDE.U32 R86, R94, UR10, RZ ;  /* 0x0000000a5e567c25 */ /* 0x004fe2000f8e00ff */
[----:B------:R-:W-:Y:S02]  /*05e0*/  LEA.HI.X R81, R2, R13, R81, 0x2, P1 ;  /* 0x0000000d02517211 */ /* 0x000fe400008f1451 */
[----:B0-----:R-:W-:Y:S01]  /*05f0*/  SHF.L.U32 R2, R90, 0x2, RZ ;  /* 0x000000025a027819 */ /* 0x001fe200000006ff */
[----:B-1----:R-:W-:Y:S01]  /*0600*/  IMAD R0, R17, UR20, R94 ;  /* 0x0000001411007c24 */ /* 0x002fe2000f8e025e */
[----:B------:R-:W-:Y:S01]  /*0610*/  LEA.HI.X R85, R4, R11, R85, 0x2, P0 ;  /* 0x0000000b04557211 */ /* 0x000fe200000f1455 */
[----:B------:R-:W-:Y:S01]  /*0620*/  IMAD R4, R94, UR11, R87 ;  /* 0x0000000b5e047c24 */ /* 0x000fe2000f8e0257 */
[----:B------:R-:W-:Y:S01]  /*0630*/  LOP3.LUT R3, R2, 0xf80, RZ, 0xc0, !PT ;  /* 0x00000f8002037812 */ /* 0x000fe200078ec0ff */
[----:B------:R-:W-:Y:S01]  /*0640*/  IMAD R0, R0, R19, RZ ;  /* 0x0000001300007224 */ /* 0x000fe200078e02ff */
[----:B---3--:R-:W-:Y:S01]  /*0650*/  LEA R78, P2, R6, R14, 0x2 ;  /* 0x0000000e064e7211 */ /* 0x008fe200078410ff */
[----:B------:R-:W0:Y:S01]  /*0660*/  LDCU.U8 UR7, c[0x0][0x39e] ;  /* 0x000073c0ff0777ac */ /* 0x000e220008000000 */
[----:B------:R-:W-:-:S02]  /*0670*/  LOP3.LUT R3, R3, 0x1f, R90, 0xf8, !PT ;  /* 0x0000001f03037812 */ /* 0x000fc400078ef85a */
[----:B------:R-:W-:Y:S02]  /*0680*/  IADD3 R79, PT, PT, R7, R79, RZ ;  /* 0x0000004f074f7210 */ /* 0x000fe40007ffe0ff */
[----:B------:R-:W-:Y:S01]  /*0690*/  LEA R88, P0, R86, R20, 0x2 ;  /* 0x0000001456587211 */ /* 0x000fe200078010ff */
[----:B------:R-:W-:Y:S01]  /*06a0*/  IMAD.WIDE.U32 R2, R3, 0x10, RZ ;  /* 0x0000001003027825 */ /* 0x000fe200078e00ff */
[----:B------:R-:W-:Y:S02]  /*06b0*/  LEA.HI.X R79, R6, R15, R79, 0x2, P2 ;  /* 0x0000000f064f7211 */ /* 0x000fe400010f144f */
[----:B------:R-:W-:Y:S01]  /*06c0*/  LEA.HI.X R86, R86, R21, R4, 0x2, P0 ;  /* 0x0000001556567211 */ /* 0x000fe200000f1404 */
[----:B----4-:R-:W-:Y:S01]  /*06d0*/  IMAD R84, R0, UR6, RZ ;  /* 0x0000000600547c24 */ /* 0x010fe2000f8e02ff */
[----:B------:R-:W-:Y:S01]  /*06e0*/  MOV R87, R5 ;  /* 0x0000000500577202 */ /* 0x000fe20000000f00 */
[----:B------:R-:W-:Y:S01]  /*06f0*/  ULEA UR4, UR5, UR4, 0x18 ;  /* 0x0000000405047291 */ /* 0x000fe2000f8ec0ff */
[----:B------:R-:W-:-:S11]  /*0700*/  LOP3.LUT R83, R2, 0x400, RZ, 0xfc, !PT ;  /* 0x0000040002537812 */ /* 0x000fd600078efcff */
.L_x_4328:
[----:B------:R-:W-:Y:S01]  /*0710*/  BAR.SYNC.DEFER_BLOCKING 0x0 ;  /* 0x0000000000007b1d */ /* 0x000fe20000010000 */
[----:B--2---:R-:W-:-:S04]  /*0720*/  IADD3 R4, P0, PT, R2, R91, RZ ;  /* 0x0000005b02047210 */ /* 0x004fc80007f1e0ff */
[----:B------:R-:W-:-:S05]  /*0730*/  IADD3.X R5, PT, PT, R3, R87, RZ, P0, !PT ;  /* 0x0000005703057210 */ /* 0x000fca00007fe4ff */
        /* <DEDUP_REMOVED lines=16> */
[----:B-1----:R-:W1:Y:S03]  /*0840*/  LDC R37, c[0x0][0x38c] ;  /* 0x0000e300ff257b82 */ /* 0x002e660000000800 */
[----:B------:R-:W-:Y:S04]  /*0850*/  LDS.128 R28, [R74+0x20] ;  /* 0x000020004a1c7984 */ /* 0x000fe80000000c00 */
[----:B------:R-:W-:Y:S01]  /*0860*/  LDS.128 R20, [R74+0x30] ;  /* 0x000030004a147984 */ /* 0x000fe20000000c00 */
[----:B------:R-:W-:Y:S06]  /*0870*/  BAR.SYNC.DEFER_BLOCKING 0x0 ;  /* 0x0000000000007b1d */ /* 0x000fec0000010000 */
[----:B------:R-:W3:Y:S04]  /*0880*/  LDG.E.128 R44, desc[UR18][R16.64] ;  /* 0x00000012102c7981 */ /* 0x000ee8000c1e1d00 */
[----:B------:R-:W4:Y:S04]  /*0890*/  LDG.E.128 R48, desc[UR18][R16.64+0x200] ;  /* 0x0002001210307981 */ /* 0x000f28000c1e1d00 */
[----:B------:R-:W4:Y:S04]  /*08a0*/  LDG.E.128 R52, desc[UR18][R16.64+0x400] ;  /* 0x0004001210347981 */ /* 0x000f28000c1e1d00 */
[----:B--2---:R-:W2:Y:S01]  /*08b0*/  LDG.E.128 R40, desc[UR18][R16.64+0x600] ;  /* 0x0006001210287981 */ /* 0x004ea2000c1e1d00 */
[----:B------:R-:W-:Y:S03]  /*08c0*/  BSSY.RECONVERGENT B0, `(.L_x_4292) ;  /* 0x0000038000007945 */ /* 0x000fe60003800200 */
[----:B---3--:R-:W-:Y:S04]  /*08d0*/  STS.128 [R76], R44 ;  /* 0x0000002c4c007388 */ /* 0x008fe80000000c00 */
[----:B----4-:R-:W-:Y:S04]  /*08e0*/  STS.128 [R76+0x200], R48 ;  /* 0x000200304c007388 */ /* 0x010fe80000000c00 */
[----:B------:R-:W-:Y:S04]  /*08f0*/  STS.128 [R76+0x400], R52 ;  /* 0x000400344c007388 */ /* 0x000fe80000000c00 */
[----:B--2---:R-:W-:Y:S01]  /*0900*/  STS.128 [R76+0x600], R40 ;  /* 0x000600284c007388 */ /* 0x004fe20000000c00 */
[----:B------:R-:W-:-:S03]  /*0910*/  NOP ;  /* 0x0000000000007918 */ /* 0x000fc60000000000 */
[----:B------:R-:W2:Y:S04]  /*0920*/  LDS.128 R56, [R74] ;  /* 0x000000004a387984 */ /* 0x000ea80000000c00 */
[----:B------:R-:W3:Y:S04]  /*0930*/  LDS.128 R12, [R74+0x10] ;  /* 0x000010004a0c7984 */ /* 0x000ee80000000c00 */
[----:B------:R4:W0:Y:S04]  /*0940*/  LDS.128 R8, [R74+0x20] ;  /* 0x000020004a087984 */ /* 0x0008280000000c00 */
[----:B------:R4:W1:Y:S01]  /*0950*/  LDS.128 R4, [R74+0x30] ;  /* 0x000030004a047984 */ /* 0x0008620000000c00 */
[--C-:B--2--5:R-:W-:Y:S01]  /*0960*/  FADD.FTZ R75, R56, R92.reuse ;  /* 0x0000005c384b7221 */ /* 0x124fe20000010000 */
        /* <DEDUP_REMOVED lines=14> */
[----:B-1--4-:R-:W-:Y:S10]  /*0a50*/  @P0 BRA `(.L_x_4293) ;  /* 0x0000000000780947 */ /* 0x012ff40003800000 */
        /* <DEDUP_REMOVED lines=30> */
.L_x_4293:
[----:B------:R-:W-:Y:S05]  /*0c40*/  BSYNC.RECONVERGENT B0 ;  /* 0x0000000000007941 */ /* 0x000fea0003800200 */
.L_x_4292:
        /* <DEDUP_REMOVED lines=34> */
.L_x_4295:
[----:B------:R-:W-:Y:S05]  /*0e70*/  BSYNC.RECONVERGENT B0 ;  /* 0x0000000000007941 */ /* 0x000fea0003800200 */
.L_x_4294:
        /* <DEDUP_REMOVED lines=36> */
.L_x_4297:
[----:B------:R-:W-:Y:S05]  /*10c0*/  BSYNC.RECONVERGENT B0 ;  /* 0x0000000000007941 */ /* 0x000fea0003800200 */
.L_x_4296:
        /* <DEDUP_REMOVED lines=34> */
.L_x_4299:
[----:B------:R-:W-:Y:S05]  /*12f0*/  BSYNC.RECONVERGENT B0 ;  /* 0x0000000000007941 */ /* 0x000fea0003800200 */
.L_x_4298:
        /* <DEDUP_REMOVED lines=36> */
.L_x_4301:
[----:B------:R-:W-:Y:S05]  /*1540*/  BSYNC.RECONVERGENT B0 ;  /* 0x0000000000007941 */ /* 0x000fea0003800200 */
.L_x_4300:
        /* <DEDUP_REMOVED lines=34> */
.L_x_4303:
[----:B------:R-:W-:Y:S05]  /*1770*/  BSYNC.RECONVERGENT B0 ;  /* 0x0000000000007941 */ /* 0x000fea0003800200 */
.L_x_4302:
        /* <DEDUP_REMOVED lines=36> */
.L_x_4305:
[----:B------:R-:W-:Y:S05]  /*19c0*/  BSYNC.RECONVERGENT B0 ;  /* 0x0000000000007941 */ /* 0x000fea0003800200 */
.L_x_4304:
        /* <DEDUP_REMOVED lines=34> */
.L_x_4307:
[----:B------:R-:W-:Y:S05]  /*1bf0*/  BSYNC.RECONVERGENT B0 ;  /* 0x0000000000007941 */ /* 0x000fea0003800200 */
.L_x_4306:
        /* <DEDUP_REMOVED lines=36> */
.L_x_4309:
[----:B------:R-:W-:Y:S05]  /*1e40*/  BSYNC.RECONVERGENT B0 ;  /* 0x0000000000007941 */ /* 0x000fea0003800200 */
.L_x_4308:
        /* <DEDUP_REMOVED lines=34> */
.L_x_4311:
[----:B------:R-:W-:Y:S05]  /*2070*/  BSYNC.RECONVERGENT B0 ;  /* 0x0000000000007941 */ /* 0x000fea0003800200 */
.L_x_4310:
        /* <DEDUP_REMOVED lines=39> */
.L_x_4313:
[----:B------:R-:W-:Y:S05]  /*22f0*/  BSYNC.RECONVERGENT B0 ;  /* 0x0000000000007941 */ /* 0x000fea0003800200 */
.L_x_4312:
        /* <DEDUP_REMOVED lines=32> */
.L_x_4315:
[----:B------:R-:W-:Y:S05]  /*2500*/  BSYNC.RECONVERGENT B0 ;  /* 0x0000000000007941 */ /* 0x000fea0003800200 */
.L_x_4314:
        /* <DEDUP_REMOVED lines=32> */
.L_x_4317:
[----:B------:R-:W-:Y:S05]  /*2710*/  BSYNC.RECONVERGENT B0 ;  /* 0x0000000000007941 */ /* 0x000fea0003800200 */
.L_x_4316:
        /* <DEDUP_REMOVED lines=32> */
.L_x_4319:
[----:B------:R-:W-:Y:S05]  /*2920*/  BSYNC.RECONVERGENT B0 ;  /* 0x0000000000007941 */ /* 0x000fea0003800200 */
.L_x_4318:
        /* <DEDUP_REMOVED lines=32> */
.L_x_4321:
[----:B------:R-:W-:Y:S05]  /*2b30*/  BSYNC.RECONVERGENT B0 ;  /* 0x0000000000007941 */ /* 0x000fea0003800200 */
.L_x_4320:
        /* <DEDUP_REMOVED lines=32> */
.L_x_4323:
[----:B------:R-:W-:Y:S05]  /*2d40*/  BSYNC.RECONVERGENT B0 ;  /* 0x0000000000007941 */ /* 0x000fea0003800200 */
.L_x_4322:
        /* <DEDUP_REMOVED lines=41> */
[----:B------:R-:W-:Y:S01]  /*2fe0*/  IMAD R115, R82, R37, RZ ;  /* 0x0000002552737224 */ /* 0x000fe200078e02ff */
[----:B------:R-:W-:Y:S01]  /*2ff0*/  IADD3 R116, PT, PT, -R37, RZ, RZ ;  /* 0x000000ff25747210 */ /* 0x000fe20007ffe1ff */
[----:B------:R-:W3:Y:S01]  /*3000*/  LDC.64 R58, c[0x0][0x480] ;  /* 0x00012000ff3a7b82 */ /* 0x000ee20000000a00 */
[----:B------:R-:W-:Y:S01]  /*3010*/  MOV R117, R88 ;  /* 0x0000005800757202 */ /* 0x000fe20000000f00 */
[----:B------:R-:W-:Y:S01]  /*3020*/  UIADD3 UR5, UPT, UPT, UR4, 0x10a0, URZ ;  /* 0x000010a004057890 */ /* 0x000fe2000fffe0ff */
[----:B------:R-:W-:-:S02]  /*3030*/  ISETP.EQ.AND P0, PT, R90, RZ, P0 ;  /* 0x000000ff5a00720c */ /* 0x000fc40000702270 */
[----:B------:R-:W-:Y:S02]  /*3040*/  MOV R118, R86 ;  /* 0x0000005600767202 */ /* 0x000fe40000000f00 */
[C---:B------:R-:W-:Y:S02]  /*3050*/  IADD3.X R120, PT, PT, R3.reuse, R79, RZ, P1, !PT ;  /* 0x0000004f03787210 */ /* 0x040fe40000ffe4ff */
[----:B------:R-:W-:Y:S02]  /*3060*/  IADD3.X R61, PT, PT, R3, R81, RZ, P2, !PT ;  /* 0x00000051033d7210 */ /* 0x000fe400017fe4ff */
[----:B0-----:R-:W-:Y:S02]  /*3070*/  SHF.L.U64.HI R53, R52, 0x2, R53 ;  /* 0x0000000234357819 */ /* 0x001fe40000010235 */
[----:B-1----:R-:W-:Y:S02]  /*3080*/  SHF.L.U64.HI R55, R54, 0x2, R55 ;  /* 0x0000000236377819 */ /* 0x002fe40000010237 */
[----:B--2---:R-:W-:-:S07]  /*3090*/  SHF.L.U64.HI R57, R56, 0x2, R57 ;  /* 0x0000000238397819 */ /* 0x004fce0000010239 */
.L_x_4327:
[----:B0-----:R-:W2:Y:S04]  /*30a0*/  LDG.E.128 R36, desc[UR18][R60.64+-0x400] ;  /* 0xfffc00123c247981 */ /* 0x001ea8000c1e1d00 */
[----:B------:R-:W4:Y:S04]  /*30b0*/  LDG.E.128 R40, desc[UR18][R60.64+-0x200] ;  /* 0xfffe00123c287981 */ /* 0x000f28000c1e1d00 */
[----:B------:R-:W5:Y:S04]  /*30c0*/  LDG.E.128 R44, desc[UR18][R60.64] ;  /* 0x000000123c2c7981 */ /* 0x000f68000c1e1d00 */
[----:B------:R-:W3:Y:S01]  /*30d0*/  LDG.E.128 R48, desc[UR18][R60.64+0x200] ;  /* 0x000200123c307981 */ /* 0x000ee2000c1e1d00 */
[----:B------:R-:W-:-:S02]  /*30e0*/  MOV R62, R117 ;  /* 0x00000075003e7202 */ /* 0x000fc40000000f00 */
[----:B------:R-:W-:-:S05]  /*30f0*/  MOV R63, R118 ;  /* 0x00000076003f7202 */ /* 0x000fca0000000f00 */
[----:B------:R0:W3:Y:S02]  /*3100*/  LDG.E R141, desc[UR18][R62.64] ;  /* 0x000000123e8d7981 */ /* 0x0000e4000c1e1900 */
[----:B0-----:R-:W-:Y:S02]  /*3110*/  MOV R62, R119 ;  /* 0x00000077003e7202 */ /* 0x001fe40000000f00 */
[----:B------:R-:W-:Y:S02]  /*3120*/  MOV R63, R120 ;  /* 0x00000078003f7202 */ /* 0x000fe40000000f00 */
[----:B------:R-:W-:Y:S01]  /*3130*/  ISETP.GE.AND P1, PT, R77, 0x1, PT ;  /* 0x000000014d00780c */ /* 0x000fe20003f26270 */
[----:B--2---:R-:W-:Y:S04]  /*3140*/  STS.128 [R76], R36 ;  /* 0x000000244c007388 */ /* 0x004fe80000000c00 */
[----:B----4-:R-:W-:Y:S04]  /*3150*/  STS.128 [R76+0x200], R40 ;  /* 0x000200284c007388 */ /* 0x010fe80000000c00 */
[----:B-----5:R-:W-:Y:S04]  /*3160*/  STS.128 [R76+0x400], R44 ;  /* 0x0004002c4c007388 */ /* 0x020fe80000000c00 */
[----:B---3--:R-:W-:Y:S01]  /*3170*/  STS.128 [R76+0x600], R48 ;  /* 0x000600304c007388 */ /* 0x008fe20000000c00 */
        /* <DEDUP_REMOVED lines=26> */
[----:B------:R-:W-:Y:S01]  /*3320*/  FMUL.FTZ R130, R141, R95 ;  /* 0x0000005f8d827220 */ /* 0x000fe20000410000 */
[----:B------:R-:W-:Y:S01]  /*3330*/  ISETP.NE.AND P2, PT, R77, RZ, PT ;  /* 0x000000ff4d00720c */ /* 0x000fe20003f45270 */
[----:B------:R-:W-:Y:S01]  /*3340*/  BSSY.RECONVERGENT B0, `(.L_x_4325) ;  /* 0x0000093000007945 */ /* 0x000fe20003800200 */
[----:B------:R-:W-:Y:S01]  /*3350*/  ISETP.NE.AND P3, PT, R90, RZ, PT ;  /* 0x000000ff5a00720c */ /* 0x000fe20003f65270 */
[----:B0-----:R-:W-:Y:S01]  /*3360*/  ULEA UR4, UR6, UR4, 0x18 ;  /* 0x0000000406047291 */ /* 0x001fe2000f8ec0ff */
[----:B------:R-:W0:Y:S08]  /*3370*/  MUFU.EX2 R126, R126 ;  /* 0x0000007e007e7308 */ /* 0x000e300000000800 */
        /* <DEDUP_REMOVED lines=14> */
[C---:B------:R-:W-:Y:S01]  /*3460*/  FMUL.FTZ R42, R141.reuse, R96 ;  /* 0x000000608d2a7220 */ /* 0x040fe20000410000 */
        /* <DEDUP_REMOVED lines=12> */
[----:B------:R-:W-:Y:S01]  /*3530*/  FMUL.FTZ R49, R112, R49 ;  /* 0x0000003170317220 */ /* 0x000fe20000410000 */
[----:B------:R-:W-:Y:S01]  /*3540*/  FMUL.FTZ R50, R113, R50 ;  /* 0x0000003271327220 */ /* 0x000fe20000410000 */
[----:B------:R-:W-:-:S04]  /*3550*/  FMUL.FTZ R51, R114, R51 ;  /* 0x0000003372337220 */ /* 0x000fc80000410000 */
        /* <DEDUP_REMOVED lines=48> */
[----:B------:R-:W-:Y:S01]  /*3860*/  HFMA2 R36, -RZ, RZ, 1.875, 0 ;  /* 0x3f800000ff247431 */ /* 0x000fe200000001ff */
[----:B------:R-:W-:-:S03]  /*3870*/  FSEL R40, R38, R37, !P1 ;  /* 0x0000002526287208 */ /* 0x000fc60004800000 */
[----:B------:R-:W-:Y:S01]  /*3880*/  SHFL.UP PT, R48, R141, 0x8, RZ ;  /* 0x050000008d307989 */ /* 0x000fe200000e00ff */
[----:B------:R-:W-:Y:S02]  /*3890*/  ISETP.GE.AND P1, PT, R77, 0x8, PT ;  /* 0x000000084d00780c */ /* 0x000fe40003f26270 */
[----:B------:R-:W-:Y:S01]  /*38a0*/  MOV R37, RZ ;  /* 0x000000ff00257202 */ /* 0x000fe20000000f00 */
[----:B------:R-:W0:Y:S02]  /*38b0*/  SHFL.UP PT, R39, R40, 0x8, RZ ;  /* 0x0500000028277989 */ /* 0x000e2400000e00ff */
[----:B0-----:R-:W-:-:S08]  /*38c0*/  FFMA.FTZ R39, R141, R39, R40 ;  /* 0x000000278d277223 */ /* 0x001fd00000010028 */
[----:B------:R-:W-:Y:S01]  /*38d0*/  @P1 FMUL.FTZ R141, R141, R48 ;  /* 0x000000308d8d1220 */ /* 0x000fe20000410000 */
[----:B------:R-:W-:Y:S01]  /*38e0*/  FSEL R48, R40, R39, !P1 ;  /* 0x0000002728307208 */ /* 0x000fe20004800000 */
[----:B--2---:R-:W-:Y:S01]  /*38f0*/  STS.128 [R76+0x840], R20 ;  /* 0x000840144c007388 */ /* 0x004fe20000000c00 */
[----:B------:R-:W-:-:S03]  /*3900*/  ISETP.NE.AND P1, PT, R77, 0x1f, PT ;  /* 0x0000001f4d00780c */ /* 0x000fc60003f25270 */
[----:B------:R-:W0:Y:S04]  /*3910*/  SHFL.UP PT, R40, R141, 0x10, RZ ;  /* 0x060000008d287989 */ /* 0x000e2800000e00ff */
[----:B------:R-:W1:Y:S04]  /*3920*/  SHFL.UP PT, R41, R48, 0x10, RZ ;  /* 0x0600000030297989 */ /* 0x000e6800000e00ff */
[----:B---3--:R-:W-:Y:S04]  /*3930*/  STS.128 [R76+0xa40], R24 ;  /* 0x000a40184c007388 */ /* 0x008fe80000000c00 */
[----:B----4-:R-:W-:Y:S04]  /*3940*/  STS.128 [R76+0xc40], R28 ;  /* 0x000c401c4c007388 */ /* 0x010fe80000000c00 */
[----:B-----5:R-:W-:Y:S01]  /*3950*/  STS.128 [R76+0xe40], R32 ;  /* 0x000e40204c007388 */ /* 0x020fe20000000c00 */
[----:B------:R-:W-:-:S03]  /*3960*/  NOP ;  /* 0x0000000000007918 */ /* 0x000fc60000000000 */
[----:B------:R-:W2:Y:S01]  /*3970*/  @P0 LDS.64 R36, [UR5] ;  /* 0x00000005ff240984 */ /* 0x000ea20008000a00 */
[----:B0-----:R-:W-:-:S03]  /*3980*/  FMUL.FTZ R40, R141, R40 ;  /* 0x000000288d287220 */ /* 0x001fc60000410000 */
[----:B------:R-:W-:Y:S01]  /*3990*/  LDS.128 R20, [R74+0x840] ;  /* 0x000840004a147984 */ /* 0x000fe20000000c00 */
[----:B-1----:R-:W-:-:S03]  /*39a0*/  FFMA.FTZ R41, R141, R41, R48 ;  /* 0x000000298d297223 */ /* 0x002fc60000010030 */
[----:B------:R-:W-:Y:S04]  /*39b0*/  LDS.128 R24, [R74+0x850] ;  /* 0x000850004a187984 */ /* 0x000fe80000000c00 */
[----:B------:R-:W-:Y:S04]  /*39c0*/  LDS.128 R28, [R74+0x860] ;  /* 0x000860004a1c7984 */ /* 0x000fe80000000c00 */
[----:B------:R-:W-:Y:S04]  /*39d0*/  LDS.128 R32, [R74+0x870] ;  /* 0x000870004a207984 */ /* 0x000fe80000000c00 */
        /* <DEDUP_REMOVED lines=8> */
[----:B--2---:R-:W-:Y:S04]  /*3a60*/  @!P2 STS.64 [UR4+0x1090], R36 ;  /* 0x00109024ff00a988 */ /* 0x004fe80008000a04 */
[----:B------:R-:W2:Y:S01]  /*3a70*/  LDS.64 R38, [UR4+0x1080] ;  /* 0x00108004ff267984 */ /* 0x000ea20008000a00 */
[----:B------:R-:W-:Y:S01]  /*3a80*/  BAR.SYNC.DEFER_BLOCKING 0x0 ;  /* 0x0000000000007b1d */ /* 0x000fe20000010000 */
[----:B0-----:R-:W-:-:S02]  /*3a90*/  @!P2 MOV R144, R36 ;  /* 0x000000240090a202 */ /* 0x001fc40000000f00 */
[----:B-1----:R-:W-:-:S03]  /*3aa0*/  @!P2 MOV R143, R37 ;  /* 0x00000025008fa202 */ /* 0x002fc60000000f00 */
[----:B------:R-:W0:Y:S01]  /*3ab0*/  @P3 LDS R146, [UR4+0x1094] ;  /* 0x00109404ff923984 */ /* 0x000e220008000800 */
[----:B--2---:R-:W-:Y:S01]  /*3ac0*/  FFMA.FTZ R39, R38, R37, R39 ;  /* 0x0000002526277223 */ /* 0x004fe20000010027 */
[----:B0-----:R-:W-:Y:S01]  /*3ad0*/  @P3 FFMA.FTZ R143, R146, R144, R143 ;  /* 0x00000090928f3223 */ /* 0x001fe2000001008f */
[----:B------:R-:W-:-:S03]  /*3ae0*/  LEA R60, P3, R56, R60, 0x2 ;  /* 0x0000003c383c7211 */ /* 0x000fc600078610ff */
[----:B------:R-:W-:Y:S01]  /*3af0*/  FFMA.FTZ R129, R129, R143, R128 ;  /* 0x0000008f81817223 */ /* 0x000fe20000010080 */
[----:B------:R-:W-:-:S03]  /*3b00*/  IADD3.X R61, PT, PT, R61, R57, RZ, P3, !PT ;  /* 0x000000393d3d7210 */ /* 0x000fc60001ffe4ff */
        /* <DEDUP_REMOVED lines=9> */
[----:B------:R-:W-:-:S03]  /*3ba0*/  LEA R119, P2, R54, R62, 0x2 ;  /* 0x0000003e36777211 */ /* 0x000fc600078410ff */
[----:B------:R-:W-:Y:S01]  /*3bb0*/  FFMA.FTZ R45, R132, R142, R45 ;  /* 0x0000008e842d7223 */ /* 0x000fe2000001002d */
[----:B------:R-:W-:-:S03]  /*3bc0*/  IADD3.X R120, PT, PT, R63, R55, RZ, P2, !PT ;  /* 0x000000373f787210 */ /* 0x000fc600017fe4ff */
        /* <DEDUP_REMOVED lines=10> */
.L_x_4326:
[----:B------:R-:W-:Y:S05]  /*3c70*/  BSYNC.RECONVERGENT B0 ;  /* 0x0000000000007941 */ /* 0x000fea0003800200 */
.L_x_4325:
[----:B------:R-:W-:Y:S01]  /*3c80*/  IADD3 R116, PT, PT, R116, 0x1, RZ ;  /* 0x0000000174747810 */ /* 0x000fe20007ffe0ff */
[----:B------:R-:W-:Y:S01]  /*3c90*/  FFMA.FTZ R47, R130, R48, R47 ;  /* 0x00000030822f7223 */ /* 0x000fe2000001002f */
[----:B------:R-:W-:Y:S01]  /*3ca0*/  LEA R117, P2, R52, R117, 0x2 ;  /* 0x0000007534757211 */ /* 0x000fe200078410ff */
[----:B------:R-:W-:Y:S01]  /*3cb0*/  UIADD3 UR5, UPT, UPT, UR5, 0x8, URZ ;  /* 0x0000000805057890 */ /* 0x000fe2000fffe0ff */
        /* <DEDUP_REMOVED lines=21> */
[----:B------:R-:W-:Y:S01]  /*3e10*/  IADD3 R115, PT, PT, R115, 0x1, RZ ;  /* 0x0000000173737810 */ /* 0x000fe20007ffe0ff */
[----:B------:R-:W-:Y:S06]  /*3e20*/  @P1 BRA `(.L_x_4327) ;  /* 0xfffffff0009c1947 */ /* 0x000fec000383ffff */
.L_x_4324:
        /* <DEDUP_REMOVED lines=9> */
[----:B0-----:R-:W0:Y:S01]  /*3ec0*/  LDC.64 R38, c[0x0][0x428] ;  /* 0x00010a00ff267b82 */ /* 0x001e220000000a00 */
[----:B------:R-:W-:Y:S02]  /*3ed0*/  IADD3.X R85, PT, PT, RZ, R85, RZ, P3, !PT ;  /* 0x00000055ff557210 */ /* 0x000fe40001ffe4ff */
[----:B------:R-:W-:-:S05]  /*3ee0*/  IADD3.X R87, PT, PT, RZ, R87, RZ, P4, !PT ;  /* 0x00000057ff577210 */ /* 0x000fca00027fe4ff */
        /* <DEDUP_REMOVED lines=12> */
[----:B-1----:R-:W-:-:S03]  /*3fb0*/  IMAD.WIDE.U32 R4, R36, UR20, R4 ;  /* 0x0000001424047c25 */ /* 0x002fc6000f8e0004 */
[----:B------:R-:W1:Y:S01]  /*3fc0*/  LDS.128 R32, [R76+0x600] ;  /* 0x000600004c207984 */ /* 0x000e620000000c00 */
[----:B------:R-:W-:Y:S02]  /*3fd0*/  IMAD R5, R37, UR20, R5 ;  /* 0x0000001425057c24 */ /* 0x000fe4000f8e0205 */
[----:B0-----:R-:W-:-:S04]  /*3fe0*/  IMAD.WIDE.U32 R4, R94, R38, R4 ;  /* 0x000000265e047225 */ /* 0x001fc800078e0004 */
[----:B------:R-:W-:Y:S01]  /*3ff0*/  IMAD R7, R94, R39, R5 ;  /* 0x000000275e077224 */ /* 0x000fe200078e0205 */
[----:B---3--:R-:W-:-:S04]  /*4000*/  LEA R5, P0, R4, R40, 0x2 ;  /* 0x0000002804057211 */ /* 0x008fc800078010ff */
[----:B------:R-:W-:Y:S02]  /*4010*/  LEA.HI.X R7, R4, R41, R7, 0x2, P0 ;  /* 0x0000002904077211 */ /* 0x000fe400000f1407 */
[----:B------:R-:W-:-:S04]  /*4020*/  IADD3 R4, P0, PT, R2, R5, RZ ;  /* 0x0000000502047210 */ /* 0x000fc80007f1e0ff */
[----:B------:R-:W-:Y:S02]  /*4030*/  IADD3.X R5, PT, PT, R3, R7, RZ, P0, !PT ;  /* 0x0000000703057210 */ /* 0x000fe400007fe4ff */
[----:B--2---:R-:W-:-:S03]  /*4040*/  ISETP.GE.AND P0, PT, R82, UR5, PT ;  /* 0x0000000552007c0c */ /* 0x004fc6000bf06270 */
[----:B-----5:R2:W-:Y:S04]  /*4050*/  STG.E.128 desc[UR18][R4.64], R20 ;  /* 0x0000001404007986 */ /* 0x0205e8000c101d12 */
[----:B----4-:R2:W-:Y:S04]  /*4060*/  STG.E.128 desc[UR18][R4.64+0x200], R24 ;  /* 0x0002001804007986 */ /* 0x0105e8000c101d12 */
[----:B------:R2:W-:Y:S04]  /*4070*/  STG.E.128 desc[UR18][R4.64+0x400], R28 ;  /* 0x0004001c04007986 */ /* 0x0005e8000c101d12 */
[----:B-1----:R2:W-:Y:S01]  /*4080*/  STG.E.128 desc[UR18][R4.64+0x600], R32 ;  /* 0x0006002004007986 */ /* 0x0025e2000c101d12 */
[----:B------:R-:W-:Y:S05]  /*4090*/  @!P0 BRA `(.L_x_4328) ;  /* 0xffffffc4009c8947 */ /* 0x000fea000383ffff */
[----:B------:R-:W-:Y:S05]  /*40a0*/  EXIT ;  /* 0x000000000000794d */ /* 0x000fea0003800000 */
.L_x_4329:
        /* <DEDUP_REMOVED lines=13> */
.L_x_5070:


//--------------------- .text._Z25selective_scan_fwd_kernelI32Selective_Scan_fwd_kernel_traitsILi32ELi16ELi1ELb1ELb1ELb1ELb1EffEEv13SSMParamsBase --------------------------
	.section	.text._Z25selective_scan_fwd_kernelI32Selective_Scan_fwd_kernel_traitsILi32ELi16ELi1ELb1ELb1ELb1ELb1EffEEv13SSMParamsBase,"ax",@progbits
	.align	128
        .global         _Z25selective_scan_fwd_kernelI32Selective_Scan_fwd_kernel_traitsILi32ELi16ELi1ELb1ELb1ELb1ELb1EffEEv13SSMParamsBase
        .type           _Z25selective_scan_fwd_kernelI32Selective_Scan_fwd_kernel_traitsILi32ELi16ELi1ELb1ELb1ELb1ELb1EffEEv13SSMParamsBase,@function
        .size           _Z25selective_scan_fwd_kernelI32Selective_Scan_fwd_kernel_traitsILi32ELi16ELi1ELb1ELb1ELb1ELb1EffEEv13SSMParamsBase,(.L_x_5071 - _Z25selective_scan_fwd_kernelI32Selective_Scan_fwd_kernel_traitsILi32ELi16ELi1ELb1ELb1ELb1ELb1EffEEv13SSMParamsBase)
        .other          _Z25selective_scan_fwd_kernelI32Selective_Scan_fwd_kernel_traitsILi32ELi16ELi1ELb1ELb1ELb1ELb1EffEEv13SSMParamsBase,@"STO_CUDA_ENTRY STV_DEFAULT"
_Z25selective_scan_fwd_kernelI32Selective_Scan_fwd_kernel_traitsILi32ELi16ELi1ELb1ELb1ELb1ELb1EffEEv13SSMParamsBase:
.text._Z25selective_scan_fwd_kernelI32Selective_Scan_fwd_kernel_traitsILi32ELi16ELi1ELb1ELb1ELb1ELb1EffEEv13SSMParamsBase:
        /* <DEDUP_REMOVED lines=113> */
.L_x_4366:
[----:B------:R-:W-:Y:S01]  /*0710*/  BAR.SYNC.DEFER_BLOCKING 0x0 ;  /* 0x0000000000007b1d */ /* 0x000fe20000010000 */
[----:B----4-:R-:W-:-:S04]  /*0720*/  IADD3 R4, P0, PT, R2, R91, RZ ;  /* 0x0000005b02047210 */ /* 0x010fc80007f1e0ff */
        /* <DEDUP_REMOVED lines=81> */
.L_x_4331:
[----:B------:R-:W-:Y:S05]  /*0c40*/  BSYNC.RECONVERGENT B0 ;  /* 0x0000000000007941 */ /* 0x000fea0003800200 */
.L_x_4330:
        /* <DEDUP_REMOVED lines=34> */
.L_x_4333:
[----:B------:R-:W-:Y:S05]  /*0e70*/  BSYNC.RECONVERGENT B0 ;  /* 0x0000000000007941 */ /* 0x000fea0003800200 */
.L_x_4332:
        /* <DEDUP_REMOVED lines=36> */
.L_x_4335:
[----:B------:R-:W-:Y:S05]  /*10c0*/  BSYNC.RECONVERGENT B0 ;  /* 0x0000000000007941 */ /* 0x000fea0003800200 */
.L_x_4334:
        /* <DEDUP_REMOVED lines=34> */
.L_x_4337:
[----:B------:R-:W-:Y:S05]  /*12f0*/  BSYNC.RECONVERGENT B0 ;  /* 0x0000000000007941 */ /* 0x000fea0003800200 */
.L_x_4336:
        /* <DEDUP_REMOVED lines=36> */
.L_x_4339:
[----:B------:R-:W-:Y:S05]  /*1540*/  BSYNC.RECONVERGENT B0 ;  /* 0x0000000000007941 */ /* 0x000fea0003800200 */
.L_x_4338:
        /* <DEDUP_REMOVED lines=34> */
.L_x_4341:
[----:B------:R-:W-:Y:S05]  /*1770*/  BSYNC.RECONVERGENT B0 ;  /* 0x0000000000007941 */ /* 0x000fea0003800200 */
.L_x_4340:
        /* <DEDUP_REMOVED lines=36> */
.L_x_4343:
[----:B------:R-:W-:Y:S05]  /*19c0*/  BSYNC.RECONVERGENT B0 ;  /* 0x0000000000007941 */ /* 0x000fea0003800200 */
.L_x_4342:
        /* <DEDUP_REMOVED lines=34> */
.L_x_4345:
[----:B------:R-:W-:Y:S05]  /*1bf0*/  BSYNC.RECONVERGENT B0 ;  /* 0x0000000000007941 */ /* 0x000fea0003800200 */
.L_x_4344:
        /* <DEDUP_REMOVED lines=36> */
.L_x_4347:
[----:B------:R-:W-:Y:S05]  /*1e40*/  BSYNC.RECONVERGENT B0 ;  /* 0x0000000000007941 */ /* 0x000fea0003800200 */
.L_x_4346:
        /* <DEDUP_REMOVED lines=34> */
.L_x_4349:
[----:B------:R-:W-:Y:S05]  /*2070*/  BSYNC.RECONVERGENT B0 ;  /* 0x0000000000007941 */ /* 0x000fea0003800200 */
.L_x_4348:
        /* <DEDUP_REMOVED lines=39> */
.L_x_4351:
[----:B------:R-:W-:Y:S05]  /*22f0*/  BSYNC.RECONVERGENT B0 ;  /* 0x0000000000007941 */ /* 0x000fea0003800200 */
.L_x_4350:
        /* <DEDUP_REMOVED lines=32> */
.L_x_4353:
[----:B------:R-:W-:Y:S05]  /*2500*/  BSYNC.RECONVERGENT B0 ;  /* 0x0000000000007941 */ /* 0x000fea0003800200 */
.L_x_4352:
        /* <DEDUP_REMOVED lines=32> */
.L_x_4355:
[----:B------:R-:W-:Y:S05]  /*2710*/  BSYNC.RECONVERGENT B0 ;  /* 0x0000000000007941 */ /* 0x000fea0003800200 */
.L_x_4354:
        /* <DEDUP_REMOVED lines=32> */
.L_x_4357:
[----:B------:R-:W-:Y:S05]  /*2920*/  BSYNC.RECONVERGENT B0 ;  /* 0x0000000000007941 */ /* 0x000fea0003800200 */
.L_x_4356:
        /* <DEDUP_REMOVED lines=32> */
.L_x_4359:
[----:B------:R-:W-:Y:S05]  /*2b30*/  BSYNC.RECONVERGENT B0 ;  /* 0x0000000000007941 */ /* 0x000fea0003800200 */
.L_x_4358:
        /* <DEDUP_REMOVED lines=32> */
.L_x_4361:
[----:B------:R-:W-:Y:S05]  /*2d40*/  BSYNC.RECONVERGENT B0 ;  /* 0x0000000000007941 */ /* 0x000fea0003800200 */
.L_x_4360:
        /* <DEDUP_REMOVED lines=53> */
.L_x_4365:
        /* <DEDUP_REMOVED lines=189> */
.L_x_4364:
[----:B------:R-:W-:Y:S05]  /*3c70*/  BSYNC.RECONVERGENT B0 ;  /* 0x0000000000007941 */ /* 0x000fea0003800200 */
.L_x_4363:
        /* <DEDUP_REMOVED lines=27> */
.L_x_4362:
        /* <DEDUP_REMOVED lines=169> */
[----:B------:R-:W-:Y:S01]  /*48c0*/  IADD3 R4, P0, PT, R2, R5, RZ ;  /* 0x0000000502047210 */ /* 0x000fe20007f1e0ff */
[----:B---3--:R-:W-:-:S03]  /*48d0*/  FMUL.FTZ R20, R35, R52 ;  /* 0x0000003423147220 */ /* 0x008fc60000410000 */
[----:B------:R-:W-:Y:S02]  /*48e0*/  IADD3.X R5, PT, PT, R3, R7, RZ, P0, !PT ;  /* 0x0000000703057210 */ /* 0x000fe400007fe4ff */
[----:B------:R-:W-:Y:S01]  /*48f0*/  ISETP.GE.AND P0, PT, R82, UR5, PT ;  /* 0x0000000552007c0c */ /* 0x000fe2000bf06270 */
        /* <DEDUP_REMOVED lines=13> */
.L_x_4367:
        /* <DEDUP_REMOVED lines=11> */
.L_x_5071:


//--------------------- .text._Z25selective_scan_fwd_kernelI32Selective_Scan_fwd_kernel_traitsILi32ELi8ELi1ELb0ELb0ELb0ELb0EffEEv13SSMParamsBase --------------------------
	.section	.text._Z25selective_scan_fwd_kernelI32Selective_Scan_fwd_kernel_traitsILi32ELi8ELi1ELb0ELb0ELb0ELb0EffEEv13SSMParamsBase,"ax",@progbits
	.align	128
        .global         _Z25selective_scan_fwd_kernelI32Selective_Scan_fwd_kernel_traitsILi32ELi8ELi1ELb0ELb0ELb0ELb0EffEEv13SSMParamsBase
        .type           _Z25selective_scan_fwd_kernelI32Selective_Scan_fwd_kernel_traitsILi32ELi8ELi1ELb0ELb0ELb0ELb0EffEEv13SSMParamsBase,@function
        .size           _Z25selective_scan_fwd_kernelI32Selective_Scan_fwd_kernel_traitsILi32ELi8ELi1ELb0ELb0ELb0ELb0EffEEv13SSMParamsBase,(.L_x_5072 - _Z25selective_scan_fwd_kernelI32Selective_Scan_fwd_kernel_traitsILi32ELi8ELi1ELb0ELb0ELb0ELb0EffEEv13SSMParamsBase)
        .other          _Z25selective_scan_fwd_kernelI32Selective_Scan_fwd_kernel_traitsILi32ELi8ELi1ELb0ELb0ELb0ELb0EffEEv13SSMParamsBase,@"STO_CUDA_ENTRY STV_DEFAULT"
_Z25selective_scan_fwd_kernelI32Selective_Scan_fwd_kernel_traitsILi32ELi8ELi1ELb0ELb0ELb0ELb0EffEEv13SSMParamsBase:
.text._Z25selective_scan_fwd_kernelI32Selective_Scan_fwd_kernel_traitsILi32ELi8ELi1ELb0ELb0ELb0ELb0EffEEv13SSMParamsBase:
[----:B------:R-:W-:Y:S08]  /*0000*/  LDC R1, c[0x0][0x37c] ;  /* 0x0000df00ff017b82 */ /* 0x000ff00000000800 */
[----:B------:R-:W0:Y:S01]  /*0010*/  LDC.64 R2, c[0x0][0x458] ;  /* 0x00011600ff027b82 */ /* 0x000e220000000a00 */
[----:B------:R-:W1:Y:S01]  /*0020*/  S2R R17, SR_CTAID.Y ;  /* 0x0000000000117919 */ /* 0x000e620000002600 */
[----:B------:R-:W2:Y:S01]  /*0030*/  LDCU.64 UR16, c[0x0][0x358] ;  /* 0x00006b00ff1077ac */ /* 0x000ea20008000a00 */
[----:B------:R-:W-:-:S02]  /*0040*/  HFMA2 R0, -RZ, RZ, 0, 0 ;  /* 0x00000000ff007431 */ /* 0x000fc400000001ff */
[----:B------:R-:W-:Y:S01]  /*0050*/  IMAD.MOV.U32 R20, RZ, RZ, RZ ;  /* 0x000000ffff147224 */ /* 0x000fe200078e00ff */
[----:B------:R-:W3:Y:S02]  /*0060*/  LDCU.128 UR8, c[0x0][0x3f0] ;  /* 0x00007e00ff0877ac */ /* 0x000ee40008000c00 */
        /* <DEDUP_REMOVED lines=22> */
[----:B--2---:R-:W-:Y:S01]  /*01d0*/  MOV R2, UR4 ;  /* 0x0000000400027c02 */ /* 0x004fe20008000f00 */
[----:B------:R-:W-:Y:S01]  /*01e0*/  IMAD.U32 R3, RZ, RZ, UR5 ;  /* 0x00000005ff037e24 */ /* 0x000fe2000f8e00ff */
[----:B0-----:R-:W-:Y:S01]  /*01f0*/  MOV R4, UR6 ;  /* 0x0000000600047c02 */ /* 0x001fe20008000f00 */
[----:B------:R-:W-:Y:S01]  /*0200*/  IMAD.U32 R5, RZ, RZ, UR7 ;  /* 0x00000007ff057e24 */ /* 0x000fe2000f8e00ff */
[----:B------:R-:W-:Y:S07]  /*0210*/  @!P0 EXIT ;  /* 0x000000000000894d */ /* 0x000fee0003800000 */
[----:B------:R-:W0:Y:S01]  /*0220*/  S2R R21, SR_TID.X ;  /* 0x0000000000157919 */ /* 0x000e220000002100 */
[----:B------:R-:W2:Y:S01]  /*0230*/  LDC.64 R14, c[0x0][0x428] ;  /* 0x00010a00ff0e7b82 */ /* 0x000ea20000000a00 */
[----:B------:R-:W-:Y:S01]  /*0240*/  MOV R3, UR9 ;  /* 0x0000000900037c02 */ /* 0x000fe20008000f00 */
[----:B------:R-:W-:Y:S01]  /*0250*/  IMAD.U32 R5, RZ, RZ, UR8 ;  /* 0x00000008ff057e24 */ /* 0x000fe2000f8e00ff */
[----:B------:R-:W3:Y:S01]  /*0260*/  LDCU.64 UR6, c[0x0][0x3b8] ;  /* 0x00007700ff0677ac */ /* 0x000ee20008000a00 */
        /* <DEDUP_REMOVED lines=14> */
[----:B------:R-:W-:Y:S02]  /*0350*/  IMAD R29, R3, R12, RZ ;  /* 0x0000000c031d7224 */ /* 0x000fe400078e02ff */
[----:B---3--:R-:W-:Y:S01]  /*0360*/  IMAD.WIDE.U32 R12, R17, UR6, RZ ;  /* 0x00000006110c7c25 */ /* 0x008fe2000f8e00ff */
[----:B-1----:R-:W-:-:S03]  /*0370*/  UISETP.LT.AND UP0, UPT, UR4, 0x1, UPT ;  /* 0x000000010400788c */ /* 0x002fc6000bf01270 */
[C---:B--2---:R-:W-:Y:S01]  /*0380*/  IMAD.WIDE.U32 R10, R17.reuse, R14, RZ ;  /* 0x0000000e110a7225 */ /* 0x044fe200078e00ff */
[----:B------:R-:W1:Y:S01]  /*0390*/  LDC.64 R34, c[0x0][0x450] ;  /* 0x00011400ff227b82 */ /* 0x000e620000000a00 */
[----:B0-----:R-:W-:Y:S02]  /*03a0*/  LEA R24, P0, R12, R30, 0x2 ;  /* 0x0000001e0c187211 */ /* 0x001fe400078010ff */
[----:B------:R-:W-:Y:S02]  /*03b0*/  IMAD R11, R17, R15, R11 ;  /* 0x0000000f110b7224 */ /* 0x000fe400078e020b */
[----:B------:R-:W-:Y:S02]  /*03c0*/  IMAD.SHL.U32 R30, R21, 0x8, RZ ;  /* 0x00000008151e7824 */ /* 0x000fe400078e00ff */
[C---:B------:R-:W-:Y:S01]  /*03d0*/  IMAD.WIDE.U32 R26, R17.reuse, UR8, RZ ;  /* 0x00000008111a7c25 */ /* 0x040fe2000f8e00ff */
[----:B------:R-:W0:Y:S02]  /*03e0*/  LDC.64 R36, c[0x0][0x440] ;  /* 0x00011000ff247b82 */ /* 0x000e240000000a00 */
[C---:B------:R-:W-:Y:S01]  /*03f0*/  IADD3 R38, PT, PT, R30.reuse, 0x5, RZ ;  /* 0x000000051e267810 */ /* 0x040fe20007ffe0ff */
[----:B------:R-:W-:Y:S01]  /*0400*/  IMAD.WIDE.U32 R14, R17, R22, RZ ;  /* 0x00000016110e7225 */ /* 0x000fe200078e00ff */
[----:B------:R-:W-:-:S03]  /*0410*/  IADD3 R40, PT, PT, R30, 0x7, RZ ;  /* 0x000000071e287810 */ /* 0x000fc60007ffe0ff */
[C---:B------:R-:W-:Y:S01]  /*0420*/  IMAD R25, R17.reuse, UR7, R13 ;  /* 0x0000000711197c24 */ /* 0x040fe2000f8e020d */
[----:B------:R-:W2:Y:S01]  /*0430*/  LDC.64 R8, c[0x0][0x3c0] ;  /* 0x0000f000ff087b82 */ /* 0x000ea20000000a00 */
[----:B----4-:R-:W-:Y:S01]  /*0440*/  IMAD.WIDE.U32 R2, R18, UR18, R10 ;  /* 0x0000001212027c25 */ /* 0x010fe2000f8e000a */
[----:B------:R-:W-:Y:S02]  /*0450*/  LOP3.LUT R10, R30, 0x1f00, RZ, 0xc0, !PT ;  /* 0x00001f001e0a7812 */ /* 0x000fe400078ec0ff */
[----:B------:R-:W-:Y:S01]  /*0460*/  LEA.HI.X R25, R12, R31, R25, 0x2, P0 ;  /* 0x0000001f0c197211 */ /* 0x000fe200000f1419 */
[C---:B------:R-:W-:Y:S01]  /*0470*/  IMAD R13, R17.reuse, R23, R15 ;  /* 0x00000017110d7224 */ /* 0x040fe200078e020f */
[----:B------:R-:W-:Y:S01]  /*0480*/  LOP3.LUT R41, R10, 0x1f, R21, 0xf8, !PT ;  /* 0x0000001f0a297812 */ /* 0x000fe200078ef815 */
[----:B------:R-:W-:Y:S01]  /*0490*/  IMAD R17, R17, UR9, R27 ;  /* 0x0000000911117c24 */ /* 0x000fe2000f8e021b */
[----:B------:R-:W3:Y:S01]  /*04a0*/  LDC.64 R6, c[0x0][0x3e0] ;  /* 0x0000f800ff067b82 */ /* 0x000ee20000000a00 */
[C---:B-1----:R-:W-:Y:S01]  /*04b0*/  LEA R23, P1, R26.reuse, R34, 0x2 ;  /* 0x000000221a177211 */ /* 0x042fe200078210ff */
[----:B------:R-:W-:Y:S01]  /*04c0*/  IMAD R29, R29, UR4, RZ ;  /* 0x000000041d1d7c24 */ /* 0x000fe2000f8e02ff */
[----:B------:R-:W-:Y:S01]  /*04d0*/  USEL UR4, UR4, 0x1, !UP0 ;  /* 0x0000000104047887 */ /* 0x000fe2000c000000 */
[----:B------:R-:W-:Y:S01]  /*04e0*/  IMAD R28, R19, UR18, R3 ;  /* 0x00000012131c7c24 */ /* 0x000fe2000f8e0203 */
[----:B------:R-:W-:Y:S01]  /*04f0*/  LEA.HI.X R26, R26, R35, R17, 0x2, P1 ;  /* 0x000000231a1a7211 */ /* 0x000fe200008f1411 */
[----:B------:R-:W-:Y:S01]  /*0500*/  VIADD R35, R30, 0x2 ;  /* 0x000000021e237836 */ /* 0x000fe20000000000 */
[----:B------:R-:W-:Y:S01]  /*0510*/  MOV R31, RZ ;  /* 0x000000ff001f7202 */ /* 0x000fe20000000f00 */
[----:B------:R-:W1:Y:S01]  /*0520*/  LDC.64 R4, c[0x0][0x3a8] ;  /* 0x0000ea00ff047b82 */ /* 0x000e620000000a00 */
[----:B0-----:R-:W-:Y:S01]  /*0530*/  LEA R22, P2, R14, R36, 0x2 ;  /* 0x000000240e167211 */ /* 0x001fe200078410ff */
[C---:B------:R-:W-:Y:S01]  /*0540*/  VIADD R39, R30.reuse, 0x6 ;  /* 0x000000061e277836 */ /* 0x040fe20000000000 */
[----:B------:R-:W-:Y:S01]  /*0550*/  IADD3 R34, PT, PT, R30, 0x1, RZ ;  /* 0x000000011e227810 */ /* 0x000fe20007ffe0ff */
[----:B------:R-:W0:Y:S01]  /*0560*/  LDCU.U8 UR9, c[0x0][0x39e] ;  /* 0x000073c0ff0977ac */ /* 0x000e220008000000 */
[----:B------:R-:W-:Y:S01]  /*0570*/  LEA.HI.X R27, R14, R37, R13, 0x2, P2 ;  /* 0x000000250e1b7211 */ /* 0x000fe200010f140d */
[C---:B------:R-:W-:Y:S01]  /*0580*/  VIADD R37, R30.reuse, 0x4 ;  /* 0x000000041e257836 */ /* 0x040fe20000000000 */
[----:B------:R-:W-:Y:S01]  /*0590*/  IADD3 R36, PT, PT, R30, 0x3, RZ ;  /* 0x000000031e247810 */ /* 0x000fe20007ffe0ff */
[----:B------:R-:W-:Y:S01]  /*05a0*/  UIADD3 UR7, UPT, UPT, -UR4, URZ, URZ ;  /* 0x000000ff04077290 */ /* 0x000fe2000fffe1ff */
[----:B--2---:R-:W-:-:S02]  /*05b0*/  SHF.L.U64.HI R9, R8, 0x2, R9 ;  /* 0x0000000208097819 */ /* 0x004fc40000010209 */
[C---:B------:R-:W-:Y:S02]  /*05c0*/  LOP3.LUT R44, R41.reuse, 0x20, RZ, 0xfc, !PT ;  /* 0x00000020292c7812 */ /* 0x040fe400078efcff */
[C---:B------:R-:W-:Y:S02]  /*05d0*/  LOP3.LUT R45, R41.reuse, 0x40, RZ, 0xfc, !PT ;  /* 0x00000040292d7812 */ /* 0x040fe400078efcff */
[C---:B------:R-:W-:Y:S02]  /*05e0*/  LOP3.LUT R46, R41.reuse, 0x60, RZ, 0xfc, !PT ;  /* 0x00000060292e7812 */ /* 0x040fe400078efcff */
[----:B---3--:R-:W-:Y:S02]  /*05f0*/  SHF.L.U64.HI R7, R6, 0x2, R7 ;  /* 0x0000000206077819 */ /* 0x008fe40000010207 */
[C---:B------:R-:W-:Y:S02]  /*0600*/  LOP3.LUT R47, R41.reuse, 0x80, RZ, 0xfc, !PT ;  /* 0x00000080292f7812 */ /* 0x040fe400078efcff */
[----:B------:R-:W-:-:S02]  /*0610*/  LOP3.LUT R48, R41, 0xa0, RZ, 0xfc, !PT ;  /* 0x000000a029307812 */ /* 0x000fc400078efcff */
[C---:B------:R-:W-:Y:S02]  /*0620*/  LOP3.LUT R49, R41.reuse, 0xc0, RZ, 0xfc, !PT ;  /* 0x000000c029317812 */ /* 0x040fe400078efcff */
[----:B-1----:R-:W-:Y:S02]  /*0630*/  SHF.L.U64.HI R5, R4, 0x2, R5 ;  /* 0x0000000204057819 */ /* 0x002fe40000010205 */
[----:B0-----:R-:W-:-:S07]  /*0640*/  LOP3.LUT R50, R41, 0xe0, RZ, 0xfc, !PT ;  /* 0x000000e029327812 */ /* 0x001fce00078efcff */
.L_x_4388:
[----:B0-----:R-:W0:Y:S01]  /*0650*/  LDCU UR4, c[0x0][0x388] ;  /* 0x00007100ff0477ac */ /* 0x001e220008000800 */
[----:B------:R-:W-:Y:S01]  /*0660*/  IMAD.SHL.U32 R51, R31, 0x100, RZ ;  /* 0x000001001f337824 */ /* 0x000fe200078e00ff */
[----:B------:R-:W-:Y:S01]  /*0670*/  SHF.L.U32 R10, R41, 0x2, RZ ;  /* 0x00000002290a7819 */ /* 0x000fe200000006ff */
[----:B------:R-:W-:Y:S01]  /*0680*/  IMAD.MOV.U32 R12, RZ, RZ, RZ ;  /* 0x000000ffff0c7224 */ /* 0x000fe200078e00ff */
[----:B------:R-:W-:Y:S02]  /*0690*/  CS2R R16, SRZ ;  /* 0x0000000000107805 */ /* 0x000fe4000001ff00 */
[----:B------:R-:W-:Y:S02]  /*06a0*/  CS2R R18, SRZ ;  /* 0x0000000000127805 */ /* 0x000fe4000001ff00 */
[----:B------:R-:W-:Y:S02]  /*06b0*/  IADD3 R14, P4, PT, R10, R32, RZ ;  /* 0x000000200a0e7210 */ /* 0x000fe40007f9e0ff */
[----:B------:R-:W-:-:S02]  /*06c0*/  CS2R R62, SRZ ;  /* 0x00000000003e7805 */ /* 0x000fc4000001ff00 */
[----:B------:R-:W-:Y:S02]  /*06d0*/  IADD3 R10, P5, PT, R10, R33, RZ ;  /* 0x000000210a0a7210 */ /* 0x000fe40007fbe0ff */
[----:B------:R-:W-:-:S03]  /*06e0*/  IADD3.X R15, PT, PT, RZ, R42, RZ, P4, !PT ;  /* 0x0000002aff0f7210 */ /* 0x000fc600027fe4ff */
[----:B------:R-:W-:Y:S01]  /*06f0*/  IMAD.X R11, RZ, RZ, R43, P5 ;  /* 0x000000ffff0b7224 */ /* 0x000fe200028e062b */
        /* <DEDUP_REMOVED lines=25> */
[C---:B0-----:R-:W-:Y:S01]  /*0890*/  IADD3 R53, PT, PT, R56.reuse, 0x20, RZ ;  /* 0x0000002038357810 */ /* 0x041fe20007ffe0ff */
[C---:B------:R-:W-:Y:S01]  /*08a0*/  VIADD R57, R56.reuse, 0x40 ;  /* 0x0000004038397836 */ /* 0x040fe20000000000 */
[CC--:B------:R-:W-:Y:S01]  /*08b0*/  LEA.HI.SX32 R55, R56.reuse, R56.reuse, 0x1b ;  /* 0x0000003838377211 */ /* 0x0c0fe200078fdaff */
[C---:B------:R-:W-:Y:S01]  /*08c0*/  VIADD R15, R56.reuse, 0x80 ;  /* 0x00000080380f7836 */ /* 0x040fe20000000000 */
[-C--:B------:R-:W-:Y:S02]  /*08d0*/  LEA.HI.SX32 R53, R53, R56.reuse, 0x1b ;  /* 0x0000003835357211 */ /* 0x080fe400078fdaff */
[----:B------:R-:W-:Y:S02]  /*08e0*/  IADD3 R59, PT, PT, R56, 0x60, RZ ;  /* 0x00000060383b7810 */ /* 0x000fe40007ffe0ff */
[----:B------:R-:W-:Y:S02]  /*08f0*/  LEA.HI.SX32 R57, R57, R56, 0x1b ;  /* 0x0000003839397211 */ /* 0x000fe400078fdaff */
[----:B------:R-:W-:-:S02]  /*0900*/  LEA R55, R55, UR4, 0x2 ;  /* 0x0000000437377c11 */ /* 0x000fc4000f8e10ff */
[----:B------:R-:W-:Y:S02]  /*0910*/  LEA R54, R53, UR4, 0x2 ;  /* 0x0000000435367c11 */ /* 0x000fe4000f8e10ff */
[-C--:B------:R-:W-:Y:S01]  /*0920*/  LEA.HI.SX32 R52, R59, R56.reuse, 0x1b ;  /* 0x000000383b347211 */ /* 0x080fe200078fdaff */
[C---:B------:R-:W-:Y:S01]  /*0930*/  VIADD R59, R56.reuse, 0xc0 ;  /* 0x000000c0383b7836 */ /* 0x040fe20000000000 */
[----:B------:R-:W-:Y:S02]  /*0940*/  LEA R53, R57, UR4, 0x2 ;  /* 0x0000000439357c11 */ /* 0x000fe4000f8e10ff */
[C---:B------:R-:W-:Y:S02]  /*0950*/  IADD3 R57, PT, PT, R56.reuse, 0xa0, RZ ;  /* 0x000000a038397810 */ /* 0x040fe40007ffe0ff */
[----:B------:R-:W-:Y:S02]  /*0960*/  IADD3 R61, PT, PT, R56, 0xe0, RZ ;  /* 0x000000e0383d7810 */ /* 0x000fe40007ffe0ff */
[----:B------:R-:W-:-:S02]  /*0970*/  LEA.HI.SX32 R15, R15, R56, 0x1b ;  /* 0x000000380f0f7211 */ /* 0x000fc400078fdaff */
[-C--:B------:R-:W-:Y:S02]  /*0980*/  LEA.HI.SX32 R58, R57, R56.reuse, 0x1b ;  /* 0x00000038393a7211 */ /* 0x080fe400078fdaff */
[-C--:B------:R-:W-:Y:S02]  /*0990*/  LEA.HI.SX32 R59, R59, R56.reuse, 0x1b ;  /* 0x000000383b3b7211 */ /* 0x080fe400078fdaff */
[----:B------:R-:W-:Y:S02]  /*09a0*/  LEA R52, R52, UR4, 0x2 ;  /* 0x0000000434347c11 */ /* 0x000fe4000f8e10ff */
[----:B------:R-:W-:Y:S02]  /*09b0*/  LEA.HI.SX32 R60, R61, R56, 0x1b ;  /* 0x000000383d3c7211 */ /* 0x000fe400078fdaff */
[----:B------:R-:W-:Y:S02]  /*09c0*/  LEA R57, R15, UR4, 0x2 ;  /* 0x000000040f397c11 */ /* 0x000fe4000f8e10ff */
[----:B------:R-:W-:-:S02]  /*09d0*/  LEA R58, R58, UR4, 0x2 ;  /* 0x000000043a3a7c11 */ /* 0x000fc4000f8e10ff */
[----:B------:R-:W-:Y:S02]  /*09e0*/  LEA R59, R59, UR4, 0x2 ;  /* 0x000000043b3b7c11 */ /* 0x000fe4000f8e10ff */
[----:B------:R-:W-:Y:S02]  /*09f0*/  LEA R60, R60, UR4, 0x2 ;  /* 0x000000043c3c7c11 */ /* 0x000fe4000f8e10ff */
[----:B------:R-:W-:Y:S01]  /*0a00*/  CS2R R68, SRZ ;  /* 0x0000000000447805 */ /* 0x000fe2000001ff00 */
[----:B--2---:R0:W-:Y:S04]  /*0a10*/  STS [R55], R12 ;  /* 0x0000000c37007388 */ /* 0x0041e80000000800 */
[----:B---3--:R-:W-:Y:S01]  /*0a20*/  STS [R54+0x80], R17 ;  /* 0x0000801136007388 */ /* 0x008fe20000000800 */
[----:B0-----:R-:W-:-:S03]  /*0a30*/  IMAD.SHL.U32 R12, R56, 0x8, RZ ;  /* 0x00000008380c7824 */ /* 0x001fc600078e00ff */
[----:B----4-:R-:W-:Y:S02]  /*0a40*/  STS [R53+0x100], R16 ;  /* 0x0001001035007388 */ /* 0x010fe40000000800 */
[----:B------:R-:W-:Y:S02]  /*0a50*/  LEA.HI.SX32 R61, R12, R12, 0x1b ;  /* 0x0000000c0c3d7211 */ /* 0x000fe400078fdaff */
[----:B------:R-:W-:Y:S02]  /*0a60*/  STS [R52+0x180], R19 ;  /* 0x0001801334007388 */ /* 0x000fe40000000800 */
[----:B------:R-:W-:Y:S02]  /*0a70*/  LEA R61, R61, UR4, 0x2 ;  /* 0x000000043d3d7c11 */ /* 0x000fe4000f8e10ff */
        /* <DEDUP_REMOVED lines=15> */
[----:B-1----:R-:W-:-:S03]  /*0b70*/  MOV R65, RZ ;  /* 0x000000ff00417202 */ /* 0x002fc60000000f00 */
        /* <DEDUP_REMOVED lines=9> */
[----:B------:R0:W4:Y:S02]  /*0c10*/  @!P6 LDG.E R69, desc[UR16][R10.64+0x380] ;  /* 0x000380100a45e981 */ /* 0x000124000c1e1900 */
[----:B0-----:R-:W0:Y:S01]  /*0c20*/  LDC R10, c[0x0][0x38c] ;  /* 0x0000e300ff0a7b82 */ /* 0x001e220000000800 */
[----:B------:R-:W-:Y:S01]  /*0c30*/  BSSY.RECONVERGENT B0, `(.L_x_4368) ;  /* 0x0000040000007945 */ /* 0x000fe20003800200 */
        /* <DEDUP_REMOVED lines=63> */
.L_x_4369:
[----:B------:R-:W-:Y:S05]  /*1030*/  BSYNC.RECONVERGENT B0 ;  /* 0x0000000000007941 */ /* 0x000fea0003800200 */
.L_x_4368:
[----:B------:R-:W-:Y:S01]  /*1040*/  BSSY.RECONVERGENT B0, `(.L_x_4370) ;  /* 0x0000022000007945 */ /* 0x000fe20003800200 */
[----:B------:R-:W-:Y:S01]  /*1050*/  FSETP.GTU.FTZ.AND P0, PT, R67, 20, PT ;  /* 0x41a000004300780b */ /* 0x000fe20003f1c000 */
[----:B------:R-:W-:Y:S02]  /*1060*/  FADD.FTZ R69, R85, R20 ;  /* 0x0000001455457221 */ /* 0x000fe40000010000 */
        /* <DEDUP_REMOVED lines=31> */
.L_x_4371:
[----:B------:R-:W-:Y:S05]  /*1260*/  BSYNC.RECONVERGENT B0 ;  /* 0x0000000000007941 */ /* 0x000fea0003800200 */
.L_x_4370:
        /* <DEDUP_REMOVED lines=39> */
.L_x_4373:
[----:B------:R-:W-:Y:S05]  /*14e0*/  BSYNC.RECONVERGENT B0 ;  /* 0x0000000000007941 */ /* 0x000fea0003800200 */
.L_x_4372:
        /* <DEDUP_REMOVED lines=32> */
.L_x_4375:
[----:B------:R-:W-:Y:S05]  /*16f0*/  BSYNC.RECONVERGENT B0 ;  /* 0x0000000000007941 */ /* 0x000fea0003800200 */
.L_x_4374:
        /* <DEDUP_REMOVED lines=32> */
.L_x_4377:
[----:B------:R-:W-:Y:S05]  /*1900*/  BSYNC.RECONVERGENT B0 ;  /* 0x0000000000007941 */ /* 0x000fea0003800200 */
.L_x_4376:
        /* <DEDUP_REMOVED lines=32> */
.L_x_4379:
[----:B------:R-:W-:Y:S05]  /*1b10*/  BSYNC.RECONVERGENT B0 ;  /* 0x0000000000007941 */ /* 0x000fea0003800200 */
.L_x_4378:
        /* <DEDUP_REMOVED lines=32> */
.L_x_4381:
[----:B------:R-:W-:Y:S05]  /*1d20*/  BSYNC.RECONVERGENT B0 ;  /* 0x0000000000007941 */ /* 0x000fea0003800200 */
.L_x_4380:
        /* <DEDUP_REMOVED lines=32> */
.L_x_4383:
[----:B------:R-:W-:Y:S05]  /*1f30*/  BSYNC.RECONVERGENT B0 ;  /* 0x0000000000007941 */ /* 0x000fea0003800200 */
.L_x_4382:
        /* <DEDUP_REMOVED lines=11> */
[----:B------:R-:W-:Y:S02]  /*1ff0*/  IMAD R86, R31, R10, RZ ;  /* 0x0000000a1f567224 */ /* 0x000fe400078e02ff */
[----:B------:R-:W-:Y:S01]  /*2000*/  FMUL.FTZ R79, R16, R67 ;  /* 0x00000043104f7220 */ /* 0x000fe20000410000 */
[----:B------:R-:W0:Y:S01]  /*2010*/  LDC.64 R10, c[0x0][0x480] ;  /* 0x00012000ff0a7b82 */ /* 0x000e220000000a00 */
[----:B------:R-:W-:Y:S01]  /*2020*/  ISETP.GE.U32.AND P5, PT, R39, R13, PT ;  /* 0x0000000d2700720c */ /* 0x000fe20003fa6070 */
[----:B------:R-:W-:Y:S01]  /*2030*/  FMUL.FTZ R77, R18, R69 ;  /* 0x00000045124d7220 */ /* 0x000fe20000410000 */
[----:B------:R-:W-:Y:S01]  /*2040*/  ISETP.GE.U32.AND P6, PT, R40, R13, PT ;  /* 0x0000000d2800720c */ /* 0x000fe20003fc6070 */
[----:B------:R-:W-:Y:S01]  /*2050*/  FMUL.FTZ R89, R15, R68 ;  /* 0x000000440f597220 */ /* 0x000fe20000410000 */
[----:B------:R-:W-:Y:S01]  /*2060*/  P2R R97, PR, RZ, 0x20 ;  /* 0x00000020ff617803 */ /* 0x000fe20000000000 */
[----:B------:R-:W-:Y:S01]  /*2070*/  FMUL.FTZ R94, R17, R62 ;  /* 0x0000003e115e7220 */ /* 0x000fe20000410000 */
[----:B------:R-:W-:Y:S01]  /*2080*/  FSEL R79, R79, RZ, !P5 ;  /* 0x000000ff4f4f7208 */ /* 0x000fe20006800000 */
[----:B------:R-:W-:Y:S01]  /*2090*/  FMUL.FTZ R87, R12, R63 ;  /* 0x0000003f0c577220 */ /* 0x000fe20000410000 */
[----:B------:R-:W-:Y:S01]  /*20a0*/  ISETP.NE.AND P5, PT, R31, RZ, PT ;  /* 0x000000ff1f00720c */ /* 0x000fe20003fa5270 */
[----:B------:R-:W-:Y:S01]  /*20b0*/  FMUL.FTZ R85, R19, R64 ;  /* 0x0000004013557220 */ /* 0x000fe20000410000 */
[----:B------:R-:W-:Y:S01]  /*20c0*/  P2R R95, PR, RZ, 0x40 ;  /* 0x00000040ff5f7803 */ /* 0x000fe20000000000 */
[----:B------:R-:W-:Y:S01]  /*20d0*/  FMUL.FTZ R83, R14, R65 ;  /* 0x000000410e537220 */ /* 0x000fe20000410000 */
[----:B------:R-:W-:Y:S01]  /*20e0*/  FSEL R77, R77, RZ, !P6 ;  /* 0x000000ff4d4d7208 */ /* 0x000fe20007000000 */
[----:B------:R-:W-:Y:S01]  /*20f0*/  FMUL.FTZ R81, R71, R66 ;  /* 0x0000004247517220 */ /* 0x000fe20000410000 */
[----:B------:R-:W-:Y:S01]  /*2100*/  ISETP.NE.OR P6, PT, R21, RZ, !P5 ;  /* 0x000000ff1500720c */ /* 0x000fe20006fc5670 */
[----:B------:R-:W-:Y:S01]  /*2110*/  IMAD.MOV.U32 R75, RZ, RZ, R22 ;  /* 0x000000ffff4b7224 */ /* 0x000fe200078e0016 */
[-C--:B------:R-:W-:Y:S01]  /*2120*/  ISETP.GE.U32.AND P0, PT, R38, R13.reuse, PT ;  /* 0x0000000d2600720c */ /* 0x080fe20003f06070 */
[----:B------:R-:W-:Y:S01]  /*2130*/  IMAD.MOV.U32 R90, RZ, RZ, R26 ;  /* 0x000000ffff5a7224 */ /* 0x000fe200078e001a */
[-C--:B------:R-:W-:Y:S01]  /*2140*/  ISETP.GE.U32.AND P1, PT, R37, R13.reuse, PT ;  /* 0x0000000d2500720c */ /* 0x080fe20003f26070 */
[----:B------:R-:W-:Y:S01]  /*2150*/  UIADD3 UR5, UPT, UPT, UR4, 0x450, URZ ;  /* 0x0000045004057890 */ /* 0x000fe2000fffe0ff */
[-C--:B------:R-:W-:Y:S01]  /*2160*/  ISETP.GE.U32.AND P2, PT, R36, R13.reuse, PT ;  /* 0x0000000d2400720c */ /* 0x080fe20003f46070 */
[----:B------:R-:W-:Y:S01]  /*2170*/  UMOV UR6, UR7 ;  /* 0x0000000700067c82 */ /* 0x000fe20008000000 */
[----:B------:R-:W-:-:S02]  /*2180*/  ISETP.GE.U32.AND P3, PT, R35, R13, PT ;  /* 0x0000000d2300720c */ /* 0x000fc40003f66070 */
[-C--:B------:R-:W-:Y:S02]  /*2190*/  ISETP.GE.U32.AND P4, PT, R30, R13.reuse, PT ;  /* 0x0000000d1e00720c */ /* 0x080fe40003f86070 */
[----:B------:R-:W-:Y:S02]  /*21a0*/  ISETP.GE.U32.AND P5, PT, R34, R13, PT ;  /* 0x0000000d2200720c */ /* 0x000fe40003fa6070 */
[----:B------:R-:W-:Y:S02]  /*21b0*/  MOV R88, R27 ;  /* 0x0000001b00587202 */ /* 0x000fe40000000f00 */
[----:B------:R-:W-:Y:S02]  /*21c0*/  MOV R73, R23 ;  /* 0x0000001700497202 */ /* 0x000fe40000000f00 */
[----:B------:R-:W-:Y:S02]  /*21d0*/  MOV R71, R24 ;  /* 0x0000001800477202 */ /* 0x000fe40000000f00 */
[----:B------:R-:W-:-:S02]  /*21e0*/  MOV R92, R25 ;  /* 0x00000019005c7202 */ /* 0x000fc40000000f00 */
[----:B------:R-:W-:Y:S02]  /*21f0*/  FSEL R81, R81, RZ, !P0 ;  /* 0x000000ff51517208 */ /* 0x000fe40004000000 */
[----:B------:R-:W-:Y:S02]  /*2200*/  FSEL R83, R83, RZ, !P1 ;  /* 0x000000ff53537208 */ /* 0x000fe40004800000 */
[----:B------:R-:W-:Y:S02]  /*2210*/  FSEL R85, R85, RZ, !P2 ;  /* 0x000000ff55557208 */ /* 0x000fe40005000000 */
[----:B------:R-:W-:Y:S02]  /*2220*/  FSEL R87, R87, RZ, !P3 ;  /* 0x000000ff57577208 */ /* 0x000fe40005800000 */
[----:B------:R-:W-:Y:S02]  /*2230*/  FSEL R89, R89, RZ, !P4 ;  /* 0x000000ff59597208 */ /* 0x000fe40006000000 */
[----:B------:R-:W-:-:S02]  /*2240*/  FSEL R94, R94, RZ, !P5 ;  /* 0x000000ff5e5e7208 */ /* 0x000fc40006800000 */
[----:B0-----:R-:W-:-:S07]  /*2250*/  P2R R99, PR, RZ, 0x40 ;  /* 0x00000040ff637803 */ /* 0x001fce0000000000 */
.L_x_4387:
[----:B------:R-:W-:Y:S01]  /*2260*/  IMAD.MOV.U32 R12, RZ, RZ, R75 ;  /* 0x000000ffff0c7224 */ /* 0x000fe200078e004b */
[----:B------:R-:W-:Y:S02]  /*2270*/  MOV R13, R88 ;  /* 0x00000058000d7202 */ /* 0x000fe40000000f00 */
[----:B------:R-:W-:-:S03]  /*2280*/  ISETP.NE.AND P6, PT, R95, RZ, PT ;  /* 0x000000ff5f00720c */ /* 0x000fc60003fc5270 */
[----:B------:R-:W2:Y:S01]  /*2290*/  LDG.E R12, desc[UR16][R12.64] ;  /* 0x000000100c0c7981 */ /* 0x000ea2000c1e1900 */
[----:B------:R-:W-:Y:S02]  /*22a0*/  P2R R93, PR, RZ, 0x40 ;  /* 0x00000040ff5d7803 */ /* 0x000fe40000000000 */
[----:B------:R-:W-:Y:S01]  /*22b0*/  ISETP.NE.AND P6, PT, R97, RZ, PT ;  /* 0x000000ff6100720c */ /* 0x000fe20003fc5270 */
[----:B0-----:R-:W0:Y:S01]  /*22c0*/  S2UR UR8, SR_CgaCtaId ;  /* 0x00000000000879c3 */ /* 0x001e220000008800 */
[----:B------:R-:W-:Y:S02]  /*22d0*/  UMOV UR4, 0x400 ;  /* 0x0000040000047882 */ /* 0x000fe40000000000 */
[----:B0-----:R-:W-:Y:S01]  /*22e0*/  ULEA UR4, UR8, UR4, 0x18 ;  /* 0x0000000408047291 */ /* 0x001fe2000f8ec0ff */
[----:B--2---:R-:W-:-:S04]  /*22f0*/  FMUL.FTZ R14, R12, 1.4426950216293334961 ;  /* 0x3fb8aa3b0c0e7820 */ /* 0x004fc80000410000 */
[C---:B------:R-:W-:Y:S01]  /*2300*/  FMUL.FTZ R16, R14.reuse, R62 ;  /* 0x0000003e0e107220 */ /* 0x040fe20000410000 */
[C---:B------:R-:W-:Y:S01]  /*2310*/  FMUL.FTZ R17, R14.reuse, R63 ;  /* 0x0000003f0e117220 */ /* 0x040fe20000410000 */
[----:B------:R-:W-:-:S04]  /*2320*/  FMUL.FTZ R18, R14, R64 ;  /* 0x000000400e127220 */ /* 0x000fc80000410000 */
[----:B------:R-:W0:Y:S01]  /*2330*/  MUFU.EX2 R16, R16 ;  /* 0x0000001000107308 */ /* 0x000e220000000800 */
[C---:B------:R-:W-:Y:S01]  /*2340*/  FMUL.FTZ R19, R14.reuse, R65 ;  /* 0x000000410e137220 */ /* 0x040fe20000410000 */
[----:B------:R-:W-:-:S06]  /*2350*/  FMUL.FTZ R12, R14, R66 ;  /* 0x000000420e0c7220 */ /* 0x000fcc0000410000 */
[----:B------:R-:W1:Y:S01]  /*2360*/  MUFU.EX2 R17, R17 ;  /* 0x0000001100117308 */ /* 0x000e620000000800 */
[C---:B------:R-:W-:Y:S01]  /*2370*/  FMUL.FTZ R13, R14.reuse, R67 ;  /* 0x000000430e0d7220 */ /* 0x040fe20000410000 */
[----:B------:R-:W-:-:S06]  /*2380*/  FMUL.FTZ R15, R14, R68 ;  /* 0x000000440e0f7220 */ /* 0x000fcc0000410000 */
[----:B------:R-:W2:Y:S01]  /*2390*/  MUFU.EX2 R18, R18 ;  /* 0x0000001200127308 */ /* 0x000ea20000000800 */
[----:B0-----:R-:W-:Y:S01]  /*23a0*/  FSEL R91, R16, 1, !P5 ;  /* 0x3f800000105b7808 */ /* 0x001fe20006800000 */
[----:B------:R-:W-:-:S06]  /*23b0*/  FMUL.FTZ R14, R14, R69 ;  /* 0x000000450e0e7220 */ /* 0x000fcc0000410000 */
[----:B------:R-:W0:Y:S01]  /*23c0*/  MUFU.EX2 R19, R19 ;  /* 0x0000001300137308 */ /* 0x000e220000000800 */
[----:B-1----:R-:W-:Y:S01]  /*23d0*/  FSEL R96, R17, 1, !P3 ;  /* 0x3f80000011607808 */ /* 0x002fe20005800000 */
[----:B------:R-:W-:-:S06]  /*23e0*/  FFMA.FTZ R16, R89, R91, R94 ;  /* 0x0000005b59107223 */ /* 0x000fcc000001005e */
[----:B------:R-:W1:Y:S01]  /*23f0*/  MUFU.EX2 R12, R12 ;  /* 0x0000000c000c7308 */ /* 0x000e620000000800 */
[----:B--2---:R-:W-:-:S07]  /*2400*/  FSEL R98, R18, 1, !P2 ;  /* 0x3f80000012627808 */ /* 0x004fce0005000000 */
[----:B------:R-:W2:Y:S01]  /*2410*/  MUFU.EX2 R13, R13 ;  /* 0x0000000d000d7308 */ /* 0x000ea20000000800 */
[----:B------:R-:W-:-:S07]  /*2420*/  FFMA.FTZ R16, R96, R16, R87 ;  /* 0x0000001060107223 */ /* 0x000fce0000010057 */
[----:B------:R-:W3:Y:S01]  /*2430*/  MUFU.EX2 R15, R15 ;  /* 0x0000000f000f7308 */ /* 0x000ee20000000800 */
[----:B0-----:R-:W-:Y:S01]  /*2440*/  FSEL R102, R19, 1, !P1 ;  /* 0x3f80000013667808 */ /* 0x001fe20004800000 */
[----:B------:R-:W-:-:S06]  /*2450*/  FFMA.FTZ R16, R98, R16, R85 ;  /* 0x0000001062107223 */ /* 0x000fcc0000010055 */
[----:B------:R-:W0:Y:S01]  /*2460*/  MUFU.EX2 R14, R14 ;  /* 0x0000000e000e7308 */ /* 0x000e220000000800 */
[----:B-1----:R-:W-:Y:S01]  /*2470*/  FSEL R100, R12, 1, !P0 ;  /* 0x3f8000000c647808 */ /* 0x002fe20004000000 */
[----:B------:R-:W-:Y:S01]  /*2480*/  FFMA.FTZ R16, R102, R16, R83 ;  /* 0x0000001066107223 */ /* 0x000fe20000010053 */
[----:B--2---:R-:W-:Y:S02]  /*2490*/  FSEL R104, R13, 1, !P6 ;  /* 0x3f8000000d687808 */ /* 0x004fe40007000000 */
[----:B------:R-:W-:Y:S01]  /*24a0*/  ISETP.NE.AND P6, PT, R93, RZ, PT ;  /* 0x000000ff5d00720c */ /* 0x000fe20003fc5270 */
[----:B------:R-:W-:Y:S01]  /*24b0*/  FFMA.FTZ R16, R100, R16, R81 ;  /* 0x0000001064107223 */ /* 0x000fe20000010051 */
[----:B---3--:R-:W-:-:S03]  /*24c0*/  FSEL R106, R15, 1, !P4 ;  /* 0x3f8000000f6a7808 */ /* 0x008fc60006000000 */
[----:B------:R-:W-:Y:S02]  /*24d0*/  FFMA.FTZ R16, R104, R16, R79 ;  /* 0x0000001068107223 */ /* 0x000fe4000001004f */
[----:B------:R-:W-:Y:S01]  /*24e0*/  FMUL.FTZ R15, R106, R91 ;  /* 0x0000005b6a0f7220 */ /* 0x000fe20000410000 */
[----:B0-----:R-:W-:-:S03]  /*24f0*/  FSEL R108, R14, 1, !P6 ;  /* 0x3f8000000e6c7808 */ /* 0x001fc60007000000 */
        /* <DEDUP_REMOVED lines=33> */
[----:B------:R-:W-:Y:S01]  /*2710*/  ISETP.GE.AND P6, PT, R56, 0x10, PT ;  /* 0x000000103800780c */ /* 0x000fe20003fc6270 */
[----:B------:R-:W-:Y:S02]  /*2720*/  HFMA2 R12, -RZ, RZ, 1.875, 0 ;  /* 0x3f800000ff0c7431 */ /* 0x000fe400000001ff */
[----:B------:R-:W-:Y:S02]  /*2730*/  IMAD.MOV.U32 R13, RZ, RZ, RZ ;  /* 0x000000ffff0d7224 */ /* 0x000fe400078e00ff */
[C---:B0-----:R-:W-:Y:S01]  /*2740*/  FMUL.FTZ R14, R17.reuse, R14 ;  /* 0x0000000e110e7220 */ /* 0x041fe20000410000 */
[----:B-1----:R-:W-:-:S04]  /*2750*/  FFMA.FTZ R15, R17, R15, R16 ;  /* 0x0000000f110f7223 */ /* 0x002fc80000010010 */
[----:B------:R-:W-:Y:S02]  /*2760*/  FSEL R101, R17, R14, !P6 ;  /* 0x0000000e11657208 */ /* 0x000fe40007000000 */
[----:B------:R-:W-:Y:S02]  /*2770*/  FSEL R103, R16, R15, !P6 ;  /* 0x0000000f10677208 */ /* 0x000fe40007000000 */
[----:B------:R-:W-:-:S13]  /*2780*/  ISETP.NE.AND P6, PT, R99, RZ, PT ;  /* 0x000000ff6300720c */ /* 0x000fda0003fc5270 */
[----:B------:R-:W0:Y:S01]  /*2790*/  @!P6 LDS.64 R12, [UR5] ;  /* 0x00000005ff0ce984 */ /* 0x000e220008000a00 */
[----:B------:R-:W-:Y:S02]  /*27a0*/  ISETP.NE.AND P6, PT, R56, 0x1f, PT ;  /* 0x0000001f3800780c */ /* 0x000fe40003fc5270 */
[----:B------:R-:W-:Y:S02]  /*27b0*/  MOV R16, R73 ;  /* 0x0000004900107202 */ /* 0x000fe40000000f00 */
[----:B------:R-:W-:-:S05]  /*27c0*/  MOV R17, R90 ;  /* 0x0000005a00117202 */ /* 0x000fca0000000f00 */
[----:B------:R-:W2:Y:S04]  /*27d0*/  LDG.E R16, desc[UR16][R16.64] ;  /* 0x0000001010107981 */ /* 0x000ea8000c1e1900 */
[----:B------:R1:W-:Y:S02]  /*27e0*/  @!P6 STS.64 [UR4+0x430], R14 ;  /* 0x0004300eff00e988 */ /* 0x0003e40008000a04 */
[----:B-1----:R-:W-:Y:S02]  /*27f0*/  MOV R14, R71 ;  /* 0x00000047000e7202 */ /* 0x002fe40000000f00 */
[----:B------:R-:W-:-:S05]  /*2800*/  MOV R15, R92 ;  /* 0x0000005c000f7202 */ /* 0x000fca0000000f00 */
[----:B------:R1:W2:Y:S01]  /*2810*/  LDG.E R93, desc[UR16][R14.64] ;  /* 0x000000100e5d7981 */ /* 0x0002a2000c1e1900 */
[----:B------:R-:W-:Y:S01]  /*2820*/  BAR.SYNC.DEFER_BLOCKING 0x0 ;  /* 0x0000000000007b1d */ /* 0x000fe20000010000 */
[----:B------:R-:W-:-:S05]  /*2830*/  LEA R71, P6, R8, R71, 0x2 ;  /* 0x0000004708477211 */ /* 0x000fca00078c10ff */
[----:B------:R-:W-:Y:S01]  /*2840*/  IMAD.X R92, R92, 0x1, R9, P6 ;  /* 0x000000015c5c7824 */ /* 0x000fe200030e0609 */
[----:B------:R-:W-:Y:S01]  /*2850*/  LEA R73, P6, R6, R73, 0x2 ;  /* 0x0000004906497211 */ /* 0x000fe200078c10ff */
[----:B------:R-:W3:Y:S04]  /*2860*/  SHFL.UP PT, R110, R101, 0x1, RZ ;  /* 0x04200000656e7989 */ /* 0x000ee800000e00ff */
[----:B------:R-:W-:Y:S01]  /*2870*/  IMAD.X R90, R90, 0x1, R7, P6 ;  /* 0x000000015a5a7824 */ /* 0x000fe200030e0607 */
[----:B------:R-:W4:Y:S01]  /*2880*/  SHFL.UP PT, R105, R103, 0x1, RZ ;  /* 0x0420000067697989 */ /* 0x000f2200000e00ff */
[----:B------:R-:W-:-:S03]  /*2890*/  ISETP.NE.AND P6, PT, R56, RZ, PT ;  /* 0x000000ff3800720c */ /* 0x000fc60003fc5270 */
[----:B------:R-:W5:Y:S10]  /*28a0*/  LDS.64 R18, [UR4+0x430] ;  /* 0x00043004ff127984 */ /* 0x000f740008000a00 */
[----:B0-----:R-:W-:Y:S01]  /*28b0*/  @!P6 STS.64 [UR4+0x440], R12 ;  /* 0x0004400cff00e988 */ /* 0x001fe20008000a04 */
[----:B---3--:R-:W-:-:S02]  /*28c0*/  @!P6 MOV R110, R12 ;  /* 0x0000000c006ee202 */ /* 0x008fc40000000f00 */
[----:B----4-:R-:W-:Y:S01]  /*28d0*/  @!P6 MOV R105, R13 ;  /* 0x0000000d0069e202 */ /* 0x010fe20000000f00 */
[----:B------:R-:W-:Y:S01]  /*28e0*/  BAR.SYNC.DEFER_BLOCKING 0x0 ;  /* 0x0000000000007b1d */ /* 0x000fe20000010000 */
[----:B------:R-:W-:-:S13]  /*28f0*/  ISETP.NE.AND P6, PT, R21, RZ, PT ;  /* 0x000000ff1500720c */ /* 0x000fda0003fc5270 */
[----:B-1----:R-:W0:Y:S01]  /*2900*/  @P6 LDS R14, [UR4+0x444] ;  /* 0x00044404ff0e6984 */ /* 0x002e220008000800 */
[----:B------:R-:W-:Y:S01]  /*2910*/  BSSY.RECONVERGENT B0, `(.L_x_4385) ;  /* 0x0000015000007945 */ /* 0x000fe20003800200 */
[----:B-----5:R-:W-:Y:S01]  /*2920*/  FFMA.FTZ R19, R18, R13, R19 ;  /* 0x0000000d12137223 */ /* 0x020fe20000010013 */
[----:B0-----:R-:W-:Y:S01]  /*2930*/  @P6 FFMA.FTZ R105, R14, R110, R105 ;  /* 0x0000006e0e696223 */ /* 0x001fe20000010069 */
[----:B------:R-:W-:-:S03]  /*2940*/  LEA R75, P6, R4, R75, 0x2 ;  /* 0x0000004b044b7211 */ /* 0x000fc600078c10ff */
[----:B------:R-:W-:Y:S02]  /*2950*/  FFMA.FTZ R105, R106, R105, R89 ;  /* 0x000000696a697223 */ /* 0x000fe40000010059 */
[----:B------:R-:W-:Y:S01]  /*2960*/  IMAD.X R88, R88, 0x1, R5, P6 ;  /* 0x0000000158587824 */ /* 0x000fe200030e0605 */
[----:B------:R-:W-:Y:S01]  /*2970*/  ISETP.NE.AND P6, PT, R21, RZ, PT ;  /* 0x000000ff1500720c */ /* 0x000fe20003fc5270 */
[----:B------:R-:W-:-:S04]  /*2980*/  FFMA.FTZ R91, R91, R105, R94 ;  /* 0x000000695b5b7223 */ /* 0x000fc8000001005e */
[----:B------:R-:W-:-:S04]  /*2990*/  FFMA.FTZ R17, R96, R91, R87 ;  /* 0x0000005b60117223 */ /* 0x000fc80000010057 */
[----:B------:R-:W-:-:S04]  /*29a0*/  FFMA.FTZ R101, R98, R17, R85 ;  /* 0x0000001162657223 */ /* 0x000fc80000010055 */
[----:B------:R-:W-:Y:S01]  /*29b0*/  FFMA.FTZ R103, R102, R101, R83 ;  /* 0x0000006566677223 */ /* 0x000fe20000010053 */
[----:B--2---:R-:W-:Y:S01]  /*29c0*/  FMUL.FTZ R93, R93, R16 ;  /* 0x000000105d5d7220 */ /* 0x004fe20000410000 */
        /* <DEDUP_REMOVED lines=9> */
.L_x_4386:
[----:B------:R-:W-:Y:S05]  /*2a60*/  BSYNC.RECONVERGENT B0 ;  /* 0x0000000000007941 */ /* 0x000fea0003800200 */
.L_x_4385:
[----:B------:R-:W-:Y:S01]  /*2a70*/  UIADD3 UR6, UPT, UPT, UR6, 0x1, URZ ;  /* 0x0000000106067890 */ /* 0x000fe2000fffe0ff */
[----:B------:R-:W-:Y:S01]  /*2a80*/  FFMA.FTZ R100, R100, R103, R81 ;  /* 0x0000006764647223 */ /* 0x000fe20000010051 */
[C---:B------:R-:W-:Y:S01]  /*2a90*/  FFMA.FTZ R70, R93.reuse, R105, R70 ;  /* 0x000000695d467223 */ /* 0x040fe20000010046 */
[C---:B------:R-:W-:Y:S01]  /*2aa0*/  FFMA.FTZ R72, R93.reuse, R91, R72 ;  /* 0x0000005b5d487223 */ /* 0x040fe20000010048 */
[----:B------:R-:W-:Y:S01]  /*2ab0*/  UISETP.NE.AND UP0, UPT, UR6, URZ, UPT ;  /* 0x000000ff0600728c */ /* 0x000fe2000bf05270 */
[----:B------:R-:W-:Y:S01]  /*2ac0*/  FFMA.FTZ R104, R104, R100, R79 ;  /* 0x0000006468687223 */ /* 0x000fe2000001004f */
[C---:B------:R-:W-:Y:S01]  /*2ad0*/  FFMA.FTZ R74, R93.reuse, R17, R74 ;  /* 0x000000115d4a7223 */ /* 0x040fe2000001004a */
[C---:B------:R-:W-:Y:S01]  /*2ae0*/  FFMA.FTZ R76, R93.reuse, R101, R76 ;  /* 0x000000655d4c7223 */ /* 0x040fe2000001004c */
[C---:B------:R-:W-:Y:S01]  /*2af0*/  FFMA.FTZ R78, R93.reuse, R103, R78 ;  /* 0x000000675d4e7223 */ /* 0x040fe2000001004e */
[----:B------:R-:W-:Y:S01]  /*2b00*/  FFMA.FTZ R13, R108, R104, R77 ;  /* 0x000000686c0d7223 */ /* 0x000fe2000001004d */
[C---:B------:R-:W-:Y:S01]  /*2b10*/  FFMA.FTZ R80, R93.reuse, R100, R80 ;  /* 0x000000645d507223 */ /* 0x040fe20000010050 */
[C---:B------:R-:W-:Y:S01]  /*2b20*/  FFMA.FTZ R82, R93.reuse, R104, R82 ;  /* 0x000000685d527223 */ /* 0x040fe20000010052 */
[----:B------:R-:W-:Y:S01]  /*2b30*/  IADD3 R86, PT, PT, R86, 0x1, RZ ;  /* 0x0000000156567810 */ /* 0x000fe20007ffe0ff */
[----:B------:R-:W-:Y:S01]  /*2b40*/  FFMA.FTZ R84, R93, R13, R84 ;  /* 0x0000000d5d547223 */ /* 0x000fe20000010054 */
[----:B------:R-:W-:Y:S01]  /*2b50*/  UIADD3 UR5, UPT, UPT, UR5, 0x8, URZ ;  /* 0x0000000805057890 */ /* 0x000fe2000fffe0ff */
[----:B------:R-:W-:Y:S11]  /*2b60*/  BRA.U UP0, `(.L_x_4387) ;  /* 0xfffffff500bc7547 */ /* 0x000ff6000b83ffff */
.L_x_4384:
        /* <DEDUP_REMOVED lines=17> */
[----:B0-----:R-:W-:Y:S04]  /*2c80*/  LDS R15, [R52+0x180] ;  /* 0x00018000340f7984 */ /* 0x001fe80000000800 */
        /* <DEDUP_REMOVED lines=27> */
[----:B-1----:R-:W-:-:S03]  /*2e40*/  ISETP.NE.AND P0, PT, R31, UR4, PT ;  /* 0x000000041f007c0c */ /* 0x002fc6000bf05270 */
[----:B------:R0:W-:Y:S01]  /*2e50*/  @!P1 STG.E desc[UR16][R10.64+0x80], R13 ;  /* 0x0000800d0a009986 */ /* 0x0001e2000c101910 */
[----:B------:R-:W-:-:S04]  /*2e60*/  IADD3 R33, P1, PT, R33, 0x400, RZ ;  /* 0x0000040021217810 */ /* 0x000fc80007f3e0ff */
[----:B------:R-:W-:Y:S01]  /*2e70*/  IADD3.X R43, PT, PT, RZ, R43, RZ, P1, !PT ;  /* 0x0000002bff2b7210 */ /* 0x000fe20000ffe4ff */
[----:B------:R0:W-:Y:S01]  /*2e80*/  @!P2 STG.E desc[UR16][R10.64+0x180], R15 ;  /* 0x0001800f0a00a986 */ /* 0x0001e2000c101910 */
[----:B------:R-:W-:-:S04]  /*2e90*/  IADD3 R32, P2, PT, R32, 0x400, RZ ;  /* 0x0000040020207810 */ /* 0x000fc80007f5e0ff */
[----:B------:R-:W-:Y:S01]  /*2ea0*/  IADD3.X R42, PT, PT, RZ, R42, RZ, P2, !PT ;  /* 0x0000002aff2a7210 */ /* 0x000fe200017fe4ff */
[----:B------:R-:W-:Y:S08]  /*2eb0*/  @P0 BRA `(.L_x_4388) ;  /* 0xffffffd400e40947 */ /* 0x000ff0000383ffff */
[----:B------:R-:W-:Y:S05]  /*2ec0*/  EXIT ;  /* 0x000000000000794d */ /* 0x000fea0003800000 */
.L_x_4389:
        /* <DEDUP_REMOVED lines=11> */
.L_x_5072:


//--------------------- .text._Z25selective_scan_fwd_kernelI32Selective_Scan_fwd_kernel_traitsILi32ELi8ELi1ELb0ELb0ELb0ELb1EffEEv13SSMParamsBase --------------------------
	.section	.text._Z25selective_scan_fwd_kernelI32Selective_Scan_fwd_kernel_traitsILi32ELi8ELi1ELb0ELb0ELb0ELb1EffEEv13SSMParamsBase,"ax",@progbits
	.align	128
        .global         _Z25selective_scan_fwd_kernelI32Selective_Scan_fwd_kernel_traitsILi32ELi8ELi1ELb0ELb0ELb0ELb1EffEEv13SSMParamsBase
        .type           _Z25selective_scan_fwd_kernelI32Selective_Scan_fwd_kernel_traitsILi32ELi8ELi1ELb0ELb0ELb0ELb1EffEEv13SSMParamsBase,@function
        .size           _Z25selective_scan_fwd_kernelI32Selective_Scan_fwd_kernel_traitsILi32ELi8ELi1ELb0ELb0ELb0ELb1EffEEv13SSMParamsBase,(.L_x_5073 - _Z25selective_scan_fwd_kernelI32Selective_Scan_fwd_kernel_traitsILi32ELi8ELi1ELb0ELb0ELb0ELb1EffEEv13SSMParamsBase)
        .other          _Z25selective_scan_fwd_kernelI32Selective_Scan_fwd_kernel_traitsILi32ELi8ELi1ELb0ELb0ELb0ELb1EffEEv13SSMParamsBase,@"STO_CUDA_ENTRY STV_DEFAULT"
_Z25selective_scan_fwd_kernelI32Selective_Scan_fwd_kernel_traitsILi32ELi8ELi1ELb0ELb0ELb0ELb1EffEEv13SSMParamsBase:
.text._Z25selective_scan_fwd_kernelI32Selective_Scan_fwd_kernel_traitsILi32ELi8ELi1ELb0ELb0ELb0ELb1EffEEv13SSMParamsBase:
        /* <DEDUP_REMOVED lines=31> */
[----:B------:R-:W-:Y:S01]  /*01f0*/  MOV R8, UR6 ;  /* 0x0000000600087c02 */ /* 0x000fe20008000f00 */
[----:B------:R-:W-:Y:S01]  /*0200*/  IMAD.U32 R9, RZ, RZ, UR7 ;  /* 0x00000007ff097e24 */ /* 0x000fe2000f8e00ff */
[----:B--2---:R-:W-:Y:S01]  /*0210*/  MOV R3, UR9 ;  /* 0x0000000900037c02 */ /* 0x004fe20008000f00 */
[----:B0-----:R-:W-:Y:S01]  /*0220*/  IMAD.U32 R5, RZ, RZ, UR8 ;  /* 0x00000008ff057e24 */ /* 0x001fe2000f8e00ff */
[----:B------:R-:W-:Y:S06]  /*0230*/  @!P0 EXIT ;  /* 0x000000000000894d */ /* 0x000fec0003800000 */
[----:B------:R-:W-:Y:S01]  /*0240*/  IMAD.MOV.U32 R4, RZ, RZ, R8 ;  /* 0x000000ffff047224 */ /* 0x000fe200078e0008 */
[----:B------:R-:W-:Y:S01]  /*0250*/  MOV R2, R6 ;  /* 0x0000000600027202 */ /* 0x000fe20000000f00 */
[----:B------:R-:W0:Y:S01]  /*0260*/  LDC.64 R8, c[0x0][0x428] ;  /* 0x00010a00ff087b82 */ /* 0x000e220000000a00 */
[----:B------:R-:W2:Y:S01]  /*0270*/  LDCU.64 UR4, c[0x0][0x3b8] ;  /* 0x00007700ff0477ac */ /* 0x000ea20008000a00 */
[----:B------:R-:W3:Y:S01]  /*0280*/  S2R R25, SR_TID.X ;  /* 0x0000000000197919 */ /* 0x000ee20000002100 */
[C---:B------:R-:W-:Y:S01]  /*0290*/  IMAD.WIDE.U32 R4, R19.reuse, UR14, R4 ;  /* 0x0000000e13047c25 */ /* 0x040fe2000f8e0004 */
[----:B------:R-:W0:Y:S03]  /*02a0*/  LDCU.64 UR6, c[0x0][0x3d8] ;  /* 0x00007b00ff0677ac */ /* 0x000e260008000a00 */
[C---:B------:R-:W-:Y:S01]  /*02b0*/  IMAD.WIDE.U32 R2, R19.reuse, UR10, R2 ;  /* 0x0000000a13027c25 */ /* 0x040fe2000f8e0002 */
[----:B------:R-:W3:Y:S01]  /*02c0*/  LDC.64 R28, c[0x0][0x448] ;  /* 0x00011200ff1c7b82 */ /* 0x000ee20000000a00 */
[----:B-1----:R-:W-:Y:S01]  /*02d0*/  LEA R64, P1, R4, R12, 0x2 ;  /* 0x0000000c04407211 */ /* 0x002fe200078210ff */
[----:B------:R-:W1:Y:S01]  /*02e0*/  LDCU.U8 UR9, c[0x0][0x39e] ;  /* 0x000073c0ff0977ac */ /* 0x000e620008000000 */
[C---:B------:R-:W-:Y:S01]  /*02f0*/  IMAD R55, R19.reuse, UR11, R3 ;  /* 0x0000000b13377c24 */ /* 0x040fe2000f8e0203 */
[----:B------:R-:W-:Y:S01]  /*0300*/  LEA R65, P0, R2, R10, 0x2 ;  /* 0x0000000a02417211 */ /* 0x000fe200078010ff */
[----:B------:R-:W-:-:S03]  /*0310*/  IMAD R54, R19, UR15, R5 ;  /* 0x0000000f13367c24 */ /* 0x000fc6000f8e0205 */
[----:B------:R-:W1:Y:S01]  /*0320*/  LDC.64 R30, c[0x0][0x450] ;  /* 0x00011400ff1e7b82 */ /* 0x000e620000000a00 */
[----:B------:R-:W-:Y:S01]  /*0330*/  LEA.HI.X R55, R2, R11, R55, 0x2, P0 ;  /* 0x0000000b02377211 */ /* 0x000fe200000f1437 */
[----:B----4-:R-:W-:Y:S01]  /*0340*/  IMAD R2, R14, UR18, R19 ;  /* 0x000000120e027c24 */ /* 0x010fe2000f8e0213 */
[----:B------:R-:W-:Y:S01]  /*0350*/  LEA.HI.X R54, R4, R13, R54, 0x2, P1 ;  /* 0x0000000d04367211 */ /* 0x000fe200008f1436 */
[C---:B--2---:R-:W-:Y:S01]  /*0360*/  IMAD.WIDE.U32 R6, R19.reuse, UR4, RZ ;  /* 0x0000000413067c25 */ /* 0x044fe2000f8e00ff */
[----:B------:R-:W2:Y:S03]  /*0370*/  LDCU UR4, c[0x0][0x38c] ;  /* 0x00007180ff0477ac */ /* 0x000ea60008000800 */
[----:B------:R-:W4:Y:S01]  /*0380*/  LDC.64 R22, c[0x0][0x438] ;  /* 0x00010e00ff167b82 */ /* 0x000f220000000a00 */
[----:B------:R-:W-:Y:S02]  /*0390*/  IMAD R36, R2, R15, RZ ;  /* 0x0000000f02247224 */ /* 0x000fe400078e02ff */
[----:B0-----:R-:W-:-:S04]  /*03a0*/  IMAD.WIDE.U32 R2, R19, R8, RZ ;  /* 0x0000000813027225 */ /* 0x001fc800078e00ff */
[C---:B------:R-:W-:Y:S01]  /*03b0*/  IMAD R3, R19.reuse, R9, R3 ;  /* 0x0000000913037224 */ /* 0x040fe200078e0203 */
[----:B------:R-:W0:Y:S01]  /*03c0*/  LDC.64 R16, c[0x0][0x418] ;  /* 0x00010600ff107b82 */ /* 0x000e220000000a00 */
[C---:B------:R-:W-:Y:S01]  /*03d0*/  IMAD R27, R19.reuse, UR5, R7 ;  /* 0x00000005131b7c24 */ /* 0x040fe2000f8e0207 */
[C---:B---3--:R-:W-:Y:S01]  /*03e0*/  LEA R26, P0, R6.reuse, R28, 0x2 ;  /* 0x0000001c061a7211 */ /* 0x048fe200078010ff */
[----:B------:R-:W-:Y:S01]  /*03f0*/  IMAD.WIDE.U32 R14, R19, UR6, RZ ;  /* 0x00000006130e7c25 */ /* 0x000fe2000f8e00ff */
[----:B------:R-:W-:Y:S02]  /*0400*/  SHF.L.U32 R37, R25, 0x3, RZ ;  /* 0x0000000319257819 */ /* 0x000fe400000006ff */
[----:B------:R-:W-:Y:S01]  /*0410*/  LEA.HI.X R27, R6, R29, R27, 0x2, P0 ;  /* 0x0000001d061b7211 */ /* 0x000fe200000f141b */
[----:B------:R-:W-:Y:S01]  /*0420*/  IMAD R29, R19, UR7, R15 ;  /* 0x00000007131d7c24 */ /* 0x000fe2000f8e020f */
[----:B------:R-:W3:Y:S01]  /*0430*/  LDC.64 R38, c[0x0][0x3a0] ;  /* 0x0000e800ff267b82 */ /* 0x000ee20000000a00 */
[----:B-1----:R-:W-:Y:S01]  /*0440*/  LEA R28, P0, R14, R30, 0x2 ;  /* 0x0000001e0e1c7211 */ /* 0x002fe200078010ff */
[----:B--2---:R-:W-:Y:S01]  /*0450*/  UISETP.LT.AND UP0, UPT, UR4, 0x1, UPT ;  /* 0x000000010400788c */ /* 0x004fe2000bf01270 */
[----:B------:R-:W-:Y:S01]  /*0460*/  LOP3.LUT R56, R37, 0x1f00, RZ, 0xc0, !PT ;  /* 0x00001f0025387812 */ /* 0x000fe200078ec0ff */
[----:B------:R-:W-:Y:S01]  /*0470*/  IMAD R36, R36, UR4, RZ ;  /* 0x0000000424247c24 */ /* 0x000fe2000f8e02ff */
[----:B------:R-:W-:Y:S01]  /*0480*/  LEA.HI.X R29, R14, R31, R29, 0x2, P0 ;  /* 0x0000001f0e1d7211 */ /* 0x000fe200000f141d */
[----:B------:R-:W-:Y:S01]  /*0490*/  USEL UR4, UR4, 0x1, !UP0 ;  /* 0x0000000104047887 */ /* 0x000fe2000c000000 */
[----:B------:R-:W-:Y:S01]  /*04a0*/  LOP3.LUT R56, R56, 0x1f, R25, 0xf8, !PT ;  /* 0x0000001f38387812 */ /* 0x000fe200078ef819 */
        /* <DEDUP_REMOVED lines=11> */
[C---:B------:R-:W-:Y:S01]  /*0560*/  LOP3.LUT R53, R56.reuse, 0x20, RZ, 0xfc, !PT ;  /* 0x0000002038357812 */ /* 0x040fe200078efcff */
[----:B------:R-:W-:Y:S01]  /*0570*/  IMAD R5, R19, R17, R5 ;  /* 0x0000001113057224 */ /* 0x000fe200078e0205 */
[C---:B------:R-:W-:Y:S01]  /*0580*/  LOP3.LUT R52, R56.reuse, 0x40, RZ, 0xfc, !PT ;  /* 0x0000004038347812 */ /* 0x040fe200078efcff */
[----:B------:R-:W-:Y:S01]  /*0590*/  VIADD R61, R37, 0x3 ;  /* 0x00000003253d7836 */ /* 0x000fe20000000000 */
[----:B------:R-:W0:Y:S01]  /*05a0*/  LDC.64 R40, c[0x0][0x440] ;  /* 0x00011000ff287b82 */ /* 0x000e220000000a00 */
[C---:B---3--:R-:W-:Y:S01]  /*05b0*/  IMAD.WIDE.U32 R16, R19.reuse, R38, RZ ;  /* 0x0000002613107225 */ /* 0x048fe200078e00ff */
[C---:B------:R-:W-:Y:S02]  /*05c0*/  LOP3.LUT R51, R56.reuse, 0x60, RZ, 0xfc, !PT ;  /* 0x0000006038337812 */ /* 0x040fe400078efcff */
[C---:B------:R-:W-:Y:S01]  /*05d0*/  LOP3.LUT R50, R56.reuse, 0x80, RZ, 0xfc, !PT ;  /* 0x0000008038327812 */ /* 0x040fe200078efcff */
[----:B------:R-:W-:Y:S01]  /*05e0*/  IMAD R31, R19, R39, R17 ;  /* 0x00000027131f7224 */ /* 0x000fe200078e0211 */
[----:B------:R-:W-:Y:S01]  /*05f0*/  LOP3.LUT R49, R56, 0xa0, RZ, 0xfc, !PT ;  /* 0x000000a038317812 */ /* 0x000fe200078efcff */
[----:B------:R-:W-:Y:S01]  /*0600*/  VIADD R59, R37, 0x5 ;  /* 0x00000005253b7836 */ /* 0x000fe20000000000 */
[----:B------:R-:W3:Y:S01]  /*0610*/  LDC.64 R32, c[0x0][0x410] ;  /* 0x00010400ff207b82 */ /* 0x000ee20000000a00 */
[----:B-1----:R-:W-:Y:S01]  /*0620*/  IMAD.WIDE.U32 R6, R20, UR18, R2 ;  /* 0x0000001214067c25 */ /* 0x002fe2000f8e0002 */
[----:B------:R-:W-:-:S02]  /*0630*/  LOP3.LUT R48, R56, 0xc0, RZ, 0xfc, !PT ;  /* 0x000000c038307812 */ /* 0x000fc400078efcff */
[----:B------:R-:W-:Y:S01]  /*0640*/  LOP3.LUT R46, R56, 0xe0, RZ, 0xfc, !PT ;  /* 0x000000e0382e7812 */ /* 0x000fe200078efcff */
[----:B------:R-:W-:-:S03]  /*0650*/  VIADD R57, R37, 0x7 ;  /* 0x0000000725397836 */ /* 0x000fc60000000000 */
[----:B------:R-:W1:Y:S01]  /*0660*/  LDC.64 R12, c[0x0][0x3c0] ;  /* 0x0000f000ff0c7b82 */ /* 0x000e620000000a00 */
[----:B--2---:R-:W-:-:S04]  /*0670*/  IMAD.WIDE.U32 R2, R34, UR18, R14 ;  /* 0x0000001222027c25 */ /* 0x004fc8000f8e000e */
[----:B------:R-:W-:Y:S02]  /*0680*/  IMAD R34, R35, UR18, R3 ;  /* 0x0000001223227c24 */ /* 0x000fe4000f8e0203 */
[----:B------:R-:W-:Y:S01]  /*0690*/  IMAD.MOV.U32 R35, RZ, RZ, RZ ;  /* 0x000000ffff237224 */ /* 0x000fe200078e00ff */
[----:B------:R-:W2:Y:S01]  /*06a0*/  LDC.64 R10, c[0x0][0x3e0] ;  /* 0x0000f800ff0a7b82 */ /* 0x000ea20000000a00 */
[----:B0-----:R-:W-:-:S04]  /*06b0*/  LEA R30, P0, R16, R40, 0x2 ;  /* 0x00000028101e7211 */ /* 0x001fc800078010ff */
[----:B------:R-:W-:-:S03]  /*06c0*/  LEA.HI.X R31, R16, R41, R31, 0x2, P0 ;  /* 0x00000029101f7211 */ /* 0x000fc600000f141f */
[----:B------:R-:W0:Y:S01]  /*06d0*/  LDC.64 R8, c[0x0][0x3a8] ;  /* 0x0000ea00ff087b82 */ /* 0x000e220000000a00 */
[----:B---3--:R-:W-:-:S04]  /*06e0*/  IMAD.WIDE.U32 R4, R32, UR18, R4 ;  /* 0x0000001220047c25 */ /* 0x008fc8000f8e0004 */
[----:B------:R-:W-:Y:S02]  /*06f0*/  IMAD R32, R21, UR18, R7 ;  /* 0x0000001215207c24 */ /* 0x000fe4000f8e0207 */
[----:B------:R-:W-:Y:S01]  /*0700*/  IMAD R33, R33, UR18, R5 ;  /* 0x0000001221217c24 */ /* 0x000fe2000f8e0205 */
[----:B-1----:R-:W-:Y:S02]  /*0710*/  SHF.L.U64.HI R13, R12, 0x2, R13 ;  /* 0x000000020c0d7819 */ /* 0x002fe4000001020d */
[----:B--2---:R-:W-:Y:S02]  /*0720*/  SHF.L.U64.HI R11, R10, 0x2, R11 ;  /* 0x000000020a0b7819 */ /* 0x004fe4000001020b */
[----:B0-----:R-:W-:-:S07]  /*0730*/  SHF.L.U64.HI R66, R8, 0x2, R9 ;  /* 0x0000000208427819 */ /* 0x001fce0000010209 */
.L_x_4410:
[----:B0-----:R-:W0:Y:S01]  /*0740*/  LDCU UR4, c[0x0][0x388] ;  /* 0x00007100ff0477ac */ /* 0x001e220008000800 */
[----:B------:R-:W-:Y:S02]  /*0750*/  SHF.L.U32 R47, R35, 0x8, RZ ;  /* 0x00000008232f7819 */ /* 0x000fe400000006ff */
[----:B------:R-:W-:Y:S02]  /*0760*/  CS2R R18, SRZ ;  /* 0x0000000000127805 */ /* 0x000fe4000001ff00 */
[----:B------:R-:W-:Y:S01]  /*0770*/  SHF.L.U32 R14, R56, 0x2, RZ ;  /* 0x00000002380e7819 */ /* 0x000fe200000006ff */
[----:B------:R-:W-:Y:S01]  /*0780*/  IMAD.MOV.U32 R9, RZ, RZ, RZ ;  /* 0x000000ffff097224 */ /* 0x000fe200078e00ff */
[----:B------:R-:W-:Y:S02]  /*0790*/  CS2R R20, SRZ ;  /* 0x0000000000147805 */ /* 0x000fe4000001ff00 */
[----:B------:R-:W-:Y:S02]  /*07a0*/  CS2R R22, SRZ ;  /* 0x0000000000167805 */ /* 0x000fe4000001ff00 */
[C---:B------:R-:W-:Y:S01]  /*07b0*/  IADD3 R16, P4, PT, R14.reuse, R65, RZ ;  /* 0x000000410e107210 */ /* 0x040fe20007f9e0ff */
[----:B------:R-:W-:Y:S01]  /*07c0*/  IMAD.MOV.U32 R68, RZ, RZ, RZ ;  /* 0x000000ffff447224 */ /* 0x000fe200078e00ff */
[----:B------:R-:W-:-:S02]  /*07d0*/  IADD3 R14, P5, PT, R14, R64, RZ ;  /* 0x000000400e0e7210 */ /* 0x000fc40007fbe0ff */
        /* <DEDUP_REMOVED lines=28> */
[C---:B------:R-:W-:Y:S02]  /*09a0*/  IADD3 R40, PT, PT, R67.reuse, 0x40, RZ ;  /* 0x0000004043287810 */ /* 0x040fe40007ffe0ff */
[-C--:B------:R-:W-:Y:S02]  /*09b0*/  LEA.HI.SX32 R45, R67, R67.reuse, 0x1b ;  /* 0x00000043432d7211 */ /* 0x080fe400078fdaff */
[-C--:B------:R-:W-:Y:S02]  /*09c0*/  LEA.HI.SX32 R38, R38, R67.reuse, 0x1b ;  /* 0x0000004326267211 */ /* 0x080fe400078fdaff */
[----:B------:R-:W-:Y:S02]  /*09d0*/  LEA.HI.SX32 R40, R40, R67, 0x1b ;  /* 0x0000004328287211 */ /* 0x000fe400078fdaff */
[----:B------:R-:W-:-:S02]  /*09e0*/  LEA R45, R45, UR4, 0x2 ;  /* 0x000000042d2d7c11 */ /* 0x000fc4000f8e10ff */
[----:B------:R-:W-:Y:S02]  /*09f0*/  LEA R44, R38, UR4, 0x2 ;  /* 0x00000004262c7c11 */ /* 0x000fe4000f8e10ff */
[----:B------:R-:W-:Y:S01]  /*0a00*/  LEA R43, R40, UR4, 0x2 ;  /* 0x00000004282b7c11 */ /* 0x000fe2000f8e10ff */
[C---:B------:R-:W-:Y:S01]  /*0a10*/  VIADD R40, R67.reuse, 0xc0 ;  /* 0x000000c043287836 */ /* 0x040fe20000000000 */
[C---:B------:R-:W-:Y:S02]  /*0a20*/  IADD3 R16, PT, PT, R67.reuse, 0x80, RZ ;  /* 0x0000008043107810 */ /* 0x040fe40007ffe0ff */
[C---:B------:R-:W-:Y:S02]  /*0a30*/  IADD3 R38, PT, PT, R67.reuse, 0xa0, RZ ;  /* 0x000000a043267810 */ /* 0x040fe40007ffe0ff */
[----:B------:R-:W-:Y:S02]  /*0a40*/  LEA.HI.SX32 R42, R42, R67, 0x1b ;  /* 0x000000432a2a7211 */ /* 0x000fe400078fdaff */
[----:B------:R-:W-:-:S02]  /*0a50*/  IADD3 R70, PT, PT, R67, 0xe0, RZ ;  /* 0x000000e043467810 */ /* 0x000fc40007ffe0ff */
[-C--:B------:R-:W-:Y:S02]  /*0a60*/  LEA.HI.SX32 R16, R16, R67.reuse, 0x1b ;  /* 0x0000004310107211 */ /* 0x080fe400078fdaff */
[-C--:B------:R-:W-:Y:S02]  /*0a70*/  LEA.HI.SX32 R38, R38, R67.reuse, 0x1b ;  /* 0x0000004326267211 */ /* 0x080fe400078fdaff */
[-C--:B------:R-:W-:Y:S02]  /*0a80*/  LEA.HI.SX32 R39, R40, R67.reuse, 0x1b ;  /* 0x0000004328277211 */ /* 0x080fe400078fdaff */
[----:B------:R-:W-:Y:S02]  /*0a90*/  LEA R42, R42, UR4, 0x2 ;  /* 0x000000042a2a7c11 */ /* 0x000fe4000f8e10ff */
[----:B------:R-:W-:Y:S02]  /*0aa0*/  LEA.HI.SX32 R70, R70, R67, 0x1b ;  /* 0x0000004346467211 */ /* 0x000fe400078fdaff */
[----:B------:R-:W-:-:S02]  /*0ab0*/  LEA R41, R16, UR4, 0x2 ;  /* 0x0000000410297c11 */ /* 0x000fc4000f8e10ff */
[----:B------:R-:W-:Y:S02]  /*0ac0*/  LEA R40, R38, UR4, 0x2 ;  /* 0x0000000426287c11 */ /* 0x000fe4000f8e10ff */
[----:B------:R-:W-:Y:S02]  /*0ad0*/  LEA R39, R39, UR4, 0x2 ;  /* 0x0000000427277c11 */ /* 0x000fe4000f8e10ff */
[----:B------:R-:W-:Y:S01]  /*0ae0*/  LEA R38, R70, UR4, 0x2 ;  /* 0x0000000446267c11 */ /* 0x000fe2000f8e10ff */
[----:B------:R-:W-:Y:S01]  /*0af0*/  IMAD.MOV.U32 R70, RZ, RZ, RZ ;  /* 0x000000ffff467224 */ /* 0x000fe200078e00ff */
[----:B------:R-:W-:Y:S02]  /*0b00*/  CS2R R72, SRZ ;  /* 0x0000000000487805 */ /* 0x000fe4000001ff00 */
[----:B------:R-:W-:Y:S01]  /*0b10*/  CS2R R74, SRZ ;  /* 0x00000000004a7805 */ /* 0x000fe2000001ff00 */
[----:B------:R-:W-:Y:S01]  /*0b20*/  IMAD.MOV.U32 R77, RZ, RZ, RZ ;  /* 0x000000ffff4d7224 */ /* 0x000fe200078e00ff */
[----:B--2---:R-:W-:Y:S04]  /*0b30*/  STS [R45], R18 ;  /* 0x000000122d007388 */ /* 0x004fe80000000800 */
[----:B---3--:R0:W-:Y:S04]  /*0b40*/  STS [R44+0x80], R9 ;  /* 0x000080092c007388 */ /* 0x0081e80000000800 */
[----:B----4-:R-:W-:Y:S01]  /*0b50*/  STS [R43+0x100], R20 ;  /* 0x000100142b007388 */ /* 0x010fe20000000800 */
[----:B0-----:R-:W-:-:S03]  /*0b60*/  SHF.L.U32 R9, R67, 0x3, RZ ;  /* 0x0000000343097819 */ /* 0x001fc600000006ff */
[----:B------:R-:W-:Y:S01]  /*0b70*/  STS [R42+0x180], R19 ;  /* 0x000180132a007388 */ /* 0x000fe20000000800 */
[----:B------:R-:W-:-:S03]  /*0b80*/  LEA.HI.SX32 R9, R9, R9, 0x1b ;  /* 0x0000000909097211 */ /* 0x000fc600078fdaff */
[----:B------:R-:W-:Y:S01]  /*0b90*/  STS [R41+0x200], R22 ;  /* 0x0002001629007388 */ /* 0x000fe20000000800 */
[----:B------:R-:W-:-:S03]  /*0ba0*/  LEA R9, R9, UR4, 0x2 ;  /* 0x0000000409097c11 */ /* 0x000fc6000f8e10ff */
        /* <DEDUP_REMOVED lines=13> */
[----:B0-----:R-:W-:-:S05]  /*0c80*/  HFMA2 R68, -RZ, RZ, 0, 0 ;  /* 0x00000000ff447431 */ /* 0x001fca00000001ff */
[----:B------:R-:W2:Y:S01]  /*0c90*/  @!P0 LDG.E R70, desc[UR16][R14.64] ;  /* 0x000000100e468981 */ /* 0x000ea2000c1e1900 */
[----:B------:R-:W-:Y:S02]  /*0ca0*/  ISETP.NE.AND P0, PT, R71, RZ, PT ;  /* 0x000000ff4700720c */ /* 0x000fe40003f05270 */
[----:B------:R-:W-:Y:S01]  /*0cb0*/  MOV R71, RZ ;  /* 0x000000ff00477202 */ /* 0x000fe20000000f00 */
        /* <DEDUP_REMOVED lines=54> */
[----:B------:R-:W-:Y:S01]  /*1020*/  FFMA.FTZ R85, R70, R85, -1 ;  /* 0xbf80000046557423 */ /* 0x000fe20000010055 */
[----:B------:R-:W-:Y:S01]  /*1030*/  @P0 MOV R70, 0x7f800000 ;  /* 0x7f80000000460802 */ /* 0x000fe20000000f00 */
        /* <DEDUP_REMOVED lines=16> */
.L_x_4391:
[----:B------:R-:W-:Y:S05]  /*1140*/  BSYNC.RECONVERGENT B0 ;  /* 0x0000000000007941 */ /* 0x000fea0003800200 */
.L_x_4390:
        /* <DEDUP_REMOVED lines=34> */
.L_x_4393:
[----:B------:R-:W-:Y:S05]  /*1370*/  BSYNC.RECONVERGENT B0 ;  /* 0x0000000000007941 */ /* 0x000fea0003800200 */
.L_x_4392:
        /* <DEDUP_REMOVED lines=39> */
.L_x_4395:
[----:B------:R-:W-:Y:S05]  /*15f0*/  BSYNC.RECONVERGENT B0 ;  /* 0x0000000000007941 */ /* 0x000fea0003800200 */
.L_x_4394:
        /* <DEDUP_REMOVED lines=32> */
.L_x_4397:
[----:B------:R-:W-:Y:S05]  /*1800*/  BSYNC.RECONVERGENT B0 ;  /* 0x0000000000007941 */ /* 0x000fea0003800200 */
.L_x_4396:
        /* <DEDUP_REMOVED lines=32> */
.L_x_4399:
[----:B------:R-:W-:Y:S05]  /*1a10*/  BSYNC.RECONVERGENT B0 ;  /* 0x0000000000007941 */ /* 0x000fea0003800200 */
.L_x_4398:
        /* <DEDUP_REMOVED lines=32> */
.L_x_4401:
[----:B------:R-:W-:Y:S05]  /*1c20*/  BSYNC.RECONVERGENT B0 ;  /* 0x0000000000007941 */ /* 0x000fea0003800200 */
.L_x_4400:
        /* <DEDUP_REMOVED lines=32> */
.L_x_4403:
[----:B------:R-:W-:Y:S05]  /*1e30*/  BSYNC.RECONVERGENT B0 ;  /* 0x0000000000007941 */ /* 0x000fea0003800200 */
.L_x_4402:
        /* <DEDUP_REMOVED lines=32> */
.L_x_4405:
[----:B------:R-:W-:Y:S05]  /*2040*/  BSYNC.RECONVERGENT B0 ;  /* 0x0000000000007941 */ /* 0x000fea0003800200 */
.L_x_4404:
        /* <DEDUP_REMOVED lines=16> */
[----:B------:R-:W-:Y:S01]  /*2150*/  FMUL.FTZ R93, R17, R73 ;  /* 0x00000049115d7220 */ /* 0x000fe20000410000 */
[----:B------:R-:W-:Y:S01]  /*2160*/  FMUL.FTZ R94, R18, R75 ;  /* 0x0000004b125e7220 */ /* 0x000fe20000410000 */
[----:B------:R-:W-:Y:S01]  /*2170*/  P2R R108, PR, RZ, 0x40 ;  /* 0x00000040ff6c7803 */ /* 0x000fe20000000000 */
[----:B------:R-:W-:Y:S01]  /*2180*/  FMUL.FTZ R95, R19, R77 ;  /* 0x0000004d135f7220 */ /* 0x000fe20000410000 */
[----:B------:R-:W-:Y:S01]  /*2190*/  FSEL R98, R98, RZ, !P6 ;  /* 0x000000ff62627208 */ /* 0x000fe20007000000 */
[----:B------:R-:W-:Y:S01]  /*21a0*/  FMUL.FTZ R96, R20, R79 ;  /* 0x0000004f14607220 */ /* 0x000fe20000410000 */
[----:B------:R-:W-:Y:S01]  /*21b0*/  ISETP.NE.AND P6, PT, R35, RZ, PT ;  /* 0x000000ff2300720c */ /* 0x000fe20003fc5270 */
[----:B------:R-:W-:Y:S01]  /*21c0*/  FMUL.FTZ R97, R21, R81 ;  /* 0x0000005115617220 */ /* 0x000fe20000410000 */
[----:B------:R-:W-:Y:S01]  /*21d0*/  FMUL.FTZ R99, R23, R84 ;  /* 0x0000005417637220 */ /* 0x000fe20000410000 */
[-C--:B------:R-:W-:Y:S01]  /*21e0*/  ISETP.GE.U32.AND P0, PT, R37, R69.reuse, PT ;  /* 0x000000452500720c */ /* 0x080fe20003f06070 */
[----:B------:R-:W-:Y:S01]  /*21f0*/  IMAD.MOV.U32 R87, RZ, RZ, R31 ;  /* 0x000000ffff577224 */ /* 0x000fe200078e001f */
[----:B------:R-:W-:Y:S01]  /*2200*/  ISETP.NE.OR P6, PT, R25, RZ, !P6 ;  /* 0x000000ff1900720c */ /* 0x000fe200077c5670 */
[----:B------:R-:W-:Y:S01]  /*2210*/  IMAD.MOV.U32 R89, RZ, RZ, R26 ;  /* 0x000000ffff597224 */ /* 0x000fe200078e001a */
[-C--:B------:R-:W-:Y:S01]  /*2220*/  ISETP.GE.U32.AND P1, PT, R63, R69.reuse, PT ;  /* 0x000000453f00720c */ /* 0x080fe20003f26070 */
[----:B------:R-:W-:Y:S01]  /*2230*/  UIADD3 UR5, UPT, UPT, UR4, 0x450, URZ ;  /* 0x0000045004057890 */ /* 0x000fe2000fffe0ff */
[----:B------:R-:W-:Y:S01]  /*2240*/  P2R R110, PR, RZ, 0x40 ;  /* 0x00000040ff6e7803 */ /* 0x000fe20000000000 */
[----:B------:R-:W-:Y:S01]  /*2250*/  UMOV UR6, UR7 ;  /* 0x0000000700067c82 */ /* 0x000fe20008000000 */
[----:B------:R-:W-:-:S02]  /*2260*/  ISETP.GE.U32.AND P2, PT, R62, R69, PT ;  /* 0x000000453e00720c */ /* 0x000fc40003f46070 */
[-C--:B------:R-:W-:Y:S02]  /*2270*/  ISETP.GE.U32.AND P3, PT, R61, R69.reuse, PT ;  /* 0x000000453d00720c */ /* 0x080fe40003f66070 */
[-C--:B------:R-:W-:Y:S02]  /*2280*/  ISETP.GE.U32.AND P4, PT, R60, R69.reuse, PT ;  /* 0x000000453c00720c */ /* 0x080fe40003f86070 */
[-C--:B------:R-:W-:Y:S02]  /*2290*/  ISETP.GE.U32.AND P5, PT, R59, R69.reuse, PT ;  /* 0x000000453b00720c */ /* 0x080fe40003fa6070 */
[----:B------:R-:W-:Y:S02]  /*22a0*/  ISETP.GE.U32.AND P6, PT, R57, R69, PT ;  /* 0x000000453900720c */ /* 0x000fe40003fc6070 */
[----:B------:R-:W-:Y:S02]  /*22b0*/  MOV R90, R30 ;  /* 0x0000001e005a7202 */ /* 0x000fe40000000f00 */
[----:B------:R-:W-:-:S02]  /*22c0*/  MOV R91, R28 ;  /* 0x0000001c005b7202 */ /* 0x000fc40000000f00 */
[----:B------:R-:W-:Y:S02]  /*22d0*/  MOV R86, R29 ;  /* 0x0000001d00567202 */ /* 0x000fe40000000f00 */
[----:B------:R-:W-:Y:S02]  /*22e0*/  MOV R88, R27 ;  /* 0x0000001b00587202 */ /* 0x000fe40000000f00 */
[----:B------:R-:W-:Y:S02]  /*22f0*/  FSEL R92, R92, RZ, !P0 ;  /* 0x000000ff5c5c7208 */ /* 0x000fe40004000000 */
[----:B------:R-:W-:Y:S02]  /*2300*/  FSEL R93, R93, RZ, !P1 ;  /* 0x000000ff5d5d7208 */ /* 0x000fe40004800000 */
[----:B------:R-:W-:Y:S02]  /*2310*/  FSEL R94, R94, RZ, !P2 ;  /* 0x000000ff5e5e7208 */ /* 0x000fe40005000000 */
[----:B------:R-:W-:-:S02]  /*2320*/  FSEL R95, R95, RZ, !P3 ;  /* 0x000000ff5f5f7208 */ /* 0x000fc40005800000 */
[----:B------:R-:W-:Y:S02]  /*2330*/  FSEL R96, R96, RZ, !P4 ;  /* 0x000000ff60607208 */ /* 0x000fe40006000000 */
[----:B------:R-:W-:Y:S02]  /*2340*/  FSEL R97, R97, RZ, !P5 ;  /* 0x000000ff61617208 */ /* 0x000fe40006800000 */
[----:B------:R-:W-:Y:S02]  /*2350*/  P2R R111, PR, RZ, 0x40 ;  /* 0x00000040ff6f7803 */ /* 0x000fe40000000000 */
[----:B0-----:R-:W-:-:S07]  /*2360*/  FSEL R99, R99, RZ, !P6 ;  /* 0x000000ff63637208 */ /* 0x001fce0007000000 */
.L_x_4409:
[----:B------:R-:W-:Y:S01]  /*2370*/  MOV R16, R90 ;  /* 0x0000005a00107202 */ /* 0x000fe20000000f00 */
[----:B------:R-:W-:Y:S01]  /*2380*/  IMAD.MOV.U32 R17, RZ, RZ, R87 ;  /* 0x000000ffff117224 */ /* 0x000fe200078e0057 */
[----:B------:R-:W-:-:S04]  /*2390*/  ISETP.NE.AND P6, PT, R111, RZ, PT ;  /* 0x000000ff6f00720c */ /* 0x000fc80003fc5270 */
        /* <DEDUP_REMOVED lines=73> */
[----:B------:R-:W-:Y:S01]  /*2830*/  HFMA2 R16, -RZ, RZ, 1.875, 0 ;  /* 0x3f800000ff107431 */ /* 0x000fe200000001ff */
[----:B------:R-:W-:Y:S01]  /*2840*/  MOV R17, RZ ;  /* 0x000000ff00117202 */ /* 0x000fe20000000f00 */
[C---:B0-----:R-:W-:Y:S01]  /*2850*/  FMUL.FTZ R18, R21.reuse, R18 ;  /* 0x0000001215127220 */ /* 0x041fe20000410000 */
[----:B-1----:R-:W-:-:S04]  /*2860*/  FFMA.FTZ R19, R21, R19, R20 ;  /* 0x0000001315137223 */ /* 0x002fc80000010014 */
[----:B------:R-:W-:Y:S02]  /*2870*/  FSEL R112, R21, R18, !P6 ;  /* 0x0000001215707208 */ /* 0x000fe40007000000 */
[----:B------:R-:W-:Y:S02]  /*2880*/  FSEL R113, R20, R19, !P6 ;  /* 0x0000001314717208 */ /* 0x000fe40007000000 */
[----:B------:R-:W-:-:S13]  /*2890*/  ISETP.NE.AND P6, PT, R110, RZ, PT ;  /* 0x000000ff6e00720c */ /* 0x000fda0003fc5270 */
[----:B------:R-:W0:Y:S01]  /*28a0*/  @!P6 LDS.64 R16, [UR5] ;  /* 0x00000005ff10e984 */ /* 0x000e220008000a00 */
[----:B------:R-:W-:Y:S01]  /*28b0*/  ISETP.NE.AND P6, PT, R67, 0x1f, PT ;  /* 0x0000001f4300780c */ /* 0x000fe20003fc5270 */
[----:B------:R-:W-:Y:S01]  /*28c0*/  IMAD.MOV.U32 R20, RZ, RZ, R91 ;  /* 0x000000ffff147224 */ /* 0x000fe200078e005b */
[----:B------:R-:W-:-:S05]  /*28d0*/  MOV R21, R86 ;  /* 0x0000005600157202 */ /* 0x000fca0000000f00 */
[----:B------:R-:W2:Y:S06]  /*28e0*/  LDG.E R20, desc[UR16][R20.64] ;  /* 0x0000001014147981 */ /* 0x000eac000c1e1900 */
[----:B------:R1:W-:Y:S02]  /*28f0*/  @!P6 STS.64 [UR4+0x430], R18 ;  /* 0x00043012ff00e988 */ /* 0x0003e40008000a04 */
[----:B-1----:R-:W-:Y:S01]  /*2900*/  IMAD.MOV.U32 R18, RZ, RZ, R89 ;  /* 0x000000ffff127224 */ /* 0x002fe200078e0059 */
[----:B------:R-:W-:-:S05]  /*2910*/  MOV R19, R88 ;  /* 0x0000005800137202 */ /* 0x000fca0000000f00 */
[----:B------:R1:W2:Y:S01]  /*2920*/  LDG.E R109, desc[UR16][R18.64] ;  /* 0x00000010126d7981 */ /* 0x0002a2000c1e1900 */
[----:B------:R-:W-:Y:S01]  /*2930*/  BAR.SYNC.DEFER_BLOCKING 0x0 ;  /* 0x0000000000007b1d */ /* 0x000fe20000010000 */
[----:B------:R-:W-:-:S04]  /*2940*/  LEA R89, P6, R12, R89, 0x2 ;  /* 0x000000590c597211 */ /* 0x000fc800078c10ff */
[----:B------:R-:W-:Y:S02]  /*2950*/  IADD3.X R88, PT, PT, R88, R13, RZ, P6, !PT ;  /* 0x0000000d58587210 */ /* 0x000fe400037fe4ff */
[----:B------:R-:W-:Y:S01]  /*2960*/  LEA R91, P6, R10, R91, 0x2 ;  /* 0x0000005b0a5b7211 */ /* 0x000fe200078c10ff */
[----:B------:R-:W3:Y:S03]  /*2970*/  SHFL.UP PT, R115, R112, 0x1, RZ ;  /* 0x0420000070737989 */ /* 0x000ee600000e00ff */
[----:B------:R-:W-:Y:S01]  /*2980*/  IADD3.X R86, PT, PT, R86, R11, RZ, P6, !PT ;  /* 0x0000000b56567210 */ /* 0x000fe200037fe4ff */
[----:B------:R-:W4:Y:S01]  /*2990*/  SHFL.UP PT, R114, R113, 0x1, RZ ;  /* 0x0420000071727989 */ /* 0x000f2200000e00ff */
[----:B------:R-:W-:-:S03]  /*29a0*/  ISETP.NE.AND P6, PT, R67, RZ, PT ;  /* 0x000000ff4300720c */ /* 0x000fc60003fc5270 */
[----:B------:R-:W5:Y:S10]  /*29b0*/  LDS.64 R22, [UR4+0x430] ;  /* 0x00043004ff167984 */ /* 0x000f740008000a00 */
[----:B0-----:R-:W-:Y:S01]  /*29c0*/  @!P6 STS.64 [UR4+0x440], R16 ;  /* 0x00044010ff00e988 */ /* 0x001fe20008000a04 */
[----:B---3--:R-:W-:Y:S01]  /*29d0*/  @!P6 IMAD.MOV.U32 R115, RZ, RZ, R16 ;  /* 0x000000ffff73e224 */ /* 0x008fe200078e0010 */
        /* <DEDUP_REMOVED lines=8> */
[----:B------:R-:W-:Y:S01]  /*2a60*/  FFMA.FTZ R107, R107, R114, R92 ;  /* 0x000000726b6b7223 */ /* 0x000fe2000001005c */
[----:B------:R-:W-:Y:S02]  /*2a70*/  IADD3.X R87, PT, PT, R87, R66, RZ, P6, !PT ;  /* 0x0000004257577210 */ /* 0x000fe400037fe4ff */
        /* <DEDUP_REMOVED lines=15> */
.L_x_4408:
[----:B------:R-:W-:Y:S05]  /*2b70*/  BSYNC.RECONVERGENT B0 ;  /* 0x0000000000007941 */ /* 0x000fea0003800200 */
.L_x_4407:
[----:B------:R-:W-:Y:S01]  /*2b80*/  UIADD3 UR6, UPT, UPT, UR6, 0x1, URZ ;  /* 0x0000000106067890 */ /* 0x000fe2000fffe0ff */
[----:B------:R-:W-:Y:S01]  /*2b90*/  FFMA.FTZ R104, R104, R103, R97 ;  /* 0x0000006768687223 */ /* 0x000fe20000010061 */
[C---:B------:R-:W-:Y:S01]  /*2ba0*/  FFMA.FTZ R82, R109.reuse, R107, R82 ;  /* 0x0000006b6d527223 */ /* 0x040fe20000010052 */
[----:B------:R-:W-:Y:S01]  /*2bb0*/  FFMA.FTZ R80, R109, R21, R80 ;  /* 0x000000156d507223 */ /* 0x000fe20000010050 */
[----:B------:R-:W-:Y:S01]  /*2bc0*/  UISETP.NE.AND UP0, UPT, UR6, URZ, UPT ;  /* 0x000000ff0600728c */ /* 0x000fe2000bf05270 */
[-C--:B------:R-:W-:Y:S01]  /*2bd0*/  FFMA.FTZ R105, R105, R104.reuse, R98 ;  /* 0x0000006869697223 */ /* 0x080fe20000010062 */
[C---:B------:R-:W-:Y:S01]  /*2be0*/  FFMA.FTZ R78, R109.reuse, R101, R78 ;  /* 0x000000656d4e7223 */ /* 0x040fe2000001004e */
[C---:B------:R-:W-:Y:S01]  /*2bf0*/  FFMA.FTZ R76, R109.reuse, R113, R76 ;  /* 0x000000716d4c7223 */ /* 0x040fe2000001004c */
[C---:B------:R-:W-:Y:S01]  /*2c00*/  FFMA.FTZ R74, R109.reuse, R103, R74 ;  /* 0x000000676d4a7223 */ /* 0x040fe2000001004a */
[-C--:B------:R-:W-:Y:S01]  /*2c10*/  FFMA.FTZ R17, R106, R105.reuse, R99 ;  /* 0x000000696a117223 */ /* 0x080fe20000010063 */
[C---:B------:R-:W-:Y:S01]  /*2c20*/  FFMA.FTZ R72, R109.reuse, R104, R72 ;  /* 0x000000686d487223 */ /* 0x040fe20000010048 */
[----:B------:R-:W-:Y:S01]  /*2c30*/  FFMA.FTZ R70, R109, R105, R70 ;  /* 0x000000696d467223 */ /* 0x000fe20000010046 */
[----:B------:R-:W-:-:S02]  /*2c40*/  VIADD R85, R85, 0x1 ;  /* 0x0000000155557836 */ /* 0x000fc40000000000 */
[----:B------:R-:W-:Y:S01]  /*2c50*/  FFMA.FTZ R68, R109, R17, R68 ;  /* 0x000000116d447223 */ /* 0x000fe20000010044 */
[----:B------:R-:W-:Y:S01]  /*2c60*/  UIADD3 UR5, UPT, UPT, UR5, 0x8, URZ ;  /* 0x0000000805057890 */ /* 0x000fe2000fffe0ff */
[----:B------:R-:W-:Y:S11]  /*2c70*/  BRA.U UP0, `(.L_x_4409) ;  /* 0xfffffff500bc7547 */ /* 0x000ff6000b83ffff */
.L_x_4406:
[----:B------:R-:W-:Y:S01]  /*2c80*/  BAR.SYNC.DEFER_BLOCKING 0x0 ;  /* 0x0000000000007b1d */ /* 0x000fe20000010000 */
[----:B------:R-:W-:Y:S02]  /*2c90*/  ISETP.NE.AND P0, PT, R25, RZ, PT ;  /* 0x000000ff1900720c */ /* 0x000fe40003f05270 */
[----:B------:R-:W-:-:S03]  /*2ca0*/  IADD3 R15, P2, P3, R56, R6, R47 ;  /* 0x00000006380f7210 */ /* 0x000fc60007b5e02f */
[----:B------:R-:W1:Y:S01]  /*2cb0*/  LDCU.64 UR10, c[0x0][0x478] ;  /* 0x00008f00ff0a77ac */ /* 0x000e620008000a00 */
[----:B------:R-:W-:Y:S01]  /*2cc0*/  IADD3.X R16, PT, PT, RZ, R32, RZ, P2, P3 ;  /* 0x00000020ff107210 */ /* 0x000fe200017e64ff */
[----:B------:R-:W2:Y:S01]  /*2cd0*/  LDCU.64 UR12, c[0x0][0x488] ;  /* 0x00009100ff0c77ac */ /* 0x000ea20008000a00 */
[----:B------:R-:W3:Y:S01]  /*2ce0*/  LDCU UR5, c[0x0][0x388] ;  /* 0x00007100ff0577ac */ /* 0x000ee20008000800 */
[----:B------:R-:W-:Y:S01]  /*2cf0*/  STS [R9], R82 ;  /* 0x0000005209007388 */ /* 0x000fe20000000800 */
        /* <DEDUP_REMOVED lines=8> */
[----:B------:R-:W-:Y:S01]  /*2d80*/  STS [R9+0x1c], R68 ;  /* 0x00001c4409007388 */ /* 0x000fe20000000800 */
[----:B------:R-:W-:-:S03]  /*2d90*/  NOP ;  /* 0x0000000000007918 */ /* 0x000fc60000000000 */
[----:B0-----:R-:W-:Y:S04]  /*2da0*/  LDS R19, [R45] ;  /* 0x000000002d137984 */ /* 0x001fe80000000800 */
        /* <DEDUP_REMOVED lines=14> */
[----:B------:R-:W-:-:S05]  /*2e90*/  ISETP.GE.AND P6, PT, R50, R17, PT ;  /* 0x000000113200720c */ /* 0x000fca0003fc6270 */
[----:B------:R3:W-:Y:S01]  /*2ea0*/  @!P1 STG.E desc[UR16][R14.64], R19 ;  /* 0x000000130e009986 */ /* 0x0007e2000c101910 */
[----:B------:R-:W-:-:S03]  /*2eb0*/  IADD3 R18, P1, P2, R56, R4, R47 ;  /* 0x0000000438127210 */ /* 0x000fc60007a3e02f */
[----:B------:R0:W-:Y:S01]  /*2ec0*/  @!P3 STG.E desc[UR16][R14.64+0x80], R21 ;  /* 0x000080150e00b986 */ /* 0x0001e2000c101910 */
[----:B------:R-:W-:Y:S02]  /*2ed0*/  IADD3.X R69, PT, PT, RZ, R33, RZ, P1, P2 ;  /* 0x00000021ff457210 */ /* 0x000fe40000fe44ff */
[-C--:B------:R-:W-:Y:S01]  /*2ee0*/  ISETP.GE.AND P3, PT, R49, R17.reuse, PT ;  /* 0x000000113100720c */ /* 0x080fe20003f66270 */
[----:B------:R1:W-:Y:S01]  /*2ef0*/  @!P4 STG.E desc[UR16][R14.64+0x100], R23 ;  /* 0x000100170e00c986 */ /* 0x0003e2000c101910 */
[-C--:B------:R-:W-:Y:S02]  /*2f00*/  ISETP.GE.AND P1, PT, R48, R17.reuse, PT ;  /* 0x000000113000720c */ /* 0x080fe40003f26270 */
[----:B------:R-:W-:Y:S01]  /*2f10*/  ISETP.GE.AND P2, PT, R46, R17, PT ;  /* 0x000000112e00720c */ /* 0x000fe20003f46270 */
[----:B------:R4:W-:Y:S01]  /*2f20*/  @!P5 STG.E desc[UR16][R14.64+0x180], R67 ;  /* 0x000180430e00d986 */ /* 0x0009e2000c101910 */
[C---:B--2---:R-:W-:Y:S02]  /*2f30*/  LEA R16, P4, R18.reuse, UR12, 0x2 ;  /* 0x0000000c12107c11 */ /* 0x044fe4000f8810ff */
[----:B---3--:R-:W-:Y:S01]  /*2f40*/  IADD3 R19, PT, PT, -R47, UR5, RZ ;  /* 0x000000052f137c10 */ /* 0x008fe2000fffe1ff */
[----:B------:R-:W-:Y:S01]  /*2f50*/  @!P6 STG.E desc[UR16][R14.64+0x200], R71 ;  /* 0x000200470e00e986 */ /* 0x000fe2000c101910 */
[----:B------:R-:W-:Y:S01]  /*2f60*/  LEA.HI.X R17, R18, UR13, R69, 0x2, P4 ;  /* 0x0000000d12117c11 */ /* 0x000fe2000a0f1445 */
[----:B------:R-:W-:Y:S01]  /*2f70*/  HFMA2 R18, -RZ, RZ, 0, 0 ;  /* 0x00000000ff127431 */ /* 0x000fe200000001ff */
[-C--:B------:R-:W-:Y:S01]  /*2f80*/  ISETP.GE.AND P4, PT, R56, R19.reuse, PT ;  /* 0x000000133800720c */ /* 0x080fe20003f86270 */
[----:B------:R-:W-:Y:S01]  /*2f90*/  @!P3 STG.E desc[UR16][R14.64+0x280], R73 ;  /* 0x000280490e00b986 */ /* 0x000fe2000c101910 */
[----:B------:R-:W-:-:S02]  /*2fa0*/  ISETP.GE.AND P3, PT, R53, R19, PT ;  /* 0x000000133500720c */ /* 0x000fc40003f66270 */
[----:B0-----:R-:W-:Y:S02]  /*2fb0*/  CS2R R20, SRZ ;  /* 0x0000000000147805 */ /* 0x001fe4000001ff00 */
[-C--:B------:R-:W-:Y:S01]  /*2fc0*/  ISETP.GE.AND P6, PT, R51, R19.reuse, PT ;  /* 0x000000133300720c */ /* 0x080fe20003fc6270 */
[----:B------:R-:W-:Y:S01]  /*2fd0*/  @!P1 STG.E desc[UR16][R14.64+0x300], R75 ;  /* 0x0003004b0e009986 */ /* 0x000fe2000c101910 */
[-C--:B------:R-:W-:Y:S02]  /*2fe0*/  ISETP.GE.AND P1, PT, R52, R19.reuse, PT ;  /* 0x000000133400720c */ /* 0x080fe40003f26270 */
[-C--:B------:R-:W-:Y:S01]  /*2ff0*/  ISETP.GE.AND P5, PT, R50, R19.reuse, PT ;  /* 0x000000133200720c */ /* 0x080fe20003fa6270 */
[----:B------:R0:W-:Y:S01]  /*3000*/  @!P2 STG.E desc[UR16][R14.64+0x380], R77 ;  /* 0x0003804d0e00a986 */ /* 0x0001e2000c101910 */
[----:B------:R-:W-:Y:S01]  /*3010*/  BAR.SYNC.DEFER_BLOCKING 0x0 ;  /* 0x0000000000007b1d */ /* 0x000fe20000010000 */
[----:B------:R-:W-:Y:S02]  /*3020*/  ISETP.GE.AND P2, PT, R49, R19, PT ;  /* 0x000000133100720c */ /* 0x000fe40003f46270 */
[----:B-1----:R-:W-:-:S02]  /*3030*/  CS2R R22, SRZ ;  /* 0x0000000000167805 */ /* 0x002fc4000001ff00 */
[----:B----4-:R-:W-:Y:S02]  /*3040*/  MOV R67, RZ ;  /* 0x000000ff00437202 */ /* 0x010fe40000000f00 */
[----:B0-----:R-:W-:Y:S01]  /*3050*/  CS2R R14, SRZ ;  /* 0x00000000000e7805 */ /* 0x001fe2000001ff00 */
        /* <DEDUP_REMOVED lines=21> */
[----:B------:R-:W1:Y:S04]  /*31b0*/  LDS R17, [R9+0x8] ;  /* 0x0000080009117984 */ /* 0x000e680000000800 */
[----:B------:R-:W2:Y:S04]  /*31c0*/  LDS R69, [R9] ;  /* 0x0000000009457984 */ /* 0x000ea80000000800 */
        /* <DEDUP_REMOVED lines=103> */
.L_x_4411:
        /* <DEDUP_REMOVED lines=12> */
.L_x_5073:


//--------------------- .text._Z25selective_scan_fwd_kernelI32Selective_Scan_fwd_kernel_traitsILi32ELi8ELi1ELb0ELb0ELb1ELb0EffEEv13SSMParamsBase --------------------------
	.section	.text._Z25selective_scan_fwd_kernelI32Selective_Scan_fwd_kernel_traitsILi32ELi8ELi1ELb0ELb0ELb1ELb0EffEEv13SSMParamsBase,"ax",@progbits
	.align	128
        .global         _Z25selective_scan_fwd_kernelI32Selective_Scan_fwd_kernel_traitsILi32ELi8ELi1ELb0ELb0ELb1ELb0EffEEv13SSMParamsBase
        .type           _Z25selective_scan_fwd_kernelI32Selective_Scan_fwd_kernel_traitsILi32ELi8ELi1ELb0ELb0ELb1ELb0EffEEv13SSMParamsBase,@function
        .size           _Z25selective_scan_fwd_kernelI32Selective_Scan_fwd_kernel_traitsILi32ELi8ELi1ELb0ELb0ELb1ELb0EffEEv13SSMParamsBase,(.L_x_5074 - _Z25selective_scan_fwd_kernelI32Selective_Scan_fwd_kernel_traitsILi32ELi8ELi1ELb0ELb0ELb1ELb0EffEEv13SSMParamsBase)
        .other          _Z25selective_scan_fwd_kernelI32Selective_Scan_fwd_kernel_traitsILi32ELi8ELi1ELb0ELb0ELb1ELb0EffEEv13SSMParamsBase,@"STO_CUDA_ENTRY STV_DEFAULT"
_Z25selective_scan_fwd_kernelI32Selective_Scan_fwd_kernel_traitsILi32ELi8ELi1ELb0ELb0ELb1ELb0EffEEv13SSMParamsBase:
.text._Z25selective_scan_fwd_kernelI32Selective_Scan_fwd_kernel_traitsILi32ELi8ELi1ELb0ELb0ELb1ELb0EffEEv13SSMParamsBase:
        /* <DEDUP_REMOVED lines=25> */
[----:B---3--:R-:W-:Y:S01]  /*0190*/  IADD3 R6, PT, PT, R0, 0xffffffe, RZ ;  /* 0x0ffffffe00067810 */ /* 0x008fe20007ffe0ff */
[----:B----4-:R-:W-:Y:S01]  /*01a0*/  UIMAD.WIDE.U32 UR6, UR18, UR12, URZ ;  /* 0x0000000c120672a5 */ /* 0x010fe2000f8e00ff */
[----:B------:R-:W-:Y:S02]  /*01b0*/  @P1 LEA.HI.X R5, R15, R5, RZ, 0x2, P3 ;  /* 0x000000050f051211 */ /* 0x000fe400018f14ff */
[----:B------:R3:W4:Y:S01]  /*01c0*/  F2I.FTZ.U32.TRUNC.NTZ R7, R6 ;  /* 0x0000000600077305 */ /* 0x000722000021f000 */
[----:B------:R-:W-:Y:S01]  /*01d0*/  IABS R0, R15 ;  /* 0x0000000f00007213 */ /* 0x000fe20000000000 */
[----:B------:R-:W-:Y:S01]  /*01e0*/  UIMAD.WIDE.U32 UR4, UR18, UR8, URZ ;  /* 0x00000008120472a5 */ /* 0x000fe2000f8e00ff */
[----:B------:R2:W5:Y:S01]  /*01f0*/  @P1 LDG.E R30, desc[UR16][R4.64] ;  /* 0x00000010041e1981 */ /* 0x000562000c1e1900 */
[----:B---3--:R-:W-:-:S02]  /*0200*/  HFMA2 R6, -RZ, RZ, 0, 0 ;  /* 0x00000000ff067431 */ /* 0x008fc400000001ff */
[----:B----4-:R-:W-:-:S04]  /*0210*/  IMAD.MOV R10, RZ, RZ, -R7 ;  /* 0x000000ffff0a7224 */ /* 0x010fc800078e0a07 */
[----:B0-----:R-:W-:-:S04]  /*0220*/  IMAD R3, R10, R9, RZ ;  /* 0x000000090a037224 */ /* 0x001fc800078e02ff */
[----:B------:R-:W-:-:S06]  /*0230*/  IMAD.HI.U32 R7, R7, R3, R6 ;  /* 0x0000000307077227 */ /* 0x000fcc00078e0006 */
[----:B------:R-:W-:-:S04]  /*0240*/  IMAD.HI.U32 R7, R7, R0, RZ ;  /* 0x0000000007077227 */ /* 0x000fc800078e00ff */
[----:B------:R-:W-:-:S04]  /*0250*/  IMAD.MOV R2, RZ, RZ, -R7 ;  /* 0x000000ffff027224 */ /* 0x000fc800078e0a07 */
[----:B------:R-:W-:-:S05]  /*0260*/  IMAD R0, R9, R2, R0 ;  /* 0x0000000209007224 */ /* 0x000fca00078e0200 */
[----:B------:R-:W-:Y:S01]  /*0270*/  ISETP.GT.U32.AND P2, PT, R9, R0, PT ;  /* 0x000000000900720c */ /* 0x000fe20003f44070 */
[----:B------:R-:W-:Y:S02]  /*0280*/  UIMAD UR9, UR18, UR9, UR5 ;  /* 0x00000009120972a4 */ /* 0x000fe4000f8e0205 */
[----:B------:R-:W-:Y:S01]  /*0290*/  UIMAD UR8, UR18, UR13, UR7 ;  /* 0x0000000d120872a4 */ /* 0x000fe2000f8e0207 */
[----:B------:R-:W-:Y:S01]  /*02a0*/  IMAD.U32 R3, RZ, RZ, UR5 ;  /* 0x00000005ff037e24 */ /* 0x000fe2000f8e00ff */
[----:B--2---:R-:W-:Y:S01]  /*02b0*/  MOV R5, UR7 ;  /* 0x0000000700057c02 */ /* 0x004fe20008000f00 */
[----:B------:R-:W-:Y:S01]  /*02c0*/  IMAD.U32 R4, RZ, RZ, UR6 ;  /* 0x00000006ff047e24 */ /* 0x000fe2000f8e00ff */
[----:B------:R-:W-:Y:S01]  /*02d0*/  LOP3.LUT R6, R15, R8, RZ, 0x3c, !PT ;  /* 0x000000080f067212 */ /* 0x000fe200078e3cff */
[----:B------:R-:W0:Y:S01]  /*02e0*/  LDCU.64 UR6, c[0x0][0x3d0] ;  /* 0x00007a00ff0677ac */ /* 0x000e220008000a00 */
[----:B------:R-:W-:Y:S01]  /*02f0*/  MOV R2, UR4 ;  /* 0x0000000400027c02 */ /* 0x000fe20008000f00 */
[----:B------:R-:W-:Y:S01]  /*0300*/  IMAD.U32 R5, RZ, RZ, UR8 ;  /* 0x00000008ff057e24 */ /* 0x000fe2000f8e00ff */
[----:B------:R-:W-:-:S02]  /*0310*/  MOV R3, UR9 ;  /* 0x0000000900037c02 */ /* 0x000fc40008000f00 */
[-C--:B------:R-:W-:Y:S01]  /*0320*/  @!P2 IADD3 R0, PT, PT, R0, -R9.reuse, RZ ;  /* 0x800000090000a210 */ /* 0x080fe20007ffe0ff */
[----:B------:R-:W-:Y:S01]  /*0330*/  @!P2 VIADD R7, R7, 0x1 ;  /* 0x000000010707a836 */ /* 0x000fe20000000000 */
[----:B------:R-:W-:Y:S02]  /*0340*/  ISETP.GE.AND P3, PT, R6, RZ, PT ;  /* 0x000000ff0600720c */ /* 0x000fe40003f66270 */
[----:B------:R-:W-:Y:S02]  /*0350*/  ISETP.GE.U32.AND P0, PT, R0, R9, PT ;  /* 0x000000090000720c */ /* 0x000fe40003f06070 */
[----:B------:R-:W-:Y:S01]  /*0360*/  ISETP.NE.AND P1, PT, R8, RZ, PT ;  /* 0x000000ff0800720c */ /* 0x000fe20003f25270 */
[----:B01----:R-:W-:-:S12]  /*0370*/  @!P4 EXIT ;  /* 0x000000000000c94d */ /* 0x003fd80003800000 */
[----:B------:R-:W-:Y:S01]  /*0380*/  @P0 IADD3 R7, PT, PT, R7, 0x1, RZ ;  /* 0x0000000107070810 */ /* 0x000fe20007ffe0ff */
[----:B------:R-:W0:Y:S01]  /*0390*/  LDC.64 R10, c[0x0][0x428] ;  /* 0x00010a00ff0a7b82 */ /* 0x000e220000000a00 */
[----:B------:R-:W1:Y:S01]  /*03a0*/  S2R R29, SR_TID.X ;  /* 0x00000000001d7919 */ /* 0x000e620000002100 */
[C---:B------:R-:W-:Y:S01]  /*03b0*/  IMAD.WIDE.U32 R2, R15.reuse, UR10, R2 ;  /* 0x0000000a0f027c25 */ /* 0x040fe2000f8e0002 */
[----:B------:R-:W-:Y:S01]  /*03c0*/  UIMAD.WIDE.U32 UR4, UR18, UR6, URZ ;  /* 0x00000006120472a5 */ /* 0x000fe2000f8e00ff */
[----:B------:R-:W2:Y:S02]  /*03d0*/  LDCU.U8 UR9, c[0x0][0x39e] ;  /* 0x000073c0ff0977ac */ /* 0x000ea40008000000 */
[----:B------:R-:W-:Y:S01]  /*03e0*/  @!P3 IMAD.MOV R7, RZ, RZ, -R7 ;  /* 0x000000ffff07b224 */ /* 0x000fe200078e0a07 */
[----:B------:R-:W-:Y:S01]  /*03f0*/  @!P1 LOP3.LUT R7, RZ, R8, RZ, 0x33, !PT ;  /* 0x00000008ff079212 */ /* 0x000fe200078e33ff */
[----:B------:R-:W3:Y:S01]  /*0400*/  LDC.64 R18, c[0x0][0x450] ;  /* 0x00011400ff127b82 */ /* 0x000ee20000000a00 */
[C---:B------:R-:W-:Y:S01]  /*0410*/  IMAD R52, R15.reuse, UR11, R3 ;  /* 0x0000000b0f347c24 */ /* 0x040fe2000f8e0203 */
[----:B------:R-:W-:Y:S01]  /*0420*/  UIMAD UR5, UR18, UR7, UR5 ;  /* 0x00000007120572a4 */ /* 0x000fe2000f8e0205 */
[----:B------:R-:W-:Y:S01]  /*0430*/  SHF.R.S32.HI R3, RZ, 0x1f, R7 ;  /* 0x0000001fff037819 */ /* 0x000fe20000011407 */
[----:B------:R-:W4:Y:S01]  /*0440*/  LDCU.64 UR6, c[0x0][0x3b8] ;  /* 0x00007700ff0677ac */ /* 0x000f220008000a00 */
[----:B------:R-:W-:Y:S01]  /*0450*/  LEA R42, P0, R2, R42, 0x2 ;  /* 0x0000002a022a7211 */ /* 0x000fe200078010ff */
[----:B------:R-:W-:-:S02]  /*0460*/  IMAD.WIDE.U32 R4, R15, UR14, R4 ;  /* 0x0000000e0f047c25 */ /* 0x000fc4000f8e0004 */
[----:B------:R-:W2:Y:S01]  /*0470*/  LDC R20, c[0x0][0x384] ;  /* 0x0000e100ff147b82 */ /* 0x000ea20000000800 */
[----:B------:R-:W-:Y:S01]  /*0480*/  LEA.HI.X R52, R2, R43, R52, 0x2, P0 ;  /* 0x0000002b02347211 */ /* 0x000fe200000f1434 */
[-C--:B------:R-:W-:Y:S02]  /*0490*/  IMAD R0, R3, R62.reuse, RZ ;  /* 0x0000003e03007224 */ /* 0x080fe400078e02ff */
[C---:B------:R-:W-:Y:S01]  /*04a0*/  IMAD.WIDE.U32 R2, R7.reuse, R62, UR4 ;  /* 0x0000000407027e25 */ /* 0x040fe2000f8e003e */
[----:B------:R-:W1:Y:S03]  /*04b0*/  LDCU UR4, c[0x0][0x38c] ;  /* 0x00007180ff0477ac */ /* 0x000e660008000800 */
[----:B------:R-:W2:Y:S01]  /*04c0*/  LDC.64 R16, c[0x0][0x468] ;  /* 0x00011a00ff107b82 */ /* 0x000ea20000000a00 */
[----:B------:R-:W-:Y:S02]  /*04d0*/  IMAD R63, R7, R63, R0 ;  /* 0x0000003f073f7224 */ /* 0x000fe400078e0200 */
[----:B0-----:R-:W-:-:S03]  /*04e0*/  IMAD.WIDE.U32 R12, R15, R10, RZ ;  /* 0x0000000a0f0c7225 */ /* 0x001fc600078e00ff */
[----:B------:R-:W-:Y:S01]  /*04f0*/  IADD3 R63, PT, PT, R3, R63, RZ ;  /* 0x0000003f033f7210 */ /* 0x000fe20007ffe0ff */
[C---:B------:R-:W-:Y:S01]  /*0500*/  IMAD R53, R15.reuse, UR15, R5 ;  /* 0x0000000f0f357c24 */ /* 0x040fe2000f8e0205 */
[----:B------:R-:W0:Y:S01]  /*0510*/  LDC.64 R24, c[0x0][0x3a0] ;  /* 0x0000e800ff187b82 */ /* 0x000e220000000a00 */
[----:B---3--:R-:W-:Y:S01]  /*0520*/  LEA R62, P1, R2, R18, 0x2 ;  /* 0x00000012023e7211 */ /* 0x008fe200078210ff */
[----:B------:R-:W-:-:S03]  /*0530*/  IMAD R13, R15, R11, R13 ;  /* 0x0000000b0f0d7224 */ /* 0x000fc600078e020d */
[----:B------:R-:W-:Y:S01]  /*0540*/  LEA.HI.X R63, R2, R19, R63, 0x2, P1 ;  /* 0x00000013023f7211 */ /* 0x000fe200008f143f */
[----:B----4-:R-:W-:Y:S01]  /*0550*/  IMAD.WIDE.U32 R2, R15, UR6, RZ ;  /* 0x000000060f027c25 */ /* 0x010fe2000f8e00ff */
[----:B-1----:R-:W-:Y:S01]  /*0560*/  UISETP.LT.AND UP0, UPT, UR4, 0x1, UPT ;  /* 0x000000010400788c */ /* 0x002fe2000bf01270 */
[----:B------:R-:W1:Y:S02]  /*0570*/  LDC.64 R22, c[0x0][0x420] ;  /* 0x00010800ff167b82 */ /* 0x000e640000000a00 */
[----:B--2---:R-:W-:-:S04]  /*0580*/  IMAD R0, R20, UR18, R15 ;  /* 0x0000001214007c24 */ /* 0x004fc8000f8e020f */
[----:B------:R-:W-:Y:S02]  /*0590*/  IMAD R0, R0, R21, RZ ;  /* 0x0000001500007224 */ /* 0x000fe400078e02ff */
[----:B------:R-:W2:Y:S01]  /*05a0*/  LDC.64 R34, c[0x0][0x448] ;  /* 0x00011200ff227b82 */ /* 0x000ea20000000a00 */
[----:B------:R-:W-:-:S04]  /*05b0*/  LEA R43, P0, R4, R16, 0x2 ;  /* 0x00000010042b7211 */ /* 0x000fc800078010ff */
[----:B------:R-:W-:-:S03]  /*05c0*/  LEA.HI.X R53, R4, R17, R53, 0x2, P0 ;  /* 0x0000001104357211 */ /* 0x000fc600000f1435 */
[----:B------:R-:W3:Y:S01]  /*05d0*/  LDC.64 R32, c[0x0][0x440] ;  /* 0x00011000ff207b82 */ /* 0x000ee20000000a00 */
[----:B0-----:R-:W-:-:S04]  /*05e0*/  IMAD.WIDE.U32 R26, R15, R24, RZ ;  /* 0x000000180f1a7225 */ /* 0x001fc800078e00ff */
[C---:B------:R-:W-:Y:S02]  /*05f0*/  IMAD R14, R15.reuse, R25, R27 ;  /* 0x000000190f0e7224 */ /* 0x040fe400078e021b */
[----:B------:R-:W-:Y:S01]  /*0600*/  IMAD R25, R15, UR7, R3 ;  /* 0x000000070f197c24 */ /* 0x000fe2000f8e0203 */
[----:B------:R-:W0:Y:S01]  /*0610*/  LDC.64 R10, c[0x0][0x3a8] ;  /* 0x0000ea00ff0a7b82 */ /* 0x000e220000000a00 */
[----:B-1----:R-:W-:-:S04]  /*0620*/  IMAD.WIDE.U32 R4, R22, UR18, R12 ;  /* 0x0000001216047c25 */ /* 0x002fc8000f8e000c */
[----:B------:R-:W-:Y:S01]  /*0630*/  IMAD R22, R0, UR4, RZ ;  /* 0x0000000400167c24 */ /* 0x000fe2000f8e02ff */
[----:B------:R-:W-:Y:S01]  /*0640*/  SHF.L.U32 R0, R29, 0x3, RZ ;  /* 0x000000031d007819 */ /* 0x000fe200000006ff */
[----:B------:R-:W-:Y:S01]  /*0650*/  IMAD R24, R23, UR18, R5 ;  /* 0x0000001217187c24 */ /* 0x000fe2000f8e0205 */
[----:B------:R-:W1:Y:S01]  /*0660*/  LDC.64 R8, c[0x0][0x3c0] ;  /* 0x0000f000ff087b82 */ /* 0x000e620000000a00 */
[----:B--2---:R-:W-:Y:S01]  /*0670*/  LEA R27, P1, R2, R34, 0x2 ;  /* 0x00000022021b7211 */ /* 0x004fe200078210ff */
[----:B------:R-:W-:Y:S01]  /*0680*/  USEL UR4, UR4, 0x1, !UP0 ;  /* 0x0000000104047887 */ /* 0x000fe2000c000000 */
[----:B------:R-:W-:Y:S01]  /*0690*/  IMAD.MOV.U32 R23, RZ, RZ, RZ ;  /* 0x000000ffff177224 */ /* 0x000fe200078e00ff */
[C---:B------:R-:W-:Y:S01]  /*06a0*/  IADD3 R45, PT, PT, R0.reuse, 0x2, RZ ;  /* 0x00000002002d7810 */ /* 0x040fe20007ffe0ff */
[----:B------:R-:W-:Y:S01]  /*06b0*/  VIADD R44, R0, 0x1 ;  /* 0x00000001002c7836 */ /* 0x000fe20000000000 */
[----:B------:R-:W-:Y:S01]  /*06c0*/  LEA.HI.X R25, R2, R35, R25, 0x2, P1 ;  /* 0x0000002302197211 */ /* 0x000fe200008f1419 */
[C---:B------:R-:W-:Y:S01]  /*06d0*/  VIADD R46, R0.reuse, 0x3 ;  /* 0x00000003002e7836 */ /* 0x040fe20000000000 */
[----:B------:R-:W2:Y:S01]  /*06e0*/  LDC.64 R6, c[0x0][0x3e0] ;  /* 0x0000f800ff067b82 */ /* 0x000ea20000000a00 */
[C---:B------:R-:W-:Y:S01]  /*06f0*/  LOP3.LUT R2, R0.reuse, 0x1f00, RZ, 0xc0, !PT ;  /* 0x00001f0000027812 */ /* 0x040fe200078ec0ff */
[----:B------:R-:W-:Y:S01]  /*0700*/  VIADD R48, R0, 0x5 ;  /* 0x0000000500307836 */ /* 0x000fe20000000000 */
[----:B---3--:R-:W-:Y:S01]  /*0710*/  LEA R28, P0, R26, R32, 0x2 ;  /* 0x000000201a1c7211 */ /* 0x008fe200078010ff */
[----:B------:R-:W-:Y:S01]  /*0720*/  VIADD R50, R0, 0x7 ;  /* 0x0000000700327836 */ /* 0x000fe20000000000 */
[----:B------:R-:W-:Y:S01]  /*0730*/  LOP3.LUT R51, R2, 0x1f, R29, 0xf8, !PT ;  /* 0x0000001f02337812 */ /* 0x000fe200078ef81d */
[----:B------:R-:W-:Y:S01]  /*0740*/  UIADD3 UR7, UPT, UPT, -UR4, URZ, URZ ;  /* 0x000000ff04077290 */ /* 0x000fe2000fffe1ff */
[----:B------:R-:W-:-:S02]  /*0750*/  LEA.HI.X R26, R26, R33, R14, 0x2, P0 ;  /* 0x000000211a1a7211 */ /* 0x000fc400000f140e */
[----:B0-----:R-:W-:Y:S01]  /*0760*/  SHF.L.U64.HI R11, R10, 0x2, R11 ;  /* 0x000000020a0b7819 */ /* 0x001fe2000001020b */
[C---:B------:R-:W-:Y:S01]  /*0770*/  IMAD.WIDE.U32 R2, R51.reuse, 0x4, RZ ;  /* 0x0000000433027825 */ /* 0x040fe200078e00ff */
[C---:B------:R-:W-:Y:S02]  /*0780*/  IADD3 R47, PT, PT, R0.reuse, 0x4, RZ ;  /* 0x00000004002f7810 */ /* 0x040fe40007ffe0ff */
[----:B------:R-:W-:Y:S02]  /*0790*/  IADD3 R49, PT, PT, R0, 0x6, RZ ;  /* 0x0000000600317810 */ /* 0x000fe40007ffe0ff */
[C---:B------:R-:W-:Y:S02]  /*07a0*/  LOP3.LUT R54, R51.reuse, 0x20, RZ, 0xfc, !PT ;  /* 0x0000002033367812 */ /* 0x040fe400078efcff */
[----:B-1----:R-:W-:Y:S02]  /*07b0*/  SHF.L.U64.HI R9, R8, 0x2, R9 ;  /* 0x0000000208097819 */ /* 0x002fe40000010209 */
[----:B------:R-:W-:-:S02]  /*07c0*/  LOP3.LUT R55, R51, 0x40, RZ, 0xfc, !PT ;  /* 0x0000004033377812 */ /* 0x000fc400078efcff */
[C---:B------:R-:W-:Y:S02]  /*07d0*/  LOP3.LUT R56, R51.reuse, 0x60, RZ, 0xfc, !PT ;  /* 0x0000006033387812 */ /* 0x040fe400078efcff */
[C---:B------:R-:W-:Y:S02]  /*07e0*/  LOP3.LUT R57, R51.reuse, 0x80, RZ, 0xfc, !PT ;  /* 0x0000008033397812 */ /* 0x040fe400078efcff */
[----:B--2---:R-:W-:Y:S02]  /*07f0*/  SHF.L.U64.HI R41, R6, 0x2, R7 ;  /* 0x0000000206297819 */ /* 0x004fe40000010207 */
[C---:B------:R-:W-:Y:S02]  /*0800*/  LOP3.LUT R58, R51.reuse, 0xa0, RZ, 0xfc, !PT ;  /* 0x000000a0333a7812 */ /* 0x040fe400078efcff */
[C---:B------:R-:W-:Y:S02]  /*0810*/  LOP3.LUT R59, R51.reuse, 0xc0, RZ, 0xfc, !PT ;  /* 0x000000c0333b7812 */ /* 0x040fe400078efcff */
[----:B------:R-:W-:-:S02]  /*0820*/  LOP3.LUT R60, R51, 0xe0, RZ, 0xfc, !PT ;  /* 0x000000e0333c7812 */ /* 0x000fc400078efcff */
[----:B------:R-:W-:-:S07]  /*0830*/  LOP3.LUT R61, R2, 0x200, RZ, 0xfc, !PT ;  /* 0x00000200023d7812 */ /* 0x000fce00078efcff */
.L_x_4432:
[----:B0-----:R-:W0:Y:S01]  /*0840*/  LDCU UR4, c[0x0][0x388] ;  /* 0x00007100ff0477ac */ /* 0x001e220008000800 */
[----:B------:R-:W-:Y:S01]  /*0850*/  SHF.L.U32 R64, R23, 0x8, RZ ;  /* 0x0000000817407819 */ /* 0x000fe200000006ff */
[----:B------:R-:W-:Y:S01]  /*0860*/  IMAD.SHL.U32 R12, R51, 0x4, RZ ;  /* 0x00000004330c7824 */ /* 0x000fe200078e00ff */
[----:B------:R-:W-:Y:S02]  /*0870*/  CS2R R16, SRZ ;  /* 0x0000000000107805 */ /* 0x000fe4000001ff00 */
[----:B------:R-:W-:Y:S02]  /*0880*/  MOV R7, RZ ;  /* 0x000000ff00077202 */ /* 0x000fe40000000f00 */
[----:B------:R-:W-:Y:S02]  /*0890*/  CS2R R18, SRZ ;  /* 0x0000000000127805 */ /* 0x000fe4000001ff00 */
[----:B------:R-:W-:Y:S01]  /*08a0*/  CS2R R20, SRZ ;  /* 0x0000000000147805 */ /* 0x000fe2000001ff00 */
[----:B------:R-:W-:Y:S01]  /*08b0*/  BAR.SYNC.DEFER_BLOCKING 0x0 ;  /* 0x0000000000007b1d */ /* 0x000fe20000010000 */
[C---:B------:R-:W-:Y:S01]  /*08c0*/  IADD3 R14, P4, PT, R12.reuse, R42, RZ ;  /* 0x0000002a0c0e7210 */ /* 0x040fe20007f9e0ff */
[----:B------:R-:W-:Y:S01]  /*08d0*/  IMAD.MOV.U32 R66, RZ, RZ, RZ ;  /* 0x000000ffff427224 */ /* 0x000fe200078e00ff */
[----:B------:R-:W-:-:S03]  /*08e0*/  IADD3 R12, P5, PT, R12, R43, RZ ;  /* 0x0000002b0c0c7210 */ /* 0x000fc60007fbe0ff */
[----:B------:R-:W-:Y:S01]  /*08f0*/  IMAD.X R15, RZ, RZ, R52, P4 ;  /* 0x000000ffff0f7224 */ /* 0x000fe200020e0634 */
[----:B------:R-:W-:Y:S02]  /*0900*/  IADD3.X R13, PT, PT, RZ, R53, RZ, P5, !PT ;  /* 0x00000035ff0d7210 */ /* 0x000fe40002ffe4ff */
[----:B0-----:R-:W-:-:S04]  /*0910*/  IADD3 R65, PT, PT, -R64, UR4, RZ ;  /* 0x0000000440417c10 */ /* 0x001fc8000fffe1ff */
[-C--:B------:R-:W-:Y:S02]  /*0920*/  ISETP.GE.AND P0, PT, R51, R65.reuse, PT ;  /* 0x000000413300720c */ /* 0x080fe40003f06270 */
[-C--:B------:R-:W-:Y:S02]  /*0930*/  ISETP.GE.AND P1, PT, R55, R65.reuse, PT ;  /* 0x000000413700720c */ /* 0x080fe40003f26270 */
[----:B------:R-:W-:Y:S02]  /*0940*/  P2R R68, PR, RZ, 0x1 ;  /* 0x00000001ff447803 */ /* 0x000fe40000000000 */
[-C--:B------:R-:W-:Y:S02]  /*0950*/  ISETP.GE.AND P2, PT, R56, R65.reuse, PT ;  /* 0x000000413800720c */ /* 0x080fe40003f46270 */
[-C--:B------:R-:W-:Y:S02]  /*0960*/  ISETP.GE.AND P3, PT, R57, R65.reuse, PT ;  /* 0x000000413900720c */ /* 0x080fe40003f66270 */
[----:B------:R-:W-:-:S02]  /*0970*/  ISETP.GE.AND P4, PT, R58, R65, PT ;  /* 0x000000413a00720c */ /* 0x000fc40003f86270 */
[-C--:B------:R-:W-:Y:S01]  /*0980*/  ISETP.GE.AND P5, PT, R59, R65.reuse, PT ;  /* 0x000000413b00720c */ /* 0x080fe20003fa6270 */
[----:B------:R-:W2:Y:S01]  /*0990*/  @!P0 LDG.E R16, desc[UR16][R14.64] ;  /* 0x000000100e108981 */ /* 0x000ea2000c1e1900 */
[-C--:B------:R-:W-:Y:S02]  /*09a0*/  ISETP.GE.AND P0, PT, R54, R65.reuse, PT ;  /* 0x000000413600720c */ /* 0x080fe40003f06270 */
[----:B------:R-:W-:Y:S01]  /*09b0*/  ISETP.GE.AND P6, PT, R60, R65, PT ;  /* 0x000000413c00720c */ /* 0x000fe20003fc6270 */
[----:B------:R-:W3:Y:S04]  /*09c0*/  @!P1 LDG.E R18, desc[UR16][R14.64+0x100] ;  /* 0x000100100e129981 */ /* 0x000ee8000c1e1900 */
[----:B------:R-:W4:Y:S04]  /*09d0*/  @!P2 LDG.E R17, desc[UR16][R14.64+0x180] ;  /* 0x000180100e11a981 */ /* 0x000f28000c1e1900 */
[----:B------:R-:W4:Y:S04]  /*09e0*/  @!P3 LDG.E R20, desc[UR16][R14.64+0x200] ;  /* 0x000200100e14b981 */ /* 0x000f28000c1e1900 */
[----:B------:R-:W3:Y:S04]  /*09f0*/  @!P0 LDG.E R7, desc[UR16][R14.64+0x80] ;  /* 0x000080100e078981 */ /* 0x000ee8000c1e1900 */
        /* <DEDUP_REMOVED lines=12> */
[----:B------:R-:W-:Y:S02]  /*0ac0*/  LEA.HI.SX32 R35, R35, R40, 0x1b ;  /* 0x0000002823237211 */ /* 0x000fe400078fdaff */
[----:B------:R-:W-:Y:S01]  /*0ad0*/  LEA R39, R39, UR4, 0x2 ;  /* 0x0000000427277c11 */ /* 0x000fe2000f8e10ff */
[----:B------:R-:W-:Y:S01]  /*0ae0*/  VIADD R15, R40, 0x80 ;  /* 0x00000080280f7836 */ /* 0x000fe20000000000 */
[----:B------:R-:W-:-:S02]  /*0af0*/  LEA R38, R33, UR4, 0x2 ;  /* 0x0000000421267c11 */ /* 0x000fc4000f8e10ff */
[-C--:B------:R-:W-:Y:S02]  /*0b00*/  LEA.HI.SX32 R36, R37, R40.reuse, 0x1b ;  /* 0x0000002825247211 */ /* 0x080fe400078fdaff */
[----:B------:R-:W-:Y:S01]  /*0b10*/  LEA R37, R35, UR4, 0x2 ;  /* 0x0000000423257c11 */ /* 0x000fe2000f8e10ff */
[C---:B------:R-:W-:Y:S01]  /*0b20*/  VIADD R35, R40.reuse, 0xc0 ;  /* 0x000000c028237836 */ /* 0x040fe20000000000 */
[C---:B------:R-:W-:Y:S02]  /*0b30*/  IADD3 R33, PT, PT, R40.reuse, 0xa0, RZ ;  /* 0x000000a028217810 */ /* 0x040fe40007ffe0ff */
[----:B------:R-:W-:Y:S02]  /*0b40*/  IADD3 R67, PT, PT, R40, 0xe0, RZ ;  /* 0x000000e028437810 */ /* 0x000fe40007ffe0ff */
[-C--:B------:R-:W-:Y:S02]  /*0b50*/  LEA.HI.SX32 R15, R15, R40.reuse, 0x1b ;  /* 0x000000280f0f7211 */ /* 0x080fe400078fdaff */
[----:B------:R-:W-:-:S02]  /*0b60*/  LEA.HI.SX32 R33, R33, R40, 0x1b ;  /* 0x0000002821217211 */ /* 0x000fc400078fdaff */
[-C--:B------:R-:W-:Y:S02]  /*0b70*/  LEA.HI.SX32 R14, R35, R40.reuse, 0x1b ;  /* 0x00000028230e7211 */ /* 0x080fe400078fdaff */
[----:B------:R-:W-:Y:S02]  /*0b80*/  LEA R36, R36, UR4, 0x2 ;  /* 0x0000000424247c11 */ /* 0x000fe4000f8e10ff */
[----:B------:R-:W-:Y:S02]  /*0b90*/  LEA.HI.SX32 R32, R67, R40, 0x1b ;  /* 0x0000002843207211 */ /* 0x000fe400078fdaff */
[----:B------:R-:W-:Y:S02]  /*0ba0*/  LEA R35, R15, UR4, 0x2 ;  /* 0x000000040f237c11 */ /* 0x000fe4000f8e10ff */
[----:B------:R-:W-:Y:S02]  /*0bb0*/  LEA R34, R33, UR4, 0x2 ;  /* 0x0000000421227c11 */ /* 0x000fe4000f8e10ff */
[----:B------:R-:W-:-:S02]  /*0bc0*/  LEA R33, R14, UR4, 0x2 ;  /* 0x000000040e217c11 */ /* 0x000fc4000f8e10ff */
[----:B------:R-:W-:Y:S01]  /*0bd0*/  LEA R32, R32, UR4, 0x2 ;  /* 0x0000000420207c11 */ /* 0x000fe2000f8e10ff */
[----:B------:R-:W-:Y:S02]  /*0be0*/  HFMA2 R15, -RZ, RZ, 0, 0 ;  /* 0x00000000ff0f7431 */ /* 0x000fe400000001ff */
[----:B------:R-:W-:Y:S01]  /*0bf0*/  IMAD.MOV.U32 R70, RZ, RZ, RZ ;  /* 0x000000ffff467224 */ /* 0x000fe200078e00ff */
[----:B--2---:R-:W-:Y:S04]  /*0c00*/  STS [R39], R16 ;  /* 0x0000001027007388 */ /* 0x004fe80000000800 */
[----:B---3--:R0:W-:Y:S02]  /*0c10*/  STS [R38+0x80], R7 ;  /* 0x0000800726007388 */ /* 0x0081e40000000800 */
[----:B0-----:R-:W-:-:S02]  /*0c20*/  IMAD.SHL.U32 R7, R40, 0x8, RZ ;  /* 0x0000000828077824 */ /* 0x001fc400078e00ff */
[----:B------:R-:W-:Y:S03]  /*0c30*/  STS [R37+0x100], R18 ;  /* 0x0001001225007388 */ /* 0x000fe60000000800 */
[----:B------:R-:W-:Y:S01]  /*0c40*/  LEA.HI.SX32 R7, R7, R7, 0x1b ;  /* 0x0000000707077211 */ /* 0x000fe200078fdaff */
[----:B----4-:R-:W-:Y:S03]  /*0c50*/  STS [R36+0x180], R17 ;  /* 0x0001801124007388 */ /* 0x010fe60000000800 */
[----:B------:R-:W-:Y:S01]  /*0c60*/  LEA R7, R7, UR4, 0x2 ;  /* 0x0000000407077c11 */ /* 0x000fe2000f8e10ff */
        /* <DEDUP_REMOVED lines=15> */
[----:B------:R-:W-:-:S02]  /*0d60*/  HFMA2 R19, -RZ, RZ, 0, 0 ;  /* 0x00000000ff137431 */ /* 0x000fc400000001ff */
[----:B------:R-:W-:Y:S01]  /*0d70*/  IMAD.MOV.U32 R66, RZ, RZ, RZ ;  /* 0x000000ffff427224 */ /* 0x000fe200078e00ff */
[----:B------:R-:W-:Y:S01]  /*0d80*/  MOV R17, RZ ;  /* 0x000000ff00117202 */ /* 0x000fe20000000f00 */
[----:B------:R-:W2:Y:S01]  /*0d90*/  @!P0 LDG.E R15, desc[UR16][R12.64+0x80] ;  /* 0x000080100c0f8981 */ /* 0x000ea2000c1e1900 */
[----:B------:R-:W-:Y:S01]  /*0da0*/  ISETP.NE.AND P0, PT, R68, RZ, PT ;  /* 0x000000ff4400720c */ /* 0x000fe20003f05270 */
[----:B------:R-:W-:Y:S02]  /*0db0*/  IMAD.MOV.U32 R68, RZ, RZ, RZ ;  /* 0x000000ffff447224 */ /* 0x000fe400078e00ff */
[----:B------:R-:W3:Y:S04]  /*0dc0*/  @!P1 LDG.E R66, desc[UR16][R12.64+0x100] ;  /* 0x000100100c429981 */ /* 0x000ee8000c1e1900 */
[----:B------:R-:W4:Y:S04]  /*0dd0*/  @!P2 LDG.E R17, desc[UR16][R12.64+0x180] ;  /* 0x000180100c11a981 */ /* 0x000f28000c1e1900 */
[----:B------:R-:W4:Y:S04]  /*0de0*/  @!P3 LDG.E R68, desc[UR16][R12.64+0x200] ;  /* 0x000200100c44b981 */ /* 0x000f28000c1e1900 */
[----:B------:R-:W2:Y:S04]  /*0df0*/  @!P0 LDG.E R20, desc[UR16][R12.64] ;  /* 0x000000100c148981 */ /* 0x000ea8000c1e1900 */
[----:B------:R-:W4:Y:S04]  /*0e00*/  @!P4 LDG.E R19, desc[UR16][R12.64+0x280] ;  /* 0x000280100c13c981 */ /* 0x000f28000c1e1900 */
[----:B------:R-:W4:Y:S04]  /*0e10*/  @!P5 LDG.E R70, desc[UR16][R12.64+0x300] ;  /* 0x000300100c46d981 */ /* 0x000f28000c1e1900 */
[----:B------:R-:W4:Y:S01]  /*0e20*/  @!P6 LDG.E R21, desc[UR16][R12.64+0x380] ;  /* 0x000380100c15e981 */ /* 0x000f22000c1e1900 */
[----:B------:R-:W-:Y:S03]  /*0e30*/  BSSY.RECONVERGENT B0, `(.L_x_4412) ;  /* 0x000003e000007945 */ /* 0x000fe60003800200 */
[----:B--2---:R0:W-:Y:S04]  /*0e40*/  STS [R39], R20 ;  /* 0x0000001427007388 */ /* 0x0041e80000000800 */
[----:B------:R-:W-:Y:S04]  /*0e50*/  STS [R38+0x80], R15 ;  /* 0x0000800f26007388 */ /* 0x000fe80000000800 */
[----:B---3--:R-:W-:Y:S01]  /*0e60*/  STS [R37+0x100], R66 ;  /* 0x0001004225007388 */ /* 0x008fe20000000800 */
[----:B0-----:R-:W0:Y:S03]  /*0e70*/  LDC R20, c[0x0][0x38c] ;  /* 0x0000e300ff147b82 */ /* 0x001e260000000800 */
        /* <DEDUP_REMOVED lines=20> */
[----:B0-----:R-:W-:-:S03]  /*0fc0*/  FADD.FTZ R70, R71, R30 ;  /* 0x0000001e47467221 */ /* 0x001fc60000010000 */
[----:B------:R-:W-:Y:S02]  /*0fd0*/  FSETP.GTU.FTZ.AND P1, PT, R67, 20, PT ;  /* 0x41a000004300780b */ /* 0x000fe40003f3c000 */
[----:B------:R-:W-:Y:S01]  /*0fe0*/  FSETP.GTU.FTZ.AND P3, PT, R68, 20, PT ;  /* 0x41a000004400780b */ /* 0x000fe20003f7c000 */
[----:B------:R-:W-:Y:S01]  /*0ff0*/  FADD.FTZ R71, R17, R30 ;  /* 0x0000001e11477221 */ /* 0x000fe20000010000 */
[----:B------:R-:W-:Y:S02]  /*1000*/  FSETP.GTU.FTZ.AND P4, PT, R69, 20, PT ;  /* 0x41a000004500780b */ /* 0x000fe40003f9c000 */
[----:B------:R-:W-:Y:S01]  /*1010*/  FSETP.GTU.FTZ.AND P5, PT, R70, 20, PT ;  /* 0x41a000004600780b */ /* 0x000fe20003fbc000 */
        /* <DEDUP_REMOVED lines=31> */
.L_x_4413:
[----:B------:R-:W-:Y:S05]  /*1210*/  BSYNC.RECONVERGENT B0 ;  /* 0x0000000000007941 */ /* 0x000fea0003800200 */
.L_x_4412:
        /* <DEDUP_REMOVED lines=36> */
.L_x_4415:
[----:B------:R-:W-:Y:S05]  /*1460*/  BSYNC.RECONVERGENT B0 ;  /* 0x0000000000007941 */ /* 0x000fea0003800200 */
.L_x_4414:
        /* <DEDUP_REMOVED lines=34> */
.L_x_4417:
[----:B------:R-:W-:Y:S05]  /*1690*/  BSYNC.RECONVERGENT B0 ;  /* 0x0000000000007941 */ /* 0x000fea0003800200 */
.L_x_4416:
        /* <DEDUP_REMOVED lines=38> */
.L_x_4419:
[----:B------:R-:W-:Y:S05]  /*1900*/  BSYNC.RECONVERGENT B0 ;  /* 0x0000000000007941 */ /* 0x000fea0003800200 */
.L_x_4418:
        /* <DEDUP_REMOVED lines=32> */
.L_x_4421:
[----:B------:R-:W-:Y:S05]  /*1b10*/  BSYNC.RECONVERGENT B0 ;  /* 0x0000000000007941 */ /* 0x000fea0003800200 */
.L_x_4420:
        /* <DEDUP_REMOVED lines=32> */
.L_x_4423:
[----:B------:R-:W-:Y:S05]  /*1d20*/  BSYNC.RECONVERGENT B0 ;  /* 0x0000000000007941 */ /* 0x000fea0003800200 */
.L_x_4422:
        /* <DEDUP_REMOVED lines=32> */
.L_x_4425:
[----:B------:R-:W-:Y:S05]  /*1f30*/  BSYNC.RECONVERGENT B0 ;  /* 0x0000000000007941 */ /* 0x000fea0003800200 */
.L_x_4424:
        /* <DEDUP_REMOVED lines=32> */
.L_x_4427:
[----:B------:R-:W-:Y:S05]  /*2140*/  BSYNC.RECONVERGENT B0 ;  /* 0x0000000000007941 */ /* 0x000fea0003800200 */
.L_x_4426:
        /* <DEDUP_REMOVED lines=28> */
[----:B------:R-:W-:-:S09]  /*2310*/  IADD3.X R111, PT, PT, R3, R63, RZ, P1, !PT ;  /* 0x0000003f036f7210 */ /* 0x000fd20000ffe4ff */
.L_x_4431:
[-C--:B------:R-:W-:Y:S02]  /*2320*/  ISETP.GE.AND P6, PT, R54, R65.reuse, PT ;  /* 0x000000413600720c */ /* 0x080fe40003fc6270 */
[----:B0-----:R-:W-:Y:S02]  /*2330*/  CS2R R18, SRZ ;  /* 0x0000000000127805 */ /* 0x001fe4000001ff00 */
[----:B------:R-:W-:Y:S01]  /*2340*/  ISETP.GE.AND P5, PT, R55, R65, PT ;  /* 0x000000413700720c */ /* 0x000fe20003fa6270 */
[----:B------:R-:W-:Y:S01]  /*2350*/  IMAD.MOV.U32 R14, RZ, RZ, R20 ;  /* 0x000000ffff0e7224 */ /* 0x000fe200078e0014 */
[----:B------:R-:W-:Y:S02]  /*2360*/  MOV R16, R93 ;  /* 0x0000005d00107202 */ /* 0x000fe40000000f00 */
[----:B------:R-:W-:Y:S02]  /*2370*/  MOV R17, R94 ;  /* 0x0000005e00117202 */ /* 0x000fe40000000f00 */
[----:B------:R-:W-:-:S02]  /*2380*/  MOV R15, R111 ;  /* 0x0000006f000f7202 */ /* 0x000fc40000000f00 */
[-C--:B------:R-:W-:Y:S01]  /*2390*/  ISETP.GE.AND P4, PT, R56, R65.reuse, PT ;  /* 0x000000413800720c */ /* 0x080fe20003f86270 */
[----:B------:R1:W2:Y:S01]  /*23a0*/  LDG.E R99, desc[UR16][R16.64] ;  /* 0x0000001010637981 */ /* 0x0002a2000c1e1900 */
[-C--:B------:R-:W-:Y:S02]  /*23b0*/  ISETP.GE.AND P3, PT, R57, R65.reuse, PT ;  /* 0x000000413900720c */ /* 0x080fe40003f66270 */
[----:B------:R-:W-:Y:S02]  /*23c0*/  CS2R R20, SRZ ;  /* 0x0000000000147805 */ /* 0x000fe4000001ff00 */
[-C--:B------:R-:W-:Y:S01]  /*23d0*/  ISETP.GE.AND P2, PT, R58, R65.reuse, PT ;  /* 0x000000413a00720c */ /* 0x080fe20003f46270 */
[----:B------:R-:W3:Y:S01]  /*23e0*/  @!P0 LDG.E R18, desc[UR16][R14.64+-0x200] ;  /* 0xfffe00100e128981 */ /* 0x000ee2000c1e1900 */
[-C--:B------:R-:W-:Y:S01]  /*23f0*/  ISETP.GE.AND P1, PT, R59, R65.reuse, PT ;  /* 0x000000413b00720c */ /* 0x080fe20003f26270 */
[----:B------:R-:W-:Y:S02]  /*2400*/  HFMA2 R95, -RZ, RZ, 0, 0 ;  /* 0x00000000ff5f7431 */ /* 0x000fe400000001ff */
[----:B------:R-:W4:Y:S01]  /*2410*/  @!P6 LDG.E R19, desc[UR16][R14.64+-0x180] ;  /* 0xfffe80100e13e981 */ /* 0x000f22000c1e1900 */
[----:B------:R-:W-:-:S02]  /*2420*/  ISETP.GE.AND P6, PT, R60, R65, PT ;  /* 0x000000413c00720c */ /* 0x000fc40003fc6270 */
[----:B------:R-:W-:Y:S01]  /*2430*/  CS2R R96, SRZ ;  /* 0x0000000000607805 */ /* 0x000fe2000001ff00 */
[----:B------:R-:W-:Y:S01]  /*2440*/  IMAD.MOV.U32 R98, RZ, RZ, RZ ;  /* 0x000000ffff627224 */ /* 0x000fe200078e00ff */
[----:B------:R-:W5:Y:S04]  /*2450*/  @!P5 LDG.E R20, desc[UR16][R14.64+-0x100] ;  /* 0xffff00100e14d981 */ /* 0x000f68000c1e1900 */
[----:B------:R-:W5:Y:S04]  /*2460*/  @!P4 LDG.E R21, desc[UR16][R14.64+-0x80] ;  /* 0xffff80100e15c981 */ /* 0x000f68000c1e1900 */
[----:B------:R-:W5:Y:S04]  /*2470*/  @!P3 LDG.E R96, desc[UR16][R14.64] ;  /* 0x000000100e60b981 */ /* 0x000f68000c1e1900 */
[----:B------:R-:W5:Y:S04]  /*2480*/  @!P2 LDG.E R95, desc[UR16][R14.64+0x80] ;  /* 0x000080100e5fa981 */ /* 0x000f68000c1e1900 */
[----:B------:R-:W5:Y:S04]  /*2490*/  @!P1 LDG.E R98, desc[UR16][R14.64+0x100] ;  /* 0x000100100e629981 */ /* 0x000f68000c1e1900 */
[----:B------:R-:W5:Y:S01]  /*24a0*/  @!P6 LDG.E R97, desc[UR16][R14.64+0x180] ;  /* 0x000180100e61e981 */ /* 0x000f62000c1e1900 */
[----:B-1----:R-:W-:Y:S01]  /*24b0*/  IMAD.MOV.U32 R16, RZ, RZ, R91 ;  /* 0x000000ffff107224 */ /* 0x002fe200078e005b */
[----:B------:R-:W-:-:S02]  /*24c0*/  MOV R17, R92 ;  /* 0x0000005c00117202 */ /* 0x000fc40000000f00 */
[-C--:B------:R-:W-:Y:S02]  /*24d0*/  ISETP.GE.U32.AND P1, PT, R0, R65.reuse, PT ;  /* 0x000000410000720c */ /* 0x080fe40003f26070 */
[-C--:B------:R-:W-:Y:S02]  /*24e0*/  ISETP.GE.U32.AND P2, PT, R44, R65.reuse, PT ;  /* 0x000000412c00720c */ /* 0x080fe40003f46070 */
[-C--:B------:R-:W-:Y:S02]  /*24f0*/  ISETP.GE.U32.AND P5, PT, R45, R65.reuse, PT ;  /* 0x000000412d00720c */ /* 0x080fe40003fa6070 */
[----:B------:R-:W-:Y:S02]  /*2500*/  FSEL R107, R77, RZ, !P1 ;  /* 0x000000ff4d6b7208 */ /* 0x000fe40004800000 */
[----:B------:R-:W-:Y:S02]  /*2510*/  FSEL R124, R79, RZ, !P2 ;  /* 0x000000ff4f7c7208 */ /* 0x000fe40005000000 */
[----:B------:R-:W-:-:S02]  /*2520*/  ISETP.GE.U32.AND P4, PT, R46, R65, PT ;  /* 0x000000412e00720c */ /* 0x000fc40003f86070 */
[----:B------:R-:W-:Y:S02]  /*2530*/  FSEL R122, R81, RZ, !P5 ;  /* 0x000000ff517a7208 */ /* 0x000fe40006800000 */
[----:B------:R-:W-:Y:S02]  /*2540*/  ISETP.GE.U32.AND P3, PT, R47, R65, PT ;  /* 0x000000412f00720c */ /* 0x000fe40003f66070 */
[----:B------:R-:W-:Y:S02]  /*2550*/  FSEL R102, R83, RZ, !P4 ;  /* 0x000000ff53667208 */ /* 0x000fe40006000000 */
[----:B------:R-:W-:Y:S01]  /*2560*/  FSEL R104, R85, RZ, !P3 ;  /* 0x000000ff55687208 */ /* 0x000fe20005800000 */
[----:B------:R-:W1:Y:S01]  /*2570*/  S2UR UR8, SR_CgaCtaId ;  /* 0x00000000000879c3 */ /* 0x000e620000008800 */
[----:B------:R-:W-:Y:S02]  /*2580*/  UMOV UR4, 0x400 ;  /* 0x0000040000047882 */ /* 0x000fe40000000000 */
[----:B-1----:R-:W-:Y:S01]  /*2590*/  ULEA UR4, UR8, UR4, 0x18 ;  /* 0x0000000408047291 */ /* 0x002fe2000f8ec0ff */
[----:B--2---:R-:W-:Y:S01]  /*25a0*/  FMUL.FTZ R99, R99, 1.4426950216293334961 ;  /* 0x3fb8aa3b63637820 */ /* 0x004fe20000410000 */
[----:B---3--:R-:W-:Y:S04]  /*25b0*/  STS [R39], R18 ;  /* 0x0000001227007388 */ /* 0x008fe80000000800 */
[----:B----4-:R1:W-:Y:S04]  /*25c0*/  STS [R38+0x80], R19 ;  /* 0x0000801326007388 */ /* 0x0103e80000000800 */
[----:B-----5:R2:W-:Y:S01]  /*25d0*/  STS [R37+0x100], R20 ;  /* 0x0001001425007388 */ /* 0x0205e20000000800 */
[----:B-1----:R-:W-:-:S03]  /*25e0*/  FMUL.FTZ R19, R99, R67 ;  /* 0x0000004363137220 */ /* 0x002fc60000410000 */
[----:B------:R1:W-:Y:S01]  /*25f0*/  STS [R36+0x180], R21 ;  /* 0x0001801524007388 */ /* 0x0003e20000000800 */
[C---:B--2---:R-:W-:Y:S02]  /*2600*/  FMUL.FTZ R20, R99.reuse, R68 ;  /* 0x0000004463147220 */ /* 0x044fe40000410000 */
[----:B------:R-:W2:Y:S01]  /*2610*/  MUFU.EX2 R19, R19 ;  /* 0x0000001300137308 */ /* 0x000ea20000000800 */
[----:B------:R-:W-:Y:S01]  /*2620*/  STS [R35+0x200], R96 ;  /* 0x0002006023007388 */ /* 0x000fe20000000800 */
[----:B-1----:R-:W-:-:S03]  /*2630*/  FMUL.FTZ R21, R99, R69 ;  /* 0x0000004563157220 */ /* 0x002fc60000410000 */
[----:B------:R1:W-:Y:S03]  /*2640*/  STS [R34+0x280], R95 ;  /* 0x0002805f22007388 */ /* 0x0003e60000000800 */
[----:B------:R-:W3:Y:S01]  /*2650*/  MUFU.EX2 R20, R20 ;  /* 0x0000001400147308 */ /* 0x000ee20000000800 */
[----:B------:R4:W-:Y:S04]  /*2660*/  STS [R33+0x300], R98 ;  /* 0x0003006221007388 */ /* 0x0009e80000000800 */
[----:B------:R5:W-:Y:S01]  /*2670*/  STS [R32+0x380], R97 ;  /* 0x0003806120007388 */ /* 0x000be20000000800 */
[----:B------:R-:W-:Y:S01]  /*2680*/  NOP ;  /* 0x0000000000007918 */ /* 0x000fe20000000000 */
[C---:B-1----:R-:W-:Y:S01]  /*2690*/  FMUL.FTZ R95, R99.reuse, R70 ;  /* 0x00000046635f7220 */ /* 0x042fe20000410000 */
[----:B------:R-:W1:Y:S01]  /*26a0*/  MUFU.EX2 R21, R21 ;  /* 0x0000001500157308 */ /* 0x000e620000000800 */
[----:B------:R0:W5:Y:S01]  /*26b0*/  LDG.E R101, desc[UR16][R16.64] ;  /* 0x0000001010657981 */ /* 0x000162000c1e1900 */
[----:B------:R-:W-:Y:S01]  /*26c0*/  FMUL.FTZ R18, R99, R66 ;  /* 0x0000004263127220 */ /* 0x000fe20000410000 */
[----:B--2---:R-:W-:-:S02]  /*26d0*/  FSEL R109, R19, 1, !P2 ;  /* 0x3f800000136d7808 */ /* 0x004fc40005000000 */
[----:B---3--:R-:W-:Y:S01]  /*26e0*/  FSEL R111, R20, 1, !P5 ;  /* 0x3f800000146f7808 */ /* 0x008fe20006800000 */
[----:B------:R-:W-:Y:S02]  /*26f0*/  LDS R108, [R7+0x4] ;  /* 0x00000400076c7984 */ /* 0x000fe40000000800 */
[----:B------:R-:W2:Y:S02]  /*2700*/  MUFU.EX2 R95, R95 ;  /* 0x0000005f005f7308 */ /* 0x000ea40000000800 */
[----:B------:R-:W-:Y:S01]  /*2710*/  LDS R110, [R7+0x8] ;  /* 0x00000800076e7984 */ /* 0x000fe20000000800 */
[C---:B0-----:R-:W-:Y:S01]  /*2720*/  FMUL.FTZ R16, R99.reuse, R71 ;  /* 0x0000004763107220 */ /* 0x041fe20000410000 */
[C---:B------:R-:W-:Y:S01]  /*2730*/  FMUL.FTZ R17, R99.reuse, R72 ;  /* 0x0000004863117220 */ /* 0x040fe20000410000 */
[----:B------:R-:W-:Y:S01]  /*2740*/  FMUL.FTZ R19, R99, R73 ;  /* 0x0000004963137220 */ /* 0x000fe20000410000 */
[----:B------:R-:W-:Y:S03]  /*2750*/  LDS R112, [R7+0xc] ;  /* 0x00000c0007707984 */ /* 0x000fe60000000800 */
[----:B------:R-:W0:Y:S01]  /*2760*/  MUFU.EX2 R16, R16 ;  /* 0x0000001000107308 */ /* 0x000e220000000800 */
[----:B------:R-:W-:Y:S01]  /*2770*/  FFMA.FTZ R20, R107, R109, R124 ;  /* 0x0000006d6b147223 */ /* 0x000fe2000001007c */
[----:B-1----:R-:W-:Y:S01]  /*2780*/  FSEL R103, R21, 1, !P4 ;  /* 0x3f80000015677808 */ /* 0x002fe20006000000 */
[----:B------:R-:W-:Y:S04]  /*2790*/  LDS R114, [R7+0x10] ;  /* 0x0000100007727984 */ /* 0x000fe80000000800 */
[----:B------:R-:W-:Y:S01]  /*27a0*/  LDS R116, [R7+0x14] ;  /* 0x0000140007747984 */ /* 0x000fe20000000800 */
[----:B------:R-:W1:Y:S01]  /*27b0*/  MUFU.EX2 R18, R18 ;  /* 0x0000001200127308 */ /* 0x000e620000000800 */
[----:B------:R-:W-:-:S02]  /*27c0*/  FFMA.FTZ R20, R111, R20, R122 ;  /* 0x000000146f147223 */ /* 0x000fc4000001007a */
[----:B------:R-:W-:Y:S04]  /*27d0*/  LDS R118, [R7+0x18] ;  /* 0x0000180007767984 */ /* 0x000fe80000000800 */
[----:B------:R-:W-:Y:S01]  /*27e0*/  LDS R120, [R7+0x1c] ;  /* 0x00001c0007787984 */ /* 0x000fe20000000800 */
[----:B------:R-:W5:Y:S01]  /*27f0*/  MUFU.EX2 R17, R17 ;  /* 0x0000001100117308 */ /* 0x000f620000000800 */
[----:B------:R-:W-:Y:S01]  /*2800*/  ISETP.GE.U32.AND P2, PT, R48, R65, PT ;  /* 0x000000413000720c */ /* 0x000fe20003f46070 */
[----:B------:R-:W-:Y:S01]  /*2810*/  FFMA.FTZ R20, R103, R20, R102 ;  /* 0x0000001467147223 */ /* 0x000fe20000010066 */
[----:B--2---:R-:W-:-:S05]  /*2820*/  FSEL R105, R95, 1, !P3 ;  /* 0x3f8000005f697808 */ /* 0x004fca0005800000 */
[----:B------:R-:W2:Y:S01]  /*2830*/  MUFU.EX2 R19, R19 ;  /* 0x0000001300137308 */ /* 0x000ea20000000800 */
[-C--:B------:R-:W-:Y:S01]  /*2840*/  ISETP.GE.U32.AND P4, PT, R49, R65.reuse, PT ;  /* 0x000000413100720c */ /* 0x080fe20003f86070 */
[----:B------:R-:W-:Y:S01]  /*2850*/  FFMA.FTZ R20, R105, R20, R104 ;  /* 0x0000001469147223 */ /* 0x000fe20000010068 */
[----:B------:R-:W-:Y:S02]  /*2860*/  FSEL R100, R87, RZ, !P2 ;  /* 0x000000ff57647208 */ /* 0x000fe40005000000 */
[----:B0-----:R-:W-:Y:S02]  /*2870*/  FSEL R99, R16, 1, !P2 ;  /* 0x3f80000010637808 */ /* 0x001fe40005000000 */
[----:B------:R-:W-:Y:S02]  /*2880*/  ISETP.GE.U32.AND P3, PT, R50, R65, PT ;  /* 0x000000413200720c */ /* 0x000fe40003f66070 */
[----:B-1----:R-:W-:Y:S01]  /*2890*/  FSEL R113, R18, 1, !P1 ;  /* 0x3f80000012717808 */ /* 0x002fe20004800000 */
[----:B------:R-:W-:Y:S01]  /*28a0*/  FFMA.FTZ R20, R99, R20, R100 ;  /* 0x0000001463147223 */ /* 0x000fe20000010064 */
[----:B----4-:R-:W-:-:S02]  /*28b0*/  FSEL R98, R89, RZ, !P4 ;  /* 0x000000ff59627208 */ /* 0x010fc40006000000 */
[----:B-----5:R-:W-:Y:S01]  /*28c0*/  FSEL R97, R17, 1, !P4 ;  /* 0x3f80000011617808 */ /* 0x020fe20006000000 */
[----:B------:R-:W-:Y:S01]  /*28d0*/  FMUL.FTZ R16, R113, R109 ;  /* 0x0000006d71107220 */ /* 0x000fe20000410000 */
[----:B------:R-:W-:Y:S02]  /*28e0*/  FSEL R96, R90, RZ, !P3 ;  /* 0x000000ff5a607208 */ /* 0x000fe40005800000 */
[----:B--2---:R-:W-:Y:S01]  /*28f0*/  FSEL R95, R19, 1, !P3 ;  /* 0x3f800000135f7808 */ /* 0x004fe20005800000 */
        /* <DEDUP_REMOVED lines=28> */
[----:B------:R-:W-:Y:S02]  /*2ac0*/  ISETP.GE.AND P2, PT, R40, 0x8, PT ;  /* 0x000000082800780c */ /* 0x000fe40003f46270 */
[----:B------:R-:W-:Y:S01]  /*2ad0*/  ISETP.NE.AND P1, PT, R23, RZ, PT ;  /* 0x000000ff1700720c */ /* 0x000fe20003f25270 */
[----:B------:R-:W-:-:S03]  /*2ae0*/  HFMA2 R16, -RZ, RZ, 1.875, 0 ;  /* 0x3f800000ff107431 */ /* 0x000fc600000001ff */
[----:B------:R-:W-:Y:S01]  /*2af0*/  ISETP.NE.OR P1, PT, R29, RZ, !P1 ;  /* 0x000000ff1d00720c */ /* 0x000fe20004f25670 */
[----:B0-----:R-:W-:-:S06]  /*2b00*/  FFMA.FTZ R19, R115, R19, R18 ;  /* 0x0000001373137223 */ /* 0x001fcc0000010012 */
[----:B-1----:R-:W-:Y:S01]  /*2b10*/  @P2 FMUL.FTZ R115, R115, R106 ;  /* 0x0000006a73732220 */ /* 0x002fe20000410000 */
[----:B------:R-:W-:Y:S01]  /*2b20*/  FSEL R119, R18, R19, !P2 ;  /* 0x0000001312777208 */ /* 0x000fe20005000000 */
[----:B------:R-:W-:Y:S01]  /*2b30*/  IMAD.MOV.U32 R17, RZ, RZ, RZ ;  /* 0x000000ffff117224 */ /* 0x000fe200078e00ff */
        /* <DEDUP_REMOVED lines=21> */
[----:B------:R-:W-:-:S02]  /*2c90*/  ISETP.NE.AND P1, PT, R29, RZ, PT ;  /* 0x000000ff1d00720c */ /* 0x000fc40003f25270 */
[----:B-1----:R-:W-:-:S05]  /*2ca0*/  @!P2 MOV R121, R17 ;  /* 0x000000110079a202 */ /* 0x002fca0000000f00 */
[----:B------:R-:W-:-:S04]  /*2cb0*/  @P3 FFMA.FTZ R121, R117, R123, R121 ;  /* 0x0000007b75793223 */ /* 0x000fc80000010079 */
[----:B------:R-:W-:-:S04]  /*2cc0*/  FFMA.FTZ R21, R113, R121, R107 ;  /* 0x0000007971157223 */ /* 0x000fc8000001006b */
[----:B------:R-:W-:Y:S01]  /*2cd0*/  FFMA.FTZ R107, R109, R21, R124 ;  /* 0x000000156d6b7223 */ /* 0x000fe2000001007c */
[----:B------:R-:W-:-:S03]  /*2ce0*/  LEA R20, P2, R6, R14, 0x2 ;  /* 0x0000000e06147211 */ /* 0x000fc600078410ff */
[----:B------:R-:W-:Y:S01]  /*2cf0*/  FFMA.FTZ R109, R111, R107, R122 ;  /* 0x0000006b6f6d7223 */ /* 0x000fe2000001007a */
[----:B------:R-:W-:Y:S03]  /*2d00*/  BSSY.RECONVERGENT B0, `(.L_x_4429) ;  /* 0x0000016000007945 */ /* 0x000fe60003800200 */
[----:B------:R-:W-:Y:S01]  /*2d10*/  FFMA.FTZ R103, R103, R109, R102 ;  /* 0x0000006d67677223 */ /* 0x000fe20000010066 */
[-C--:B------:R-:W-:Y:S01]  /*2d20*/  FMUL.FTZ R106, R106, R101.reuse ;  /* 0x000000656a6a7220 */ /* 0x080fe20000410000 */
[-C--:B------:R-:W-:Y:S01]  /*2d30*/  FMUL.FTZ R108, R108, R101.reuse ;  /* 0x000000656c6c7220 */ /* 0x080fe20000410000 */
[-C--:B------:R-:W-:Y:S01]  /*2d40*/  FMUL.FTZ R110, R110, R101.reuse ;  /* 0x000000656e6e7220 */ /* 0x080fe20000410000 */
[-C--:B------:R-:W-:Y:S01]  /*2d50*/  FMUL.FTZ R112, R112, R101.reuse ;  /* 0x0000006570707220 */ /* 0x080fe20000410000 */
[-C--:B------:R-:W-:Y:S01]  /*2d60*/  FMUL.FTZ R113, R114, R101.reuse ;  /* 0x0000006572717220 */ /* 0x080fe20000410000 */
[-C--:B------:R-:W-:Y:S01]  /*2d70*/  FMUL.FTZ R115, R116, R101.reuse ;  /* 0x0000006574737220 */ /* 0x080fe20000410000 */
[----:B------:R-:W-:Y:S01]  /*2d80*/  FMUL.FTZ R117, R118, R101 ;  /* 0x0000006576757220 */ /* 0x000fe20000410000 */
[----:B------:R-:W-:-:S02]  /*2d90*/  IMAD.X R111, R15, 0x1, R41, P2 ;  /* 0x000000010f6f7824 */ /* 0x000fc400010e0629 */
        /* <DEDUP_REMOVED lines=12> */
.L_x_4430:
[----:B------:R-:W-:Y:S05]  /*2e60*/  BSYNC.RECONVERGENT B0 ;  /* 0x0000000000007941 */ /* 0x000fea0003800200 */
.L_x_4429:
[----:B------:R-:W-:Y:S01]  /*2e70*/  UIADD3 UR6, UPT, UPT, UR6, 0x1, URZ ;  /* 0x0000000106067890 */ /* 0x000fe2000fffe0ff */
[----:B------:R-:W-:Y:S01]  /*2e80*/  FFMA.FTZ R99, R99, R105, R100 ;  /* 0x0000006963637223 */ /* 0x000fe20000010064 */
[----:B------:R-:W-:Y:S01]  /*2e90*/  LEA R93, P1, R10, R93, 0x2 ;  /* 0x0000005d0a5d7211 */ /* 0x000fe200078210ff */
[----:B------:R-:W-:Y:S01]  /*2ea0*/  FFMA.FTZ R74, R21, R106, R74 ;  /* 0x0000006a154a7223 */ /* 0x000fe2000001004a */
[----:B------:R-:W-:Y:S01]  /*2eb0*/  UISETP.NE.AND UP0, UPT, UR6, URZ, UPT ;  /* 0x000000ff0600728c */ /* 0x000fe2000bf05270 */
        /* <DEDUP_REMOVED lines=12> */
[----:B------:R-:W-:Y:S01]  /*2f80*/  IADD3.X R92, PT, PT, R92, R9, RZ, P2, !PT ;  /* 0x000000095c5c7210 */ /* 0x000fe200017fe4ff */
[----:B------:R-:W-:Y:S01]  /*2f90*/  UIADD3 UR5, UPT, UPT, UR5, 0x8, URZ ;  /* 0x0000000805057890 */ /* 0x000fe2000fffe0ff */
[----:B------:R-:W-:Y:S11]  /*2fa0*/  BRA.U UP0, `(.L_x_4431) ;  /* 0xfffffff100dc7547 */ /* 0x000ff6000b83ffff */
.L_x_4428:
        /* <DEDUP_REMOVED lines=8> */
[----:B0-----:R-:W-:-:S03]  /*3030*/  @!P0 IADD3 R14, PT, PT, -R64, R13, RZ ;  /* 0x0000000d400e8210 */ /* 0x001fc60007ffe1ff */
        /* <DEDUP_REMOVED lines=43> */
[----:B------:R-:W-:Y:S02]  /*32f0*/  IADD3.X R52, PT, PT, RZ, R52, RZ, P3, !PT ;  /* 0x00000034ff347210 */ /* 0x000fe40001ffe4ff */
[----:B------:R-:W-:Y:S01]  /*3300*/  IADD3.X R53, PT, PT, RZ, R53, RZ, P2, !PT ;  /* 0x00000035ff357210 */ /* 0x000fe200017fe4ff */
[----:B------:R-:W-:Y:S08]  /*3310*/  @P0 BRA `(.L_x_4432) ;  /* 0xffffffd400480947 */ /* 0x000ff0000383ffff */
[----:B------:R-:W-:Y:S05]  /*3320*/  EXIT ;  /* 0x000000000000794d */ /* 0x000fea0003800000 */
.L_x_4433:
        /* <DEDUP_REMOVED lines=13> */
.L_x_5074:


//--------------------- .text._Z25selective_scan_fwd_kernelI32Selective_Scan_fwd_kernel_traitsILi32ELi8ELi1ELb0ELb0ELb1ELb1EffEEv13SSMParamsBase --------------------------
	.section	.text._Z25selective_scan_fwd_kernelI32Selective_Scan_fwd_kernel_traitsILi32ELi8ELi1ELb0ELb0ELb1ELb1EffEEv13SSMParamsBase,"ax",@progbits
	.align	128
        .global         _Z25selective_scan_fwd_kernelI32Selective_Scan_fwd_kernel_traitsILi32ELi8ELi1ELb0ELb0ELb1ELb1EffEEv13SSMParamsBase
        .type           _Z25selective_scan_fwd_kernelI32Selective_Scan_fwd_kernel_traitsILi32ELi8ELi1ELb0ELb0ELb1ELb1EffEEv13SSMParamsBase,@function
        .size           _Z25selective_scan_fwd_kernelI32Selective_Scan_fwd_kernel_traitsILi32ELi8ELi1ELb0ELb0ELb1ELb1EffEEv13SSMParamsBase,(.L_x_5075 - _Z25selective_scan_fwd_kernelI32Selective_Scan_fwd_kernel_traitsILi32ELi8ELi1ELb0ELb0ELb1ELb1EffEEv13SSMParamsBase)
        .other          _Z25selective_scan_fwd_kernelI32Selective_Scan_fwd_kernel_traitsILi32ELi8ELi1ELb0ELb0ELb1ELb1EffEEv13SSMParamsBase,@"STO_CUDA_ENTRY STV_DEFAULT"
_Z25selective_scan_fwd_kernelI32Selective_Scan_fwd_kernel_traitsILi32ELi8ELi1ELb0ELb0ELb1ELb1EffEEv13SSMParamsBase:
.text._Z25selective_scan_fwd_kernelI32Selective_Scan_fwd_kernel_traitsILi32ELi8ELi1ELb0ELb0ELb1ELb1EffEEv13SSMParamsBase:
        /* <DEDUP_REMOVED lines=29> */
[----:B------:R4:W3:Y:S01]  /*01d0*/  F2I.FTZ.U32.TRUNC.NTZ R7, R6 ;  /* 0x0000000600077305 */ /* 0x0008e2000021f000 */
[----:B------:R-:W-:Y:S02]  /*01e0*/  IABS R0, R28 ;  /* 0x0000001c00007213 */ /* 0x000fe40000000000 */
[----:B----4-:R-:W-:Y:S02]  /*01f0*/  ISETP.GE.AND P4, PT, R17, 0x1, PT ;  /* 0x000000011100780c */ /* 0x010fe40003f86270 */
[C---:B------:R-:W-:Y:S02]  /*0200*/  @P1 LEA R4, P3, R28.reuse, R4, 0x2 ;  /* 0x000000041c041211 */ /* 0x040fe400078610ff */
[----:B------:R-:W-:Y:S01]  /*0210*/  MOV R6, RZ ;  /* 0x000000ff00067202 */ /* 0x000fe20000000f00 */
[----:B------:R-:W-:Y:S01]  /*0220*/  UIMAD UR8, UR18, UR13, UR7 ;  /* 0x0000000d120872a4 */ /* 0x000fe2000f8e0207 */
[----:B------:R-:W-:Y:S01]  /*0230*/  @P1 LEA.HI.X R5, R28, R5, RZ, 0x2, P3 ;  /* 0x000000051c051211 */ /* 0x000fe200018f14ff */
[----:B------:R-:W4:Y:S01]  /*0240*/  LDCU.64 UR12, c[0x0][0x3d0] ;  /* 0x00007a00ff0c77ac */ /* 0x000f220008000a00 */
[----:B---3--:R-:W-:Y:S01]  /*0250*/  IMAD.MOV R8, RZ, RZ, -R7 ;  /* 0x000000ffff087224 */ /* 0x008fe200078e0a07 */
[----:B------:R-:W-:-:S02]  /*0260*/  UIMAD UR9, UR18, UR9, UR5 ;  /* 0x00000009120972a4 */ /* 0x000fc4000f8e0205 */
[----:B------:R3:W5:Y:S01]  /*0270*/  @P1 LDG.E R30, desc[UR16][R4.64] ;  /* 0x00000010041e1981 */ /* 0x000762000c1e1900 */
[----:B------:R-:W-:-:S04]  /*0280*/  IMAD R3, R8, R9, RZ ;  /* 0x0000000908037224 */ /* 0x000fc800078e02ff */
[----:B------:R-:W-:-:S06]  /*0290*/  IMAD.HI.U32 R7, R7, R3, R6 ;  /* 0x0000000307077227 */ /* 0x000fcc00078e0006 */
[----:B------:R-:W-:-:S04]  /*02a0*/  IMAD.HI.U32 R7, R7, R0, RZ ;  /* 0x0000000007077227 */ /* 0x000fc800078e00ff */
[----:B------:R-:W-:-:S04]  /*02b0*/  IMAD.MOV R2, RZ, RZ, -R7 ;  /* 0x000000ffff027224 */ /* 0x000fc800078e0a07 */
[----:B------:R-:W-:-:S05]  /*02c0*/  IMAD R0, R9, R2, R0 ;  /* 0x0000000209007224 */ /* 0x000fca00078e0200 */
[----:B------:R-:W-:-:S13]  /*02d0*/  ISETP.GT.U32.AND P2, PT, R9, R0, PT ;  /* 0x000000000900720c */ /* 0x000fda0003f44070 */
[----:B------:R-:W-:-:S04]  /*02e0*/  @!P2 IADD3 R0, PT, PT, R0, -R9, RZ ;  /* 0x800000090000a210 */ /* 0x000fc80007ffe0ff */
[----:B------:R-:W-:Y:S02]  /*02f0*/  ISETP.GE.U32.AND P0, PT, R0, R9, PT ;  /* 0x000000090000720c */ /* 0x000fe40003f06070 */
[----:B------:R-:W0:Y:S01]  /*0300*/  LDC.64 R8, c[0x0][0x460] ;  /* 0x00011800ff087b82 */ /* 0x000e220000000a00 */
[----:B------:R-:W-:Y:S01]  /*0310*/  MOV R2, UR4 ;  /* 0x0000000400027c02 */ /* 0x000fe20008000f00 */
[----:B------:R-:W-:Y:S01]  /*0320*/  IMAD.U32 R3, RZ, RZ, UR5 ;  /* 0x00000005ff037e24 */ /* 0x000fe2000f8e00ff */
[----:B------:R-:W-:Y:S01]  /*0330*/  LOP3.LUT R6, R28, R11, RZ, 0x3c, !PT ;  /* 0x0000000b1c067212 */ /* 0x000fe200078e3cff */
[----:B---3--:R-:W-:Y:S01]  /*0340*/  IMAD.U32 R5, RZ, RZ, UR7 ;  /* 0x00000007ff057e24 */ /* 0x008fe2000f8e00ff */
[----:B------:R-:W-:Y:S01]  /*0350*/  MOV R4, UR6 ;  /* 0x0000000600047c02 */ /* 0x000fe20008000f00 */
[----:B------:R-:W-:Y:S01]  /*0360*/  IMAD.U32 R5, RZ, RZ, UR8 ;  /* 0x00000008ff057e24 */ /* 0x000fe2000f8e00ff */
[----:B------:R-:W-:Y:S01]  /*0370*/  MOV R3, UR9 ;  /* 0x0000000900037c02 */ /* 0x000fe20008000f00 */
[----:B----4-:R-:W-:Y:S01]  /*0380*/  UIMAD.WIDE.U32 UR4, UR18, UR12, URZ ;  /* 0x0000000c120472a5 */ /* 0x010fe2000f8e00ff */
[----:B------:R-:W-:Y:S01]  /*0390*/  ISETP.GE.AND P3, PT, R6, RZ, PT ;  /* 0x000000ff0600720c */ /* 0x000fe20003f66270 */
[----:B------:R-:W-:Y:S01]  /*03a0*/  @!P2 VIADD R7, R7, 0x1 ;  /* 0x000000010707a836 */ /* 0x000fe20000000000 */
[----:B------:R-:W-:Y:S01]  /*03b0*/  ISETP.NE.AND P1, PT, R11, RZ, PT ;  /* 0x000000ff0b00720c */ /* 0x000fe20003f25270 */
[----:B-12---:R-:W-:-:S12]  /*03c0*/  @!P4 EXIT ;  /* 0x000000000000c94d */ /* 0x006fd80003800000 */
[----:B------:R-:W1:Y:S01]  /*03d0*/  S2R R31, SR_TID.X ;  /* 0x00000000001f7919 */ /* 0x000e620000002100 */
[----:B------:R-:W-:Y:S01]  /*03e0*/  @P0 IADD3 R7, PT, PT, R7, 0x1, RZ ;  /* 0x0000000107070810 */ /* 0x000fe20007ffe0ff */
[C---:B------:R-:W-:Y:S01]  /*03f0*/  IMAD.WIDE.U32 R2, R28.reuse, UR10, R2 ;  /* 0x0000000a1c027c25 */ /* 0x040fe2000f8e0002 */
[----:B------:R-:W2:Y:S01]  /*0400*/  LDCU UR6, c[0x0][0x38c] ;  /* 0x00007180ff0677ac */ /* 0x000ea20008000800 */
[----:B------:R-:W3:Y:S01]  /*0410*/  LDC.64 R18, c[0x0][0x440] ;  /* 0x00011000ff127b82 */ /* 0x000ee20000000a00 */
[----:B------:R-:W-:Y:S01]  /*0420*/  MOV R38, RZ ;  /* 0x000000ff00267202 */ /* 0x000fe20000000f00 */
[----:B------:R-:W-:Y:S01]  /*0430*/  @!P3 IMAD.MOV R7, RZ, RZ, -R7 ;  /* 0x000000ffff07b224 */ /* 0x000fe200078e0a07 */
[----:B------:R-:W-:Y:S01]  /*0440*/  @!P1 LOP3.LUT R7, RZ, R11, RZ, 0x33, !PT ;  /* 0x0000000bff079212 */ /* 0x000fe200078e33ff */
[----:B------:R-:W-:Y:S01]  /*0450*/  IMAD R49, R28, UR11, R3 ;  /* 0x0000000b1c317c24 */ /* 0x000fe2000f8e0203 */
[----:B------:R-:W4:Y:S01]  /*0460*/  LDCU.64 UR8, c[0x0][0x3a0] ;  /* 0x00007400ff0877ac */ /* 0x000f220008000a00 */
[----:B0-----:R-:W-:Y:S01]  /*0470*/  LEA R39, P0, R2, R8, 0x2 ;  /* 0x0000000802277211 */ /* 0x001fe200078010ff */
[----:B------:R-:W-:Y:S01]  /*0480*/  IMAD.WIDE.U32 R4, R28, UR14, R4 ;  /* 0x0000000e1c047c25 */ /* 0x000fe2000f8e0004 */
[----:B------:R-:W-:Y:S01]  /*0490*/  SHF.R.S32.HI R3, RZ, 0x1f, R7 ;  /* 0x0000001fff037819 */ /* 0x000fe20000011407 */
[----:B------:R-:W0:Y:S01]  /*04a0*/  LDC.64 R20, c[0x0][0x448] ;  /* 0x00011200ff147b82 */ /* 0x000e220000000a00 */
[----:B------:R-:W4:Y:S01]  /*04b0*/  LDCU.64 UR20, c[0x0][0x3b8] ;  /* 0x00007700ff1477ac */ /* 0x000f220008000a00 */
[----:B------:R-:W-:Y:S01]  /*04c0*/  LEA.HI.X R49, R2, R9, R49, 0x2, P0 ;  /* 0x0000000902317211 */ /* 0x000fe200000f1431 */
[----:B------:R-:W-:Y:S01]  /*04d0*/  IMAD R50, R28, UR15, R5 ;  /* 0x0000000f1c327c24 */ /* 0x000fe2000f8e0205 */
[----:B------:R-:W-:Y:S01]  /*04e0*/  LEA R40, P1, R4, R40, 0x2 ;  /* 0x0000002804287211 */ /* 0x000fe200078210ff */
[----:B------:R-:W-:Y:S01]  /*04f0*/  IMAD R0, R3, R60, RZ ;  /* 0x0000003c03007224 */ /* 0x000fe200078e02ff */
[----:B------:R-:W-:-:S02]  /*0500*/  UIMAD UR5, UR18, UR13, UR5 ;  /* 0x0000000d120572a4 */ /* 0x000fc4000f8e0205 */
[----:B------:R-:W-:Y:S01]  /*0510*/  LEA.HI.X R50, R4, R41, R50, 0x2, P1 ;  /* 0x0000002904327211 */ /* 0x000fe200008f1432 */
[----:B------:R-:W-:Y:S01]  /*0520*/  IMAD R61, R7, R61, R0 ;  /* 0x0000003d073d7224 */ /* 0x000fe200078e0200 */
[----:B------:R-:W0:Y:S01]  /*0530*/  LDCU.U8 UR7, c[0x0][0x39e] ;  /* 0x000073c0ff0777ac */ /* 0x000e220008000000 */
[----:B------:R-:W-:Y:S02]  /*0540*/  IMAD R0, R15, UR18, R28 ;  /* 0x000000120f007c24 */ /* 0x000fe4000f8e021c */
[----:B------:R-:W-:-:S04]  /*0550*/  IMAD.WIDE.U32 R2, R7, R60, UR4 ;  /* 0x0000000407027e25 */ /* 0x000fc8000f8e003c */
[----:B------:R-:W-:Y:S01]  /*0560*/  IMAD R0, R0, R17, RZ ;  /* 0x0000001100007224 */ /* 0x000fe200078e02ff */
[----:B------:R-:W-:Y:S01]  /*0570*/  LEA R59, P0, R2, R12, 0x2 ;  /* 0x0000000c023b7211 */ /* 0x000fe200078010ff */
[----:B-1----:R-:W-:Y:S01]  /*0580*/  IMAD.SHL.U32 R37, R31, 0x8, RZ ;  /* 0x000000081f257824 */ /* 0x002fe200078e00ff */
[----:B------:R-:W-:Y:S01]  /*0590*/  IADD3 R61, PT, PT, R3, R61, RZ ;  /* 0x0000003d033d7210 */ /* 0x000fe20007ffe0ff */
[----:B--2---:R-:W-:Y:S02]  /*05a0*/  IMAD R36, R0, UR6, RZ ;  /* 0x0000000600247c24 */ /* 0x004fe4000f8e02ff */
[----:B----4-:R-:W-:Y:S01]  /*05b0*/  IMAD.WIDE.U32 R34, R28, UR8, RZ ;  /* 0x000000081c227c25 */ /* 0x010fe2000f8e00ff */
[----:B------:R-:W-:Y:S02]  /*05c0*/  LOP3.LUT R0, R37, 0x1f00, RZ, 0xc0, !PT ;  /* 0x00001f0025007812 */ /* 0x000fe400078ec0ff */
[----:B------:R-:W-:Y:S01]  /*05d0*/  LEA.HI.X R61, R2, R13, R61, 0x2, P0 ;  /* 0x0000000d023d7211 */ /* 0x000fe200000f143d */
[----:B------:R-:W-:Y:S01]  /*05e0*/  IMAD.WIDE.U32 R4, R28, UR20, RZ ;  /* 0x000000141c047c25 */ /* 0x000fe2000f8e00ff */
[----:B------:R-:W-:-:S02]  /*05f0*/  LOP3.LUT R47, R0, 0x1f, R31, 0xf8, !PT ;  /* 0x0000001f002f7812 */ /* 0x000fc400078ef81f */
[----:B---3--:R-:W-:Y:S01]  /*0600*/  LEA R32, P1, R34, R18, 0x2 ;  /* 0x0000001222207211 */ /* 0x008fe200078210ff */
[----:B------:R-:W-:Y:S01]  /*0610*/  IMAD R6, R28, UR9, R35 ;  /* 0x000000091c067c24 */ /* 0x000fe2000f8e0223 */
[----:B0-----:R-:W-:Y:S01]  /*0620*/  LEA R33, P2, R4, R20, 0x2 ;  /* 0x0000001404217211 */ /* 0x001fe200078410ff */
[----:B------:R-:W-:Y:S01]  /*0630*/  IMAD R35, R28, UR21, R5 ;  /* 0x000000151c237c24 */ /* 0x000fe2000f8e0205 */
[----:B------:R-:W-:Y:S01]  /*0640*/  IADD3 R42, PT, PT, R37, 0x2, RZ ;  /* 0x00000002252a7810 */ /* 0x000fe20007ffe0ff */
[----:B------:R-:W-:Y:S01]  /*0650*/  IMAD.WIDE.U32 R2, R47, 0x4, RZ ;  /* 0x000000042f027825 */ /* 0x000fe200078e00ff */
[----:B------:R-:W-:Y:S02]  /*0660*/  LEA.HI.X R34, R34, R19, R6, 0x2, P1 ;  /* 0x0000001322227211 */ /* 0x000fe400008f1406 */
[----:B------:R-:W-:Y:S01]  /*0670*/  LEA.HI.X R35, R4, R21, R35, 0x2, P2 ;  /* 0x0000001504237211 */ /* 0x000fe200010f1423 */
[C---:B------:R-:W-:Y:S01]  /*0680*/  VIADD R41, R37.reuse, 0x1 ;  /* 0x0000000125297836 */ /* 0x040fe20000000000 */
[C---:B------:R-:W-:Y:S01]  /*0690*/  IADD3 R44, PT, PT, R37.reuse, 0x4, RZ ;  /* 0x00000004252c7810 */ /* 0x040fe20007ffe0ff */
[C---:B------:R-:W-:Y:S01]  /*06a0*/  VIADD R43, R37.reuse, 0x3 ;  /* 0x00000003252b7836 */ /* 0x040fe20000000000 */
[C---:B------:R-:W-:Y:S01]  /*06b0*/  IADD3 R46, PT, PT, R37.reuse, 0x6, RZ ;  /* 0x00000006252e7810 */ /* 0x040fe20007ffe0ff */
[----:B------:R-:W-:Y:S01]  /*06c0*/  VIADD R45, R37, 0x5 ;  /* 0x00000005252d7836 */ /* 0x000fe20000000000 */
[----:B------:R-:W-:Y:S01]  /*06d0*/  LOP3.LUT R51, R47, 0x20, RZ, 0xfc, !PT ;  /* 0x000000202f337812 */ /* 0x000fe200078efcff */
[----:B------:R-:W-:Y:S01]  /*06e0*/  VIADD R48, R37, 0x7 ;  /* 0x0000000725307836 */ /* 0x000fe20000000000 */
[----:B------:R-:W-:-:S02]  /*06f0*/  LOP3.LUT R52, R47, 0x40, RZ, 0xfc, !PT ;  /* 0x000000402f347812 */ /* 0x000fc400078efcff */
[C---:B------:R-:W-:Y:S02]  /*0700*/  LOP3.LUT R53, R47.reuse, 0x60, RZ, 0xfc, !PT ;  /* 0x000000602f357812 */ /* 0x040fe400078efcff */
[C---:B------:R-:W-:Y:S02]  /*0710*/  LOP3.LUT R54, R47.reuse, 0x80, RZ, 0xfc, !PT ;  /* 0x000000802f367812 */ /* 0x040fe400078efcff */
[C---:B------:R-:W-:Y:S02]  /*0720*/  LOP3.LUT R55, R47.reuse, 0xa0, RZ, 0xfc, !PT ;  /* 0x000000a02f377812 */ /* 0x040fe400078efcff */
[C---:B------:R-:W-:Y:S02]  /*0730*/  LOP3.LUT R56, R47.reuse, 0xc0, RZ, 0xfc, !PT ;  /* 0x000000c02f387812 */ /* 0x040fe400078efcff */
[----:B------:R-:W-:Y:S02]  /*0740*/  LOP3.LUT R57, R47, 0xe0, RZ, 0xfc, !PT ;  /* 0x000000e02f397812 */ /* 0x000fe400078efcff */
[----:B------:R-:W-:-:S07]  /*0750*/  LOP3.LUT R58, R2, 0x200, RZ, 0xfc, !PT ;  /* 0x00000200023a7812 */ /* 0x000fce00078efcff */
.L_x_4454:
[----:B0-----:R-:W0:Y:S01]  /*0760*/  LDCU UR4, c[0x0][0x388] ;  /* 0x00007100ff0477ac */ /* 0x001e220008000800 */
[----:B------:R-:W-:Y:S01]  /*0770*/  SHF.L.U32 R64, R38, 0x8, RZ ;  /* 0x0000000826407819 */ /* 0x000fe200000006ff */
[----:B------:R-:W-:Y:S02]  /*0780*/  IMAD.SHL.U32 R4, R47, 0x4, RZ ;  /* 0x000000042f047824 */ /* 0x000fe400078e00ff */
[----:B------:R-:W-:Y:S01]  /*0790*/  HFMA2 R0, -RZ, RZ, 0, 0 ;  /* 0x00000000ff007431 */ /* 0x000fe200000001ff */
[----:B------:R-:W-:Y:S02]  /*07a0*/  CS2R R8, SRZ ;  /* 0x0000000000087805 */ /* 0x000fe4000001ff00 */
[----:B------:R-:W-:Y:S02]  /*07b0*/  CS2R R10, SRZ ;  /* 0x00000000000a7805 */ /* 0x000fe4000001ff00 */
[----:B------:R-:W-:Y:S01]  /*07c0*/  CS2R R12, SRZ ;  /* 0x00000000000c7805 */ /* 0x000fe2000001ff00 */
[----:B------:R-:W-:Y:S01]  /*07d0*/  BAR.SYNC.DEFER_BLOCKING 0x0 ;  /* 0x0000000000007b1d */ /* 0x000fe20000010000 */
[----:B------:R-:W-:-:S02]  /*07e0*/  IADD3 R6, P4, PT, R4, R39, RZ ;  /* 0x0000002704067210 */ /* 0x000fc40007f9e0ff */
[----:B------:R-:W-:-:S03]  /*07f0*/  IADD3 R4, P5, PT, R4, R40, RZ ;  /* 0x0000002804047210 */ /* 0x000fc60007fbe0ff */
[----:B------:R-:W-:Y:S01]  /*0800*/  IMAD.X R7, RZ, RZ, R49, P4 ;  /* 0x000000ffff077224 */ /* 0x000fe200020e0631 */
[----:B------:R-:W-:Y:S02]  /*0810*/  IADD3.X R5, PT, PT, RZ, R50, RZ, P5, !PT ;  /* 0x00000032ff057210 */ /* 0x000fe40002ffe4ff */
[----:B0-----:R-:W-:-:S04]  /*0820*/  IADD3 R60, PT, PT, -R64, UR4, RZ ;  /* 0x00000004403c7c10 */ /* 0x001fc8000fffe1ff */
[-C--:B------:R-:W-:Y:S02]  /*0830*/  ISETP.GE.AND P6, PT, R47, R60.reuse, PT ;  /* 0x0000003c2f00720c */ /* 0x080fe40003fc6270 */
[-C--:B------:R-:W-:Y:S02]  /*0840*/  ISETP.GE.AND P0, PT, R51, R60.reuse, PT ;  /* 0x0000003c3300720c */ /* 0x080fe40003f06270 */
[-C--:B------:R-:W-:Y:S02]  /*0850*/  ISETP.GE.AND P1, PT, R52, R60.reuse, PT ;  /* 0x0000003c3400720c */ /* 0x080fe40003f26270 */
[-C--:B------:R-:W-:Y:S02]  /*0860*/  ISETP.GE.AND P2, PT, R53, R60.reuse, PT ;  /* 0x0000003c3500720c */ /* 0x080fe40003f46270 */
[-C--:B------:R-:W-:Y:S02]  /*0870*/  ISETP.GE.AND P3, PT, R54, R60.reuse, PT ;  /* 0x0000003c3600720c */ /* 0x080fe40003f66270 */
[----:B------:R-:W-:-:S02]  /*0880*/  ISETP.GE.AND P4, PT, R55, R60, PT ;  /* 0x0000003c3700720c */ /* 0x000fc40003f86270 */
[-C--:B------:R-:W-:Y:S01]  /*0890*/  ISETP.GE.AND P5, PT, R56, R60.reuse, PT ;  /* 0x0000003c3800720c */ /* 0x080fe20003fa6270 */
[----:B------:R-:W2:Y:S01]  /*08a0*/  @!P6 LDG.E R0, desc[UR16][R6.64] ;  /* 0x000000100600e981 */ /* 0x000ea2000c1e1900 */
[-C--:B------:R-:W-:Y:S01]  /*08b0*/  ISETP.GE.AND P6, PT, R57, R60.reuse, PT ;  /* 0x0000003c3900720c */ /* 0x080fe20003fc6270 */
[----:B------:R-:W-:Y:S02]  /*08c0*/  IMAD.MOV.U32 R15, RZ, RZ, RZ ;  /* 0x000000ffff0f7224 */ /* 0x000fe400078e00ff */
        /* <DEDUP_REMOVED lines=12> */
[----:B------:R-:W-:Y:S01]  /*0990*/  ISETP.GE.AND P0, PT, R47, R60, PT ;  /* 0x0000003c2f00720c */ /* 0x000fe20003f06270 */
[C---:B0-----:R-:W-:Y:S01]  /*09a0*/  VIADD R19, R62.reuse, 0x40 ;  /* 0x000000403e137836 */ /* 0x041fe20000000000 */
[C---:B------:R-:W-:Y:S01]  /*09b0*/  IADD3 R17, PT, PT, R62.reuse, 0x20, RZ ;  /* 0x000000203e117810 */ /* 0x040fe20007ffe0ff */
        /* <DEDUP_REMOVED lines=8> */
[----:B------:R-:W-:Y:S01]  /*0a40*/  LEA R25, R19, UR4, 0x2 ;  /* 0x0000000413197c11 */ /* 0x000fe2000f8e10ff */
[C---:B------:R-:W-:Y:S01]  /*0a50*/  VIADD R19, R62.reuse, 0xc0 ;  /* 0x000000c03e137836 */ /* 0x040fe20000000000 */
[C---:B------:R-:W-:Y:S02]  /*0a60*/  IADD3 R17, PT, PT, R62.reuse, 0xa0, RZ ;  /* 0x000000a03e117810 */ /* 0x040fe40007ffe0ff */
[----:B------:R-:W-:Y:S02]  /*0a70*/  LEA R24, R21, UR4, 0x2 ;  /* 0x0000000415187c11 */ /* 0x000fe4000f8e10ff */
[----:B------:R-:W-:Y:S02]  /*0a80*/  IADD3 R21, PT, PT, R62, 0xe0, RZ ;  /* 0x000000e03e157810 */ /* 0x000fe40007ffe0ff */
[-C--:B------:R-:W-:Y:S02]  /*0a90*/  LEA.HI.SX32 R7, R7, R62.reuse, 0x1b ;  /* 0x0000003e07077211 */ /* 0x080fe400078fdaff */
[----:B------:R-:W-:-:S02]  /*0aa0*/  LEA.HI.SX32 R17, R17, R62, 0x1b ;  /* 0x0000003e11117211 */ /* 0x000fc400078fdaff */
[-C--:B------:R-:W-:Y:S02]  /*0ab0*/  LEA.HI.SX32 R19, R19, R62.reuse, 0x1b ;  /* 0x0000003e13137211 */ /* 0x080fe400078fdaff */
[----:B------:R-:W-:Y:S02]  /*0ac0*/  LEA.HI.SX32 R20, R21, R62, 0x1b ;  /* 0x0000003e15147211 */ /* 0x000fe400078fdaff */
[----:B------:R-:W-:Y:S02]  /*0ad0*/  LEA R23, R7, UR4, 0x2 ;  /* 0x0000000407177c11 */ /* 0x000fe4000f8e10ff */
[----:B------:R-:W-:Y:S02]  /*0ae0*/  CS2R R6, SRZ ;  /* 0x0000000000067805 */ /* 0x000fe4000001ff00 */
[----:B------:R-:W-:Y:S02]  /*0af0*/  LEA R22, R17, UR4, 0x2 ;  /* 0x0000000411167c11 */ /* 0x000fe4000f8e10ff */
[----:B------:R-:W-:-:S02]  /*0b00*/  LEA R21, R19, UR4, 0x2 ;  /* 0x0000000413157c11 */ /* 0x000fc4000f8e10ff */
[----:B------:R-:W-:Y:S01]  /*0b10*/  LEA R20, R20, UR4, 0x2 ;  /* 0x0000000414147c11 */ /* 0x000fe2000f8e10ff */
[----:B--2---:R0:W-:Y:S04]  /*0b20*/  STS [R27], R0 ;  /* 0x000000001b007388 */ /* 0x0041e80000000800 */
[----:B---3--:R-:W-:Y:S01]  /*0b30*/  STS [R26+0x80], R9 ;  /* 0x000080091a007388 */ /* 0x008fe20000000800 */
[----:B0-----:R-:W-:-:S03]  /*0b40*/  SHF.L.U32 R0, R62, 0x3, RZ ;  /* 0x000000033e007819 */ /* 0x001fc600000006ff */
[----:B----4-:R0:W-:Y:S01]  /*0b50*/  STS [R25+0x100], R8 ;  /* 0x0001000819007388 */ /* 0x0101e20000000800 */
[----:B------:R-:W-:-:S03]  /*0b60*/  LEA.HI.SX32 R0, R0, R0, 0x1b ;  /* 0x0000000000007211 */ /* 0x000fc600078fdaff */
[----:B------:R-:W-:Y:S01]  /*0b70*/  STS [R24+0x180], R11 ;  /* 0x0001800b18007388 */ /* 0x000fe20000000800 */
[----:B------:R-:W-:-:S03]  /*0b80*/  LEA R0, R0, UR4, 0x2 ;  /* 0x0000000400007c11 */ /* 0x000fc6000f8e10ff */
[----:B------:R1:W-:Y:S04]  /*0b90*/  STS [R23+0x200], R10 ;  /* 0x0002000a17007388 */ /* 0x0003e80000000800 */
[----:B------:R2:W-:Y:S04]  /*0ba0*/  STS [R22+0x280], R13 ;  /* 0x0002800d16007388 */ /* 0x0005e80000000800 */
[----:B------:R-:W-:Y:S04]  /*0bb0*/  STS [R21+0x300], R12 ;  /* 0x0003000c15007388 */ /* 0x000fe80000000800 */
[----:B------:R3:W-:Y:S01]  /*0bc0*/  STS [R20+0x380], R15 ;  /* 0x0003800f14007388 */ /* 0x0007e20000000800 */
[----:B------:R-:W-:-:S03]  /*0bd0*/  NOP ;  /* 0x0000000000007918 */ /* 0x000fc60000000000 */
[----:B------:R-:W-:Y:S01]  /*0be0*/  LDS R80, [R0] ;  /* 0x0000000000507984 */ /* 0x000fe20000000800 */
[----:B0-----:R-:W-:Y:S02]  /*0bf0*/  CS2R R8, SRZ ;  /* 0x0000000000087805 */ /* 0x001fe4000001ff00 */
[----:B-1----:R-:W-:Y:S01]  /*0c00*/  CS2R R10, SRZ ;  /* 0x00000000000a7805 */ /* 0x002fe2000001ff00 */
[----:B--2---:R-:W0:Y:S01]  /*0c10*/  LDC R13, c[0x0][0x38c] ;  /* 0x0000e300ff0d7b82 */ /* 0x004e220000000800 */
        /* <DEDUP_REMOVED lines=8> */
[----:B---3--:R-:W-:-:S05]  /*0ca0*/  MOV R15, RZ ;  /* 0x000000ff000f7202 */ /* 0x008fca0000000f00 */
[----:B------:R-:W2:Y:S01]  /*0cb0*/  @!P0 LDG.E R6, desc[UR16][R4.64] ;  /* 0x0000001004068981 */ /* 0x000ea2000c1e1900 */
[----:B------:R-:W-:Y:S01]  /*0cc0*/  ISETP.NE.AND P0, PT, R14, RZ, PT ;  /* 0x000000ff0e00720c */ /* 0x000fe20003f05270 */
[----:B------:R-:W-:Y:S02]  /*0cd0*/  IMAD.MOV.U32 R14, RZ, RZ, RZ ;  /* 0x000000ffff0e7224 */ /* 0x000fe400078e00ff */
        /* <DEDUP_REMOVED lines=71> */
.L_x_4435:
[----:B------:R-:W-:Y:S05]  /*1150*/  BSYNC.RECONVERGENT B0 ;  /* 0x0000000000007941 */ /* 0x000fea0003800200 */
.L_x_4434:
        /* <DEDUP_REMOVED lines=34> */
.L_x_4437:
[----:B------:R-:W-:Y:S05]  /*1380*/  BSYNC.RECONVERGENT B0 ;  /* 0x0000000000007941 */ /* 0x000fea0003800200 */
.L_x_4436:
        /* <DEDUP_REMOVED lines=39> */
.L_x_4439:
[----:B------:R-:W-:Y:S05]  /*1600*/  BSYNC.RECONVERGENT B0 ;  /* 0x0000000000007941 */ /* 0x000fea0003800200 */
.L_x_4438:
        /* <DEDUP_REMOVED lines=32> */
.L_x_4441:
[----:B------:R-:W-:Y:S05]  /*1810*/  BSYNC.RECONVERGENT B0 ;  /* 0x0000000000007941 */ /* 0x000fea0003800200 */
.L_x_4440:
        /* <DEDUP_REMOVED lines=32> */
.L_x_4443:
[----:B------:R-:W-:Y:S05]  /*1a20*/  BSYNC.RECONVERGENT B0 ;  /* 0x0000000000007941 */ /* 0x000fea0003800200 */
.L_x_4442:
        /* <DEDUP_REMOVED lines=32> */
.L_x_4445:
[----:B------:R-:W-:Y:S05]  /*1c30*/  BSYNC.RECONVERGENT B0 ;  /* 0x0000000000007941 */ /* 0x000fea0003800200 */
.L_x_4444:
        /* <DEDUP_REMOVED lines=32> */
.L_x_4447:
[----:B------:R-:W-:Y:S05]  /*1e40*/  BSYNC.RECONVERGENT B0 ;  /* 0x0000000000007941 */ /* 0x000fea0003800200 */
.L_x_4446:
        /* <DEDUP_REMOVED lines=32> */
.L_x_4449:
[----:B------:R-:W-:Y:S05]  /*2050*/  BSYNC.RECONVERGENT B0 ;  /* 0x0000000000007941 */ /* 0x000fea0003800200 */
.L_x_4448:
        /* <DEDUP_REMOVED lines=15> */
[----:B------:R-:W-:Y:S01]  /*2150*/  IADD3 R18, P0, PT, R59, R58, RZ ;  /* 0x0000003a3b127210 */ /* 0x000fe20007f1e0ff */
        /* <DEDUP_REMOVED lines=8> */
[----:B------:R-:W-:Y:S01]  /*21e0*/  ISETP.GE.AND P1, PT, R47, R60, PT ;  /* 0x0000003c2f00720c */ /* 0x000fe20003f26270 */
[----:B------:R-:W-:Y:S01]  /*21f0*/  IMAD.MOV.U32 R91, RZ, RZ, R33 ;  /* 0x000000ffff5b7224 */ /* 0x000fe200078e0021 */
[----:B------:R-:W-:Y:S01]  /*2200*/  MOV R88, R35 ;  /* 0x0000002300587202 */ /* 0x000fe20000000f00 */
[----:B------:R-:W2:Y:S01]  /*2210*/  LDC.64 R10, c[0x0][0x3e0] ;  /* 0x0000f800ff0a7b82 */ /* 0x000ea20000000a00 */
[----:B------:R-:W-:Y:S01]  /*2220*/  MOV R93, R32 ;  /* 0x00000020005d7202 */ /* 0x000fe20000000f00 */
[----:B------:R-:W-:Y:S01]  /*2230*/  IMAD.MOV.U32 R90, RZ, RZ, R34 ;  /* 0x000000ffff5a7224 */ /* 0x000fe200078e0022 */
[----:B------:R-:W-:Y:S01]  /*2240*/  IADD3 R92, PT, PT, -R13, RZ, RZ ;  /* 0x000000ff0d5c7210 */ /* 0x000fe20007ffe1ff */
[----:B------:R-:W-:Y:S01]  /*2250*/  UIADD3 UR5, UPT, UPT, UR4, 0x450, URZ ;  /* 0x0000045004057890 */ /* 0x000fe2000fffe0ff */
[----:B------:R-:W-:-:S03]  /*2260*/  IADD3.X R19, PT, PT, R3, R61, RZ, P0, !PT ;  /* 0x0000003d03137210 */ /* 0x000fc600007fe4ff */
[----:B------:R-:W3:Y:S01]  /*2270*/  LDC.64 R4, c[0x0][0x480] ;  /* 0x00012000ff047b82 */ /* 0x000ee20000000a00 */
[----:B0-----:R-:W-:Y:S02]  /*2280*/  SHF.L.U64.HI R7, R6, 0x2, R7 ;  /* 0x0000000206077819 */ /* 0x001fe40000010207 */
[----:B-1----:R-:W-:Y:S02]  /*2290*/  SHF.L.U64.HI R9, R8, 0x2, R9 ;  /* 0x0000000208097819 */ /* 0x002fe40000010209 */
[----:B--2---:R-:W-:-:S07]  /*22a0*/  SHF.L.U64.HI R11, R10, 0x2, R11 ;  /* 0x000000020a0b7819 */ /* 0x004fce000001020b */
.L_x_4453:
[-C--:B------:R-:W-:Y:S01]  /*22b0*/  ISETP.GE.AND P6, PT, R51, R60.reuse, PT ;  /* 0x0000003c3300720c */ /* 0x080fe20003fc6270 */
[----:B------:R-:W-:Y:S01]  /*22c0*/  IMAD.MOV.U32 R15, RZ, RZ, R90 ;  /* 0x000000ffff0f7224 */ /* 0x000fe200078e005a */
[-C--:B------:R-:W-:Y:S02]  /*22d0*/  ISETP.GE.AND P5, PT, R52, R60.reuse, PT ;  /* 0x0000003c3400720c */ /* 0x080fe40003fa6270 */
[----:B0-----:R-:W-:Y:S02]  /*22e0*/  CS2R R16, SRZ ;  /* 0x0000000000107805 */ /* 0x001fe4000001ff00 */
[----:B------:R-:W-:Y:S01]  /*22f0*/  MOV R14, R93 ;  /* 0x0000005d000e7202 */ /* 0x000fe20000000f00 */
[----:B------:R-:W-:Y:S01]  /*2300*/  IMAD.MOV.U32 R12, RZ, RZ, R18 ;  /* 0x000000ffff0c7224 */ /* 0x000fe200078e0012 */
[----:B------:R-:W-:Y:S02]  /*2310*/  MOV R13, R19 ;  /* 0x00000013000d7202 */ /* 0x000fe40000000f00 */
[-C--:B------:R-:W-:Y:S01]  /*2320*/  ISETP.GE.AND P4, PT, R53, R60.reuse, PT ;  /* 0x0000003c3500720c */ /* 0x080fe20003f86270 */
[----:B------:R0:W2:Y:S01]  /*2330*/  LDG.E R99, desc[UR16][R14.64] ;  /* 0x000000100e637981 */ /* 0x0000a2000c1e1900 */
[----:B------:R-:W-:-:S02]  /*2340*/  ISETP.GE.AND P3, PT, R54, R60, PT ;  /* 0x0000003c3600720c */ /* 0x000fc40003f66270 */
[----:B------:R-:W-:Y:S02]  /*2350*/  CS2R R18, SRZ ;  /* 0x0000000000127805 */ /* 0x000fe4000001ff00 */
[-C--:B------:R-:W-:Y:S01]  /*2360*/  ISETP.GE.AND P2, PT, R55, R60.reuse, PT ;  /* 0x0000003c3700720c */ /* 0x080fe20003f46270 */
[----:B------:R-:W4:Y:S01]  /*2370*/  @!P1 LDG.E R16, desc[UR16][R12.64+-0x200] ;  /* 0xfffe00100c109981 */ /* 0x000f22000c1e1900 */
[----:B------:R-:W-:-:S03]  /*2380*/  ISETP.GE.AND P0, PT, R56, R60, PT ;  /* 0x0000003c3800720c */ /* 0x000fc60003f06270 */
[----:B------:R-:W5:Y:S01]  /*2390*/  @!P6 LDG.E R17, desc[UR16][R12.64+-0x180] ;  /* 0xfffe80100c11e981 */ /* 0x000f62000c1e1900 */
[----:B------:R-:W-:Y:S02]  /*23a0*/  ISETP.GE.AND P6, PT, R57, R60, PT ;  /* 0x0000003c3900720c */ /* 0x000fe40003fc6270 */
[----:B------:R-:W-:Y:S02]  /*23b0*/  CS2R R94, SRZ ;  /* 0x00000000005e7805 */ /* 0x000fe4000001ff00 */
[----:B------:R-:W-:Y:S01]  /*23c0*/  CS2R R96, SRZ ;  /* 0x0000000000607805 */ /* 0x000fe2000001ff00 */
[----:B------:R-:W3:Y:S04]  /*23d0*/  @!P5 LDG.E R18, desc[UR16][R12.64+-0x100] ;  /* 0xffff00100c12d981 */ /* 0x000ee8000c1e1900 */
[----:B------:R-:W3:Y:S04]  /*23e0*/  @!P4 LDG.E R19, desc[UR16][R12.64+-0x80] ;  /* 0xffff80100c13c981 */ /* 0x000ee8000c1e1900 */
[----:B------:R-:W3:Y:S04]  /*23f0*/  @!P3 LDG.E R94, desc[UR16][R12.64] ;  /* 0x000000100c5eb981 */ /* 0x000ee8000c1e1900 */
[----:B------:R-:W3:Y:S04]  /*2400*/  @!P2 LDG.E R95, desc[UR16][R12.64+0x80] ;  /* 0x000080100c5fa981 */ /* 0x000ee8000c1e1900 */
[----:B------:R-:W3:Y:S04]  /*2410*/  @!P0 LDG.E R96, desc[UR16][R12.64+0x100] ;  /* 0x000100100c608981 */ /* 0x000ee8000c1e1900 */
[----:B------:R-:W3:Y:S01]  /*2420*/  @!P6 LDG.E R97, desc[UR16][R12.64+0x180] ;  /* 0x000180100c61e981 */ /* 0x000ee2000c1e1900 */
[----:B0-----:R-:W-:-:S02]  /*2430*/  MOV R14, R91 ;  /* 0x0000005b000e7202 */ /* 0x001fc40000000f00 */
[----:B------:R-:W-:Y:S02]  /*2440*/  MOV R15, R88 ;  /* 0x00000058000f7202 */ /* 0x000fe40000000f00 */
[-C--:B------:R-:W-:Y:S02]  /*2450*/  ISETP.GE.U32.AND P0, PT, R37, R60.reuse, PT ;  /* 0x0000003c2500720c */ /* 0x080fe40003f06070 */
[-C--:B------:R-:W-:Y:S02]  /*2460*/  ISETP.GE.U32.AND P2, PT, R41, R60.reuse, PT ;  /* 0x0000003c2900720c */ /* 0x080fe40003f46070 */
[----:B------:R-:W-:Y:S02]  /*2470*/  ISETP.GE.U32.AND P5, PT, R42, R60, PT ;  /* 0x0000003c2a00720c */ /* 0x000fe40003fa6070 */
[----:B------:R-:W-:Y:S02]  /*2480*/  FSEL R104, R80, RZ, !P0 ;  /* 0x000000ff50687208 */ /* 0x000fe40004000000 */
[----:B------:R-:W-:-:S02]  /*2490*/  FSEL R117, R81, RZ, !P2 ;  /* 0x000000ff51757208 */ /* 0x000fc40005000000 */
[-C--:B------:R-:W-:Y:S02]  /*24a0*/  ISETP.GE.U32.AND P4, PT, R43, R60.reuse, PT ;  /* 0x0000003c2b00720c */ /* 0x080fe40003f86070 */
[----:B------:R-:W-:Y:S02]  /*24b0*/  FSEL R106, R82, RZ, !P5 ;  /* 0x000000ff526a7208 */ /* 0x000fe40006800000 */
[----:B------:R-:W-:Y:S02]  /*24c0*/  ISETP.GE.U32.AND P3, PT, R44, R60, PT ;  /* 0x0000003c2c00720c */ /* 0x000fe40003f66070 */
[----:B------:R-:W-:Y:S02]  /*24d0*/  FSEL R108, R83, RZ, !P4 ;  /* 0x000000ff536c7208 */ /* 0x000fe40006000000 */
[----:B------:R-:W-:Y:S01]  /*24e0*/  FSEL R101, R84, RZ, !P3 ;  /* 0x000000ff54657208 */ /* 0x000fe20005800000 */
[----:B------:R-:W0:Y:S01]  /*24f0*/  S2UR UR6, SR_CgaCtaId ;  /* 0x00000000000679c3 */ /* 0x000e220000008800 */
[----:B------:R-:W-:-:S02]  /*2500*/  UMOV UR4, 0x400 ;  /* 0x0000040000047882 */ /* 0x000fc40000000000 */
[----:B0-----:R-:W-:Y:S01]  /*2510*/  ULEA UR4, UR6, UR4, 0x18 ;  /* 0x0000000406047291 */ /* 0x001fe2000f8ec0ff */
[----:B--2---:R-:W-:Y:S01]  /*2520*/  FMUL.FTZ R99, R99, 1.4426950216293334961 ;  /* 0x3fb8aa3b63637820 */ /* 0x004fe20000410000 */
[----:B----4-:R-:W-:Y:S04]  /*2530*/  STS [R27], R16 ;  /* 0x000000101b007388 */ /* 0x010fe80000000800 */
[----:B-----5:R0:W-:Y:S04]  /*2540*/  STS [R26+0x80], R17 ;  /* 0x000080111a007388 */ /* 0x0201e80000000800 */
[----:B---3--:R1:W-:Y:S01]  /*2550*/  STS [R25+0x100], R18 ;  /* 0x0001001219007388 */ /* 0x0083e20000000800 */
[----:B0-----:R-:W-:-:S03]  /*2560*/  FMUL.FTZ R17, R99, R68 ;  /* 0x0000004463117220 */ /* 0x001fc60000410000 */
[----:B------:R0:W-:Y:S01]  /*2570*/  STS [R24+0x180], R19 ;  /* 0x0001801318007388 */ /* 0x0001e20000000800 */
[C---:B-1----:R-:W-:Y:S02]  /*2580*/  FMUL.FTZ R18, R99.reuse, R70 ;  /* 0x0000004663127220 */ /* 0x042fe40000410000 */
[----:B------:R-:W1:Y:S01]  /*2590*/  MUFU.EX2 R17, R17 ;  /* 0x0000001100117308 */ /* 0x000e620000000800 */
[----:B------:R2:W-:Y:S01]  /*25a0*/  STS [R23+0x200], R94 ;  /* 0x0002005e17007388 */ /* 0x0005e20000000800 */
[----:B0-----:R-:W-:-:S03]  /*25b0*/  FMUL.FTZ R19, R99, R72 ;  /* 0x0000004863137220 */ /* 0x001fc60000410000 */
[----:B------:R-:W-:Y:S03]  /*25c0*/  STS [R22+0x280], R95 ;  /* 0x0002805f16007388 */ /* 0x000fe60000000800 */
[----:B------:R-:W0:Y:S01]  /*25d0*/  MUFU.EX2 R18, R18 ;  /* 0x0000001200127308 */ /* 0x000e220000000800 */
[----:B------:R-:W-:Y:S01]  /*25e0*/  STS [R21+0x300], R96 ;  /* 0x0003006015007388 */ /* 0x000fe20000000800 */
[----:B--2---:R-:W-:-:S03]  /*25f0*/  FMUL.FTZ R94, R99, R74 ;  /* 0x0000004a635e7220 */ /* 0x004fc60000410000 */
[----:B------:R2:W-:Y:S01]  /*2600*/  STS [R20+0x380], R97 ;  /* 0x0003806114007388 */ /* 0x0005e20000000800 */
[----:B------:R-:W-:Y:S02]  /*2610*/  NOP ;  /* 0x0000000000007918 */ /* 0x000fe40000000000 */
[----:B------:R-:W3:Y:S01]  /*2620*/  MUFU.EX2 R19, R19 ;  /* 0x0000001300137308 */ /* 0x000ee20000000800 */
[----:B------:R4:W5:Y:S01]  /*2630*/  LDG.E R100, desc[UR16][R14.64] ;  /* 0x000000100e647981 */ /* 0x000962000c1e1900 */
[----:B------:R-:W-:Y:S01]  /*2640*/  FMUL.FTZ R16, R99, R66 ;  /* 0x0000004263107220 */ /* 0x000fe20000410000 */
[----:B-1----:R-:W-:Y:S02]  /*2650*/  FSEL R110, R17, 1, !P2 ;  /* 0x3f800000116e7808 */ /* 0x002fe40005000000 */
[----:B0-----:R-:W-:Y:S01]  /*2660*/  FSEL R121, R18, 1, !P5 ;  /* 0x3f80000012797808 */ /* 0x001fe20006800000 */
[----:B------:R-:W-:Y:S02]  /*2670*/  LDS R103, [R0+0x4] ;  /* 0x0000040000677984 */ /* 0x000fe40000000800 */
[----:B------:R-:W0:Y:S02]  /*2680*/  MUFU.EX2 R94, R94 ;  /* 0x0000005e005e7308 */ /* 0x000e240000000800 */
[----:B------:R-:W-:Y:S01]  /*2690*/  LDS R105, [R0+0x8] ;  /* 0x0000080000697984 */ /* 0x000fe20000000800 */
[C---:B----4-:R-:W-:Y:S01]  /*26a0*/  FMUL.FTZ R14, R99.reuse, R76 ;  /* 0x0000004c630e7220 */ /* 0x050fe20000410000 */
[C---:B------:R-:W-:Y:S01]  /*26b0*/  FMUL.FTZ R15, R99.reuse, R78 ;  /* 0x0000004e630f7220 */ /* 0x040fe20000410000 */
[----:B------:R-:W-:Y:S01]  /*26c0*/  FMUL.FTZ R17, R99, R79 ;  /* 0x0000004f63117220 */ /* 0x000fe20000410000 */
[----:B------:R-:W-:Y:S03]  /*26d0*/  LDS R107, [R0+0xc] ;  /* 0x00000c00006b7984 */ /* 0x000fe60000000800 */
[----:B------:R-:W1:Y:S01]  /*26e0*/  MUFU.EX2 R14, R14 ;  /* 0x0000000e000e7308 */ /* 0x000e620000000800 */
[----:B------:R-:W-:Y:S01]  /*26f0*/  FFMA.FTZ R18, R104, R110, R117 ;  /* 0x0000006e68127223 */ /* 0x000fe20000010075 */
[----:B---3--:R-:W-:Y:S01]  /*2700*/  FSEL R119, R19, 1, !P4 ;  /* 0x3f80000013777808 */ /* 0x008fe20006000000 */
[----:B------:R-:W-:Y:S04]  /*2710*/  LDS R109, [R0+0x10] ;  /* 0x00001000006d7984 */ /* 0x000fe80000000800 */
[----:B------:R-:W-:Y:S01]  /*2720*/  LDS R111, [R0+0x14] ;  /* 0x00001400006f7984 */ /* 0x000fe20000000800 */
[----:B------:R-:W3:Y:S01]  /*2730*/  MUFU.EX2 R16, R16 ;  /* 0x0000001000107308 */ /* 0x000ee20000000800 */
[----:B------:R-:W-:-:S02]  /*2740*/  FFMA.FTZ R18, R121, R18, R106 ;  /* 0x0000001279127223 */ /* 0x000fc4000001006a */
[----:B------:R-:W-:Y:S04]  /*2750*/  LDS R113, [R0+0x18] ;  /* 0x0000180000717984 */ /* 0x000fe80000000800 */
[----:B------:R-:W-:Y:S01]  /*2760*/  LDS R115, [R0+0x1c] ;  /* 0x00001c0000737984 */ /* 0x000fe20000000800 */
[----:B------:R-:W4:Y:S01]  /*2770*/  MUFU.EX2 R15, R15 ;  /* 0x0000000f000f7308 */ /* 0x000f220000000800 */
[----:B------:R-:W-:Y:S01]  /*2780*/  ISETP.GE.U32.AND P2, PT, R45, R60, PT ;  /* 0x0000003c2d00720c */ /* 0x000fe20003f46070 */
[----:B------:R-:W-:Y:S01]  /*2790*/  FFMA.FTZ R18, R119, R18, R108 ;  /* 0x0000001277127223 */ /* 0x000fe2000001006c */
[----:B0-----:R-:W-:-:S05]  /*27a0*/  FSEL R102, R94, 1, !P3 ;  /* 0x3f8000005e667808 */ /* 0x001fca0005800000 */
[----:B------:R-:W0:Y:S01]  /*27b0*/  MUFU.EX2 R17, R17 ;  /* 0x0000001100117308 */ /* 0x000e220000000800 */
[----:B------:R-:W-:Y:S01]  /*27c0*/  ISETP.GE.U32.AND P4, PT, R46, R60, PT ;  /* 0x0000003c2e00720c */ /* 0x000fe20003f86070 */
[----:B------:R-:W-:Y:S01]  /*27d0*/  FFMA.FTZ R18, R102, R18, R101 ;  /* 0x0000001266127223 */ /* 0x000fe20000010065 */
[----:B------:R-:W-:Y:S02]  /*27e0*/  FSEL R99, R85, RZ, !P2 ;  /* 0x000000ff55637208 */ /* 0x000fe40005000000 */
[----:B-1----:R-:W-:Y:S02]  /*27f0*/  FSEL R98, R14, 1, !P2 ;  /* 0x3f8000000e627808 */ /* 0x002fe40005000000 */
[----:B------:R-:W-:Y:S02]  /*2800*/  ISETP.GE.U32.AND P3, PT, R48, R60, PT ;  /* 0x0000003c3000720c */ /* 0x000fe40003f66070 */
[----:B---3--:R-:W-:Y:S01]  /*2810*/  FSEL R123, R16, 1, !P0 ;  /* 0x3f800000107b7808 */ /* 0x008fe20004000000 */
[----:B------:R-:W-:Y:S01]  /*2820*/  FFMA.FTZ R18, R98, R18, R99 ;  /* 0x0000001262127223 */ /* 0x000fe20000010063 */
[----:B--2---:R-:W-:-:S02]  /*2830*/  FSEL R97, R86, RZ, !P4 ;  /* 0x000000ff56617208 */ /* 0x004fc40006000000 */
[----:B----4-:R-:W-:Y:S01]  /*2840*/  FSEL R96, R15, 1, !P4 ;  /* 0x3f8000000f607808 */ /* 0x010fe20006000000 */
[----:B------:R-:W-:Y:S01]  /*2850*/  FMUL.FTZ R14, R123, R110 ;  /* 0x0000006e7b0e7220 */ /* 0x000fe20000410000 */
[----:B------:R-:W-:Y:S02]  /*2860*/  FSEL R95, R87, RZ, !P3 ;  /* 0x000000ff575f7208 */ /* 0x000fe40005800000 */
[----:B0-----:R-:W-:Y:S01]  /*2870*/  FSEL R94, R17, 1, !P3 ;  /* 0x3f800000115e7808 */ /* 0x001fe20005800000 */
        /* <DEDUP_REMOVED lines=30> */
[----:B------:R-:W-:-:S03]  /*2a60*/  HFMA2 R15, -RZ, RZ, 0, 0 ;  /* 0x00000000ff0f7431 */ /* 0x000fc600000001ff */
[----:B------:R-:W-:Y:S01]  /*2a70*/  ISETP.NE.OR P0, PT, R31, RZ, !P0 ;  /* 0x000000ff1f00720c */ /* 0x000fe20004705670 */
[----:B0-----:R-:W-:-:S06]  /*2a80*/  FFMA.FTZ R17, R125, R17, R16 ;  /* 0x000000117d117223 */ /* 0x001fcc0000010010 */
[----:B-1----:R-:W-:Y:S01]  /*2a90*/  @P2 FMUL.FTZ R125, R125, R112 ;  /* 0x000000707d7d2220 */ /* 0x002fe20000410000 */
[----:B------:R-:W-:Y:S01]  /*2aa0*/  FSEL R114, R16, R17, !P2 ;  /* 0x0000001110727208 */ /* 0x000fe20005000000 */
[----:B------:R-:W-:Y:S01]  /*2ab0*/  IMAD.MOV.U32 R14, RZ, RZ, 0x3f800000 ;  /* 0x3f800000ff0e7424 */ /* 0x000fe200078e00ff */
        /* <DEDUP_REMOVED lines=21> */
[----:B------:R-:W-:Y:S01]  /*2c10*/  ISETP.NE.AND P0, PT, R31, RZ, PT ;  /* 0x000000ff1f00720c */ /* 0x000fe20003f05270 */
[----:B-1----:R-:W-:-:S04]  /*2c20*/  @!P2 IMAD.MOV.U32 R116, RZ, RZ, R15 ;  /* 0x000000ffff74a224 */ /* 0x002fc800078e000f */
[----:B------:R-:W-:-:S04]  /*2c30*/  @P3 FFMA.FTZ R116, R120, R118, R116 ;  /* 0x0000007678743223 */ /* 0x000fc80000010074 */
        /* <DEDUP_REMOVED lines=26> */
.L_x_4452:
[----:B------:R-:W-:Y:S05]  /*2de0*/  BSYNC.RECONVERGENT B0 ;  /* 0x0000000000007941 */ /* 0x000fea0003800200 */
.L_x_4451:
[----:B------:R-:W-:Y:S01]  /*2df0*/  IADD3 R92, PT, PT, R92, 0x1, RZ ;  /* 0x000000015c5c7810 */ /* 0x000fe20007ffe0ff */
[----:B------:R-:W-:Y:S01]  /*2e00*/  FFMA.FTZ R98, R98, R120, R99 ;  /* 0x0000007862627223 */ /* 0x000fe20000010063 */
[----:B------:R-:W-:Y:S01]  /*2e10*/  LEA R93, P2, R6, R93, 0x2 ;  /* 0x0000005d065d7211 */ /* 0x000fe200078410ff */
[----:B------:R-:W-:Y:S01]  /*2e20*/  UIADD3 UR5, UPT, UPT, UR5, 0x8, URZ ;  /* 0x0000000805057890 */ /* 0x000fe2000fffe0ff */
        /* <DEDUP_REMOVED lines=13> */
[----:B------:R-:W-:-:S02]  /*2f00*/  IADD3.X R88, PT, PT, R88, R9, RZ, P3, !PT ;  /* 0x0000000958587210 */ /* 0x000fc40001ffe4ff */
[----:B------:R-:W-:Y:S01]  /*2f10*/  IADD3 R89, PT, PT, R89, 0x1, RZ ;  /* 0x0000000159597810 */ /* 0x000fe20007ffe0ff */
[----:B------:R-:W-:Y:S06]  /*2f20*/  @P0 BRA `(.L_x_4453) ;  /* 0xfffffff000e00947 */ /* 0x000fec000383ffff */
.L_x_4450:
[----:B------:R-:W-:Y:S01]  /*2f30*/  BAR.SYNC.DEFER_BLOCKING 0x0 ;  /* 0x0000000000007b1d */ /* 0x000fe20000010000 */
[----:B------:R-:W-:Y:S01]  /*2f40*/  ISETP.NE.AND P0, PT, R31, RZ, PT ;  /* 0x000000ff1f00720c */ /* 0x000fe20003f05270 */
[----:B------:R-:W-:Y:S02]  /*2f50*/  HFMA2 R5, -RZ, RZ, 0, 0 ;  /* 0x00000000ff057431 */ /* 0x000fe400000001ff */
[----:B------:R-:W-:-:S04]  /*2f60*/  IMAD.MOV.U32 R4, RZ, RZ, R64 ;  /* 0x000000ffff047224 */ /* 0x000fc800078e0040 */
        /* <DEDUP_REMOVED lines=10> */
[----:B------:R-:W0:Y:S01]  /*3010*/  LDC.64 R10, c[0x0][0x418] ;  /* 0x00010600ff0a7b82 */ /* 0x000e220000000a00 */
[C---:B--2---:R-:W-:Y:S02]  /*3020*/  IMAD.WIDE.U32 R12, R28.reuse, R8, R12 ;  /* 0x000000081c0c7225 */ /* 0x044fe400078e000c */
[----:B------:R-:W-:Y:S02]  /*3030*/  STS [R0+0x10], R71 ;  /* 0x0000104700007388 */ /* 0x000fe40000000800 */
[----:B------:R-:W-:Y:S01]  /*3040*/  IMAD R16, R28, R9, R13 ;  /* 0x000000091c107224 */ /* 0x000fe200078e020d */
[----:B------:R-:W-:Y:S01]  /*3050*/  IADD3 R9, P1, PT, R47, R12, RZ ;  /* 0x0000000c2f097210 */ /* 0x000fe20007f3e0ff */
[----:B------:R-:W-:Y:S01]  /*3060*/  STS [R0+0x14], R73 ;  /* 0x0000144900007388 */ /* 0x000fe20000000800 */
[----:B---3--:R-:W-:Y:S02]  /*3070*/  IMAD.WIDE.U32 R12, R6, UR18, R4 ;  /* 0x00000012060c7c25 */ /* 0x008fe4000f8e0004 */
        /* <DEDUP_REMOVED lines=8> */
[----:B------:R-:W1:Y:S01]  /*3100*/  LDCU.64 UR8, c[0x0][0x488] ;  /* 0x00009100ff0877ac */ /* 0x000e620008000a00 */
[C---:B0-----:R-:W-:Y:S01]  /*3110*/  IMAD.WIDE.U32 R12, R28.reuse, R10, R12 ;  /* 0x0000000a1c0c7225 */ /* 0x041fe200078e000c */
[----:B------:R-:W-:Y:S03]  /*3120*/  LDS R17, [R26+0x80] ;  /* 0x000080001a117984 */ /* 0x000fe60000000800 */
[----:B------:R-:W-:Y:S01]  /*3130*/  IMAD R7, R28, R11, R13 ;  /* 0x0000000b1c077224 */ /* 0x000fe200078e020d */
[----:B------:R-:W-:Y:S01]  /*3140*/  LDS R19, [R25+0x100] ;  /* 0x0001000019137984 */ /* 0x000fe20000000800 */
[----:B------:R-:W-:-:S03]  /*3150*/  CS2R R10, SRZ ;  /* 0x00000000000a7805 */ /* 0x000fc6000001ff00 */
        /* <DEDUP_REMOVED lines=25> */
[C---:B-1----:R-:W-:Y:S01]  /*32f0*/  LEA R6, P4, R12.reuse, UR8, 0x2 ;  /* 0x000000080c067c11 */ /* 0x042fe2000f8810ff */
[----:B------:R-:W-:Y:S01]  /*3300*/  @!P6 STG.E desc[UR16][R8.64+0x280], R83 ;  /* 0x000280530800e986 */ /* 0x000fe2000c101910 */
[-C--:B------:R-:W-:Y:S02]  /*3310*/  ISETP.GE.AND P6, PT, R53, R60.reuse, PT ;  /* 0x0000003c3500720c */ /* 0x080fe40003fc6270 */
[----:B------:R-:W-:Y:S01]  /*3320*/  LEA.HI.X R7, R12, UR9, R7, 0x2, P4 ;  /* 0x000000090c077c11 */ /* 0x000fe2000a0f1407 */
[----:B------:R-:W-:Y:S01]  /*3330*/  @!P2 STG.E desc[UR16][R8.64+0x300], R85 ;  /* 0x000300550800a986 */ /* 0x000fe2000c101910 */
[-C--:B------:R-:W-:Y:S02]  /*3340*/  ISETP.GE.AND P2, PT, R51, R60.reuse, PT ;  /* 0x0000003c3300720c */ /* 0x080fe40003f46270 */
[-C--:B------:R-:W-:Y:S01]  /*3350*/  ISETP.GE.AND P4, PT, R55, R60.reuse, PT ;  /* 0x0000003c3700720c */ /* 0x080fe20003f86270 */
[----:B------:R1:W-:Y:S01]  /*3360*/  @!P1 STG.E desc[UR16][R8.64+0x380], R87 ;  /* 0x0003805708009986 */ /* 0x0003e2000c101910 */
[----:B------:R-:W-:Y:S01]  /*3370*/  BAR.SYNC.DEFER_BLOCKING 0x0 ;  /* 0x0000000000007b1d */ /* 0x000fe20000010000 */
[----:B------:R-:W-:-:S02]  /*3380*/  ISETP.GE.AND P1, PT, R52, R60, PT ;  /* 0x0000003c3400720c */ /* 0x000fc40003f26270 */
[----:B------:R-:W-:Y:S02]  /*3390*/  CS2R R12, SRZ ;  /* 0x00000000000c7805 */ /* 0x000fe4000001ff00 */
[----:B0-----:R-:W-:Y:S02]  /*33a0*/  CS2R R14, SRZ ;  /* 0x00000000000e7805 */ /* 0x001fe4000001ff00 */
[----:B-1----:R-:W-:Y:S01]  /*33b0*/  CS2R R8, SRZ ;  /* 0x0000000000087805 */ /* 0x002fe2000001ff00 */
        /* <DEDUP_REMOVED lines=80> */
[----:B----4-:R-:W-:-:S04]  /*38c0*/  FMUL.FTZ R10, R11, R62 ;  /* 0x0000003e0b0a7220 */ /* 0x010fc80000410000 */
[----:B------:R-:W-:Y:S01]  /*38d0*/  STS [R0+0x14], R73 ;  /* 0x0000144900007388 */ /* 0x000fe20000000800 */
[----:B------:R-:W-:Y:S01]  /*38e0*/  FMUL.FTZ R75, R10, R75 ;  /* 0x0000004b0a4b7220 */ /* 0x000fe20000410000 */
[----:B0-----:R-:W-:-:S04]  /*38f0*/  IMAD.WIDE.U32 R4, R14, UR18, R4 ;  /* 0x000000120e047c25 */ /* 0x001fc8000f8e0004 */
[----:B-1----:R-:W-:Y:S01]  /*3900*/  FMUL.FTZ R12, R12, R83 ;  /* 0x000000530c0c7220 */ /* 0x002fe20000410000 */
[----:B------:R-:W-:Y:S01]  /*3910*/  STS [R0+0x18], R75 ;  /* 0x0000184b00007388 */ /* 0x000fe20000000800 */
[----:B------:R-:W-:Y:S02]  /*3920*/  IMAD R5, R15, UR18, R5 ;  /* 0x000000120f057c24 */ /* 0x000fe4000f8e0205 */
[----:B------:R-:W-:Y:S01]  /*3930*/  FMUL.FTZ R77, R12, R77 ;  /* 0x0000004d0c4d7220 */ /* 0x000fe20000410000 */
[----:B--2---:R-:W-:-:S04]  /*3940*/  IMAD.WIDE.U32 R4, R28, R16, R4 ;  /* 0x000000101c047225 */ /* 0x004fc800078e0004 */
        /* <DEDUP_REMOVED lines=43> */
[----:B------:R-:W-:Y:S08]  /*3c00*/  @!P0 BRA `(.L_x_4454) ;  /* 0xffffffc800d48947 */ /* 0x000ff0000383ffff */
[----:B------:R-:W-:Y:S05]  /*3c10*/  EXIT ;  /* 0x000000000000794d */ /* 0x000fea0003800000 */
.L_x_4455:
        /* <DEDUP_REMOVED lines=14> */
.L_x_5075:


//--------------------- .text._Z25selective_scan_fwd_kernelI32Selective_Scan_fwd_kernel_traitsILi32ELi8ELi1ELb0ELb1ELb0ELb0EffEEv13SSMParamsBase --------------------------
	.section	.text._Z25selective_scan_fwd_kernelI32Selective_Scan_fwd_kernel_traitsILi32ELi8ELi1ELb0ELb1ELb0ELb0EffEEv13SSMParamsBase,"ax",@progbits
	.align	128
        .global         _Z25selective_scan_fwd_kernelI32Selective_Scan_fwd_kernel_traitsILi32ELi8ELi1ELb0ELb1ELb0ELb0EffEEv13SSMParamsBase
        .type           _Z25selective_scan_fwd_kernelI32Selective_Scan_fwd_kernel_traitsILi32ELi8ELi1ELb0ELb1ELb0ELb0EffEEv13SSMParamsBase,@function
        .size           _Z25selective_scan_fwd_kernelI32Selective_Scan_fwd_kernel_traitsILi32ELi8ELi1ELb0ELb1ELb0ELb0EffEEv13SSMParamsBase,(.L_x_5076 - _Z25selective_scan_fwd_kernelI32Selective_Scan_fwd_kernel_traitsILi32ELi8ELi1ELb0ELb1ELb0ELb0EffEEv13SSMParamsBase)
        .other          _Z25selective_scan_fwd_kernelI32Selective_Scan_fwd_kernel_traitsILi32ELi8ELi1ELb0ELb1ELb0ELb0EffEEv13SSMParamsBase,@"STO_CUDA_ENTRY STV_DEFAULT"
_Z25selective_scan_fwd_kernelI32Selective_Scan_fwd_kernel_traitsILi32ELi8ELi1ELb0ELb1ELb0ELb0EffEEv13SSMParamsBase:
.text._Z25selective_scan_fwd_kernelI32Selective_Scan_fwd_kernel_traitsILi32ELi8ELi1ELb0ELb1ELb0ELb0EffEEv13SSMParamsBase:
        /* <DEDUP_REMOVED lines=30> */
[----:B0-----:R-:W-:Y:S01]  /*01e0*/  IABS R2, R15 ;  /* 0x0000000f00027213 */ /* 0x001fe20000000000 */
[----:B------:R-:W-:Y:S01]  /*01f0*/  UIMAD.WIDE.U32 UR4, UR18, UR8, URZ ;  /* 0x00000008120472a5 */ /* 0x000fe2000f8e00ff */
[----:B------:R0:W5:Y:S01]  /*0200*/  @P1 LDG.E R22, desc[UR16][R4.64] ;  /* 0x0000001004161981 */ /* 0x000162000c1e1900 */
[----:B---3--:R-:W-:Y:S01]  /*0210*/  MOV R6, RZ ;  /* 0x000000ff00067202 */ /* 0x008fe20000000f00 */
[----:B----4-:R-:W-:-:S04]  /*0220*/  IMAD.MOV R12, RZ, RZ, -R7 ;  /* 0x000000ffff0c7224 */ /* 0x010fc800078e0a07 */
        /* <DEDUP_REMOVED lines=9> */
[----:B0-----:R-:W-:Y:S01]  /*02c0*/  MOV R5, UR7 ;  /* 0x0000000700057c02 */ /* 0x001fe20008000f00 */
        /* <DEDUP_REMOVED lines=11> */
[----:B012---:R-:W-:-:S12]  /*0380*/  @!P4 EXIT ;  /* 0x000000000000c94d */ /* 0x007fd80003800000 */
        /* <DEDUP_REMOVED lines=10> */
[C---:B------:R-:W-:Y:S01]  /*0430*/  LEA R32, P0, R2.reuse, R32, 0x2 ;  /* 0x0000002002207211 */ /* 0x040fe200078010ff */
[----:B------:R-:W-:Y:S01]  /*0440*/  UIMAD UR5, UR18, UR7, UR5 ;  /* 0x00000007120572a4 */ /* 0x000fe2000f8e0205 */
[----:B------:R-:W-:Y:S01]  /*0450*/  SHF.R.S32.HI R3, RZ, 0x1f, R7 ;  /* 0x0000001fff037819 */ /* 0x000fe20000011407 */
[----:B------:R-:W4:Y:S01]  /*0460*/  LDCU.64 UR6, c[0x0][0x3d8] ;  /* 0x00007b00ff0677ac */ /* 0x000f220008000a00 */
[----:B------:R-:W-:Y:S01]  /*0470*/  LEA.HI.X R42, R2, R33, R42, 0x2, P0 ;  /* 0x00000021022a7211 */ /* 0x000fe200000f142a */
[----:B------:R-:W-:Y:S01]  /*0480*/  IMAD.WIDE.U32 R4, R15, UR14, R4 ;  /* 0x0000000e0f047c25 */ /* 0x000fe2000f8e0004 */
[----:B------:R-:W2:Y:S03]  /*0490*/  LDC.64 R16, c[0x0][0x468] ;  /* 0x00011a00ff107b82 */ /* 0x000ea60000000a00 */
[----:B------:R-:W-:-:S02]  /*04a0*/  IMAD R2, R3, R52, RZ ;  /* 0x0000003403027224 */ /* 0x000fc400078e02ff */
[----:B------:R-:W-:Y:S02]  /*04b0*/  IMAD R43, R15, UR15, R5 ;  /* 0x0000000f0f2b7c24 */ /* 0x000fe4000f8e0205 */
[C---:B------:R-:W-:Y:S01]  /*04c0*/  IMAD R53, R7.reuse, R53, R2 ;  /* 0x0000003507357224 */ /* 0x040fe200078e0202 */
[----:B------:R-:W1:Y:S01]  /*04d0*/  LDC.64 R24, c[0x0][0x3a0] ;  /* 0x0000e800ff187b82 */ /* 0x000e620000000a00 */
[----:B------:R-:W-:Y:S01]  /*04e0*/  IMAD.WIDE.U32 R2, R7, R52, UR4 ;  /* 0x0000000407027e25 */ /* 0x000fe2000f8e0034 */
[----:B------:R-:W2:Y:S03]  /*04f0*/  LDCU UR4, c[0x0][0x38c] ;  /* 0x00007180ff0477ac */ /* 0x000ea60008000800 */
[----:B0-----:R-:W-:Y:S01]  /*0500*/  IMAD.WIDE.U32 R12, R15, R8, RZ ;  /* 0x000000080f0c7225 */ /* 0x001fe200078e00ff */
[----:B------:R-:W-:Y:S02]  /*0510*/  IADD3 R53, PT, PT, R3, R53, RZ ;  /* 0x0000003503357210 */ /* 0x000fe40007ffe0ff */
        /* <DEDUP_REMOVED lines=31> */
[----:B------:R-:W-:Y:S01]  /*0710*/  VIADD R40, R31, 0x7 ;  /* 0x000000071f287836 */ /* 0x000fe20000000000 */
[----:B------:R-:W2:Y:S01]  /*0720*/  LDC.64 R6, c[0x0][0x3c0] ;  /* 0x0000f000ff067b82 */ /* 0x000ea20000000a00 */
[----:B-1----:R-:W-:Y:S01]  /*0730*/  IMAD.WIDE.U32 R4, R28, UR18, R12 ;  /* 0x000000121c047c25 */ /* 0x002fe2000f8e000c */
[----:B------:R-:W-:-:S02]  /*0740*/  LOP3.LUT R44, R41, 0x20, RZ, 0xfc, !PT ;  /* 0x00000020292c7812 */ /* 0x000fc400078efcff */
[C---:B------:R-:W-:Y:S01]  /*0750*/  LOP3.LUT R45, R41.reuse, 0x40, RZ, 0xfc, !PT ;  /* 0x00000040292d7812 */ /* 0x040fe200078efcff */
[C---:B------:R-:W-:Y:S01]  /*0760*/  IMAD.WIDE.U32 R2, R41.reuse, 0x4, RZ ;  /* 0x0000000429027825 */ /* 0x040fe200078e00ff */
[----:B------:R-:W-:Y:S02]  /*0770*/  LOP3.LUT R46, R41, 0x60, RZ, 0xfc, !PT ;  /* 0x00000060292e7812 */ /* 0x000fe400078efcff */
[----:B0-----:R-:W-:Y:S01]  /*0780*/  SHF.L.U64.HI R11, R10, 0x2, R11 ;  /* 0x000000020a0b7819 */ /* 0x001fe2000001020b */
[----:B------:R-:W-:Y:S01]  /*0790*/  IMAD R30, R14, UR4, RZ ;  /* 0x000000040e1e7c24 */ /* 0x000fe2000f8e02ff */
[----:B------:R-:W-:Y:S01]  /*07a0*/  USEL UR4, UR4, 0x1, !UP0 ;  /* 0x0000000104047887 */ /* 0x000fe2000c000000 */
[----:B------:R-:W-:Y:S01]  /*07b0*/  IMAD R28, R29, UR18, R5 ;  /* 0x000000121d1c7c24 */ /* 0x000fe2000f8e0205 */
[C---:B------:R-:W-:Y:S01]  /*07c0*/  LOP3.LUT R47, R41.reuse, 0x80, RZ, 0xfc, !PT ;  /* 0x00000080292f7812 */ /* 0x040fe200078efcff */
[----:B------:R-:W-:Y:S01]  /*07d0*/  IMAD.MOV.U32 R29, RZ, RZ, RZ ;  /* 0x000000ffff1d7224 */ /* 0x000fe200078e00ff */
[----:B------:R-:W-:Y:S01]  /*07e0*/  LOP3.LUT R48, R41, 0xa0, RZ, 0xfc, !PT ;  /* 0x000000a029307812 */ /* 0x000fe200078efcff */
[----:B------:R-:W-:Y:S01]  /*07f0*/  UIADD3 UR7, UPT, UPT, -UR4, URZ, URZ ;  /* 0x000000ff04077290 */ /* 0x000fe2000fffe1ff */
[----:B---3--:R-:W-:-:S02]  /*0800*/  SHF.L.U64.HI R9, R8, 0x2, R9 ;  /* 0x0000000208097819 */ /* 0x008fc40000010209 */
[C---:B------:R-:W-:Y:S02]  /*0810*/  LOP3.LUT R49, R41.reuse, 0xc0, RZ, 0xfc, !PT ;  /* 0x000000c029317812 */ /* 0x040fe400078efcff */
[----:B------:R-:W-:Y:S02]  /*0820*/  LOP3.LUT R50, R41, 0xe0, RZ, 0xfc, !PT ;  /* 0x000000e029327812 */ /* 0x000fe400078efcff */
[----:B------:R-:W-:Y:S02]  /*0830*/  LOP3.LUT R51, R2, 0x200, RZ, 0xfc, !PT ;  /* 0x0000020002337812 */ /* 0x000fe400078efcff */
[----:B--2---:R-:W-:-:S07]  /*0840*/  SHF.L.U64.HI R7, R6, 0x2, R7 ;  /* 0x0000000206077819 */ /* 0x004fce0000010207 */
.L_x_4476:
[----:B0-----:R-:W0:Y:S01]  /*0850*/  LDCU UR4, c[0x0][0x388] ;  /* 0x00007100ff0477ac */ /* 0x001e220008000800 */
[----:B------:R-:W-:Y:S01]  /*0860*/  SHF.L.U32 R54, R29, 0x8, RZ ;  /* 0x000000081d367819 */ /* 0x000fe200000006ff */
[----:B------:R-:W-:Y:S01]  /*0870*/  IMAD.SHL.U32 R12, R41, 0x4, RZ ;  /* 0x00000004290c7824 */ /* 0x000fe200078e00ff */
[----:B------:R-:W-:Y:S02]  /*0880*/  CS2R R16, SRZ ;  /* 0x0000000000107805 */ /* 0x000fe4000001ff00 */
[----:B------:R-:W-:Y:S02]  /*0890*/  CS2R R18, SRZ ;  /* 0x0000000000127805 */ /* 0x000fe4000001ff00 */
[----:B------:R-:W-:Y:S02]  /*08a0*/  CS2R R20, SRZ ;  /* 0x0000000000147805 */ /* 0x000fe4000001ff00 */
[----:B------:R-:W-:Y:S01]  /*08b0*/  CS2R R66, SRZ ;  /* 0x0000000000427805 */ /* 0x000fe2000001ff00 */
[----:B------:R-:W-:Y:S01]  /*08c0*/  BAR.SYNC.DEFER_BLOCKING 0x0 ;  /* 0x0000000000007b1d */ /* 0x000fe20000010000 */
[----:B------:R-:W-:-:S02]  /*08d0*/  IADD3 R14, P4, PT, R12, R32, RZ ;  /* 0x000000200c0e7210 */ /* 0x000fc40007f9e0ff */
[----:B------:R-:W-:Y:S02]  /*08e0*/  IADD3 R12, P5, PT, R12, R33, RZ ;  /* 0x000000210c0c7210 */ /* 0x000fe40007fbe0ff */
[----:B------:R-:W-:-:S03]  /*08f0*/  IADD3.X R15, PT, PT, RZ, R42, RZ, P4, !PT ;  /* 0x0000002aff0f7210 */ /* 0x000fc600027fe4ff */
[----:B------:R-:W-:Y:S01]  /*0900*/  IMAD.X R13, RZ, RZ, R43, P5 ;  /* 0x000000ffff0d7224 */ /* 0x000fe200028e062b */
        /* <DEDUP_REMOVED lines=24> */
[C---:B------:R-:W-:Y:S01]  /*0a90*/  IADD3 R63, PT, PT, R56.reuse, 0x60, RZ ;  /* 0x00000060383f7810 */ /* 0x040fe20007ffe0ff */
[C---:B------:R-:W-:Y:S01]  /*0aa0*/  VIADD R15, R56.reuse, 0x80 ;  /* 0x00000080380f7836 */ /* 0x040fe20000000000 */
[-C--:B------:R-:W-:Y:S02]  /*0ab0*/  LEA.HI.SX32 R58, R59, R56.reuse, 0x1b ;  /* 0x000000383b3a7211 */ /* 0x080fe400078fdaff */
[CC--:B------:R-:W-:Y:S02]  /*0ac0*/  LEA.HI.SX32 R57, R56.reuse, R56.reuse, 0x1b ;  /* 0x0000003838397211 */ /* 0x0c0fe400078fdaff */
[-C--:B------:R-:W-:Y:S02]  /*0ad0*/  LEA.HI.SX32 R59, R61, R56.reuse, 0x1b ;  /* 0x000000383d3b7211 */ /* 0x080fe400078fdaff */
[----:B------:R-:W-:Y:S01]  /*0ae0*/  LEA.HI.SX32 R60, R63, R56, 0x1b ;  /* 0x000000383f3c7211 */ /* 0x000fe200078fdaff */
[C---:B------:R-:W-:Y:S01]  /*0af0*/  VIADD R63, R56.reuse, 0xc0 ;  /* 0x000000c0383f7836 */ /* 0x040fe20000000000 */
[C---:B------:R-:W-:Y:S01]  /*0b00*/  IADD3 R61, PT, PT, R56.reuse, 0xa0, RZ ;  /* 0x000000a0383d7810 */ /* 0x040fe20007ffe0ff */
[C---:B------:R-:W-:Y:S01]  /*0b10*/  IMAD.SHL.U32 R14, R56.reuse, 0x8, RZ ;  /* 0x00000008380e7824 */ /* 0x040fe200078e00ff */
[----:B------:R-:W-:-:S02]  /*0b20*/  IADD3 R65, PT, PT, R56, 0xe0, RZ ;  /* 0x000000e038417810 */ /* 0x000fc40007ffe0ff */
        /* <DEDUP_REMOVED lines=10> */
[----:B------:R-:W-:Y:S02]  /*0bd0*/  LEA.HI.SX32 R65, R14, R14, 0x1b ;  /* 0x0000000e0e417211 */ /* 0x000fe400078fdaff */
[----:B------:R-:W-:-:S02]  /*0be0*/  LEA R63, R63, UR4, 0x2 ;  /* 0x000000043f3f7c11 */ /* 0x000fc4000f8e10ff */
[----:B------:R-:W-:Y:S02]  /*0bf0*/  LEA R64, R64, UR4, 0x2 ;  /* 0x0000000440407c11 */ /* 0x000fe4000f8e10ff */
[----:B------:R-:W-:Y:S01]  /*0c00*/  LEA R65, R65, UR4, 0x2 ;  /* 0x0000000441417c11 */ /* 0x000fe2000f8e10ff */
[----:B------:R-:W-:Y:S01]  /*0c10*/  HFMA2 R15, -RZ, RZ, 0, 0 ;  /* 0x00000000ff0f7431 */ /* 0x000fe200000001ff */
[----:B--2---:R-:W-:Y:S04]  /*0c20*/  STS [R57], R16 ;  /* 0x0000001039007388 */ /* 0x004fe80000000800 */
[----:B---3--:R0:W-:Y:S04]  /*0c30*/  STS [R58+0x80], R17 ;  /* 0x000080113a007388 */ /* 0x0081e80000000800 */
[----:B------:R-:W-:Y:S04]  /*0c40*/  STS [R59+0x100], R18 ;  /* 0x000100123b007388 */ /* 0x000fe80000000800 */
[----:B----4-:R1:W-:Y:S04]  /*0c50*/  STS [R60+0x180], R19 ;  /* 0x000180133c007388 */ /* 0x0103e80000000800 */
        /* <DEDUP_REMOVED lines=15> */
[----:B-1----:R-:W-:Y:S02]  /*0d50*/  CS2R R18, SRZ ;  /* 0x0000000000127805 */ /* 0x002fe4000001ff00 */
[----:B--2---:R-:W-:Y:S01]  /*0d60*/  CS2R R20, SRZ ;  /* 0x0000000000147805 */ /* 0x004fe2000001ff00 */
[----:B---3--:R-:W-:Y:S01]  /*0d70*/  IMAD.MOV.U32 R66, RZ, RZ, RZ ;  /* 0x000000ffff427224 */ /* 0x008fe200078e00ff */
[----:B------:R-:W2:Y:S01]  /*0d80*/  @!P0 LDG.E R15, desc[UR16][R12.64+0x80] ;  /* 0x000080100c0f8981 */ /* 0x000ea2000c1e1900 */
[----:B------:R-:W-:-:S03]  /*0d90*/  ISETP.NE.AND P0, PT, R68, RZ, PT ;  /* 0x000000ff4400720c */ /* 0x000fc60003f05270 */
        /* <DEDUP_REMOVED lines=32> */
[--C-:B0-----:R-:W-:Y:S02]  /*0fa0*/  FADD.FTZ R73, R73, R22.reuse ;  /* 0x0000001649497221 */ /* 0x101fe40000010000 */
[----:B------:R-:W-:Y:S02]  /*0fb0*/  FSETP.GTU.FTZ.AND P1, PT, R79, 20, PT ;  /* 0x41a000004f00780b */ /* 0x000fe40003f3c000 */
[----:B------:R-:W-:Y:S01]  /*0fc0*/  FSETP.GTU.FTZ.AND P3, PT, R77, 20, PT ;  /* 0x41a000004d00780b */ /* 0x000fe20003f7c000 */
[----:B------:R-:W-:Y:S01]  /*0fd0*/  FADD.FTZ R71, R71, R22 ;  /* 0x0000001647477221 */ /* 0x000fe20000010000 */
[----:B------:R-:W-:-:S02]  /*0fe0*/  FSETP.GTU.FTZ.AND P4, PT, R75, 20, PT ;  /* 0x41a000004b00780b */ /* 0x000fc40003f9c000 */
        /* <DEDUP_REMOVED lines=32> */
.L_x_4457:
[----:B------:R-:W-:Y:S05]  /*11f0*/  BSYNC.RECONVERGENT B0 ;  /* 0x0000000000007941 */ /* 0x000fea0003800200 */
.L_x_4456:
        /* <DEDUP_REMOVED lines=36> */
.L_x_4459:
[----:B------:R-:W-:Y:S05]  /*1440*/  BSYNC.RECONVERGENT B0 ;  /* 0x0000000000007941 */ /* 0x000fea0003800200 */
.L_x_4458:
        /* <DEDUP_REMOVED lines=34> */
.L_x_4461:
[----:B------:R-:W-:Y:S05]  /*1670*/  BSYNC.RECONVERGENT B0 ;  /* 0x0000000000007941 */ /* 0x000fea0003800200 */
.L_x_4460:
        /* <DEDUP_REMOVED lines=38> */
.L_x_4463:
[----:B------:R-:W-:Y:S05]  /*18e0*/  BSYNC.RECONVERGENT B0 ;  /* 0x0000000000007941 */ /* 0x000fea0003800200 */
.L_x_4462:
        /* <DEDUP_REMOVED lines=32> */
.L_x_4465:
[----:B------:R-:W-:Y:S05]  /*1af0*/  BSYNC.RECONVERGENT B0 ;  /* 0x0000000000007941 */ /* 0x000fea0003800200 */
.L_x_4464:
        /* <DEDUP_REMOVED lines=32> */
.L_x_4467:
[----:B------:R-:W-:Y:S05]  /*1d00*/  BSYNC.RECONVERGENT B0 ;  /* 0x0000000000007941 */ /* 0x000fea0003800200 */
.L_x_4466:
        /* <DEDUP_REMOVED lines=32> */
.L_x_4469:
[----:B------:R-:W-:Y:S05]  /*1f10*/  BSYNC.RECONVERGENT B0 ;  /* 0x0000000000007941 */ /* 0x000fea0003800200 */
.L_x_4468:
        /* <DEDUP_REMOVED lines=32> */
.L_x_4471:
[----:B------:R-:W-:Y:S05]  /*2120*/  BSYNC.RECONVERGENT B0 ;  /* 0x0000000000007941 */ /* 0x000fea0003800200 */
.L_x_4470:
        /* <DEDUP_REMOVED lines=12> */
[----:B------:R-:W-:Y:S01]  /*21f0*/  IADD3 R21, P1, PT, R52, R51, RZ ;  /* 0x0000003334157210 */ /* 0x000fe20007f3e0ff */
[----:B------:R-:W-:Y:S02]  /*2200*/  IMAD R83, R29, R16, RZ ;  /* 0x000000101d537224 */ /* 0x000fe400078e02ff */
        /* <DEDUP_REMOVED lines=15> */
.L_x_4475:
[-C--:B------:R-:W-:Y:S02]  /*2300*/  ISETP.GE.AND P6, PT, R44, R55.reuse, PT ;  /* 0x000000372c00720c */ /* 0x080fe40003fc6270 */
[----:B0-----:R-:W-:Y:S01]  /*2310*/  CS2R R18, SRZ ;  /* 0x0000000000127805 */ /* 0x001fe2000001ff00 */
[----:B------:R-:W-:Y:S01]  /*2320*/  IMAD.MOV.U32 R14, RZ, RZ, R21 ;  /* 0x000000ffff0e7224 */ /* 0x000fe200078e0015 */
[----:B------:R-:W-:Y:S01]  /*2330*/  MOV R15, R96 ;  /* 0x00000060000f7202 */ /* 0x000fe20000000f00 */
[----:B------:R-:W-:Y:S01]  /*2340*/  IMAD.MOV.U32 R17, RZ, RZ, R94 ;  /* 0x000000ffff117224 */ /* 0x000fe200078e005e */
[-C--:B------:R-:W-:Y:S02]  /*2350*/  ISETP.GE.AND P5, PT, R45, R55.reuse, PT ;  /* 0x000000372d00720c */ /* 0x080fe40003fa6270 */
[----:B------:R-:W-:Y:S02]  /*2360*/  ISETP.GE.AND P4, PT, R46, R55, PT ;  /* 0x000000372e00720c */ /* 0x000fe40003f86270 */
[----:B------:R-:W-:-:S02]  /*2370*/  MOV R16, R93 ;  /* 0x0000005d00107202 */ /* 0x000fc40000000f00 */
[-C--:B------:R-:W-:Y:S02]  /*2380*/  ISETP.GE.AND P3, PT, R47, R55.reuse, PT ;  /* 0x000000372f00720c */ /* 0x080fe40003f66270 */
[-C--:B------:R-:W-:Y:S01]  /*2390*/  ISETP.GE.AND P2, PT, R48, R55.reuse, PT ;  /* 0x000000373000720c */ /* 0x080fe20003f46270 */
[----:B------:R-:W2:Y:S01]  /*23a0*/  @!P6 LDG.E R19, desc[UR16][R14.64+-0x180] ;  /* 0xfffe80100e13e981 */ /* 0x000ea2000c1e1900 */
[-C--:B------:R-:W-:Y:S02]  /*23b0*/  ISETP.GE.AND P1, PT, R49, R55.reuse, PT ;  /* 0x000000373100720c */ /* 0x080fe40003f26270 */
[----:B------:R-:W-:Y:S01]  /*23c0*/  ISETP.GE.AND P6, PT, R50, R55, PT ;  /* 0x000000373200720c */ /* 0x000fe20003fc6270 */
[----:B------:R1:W3:Y:S01]  /*23d0*/  LDG.E R98, desc[UR16][R16.64] ;  /* 0x0000001010627981 */ /* 0x0002e2000c1e1900 */
[----:B------:R-:W-:Y:S01]  /*23e0*/  CS2R R20, SRZ ;  /* 0x0000000000147805 */ /* 0x000fe2000001ff00 */
[----:B------:R-:W-:Y:S01]  /*23f0*/  HFMA2 R96, -RZ, RZ, 0, 0 ;  /* 0x00000000ff607431 */ /* 0x000fe200000001ff */
[----:B------:R-:W-:Y:S01]  /*2400*/  MOV R95, RZ ;  /* 0x000000ff005f7202 */ /* 0x000fe20000000f00 */
[----:B------:R-:W4:Y:S04]  /*2410*/  @!P0 LDG.E R18, desc[UR16][R14.64+-0x200] ;  /* 0xfffe00100e128981 */ /* 0x000f28000c1e1900 */
[----:B------:R-:W3:Y:S01]  /*2420*/  @!P5 LDG.E R20, desc[UR16][R14.64+-0x100] ;  /* 0xffff00100e14d981 */ /* 0x000ee2000c1e1900 */
[----:B-1----:R-:W-:-:S03]  /*2430*/  CS2R R16, SRZ ;  /* 0x0000000000107805 */ /* 0x002fc6000001ff00 */
        /* <DEDUP_REMOVED lines=11> */
[----:B------:R-:W1:Y:S01]  /*24f0*/  S2UR UR8, SR_CgaCtaId ;  /* 0x00000000000879c3 */ /* 0x000e620000008800 */
[----:B------:R-:W-:Y:S01]  /*2500*/  UMOV UR4, 0x400 ;  /* 0x0000040000047882 */ /* 0x000fe20000000000 */
[----:B----4-:R-:W-:Y:S04]  /*2510*/  STS [R57], R18 ;  /* 0x0000001239007388 */ /* 0x010fe80000000800 */
[----:B--2---:R-:W-:Y:S04]  /*2520*/  STS [R58+0x80], R19 ;  /* 0x000080133a007388 */ /* 0x004fe80000000800 */
[----:B---3--:R-:W-:Y:S04]  /*2530*/  STS [R59+0x100], R20 ;  /* 0x000100143b007388 */ /* 0x008fe80000000800 */
[----:B------:R-:W-:Y:S04]  /*2540*/  STS [R60+0x180], R17 ;  /* 0x000180113c007388 */ /* 0x000fe80000000800 */
[----:B------:R2:W-:Y:S04]  /*2550*/  STS [R61+0x200], R16 ;  /* 0x000200103d007388 */ /* 0x0005e80000000800 */
[----:B------:R-:W-:Y:S04]  /*2560*/  STS [R62+0x280], R21 ;  /* 0x000280153e007388 */ /* 0x000fe80000000800 */
[----:B------:R-:W-:Y:S04]  /*2570*/  STS [R63+0x300], R96 ;  /* 0x000300603f007388 */ /* 0x000fe80000000800 */
[----:B------:R-:W-:Y:S01]  /*2580*/  STS [R64+0x380], R95 ;  /* 0x0003805f40007388 */ /* 0x000fe20000000800 */
[----:B------:R-:W-:-:S03]  /*2590*/  NOP ;  /* 0x0000000000007918 */ /* 0x000fc60000000000 */
[----:B------:R-:W3:Y:S04]  /*25a0*/  LDS R97, [R65] ;  /* 0x0000000041617984 */ /* 0x000ee80000000800 */
[----:B------:R-:W4:Y:S04]  /*25b0*/  LDS R99, [R65+0x4] ;  /* 0x0000040041637984 */ /* 0x000f280000000800 */
[----:B------:R-:W0:Y:S04]  /*25c0*/  LDS R100, [R65+0x8] ;  /* 0x0000080041647984 */ /* 0x000e280000000800 */
[----:B------:R-:W1:Y:S04]  /*25d0*/  LDS R101, [R65+0xc] ;  /* 0x00000c0041657984 */ /* 0x000e680000000800 */
[----:B------:R-:W1:Y:S01]  /*25e0*/  LDS R104, [R65+0x10] ;  /* 0x0000100041687984 */ /* 0x000e620000000800 */
[----:B------:R-:W-:-:S03]  /*25f0*/  FMUL.FTZ R98, R98, 1.4426950216293334961 ;  /* 0x3fb8aa3b62627820 */ /* 0x000fc60000410000 */
[----:B------:R-:W1:Y:S01]  /*2600*/  LDS R21, [R65+0x14] ;  /* 0x0000140041157984 */ /* 0x000e620000000800 */
[----:B------:R-:W-:-:S03]  /*2610*/  FMUL.FTZ R103, R98, R79 ;  /* 0x0000004f62677220 */ /* 0x000fc60000410000 */
[----:B------:R-:W1:Y:S04]  /*2620*/  LDS R18, [R65+0x18] ;  /* 0x0000180041127984 */ /* 0x000e680000000800 */
[----:B------:R-:W1:Y:S01]  /*2630*/  LDS R19, [R65+0x1c] ;  /* 0x00001c0041137984 */ /* 0x000e620000000800 */
[----:B------:R-:W1:Y:S01]  /*2640*/  MUFU.EX2 R103, R103 ;  /* 0x0000006700677308 */ /* 0x000e620000000800 */
[C---:B--2---:R-:W-:Y:S01]  /*2650*/  FMUL.FTZ R16, R98.reuse, R77 ;  /* 0x0000004d62107220 */ /* 0x044fe20000410000 */
[C---:B------:R-:W-:Y:S01]  /*2660*/  FMUL.FTZ R102, R98.reuse, R81 ;  /* 0x0000005162667220 */ /* 0x040fe20000410000 */
[C---:B------:R-:W-:Y:S01]  /*2670*/  FMUL.FTZ R17, R98.reuse, R75 ;  /* 0x0000004b62117220 */ /* 0x040fe20000410000 */
[----:B------:R-:W-:-:S04]  /*2680*/  FMUL.FTZ R107, R98, R73 ;  /* 0x00000049626b7220 */ /* 0x000fc80000410000 */
[----:B------:R2:W1:Y:S01]  /*2690*/  MUFU.EX2 R105, R16 ;  /* 0x0000001000697308 */ /* 0x0004620000000800 */
[----:B------:R-:W-:Y:S01]  /*26a0*/  FMUL.FTZ R20, R98, R71 ;  /* 0x0000004762147220 */ /* 0x000fe20000410000 */
[----:B---3--:R-:W-:-:S06]  /*26b0*/  FMUL.FTZ R96, R82, R97 ;  /* 0x0000006152607220 */ /* 0x008fcc0000410000 */
[----:B------:R-:W3:Y:S01]  /*26c0*/  MUFU.EX2 R102, R102 ;  /* 0x0000006600667308 */ /* 0x000ee20000000800 */
[----:B--2---:R-:W-:Y:S02]  /*26d0*/  IMAD.MOV.U32 R16, RZ, RZ, R91 ;  /* 0x000000ffff107224 */ /* 0x004fe400078e005b */
[----:B----4-:R-:W-:-:S05]  /*26e0*/  FMUL.FTZ R99, R84, R99 ;  /* 0x0000006354637220 */ /* 0x010fca0000410000 */
[----:B------:R2:W4:Y:S01]  /*26f0*/  MUFU.EX2 R106, R17 ;  /* 0x00000011006a7308 */ /* 0x0005220000000800 */
[----:B------:R-:W-:Y:S01]  /*2700*/  FMUL.FTZ R108, R98, R69 ;  /* 0x00000045626c7220 */ /* 0x000fe20000410000 */
[----:B0-----:R-:W-:Y:S01]  /*2710*/  FMUL.FTZ R100, R85, R100 ;  /* 0x0000006455647220 */ /* 0x001fe20000410000 */
[----:B--2---:R-:W-:-:S05]  /*2720*/  MOV R17, R92 ;  /* 0x0000005c00117202 */ /* 0x004fca0000000f00 */
[----:B------:R-:W0:Y:S01]  /*2730*/  MUFU.EX2 R107, R107 ;  /* 0x0000006b006b7308 */ /* 0x000e220000000800 */
[----:B------:R-:W-:Y:S01]  /*2740*/  FSEL R96, R96, RZ, !P1 ;  /* 0x000000ff60607208 */ /* 0x000fe20004800000 */
[----:B------:R2:W5:Y:S01]  /*2750*/  LDG.E R95, desc[UR16][R16.64] ;  /* 0x00000010105f7981 */ /* 0x000562000c1e1900 */
[----:B------:R-:W-:-:S05]  /*2760*/  FSEL R99, R99, RZ, !P6 ;  /* 0x000000ff63637208 */ /* 0x000fca0007000000 */
[----:B------:R-:W0:Y:S01]  /*2770*/  MUFU.EX2 R20, R20 ;  /* 0x0000001400147308 */ /* 0x000e220000000800 */
[----:B------:R-:W-:Y:S01]  /*2780*/  FSEL R100, R100, RZ, !P5 ;  /* 0x000000ff64647208 */ /* 0x000fe20006800000 */
[----:B--2---:R-:W-:Y:S01]  /*2790*/  FMUL.FTZ R17, R98, R67 ;  /* 0x0000004362117220 */ /* 0x004fe20000410000 */
[----:B-1----:R-:W-:-:S05]  /*27a0*/  FSEL R98, R103, 1, !P6 ;  /* 0x3f80000067627808 */ /* 0x002fca0007000000 */
[----:B------:R1:W2:Y:S01]  /*27b0*/  MUFU.EX2 R16, R108 ;  /* 0x0000006c00107308 */ /* 0x0002a20000000800 */
[----:B------:R-:W-:Y:S01]  /*27c0*/  FMUL.FTZ R103, R86, R101 ;  /* 0x0000006556677220 */ /* 0x000fe20000410000 */
[----:B------:R-:W-:Y:S01]  /*27d0*/  FSEL R101, R105, 1, !P5 ;  /* 0x3f80000069657808 */ /* 0x000fe20006800000 */
[----:B------:R-:W-:Y:S01]  /*27e0*/  FFMA.FTZ R105, R96, R98, R99 ;  /* 0x0000006260697223 */ /* 0x000fe20000010063 */
[----:B---3--:R-:W-:Y:S01]  /*27f0*/  FSEL R97, R102, 1, !P1 ;  /* 0x3f80000066617808 */ /* 0x008fe20004800000 */
[----:B------:R-:W-:Y:S01]  /*2800*/  FMUL.FTZ R104, R87, R104 ;  /* 0x0000006857687220 */ /* 0x000fe20000410000 */
[----:B----4-:R-:W-:Y:S02]  /*2810*/  FSEL R102, R106, 1, !P4 ;  /* 0x3f8000006a667808 */ /* 0x010fe40006000000 */
[----:B------:R-:W3:Y:S01]  /*2820*/  MUFU.EX2 R17, R17 ;  /* 0x0000001100117308 */ /* 0x000ee20000000800 */
[----:B------:R-:W-:Y:S01]  /*2830*/  FSEL R103, R103, RZ, !P4 ;  /* 0x000000ff67677208 */ /* 0x000fe20006000000 */
[----:B-1----:R-:W-:Y:S01]  /*2840*/  FFMA.FTZ R108, R101, R105, R100 ;  /* 0x00000069656c7223 */ /* 0x002fe20000010064 */
[----:B------:R-:W-:Y:S01]  /*2850*/  FMUL.FTZ R21, R88, R21 ;  /* 0x0000001558157220 */ /* 0x000fe20000410000 */
[----:B0-----:R-:W-:-:S02]  /*2860*/  FSEL R105, R107, 1, !P3 ;  /* 0x3f8000006b697808 */ /* 0x001fc40005800000 */
[----:B------:R-:W-:Y:S01]  /*2870*/  FSEL R106, R104, RZ, !P3 ;  /* 0x000000ff686a7208 */ /* 0x000fe20005800000 */
[----:B------:R-:W-:Y:S01]  /*2880*/  FFMA.FTZ R108, R102, R108, R103 ;  /* 0x0000006c666c7223 */ /* 0x000fe20000010067 */
[----:B------:R-:W-:Y:S01]  /*2890*/  FMUL.FTZ R18, R89, R18 ;  /* 0x0000001259127220 */ /* 0x000fe20000410000 */
[----:B------:R-:W-:Y:S02]  /*28a0*/  ISETP.GE.U32.AND P1, PT, R39, R55, PT ;  /* 0x000000372700720c */ /* 0x000fe40003f26070 */
[----:B------:R-:W-:Y:S01]  /*28b0*/  FSEL R104, R20, 1, !P2 ;  /* 0x3f80000014687808 */ /* 0x000fe20005000000 */
[----:B------:R-:W-:Y:S01]  /*28c0*/  FFMA.FTZ R20, R105, R108, R106 ;  /* 0x0000006c69147223 */ /* 0x000fe2000001006a */
[----:B------:R-:W-:Y:S01]  /*28d0*/  FSEL R107, R21, RZ, !P2 ;  /* 0x000000ff156b7208 */ /* 0x000fe20005000000 */
[----:B------:R-:W-:Y:S01]  /*28e0*/  FMUL.FTZ R19, R90, R19 ;  /* 0x000000135a137220 */ /* 0x000fe20000410000 */
[----:B------:R-:W-:Y:S02]  /*28f0*/  ISETP.GE.U32.AND P6, PT, R40, R55, PT ;  /* 0x000000372800720c */ /* 0x000fe40003fc6070 */
[----:B--2---:R-:W-:Y:S01]  /*2900*/  FSEL R108, R16, 1, !P1 ;  /* 0x3f800000106c7808 */ /* 0x004fe20004800000 */
[----:B------:R-:W-:Y:S01]  /*2910*/  FFMA.FTZ R20, R104, R20, R107 ;  /* 0x0000001468147223 */ /* 0x000fe2000001006b */
[----:B------:R-:W-:Y:S01]  /*2920*/  FSEL R109, R18, RZ, !P1 ;  /* 0x000000ff126d7208 */ /* 0x000fe20004800000 */
[----:B------:R-:W-:Y:S01]  /*2930*/  FMUL.FTZ R16, R97, R98 ;  /* 0x0000006261107220 */ /* 0x000fe20000410000 */
[----:B---3--:R-:W-:-:S02]  /*2940*/  FSEL R110, R17, 1, !P6 ;  /* 0x3f800000116e7808 */ /* 0x008fc40007000000 */
        /* <DEDUP_REMOVED lines=38> */
[----:B------:R-:W-:-:S06]  /*2bb0*/  IMAD.MOV.U32 R17, RZ, RZ, RZ ;  /* 0x000000ffff117224 */ /* 0x000fcc00078e00ff */
[----:B------:R-:W2:Y:S01]  /*2bc0*/  @!P1 LDS.64 R16, [UR5] ;  /* 0x00000005ff109984 */ /* 0x000ea20008000a00 */
[----:B------:R-:W-:Y:S01]  /*2bd0*/  ISETP.NE.AND P1, PT, R56, 0x1f, PT ;  /* 0x0000001f3800780c */ /* 0x000fe20003f25270 */
[----:B------:R-:W-:Y:S01]  /*2be0*/  ULEA UR4, UR8, UR4, 0x18 ;  /* 0x0000000408047291 */ /* 0x000fe2000f8ec0ff */
[C---:B0-----:R-:W-:Y:S01]  /*2bf0*/  FMUL.FTZ R20, R113.reuse, R20 ;  /* 0x0000001471147220 */ /* 0x041fe20000410000 */
[----:B-1----:R-:W-:-:S10]  /*2c00*/  FFMA.FTZ R21, R113, R21, R112 ;  /* 0x0000001571157223 */ /* 0x002fd40000010070 */
        /* <DEDUP_REMOVED lines=35> */
.L_x_4474:
[----:B------:R-:W-:Y:S05]  /*2e40*/  BSYNC.RECONVERGENT B0 ;  /* 0x0000000000007941 */ /* 0x000fea0003800200 */
.L_x_4473:
[----:B------:R-:W-:Y:S01]  /*2e50*/  UIADD3 UR6, UPT, UPT, UR6, 0x1, URZ ;  /* 0x0000000106067890 */ /* 0x000fe2000fffe0ff */
[----:B------:R-:W-:Y:S01]  /*2e60*/  FFMA.FTZ R104, R104, R105, R107 ;  /* 0x0000006968687223 */ /* 0x000fe2000001006b */
[----:B------:R-:W-:Y:S01]  /*2e70*/  LEA R93, P1, R10, R93, 0x2 ;  /* 0x0000005d0a5d7211 */ /* 0x000fe200078210ff */
[C---:B-----5:R-:W-:Y:S01]  /*2e80*/  FFMA.FTZ R80, R95.reuse, R97, R80 ;  /* 0x000000615f507223 */ /* 0x060fe20000010050 */
[----:B------:R-:W-:Y:S01]  /*2e90*/  UISETP.NE.AND UP0, UPT, UR6, URZ, UPT ;  /* 0x000000ff0600728c */ /* 0x000fe2000bf05270 */
        /* <DEDUP_REMOVED lines=8> */
[C---:B------:R-:W-:Y:S01]  /*2f20*/  FFMA.FTZ R68, R95.reuse, R108, R68 ;  /* 0x0000006c5f447223 */ /* 0x040fe20000010044 */
[----:B------:R-:W-:Y:S01]  /*2f30*/  FFMA.FTZ R66, R95, R111, R66 ;  /* 0x0000006f5f427223 */ /* 0x000fe20000010042 */
[----:B------:R-:W-:Y:S01]  /*2f40*/  IADD3.X R94, PT, PT, R94, R11, RZ, P1, !PT ;  /* 0x0000000b5e5e7210 */ /* 0x000fe20000ffe4ff */
[----:B------:R-:W-:Y:S01]  /*2f50*/  VIADD R83, R83, 0x1 ;  /* 0x0000000153537836 */ /* 0x000fe20000000000 */
[----:B------:R-:W-:Y:S01]  /*2f60*/  IADD3.X R92, PT, PT, R92, R9, RZ, P2, !PT ;  /* 0x000000095c5c7210 */ /* 0x000fe200017fe4ff */
[----:B------:R-:W-:Y:S01]  /*2f70*/  UIADD3 UR5, UPT, UPT, UR5, 0x8, URZ ;  /* 0x0000000805057890 */ /* 0x000fe2000fffe0ff */
[----:B------:R-:W-:Y:S11]  /*2f80*/  BRA.U UP0, `(.L_x_4475) ;  /* 0xfffffff100dc7547 */ /* 0x000ff6000b83ffff */
.L_x_4472:
        /* <DEDUP_REMOVED lines=56> */
.L_x_4477:
        /* <DEDUP_REMOVED lines=15> */
.L_x_5076:


//--------------------- .text._Z25selective_scan_fwd_kernelI32Selective_Scan_fwd_kernel_traitsILi32ELi8ELi1ELb0ELb1ELb0ELb1EffEEv13SSMParamsBase --------------------------
	.section	.text._Z25selective_scan_fwd_kernelI32Selective_Scan_fwd_kernel_traitsILi32ELi8ELi1ELb0ELb1ELb0ELb1EffEEv13SSMParamsBase,"ax",@progbits
	.align	128
        .global         _Z25selective_scan_fwd_kernelI32Selective_Scan_fwd_kernel_traitsILi32ELi8ELi1ELb0ELb1ELb0ELb1EffEEv13SSMParamsBase
        .type           _Z25selective_scan_fwd_kernelI32Selective_Scan_fwd_kernel_traitsILi32ELi8ELi1ELb0ELb1ELb0ELb1EffEEv13SSMParamsBase,@function
        .size           _Z25selective_scan_fwd_kernelI32Selective_Scan_fwd_kernel_traitsILi32ELi8ELi1ELb0ELb1ELb0ELb1EffEEv13SSMParamsBase,(.L_x_5077 - _Z25selective_scan_fwd_kernelI32Selective_Scan_fwd_kernel_traitsILi32ELi8ELi1ELb0ELb1ELb0ELb1EffEEv13SSMParamsBase)
        .other          _Z25selective_scan_fwd_kernelI32Selective_Scan_fwd_kernel_traitsILi32ELi8ELi1ELb0ELb1ELb0ELb1EffEEv13SSMParamsBase,@"STO_CUDA_ENTRY STV_DEFAULT"
_Z25selective_scan_fwd_kernelI32Selective_Scan_fwd_kernel_traitsILi32ELi8ELi1ELb0ELb1ELb0ELb1EffEEv13SSMParamsBase:
.text._Z25selective_scan_fwd_kernelI32Selective_Scan_fwd_kernel_traitsILi32ELi8ELi1ELb0ELb1ELb0ELb1EffEEv13SSMParamsBase:
        /* <DEDUP_REMOVED lines=36> */
[----:B----4-:R-:W-:-:S04]  /*0240*/  IMAD.MOV R10, RZ, RZ, -R7 ;  /* 0x000000ffff0a7224 */ /* 0x010fc800078e0a07 */
[----:B------:R-:W-:Y:S02]  /*0250*/  IMAD R3, R10, R9, RZ ;  /* 0x000000090a037224 */ /* 0x000fe400078e02ff */
[----:B------:R-:W4:Y:S02]  /*0260*/  LDC R10, c[0x0][0x394] ;  /* 0x0000e500ff0a7b82 */ /* 0x000f240000000800 */
[----:B------:R-:W-:-:S06]  /*0270*/  IMAD.HI.U32 R7, R7, R3, R6 ;  /* 0x0000000307077227 */ /* 0x000fcc00078e0006 */
[----:B------:R-:W-:-:S04]  /*0280*/  IMAD.HI.U32 R7, R7, R2, RZ ;  /* 0x0000000207077227 */ /* 0x000fc800078e00ff */
[----:B------:R-:W-:-:S04]  /*0290*/  IMAD.MOV R6, RZ, RZ, -R7 ;  /* 0x000000ffff067224 */ /* 0x000fc800078e0a07 */
        /* <DEDUP_REMOVED lines=11> */
[----:B------:R-:W-:Y:S01]  /*0350*/  IMAD.U32 R5, RZ, RZ, UR7 ;  /* 0x00000007ff057e24 */ /* 0x000fe2000f8e00ff */
[----:B--2---:R-:W-:Y:S01]  /*0360*/  UIMAD.WIDE.U32 UR4, UR18, UR12, URZ ;  /* 0x0000000c120472a5 */ /* 0x004fe2000f8e00ff */
[----:B------:R-:W-:Y:S01]  /*0370*/  MOV R3, UR9 ;  /* 0x0000000900037c02 */ /* 0x000fe20008000f00 */
[----:B------:R-:W-:Y:S01]  /*0380*/  IMAD.U32 R5, RZ, RZ, UR8 ;  /* 0x00000008ff057e24 */ /* 0x000fe2000f8e00ff */
[----:B------:R-:W-:Y:S01]  /*0390*/  ISETP.NE.AND P1, PT, R11, RZ, PT ;  /* 0x000000ff0b00720c */ /* 0x000fe20003f25270 */
[----:B------:R-:W-:-:S03]  /*03a0*/  @!P2 VIADD R7, R7, 0x1 ;  /* 0x000000010707a836 */ /* 0x000fc60000000000 */
[----:B---3--:R-:W-:Y:S09]  /*03b0*/  @!P4 EXIT ;  /* 0x000000000000c94d */ /* 0x008ff20003800000 */
[----:B------:R-:W0:Y:S01]  /*03c0*/  S2R R22, SR_TID.X ;  /* 0x0000000000167919 */ /* 0x000e220000002100 */
[----:B------:R-:W2:Y:S01]  /*03d0*/  LDC.64 R28, c[0x0][0x450] ;  /* 0x00011400ff1c7b82 */ /* 0x000ea20000000a00 */
[----:B------:R-:W3:Y:S01]  /*03e0*/  LDCU.64 UR20, c[0x0][0x3d8] ;  /* 0x00007b00ff1477ac */ /* 0x000ee20008000a00 */
[----:B------:R-:W-:Y:S01]  /*03f0*/  @P0 IADD3 R7, PT, PT, R7, 0x1, RZ ;  /* 0x0000000107070810 */ /* 0x000fe20007ffe0ff */
[C---:B------:R-:W-:Y:S01]  /*0400*/  IMAD.WIDE.U32 R2, R0.reuse, UR10, R2 ;  /* 0x0000000a00027c25 */ /* 0x040fe2000f8e0002 */
[----:B------:R-:W4:Y:S03]  /*0410*/  LDCU.64 UR8, c[0x0][0x3a0] ;  /* 0x00007400ff0877ac */ /* 0x000f260008000a00 */
[----:B------:R-:W-:Y:S01]  /*0420*/  @!P3 IMAD.MOV R7, RZ, RZ, -R7 ;  /* 0x000000ffff07b224 */ /* 0x000fe200078e0a07 */
[----:B------:R-:W-:Y:S01]  /*0430*/  @!P1 LOP3.LUT R7, RZ, R11, RZ, 0x33, !PT ;  /* 0x0000000bff079212 */ /* 0x000fe200078e33ff */
[C---:B------:R-:W-:Y:S01]  /*0440*/  IMAD R40, R0.reuse, UR11, R3 ;  /* 0x0000000b00287c24 */ /* 0x040fe2000f8e0203 */
[----:B------:R-:W4:Y:S01]  /*0450*/  LDC.64 R18, c[0x0][0x440] ;  /* 0x00011000ff127b82 */ /* 0x000f220000000a00 */
[----:B------:R-:W-:Y:S01]  /*0460*/  UIMAD UR5, UR18, UR13, UR5 ;  /* 0x0000000d120572a4 */ /* 0x000fe2000f8e0205 */
[----:B------:R-:W-:Y:S01]  /*0470*/  SHF.R.S32.HI R3, RZ, 0x1f, R7 ;  /* 0x0000001fff037819 */ /* 0x000fe20000011407 */
[----:B------:R-:W-:Y:S01]  /*0480*/  IMAD.WIDE.U32 R4, R0, UR14, R4 ;  /* 0x0000000e00047c25 */ /* 0x000fe2000f8e0004 */
[C---:B-1----:R-:W-:Y:S01]  /*0490*/  LEA R30, P0, R2.reuse, R8, 0x2 ;  /* 0x00000008021e7211 */ /* 0x042fe200078010ff */
[----:B------:R-:W1:Y:S02]  /*04a0*/  LDCU UR6, c[0x0][0x38c] ;  /* 0x00007180ff0677ac */ /* 0x000e640008000800 */
[----:B------:R-:W-:Y:S01]  /*04b0*/  IMAD R6, R3, R50, RZ ;  /* 0x0000003203067224 */ /* 0x000fe200078e02ff */
[----:B------:R-:W-:Y:S01]  /*04c0*/  LEA.HI.X R40, R2, R9, R40, 0x2, P0 ;  /* 0x0000000902287211 */ /* 0x000fe200000f1428 */
[----:B---3--:R-:W-:Y:S01]  /*04d0*/  IMAD.WIDE.U32 R26, R0, UR20, RZ ;  /* 0x00000014001a7c25 */ /* 0x008fe2000f8e00ff */
[----:B------:R-:W-:Y:S01]  /*04e0*/  LEA R31, P1, R4, R12, 0x2 ;  /* 0x0000000c041f7211 */ /* 0x000fe200078210ff */
[----:B------:R-:W3:Y:S02]  /*04f0*/  LDCU.U8 UR7, c[0x0][0x39e] ;  /* 0x000073c0ff0777ac */ /* 0x000ee40008000000 */
[----:B------:R-:W-:Y:S01]  /*0500*/  IMAD.WIDE.U32 R2, R7, R50, UR4 ;  /* 0x0000000407027e25 */ /* 0x000fe2000f8e0032 */
[----:B--2---:R-:W-:-:S03]  /*0510*/  LEA R24, P2, R26, R28, 0x2 ;  /* 0x0000001c1a187211 */ /* 0x004fc600078410ff */
[----:B------:R-:W-:Y:S01]  /*0520*/  IMAD R51, R7, R51, R6 ;  /* 0x0000003307337224 */ /* 0x000fe200078e0206 */
[----:B------:R-:W-:Y:S01]  /*0530*/  LEA R50, P0, R2, R14, 0x2 ;  /* 0x0000000e02327211 */ /* 0x000fe200078010ff */
[----:B------:R-:W-:Y:S02]  /*0540*/  IMAD R41, R0, UR15, R5 ;  /* 0x0000000f00297c24 */ /* 0x000fe4000f8e0205 */
[----:B0-----:R-:W-:Y:S01]  /*0550*/  IMAD.SHL.U32 R28, R22, 0x8, RZ ;  /* 0x00000008161c7824 */ /* 0x001fe200078e00ff */
[----:B------:R-:W-:Y:S01]  /*0560*/  IADD3 R51, PT, PT, R3, R51, RZ ;  /* 0x0000003303337210 */ /* 0x000fe20007ffe0ff */
[----:B------:R-:W-:Y:S01]  /*0570*/  IMAD R6, R0, UR21, R27 ;  /* 0x0000001500067c24 */ /* 0x000fe2000f8e021b */
[----:B------:R-:W-:Y:S01]  /*0580*/  LEA.HI.X R41, R4, R13, R41, 0x2, P1 ;  /* 0x0000000d04297211 */ /* 0x000fe200008f1429 */
[----:B----4-:R-:W-:Y:S01]  /*0590*/  IMAD.WIDE.U32 R4, R0, UR8, RZ ;  /* 0x0000000800047c25 */ /* 0x010fe2000f8e00ff */
[----:B------:R-:W-:Y:S02]  /*05a0*/  LOP3.LUT R3, R28, 0x1f00, RZ, 0xc0, !PT ;  /* 0x00001f001c037812 */ /* 0x000fe400078ec0ff */
[----:B------:R-:W-:Y:S01]  /*05b0*/  LEA.HI.X R51, R2, R15, R51, 0x2, P0 ;  /* 0x0000000f02337211 */ /* 0x000fe200000f1433 */
[----:B------:R-:W-:Y:S01]  /*05c0*/  IMAD R25, R0, UR9, R5 ;  /* 0x0000000900197c24 */ /* 0x000fe2000f8e0205 */
[----:B------:R-:W-:Y:S01]  /*05d0*/  LOP3.LUT R38, R3, 0x1f, R22, 0xf8, !PT ;  /* 0x0000001f03267812 */ /* 0x000fe200078ef816 */
[----:B------:R-:W-:Y:S01]  /*05e0*/  IMAD R5, R17, UR18, R0 ;  /* 0x0000001211057c24 */ /* 0x000fe2000f8e0200 */
[----:B------:R-:W-:Y:S01]  /*05f0*/  LEA R23, P1, R4, R18, 0x2 ;  /* 0x0000001204177211 */ /* 0x000fe200078210ff */
[----:B------:R-:W-:Y:S01]  /*0600*/  VIADD R32, R28, 0x1 ;  /* 0x000000011c207836 */ /* 0x000fe20000000000 */
[----:B------:R-:W-:Y:S01]  /*0610*/  LEA.HI.X R26, R26, R29, R6, 0x2, P2 ;  /* 0x0000001d1a1a7211 */ /* 0x000fe200010f1406 */
[----:B------:R-:W-:Y:S01]  /*0620*/  IMAD.WIDE.U32 R2, R38, 0x4, RZ ;  /* 0x0000000426027825 */ /* 0x000fe200078e00ff */
[----:B------:R-:W-:-:S02]  /*0630*/  LEA.HI.X R25, R4, R19, R25, 0x2, P1 ;  /* 0x0000001304197211 */ /* 0x000fc400008f1419 */
[----:B------:R-:W-:Y:S01]  /*0640*/  MOV R29, RZ ;  /* 0x000000ff001d7202 */ /* 0x000fe20000000f00 */
[----:B------:R-:W-:Y:S01]  /*0650*/  IMAD R5, R5, R10, RZ ;  /* 0x0000000a05057224 */ /* 0x000fe200078e02ff */
[C---:B------:R-:W-:Y:S01]  /*0660*/  IADD3 R33, PT, PT, R28.reuse, 0x2, RZ ;  /* 0x000000021c217810 */ /* 0x040fe20007ffe0ff */
[C---:B------:R-:W-:Y:S01]  /*0670*/  VIADD R34, R28.reuse, 0x3 ;  /* 0x000000031c227836 */ /* 0x040fe20000000000 */
[C---:B------:R-:W-:Y:S01]  /*0680*/  IADD3 R35, PT, PT, R28.reuse, 0x4, RZ ;  /* 0x000000041c237810 */ /* 0x040fe20007ffe0ff */
[----:B-1----:R-:W-:Y:S01]  /*0690*/  IMAD R27, R5, UR6, RZ ;  /* 0x00000006051b7c24 */ /* 0x002fe2000f8e02ff */
        /* <DEDUP_REMOVED lines=10> */
[----:B---3--:R-:W-:-:S07]  /*0740*/  LOP3.LUT R49, R2, 0x200, RZ, 0xfc, !PT ;  /* 0x0000020002317812 */ /* 0x008fce00078efcff */
.L_x_4498:
[----:B0-----:R-:W0:Y:S01]  /*0750*/  LDCU UR4, c[0x0][0x388] ;  /* 0x00007100ff0477ac */ /* 0x001e220008000800 */
[----:B------:R-:W-:Y:S01]  /*0760*/  SHF.L.U32 R62, R29, 0x8, RZ ;  /* 0x000000081d3e7819 */ /* 0x000fe200000006ff */
[----:B------:R-:W-:Y:S01]  /*0770*/  IMAD.SHL.U32 R4, R38, 0x4, RZ ;  /* 0x0000000426047824 */ /* 0x000fe200078e00ff */
[----:B------:R-:W-:Y:S02]  /*0780*/  CS2R R8, SRZ ;  /* 0x0000000000087805 */ /* 0x000fe4000001ff00 */
[----:B------:R-:W-:Y:S02]  /*0790*/  CS2R R10, SRZ ;  /* 0x00000000000a7805 */ /* 0x000fe4000001ff00 */
[----:B------:R-:W-:Y:S02]  /*07a0*/  CS2R R12, SRZ ;  /* 0x00000000000c7805 */ /* 0x000fe4000001ff00 */
[----:B------:R-:W-:Y:S01]  /*07b0*/  MOV R15, RZ ;  /* 0x000000ff000f7202 */ /* 0x000fe20000000f00 */
        /* <DEDUP_REMOVED lines=36> */
[CC--:B------:R-:W-:Y:S02]  /*0a00*/  LEA.HI.SX32 R52, R63.reuse, R63.reuse, 0x1b ;  /* 0x0000003f3f347211 */ /* 0x0c0fe400078fdaff */
[----:B------:R-:W-:Y:S02]  /*0a10*/  LEA R54, R14, UR4, 0x2 ;  /* 0x000000040e367c11 */ /* 0x000fe4000f8e10ff */
[----:B------:R-:W-:Y:S01]  /*0a20*/  LEA R55, R16, UR4, 0x2 ;  /* 0x0000000410377c11 */ /* 0x000fe2000f8e10ff */
[----:B------:R-:W-:Y:S01]  /*0a30*/  VIADD R16, R63, 0xc0 ;  /* 0x000000c03f107836 */ /* 0x000fe20000000000 */
[----:B------:R-:W-:-:S02]  /*0a40*/  LEA.HI.SX32 R6, R6, R63, 0x1b ;  /* 0x0000003f06067211 */ /* 0x000fc400078fdaff */
[C---:B------:R-:W-:Y:S02]  /*0a50*/  IADD3 R14, PT, PT, R63.reuse, 0xa0, RZ ;  /* 0x000000a03f0e7810 */ /* 0x040fe40007ffe0ff */
[----:B------:R-:W-:Y:S02]  /*0a60*/  LEA R56, R18, UR4, 0x2 ;  /* 0x0000000412387c11 */ /* 0x000fe4000f8e10ff */
[----:B------:R-:W-:Y:S02]  /*0a70*/  IADD3 R18, PT, PT, R63, 0xe0, RZ ;  /* 0x000000e03f127810 */ /* 0x000fe40007ffe0ff */
[----:B------:R-:W-:Y:S02]  /*0a80*/  LEA R52, R52, UR4, 0x2 ;  /* 0x0000000434347c11 */ /* 0x000fe4000f8e10ff */
[----:B------:R-:W-:Y:S02]  /*0a90*/  LEA R57, R6, UR4, 0x2 ;  /* 0x0000000406397c11 */ /* 0x000fe4000f8e10ff */
[----:B------:R-:W-:-:S02]  /*0aa0*/  LEA.HI.SX32 R14, R14, R63, 0x1b ;  /* 0x0000003f0e0e7211 */ /* 0x000fc400078fdaff */
[----:B------:R-:W-:Y:S02]  /*0ab0*/  SHF.L.U32 R6, R63, 0x3, RZ ;  /* 0x000000033f067819 */ /* 0x000fe400000006ff */
[-C--:B------:R-:W-:Y:S02]  /*0ac0*/  LEA.HI.SX32 R16, R16, R63.reuse, 0x1b ;  /* 0x0000003f10107211 */ /* 0x080fe400078fdaff */
[----:B------:R-:W-:Y:S02]  /*0ad0*/  LEA.HI.SX32 R18, R18, R63, 0x1b ;  /* 0x0000003f12127211 */ /* 0x000fe400078fdaff */
[----:B------:R-:W-:Y:S02]  /*0ae0*/  LEA R58, R14, UR4, 0x2 ;  /* 0x000000040e3a7c11 */ /* 0x000fe4000f8e10ff */
[----:B------:R-:W-:Y:S02]  /*0af0*/  LEA.HI.SX32 R61, R6, R6, 0x1b ;  /* 0x00000006063d7211 */ /* 0x000fe400078fdaff */
[----:B------:R-:W-:-:S02]  /*0b00*/  CS2R R6, SRZ ;  /* 0x0000000000067805 */ /* 0x000fc4000001ff00 */
[----:B------:R-:W-:Y:S02]  /*0b10*/  LEA R59, R16, UR4, 0x2 ;  /* 0x00000004103b7c11 */ /* 0x000fe4000f8e10ff */
[----:B------:R-:W-:Y:S02]  /*0b20*/  LEA R60, R18, UR4, 0x2 ;  /* 0x00000004123c7c11 */ /* 0x000fe4000f8e10ff */
[----:B------:R-:W-:Y:S01]  /*0b30*/  LEA R61, R61, UR4, 0x2 ;  /* 0x000000043d3d7c11 */ /* 0x000fe2000f8e10ff */
[----:B--2---:R-:W-:Y:S04]  /*0b40*/  STS [R52], R9 ;  /* 0x0000000934007388 */ /* 0x004fe80000000800 */
[----:B---3--:R-:W-:Y:S04]  /*0b50*/  STS [R54+0x80], R11 ;  /* 0x0000800b36007388 */ /* 0x008fe80000000800 */
[----:B----4-:R0:W-:Y:S04]  /*0b60*/  STS [R55+0x100], R8 ;  /* 0x0001000837007388 */ /* 0x0101e80000000800 */
[----:B------:R-:W-:Y:S04]  /*0b70*/  STS [R56+0x180], R13 ;  /* 0x0001800d38007388 */ /* 0x000fe80000000800 */
[----:B------:R1:W-:Y:S04]  /*0b80*/  STS [R57+0x200], R10 ;  /* 0x0002000a39007388 */ /* 0x0003e80000000800 */
[----:B------:R2:W-:Y:S04]  /*0b90*/  STS [R58+0x280], R15 ;  /* 0x0002800f3a007388 */ /* 0x0005e80000000800 */
[----:B------:R3:W-:Y:S04]  /*0ba0*/  STS [R59+0x300], R12 ;  /* 0x0003000c3b007388 */ /* 0x0007e80000000800 */
[----:B------:R-:W-:Y:S01]  /*0bb0*/  STS [R60+0x380], R17 ;  /* 0x000380113c007388 */ /* 0x000fe20000000800 */
[----:B------:R-:W-:-:S03]  /*0bc0*/  NOP ;  /* 0x0000000000007918 */ /* 0x000fc60000000000 */
[----:B------:R-:W-:Y:S01]  /*0bd0*/  LDS R80, [R61] ;  /* 0x000000003d507984 */ /* 0x000fe20000000800 */
[----:B0-----:R-:W-:Y:S02]  /*0be0*/  CS2R R8, SRZ ;  /* 0x0000000000087805 */ /* 0x001fe4000001ff00 */
[----:B-1----:R-:W-:Y:S01]  /*0bf0*/  CS2R R10, SRZ ;  /* 0x00000000000a7805 */ /* 0x002fe2000001ff00 */
[----:B--2---:R-:W-:Y:S01]  /*0c00*/  HFMA2 R15, -RZ, RZ, 0, 0 ;  /* 0x00000000ff0f7431 */ /* 0x004fe200000001ff */
[----:B------:R-:W-:Y:S01]  /*0c10*/  LDS R81, [R61+0x4] ;  /* 0x000004003d517984 */ /* 0x000fe20000000800 */
[----:B------:R-:W-:Y:S01]  /*0c20*/  IMAD.MOV.U32 R13, RZ, RZ, RZ ;  /* 0x000000ffff0d7224 */ /* 0x000fe200078e00ff */
[----:B---3--:R-:W0:Y:S02]  /*0c30*/  LDC R12, c[0x0][0x38c] ;  /* 0x0000e300ff0c7b82 */ /* 0x008e240000000800 */
[----:B------:R-:W-:Y:S04]  /*0c40*/  LDS R82, [R61+0x8] ;  /* 0x000008003d527984 */ /* 0x000fe80000000800 */
[----:B------:R-:W-:Y:S04]  /*0c50*/  LDS R83, [R61+0xc] ;  /* 0x00000c003d537984 */ /* 0x000fe80000000800 */
[----:B------:R-:W-:Y:S04]  /*0c60*/  LDS R84, [R61+0x10] ;  /* 0x000010003d547984 */ /* 0x000fe80000000800 */
[----:B------:R-:W-:Y:S04]  /*0c70*/  LDS R85, [R61+0x14] ;  /* 0x000014003d557984 */ /* 0x000fe80000000800 */
[----:B------:R-:W-:Y:S04]  /*0c80*/  LDS R86, [R61+0x18] ;  /* 0x000018003d567984 */ /* 0x000fe80000000800 */
[----:B------:R-:W-:Y:S01]  /*0c90*/  LDS R87, [R61+0x1c] ;  /* 0x00001c003d577984 */ /* 0x000fe20000000800 */
[----:B------:R-:W-:Y:S06]  /*0ca0*/  BAR.SYNC.DEFER_BLOCKING 0x0 ;  /* 0x0000000000007b1d */ /* 0x000fec0000010000 */
        /* <DEDUP_REMOVED lines=73> */
.L_x_4479:
[----:B------:R-:W-:Y:S05]  /*1140*/  BSYNC.RECONVERGENT B0 ;  /* 0x0000000000007941 */ /* 0x000fea0003800200 */
.L_x_4478:
        /* <DEDUP_REMOVED lines=34> */
.L_x_4481:
[----:B------:R-:W-:Y:S05]  /*1370*/  BSYNC.RECONVERGENT B0 ;  /* 0x0000000000007941 */ /* 0x000fea0003800200 */
.L_x_4480:
        /* <DEDUP_REMOVED lines=39> */
.L_x_4483:
[----:B------:R-:W-:Y:S05]  /*15f0*/  BSYNC.RECONVERGENT B0 ;  /* 0x0000000000007941 */ /* 0x000fea0003800200 */
.L_x_4482:
        /* <DEDUP_REMOVED lines=32> */
.L_x_4485:
[----:B------:R-:W-:Y:S05]  /*1800*/  BSYNC.RECONVERGENT B0 ;  /* 0x0000000000007941 */ /* 0x000fea0003800200 */
.L_x_4484:
        /* <DEDUP_REMOVED lines=32> */
.L_x_4487:
[----:B------:R-:W-:Y:S05]  /*1a10*/  BSYNC.RECONVERGENT B0 ;  /* 0x0000000000007941 */ /* 0x000fea0003800200 */
.L_x_4486:
        /* <DEDUP_REMOVED lines=32> */
.L_x_4489:
[----:B------:R-:W-:Y:S05]  /*1c20*/  BSYNC.RECONVERGENT B0 ;  /* 0x0000000000007941 */ /* 0x000fea0003800200 */
.L_x_4488:
        /* <DEDUP_REMOVED lines=32> */
.L_x_4491:
[----:B------:R-:W-:Y:S05]  /*1e30*/  BSYNC.RECONVERGENT B0 ;  /* 0x0000000000007941 */ /* 0x000fea0003800200 */
.L_x_4490:
        /* <DEDUP_REMOVED lines=32> */
.L_x_4493:
[----:B------:R-:W-:Y:S05]  /*2040*/  BSYNC.RECONVERGENT B0 ;  /* 0x0000000000007941 */ /* 0x000fea0003800200 */
.L_x_4492:
        /* <DEDUP_REMOVED lines=37> */
.L_x_4497:
[-C--:B------:R-:W-:Y:S01]  /*22a0*/  ISETP.GE.AND P6, PT, R42, R53.reuse, PT ;  /* 0x000000352a00720c */ /* 0x080fe20003fc6270 */
[----:B0-----:R-:W-:Y:S01]  /*22b0*/  IMAD.MOV.U32 R12, RZ, RZ, R19 ;  /* 0x000000ffff0c7224 */ /* 0x001fe200078e0013 */
[----:B------:R-:W-:Y:S02]  /*22c0*/  CS2R R18, SRZ ;  /* 0x0000000000127805 */ /* 0x000fe4000001ff00 */
        /* <DEDUP_REMOVED lines=9> */
[----:B------:R-:W-:Y:S02]  /*2360*/  CS2R R16, SRZ ;  /* 0x0000000000107805 */ /* 0x000fe4000001ff00 */
[----:B------:R-:W-:Y:S01]  /*2370*/  ISETP.GE.AND P6, PT, R48, R53, PT ;  /* 0x000000353000720c */ /* 0x000fe20003fc6270 */
[----:B------:R-:W-:Y:S01]  /*2380*/  HFMA2 R95, -RZ, RZ, 0, 0 ;  /* 0x00000000ff5f7431 */ /* 0x000fe200000001ff */
[----:B------:R0:W4:Y:S01]  /*2390*/  LDG.E R96, desc[UR16][R14.64] ;  /* 0x000000100e607981 */ /* 0x000122000c1e1900 */
[----:B------:R-:W-:-:S03]  /*23a0*/  MOV R97, RZ ;  /* 0x000000ff00617202 */ /* 0x000fc60000000f00 */
[----:B------:R-:W3:Y:S04]  /*23b0*/  @!P1 LDG.E R17, desc[UR16][R12.64+-0x200] ;  /* 0xfffe00100c119981 */ /* 0x000ee8000c1e1900 */
[----:B------:R-:W4:Y:S01]  /*23c0*/  @!P5 LDG.E R16, desc[UR16][R12.64+-0x100] ;  /* 0xffff00100c10d981 */ /* 0x000f22000c1e1900 */
[----:B0-----:R-:W-:-:S03]  /*23d0*/  CS2R R14, SRZ ;  /* 0x00000000000e7805 */ /* 0x001fc6000001ff00 */
        /* <DEDUP_REMOVED lines=11> */
[----:B------:R-:W0:Y:S01]  /*2490*/  S2UR UR6, SR_CgaCtaId ;  /* 0x00000000000679c3 */ /* 0x000e220000008800 */
[----:B------:R-:W-:Y:S01]  /*24a0*/  UMOV UR4, 0x400 ;  /* 0x0000040000047882 */ /* 0x000fe20000000000 */
[----:B---3--:R-:W-:Y:S04]  /*24b0*/  STS [R52], R17 ;  /* 0x0000001134007388 */ /* 0x008fe80000000800 */
[----:B--2---:R-:W-:Y:S04]  /*24c0*/  STS [R54+0x80], R19 ;  /* 0x0000801336007388 */ /* 0x004fe80000000800 */
[----:B----4-:R-:W-:Y:S04]  /*24d0*/  STS [R55+0x100], R16 ;  /* 0x0001001037007388 */ /* 0x010fe80000000800 */
[----:B------:R-:W-:Y:S04]  /*24e0*/  STS [R56+0x180], R15 ;  /* 0x0001800f38007388 */ /* 0x000fe80000000800 */
[----:B------:R1:W-:Y:S04]  /*24f0*/  STS [R57+0x200], R14 ;  /* 0x0002000e39007388 */ /* 0x0003e80000000800 */
[----:B------:R-:W-:Y:S04]  /*2500*/  STS [R58+0x280], R95 ;  /* 0x0002805f3a007388 */ /* 0x000fe80000000800 */
[----:B------:R-:W-:Y:S04]  /*2510*/  STS [R59+0x300], R18 ;  /* 0x000300123b007388 */ /* 0x000fe80000000800 */
[----:B------:R2:W-:Y:S01]  /*2520*/  STS [R60+0x380], R97 ;  /* 0x000380613c007388 */ /* 0x0005e20000000800 */
[----:B------:R-:W-:-:S03]  /*2530*/  NOP ;  /* 0x0000000000007918 */ /* 0x000fc60000000000 */
[----:B------:R-:W3:Y:S04]  /*2540*/  LDS R19, [R61] ;  /* 0x000000003d137984 */ /* 0x000ee80000000800 */
[----:B------:R-:W4:Y:S04]  /*2550*/  LDS R94, [R61+0x4] ;  /* 0x000004003d5e7984 */ /* 0x000f280000000800 */
[----:B------:R-:W0:Y:S04]  /*2560*/  LDS R99, [R61+0x8] ;  /* 0x000008003d637984 */ /* 0x000e280000000800 */
[----:B------:R-:W0:Y:S04]  /*2570*/  LDS R98, [R61+0xc] ;  /* 0x00000c003d627984 */ /* 0x000e280000000800 */
[----:B------:R-:W0:Y:S01]  /*2580*/  LDS R103, [R61+0x10] ;  /* 0x000010003d677984 */ /* 0x000e220000000800 */
[----:B------:R-:W-:-:S03]  /*2590*/  FMUL.FTZ R96, R96, 1.4426950216293334961 ;  /* 0x3fb8aa3b60607820 */ /* 0x000fc60000410000 */
[----:B------:R-:W0:Y:S01]  /*25a0*/  LDS R18, [R61+0x14] ;  /* 0x000014003d127984 */ /* 0x000e220000000800 */
[----:B------:R-:W-:-:S03]  /*25b0*/  FMUL.FTZ R101, R96, R67 ;  /* 0x0000004360657220 */ /* 0x000fc60000410000 */
[----:B------:R-:W0:Y:S01]  /*25c0*/  LDS R17, [R61+0x18] ;  /* 0x000018003d117984 */ /* 0x000e220000000800 */
[----:B------:R-:W-:-:S03]  /*25d0*/  FMUL.FTZ R100, R96, R65 ;  /* 0x0000004160647220 */ /* 0x000fc60000410000 */
[----:B------:R-:W0:Y:S01]  /*25e0*/  LDS R16, [R61+0x1c] ;  /* 0x00001c003d107984 */ /* 0x000e220000000800 */
[----:B------:R-:W4:Y:S01]  /*25f0*/  MUFU.EX2 R101, R101 ;  /* 0x0000006500657308 */ /* 0x000f220000000800 */
[C---:B-1----:R-:W-:Y:S01]  /*2600*/  FMUL.FTZ R14, R96.reuse, R69 ;  /* 0x00000045600e7220 */ /* 0x042fe20000410000 */
[C---:B------:R-:W-:Y:S01]  /*2610*/  FMUL.FTZ R15, R96.reuse, R71 ;  /* 0x00000047600f7220 */ /* 0x040fe20000410000 */
[----:B--2---:R-:W-:-:S05]  /*2620*/  FMUL.FTZ R97, R96, R73 ;  /* 0x0000004960617220 */ /* 0x004fca0000410000 */
[----:B------:R1:W2:Y:S01]  /*2630*/  MUFU.EX2 R104, R14 ;  /* 0x0000000e00687308 */ /* 0x0002a20000000800 */
[----:B------:R-:W-:Y:S01]  /*2640*/  FMUL.FTZ R102, R96, R75 ;  /* 0x0000004b60667220 */ /* 0x000fe20000410000 */
[----:B---3--:R-:W-:-:S06]  /*2650*/  FMUL.FTZ R19, R80, R19 ;  /* 0x0000001350137220 */ /* 0x008fcc0000410000 */
[----:B------:R-:W3:Y:S01]  /*2660*/  MUFU.EX2 R100, R100 ;  /* 0x0000006400647308 */ /* 0x000ee20000000800 */
[----:B-1----:R-:W-:-:S07]  /*2670*/  IMAD.MOV.U32 R14, RZ, RZ, R93 ;  /* 0x000000ffff0e7224 */ /* 0x002fce00078e005d */
[----:B------:R1:W3:Y:S02]  /*2680*/  MUFU.EX2 R105, R15 ;  /* 0x0000000f00697308 */ /* 0x0002e40000000800 */
[----:B-1----:R-:W-:-:S06]  /*2690*/  MOV R15, R92 ;  /* 0x0000005c000f7202 */ /* 0x002fcc0000000f00 */
[----:B------:R3:W1:Y:S01]  /*26a0*/  MUFU.EX2 R106, R97 ;  /* 0x00000061006a7308 */ /* 0x0006620000000800 */
[----:B------:R2:W5:Y:S01]  /*26b0*/  LDG.E R95, desc[UR16][R14.64] ;  /* 0x000000100e5f7981 */ /* 0x000562000c1e1900 */
[C---:B------:R-:W-:Y:S01]  /*26c0*/  FMUL.FTZ R107, R96.reuse, R77 ;  /* 0x0000004d606b7220 */ /* 0x040fe20000410000 */
[----:B------:R-:W-:Y:S01]  /*26d0*/  FMUL.FTZ R108, R96, R79 ;  /* 0x0000004f606c7220 */ /* 0x000fe20000410000 */
[----:B----4-:R-:W-:-:S04]  /*26e0*/  FSEL R96, R101, 1, !P6 ;  /* 0x3f80000065607808 */ /* 0x010fc80007000000 */
[----:B------:R-:W4:Y:S01]  /*26f0*/  MUFU.EX2 R102, R102 ;  /* 0x0000006600667308 */ /* 0x000f220000000800 */
[----:B--2---:R-:W-:Y:S01]  /*2700*/  FMUL.FTZ R15, R81, R94 ;  /* 0x0000005e510f7220 */ /* 0x004fe20000410000 */
[----:B------:R-:W-:Y:S01]  /*2710*/  FSEL R94, R19, RZ, !P0 ;  /* 0x000000ff135e7208 */ /* 0x000fe20004000000 */
[----:B0-----:R-:W-:-:S03]  /*2720*/  FMUL.FTZ R19, R82, R99 ;  /* 0x0000006352137220 */ /* 0x001fc60000410000 */
[----:B------:R-:W-:Y:S02]  /*2730*/  FSEL R99, R15, RZ, !P6 ;  /* 0x000000ff0f637208 */ /* 0x000fe40007000000 */
[----:B------:R0:W2:Y:S01]  /*2740*/  MUFU.EX2 R14, R107 ;  /* 0x0000006b000e7308 */ /* 0x0000a20000000800 */
[----:B------:R-:W-:Y:S01]  /*2750*/  FMUL.FTZ R15, R83, R98 ;  /* 0x00000062530f7220 */ /* 0x000fe20000410000 */
[----:B------:R-:W-:Y:S02]  /*2760*/  FSEL R98, R19, RZ, !P5 ;  /* 0x000000ff13627208 */ /* 0x000fe40006800000 */
[----:B------:R-:W-:Y:S01]  /*2770*/  FSEL R101, R104, 1, !P5 ;  /* 0x3f80000068657808 */ /* 0x000fe20006800000 */
[----:B------:R-:W-:Y:S01]  /*2780*/  FFMA.FTZ R19, R94, R96, R99 ;  /* 0x000000605e137223 */ /* 0x000fe20000010063 */
[----:B---3--:R-:W-:Y:S02]  /*2790*/  FSEL R97, R100, 1, !P0 ;  /* 0x3f80000064617808 */ /* 0x008fe40004000000 */
[----:B------:R-:W-:Y:S01]  /*27a0*/  FSEL R100, R105, 1, !P4 ;  /* 0x3f80000069647808 */ /* 0x000fe20006000000 */
[----:B------:R-:W3:Y:S01]  /*27b0*/  MUFU.EX2 R108, R108 ;  /* 0x0000006c006c7308 */ /* 0x000ee20000000800 */
[----:B------:R-:W-:Y:S01]  /*27c0*/  FMUL.FTZ R105, R84, R103 ;  /* 0x0000006754697220 */ /* 0x000fe20000410000 */
[----:B------:R-:W-:Y:S01]  /*27d0*/  FSEL R103, R15, RZ, !P4 ;  /* 0x000000ff0f677208 */ /* 0x000fe20006000000 */
[----:B------:R-:W-:Y:S01]  /*27e0*/  FFMA.FTZ R19, R101, R19, R98 ;  /* 0x0000001365137223 */ /* 0x000fe20000010062 */
[----:B------:R-:W-:Y:S01]  /*27f0*/  FMUL.FTZ R18, R85, R18 ;  /* 0x0000001255127220 */ /* 0x000fe20000410000 */
[----:B-1----:R-:W-:-:S02]  /*2800*/  FSEL R104, R106, 1, !P3 ;  /* 0x3f8000006a687808 */ /* 0x002fc40005800000 */
[----:B------:R-:W-:Y:S01]  /*2810*/  FSEL R105, R105, RZ, !P3 ;  /* 0x000000ff69697208 */ /* 0x000fe20005800000 */
[----:B------:R-:W-:Y:S01]  /*2820*/  FFMA.FTZ R19, R100, R19, R103 ;  /* 0x0000001364137223 */ /* 0x000fe20000010067 */
[----:B------:R-:W-:Y:S01]  /*2830*/  FMUL.FTZ R17, R86, R17 ;  /* 0x0000001156117220 */ /* 0x000fe20000410000 */
[----:B------:R-:W-:Y:S02]  /*2840*/  ISETP.GE.U32.AND P0, PT, R37, R53, PT ;  /* 0x000000352500720c */ /* 0x000fe40003f06070 */
[----:B----4-:R-:W-:Y:S01]  /*2850*/  FSEL R102, R102, 1, !P2 ;  /* 0x3f80000066667808 */ /* 0x010fe20005000000 */
[----:B------:R-:W-:Y:S01]  /*2860*/  FFMA.FTZ R19, R104, R19, R105 ;  /* 0x0000001368137223 */ /* 0x000fe20000010069 */
[----:B0-----:R-:W-:Y:S01]  /*2870*/  FSEL R107, R18, RZ, !P2 ;  /* 0x000000ff126b7208 */ /* 0x001fe20005000000 */
        /* <DEDUP_REMOVED lines=86> */
.L_x_4496:
[----:B------:R-:W-:Y:S05]  /*2de0*/  BSYNC.RECONVERGENT B0 ;  /* 0x0000000000007941 */ /* 0x000fea0003800200 */
.L_x_4495:
[----:B------:R-:W-:Y:S01]  /*2df0*/  IADD3 R89, PT, PT, R89, 0x1, RZ ;  /* 0x0000000159597810 */ /* 0x000fe20007ffe0ff */
[----:B------:R-:W-:Y:S01]  /*2e00*/  FFMA.FTZ R102, R102, R105, R107 ;  /* 0x0000006966667223 */ /* 0x000fe2000001006b */
[----:B------:R-:W-:Y:S01]  /*2e10*/  LEA R93, P3, R8, R93, 0x2 ;  /* 0x0000005d085d7211 */ /* 0x000fe200078610ff */
[----:B------:R-:W-:Y:S01]  /*2e20*/  UIADD3 UR5, UPT, UPT, UR5, 0x8, URZ ;  /* 0x0000000805057890 */ /* 0x000fe2000fffe0ff */
[----:B------:R-:W-:Y:S01]  /*2e30*/  ISETP.NE.AND P0, PT, R89, RZ, PT ;  /* 0x000000ff5900720c */ /* 0x000fe20003f05270 */
[----:B------:R-:W-:Y:S01]  /*2e40*/  FFMA.FTZ R106, R106, R102, R109 ;  /* 0x000000666a6a7223 */ /* 0x000fe2000001006d */
[----:B------:R-:W-:Y:S01]  /*2e50*/  LEA R91, P2, R6, R91, 0x2 ;  /* 0x0000005b065b7211 */ /* 0x000fe200078410ff */
[C---:B-----5:R-:W-:Y:S01]  /*2e60*/  FFMA.FTZ R64, R95.reuse, R97, R64 ;  /* 0x000000615f407223 */ /* 0x060fe20000010040 */
        /* <DEDUP_REMOVED lines=12> */
.L_x_4494:
        /* <DEDUP_REMOVED lines=13> */
[----:B------:R-:W1:Y:S01]  /*3000*/  LDC.64 R8, c[0x0][0x418] ;  /* 0x00010600ff087b82 */ /* 0x000e620000000a00 */
[C---:B---3--:R-:W-:Y:S02]  /*3010*/  IMAD.WIDE.U32 R10, R0.reuse, R6, R10 ;  /* 0x00000006000a7225 */ /* 0x048fe400078e000a */
[----:B------:R-:W-:Y:S02]  /*3020*/  STS [R61+0x10], R72 ;  /* 0x000010483d007388 */ /* 0x000fe40000000800 */
[----:B0-----:R-:W-:Y:S01]  /*3030*/  IMAD R12, R0, R7, R11 ;  /* 0x00000007000c7224 */ /* 0x001fe200078e020b */
[----:B------:R-:W-:Y:S01]  /*3040*/  IADD3 R7, P1, PT, R38, R10, RZ ;  /* 0x0000000a26077210 */ /* 0x000fe20007f3e0ff */
[----:B------:R-:W-:Y:S01]  /*3050*/  STS [R61+0x14], R74 ;  /* 0x0000144a3d007388 */ /* 0x000fe20000000800 */
[----:B----4-:R-:W-:Y:S02]  /*3060*/  IMAD.WIDE.U32 R10, R4, UR18, R62 ;  /* 0x00000012040a7c25 */ /* 0x010fe4000f8e003e */
[----:B--2---:R-:W-:Y:S01]  /*3070*/  LEA R6, P3, R7, UR8, 0x2 ;  /* 0x0000000807067c11 */ /* 0x004fe2000f8610ff */
[----:B------:R-:W-:Y:S01]  /*3080*/  STS [R61+0x18], R76 ;  /* 0x0000184c3d007388 */ /* 0x000fe20000000800 */
[----:B------:R-:W-:-:S03]  /*3090*/  IMAD.X R12, RZ, RZ, R12, P1 ;  /* 0x000000ffff0c7224 */ /* 0x000fc600008e060c */
[----:B------:R-:W-:Y:S01]  /*30a0*/  STS [R61+0x1c], R78 ;  /* 0x00001c4e3d007388 */ /* 0x000fe20000000800 */
[----:B------:R-:W-:-:S03]  /*30b0*/  NOP ;  /* 0x0000000000007918 */ /* 0x000fc60000000000 */
[----:B------:R-:W-:Y:S01]  /*30c0*/  LDS R13, [R52] ;  /* 0x00000000340d7984 */ /* 0x000fe20000000800 */
[----:B------:R-:W-:Y:S01]  /*30d0*/  LEA.HI.X R7, R7, UR9, R12, 0x2, P3 ;  /* 0x0000000907077c11 */ /* 0x000fe200098f140c */
[----:B------:R-:W0:Y:S01]  /*30e0*/  LDCU.64 UR8, c[0x0][0x488] ;  /* 0x00009100ff0877ac */ /* 0x000e220008000a00 */
[----:B------:R-:W-:Y:S01]  /*30f0*/  IMAD R11, R5, UR18, R11 ;  /* 0x00000012050b7c24 */ /* 0x000fe2000f8e020b */
[----:B------:R-:W-:Y:S01]  /*3100*/  LDS R15, [R54+0x80] ;  /* 0x00008000360f7984 */ /* 0x000fe20000000800 */
[----:B-1----:R-:W-:-:S03]  /*3110*/  IMAD.WIDE.U32 R10, R0, R8, R10 ;  /* 0x00000008000a7225 */ /* 0x002fc600078e000a */
[----:B------:R-:W-:Y:S01]  /*3120*/  LDS R17, [R55+0x100] ;  /* 0x0001000037117984 */ /* 0x000fe20000000800 */
[----:B------:R-:W-:-:S03]  /*3130*/  IMAD R5, R0, R9, R11 ;  /* 0x0000000900057224 */ /* 0x000fc600078e020b */
[----:B------:R-:W-:Y:S01]  /*3140*/  LDS R19, [R56+0x180] ;  /* 0x0001800038137984 */ /* 0x000fe20000000800 */
[----:B------:R-:W-:-:S03]  /*3150*/  CS2R R8, SRZ ;  /* 0x0000000000087805 */ /* 0x000fc6000001ff00 */
        /* <DEDUP_REMOVED lines=23> */
[----:B0-----:R-:W-:Y:S01]  /*32d0*/  LEA R4, P4, R10, UR8, 0x2 ;  /* 0x000000080a047c11 */ /* 0x001fe2000f8810ff */
[----:B------:R-:W-:Y:S01]  /*32e0*/  @!P6 STG.E desc[UR16][R6.64+0x280], R67 ;  /* 0x000280430600e986 */ /* 0x000fe2000c101910 */
[-C--:B------:R-:W-:Y:S02]  /*32f0*/  ISETP.GE.AND P6, PT, R44, R53.reuse, PT ;  /* 0x000000352c00720c */ /* 0x080fe40003fc6270 */
[----:B------:R-:W-:Y:S01]  /*3300*/  LEA.HI.X R5, R10, UR9, R5, 0x2, P4 ;  /* 0x000000090a057c11 */ /* 0x000fe2000a0f1405 */
[----:B------:R-:W-:Y:S01]  /*3310*/  @!P2 STG.E desc[UR16][R6.64+0x300], R69 ;  /* 0x000300450600a986 */ /* 0x000fe2000c101910 */
[----:B------:R-:W-:Y:S02]  /*3320*/  ISETP.GE.AND P2, PT, R42, R53, PT ;  /* 0x000000352a00720c */ /* 0x000fe40003f46270 */
[----:B------:R-:W-:-:S02]  /*3330*/  CS2R R10, SRZ ;  /* 0x00000000000a7805 */ /* 0x000fc4000001ff00 */
[-C--:B------:R-:W-:Y:S01]  /*3340*/  ISETP.GE.AND P5, PT, R45, R53.reuse, PT ;  /* 0x000000352d00720c */ /* 0x080fe20003fa6270 */
[----:B------:R0:W-:Y:S01]  /*3350*/  @!P1 STG.E desc[UR16][R6.64+0x380], R71 ;  /* 0x0003804706009986 */ /* 0x0001e2000c101910 */
[----:B------:R-:W-:Y:S01]  /*3360*/  BAR.SYNC.DEFER_BLOCKING 0x0 ;  /* 0x0000000000007b1d */ /* 0x000fe20000010000 */
[-C--:B------:R-:W-:Y:S02]  /*3370*/  ISETP.GE.AND P1, PT, R43, R53.reuse, PT ;  /* 0x000000352b00720c */ /* 0x080fe40003f26270 */
[-C--:B------:R-:W-:Y:S02]  /*3380*/  ISETP.GE.AND P4, PT, R46, R53.reuse, PT ;  /* 0x000000352e00720c */ /* 0x080fe40003f86270 */
[----:B-1----:R-:W-:Y:S02]  /*3390*/  MOV R13, RZ ;  /* 0x000000ff000d7202 */ /* 0x002fe40000000f00 */
[----:B0-----:R-:W-:Y:S01]  /*33a0*/  CS2R R6, SRZ ;  /* 0x0000000000067805 */ /* 0x001fe2000001ff00 */
[----:B------:R-:W-:Y:S01]  /*33b0*/  IMAD.MOV.U32 R15, RZ, RZ, RZ ;  /* 0x000000ffff0f7224 */ /* 0x000fe200078e00ff */
        /* <DEDUP_REMOVED lines=40> */
[----:B------:R1:W0:Y:S08]  /*3640*/  MUFU.EX2 R17, R16 ;  /* 0x0000001000117308 */ /* 0x0002300000000800 */
[----:B------:R-:W3:Y:S01]  /*3650*/  MUFU.EX2 R18, R18 ;  /* 0x0000001200127308 */ /* 0x000ee20000000800 */
[----:B-1----:R-:W-:Y:S01]  /*3660*/  FADD.FTZ R16, R15, 1 ;  /* 0x3f8000000f107421 */ /* 0x002fe20000010000 */
[----:B--2---:R-:W-:-:S06]  /*3670*/  FADD.FTZ R10, R10, 1 ;  /* 0x3f8000000a0a7421 */ /* 0x004fcc0000010000 */
[----:B------:R-:W1:Y:S01]  /*3680*/  MUFU.EX2 R19, R19 ;  /* 0x0000001300137308 */ /* 0x000e620000000800 */
[----:B0-----:R-:W-:-:S07]  /*3690*/  FADD.FTZ R17, R17, 1 ;  /* 0x3f80000011117421 */ /* 0x001fce0000010000 */
[----:B------:R-:W0:Y:S01]  /*36a0*/  MUFU.EX2 R13, R13 ;  /* 0x0000000d000d7308 */ /* 0x000e220000000800 */
[----:B---3--:R-:W-:-:S07]  /*36b0*/  FADD.FTZ R18, R18, 1 ;  /* 0x3f80000012127421 */ /* 0x008fce0000010000 */
        /* <DEDUP_REMOVED lines=11> */
[----:B------:R2:W0:Y:S01]  /*3770*/  MUFU.RCP R69, R13 ;  /* 0x0000000d00457308 */ /* 0x0004220000001000 */
[----:B------:R-:W-:-:S07]  /*3780*/  FMUL.FTZ R70, R9, R70 ;  /* 0x0000004609467220 */ /* 0x000fce0000410000 */
[----:B------:R-:W1:Y:S01]  /*3790*/  MUFU.RCP R17, R17 ;  /* 0x0000001100117308 */ /* 0x000e620000001000 */
[----:B--2---:R-:W-:-:S04]  /*37a0*/  FMUL.FTZ R13, R12, R67 ;  /* 0x000000430c0d7220 */ /* 0x004fc80000410000 */
[----:B------:R-:W-:-:S03]  /*37b0*/  FMUL.FTZ R64, R13, R64 ;  /* 0x000000400d407220 */ /* 0x000fc60000410000 */
        /* <DEDUP_REMOVED lines=9> */
[----:B------:R-:W-:Y:S01]  /*3850*/  STS [R61+0xc], R70 ;  /* 0x00000c463d007388 */ /* 0x000fe20000000800 */
[----:B------:R-:W1:Y:S01]  /*3860*/  LDC.64 R4, c[0x0][0x430] ;  /* 0x00010c00ff047b82 */ /* 0x000e620000000a00 */
[----:B------:R-:W3:Y:S01]  /*3870*/  MUFU.RCP R10, R65 ;  /* 0x00000041000a7308 */ /* 0x000ee20000001000 */
[----:B--2---:R-:W-:Y:S01]  /*3880*/  FMUL.FTZ R7, R7, R18 ;  /* 0x0000001207077220 */ /* 0x004fe20000410000 */
[----:B------:R-:W-:Y:S03]  /*3890*/  STS [R61+0x10], R72 ;  /* 0x000010483d007388 */ /* 0x000fe60000000800 */
[----:B------:R-:W-:Y:S01]  /*38a0*/  FMUL.FTZ R74, R7, R74 ;  /* 0x0000004a074a7220 */ /* 0x000fe20000410000 */
[----:B0-----:R-:W-:-:S04]  /*38b0*/  FMUL.FTZ R9, R8, R19 ;  /* 0x0000001308097220 */ /* 0x001fc80000410000 */
[----:B------:R-:W-:Y:S01]  /*38c0*/  STS [R61+0x14], R74 ;  /* 0x0000144a3d007388 */ /* 0x000fe20000000800 */
[----:B------:R-:W0:Y:S01]  /*38d0*/  LDC.64 R18, c[0x0][0x438] ;  /* 0x00010e00ff127b82 */ /* 0x000e220000000a00 */
[----:B------:R-:W-:Y:S01]  /*38e0*/  FMUL.FTZ R76, R9, R76 ;  /* 0x0000004c094c7220 */ /* 0x000fe20000410000 */
[----:B---3--:R-:W-:-:S04]  /*38f0*/  FMUL.FTZ R11, R11, R10 ;  /* 0x0000000a0b0b7220 */ /* 0x008fc80000410000 */
[----:B------:R-:W-:Y:S01]  /*3900*/  STS [R61+0x18], R76 ;  /* 0x0000184c3d007388 */ /* 0x000fe20000000800 */
[----:B------:R-:W-:Y:S01]  /*3910*/  FMUL.FTZ R78, R11, R78 ;  /* 0x0000004e0b4e7220 */ /* 0x000fe20000410000 */
[----:B-1----:R-:W-:-:S04]  /*3920*/  IMAD.WIDE.U32 R62, R4, UR18, R62 ;  /* 0x00000012043e7c25 */ /* 0x002fc8000f8e003e */
[----:B------:R-:W-:Y:S01]  /*3930*/  STS [R61+0x1c], R78 ;  /* 0x00001c4e3d007388 */ /* 0x000fe20000000800 */
[----:B------:R-:W-:-:S03]  /*3940*/  NOP ;  /* 0x0000000000007918 */ /* 0x000fc60000000000 */
[----:B------:R-:W-:Y:S01]  /*3950*/  LDS R7, [R52] ;  /* 0x0000000034077984 */ /* 0x000fe20000000800 */
[----:B------:R-:W-:-:S03]  /*3960*/  IMAD R63, R5, UR18, R63 ;  /* 0x00000012053f7c24 */ /* 0x000fc6000f8e023f */
[----:B------:R-:W-:Y:S01]  /*3970*/  LDS R9, [R54+0x80] ;  /* 0x0000800036097984 */ /* 0x000fe20000000800 */
[----:B0-----:R-:W-:-:S03]  /*3980*/  IMAD.WIDE.U32 R4, R0, R18, R62 ;  /* 0x0000001200047225 */ /* 0x001fc600078e003e */
        /* <DEDUP_REMOVED lines=41> */
.L_x_4499:
        /* <DEDUP_REMOVED lines=14> */
.L_x_5077:


//--------------------- .text._Z25selective_scan_fwd_kernelI32Selective_Scan_fwd_kernel_traitsILi32ELi8ELi1ELb0ELb1ELb1ELb0EffEEv13SSMParamsBase --------------------------
	.section	.text._Z25selective_scan_fwd_kernelI32Selective_Scan_fwd_kernel_traitsILi32ELi8ELi1ELb0ELb1ELb1ELb0EffEEv13SSMParamsBase,"ax",@progbits
	.align	128
        .global         _Z25selective_scan_fwd_kernelI32Selective_Scan_fwd_kernel_traitsILi32ELi8ELi1ELb0ELb1ELb1ELb0EffEEv13SSMParamsBase
        .type           _Z25selective_scan_fwd_kernelI32Selective_Scan_fwd_kernel_traitsILi32ELi8ELi1ELb0ELb1ELb1ELb0EffEEv13SSMParamsBase,@function
        .size           _Z25selective_scan_fwd_kernelI32Selective_Scan_fwd_kernel_traitsILi32ELi8ELi1ELb0ELb1ELb1ELb0EffEEv13SSMParamsBase,(.L_x_5078 - _Z25selective_scan_fwd_kernelI32Selective_Scan_fwd_kernel_traitsILi32ELi8ELi1ELb0ELb1ELb1ELb0EffEEv13SSMParamsBase)
        .other          _Z25selective_scan_fwd_kernelI32Selective_Scan_fwd_kernel_traitsILi32ELi8ELi1ELb0ELb1ELb1ELb0EffEEv13SSMParamsBase,@"STO_CUDA_ENTRY STV_DEFAULT"
_Z25selective_scan_fwd_kernelI32Selective_Scan_fwd_kernel_traitsILi32ELi8ELi1ELb0ELb1ELb1ELb0EffEEv13SSMParamsBase:
.text._Z25selective_scan_fwd_kernelI32Selective_Scan_fwd_kernel_traitsILi32ELi8ELi1ELb0ELb1ELb1ELb0EffEEv13SSMParamsBase:
        /* <DEDUP_REMOVED lines=47> */
[----:B------:R-:W-:Y:S01]  /*02f0*/  UIMAD.WIDE.U32 UR6, UR20, UR12, URZ ;  /* 0x0000000c140672a5 */ /* 0x000fe2000f8e00ff */
[----:B------:R-:W-:Y:S01]  /*0300*/  ISETP.GE.AND P2, PT, R2, RZ, PT ;  /* 0x000000ff0200720c */ /* 0x000fe20003f46270 */
[----:B------:R-:W-:-:S06]  /*0310*/  UIMAD UR8, UR20, UR9, UR5 ;  /* 0x00000009140872a4 */ /* 0x000fcc000f8e0205 */
[----:B------:R-:W-:Y:S02]  /*0320*/  @P0 IADD3 R7, PT, PT, R7, 0x1, RZ ;  /* 0x0000000107070810 */ /* 0x000fe40007ffe0ff */
[----:B0-----:R-:W-:Y:S01]  /*0330*/  ISETP.GE.AND P0, PT, R21, 0x1, PT ;  /* 0x000000011500780c */ /* 0x001fe20003f06270 */
[----:B------:R-:W-:Y:S01]  /*0340*/  UIMAD UR9, UR20, UR13, UR7 ;  /* 0x0000000d140972a4 */ /* 0x000fe2000f8e0207 */
[----:B------:R-:W-:Y:S01]  /*0350*/  IMAD.U32 R2, RZ, RZ, UR4 ;  /* 0x00000004ff027e24 */ /* 0x000fe2000f8e00ff */
[----:B------:R-:W-:Y:S01]  /*0360*/  MOV R3, UR5 ;  /* 0x0000000500037c02 */ /* 0x000fe20008000f00 */
[----:B------:R-:W-:Y:S01]  /*0370*/  UIMAD.WIDE.U32 UR4, UR20, UR16, URZ ;  /* 0x00000010140472a5 */ /* 0x000fe2000f8e00ff */
[----:B------:R-:W-:Y:S01]  /*0380*/  IMAD.MOV.U32 R14, RZ, RZ, R7 ;  /* 0x000000ffff0e7224 */ /* 0x000fe200078e0007 */
[----:B------:R-:W-:Y:S01]  /*0390*/  MOV R3, UR8 ;  /* 0x0000000800037c02 */ /* 0x000fe20008000f00 */
[----:B------:R-:W-:Y:S01]  /*03a0*/  IMAD.U32 R7, RZ, RZ, UR7 ;  /* 0x00000007ff077e24 */ /* 0x000fe2000f8e00ff */
[----:B------:R-:W-:Y:S01]  /*03b0*/  UIMAD UR8, UR20, UR17, UR5 ;  /* 0x00000011140872a4 */ /* 0x000fe2000f8e0205 */
[----:B------:R-:W-:-:S02]  /*03c0*/  MOV R6, UR6 ;  /* 0x0000000600067c02 */ /* 0x000fc40008000f00 */
[----:B------:R-:W-:Y:S01]  /*03d0*/  MOV R5, UR9 ;  /* 0x0000000900057c02 */ /* 0x000fe20008000f00 */
[----:B------:R-:W-:Y:S01]  /*03e0*/  @!P2 IMAD.MOV R14, RZ, RZ, -R14 ;  /* 0x000000ffff0ea224 */ /* 0x000fe200078e0a0e */
[----:B------:R-:W-:Y:S01]  /*03f0*/  @!P1 LOP3.LUT R14, RZ, R10, RZ, 0x33, !PT ;  /* 0x0000000aff0e9212 */ /* 0x000fe200078e33ff */
[----:B-12---:R-:W-:Y:S06]  /*0400*/  @!P0 EXIT ;  /* 0x000000000000894d */ /* 0x006fec0003800000 */
[----:B------:R-:W0:Y:S01]  /*0410*/  LDC.64 R8, c[0x0][0x428] ;  /* 0x00010a00ff087b82 */ /* 0x000e220000000a00 */
[----:B------:R-:W1:Y:S01]  /*0420*/  LDCU.64 UR6, c[0x0][0x3d0] ;  /* 0x00007a00ff0677ac */ /* 0x000e620008000a00 */
[----:B------:R-:W2:Y:S01]  /*0430*/  S2R R25, SR_TID.X ;  /* 0x0000000000197919 */ /* 0x000ea20000002100 */
[C---:B------:R-:W-:Y:S01]  /*0440*/  IMAD.WIDE.U32 R2, R17.reuse, UR10, R2 ;  /* 0x0000000a11027c25 */ /* 0x040fe2000f8e0002 */
[----:B------:R-:W-:Y:S01]  /*0450*/  SHF.R.S32.HI R15, RZ, 0x1f, R14 ;  /* 0x0000001fff0f7819 */ /* 0x000fe2000001140e */
[----:B------:R-:W-:Y:S01]  /*0460*/  UMOV UR5, UR8 ;  /* 0x0000000800057c82 */ /* 0x000fe20008000000 */
[----:B------:R-:W3:Y:S01]  /*0470*/  LDCU.U8 UR9, c[0x0][0x39e] ;  /* 0x000073c0ff0977ac */ /* 0x000ee20008000000 */
[----:B------:R-:W-:Y:S01]  /*0480*/  IMAD R50, R17, UR11, R3 ;  /* 0x0000000b11327c24 */ /* 0x000fe2000f8e0203 */
[----:B------:R-:W4:Y:S01]  /*0490*/  LDC.64 R42, c[0x0][0x3e8] ;  /* 0x0000fa00ff2a7b82 */ /* 0x000f220000000a00 */
[----:B------:R-:W-:Y:S01]  /*04a0*/  LEA R54, P0, R2, R54, 0x2 ;  /* 0x0000003602367211 */ /* 0x000fe200078010ff */
[----:B------:R-:W-:-:S02]  /*04b0*/  IMAD R3, R15, R44, RZ ;  /* 0x0000002c0f037224 */ /* 0x000fc400078e02ff */
[----:B------:R-:W-:Y:S01]  /*04c0*/  IMAD.MOV.U32 R4, RZ, RZ, R6 ;  /* 0x000000ffff047224 */ /* 0x000fe200078e0006 */
[----:B------:R-:W-:Y:S01]  /*04d0*/  LEA.HI.X R50, R2, R55, R50, 0x2, P0 ;  /* 0x0000003702327211 */ /* 0x000fe200000f1432 */
[C---:B------:R-:W-:Y:S02]  /*04e0*/  IMAD R45, R14.reuse, R45, R3 ;  /* 0x0000002d0e2d7224 */ /* 0x040fe400078e0203 */
[----:B------:R-:W3:Y:S01]  /*04f0*/  LDC.64 R18, c[0x0][0x450] ;  /* 0x00011400ff127b82 */ /* 0x000ee20000000a00 */
[----:B------:R-:W-:Y:S01]  /*0500*/  IMAD.WIDE.U32 R2, R14, R44, UR4 ;  /* 0x000000040e027e25 */ /* 0x000fe2000f8e002c */
[----:B-1----:R-:W-:-:S03]  /*0510*/  UIMAD.WIDE.U32 UR4, UR20, UR6, URZ ;  /* 0x00000006140472a5 */ /* 0x002fc6000f8e00ff */
[----:B------:R-:W-:Y:S01]  /*0520*/  IMAD.WIDE.U32 R4, R17, UR14, R4 ;  /* 0x0000000e11047c25 */ /* 0x000fe2000f8e0004 */
[----:B------:R-:W-:Y:S01]  /*0530*/  LEA R46, P1, R2, R46, 0x2 ;  /* 0x0000002e022e7211 */ /* 0x000fe200078210ff */
[----:B------:R-:W-:Y:S01]  /*0540*/  UIMAD UR5, UR20, UR7, UR5 ;  /* 0x00000007140572a4 */ /* 0x000fe2000f8e0205 */
[----:B------:R-:W1:Y:S01]  /*0550*/  LDC.64 R26, c[0x0][0x3a0] ;  /* 0x0000e800ff1a7b82 */ /* 0x000e620000000a00 */
[----:B------:R-:W-:Y:S01]  /*0560*/  IADD3 R45, PT, PT, R3, R45, RZ ;  /* 0x0000002d032d7210 */ /* 0x000fe20007ffe0ff */
[C---:B0-----:R-:W-:Y:S01]  /*0570*/  IMAD.WIDE.U32 R12, R17.reuse, R8, RZ ;  /* 0x00000008110c7225 */ /* 0x041fe200078e00ff */
[----:B------:R-:W-:Y:S01]  /*0580*/  LEA R52, P0, R4, R52, 0x2 ;  /* 0x0000003404347211 */ /* 0x000fe200078010ff */
[----:B------:R-:W0:Y:S01]  /*0590*/  LDCU UR6, c[0x0][0x38c] ;  /* 0x00007180ff0677ac */ /* 0x000e220008000800 */
[----:B------:R-:W-:Y:S01]  /*05a0*/  LEA.HI.X R45, R2, R47, R45, 0x2, P1 ;  /* 0x0000002f022d7211 */ /* 0x000fe200008f142d */
[----:B------:R-:W-:Y:S02]  /*05b0*/  IMAD R48, R17, UR15, R5 ;  /* 0x0000000f11307c24 */ /* 0x000fe4000f8e0205 */
[----:B------:R-:W1:Y:S01]  /*05c0*/  LDC R16, c[0x0][0x384] ;  /* 0x0000e100ff107b82 */ /* 0x000e620000000800 */
[----:B----4-:R-:W-:-:S02]  /*05d0*/  IMAD R15, R15, R42, RZ ;  /* 0x0000002a0f0f7224 */ /* 0x010fc400078e02ff */
[----:B------:R-:W-:Y:S01]  /*05e0*/  IMAD R13, R17, R9, R13 ;  /* 0x00000009110d7224 */ /* 0x000fe200078e020d */
[----:B------:R-:W-:Y:S01]  /*05f0*/  LEA.HI.X R48, R4, R53, R48, 0x2, P0 ;  /* 0x0000003504307211 */ /* 0x000fe200000f1430 */
[----:B------:R-:W-:-:S03]  /*0600*/  IMAD.WIDE.U32 R2, R14, R42, UR4 ;  /* 0x000000040e027e25 */ /* 0x000fc6000f8e002a */
[----:B------:R-:W4:Y:S01]  /*0610*/  LDC.64 R28, c[0x0][0x440] ;  /* 0x00011000ff1c7b82 */ /* 0x000f220000000a00 */
[----:B------:R-:W-:Y:S01]  /*0620*/  IMAD R43, R14, R43, R15 ;  /* 0x0000002b0e2b7224 */ /* 0x000fe200078e020f */
[C---:B---3--:R-:W-:Y:S01]  /*0630*/  LEA R44, P0, R2.reuse, R18, 0x2 ;  /* 0x00000012022c7211 */ /* 0x048fe200078010ff */
[----:B--2---:R-:W-:Y:S02]  /*0640*/  IMAD.SHL.U32 R31, R25, 0x8, RZ ;  /* 0x00000008191f7824 */ /* 0x004fe400078e00ff */
[----:B------:R-:W-:Y:S01]  /*0650*/  IMAD.IADD R43, R3, 0x1, R43 ;  /* 0x00000001032b7824 */ /* 0x000fe200078e022b */
[----:B0-----:R-:W-:Y:S01]  /*0660*/  UISETP.LT.AND UP0, UPT, UR6, 0x1, UPT ;  /* 0x000000010600788c */ /* 0x001fe2000bf01270 */
[----:B------:R-:W-:Y:S01]  /*0670*/  VIADD R75, R31, 0x2 ;  /* 0x000000021f4b7836 */ /* 0x000fe20000000000 */
[----:B------:R-:W0:Y:S01]  /*0680*/  LDC.64 R22, c[0x0][0x420] ;  /* 0x00010800ff167b82 */ /* 0x000e220000000a00 */
[----:B-1----:R-:W-:Y:S01]  /*0690*/  IMAD.WIDE.U32 R14, R17, R26, RZ ;  /* 0x0000001a110e7225 */ /* 0x002fe200078e00ff */
[----:B------:R-:W-:Y:S01]  /*06a0*/  LEA.HI.X R43, R2, R19, R43, 0x2, P0 ;  /* 0x00000013022b7211 */ /* 0x000fe200000f142b */
[----:B------:R-:W-:Y:S01]  /*06b0*/  USEL UR4, UR6, 0x1, !UP0 ;  /* 0x0000000106047887 */ /* 0x000fe2000c000000 */
[----:B------:R-:W-:Y:S01]  /*06c0*/  LOP3.LUT R2, R31, 0x1f00, RZ, 0xc0, !PT ;  /* 0x00001f001f027812 */ /* 0x000fe200078ec0ff */
[----:B------:R-:W-:Y:S01]  /*06d0*/  IMAD R27, R17, R27, R15 ;  /* 0x0000001b111b7224 */ /* 0x000fe200078e020f */
[C---:B------:R-:W-:Y:S01]  /*06e0*/  IADD3 R77, PT, PT, R31.reuse, 0x1, RZ ;  /* 0x000000011f4d7810 */ /* 0x040fe20007ffe0ff */
[C---:B------:R-:W-:Y:S01]  /*06f0*/  VIADD R71, R31.reuse, 0x4 ;  /* 0x000000041f477836 */ /* 0x040fe20000000000 */
[----:B------:R-:W1:Y:S01]  /*0700*/  LDC.64 R10, c[0x0][0x3a8] ;  /* 0x0000ea00ff0a7b82 */ /* 0x000e620000000a00 */
[----:B------:R-:W-:Y:S01]  /*0710*/  LOP3.LUT R63, R2, 0x1f, R25, 0xf8, !PT ;  /* 0x0000001f023f7812 */ /* 0x000fe200078ef819 */
[----:B------:R-:W-:Y:S01]  /*0720*/  IMAD R16, R16, UR20, R17 ;  /* 0x0000001410107c24 */ /* 0x000fe2000f8e0211 */
[C---:B------:R-:W-:Y:S01]  /*0730*/  IADD3 R73, PT, PT, R31.reuse, 0x3, RZ ;  /* 0x000000031f497810 */ /* 0x040fe20007ffe0ff */
[C---:B------:R-:W-:Y:S01]  /*0740*/  VIADD R67, R31.reuse, 0x6 ;  /* 0x000000061f437836 */ /* 0x040fe20000000000 */
[----:B------:R-:W-:Y:S01]  /*0750*/  IADD3 R69, PT, PT, R31, 0x5, RZ ;  /* 0x000000051f457810 */ /* 0x000fe20007ffe0ff */
[----:B------:R-:W-:Y:S01]  /*0760*/  IMAD.WIDE.U32 R2, R63, 0x4, RZ ;  /* 0x000000043f027825 */ /* 0x000fe200078e00ff */
[----:B------:R-:W-:Y:S01]  /*0770*/  IADD3 R65, PT, PT, R31, 0x7, RZ ;  /* 0x000000071f417810 */ /* 0x000fe20007ffe0ff */
[----:B------:R-:W2:Y:S01]  /*0780*/  LDC.64 R8, c[0x0][0x3e0] ;  /* 0x0000f800ff087b82 */ /* 0x000ea20000000a00 */
[----:B----4-:R-:W-:Y:S01]  /*0790*/  LEA R26, P1, R14, R28, 0x2 ;  /* 0x0000001c0e1a7211 */ /* 0x010fe200078210ff */
[----:B------:R-:W-:Y:S01]  /*07a0*/  IMAD R16, R16, R21, RZ ;  /* 0x0000001510107224 */ /* 0x000fe200078e02ff */
[C---:B------:R-:W-:Y:S01]  /*07b0*/  LOP3.LUT R61, R63.reuse, 0x20, RZ, 0xfc, !PT ;  /* 0x000000203f3d7812 */ /* 0x040fe200078efcff */
[----:B------:R-:W-:Y:S01]  /*07c0*/  UIADD3 UR7, UPT, UPT, -UR4, URZ, URZ ;  /* 0x000000ff04077290 */ /* 0x000fe2000fffe1ff */
[----:B------:R-:W-:Y:S01]  /*07d0*/  LEA.HI.X R27, R14, R29, R27, 0x2, P1 ;  /* 0x0000001d0e1b7211 */ /* 0x000fe200008f141b */
[----:B------:R-:W-:Y:S01]  /*07e0*/  IMAD R30, R16, UR6, RZ ;  /* 0x00000006101e7c24 */ /* 0x000fe2000f8e02ff */
[----:B------:R-:W-:Y:S01]  /*07f0*/  MOV R29, RZ ;  /* 0x000000ff001d7202 */ /* 0x000fe20000000f00 */
[----:B------:R-:W3:Y:S01]  /*0800*/  LDC.64 R6, c[0x0][0x3c0] ;  /* 0x0000f000ff067b82 */ /* 0x000ee20000000a00 */
[----:B0-----:R-:W-:Y:S01]  /*0810*/  IMAD.WIDE.U32 R4, R22, UR20, R12 ;  /* 0x0000001416047c25 */ /* 0x001fe2000f8e000c */
[----:B------:R-:W-:-:S02]  /*0820*/  LOP3.LUT R59, R63, 0x40, RZ, 0xfc, !PT ;  /* 0x000000403f3b7812 */ /* 0x000fc400078efcff */
[----:B------:R-:W-:Y:S01]  /*0830*/  LOP3.LUT R57, R63, 0x60, RZ, 0xfc, !PT ;  /* 0x000000603f397812 */ /* 0x000fe200078efcff */
[----:B------:R-:W-:Y:S01]  /*0840*/  IMAD R28, R23, UR20, R5 ;  /* 0x00000014171c7c24 */ /* 0x000fe2000f8e0205 */
[C---:B------:R-:W-:Y:S02]  /*0850*/  LOP3.LUT R55, R63.reuse, 0x80, RZ, 0xfc, !PT ;  /* 0x000000803f377812 */ /* 0x040fe400078efcff */
[----:B-1----:R-:W-:Y:S02]  /*0860*/  SHF.L.U64.HI R11, R10, 0x2, R11 ;  /* 0x000000020a0b7819 */ /* 0x002fe4000001020b */
[C---:B------:R-:W-:Y:S02]  /*0870*/  LOP3.LUT R53, R63.reuse, 0xa0, RZ, 0xfc, !PT ;  /* 0x000000a03f357812 */ /* 0x040fe400078efcff */
[C---:B------:R-:W-:Y:S02]  /*0880*/  LOP3.LUT R51, R63.reuse, 0xc0, RZ, 0xfc, !PT ;  /* 0x000000c03f337812 */ /* 0x040fe400078efcff */
[----:B------:R-:W-:-:S02]  /*0890*/  LOP3.LUT R49, R63, 0xe0, RZ, 0xfc, !PT ;  /* 0x000000e03f317812 */ /* 0x000fc400078efcff */
[----:B--2---:R-:W-:Y:S02]  /*08a0*/  SHF.L.U64.HI R9, R8, 0x2, R9 ;  /* 0x0000000208097819 */ /* 0x004fe40000010209 */
[----:B------:R-:W-:Y:S02]  /*08b0*/  LOP3.LUT R47, R2, 0x200, RZ, 0xfc, !PT ;  /* 0x00000200022f7812 */ /* 0x000fe400078efcff */
[----:B---3--:R-:W-:-:S07]  /*08c0*/  SHF.L.U64.HI R79, R6, 0x2, R7 ;  /* 0x00000002064f7819 */ /* 0x008fce0000010207 */
.L_x_4520:
[----:B0-----:R-:W0:Y:S01]  /*08d0*/  LDCU UR4, c[0x0][0x388] ;  /* 0x00007100ff0477ac */ /* 0x001e220008000800 */
[----:B------:R-:W-:Y:S01]  /*08e0*/  IMAD.SHL.U32 R41, R29, 0x100, RZ ;  /* 0x000001001d297824 */ /* 0x000fe200078e00ff */
[----:B------:R-:W-:Y:S02]  /*08f0*/  SHF.L.U32 R13, R63, 0x2, RZ ;  /* 0x000000023f0d7819 */ /* 0x000fe400000006ff */
[----:B------:R-:W-:Y:S01]  /*0900*/  CS2R R16, SRZ ;  /* 0x0000000000107805 */ /* 0x000fe2000001ff00 */
[----:B------:R-:W-:Y:S02]  /*0910*/  IMAD.MOV.U32 R7, RZ, RZ, RZ ;  /* 0x000000ffff077224 */ /* 0x000fe400078e00ff */
[----:B------:R-:W-:Y:S01]  /*0920*/  HFMA2 R18, -RZ, RZ, 0, 0 ;  /* 0x00000000ff127431 */ /* 0x000fe200000001ff */
[----:B------:R-:W-:Y:S02]  /*0930*/  IADD3 R14, P3, PT, R13, R54, RZ ;  /* 0x000000360d0e7210 */ /* 0x000fe40007f7e0ff */
[----:B------:R-:W-:-:S02]  /*0940*/  CS2R R20, SRZ ;  /* 0x0000000000147805 */ /* 0x000fc4000001ff00 */
[----:B------:R-:W-:Y:S02]  /*0950*/  IADD3 R12, P4, PT, R13, R52, RZ ;  /* 0x000000340d0c7210 */ /* 0x000fe40007f9e0ff */
[----:B------:R-:W-:Y:S01]  /*0960*/  CS2R R22, SRZ ;  /* 0x0000000000167805 */ /* 0x000fe2000001ff00 */
[----:B------:R-:W-:Y:S01]  /*0970*/  IMAD.X R15, RZ, RZ, R50, P3 ;  /* 0x000000ffff0f7224 */ /* 0x000fe200018e0632 */
        /* <DEDUP_REMOVED lines=9> */
[----:B------:R-:W-:Y:S02]  /*0a10*/  P2R R110, PR, RZ, 0x20 ;  /* 0x00000020ff6e7803 */ /* 0x000fe40000000000 */
[-C--:B------:R-:W-:Y:S01]  /*0a20*/  ISETP.GE.AND P4, PT, R51, R42.reuse, PT ;  /* 0x0000002a3300720c */ /* 0x080fe20003f86270 */
[----:B------:R-:W2:Y:S01]  /*0a30*/  @!P5 LDG.E R16, desc[UR18][R14.64] ;  /* 0x000000120e10d981 */ /* 0x000ea2000c1e1900 */
[----:B------:R-:W-:-:S03]  /*0a40*/  ISETP.GE.AND P5, PT, R49, R42, PT ;  /* 0x0000002a3100720c */ /* 0x000fc60003fa6270 */
[----:B------:R-:W3:Y:S04]  /*0a50*/  @!P6 LDG.E R7, desc[UR18][R14.64+0x80] ;  /* 0x000080120e07e981 */ /* 0x000ee8000c1e1900 */
[----:B------:R-:W4:Y:S04]  /*0a60*/  @!P0 LDG.E R18, desc[UR18][R14.64+0x100] ;  /* 0x000100120e128981 */ /* 0x000f28000c1e1900 */
[----:B------:R-:W4:Y:S04]  /*0a70*/  @!P1 LDG.E R17, desc[UR18][R14.64+0x180] ;  /* 0x000180120e119981 */ /* 0x000f28000c1e1900 */
[----:B------:R-:W4:Y:S04]  /*0a80*/  @!P2 LDG.E R20, desc[UR18][R14.64+0x200] ;  /* 0x000200120e14a981 */ /* 0x000f28000c1e1900 */
[----:B------:R-:W4:Y:S04]  /*0a90*/  @!P3 LDG.E R21, desc[UR18][R14.64+0x280] ;  /* 0x000280120e15b981 */ /* 0x000f28000c1e1900 */
[----:B------:R-:W4:Y:S04]  /*0aa0*/  @!P4 LDG.E R22, desc[UR18][R14.64+0x300] ;  /* 0x000300120e16c981 */ /* 0x000f28000c1e1900 */
[----:B------:R0:W4:Y:S01]  /*0ab0*/  @!P5 LDG.E R23, desc[UR18][R14.64+0x380] ;  /* 0x000380120e17d981 */ /* 0x000122000c1e1900 */
[----:B------:R-:W1:Y:S01]  /*0ac0*/  S2UR UR5, SR_CgaCtaId ;  /* 0x00000000000579c3 */ /* 0x000e620000008800 */
[----:B------:R-:W-:Y:S01]  /*0ad0*/  UMOV UR4, 0x400 ;  /* 0x0000040000047882 */ /* 0x000fe20000000000 */
[----:B------:R-:W-:Y:S01]  /*0ae0*/  IMAD.MOV.U32 R81, RZ, RZ, RZ ;  /* 0x000000ffff517224 */ /* 0x000fe200078e00ff */
[----:B------:R-:W0:Y:S01]  /*0af0*/  S2R R40, SR_LANEID ;  /* 0x0000000000287919 */ /* 0x000e220000000000 */
[----:B-1----:R-:W-:Y:S01]  /*0b00*/  ULEA UR4, UR5, UR4, 0x18 ;  /* 0x0000000405047291 */ /* 0x002fe2000f8ec0ff */
[C---:B0-----:R-:W-:Y:S01]  /*0b10*/  VIADD R19, R40.reuse, 0x20 ;  /* 0x0000002028137836 */ /* 0x041fe20000000000 */
[C---:B------:R-:W-:Y:S01]  /*0b20*/  IADD3 R33, PT, PT, R40.reuse, 0x40, RZ ;  /* 0x0000004028217810 */ /* 0x040fe20007ffe0ff */
[C---:B------:R-:W-:Y:S01]  /*0b30*/  VIADD R35, R40.reuse, 0x60 ;  /* 0x0000006028237836 */ /* 0x040fe20000000000 */
[----:B------:R-:W-:-:S02]  /*0b40*/  LEA.HI.SX32 R39, R40, R40, 0x1b ;  /* 0x0000002828277211 */ /* 0x000fc400078fdaff */
[-C--:B------:R-:W-:Y:S02]  /*0b50*/  LEA.HI.SX32 R19, R19, R40.reuse, 0x1b ;  /* 0x0000002813137211 */ /* 0x080fe400078fdaff */
[-C--:B------:R-:W-:Y:S02]  /*0b60*/  LEA.HI.SX32 R33, R33, R40.reuse, 0x1b ;  /* 0x0000002821217211 */ /* 0x080fe400078fdaff */
[----:B------:R-:W-:Y:S02]  /*0b70*/  LEA.HI.SX32 R35, R35, R40, 0x1b ;  /* 0x0000002823237211 */ /* 0x000fe400078fdaff */
[----:B------:R-:W-:Y:S02]  /*0b80*/  LEA R39, R39, UR4, 0x2 ;  /* 0x0000000427277c11 */ /* 0x000fe4000f8e10ff */
[----:B------:R-:W-:Y:S01]  /*0b90*/  LEA R38, R19, UR4, 0x2 ;  /* 0x0000000413267c11 */ /* 0x000fe2000f8e10ff */
[C---:B------:R-:W-:Y:S01]  /*0ba0*/  VIADD R19, R40.reuse, 0xa0 ;  /* 0x000000a028137836 */ /* 0x040fe20000000000 */
[----:B------:R-:W-:-:S02]  /*0bb0*/  IADD3 R15, PT, PT, R40, 0x80, RZ ;  /* 0x00000080280f7810 */ /* 0x000fc40007ffe0ff */
[----:B------:R-:W-:Y:S02]  /*0bc0*/  LEA R37, R33, UR4, 0x2 ;  /* 0x0000000421257c11 */ /* 0x000fe4000f8e10ff */
[----:B------:R-:W-:Y:S01]  /*0bd0*/  LEA R36, R35, UR4, 0x2 ;  /* 0x0000000423247c11 */ /* 0x000fe2000f8e10ff */
[C---:B------:R-:W-:Y:S01]  /*0be0*/  VIADD R35, R40.reuse, 0xe0 ;  /* 0x000000e028237836 */ /* 0x040fe20000000000 */
        /* <DEDUP_REMOVED lines=8> */
[----:B------:R-:W-:Y:S01]  /*0c70*/  LEA R32, R32, UR4, 0x2 ;  /* 0x0000000420207c11 */ /* 0x000fe2000f8e10ff */
[----:B------:R-:W-:Y:S01]  /*0c80*/  IMAD.MOV.U32 R14, RZ, RZ, RZ ;  /* 0x000000ffff0e7224 */ /* 0x000fe200078e00ff */
[----:B------:R-:W-:Y:S01]  /*0c90*/  MOV R93, RZ ;  /* 0x000000ff005d7202 */ /* 0x000fe20000000f00 */
[----:B--2---:R-:W-:Y:S04]  /*0ca0*/  STS [R39], R16 ;  /* 0x0000001027007388 */ /* 0x004fe80000000800 */
[----:B---3--:R0:W-:Y:S04]  /*0cb0*/  STS [R38+0x80], R7 ;  /* 0x0000800726007388 */ /* 0x0081e80000000800 */
[----:B----4-:R1:W-:Y:S04]  /*0cc0*/  STS [R37+0x100], R18 ;  /* 0x0001001225007388 */ /* 0x0103e80000000800 */
[----:B------:R-:W-:Y:S01]  /*0cd0*/  STS [R36+0x180], R17 ;  /* 0x0001801124007388 */ /* 0x000fe20000000800 */
[----:B0-----:R-:W-:-:S03]  /*0ce0*/  SHF.L.U32 R7, R40, 0x3, RZ ;  /* 0x0000000328077819 */ /* 0x001fc600000006ff */
[----:B------:R-:W-:Y:S01]  /*0cf0*/  STS [R35+0x200], R20 ;  /* 0x0002001423007388 */ /* 0x000fe20000000800 */
[----:B------:R-:W-:-:S03]  /*0d00*/  LEA.HI.SX32 R7, R7, R7, 0x1b ;  /* 0x0000000707077211 */ /* 0x000fc600078fdaff */
[----:B------:R0:W-:Y:S01]  /*0d10*/  STS [R34+0x280], R21 ;  /* 0x0002801522007388 */ /* 0x0001e20000000800 */
[----:B------:R-:W-:-:S03]  /*0d20*/  LEA R7, R7, UR4, 0x2 ;  /* 0x0000000407077c11 */ /* 0x000fc6000f8e10ff */
        /* <DEDUP_REMOVED lines=12> */
[----:B-1----:R-:W-:Y:S01]  /*0df0*/  HFMA2 R18, -RZ, RZ, 0, 0 ;  /* 0x00000000ff127431 */ /* 0x002fe200000001ff */
[----:B------:R-:W-:-:S02]  /*0e00*/  MOV R16, RZ ;  /* 0x000000ff00107202 */ /* 0x000fc40000000f00 */
[----:B0-----:R-:W-:Y:S01]  /*0e10*/  CS2R R20, SRZ ;  /* 0x0000000000147805 */ /* 0x001fe2000001ff00 */
[----:B--2---:R-:W-:Y:S01]  /*0e20*/  IMAD.MOV.U32 R23, RZ, RZ, RZ ;  /* 0x000000ffff177224 */ /* 0x004fe200078e00ff */
        /* <DEDUP_REMOVED lines=71> */
.L_x_4501:
[----:B------:R-:W-:Y:S05]  /*12a0*/  BSYNC.RECONVERGENT B0 ;  /* 0x0000000000007941 */ /* 0x000fea0003800200 */
.L_x_4500:
        /* <DEDUP_REMOVED lines=36> */
.L_x_4503:
[----:B------:R-:W-:Y:S05]  /*14f0*/  BSYNC.RECONVERGENT B0 ;  /* 0x0000000000007941 */ /* 0x000fea0003800200 */
.L_x_4502:
        /* <DEDUP_REMOVED lines=34> */
.L_x_4505:
[----:B------:R-:W-:Y:S05]  /*1720*/  BSYNC.RECONVERGENT B0 ;  /* 0x0000000000007941 */ /* 0x000fea0003800200 */
.L_x_4504:
        /* <DEDUP_REMOVED lines=38> */
.L_x_4507:
[----:B------:R-:W-:Y:S05]  /*1990*/  BSYNC.RECONVERGENT B0 ;  /* 0x0000000000007941 */ /* 0x000fea0003800200 */
.L_x_4506:
        /* <DEDUP_REMOVED lines=32> */
.L_x_4509:
[----:B------:R-:W-:Y:S05]  /*1ba0*/  BSYNC.RECONVERGENT B0 ;  /* 0x0000000000007941 */ /* 0x000fea0003800200 */
.L_x_4508:
        /* <DEDUP_REMOVED lines=32> */
.L_x_4511:
[----:B------:R-:W-:Y:S05]  /*1db0*/  BSYNC.RECONVERGENT B0 ;  /* 0x0000000000007941 */ /* 0x000fea0003800200 */
.L_x_4510:
        /* <DEDUP_REMOVED lines=32> */
.L_x_4513:
[----:B------:R-:W-:Y:S05]  /*1fc0*/  BSYNC.RECONVERGENT B0 ;  /* 0x0000000000007941 */ /* 0x000fea0003800200 */
.L_x_4512:
        /* <DEDUP_REMOVED lines=32> */
.L_x_4515:
[----:B------:R-:W-:Y:S05]  /*21d0*/  BSYNC.RECONVERGENT B0 ;  /* 0x0000000000007941 */ /* 0x000fea0003800200 */
.L_x_4514:
        /* <DEDUP_REMOVED lines=12> */
[-C--:B------:R-:W-:Y:S01]  /*22a0*/  IADD3 R20, P0, PT, R44, R47.reuse, RZ ;  /* 0x0000002f2c147210 */ /* 0x080fe20007f1e0ff */
        /* <DEDUP_REMOVED lines=12> */
[C---:B------:R-:W-:Y:S01]  /*2370*/  IADD3.X R21, PT, PT, R3.reuse, R43, RZ, P0, !PT ;  /* 0x0000002b03157210 */ /* 0x040fe200007fe4ff */
[----:B------:R-:W-:Y:S01]  /*2380*/  UIADD3 UR5, UPT, UPT, UR4, 0x860, URZ ;  /* 0x0000086004057890 */ /* 0x000fe2000fffe0ff */
[----:B------:R-:W-:Y:S01]  /*2390*/  IADD3.X R23, PT, PT, R3, R45, RZ, P1, !PT ;  /* 0x0000002d03177210 */ /* 0x000fe20000ffe4ff */
[----:B------:R-:W-:-:S10]  /*23a0*/  UMOV UR6, UR7 ;  /* 0x0000000700067c82 */ /* 0x000fd40008000000 */
.L_x_4519:
[----:B------:R-:W-:Y:S02]  /*23b0*/  ISETP.NE.AND P0, PT, R110, RZ, PT ;  /* 0x000000ff6e00720c */ /* 0x000fe40003f05270 */
[----:B0-----:R-:W-:Y:S01]  /*23c0*/  CS2R R18, SRZ ;  /* 0x0000000000127805 */ /* 0x001fe2000001ff00 */
[----:B------:R-:W-:Y:S01]  /*23d0*/  IMAD.MOV.U32 R14, RZ, RZ, R22 ;  /* 0x000000ffff0e7224 */ /* 0x000fe200078e0016 */
[----:B------:R-:W-:Y:S01]  /*23e0*/  MOV R15, R23 ;  /* 0x00000017000f7202 */ /* 0x000fe20000000f00 */
[----:B------:R-:W-:Y:S01]  /*23f0*/  HFMA2 R95, -RZ, RZ, 0, 0 ;  /* 0x00000000ff5f7431 */ /* 0x000fe200000001ff */
[-C--:B------:R-:W-:Y:S02]  /*2400*/  ISETP.GE.AND P6, PT, R61, R42.reuse, PT ;  /* 0x0000002a3d00720c */ /* 0x080fe40003fc6270 */
[----:B------:R-:W-:Y:S02]  /*2410*/  CS2R R22, SRZ ;  /* 0x0000000000167805 */ /* 0x000fe4000001ff00 */
[----:B------:R-:W-:-:S02]  /*2420*/  ISETP.GE.AND P5, PT, R59, R42, PT ;  /* 0x0000002a3b00720c */ /* 0x000fc40003fa6270 */
[----:B------:R-:W-:Y:S02]  /*2430*/  CS2R R96, SRZ ;  /* 0x0000000000607805 */ /* 0x000fe4000001ff00 */
[-C--:B------:R-:W-:Y:S01]  /*2440*/  ISETP.GE.AND P4, PT, R57, R42.reuse, PT ;  /* 0x0000002a3900720c */ /* 0x080fe20003f86270 */
[----:B------:R-:W-:Y:S01]  /*2450*/  IMAD.MOV.U32 R98, RZ, RZ, RZ ;  /* 0x000000ffff627224 */ /* 0x000fe200078e00ff */
[-C--:B------:R-:W-:Y:S02]  /*2460*/  ISETP.GE.AND P3, PT, R55, R42.reuse, PT ;  /* 0x0000002a3700720c */ /* 0x080fe40003f66270 */
[-C--:B------:R-:W-:Y:S01]  /*2470*/  ISETP.GE.AND P2, PT, R53, R42.reuse, PT ;  /* 0x0000002a3500720c */ /* 0x080fe20003f46270 */
[----:B------:R-:W2:Y:S01]  /*2480*/  @!P0 LDG.E R18, desc[UR18][R14.64+-0x200] ;  /* 0xfffe00120e128981 */ /* 0x000ea2000c1e1900 */
[-C--:B------:R-:W-:Y:S02]  /*2490*/  ISETP.GE.AND P1, PT, R51, R42.reuse, PT ;  /* 0x0000002a3300720c */ /* 0x080fe40003f26270 */
[----:B------:R-:W-:Y:S01]  /*24a0*/  ISETP.GE.AND P0, PT, R49, R42, PT ;  /* 0x0000002a3100720c */ /* 0x000fe20003f06270 */
[----:B------:R-:W3:Y:S04]  /*24b0*/  @!P6 LDG.E R19, desc[UR18][R14.64+-0x180] ;  /* 0xfffe80120e13e981 */ /* 0x000ee8000c1e1900 */
[----:B------:R-:W4:Y:S04]  /*24c0*/  @!P5 LDG.E R22, desc[UR18][R14.64+-0x100] ;  /* 0xffff00120e16d981 */ /* 0x000f28000c1e1900 */
[----:B------:R-:W5:Y:S04]  /*24d0*/  @!P4 LDG.E R23, desc[UR18][R14.64+-0x80] ;  /* 0xffff80120e17c981 */ /* 0x000f68000c1e1900 */
[----:B------:R-:W5:Y:S04]  /*24e0*/  @!P3 LDG.E R96, desc[UR18][R14.64] ;  /* 0x000000120e60b981 */ /* 0x000f68000c1e1900 */
[----:B------:R-:W5:Y:S04]  /*24f0*/  @!P2 LDG.E R95, desc[UR18][R14.64+0x80] ;  /* 0x000080120e5fa981 */ /* 0x000f68000c1e1900 */
[----:B------:R-:W5:Y:S04]  /*2500*/  @!P1 LDG.E R98, desc[UR18][R14.64+0x100] ;  /* 0x000100120e629981 */ /* 0x000f68000c1e1900 */
[----:B------:R-:W5:Y:S01]  /*2510*/  @!P0 LDG.E R97, desc[UR18][R14.64+0x180] ;  /* 0x000180120e618981 */ /* 0x000f62000c1e1900 */
[----:B------:R-:W-:-:S02]  /*2520*/  MOV R16, R93 ;  /* 0x0000005d00107202 */ /* 0x000fc40000000f00 */
[----:B------:R-:W-:-:S05]  /*2530*/  MOV R17, R94 ;  /* 0x0000005e00117202 */ /* 0x000fca0000000f00 */
[----:B------:R1:W5:Y:S01]  /*2540*/  LDG.E R105, desc[UR18][R16.64] ;  /* 0x0000001210697981 */ /* 0x000362000c1e1900 */
[----:B------:R-:W-:Y:S02]  /*2550*/  P2R R99, PR, RZ, 0x40 ;  /* 0x00000040ff637803 */ /* 0x000fe40000000000 */
[----:B------:R-:W-:Y:S01]  /*2560*/  ISETP.GE.AND P6, PT, R63, R42, PT ;  /* 0x0000002a3f00720c */ /* 0x000fe20003fc6270 */
[----:B------:R-:W-:Y:S02]  /*2570*/  IMAD.MOV.U32 R116, RZ, RZ, RZ ;  /* 0x000000ffff747224 */ /* 0x000fe400078e00ff */
[----:B-1----:R-:W-:Y:S02]  /*2580*/  HFMA2 R17, -RZ, RZ, 0, 0 ;  /* 0x00000000ff117431 */ /* 0x002fe400000001ff */
[----:B------:R-:W-:Y:S01]  /*2590*/  IMAD.MOV.U32 R118, RZ, RZ, RZ ;  /* 0x000000ffff767224 */ /* 0x000fe200078e00ff */
[----:B--2---:R-:W-:Y:S04]  /*25a0*/  STS [R39], R18 ;  /* 0x0000001227007388 */ /* 0x004fe80000000800 */
[----:B---3--:R-:W-:Y:S04]  /*25b0*/  STS [R38+0x80], R19 ;  /* 0x0000801326007388 */ /* 0x008fe80000000800 */
[----:B----4-:R-:W-:Y:S04]  /*25c0*/  STS [R37+0x100], R22 ;  /* 0x0001001625007388 */ /* 0x010fe80000000800 */
[----:B-----5:R1:W-:Y:S04]  /*25d0*/  STS [R36+0x180], R23 ;  /* 0x0001801724007388 */ /* 0x0203e80000000800 */
[----:B------:R-:W-:Y:S04]  /*25e0*/  STS [R35+0x200], R96 ;  /* 0x0002006023007388 */ /* 0x000fe80000000800 */
[----:B------:R-:W-:Y:S04]  /*25f0*/  STS [R34+0x280], R95 ;  /* 0x0002805f22007388 */ /* 0x000fe80000000800 */
[----:B------:R-:W-:Y:S04]  /*2600*/  STS [R33+0x300], R98 ;  /* 0x0003006221007388 */ /* 0x000fe80000000800 */
[----:B------:R-:W-:Y:S01]  /*2610*/  STS [R32+0x380], R97 ;  /* 0x0003806120007388 */ /* 0x000fe20000000800 */
[----:B------:R-:W-:-:S03]  /*2620*/  NOP ;  /* 0x0000000000007918 */ /* 0x000fc60000000000 */
[----:B------:R-:W2:Y:S01]  /*2630*/  @!P6 LDG.E R116, desc[UR18][R20.64+-0x200] ;  /* 0xfffe00121474e981 */ /* 0x000ea2000c1e1900 */
[----:B------:R-:W-:Y:S02]  /*2640*/  ISETP.NE.AND P6, PT, R99, RZ, PT ;  /* 0x000000ff6300720c */ /* 0x000fe40003fc5270 */
[----:B-1----:R-:W-:Y:S02]  /*2650*/  CS2R R22, SRZ ;  /* 0x0000000000167805 */ /* 0x002fe4000001ff00 */
[----:B------:R-:W-:Y:S02]  /*2660*/  MOV R99, RZ ;  /* 0x000000ff00637202 */ /* 0x000fe40000000f00 */
[----:B------:R-:W-:Y:S01]  /*2670*/  CS2R R18, SRZ ;  /* 0x0000000000127805 */ /* 0x000fe2000001ff00 */
[----:B------:R-:W3:Y:S04]  /*2680*/  @!P1 LDG.E R118, desc[UR18][R20.64+0x100] ;  /* 0x0001001214769981 */ /* 0x000ee8000c1e1900 */
[----:B------:R-:W4:Y:S04]  /*2690*/  @!P5 LDG.E R22, desc[UR18][R20.64+-0x100] ;  /* 0xffff00121416d981 */ /* 0x000f28000c1e1900 */
[----:B------:R-:W5:Y:S04]  /*26a0*/  @!P4 LDG.E R99, desc[UR18][R20.64+-0x80] ;  /* 0xffff80121463c981 */ /* 0x000f68000c1e1900 */
[----:B------:R-:W3:Y:S04]  /*26b0*/  @!P6 LDG.E R17, desc[UR18][R20.64+-0x180] ;  /* 0xfffe80121411e981 */ /* 0x000ee8000c1e1900 */
[----:B------:R-:W5:Y:S04]  /*26c0*/  @!P3 LDG.E R18, desc[UR18][R20.64] ;  /* 0x000000121412b981 */ /* 0x000f68000c1e1900 */
[----:B------:R-:W5:Y:S04]  /*26d0*/  @!P2 LDG.E R19, desc[UR18][R20.64+0x80] ;  /* 0x000080121413a981 */ /* 0x000f68000c1e1900 */
[----:B------:R-:W5:Y:S04]  /*26e0*/  @!P0 LDG.E R23, desc[UR18][R20.64+0x180] ;  /* 0x0001801214178981 */ /* 0x000f68000c1e1900 */
[----:B------:R-:W1:Y:S04]  /*26f0*/  LDS R104, [R7+0x4] ;  /* 0x0000040007687984 */ /* 0x000e680000000800 */
[----:B------:R-:W0:Y:S04]  /*2700*/  LDS R98, [R7] ;  /* 0x0000000007627984 */ /* 0x000e280000000800 */
[----:B------:R-:W0:Y:S04]  /*2710*/  LDS R106, [R7+0x8] ;  /* 0x00000800076a7984 */ /* 0x000e280000000800 */
[----:B------:R-:W0:Y:S01]  /*2720*/  LDS R103, [R7+0xc] ;  /* 0x00000c0007677984 */ /* 0x000e220000000800 */
[----:B------:R-:W-:-:S03]  /*2730*/  FMUL.FTZ R105, R105, 1.4426950216293334961 ;  /* 0x3fb8aa3b69697820 */ /* 0x000fc60000410000 */
[----:B------:R-:W0:Y:S01]  /*2740*/  LDS R96, [R7+0x10] ;  /* 0x0000100007607984 */ /* 0x000e220000000800 */
[----:B------:R-:W-:-:S03]  /*2750*/  FMUL.FTZ R16, R105, R58 ;  /* 0x0000003a69107220 */ /* 0x000fc60000410000 */
[----:B------:R-:W0:Y:S01]  /*2760*/  LDS R101, [R7+0x14] ;  /* 0x0000140007657984 */ /* 0x000e220000000800 */
[----:B------:R1:W0:Y:S01]  /*2770*/  MUFU.EX2 R119, R16 ;  /* 0x0000001000777308 */ /* 0x0002220000000800 */
[C---:B------:R-:W-:Y:S02]  /*2780*/  FMUL.FTZ R121, R105.reuse, R60 ;  /* 0x0000003c69797220 */ /* 0x040fe40000410000 */
[----:B------:R-:W-:Y:S04]  /*2790*/  LDS R97, [R7+0x1c] ;  /* 0x00001c0007617984 */ /* 0x000fe80000000800 */
[----:B-1----:R-:W1:Y:S01]  /*27a0*/  LDS R16, [R7+0x18] ;  /* 0x0000180007107984 */ /* 0x002e620000000800 */
[C---:B------:R-:W-:Y:S01]  /*27b0*/  FMUL.FTZ R123, R105.reuse, R62 ;  /* 0x0000003e697b7220 */ /* 0x040fe20000410000 */
[----:B------:R-:W0:Y:S01]  /*27c0*/  MUFU.EX2 R121, R121 ;  /* 0x0000007900797308 */ /* 0x000e220000000800 */
[C---:B------:R-:W-:Y:S01]  /*27d0*/  FMUL.FTZ R102, R105.reuse, R64 ;  /* 0x0000004069667220 */ /* 0x040fe20000410000 */
[----:B------:R-:W-:Y:S01]  /*27e0*/  FMUL.FTZ R100, R105, R66 ;  /* 0x0000004269647220 */ /* 0x000fe20000410000 */
[----:B------:R-:W-:-:S05]  /*27f0*/  ISETP.GE.U32.AND P0, PT, R77, R42, PT ;  /* 0x0000002a4d00720c */ /* 0x000fca0003f06070 */
[----:B------:R-:W1:Y:S01]  /*2800*/  MUFU.EX2 R123, R123 ;  /* 0x0000007b007b7308 */ /* 0x000e620000000800 */
[----:B------:R-:W-:Y:S01]  /*2810*/  FMUL.FTZ R104, R85, R104 ;  /* 0x0000006855687220 */ /* 0x000fe20000410000 */
[----:B------:R-:W-:Y:S01]  /*2820*/  ISETP.GE.U32.AND P1, PT, R31, R42, PT ;  /* 0x0000002a1f00720c */ /* 0x000fe20003f26070 */
[----:B0-----:R-:W-:Y:S01]  /*2830*/  FMUL.FTZ R98, R83, R98 ;  /* 0x0000006253627220 */ /* 0x001fe20000410000 */
[C---:B------:R-:W-:Y:S01]  /*2840*/  FMUL.FTZ R95, R105.reuse, R68 ;  /* 0x00000044695f7220 */ /* 0x040fe20000410000 */
[----:B------:R-:W-:-:S03]  /*2850*/  FMUL.FTZ R114, R105, R56 ;  /* 0x0000003869727220 */ /* 0x000fc60000410000 */
[----:B------:R-:W0:Y:S01]  /*2860*/  MUFU.EX2 R102, R102 ;  /* 0x0000006600667308 */ /* 0x000e220000000800 */
[----:B------:R-:W-:Y:S01]  /*2870*/  FMUL.FTZ R106, R87, R106 ;  /* 0x0000006a576a7220 */ /* 0x000fe20000410000 */
[-C--:B------:R-:W-:Y:S01]  /*2880*/  ISETP.GE.U32.AND P5, PT, R75, R42.reuse, PT ;  /* 0x0000002a4b00720c */ /* 0x080fe20003fa6070 */
[----:B------:R-:W-:Y:S01]  /*2890*/  FMUL.FTZ R103, R88, R103 ;  /* 0x0000006758677220 */ /* 0x000fe20000410000 */
[----:B------:R-:W-:Y:S02]  /*28a0*/  ISETP.GE.U32.AND P4, PT, R73, R42, PT ;  /* 0x0000002a4900720c */ /* 0x000fe40003f86070 */
[----:B------:R-:W-:Y:S02]  /*28b0*/  FSEL R104, R104, RZ, !P0 ;  /* 0x000000ff68687208 */ /* 0x000fe40004000000 */
[----:B------:R-:W0:Y:S01]  /*28c0*/  MUFU.EX2 R100, R100 ;  /* 0x0000006400647308 */ /* 0x000e220000000800 */
[----:B------:R-:W-:Y:S02]  /*28d0*/  FSEL R119, R119, 1, !P0 ;  /* 0x3f80000077777808 */ /* 0x000fe40004000000 */
[----:B------:R-:W-:Y:S01]  /*28e0*/  FSEL R112, R98, RZ, !P1 ;  /* 0x000000ff62707208 */ /* 0x000fe20004800000 */
[----:B------:R-:W-:Y:S01]  /*28f0*/  FMUL.FTZ R105, R105, R70 ;  /* 0x0000004669697220 */ /* 0x000fe20000410000 */
[----:B------:R-:W-:-:S02]  /*2900*/  FSEL R106, R106, RZ, !P5 ;  /* 0x000000ff6a6a7208 */ /* 0x000fc40006800000 */
[----:B------:R-:W-:Y:S01]  /*2910*/  FSEL R121, R121, 1, !P5 ;  /* 0x3f80000079797808 */ /* 0x000fe20006800000 */
[----:B------:R-:W0:Y:S01]  /*2920*/  MUFU.EX2 R95, R95 ;  /* 0x0000005f005f7308 */ /* 0x000e220000000800 */
[----:B------:R-:W-:Y:S01]  /*2930*/  FSEL R108, R103, RZ, !P4 ;  /* 0x000000ff676c7208 */ /* 0x000fe20006000000 */
[----:B------:R-:W-:Y:S01]  /*2940*/  FFMA.FTZ R103, R112, R119, R104 ;  /* 0x0000007770677223 */ /* 0x000fe20000010068 */
[----:B------:R-:W-:-:S05]  /*2950*/  FMUL.FTZ R96, R89, R96 ;  /* 0x0000006059607220 */ /* 0x000fca0000410000 */
[----:B------:R-:W0:Y:S01]  /*2960*/  MUFU.EX2 R114, R114 ;  /* 0x0000007200727308 */ /* 0x000e220000000800 */
[----:B------:R-:W-:Y:S01]  /*2970*/  ISETP.GE.U32.AND P3, PT, R71, R42, PT ;  /* 0x0000002a4700720c */ /* 0x000fe20003f66070 */
[----:B------:R-:W-:Y:S01]  /*2980*/  FFMA.FTZ R103, R121, R103, R106 ;  /* 0x0000006779677223 */ /* 0x000fe2000001006a */
[----:B-1----:R-:W-:-:S05]  /*2990*/  FSEL R123, R123, 1, !P4 ;  /* 0x3f8000007b7b7808 */ /* 0x002fca0006000000 */
[----:B------:R-:W1:Y:S01]  /*29a0*/  MUFU.EX2 R98, R105 ;  /* 0x0000006900627308 */ /* 0x000e620000000800 */
[----:B------:R-:W-:Y:S01]  /*29b0*/  FMUL.FTZ R101, R90, R101 ;  /* 0x000000655a657220 */ /* 0x000fe20000410000 */
[----:B------:R-:W-:Y:S01]  /*29c0*/  ISETP.GE.U32.AND P2, PT, R69, R42, PT ;  /* 0x0000002a4500720c */ /* 0x000fe20003f46070 */
[----:B------:R-:W-:Y:S01]  /*29d0*/  FFMA.FTZ R103, R123, R103, R108 ;  /* 0x000000677b677223 */ /* 0x000fe2000001006c */
[----:B0-----:R-:W-:Y:S02]  /*29e0*/  FSEL R102, R102, 1, !P3 ;  /* 0x3f80000066667808 */ /* 0x001fe40005800000 */
[----:B------:R-:W-:Y:S01]  /*29f0*/  FSEL R117, R96, RZ, !P3 ;  /* 0x000000ff60757208 */ /* 0x000fe20005800000 */
[----:B------:R-:W-:Y:S01]  /*2a00*/  FMUL.FTZ R16, R91, R16 ;  /* 0x000000105b107220 */ /* 0x000fe20000410000 */
[-C--:B------:R-:W-:Y:S02]  /*2a10*/  ISETP.GE.U32.AND P0, PT, R67, R42.reuse, PT ;  /* 0x0000002a4300720c */ /* 0x080fe40003f06070 */
[----:B------:R-:W-:Y:S01]  /*2a20*/  FSEL R100, R100, 1, !P2 ;  /* 0x3f80000064647808 */ /* 0x000fe20005000000 */
[----:B------:R-:W-:Y:S01]  /*2a30*/  FFMA.FTZ R103, R102, R103, R117 ;  /* 0x0000006766677223 */ /* 0x000fe20000010075 */
[----:B------:R-:W-:Y:S01]  /*2a40*/  FSEL R115, R101, RZ, !P2 ;  /* 0x000000ff65737208 */ /* 0x000fe20005000000 */
[----:B------:R-:W-:Y:S01]  /*2a50*/  FMUL.FTZ R101, R92, R97 ;  /* 0x000000615c657220 */ /* 0x000fe20000410000 */
[----:B------:R-:W-:-:S02]  /*2a60*/  ISETP.GE.U32.AND P5, PT, R65, R42, PT ;  /* 0x0000002a4100720c */ /* 0x000fc40003fa6070 */
[----:B------:R-:W-:Y:S01]  /*2a70*/  FSEL R95, R95, 1, !P0 ;  /* 0x3f8000005f5f7808 */ /* 0x000fe20004000000 */
[----:B------:R-:W-:Y:S01]  /*2a80*/  FFMA.FTZ R103, R100, R103, R115 ;  /* 0x0000006764677223 */ /* 0x000fe20000010073 */
[----:B------:R-:W-:Y:S02]  /*2a90*/  FSEL R114, R114, 1, !P1 ;  /* 0x3f80000072727808 */ /* 0x000fe40004800000 */
[----:B------:R-:W-:Y:S02]  /*2aa0*/  FSEL R96, R16, RZ, !P0 ;  /* 0x000000ff10607208 */ /* 0x000fe40004000000 */
[----:B-1----:R-:W-:Y:S01]  /*2ab0*/  FSEL R97, R98, 1, !P5 ;  /* 0x3f80000062617808 */ /* 0x002fe20006800000 */
[----:B------:R-:W-:Y:S01]  /*2ac0*/  FMUL.FTZ R16, R114, R119 ;  /* 0x0000007772107220 */ /* 0x000fe20000410000 */
[----:B------:R-:W-:Y:S01]  /*2ad0*/  FSEL R98, R101, RZ, !P5 ;  /* 0x000000ff65627208 */ /* 0x000fe20006800000 */
[----:B------:R-:W-:Y:S02]  /*2ae0*/  FFMA.FTZ R103, R95, R103, R96 ;  /* 0x000000675f677223 */ /* 0x000fe40000010060 */
[----:B------:R-:W-:-:S02]  /*2af0*/  FMUL.FTZ R16, R121, R16 ;  /* 0x0000001079107220 */ /* 0x000fc40000410000 */
        /* <DEDUP_REMOVED lines=27> */
[----:B------:R-:W5:Y:S01]  /*2cb0*/  S2UR UR8, SR_CgaCtaId ;  /* 0x00000000000879c3 */ /* 0x000f620000008800 */
[----:B------:R-:W-:Y:S01]  /*2cc0*/  ISETP.NE.AND P0, PT, R29, RZ, PT ;  /* 0x000000ff1d00720c */ /* 0x000fe20003f05270 */
[----:B------:R-:W-:-:S03]  /*2cd0*/  HFMA2 R16, -RZ, RZ, 1.875, 0 ;  /* 0x3f800000ff107431 */ /* 0x000fc600000001ff */
[----:B------:R-:W-:Y:S01]  /*2ce0*/  ISETP.NE.OR P0, PT, R25, RZ, !P0 ;  /* 0x000000ff1900720c */ /* 0x000fe20004705670 */
[----:B0-----:R-:W-:-:S06]  /*2cf0*/  FFMA.FTZ R101, R125, R101, R122 ;  /* 0x000000657d657223 */ /* 0x001fcc000001007a */
[----:B-1----:R-:W-:Y:S01]  /*2d00*/  @P1 FMUL.FTZ R125, R125, R124 ;  /* 0x0000007c7d7d1220 */ /* 0x002fe20000410000 */
[----:B------:R-:W-:Y:S01]  /*2d10*/  FSEL R122, R122, R101, !P1 ;  /* 0x000000657a7a7208 */ /* 0x000fe20004800000 */
[----:B--2---:R-:W-:Y:S04]  /*2d20*/  STS [R39+0x420], R116 ;  /* 0x0004207427007388 */ /* 0x004fe80000000800 */
[----:B---3--:R0:W-:Y:S04]  /*2d30*/  STS [R38+0x4a0], R17 ;  /* 0x0004a01126007388 */ /* 0x0081e80000000800 */
[----:B----4-:R-:W-:Y:S04]  /*2d40*/  STS [R37+0x520], R22 ;  /* 0x0005201625007388 */ /* 0x010fe80000000800 */
[----:B-----5:R-:W-:Y:S04]  /*2d50*/  STS [R36+0x5a0], R99 ;  /* 0x0005a06324007388 */ /* 0x020fe80000000800 */
[----:B------:R-:W-:Y:S04]  /*2d60*/  STS [R35+0x620], R18 ;  /* 0x0006201223007388 */ /* 0x000fe80000000800 */
[----:B------:R-:W-:Y:S04]  /*2d70*/  STS [R34+0x6a0], R19 ;  /* 0x0006a01322007388 */ /* 0x000fe80000000800 */
[----:B------:R-:W-:Y:S04]  /*2d80*/  STS [R33+0x720], R118 ;  /* 0x0007207621007388 */ /* 0x000fe80000000800 */
[----:B------:R-:W-:Y:S01]  /*2d90*/  STS [R32+0x7a0], R23 ;  /* 0x0007a01720007388 */ /* 0x000fe20000000800 */
[----:B0-----:R-:W-:Y:S01]  /*2da0*/  MOV R17, RZ ;  /* 0x000000ff00117202 */ /* 0x001fe20000000f00 */
[----:B------:R-:W-:-:S02]  /*2db0*/  NOP ;  /* 0x0000000000007918 */ /* 0x000fc40000000000 */
[----:B------:R-:W0:Y:S04]  /*2dc0*/  SHFL.UP PT, R22, R125, 0x10, RZ ;  /* 0x060000007d167989 */ /* 0x000e2800000e00ff */
[----:B------:R-:W1:Y:S04]  /*2dd0*/  SHFL.UP PT, R23, R122, 0x10, RZ ;  /* 0x060000007a177989 */ /* 0x000e6800000e00ff */
[----:B------:R-:W2:Y:S01]  /*2de0*/  @!P0 LDS.64 R16, [UR5] ;  /* 0x00000005ff108984 */ /* 0x000ea20008000a00 */
[----:B------:R-:W-:Y:S01]  /*2df0*/  ISETP.NE.AND P0, PT, R40, 0x1f, PT ;  /* 0x0000001f2800780c */ /* 0x000fe20003f05270 */
[----:B------:R-:W-:-:S02]  /*2e00*/  UMOV UR4, 0x400 ;  /* 0x0000040000047882 */ /* 0x000fc40000000000 */
[----:B------:R-:W-:Y:S01]  /*2e10*/  ULEA UR4, UR8, UR4, 0x18 ;  /* 0x0000000408047291 */ /* 0x000fe2000f8ec0ff */
        /* <DEDUP_REMOVED lines=48> */
.L_x_4518:
[----:B------:R-:W-:Y:S05]  /*3120*/  BSYNC.RECONVERGENT B0 ;  /* 0x0000000000007941 */ /* 0x000fea0003800200 */
.L_x_4517:
[----:B------:R-:W-:Y:S01]  /*3130*/  UIADD3 UR6, UPT, UPT, UR6, 0x1, URZ ;  /* 0x0000000106067890 */ /* 0x000fe2000fffe0ff */
[----:B------:R-:W-:Y:S01]  /*3140*/  FFMA.FTZ R95, R95, R115, R96 ;  /* 0x000000735f5f7223 */ /* 0x000fe20000010060 */
[----:B------:R-:W-:Y:S01]  /*3150*/  LEA R93, P0, R10, R93, 0x2 ;  /* 0x0000005d0a5d7211 */ /* 0x000fe200078010ff */
        /* <DEDUP_REMOVED lines=14> */
.L_x_4516:
        /* <DEDUP_REMOVED lines=40> */
[----:B------:R0:W-:Y:S04]  /*34c0*/  @!P5 STG.E desc[UR18][R12.64+0x300], R33 ;  /* 0x000300210c00d986 */ /* 0x0001e8000c101912 */
[----:B------:R0:W-:Y:S04]  /*34d0*/  @!P6 STG.E desc[UR18][R12.64+0x380], R21 ;  /* 0x000380150c00e986 */ /* 0x0001e8000c101912 */
        /* <DEDUP_REMOVED lines=16> */
.L_x_4521:
        /* <DEDUP_REMOVED lines=10> */
.L_x_5078:


//--------------------- .text._Z25selective_scan_fwd_kernelI32Selective_Scan_fwd_kernel_traitsILi32ELi8ELi1ELb0ELb1ELb1ELb1EffEEv13SSMParamsBase --------------------------
	.section	.text._Z25selective_scan_fwd_kernelI32Selective_Scan_fwd_kernel_traitsILi32ELi8ELi1ELb0ELb1ELb1ELb1EffEEv13SSMParamsBase,"ax",@progbits
	.align	128
        .global         _Z25selective_scan_fwd_kernelI32Selective_Scan_fwd_kernel_traitsILi32ELi8ELi1ELb0ELb1ELb1ELb1EffEEv13SSMParamsBase
        .type           _Z25selective_scan_fwd_kernelI32Selective_Scan_fwd_kernel_traitsILi32ELi8ELi1ELb0ELb1ELb1ELb1EffEEv13SSMParamsBase,@function
        .size           _Z25selective_scan_fwd_kernelI32Selective_Scan_fwd_kernel_traitsILi32ELi8ELi1ELb0ELb1ELb1ELb1EffEEv13SSMParamsBase,(.L_x_5079 - _Z25selective_scan_fwd_kernelI32Selective_Scan_fwd_kernel_traitsILi32ELi8ELi1ELb0ELb1ELb1ELb1EffEEv13SSMParamsBase)
        .other          _Z25selective_scan_fwd_kernelI32Selective_Scan_fwd_kernel_traitsILi32ELi8ELi1ELb0ELb1ELb1ELb1EffEEv13SSMParamsBase,@"STO_CUDA_ENTRY STV_DEFAULT"
_Z25selective_scan_fwd_kernelI32Selective_Scan_fwd_kernel_traitsILi32ELi8ELi1ELb0ELb1ELb1ELb1EffEEv13SSMParamsBase:
.text._Z25selective_scan_fwd_kernelI32Selective_Scan_fwd_kernel_traitsILi32ELi8ELi1ELb0ELb1ELb1ELb1EffEEv13SSMParamsBase:
        /* <DEDUP_REMOVED lines=15> */
[----:B------:R-:W4:Y:S01]  /*00f0*/  LDC.64 R12, c[0x0][0x468] ;  /* 0x00011a00ff0c7b82 */ /* 0x000f220000000a00 */
        /* <DEDUP_REMOVED lines=16> */
[----:B0-----:R-:W-:-:S07]  /*0200*/  MOV R6, RZ ;  /* 0x000000ff00067202 */ /* 0x001fce0000000f00 */
[----:B------:R-:W0:Y:S01]  /*0210*/  LDC.64 R14, c[0x0][0x450] ;  /* 0x00011400ff0e7b82 */ /* 0x000e220000000a00 */
[----:B---3--:R-:W-:-:S04]  /*0220*/  IMAD.MOV R10, RZ, RZ, -R7 ;  /* 0x000000ffff0a7224 */ /* 0x008fc800078e0a07 */
[----:B------:R-:W-:Y:S01]  /*0230*/  IMAD R3, R10, R9, RZ ;  /* 0x000000090a037224 */ /* 0x000fe200078e02ff */
[----:B------:R-:W-:Y:S01]  /*0240*/  IABS R2, R89 ;  /* 0x0000005900027213 */ /* 0x000fe20000000000 */
[----:B------:R-:W-:Y:S01]  /*0250*/  UIMAD.WIDE.U32 UR4, UR20, UR8, URZ ;  /* 0x00000008140472a5 */ /* 0x000fe2000f8e00ff */
[----:B------:R-:W3:Y:S01]  /*0260*/  LDC.64 R10, c[0x0][0x460] ;  /* 0x00011800ff0a7b82 */ /* 0x000ee20000000a00 */
[----:B------:R-:W-:-:S06]  /*0270*/  IMAD.HI.U32 R7, R7, R3, R6 ;  /* 0x0000000307077227 */ /* 0x000fcc00078e0006 */
[----:B------:R-:W-:-:S04]  /*0280*/  IMAD.HI.U32 R7, R7, R2, RZ ;  /* 0x0000000207077227 */ /* 0x000fc800078e00ff */
[----:B------:R-:W-:-:S04]  /*0290*/  IMAD.MOV R0, RZ, RZ, -R7 ;  /* 0x000000ffff007224 */ /* 0x000fc800078e0a07 */
[----:B------:R-:W-:-:S05]  /*02a0*/  IMAD R0, R9, R0, R2 ;  /* 0x0000000009007224 */ /* 0x000fca00078e0202 */
[----:B------:R-:W-:-:S13]  /*02b0*/  ISETP.GT.U32.AND P1, PT, R9, R0, PT ;  /* 0x000000000900720c */ /* 0x000fda0003f24070 */
[----:B------:R-:W-:-:S04]  /*02c0*/  @!P1 IADD3 R0, PT, PT, R0, -R9, RZ ;  /* 0x8000000900009210 */ /* 0x000fc80007ffe0ff */
[----:B------:R-:W-:Y:S02]  /*02d0*/  ISETP.GE.U32.AND P0, PT, R0, R9, PT ;  /* 0x000000090000720c */ /* 0x000fe40003f06070 */
[----:B------:R-:W4:Y:S01]  /*02e0*/  LDC R9, c[0x0][0x394] ;  /* 0x0000e500ff097b82 */ /* 0x000f220000000800 */
[----:B------:R-:W-:Y:S01]  /*02f0*/  @!P1 VIADD R7, R7, 0x1 ;  /* 0x0000000107079836 */ /* 0x000fe20000000000 */
[----:B------:R-:W-:Y:S01]  /*0300*/  LOP3.LUT R0, R89, R8, RZ, 0x3c, !PT ;  /* 0x0000000859007212 */ /* 0x000fe200078e3cff */
[----:B------:R-:W-:Y:S02]  /*0310*/  UIMAD UR9, UR20, UR9, UR5 ;  /* 0x00000009140972a4 */ /* 0x000fe4000f8e0205 */
[----:B------:R-:W-:Y:S01]  /*0320*/  MOV R3, UR5 ;  /* 0x0000000500037c02 */ /* 0x000fe20008000f00 */
[----:B------:R-:W-:Y:S01]  /*0330*/  UIMAD.WIDE.U32 UR6, UR20, UR12, URZ ;  /* 0x0000000c140672a5 */ /* 0x000fe2000f8e00ff */
[----:B------:R-:W-:Y:S01]  /*0340*/  ISETP.GE.AND P2, PT, R0, RZ, PT ;  /* 0x000000ff0000720c */ /* 0x000fe20003f46270 */
[----:B------:R-:W-:Y:S01]  /*0350*/  IMAD.U32 R2, RZ, RZ, UR4 ;  /* 0x00000004ff027e24 */ /* 0x000fe2000f8e00ff */
[----:B------:R-:W-:-:S02]  /*0360*/  ISETP.NE.AND P1, PT, R8, RZ, PT ;  /* 0x000000ff0800720c */ /* 0x000fc40003f25270 */
[----:B------:R-:W-:Y:S01]  /*0370*/  @P0 IADD3 R7, PT, PT, R7, 0x1, RZ ;  /* 0x0000000107070810 */ /* 0x000fe20007ffe0ff */
[----:B------:R-:W-:Y:S01]  /*0380*/  IMAD.U32 R3, RZ, RZ, UR9 ;  /* 0x00000009ff037e24 */ /* 0x000fe2000f8e00ff */
[----:B------:R-:W-:Y:S02]  /*0390*/  UIMAD UR8, UR20, UR13, UR7 ;  /* 0x0000000d140872a4 */ /* 0x000fe4000f8e0207 */
[----:B------:R-:W-:Y:S01]  /*03a0*/  UIMAD.WIDE.U32 UR4, UR20, UR16, URZ ;  /* 0x00000010140472a5 */ /* 0x000fe2000f8e00ff */
[----:B------:R-:W-:Y:S01]  /*03b0*/  IMAD.WIDE.U32 R2, R89, UR10, R2 ;  /* 0x0000000a59027c25 */ /* 0x000fe2000f8e0002 */
[----:B----4-:R-:W-:-:S03]  /*03c0*/  ISETP.GE.AND P0, PT, R9, 0x1, PT ;  /* 0x000000010900780c */ /* 0x010fc60003f06270 */
[----:B------:R-:W-:Y:S02]  /*03d0*/  IMAD.MOV.U32 R0, RZ, RZ, R7 ;  /* 0x000000ffff007224 */ /* 0x000fe400078e0007 */
[----:B------:R-:W-:Y:S01]  /*03e0*/  IMAD.U32 R5, RZ, RZ, UR7 ;  /* 0x00000007ff057e24 */ /* 0x000fe2000f8e00ff */
[----:B------:R-:W-:Y:S01]  /*03f0*/  MOV R5, UR8 ;  /* 0x0000000800057c02 */ /* 0x000fe20008000f00 */
[----:B------:R-:W-:Y:S01]  /*0400*/  IMAD R69, R89, UR11, R3 ;  /* 0x0000000b59457c24 */ /* 0x000fe2000f8e0203 */
[----:B------:R-:W-:Y:S01]  /*0410*/  MOV R4, UR6 ;  /* 0x0000000600047c02 */ /* 0x000fe20008000f00 */
[----:B------:R-:W4:Y:S01]  /*0420*/  LDCU.64 UR10, c[0x0][0x3d0] ;  /* 0x00007a00ff0a77ac */ /* 0x000f220008000a00 */
[----:B------:R-:W-:Y:S01]  /*0430*/  @!P2 IADD3 R0, PT, PT, -R0, RZ, RZ ;  /* 0x000000ff0000a210 */ /* 0x000fe20007ffe1ff */
[----:B------:R-:W-:Y:S01]  /*0440*/  UIMAD UR8, UR20, UR17, UR5 ;  /* 0x00000011140872a4 */ /* 0x000fe2000f8e0205 */
[----:B------:R-:W-:Y:S01]  /*0450*/  @!P1 LOP3.LUT R0, RZ, R8, RZ, 0x33, !PT ;  /* 0x00000008ff009212 */ /* 0x000fe200078e33ff */
[----:B01234-:R-:W-:Y:S10]  /*0460*/  @!P0 EXIT ;  /* 0x000000000000894d */ /* 0x01fff40003800000 */
[----:B------:R-:W0:Y:S01]  /*0470*/  S2R R83, SR_TID.X ;  /* 0x0000000000537919 */ /* 0x000e220000002100 */
[----:B------:R-:W1:Y:S01]  /*0480*/  LDC.64 R18, c[0x0][0x440] ;  /* 0x00011000ff127b82 */ /* 0x000e620000000a00 */
[----:B------:R-:W2:Y:S01]  /*0490*/  LDCU.64 UR12, c[0x0][0x3a0] ;  /* 0x00007400ff0c77ac */ /* 0x000ea20008000a00 */
[----:B------:R-:W-:Y:S01]  /*04a0*/  SHF.R.S32.HI R7, RZ, 0x1f, R0 ;  /* 0x0000001fff077819 */ /* 0x000fe20000011400 */
[----:B------:R-:W-:Y:S01]  /*04b0*/  IMAD.WIDE.U32 R4, R89, UR14, R4 ;  /* 0x0000000e59047c25 */ /* 0x000fe2000f8e0004 */
[C---:B------:R-:W-:Y:S01]  /*04c0*/  LEA R73, P0, R2.reuse, R10, 0x2 ;  /* 0x0000000a02497211 */ /* 0x040fe200078010ff */
[----:B------:R-:W-:Y:S01]  /*04d0*/  UIMAD.WIDE.U32 UR6, UR20, UR10, URZ ;  /* 0x0000000a140672a5 */ /* 0x000fe2000f8e00ff */
[----:B------:R-:W-:Y:S01]  /*04e0*/  MOV R75, RZ ;  /* 0x000000ff004b7202 */ /* 0x000fe20000000f00 */
[----:B------:R-:W-:Y:S01]  /*04f0*/  IMAD R3, R7, R62, RZ ;  /* 0x0000003e07037224 */ /* 0x000fe200078e02ff */
[----:B------:R-:W3:Y:S01]  /*0500*/  LDCU UR9, c[0x0][0x38c] ;  /* 0x00007180ff0977ac */ /* 0x000ee20008000800 */
[----:B------:R-:W-:Y:S01]  /*0510*/  LEA.HI.X R69, R2, R11, R69, 0x2, P0 ;  /* 0x0000000b02457211 */ /* 0x000fe200000f1445 */
[----:B------:R-:W-:Y:S01]  /*0520*/  IMAD R67, R89, UR15, R5 ;  /* 0x0000000f59437c24 */ /* 0x000fe2000f8e0205 */
[----:B------:R-:W-:Y:S01]  /*0530*/  LEA R71, P1, R4, R12, 0x2 ;  /* 0x0000000c04477211 */ /* 0x000fe200078210ff */
[----:B------:R-:W-:Y:S01]  /*0540*/  UMOV UR5, UR8 ;  /* 0x0000000800057c82 */ /* 0x000fe20008000000 */
[C---:B------:R-:W-:Y:S01]  /*0550*/  IMAD R63, R0.reuse, R63, R3 ;  /* 0x0000003f003f7224 */ /* 0x040fe200078e0203 */
[----:B------:R-:W-:Y:S01]  /*0560*/  UIMAD UR7, UR20, UR11, UR7 ;  /* 0x0000000b140772a4 */ /* 0x000fe2000f8e0207 */
[----:B------:R-:W-:Y:S01]  /*0570*/  IMAD.WIDE.U32 R2, R0, R62, UR4 ;  /* 0x0000000400027e25 */ /* 0x000fe2000f8e003e */
[----:B------:R-:W-:-:S03]  /*0580*/  LEA.HI.X R67, R4, R13, R67, 0x2, P1 ;  /* 0x0000000d04437211 */ /* 0x000fc600008f1443 */
[----:B------:R-:W-:Y:S01]  /*0590*/  IMAD R8, R7, R60, RZ ;  /* 0x0000003c07087224 */ /* 0x000fe200078e02ff */
[----:B------:R-:W-:Y:S01]  /*05a0*/  LEA R64, P0, R2, R64, 0x2 ;  /* 0x0000004002407211 */ /* 0x000fe200078010ff */
[----:B------:R-:W-:Y:S02]  /*05b0*/  IMAD.IADD R63, R3, 0x1, R63 ;  /* 0x00000001033f7824 */ /* 0x000fe400078e023f */
[----:B--2---:R-:W-:-:S03]  /*05c0*/  IMAD.WIDE.U32 R6, R89, UR12, RZ ;  /* 0x0000000c59067c25 */ /* 0x004fc6000f8e00ff */
[----:B------:R-:W-:Y:S01]  /*05d0*/  LEA.HI.X R63, R2, R65, R63, 0x2, P0 ;  /* 0x00000041023f7211 */ /* 0x000fe200000f143f */
[----:B------:R-:W-:Y:S01]  /*05e0*/  IMAD.WIDE.U32 R4, R0, R60, UR6 ;  /* 0x0000000600047e25 */ /* 0x000fe2000f8e003c */
[----:B-1----:R-:W-:Y:S01]  /*05f0*/  LEA R81, P2, R6, R18, 0x2 ;  /* 0x0000001206517211 */ /* 0x002fe200078410ff */
[----:B------:R-:W1:Y:S02]  /*0600*/  LDCU.U8 UR7, c[0x0][0x39e] ;  /* 0x000073c0ff0777ac */ /* 0x000e640008000000 */
[----:B0-----:R-:W-:Y:S01]  /*0610*/  IMAD.SHL.U32 R96, R83, 0x8, RZ ;  /* 0x0000000853607824 */ /* 0x001fe200078e00ff */
[----:B------:R-:W-:Y:S01]  /*0620*/  LEA R62, P1, R4, R14, 0x2 ;  /* 0x0000000e043e7211 */ /* 0x000fe200078210ff */
[----:B------:R-:W-:Y:S02]  /*0630*/  IMAD R61, R0, R61, R8 ;  /* 0x0000003d003d7224 */ /* 0x000fe400078e0208 */
[----:B------:R-:W-:Y:S01]  /*0640*/  IMAD R0, R16, UR20, R89 ;  /* 0x0000001410007c24 */ /* 0x000fe2000f8e0259 */
[----:B------:R-:W-:Y:S01]  /*0650*/  LOP3.LUT R82, R96, 0x1f00, RZ, 0xc0, !PT ;  /* 0x00001f0060527812 */ /* 0x000fe200078ec0ff */
[----:B------:R-:W-:Y:S01]  /*0660*/  IMAD R79, R89, UR13, R7 ;  /* 0x0000000d594f7c24 */ /* 0x000fe2000f8e0207 */
[----:B------:R-:W-:Y:S01]  /*0670*/  IADD3 R61, PT, PT, R5, R61, RZ ;  /* 0x0000003d053d7210 */ /* 0x000fe20007ffe0ff */
[----:B------:R-:W-:Y:S01]  /*0680*/  IMAD R0, R0, R9, RZ ;  /* 0x0000000900007224 */ /* 0x000fe200078e02ff */
[----:B------:R-:W-:Y:S01]  /*0690*/  LOP3.LUT R82, R82, 0x1f, R83, 0xf8, !PT ;  /* 0x0000001f52527812 */ /* 0x000fe200078ef853 */
[----:B------:R-:W-:Y:S01]  /*06a0*/  VIADD R94, R96, 0x1 ;  /* 0x00000001605e7836 */ /* 0x000fe20000000000 */
[----:B------:R-:W-:Y:S01]  /*06b0*/  LEA.HI.X R61, R4, R15, R61, 0x2, P1 ;  /* 0x0000000f043d7211 */ /* 0x000fe200008f143d */
[----:B---3--:R-:W-:Y:S01]  /*06c0*/  IMAD R77, R0, UR9, RZ ;  /* 0x00000009004d7c24 */ /* 0x008fe2000f8e02ff */
[----:B------:R-:W-:Y:S01]  /*06d0*/  LEA.HI.X R79, R6, R19, R79, 0x2, P2 ;  /* 0x00000013064f7211 */ /* 0x000fe200010f144f */
[----:B------:R-:W-:Y:S01]  /*06e0*/  IMAD.WIDE.U32 R2, R82, 0x4, RZ ;  /* 0x0000000452027825 */ /* 0x000fe200078e00ff */
[----:B------:R-:W-:-:S02]  /*06f0*/  IADD3 R92, PT, PT, R96, 0x2, RZ ;  /* 0x00000002605c7810 */ /* 0x000fc40007ffe0ff */
[C---:B------:R-:W-:Y:S01]  /*0700*/  IADD3 R88, PT, PT, R96.reuse, 0x4, RZ ;  /* 0x0000000460587810 */ /* 0x040fe20007ffe0ff */
[C---:B------:R-:W-:Y:S01]  /*0710*/  VIADD R90, R96.reuse, 0x3 ;  /* 0x00000003605a7836 */ /* 0x040fe20000000000 */
[C---:B------:R-:W-:Y:S01]  /*0720*/  IADD3 R84, PT, PT, R96.reuse, 0x6, RZ ;  /* 0x0000000660547810 */ /* 0x040fe20007ffe0ff */
[----:B------:R-:W-:Y:S01]  /*0730*/  VIADD R86, R96, 0x5 ;  /* 0x0000000560567836 */ /* 0x000fe20000000000 */
[----:B------:R-:W-:Y:S01]  /*0740*/  LOP3.LUT R78, R82, 0x20, RZ, 0xfc, !PT ;  /* 0x00000020524e7812 */ /* 0x000fe200078efcff */
[----:B------:R-:W-:Y:S01]  /*0750*/  VIADD R80, R96, 0x7 ;  /* 0x0000000760507836 */ /* 0x000fe20000000000 */
[C---:B------:R-:W-:Y:S02]  /*0760*/  LOP3.LUT R76, R82.reuse, 0x40, RZ, 0xfc, !PT ;  /* 0x00000040524c7812 */ /* 0x040fe400078efcff */
[C---:B------:R-:W-:Y:S02]  /*0770*/  LOP3.LUT R74, R82.reuse, 0x60, RZ, 0xfc, !PT ;  /* 0x00000060524a7812 */ /* 0x040fe400078efcff */
[----:B------:R-:W-:-:S02]  /*0780*/  LOP3.LUT R72, R82, 0x80, RZ, 0xfc, !PT ;  /* 0x0000008052487812 */ /* 0x000fc400078efcff */
[C---:B------:R-:W-:Y:S02]  /*0790*/  LOP3.LUT R70, R82.reuse, 0xa0, RZ, 0xfc, !PT ;  /* 0x000000a052467812 */ /* 0x040fe400078efcff */
[C---:B------:R-:W-:Y:S02]  /*07a0*/  LOP3.LUT R68, R82.reuse, 0xc0, RZ, 0xfc, !PT ;  /* 0x000000c052447812 */ /* 0x040fe400078efcff */
[----:B------:R-:W-:Y:S02]  /*07b0*/  LOP3.LUT R66, R82, 0xe0, RZ, 0xfc, !PT ;  /* 0x000000e052427812 */ /* 0x000fe400078efcff */
[----:B-1----:R-:W-:-:S07]  /*07c0*/  LOP3.LUT R65, R2, 0x200, RZ, 0xfc, !PT ;  /* 0x0000020002417812 */ /* 0x002fce00078efcff */
.L_x_4542:
[----:B0-----:R-:W0:Y:S01]  /*07d0*/  LDCU UR4, c[0x0][0x388] ;  /* 0x00007100ff0477ac */ /* 0x001e220008000800 */
[----:B------:R-:W-:Y:S01]  /*07e0*/  SHF.L.U32 R60, R75, 0x8, RZ ;  /* 0x000000084b3c7819 */ /* 0x000fe200000006ff */
[----:B------:R-:W-:Y:S02]  /*07f0*/  IMAD.SHL.U32 R4, R82, 0x4, RZ ;  /* 0x0000000452047824 */ /* 0x000fe400078e00ff */
[----:B------:R-:W-:Y:S01]  /*0800*/  HFMA2 R0, -RZ, RZ, 0, 0 ;  /* 0x00000000ff007431 */ /* 0x000fe200000001ff */
[----:B------:R-:W-:Y:S02]  /*0810*/  CS2R R8, SRZ ;  /* 0x0000000000087805 */ /* 0x000fe4000001ff00 */
[----:B------:R-:W-:Y:S01]  /*0820*/  CS2R R10, SRZ ;  /* 0x00000000000a7805 */ /* 0x000fe2000001ff00 */
[----:B------:R-:W-:Y:S01]  /*0830*/  IMAD.MOV.U32 R13, RZ, RZ, RZ ;  /* 0x000000ffff0d7224 */ /* 0x000fe200078e00ff */
[----:B------:R-:W-:Y:S01]  /*0840*/  BAR.SYNC.DEFER_BLOCKING 0x0 ;  /* 0x0000000000007b1d */ /* 0x000fe20000010000 */
[----:B------:R-:W-:-:S02]  /*0850*/  IADD3 R6, P4, PT, R4, R73, RZ ;  /* 0x0000004904067210 */ /* 0x000fc40007f9e0ff */
[----:B------:R-:W-:Y:S02]  /*0860*/  IADD3 R4, P5, PT, R4, R71, RZ ;  /* 0x0000004704047210 */ /* 0x000fe40007fbe0ff */
[----:B------:R-:W-:Y:S01]  /*0870*/  MOV R18, RZ ;  /* 0x000000ff00127202 */ /* 0x000fe20000000f00 */
        /* <DEDUP_REMOVED lines=52> */
[----:B0-----:R-:W-:-:S03]  /*0bc0*/  IMAD.SHL.U32 R0, R58, 0x8, RZ ;  /* 0x000000083a007824 */ /* 0x001fc600078e00ff */
[----:B----4-:R0:W-:Y:S02]  /*0bd0*/  STS [R55+0x100], R8 ;  /* 0x0001000837007388 */ /* 0x0101e40000000800 */
[----:B------:R-:W-:Y:S02]  /*0be0*/  LEA.HI.SX32 R49, R0, R0, 0x1b ;  /* 0x0000000000317211 */ /* 0x000fe400078fdaff */
[----:B------:R-:W-:Y:S02]  /*0bf0*/  STS [R54+0x180], R11 ;  /* 0x0001800b36007388 */ /* 0x000fe40000000800 */
[----:B------:R-:W-:Y:S02]  /*0c00*/  LEA R49, R49, UR4, 0x2 ;  /* 0x0000000431317c11 */ /* 0x000fe4000f8e10ff */
[----:B------:R-:W-:Y:S04]  /*0c10*/  STS [R53+0x200], R10 ;  /* 0x0002000a35007388 */ /* 0x000fe80000000800 */
        /* <DEDUP_REMOVED lines=15> */
[----:B------:R-:W-:Y:S01]  /*0d10*/  CS2R R10, SRZ ;  /* 0x00000000000a7805 */ /* 0x000fe2000001ff00 */
[----:B------:R-:W-:-:S02]  /*0d20*/  IMAD.MOV.U32 R13, RZ, RZ, RZ ;  /* 0x000000ffff0d7224 */ /* 0x000fc400078e00ff */
        /* <DEDUP_REMOVED lines=16> */
[----:B------:R0:W-:Y:S04]  /*0e30*/  STS [R51+0x300], R18 ;  /* 0x0003001233007388 */ /* 0x0001e80000000800 */
[----:B------:R-:W-:Y:S01]  /*0e40*/  STS [R50+0x380], R13 ;  /* 0x0003800d32007388 */ /* 0x000fe20000000800 */
[----:B------:R-:W-:-:S03]  /*0e50*/  NOP ;  /* 0x0000000000007918 */ /* 0x000fc60000000000 */
[----:B------:R-:W1:Y:S01]  /*0e60*/  LDS R48, [R49] ;  /* 0x0000000031307984 */ /* 0x000e620000000800 */
[----:B0-----:R-:W0:Y:S03]  /*0e70*/  LDC R18, c[0x0][0x38c] ;  /* 0x0000e300ff127b82 */ /* 0x001e260000000800 */
        /* <DEDUP_REMOVED lines=53> */
.L_x_4523:
[----:B------:R-:W-:Y:S05]  /*11d0*/  BSYNC.RECONVERGENT B0 ;  /* 0x0000000000007941 */ /* 0x000fea0003800200 */
.L_x_4522:
        /* <DEDUP_REMOVED lines=34> */
.L_x_4525:
[----:B------:R-:W-:Y:S05]  /*1400*/  BSYNC.RECONVERGENT B0 ;  /* 0x0000000000007941 */ /* 0x000fea0003800200 */
.L_x_4524:
        /* <DEDUP_REMOVED lines=39> */
.L_x_4527:
[----:B------:R-:W-:Y:S05]  /*1680*/  BSYNC.RECONVERGENT B0 ;  /* 0x0000000000007941 */ /* 0x000fea0003800200 */
.L_x_4526:
        /* <DEDUP_REMOVED lines=32> */
.L_x_4529:
[----:B------:R-:W-:Y:S05]  /*1890*/  BSYNC.RECONVERGENT B0 ;  /* 0x0000000000007941 */ /* 0x000fea0003800200 */
.L_x_4528:
        /* <DEDUP_REMOVED lines=32> */
.L_x_4531:
[----:B------:R-:W-:Y:S05]  /*1aa0*/  BSYNC.RECONVERGENT B0 ;  /* 0x0000000000007941 */ /* 0x000fea0003800200 */
.L_x_4530:
        /* <DEDUP_REMOVED lines=32> */
.L_x_4533:
[----:B------:R-:W-:Y:S05]  /*1cb0*/  BSYNC.RECONVERGENT B0 ;  /* 0x0000000000007941 */ /* 0x000fea0003800200 */
.L_x_4532:
        /* <DEDUP_REMOVED lines=32> */
.L_x_4535:
[----:B------:R-:W-:Y:S05]  /*1ec0*/  BSYNC.RECONVERGENT B0 ;  /* 0x0000000000007941 */ /* 0x000fea0003800200 */
.L_x_4534:
        /* <DEDUP_REMOVED lines=32> */
.L_x_4537:
[----:B------:R-:W-:Y:S05]  /*20d0*/  BSYNC.RECONVERGENT B0 ;  /* 0x0000000000007941 */ /* 0x000fea0003800200 */
.L_x_4536:
        /* <DEDUP_REMOVED lines=12> */
[----:B------:R-:W-:Y:S01]  /*21a0*/  ISETP.GE.AND P0, PT, R82, R59, PT ;  /* 0x0000003b5200720c */ /* 0x000fe20003f06270 */
[----:B------:R-:W-:Y:S01]  /*21b0*/  FMUL.FTZ R25, R0, R41 ;  /* 0x0000002900197220 */ /* 0x000fe20000410000 */
[----:B------:R-:W-:Y:S01]  /*21c0*/  IMAD R24, R75, R18, RZ ;  /* 0x000000124b187224 */ /* 0x000fe200078e02ff */
[----:B------:R-:W-:Y:S01]  /*21d0*/  VIMNMX R0, PT, PT, R18, 0x1, !PT ;  /* 0x0000000112007848 */ /* 0x000fe20007fe0100 */
[----:B------:R-:W-:Y:S01]  /*21e0*/  FMUL.FTZ R32, R32, R48 ;  /* 0x0000003020207220 */ /* 0x000fe20000410000 */
[----:B------:R-:W-:Y:S01]  /*21f0*/  P2R R113, PR, RZ, 0x1 ;  /* 0x00000001ff717803 */ /* 0x000fe20000000000 */
[----:B------:R-:W-:Y:S01]  /*2200*/  FMUL.FTZ R31, R16, R47 ;  /* 0x0000002f101f7220 */ /* 0x000fe20000410000 */
[----:B------:R-:W1:Y:S01]  /*2210*/  LDC.64 R8, c[0x0][0x3e0] ;  /* 0x0000f800ff087b82 */ /* 0x000e620000000a00 */
[-C--:B------:R-:W-:Y:S01]  /*2220*/  IADD3 R18, P0, PT, R62, R65.reuse, RZ ;  /* 0x000000413e127210 */ /* 0x080fe20007f1e0ff */
[----:B------:R-:W-:Y:S01]  /*2230*/  FMUL.FTZ R30, R30, R46 ;  /* 0x0000002e1e1e7220 */ /* 0x000fe20000410000 */
[----:B------:R-:W-:Y:S01]  /*2240*/  IADD3 R20, P1, PT, R64, R65, RZ ;  /* 0x0000004140147210 */ /* 0x000fe20007f3e0ff */
[----:B------:R-:W-:Y:S01]  /*2250*/  FMUL.FTZ R29, R14, R45 ;  /* 0x0000002d0e1d7220 */ /* 0x000fe20000410000 */
[----:B------:R-:W-:Y:S01]  /*2260*/  FMUL.FTZ R28, R28, R44 ;  /* 0x0000002c1c1c7220 */ /* 0x000fe20000410000 */
[----:B------:R-:W-:Y:S01]  /*2270*/  FMUL.FTZ R27, R12, R43 ;  /* 0x0000002b0c1b7220 */ /* 0x000fe20000410000 */
[----:B------:R-:W-:Y:S01]  /*2280*/  FMUL.FTZ R26, R26, R42 ;  /* 0x0000002a1a1a7220 */ /* 0x000fe20000410000 */
[----:B------:R-:W2:Y:S01]  /*2290*/  LDC.64 R10, c[0x0][0x3c0] ;  /* 0x0000f000ff0a7b82 */ /* 0x000ea20000000a00 */
[----:B------:R-:W-:Y:S01]  /*22a0*/  MOV R23, R81 ;  /* 0x0000005100177202 */ /* 0x000fe20000000f00 */
[----:B------:R-:W-:Y:S01]  /*22b0*/  IMAD.MOV R0, RZ, RZ, -R0 ;  /* 0x000000ffff007224 */ /* 0x000fe200078e0a00 */
[----:B------:R-:W-:Y:S01]  /*22c0*/  MOV R22, R79 ;  /* 0x0000004f00167202 */ /* 0x000fe20000000f00 */
[----:B------:R-:W-:Y:S01]  /*22d0*/  UIADD3 UR5, UPT, UPT, UR4, 0x860, URZ ;  /* 0x0000086004057890 */ /* 0x000fe2000fffe0ff */
[----:B------:R-:W-:-:S02]  /*22e0*/  IADD3.X R19, PT, PT, R3, R61, RZ, P0, !PT ;  /* 0x0000003d03137210 */ /* 0x000fc400007fe4ff */
[----:B------:R-:W-:Y:S01]  /*22f0*/  IADD3.X R21, PT, PT, R3, R63, RZ, P1, !PT ;  /* 0x0000003f03157210 */ /* 0x000fe20000ffe4ff */
[----:B------:R-:W3:Y:S01]  /*2300*/  LDC.64 R4, c[0x0][0x480] ;  /* 0x00012000ff047b82 */ /* 0x000ee20000000a00 */
[----:B0-----:R-:W-:Y:S02]  /*2310*/  SHF.L.U64.HI R7, R6, 0x2, R7 ;  /* 0x0000000206077819 */ /* 0x001fe40000010207 */
[----:B-1----:R-:W-:Y:S02]  /*2320*/  SHF.L.U64.HI R9, R8, 0x2, R9 ;  /* 0x0000000208097819 */ /* 0x002fe40000010209 */
[----:B--2---:R-:W-:-:S07]  /*2330*/  SHF.L.U64.HI R11, R10, 0x2, R11 ;  /* 0x000000020a0b7819 */ /* 0x004fce000001020b */
.L_x_4541:
[----:B------:R-:W-:Y:S02]  /*2340*/  ISETP.NE.AND P0, PT, R113, RZ, PT ;  /* 0x000000ff7100720c */ /* 0x000fe40003f05270 */
[----:B0-----:R-:W-:Y:S01]  /*2350*/  CS2R R16, SRZ ;  /* 0x0000000000107805 */ /* 0x001fe2000001ff00 */
[----:B------:R-:W-:Y:S01]  /*2360*/  IMAD.MOV.U32 R12, RZ, RZ, R20 ;  /* 0x000000ffff0c7224 */ /* 0x000fe200078e0014 */
[----:B------:R-:W-:Y:S01]  /*2370*/  MOV R13, R21 ;  /* 0x00000015000d7202 */ /* 0x000fe20000000f00 */
[----:B------:R-:W-:Y:S01]  /*2380*/  HFMA2 R98, -RZ, RZ, 0, 0 ;  /* 0x00000000ff627431 */ /* 0x000fe200000001ff */
[-C--:B------:R-:W-:Y:S02]  /*2390*/  ISETP.GE.AND P6, PT, R78, R59.reuse, PT ;  /* 0x0000003b4e00720c */ /* 0x080fe40003fc6270 */
[----:B------:R-:W-:Y:S02]  /*23a0*/  CS2R R20, SRZ ;  /* 0x0000000000147805 */ /* 0x000fe4000001ff00 */
[-C--:B------:R-:W-:Y:S01]  /*23b0*/  ISETP.GE.AND P5, PT, R76, R59.reuse, PT ;  /* 0x0000003b4c00720c */ /* 0x080fe20003fa6270 */
[----:B------:R-:W-:Y:S01]  /*23c0*/  HFMA2 R93, -RZ, RZ, 0, 0 ;  /* 0x00000000ff5d7431 */ /* 0x000fe200000001ff */
[-C--:B------:R-:W-:Y:S01]  /*23d0*/  ISETP.GE.AND P4, PT, R74, R59.reuse, PT ;  /* 0x0000003b4a00720c */ /* 0x080fe20003f86270 */
[----:B------:R-:W-:Y:S01]  /*23e0*/  IMAD.MOV.U32 R91, RZ, RZ, RZ ;  /* 0x000000ffff5b7224 */ /* 0x000fe200078e00ff */
[----:B------:R-:W-:-:S02]  /*23f0*/  ISETP.GE.AND P3, PT, R72, R59, PT ;  /* 0x0000003b4800720c */ /* 0x000fc40003f66270 */
[-C--:B------:R-:W-:Y:S01]  /*2400*/  ISETP.GE.AND P2, PT, R70, R59.reuse, PT ;  /* 0x0000003b4600720c */ /* 0x080fe20003f46270 */
[----:B------:R-:W2:Y:S01]  /*2410*/  @!P0 LDG.E R16, desc[UR18][R12.64+-0x200] ;  /* 0xfffe00120c108981 */ /* 0x000ea2000c1e1900 */
[-C--:B------:R-:W-:Y:S02]  /*2420*/  ISETP.GE.AND P1, PT, R68, R59.reuse, PT ;  /* 0x0000003b4400720c */ /* 0x080fe40003f26270 */
[----:B------:R-:W-:Y:S01]  /*2430*/  ISETP.GE.AND P0, PT, R66, R59, PT ;  /* 0x0000003b4200720c */ /* 0x000fe20003f06270 */
[----:B------:R-:W4:Y:S01]  /*2440*/  @!P6 LDG.E R17, desc[UR18][R12.64+-0x180] ;  /* 0xfffe80120c11e981 */ /* 0x000f22000c1e1900 */
[----:B------:R-:W-:-:S03]  /*2450*/  MOV R100, RZ ;  /* 0x000000ff00647202 */ /* 0x000fc60000000f00 */
[----:B------:R-:W5:Y:S04]  /*2460*/  @!P5 LDG.E R20, desc[UR18][R12.64+-0x100] ;  /* 0xffff00120c14d981 */ /* 0x000f68000c1e1900 */
[----:B------:R-:W3:Y:S04]  /*2470*/  @!P4 LDG.E R21, desc[UR18][R12.64+-0x80] ;  /* 0xffff80120c15c981 */ /* 0x000ee8000c1e1900 */
[----:B------:R-:W3:Y:S04]  /*2480*/  @!P3 LDG.E R98, desc[UR18][R12.64] ;  /* 0x000000120c62b981 */ /* 0x000ee8000c1e1900 */
[----:B------:R-:W3:Y:S04]  /*2490*/  @!P2 LDG.E R91, desc[UR18][R12.64+0x80] ;  /* 0x000080120c5ba981 */ /* 0x000ee8000c1e1900 */
[----:B------:R-:W3:Y:S04]  /*24a0*/  @!P1 LDG.E R100, desc[UR18][R12.64+0x100] ;  /* 0x000100120c649981 */ /* 0x000ee8000c1e1900 */
[----:B------:R-:W3:Y:S01]  /*24b0*/  @!P0 LDG.E R93, desc[UR18][R12.64+0x180] ;  /* 0x000180120c5d8981 */ /* 0x000ee2000c1e1900 */
[----:B------:R-:W-:Y:S01]  /*24c0*/  IMAD.MOV.U32 R14, RZ, RZ, R23 ;  /* 0x000000ffff0e7224 */ /* 0x000fe200078e0017 */
[----:B------:R-:W-:-:S05]  /*24d0*/  MOV R15, R22 ;  /* 0x00000016000f7202 */ /* 0x000fca0000000f00 */
[----:B------:R0:W3:Y:S01]  /*24e0*/  LDG.E R107, desc[UR18][R14.64] ;  /* 0x000000120e6b7981 */ /* 0x0000e2000c1e1900 */
[----:B------:R-:W-:Y:S02]  /*24f0*/  P2R R95, PR, RZ, 0x40 ;  /* 0x00000040ff5f7803 */ /* 0x000fe40000000000 */
[----:B------:R-:W-:Y:S01]  /*2500*/  ISETP.GE.AND P6, PT, R82, R59, PT ;  /* 0x0000003b5200720c */ /* 0x000fe20003fc6270 */
[----:B------:R-:W-:Y:S01]  /*2510*/  HFMA2 R106, -RZ, RZ, 0, 0 ;  /* 0x00000000ff6a7431 */ /* 0x000fe200000001ff */
[----:B------:R-:W-:Y:S01]  /*2520*/  MOV R97, RZ ;  /* 0x000000ff00617202 */ /* 0x000fe20000000f00 */
[----:B0-----:R-:W-:Y:S02]  /*2530*/  IMAD.MOV.U32 R15, RZ, RZ, RZ ;  /* 0x000000ffff0f7224 */ /* 0x001fe400078e00ff */
[----:B------:R-:W-:Y:S01]  /*2540*/  HFMA2 R104, -RZ, RZ, 0, 0 ;  /* 0x00000000ff687431 */ /* 0x000fe200000001ff */
[----:B--2---:R-:W-:Y:S04]  /*2550*/  STS [R57], R16 ;  /* 0x0000001039007388 */ /* 0x004fe80000000800 */
[----:B----4-:R-:W-:Y:S04]  /*2560*/  STS [R56+0x80], R17 ;  /* 0x0000801138007388 */ /* 0x010fe80000000800 */
[----:B-----5:R-:W-:Y:S04]  /*2570*/  STS [R55+0x100], R20 ;  /* 0x0001001437007388 */ /* 0x020fe80000000800 */
[----:B---3--:R0:W-:Y:S04]  /*2580*/  STS [R54+0x180], R21 ;  /* 0x0001801536007388 */ /* 0x0081e80000000800 */
[----:B------:R-:W-:Y:S04]  /*2590*/  STS [R53+0x200], R98 ;  /* 0x0002006235007388 */ /* 0x000fe80000000800 */
[----:B------:R1:W-:Y:S04]  /*25a0*/  STS [R52+0x280], R91 ;  /* 0x0002805b34007388 */ /* 0x0003e80000000800 */
[----:B------:R-:W-:Y:S04]  /*25b0*/  STS [R51+0x300], R100 ;  /* 0x0003006433007388 */ /* 0x000fe80000000800 */
[----:B------:R-:W-:Y:S01]  /*25c0*/  STS [R50+0x380], R93 ;  /* 0x0003805d32007388 */ /* 0x000fe20000000800 */
[----:B------:R-:W-:-:S03]  /*25d0*/  NOP ;  /* 0x0000000000007918 */ /* 0x000fc60000000000 */
[----:B------:R-:W2:Y:S01]  /*25e0*/  @!P6 LDG.E R106, desc[UR18][R18.64+-0x200] ;  /* 0xfffe0012126ae981 */ /* 0x000ea2000c1e1900 */
[----:B------:R-:W-:Y:S02]  /*25f0*/  ISETP.NE.AND P6, PT, R95, RZ, PT ;  /* 0x000000ff5f00720c */ /* 0x000fe40003fc5270 */
[----:B0-----:R-:W-:Y:S02]  /*2600*/  CS2R R20, SRZ ;  /* 0x0000000000147805 */ /* 0x001fe4000001ff00 */
        /* <DEDUP_REMOVED lines=8> */
[----:B------:R-:W0:Y:S04]  /*2690*/  LDS R100, [R49+0x4] ;  /* 0x0000040031647984 */ /* 0x000e280000000800 */
[----:B------:R-:W0:Y:S04]  /*26a0*/  LDS R101, [R49] ;  /* 0x0000000031657984 */ /* 0x000e280000000800 */
[----:B------:R-:W0:Y:S04]  /*26b0*/  LDS R103, [R49+0x8] ;  /* 0x0000080031677984 */ /* 0x000e280000000800 */
[----:B------:R-:W0:Y:S01]  /*26c0*/  LDS R102, [R49+0xc] ;  /* 0x00000c0031667984 */ /* 0x000e220000000800 */
[----:B------:R-:W-:-:S03]  /*26d0*/  FMUL.FTZ R107, R107, 1.4426950216293334961 ;  /* 0x3fb8aa3b6b6b7820 */ /* 0x000fc60000410000 */
[----:B------:R-:W0:Y:S01]  /*26e0*/  LDS R99, [R49+0x10] ;  /* 0x0000100031637984 */ /* 0x000e220000000800 */
[----:B------:R-:W-:-:S03]  /*26f0*/  FMUL.FTZ R14, R107, R47 ;  /* 0x0000002f6b0e7220 */ /* 0x000fc60000410000 */
[----:B------:R-:W0:Y:S01]  /*2700*/  LDS R98, [R49+0x14] ;  /* 0x0000140031627984 */ /* 0x000e220000000800 */
[----:B------:R1:W0:Y:S03]  /*2710*/  MUFU.EX2 R116, R14 ;  /* 0x0000000e00747308 */ /* 0x0002260000000800 */
[----:B------:R-:W0:Y:S01]  /*2720*/  LDS R95, [R49+0x18] ;  /* 0x00001800315f7984 */ /* 0x000e220000000800 */
[----:B------:R-:W-:-:S03]  /*2730*/  FMUL.FTZ R118, R107, R46 ;  /* 0x0000002e6b767220 */ /* 0x000fc60000410000 */
[----:B-1----:R-:W1:Y:S01]  /*2740*/  LDS R14, [R49+0x1c] ;  /* 0x00001c00310e7984 */ /* 0x002e620000000800 */
[C---:B------:R-:W-:Y:S02]  /*2750*/  FMUL.FTZ R114, R107.reuse, R45 ;  /* 0x0000002d6b727220 */ /* 0x040fe40000410000 */
[----:B------:R-:W1:Y:S01]  /*2760*/  MUFU.EX2 R118, R118 ;  /* 0x0000007600767308 */ /* 0x000e620000000800 */
[C---:B------:R-:W-:Y:S01]  /*2770*/  FMUL.FTZ R105, R107.reuse, R44 ;  /* 0x0000002c6b697220 */ /* 0x040fe20000410000 */
[----:B------:R-:W-:Y:S01]  /*2780*/  FMUL.FTZ R91, R107, R43 ;  /* 0x0000002b6b5b7220 */ /* 0x000fe20000410000 */
[----:B------:R-:W-:-:S05]  /*2790*/  ISETP.GE.U32.AND P0, PT, R94, R59, PT ;  /* 0x0000003b5e00720c */ /* 0x000fca0003f06070 */
[----:B------:R-:W1:Y:S01]  /*27a0*/  MUFU.EX2 R114, R114 ;  /* 0x0000007200727308 */ /* 0x000e620000000800 */
[----:B0-----:R-:W-:Y:S01]  /*27b0*/  FMUL.FTZ R100, R31, R100 ;  /* 0x000000641f647220 */ /* 0x001fe20000410000 */
[C---:B------:R-:W-:Y:S01]  /*27c0*/  FMUL.FTZ R117, R107.reuse, R48 ;  /* 0x000000306b757220 */ /* 0x040fe20000410000 */
[----:B------:R-:W-:Y:S01]  /*27d0*/  ISETP.GE.U32.AND P1, PT, R96, R59, PT ;  /* 0x0000003b6000720c */ /* 0x000fe20003f26070 */
[----:B------:R-:W-:Y:S01]  /*27e0*/  FMUL.FTZ R101, R32, R101 ;  /* 0x0000006520657220 */ /* 0x000fe20000410000 */
        /* <DEDUP_REMOVED lines=11> */
[----:B------:R-:W-:-:S03]  /*28a0*/  FSEL R111, R103, RZ, !P5 ;  /* 0x000000ff676f7208 */ /* 0x000fc60006800000 */
[----:B------:R-:W0:Y:S01]  /*28b0*/  MUFU.EX2 R117, R117 ;  /* 0x0000007500757308 */ /* 0x000e220000000800 */
[----:B-1----:R-:W-:Y:S02]  /*28c0*/  FSEL R118, R118, 1, !P5 ;  /* 0x3f80000076767808 */ /* 0x002fe40006800000 */
[----:B------:R-:W-:Y:S01]  /*28d0*/  FSEL R107, R102, RZ, !P4 ;  /* 0x000000ff666b7208 */ /* 0x000fe20006000000 */
[----:B------:R-:W-:-:S04]  /*28e0*/  FFMA.FTZ R102, R120, R116, R109 ;  /* 0x0000007478667223 */ /* 0x000fc8000001006d */
[----:B------:R-:W1:Y:S01]  /*28f0*/  MUFU.EX2 R93, R93 ;  /* 0x0000005d005d7308 */ /* 0x000e620000000800 */
[----:B------:R-:W-:Y:S01]  /*2900*/  FMUL.FTZ R99, R28, R99 ;  /* 0x000000631c637220 */ /* 0x000fe20000410000 */
[----:B------:R-:W-:Y:S01]  /*2910*/  ISETP.GE.U32.AND P3, PT, R88, R59, PT ;  /* 0x0000003b5800720c */ /* 0x000fe20003f66070 */
[----:B------:R-:W-:Y:S01]  /*2920*/  FFMA.FTZ R102, R118, R102, R111 ;  /* 0x0000006676667223 */ /* 0x000fe2000001006f */
[----:B------:R-:W-:-:S04]  /*2930*/  FSEL R114, R114, 1, !P4 ;  /* 0x3f80000072727808 */ /* 0x000fc80006000000 */
[----:B------:R1:W1:Y:S01]  /*2940*/  MUFU.EX2 R101, R100 ;  /* 0x0000006400657308 */ /* 0x0002620000000800 */
[----:B------:R-:W-:Y:S01]  /*2950*/  FMUL.FTZ R98, R27, R98 ;  /* 0x000000621b627220 */ /* 0x000fe20000410000 */
[----:B------:R-:W-:Y:S01]  /*2960*/  ISETP.GE.U32.AND P2, PT, R86, R59, PT ;  /* 0x0000003b5600720c */ /* 0x000fe20003f46070 */
[----:B------:R-:W-:Y:S01]  /*2970*/  FFMA.FTZ R102, R114, R102, R107 ;  /* 0x0000006672667223 */ /* 0x000fe2000001006b */
[----:B0-----:R-:W-:Y:S02]  /*2980*/  FSEL R105, R105, 1, !P3 ;  /* 0x3f80000069697808 */ /* 0x001fe40005800000 */
[----:B------:R-:W-:Y:S01]  /*2990*/  FSEL R112, R99, RZ, !P3 ;  /* 0x000000ff63707208 */ /* 0x000fe20005800000 */
[----:B------:R-:W-:Y:S01]  /*29a0*/  FMUL.FTZ R95, R26, R95 ;  /* 0x0000005f1a5f7220 */ /* 0x000fe20000410000 */
[----:B------:R-:W-:Y:S02]  /*29b0*/  ISETP.GE.U32.AND P0, PT, R84, R59, PT ;  /* 0x0000003b5400720c */ /* 0x000fe40003f06070 */
[----:B------:R-:W-:Y:S01]  /*29c0*/  FSEL R91, R91, 1, !P2 ;  /* 0x3f8000005b5b7808 */ /* 0x000fe20005000000 */
[----:B------:R-:W-:Y:S01]  /*29d0*/  FFMA.FTZ R102, R105, R102, R112 ;  /* 0x0000006669667223 */ /* 0x000fe20000010070 */
[----:B------:R-:W-:Y:S01]  /*29e0*/  FSEL R98, R98, RZ, !P2 ;  /* 0x000000ff62627208 */ /* 0x000fe20005000000 */
[----:B------:R-:W-:Y:S01]  /*29f0*/  FMUL.FTZ R14, R25, R14 ;  /* 0x0000000e190e7220 */ /* 0x000fe20000410000 */
[----:B------:R-:W-:-:S02]  /*2a00*/  FSEL R117, R117, 1, !P1 ;  /* 0x3f80000075757808 */ /* 0x000fc40004800000 */
[----:B------:R-:W-:Y:S01]  /*2a10*/  ISETP.GE.U32.AND P5, PT, R80, R59, PT ;  /* 0x0000003b5000720c */ /* 0x000fe20003fa6070 */
[----:B------:R-:W-:Y:S01]  /*2a20*/  FFMA.FTZ R103, R91, R102, R98 ;  /* 0x000000665b677223 */ /* 0x000fe20000010062 */
[----:B-1----:R-:W-:Y:S02]  /*2a30*/  FSEL R93, R93, 1, !P0 ;  /* 0x3f8000005d5d7808 */ /* 0x002fe40004000000 */
[----:B------:R-:W-:Y:S01]  /*2a40*/  FSEL R100, R95, RZ, !P0 ;  /* 0x000000ff5f647208 */ /* 0x000fe20004000000 */
[----:B------:R-:W-:Y:S01]  /*2a50*/  FMUL.FTZ R99, R117, R116 ;  /* 0x0000007475637220 */ /* 0x000fe20000410000 */
[----:B------:R-:W-:Y:S02]  /*2a60*/  FSEL R95, R101, 1, !P5 ;  /* 0x3f800000655f7808 */ /* 0x000fe40006800000 */
        /* <DEDUP_REMOVED lines=31> */
[----:B------:R-:W-:-:S04]  /*2c60*/  ISETP.NE.AND P0, PT, R75, RZ, PT ;  /* 0x000000ff4b00720c */ /* 0x000fc80003f05270 */
[----:B------:R-:W-:Y:S01]  /*2c70*/  ISETP.NE.OR P0, PT, R83, RZ, !P0 ;  /* 0x000000ff5300720c */ /* 0x000fe20004705670 */
[----:B0-----:R-:W-:-:S06]  /*2c80*/  FFMA.FTZ R99, R115, R99, R110 ;  /* 0x0000006373637223 */ /* 0x001fcc000001006e */
[----:B-1----:R-:W-:Y:S01]  /*2c90*/  @P1 FMUL.FTZ R115, R115, R122 ;  /* 0x0000007a73731220 */ /* 0x002fe20000410000 */
[----:B------:R-:W-:Y:S01]  /*2ca0*/  FSEL R122, R110, R99, !P1 ;  /* 0x000000636e7a7208 */ /* 0x000fe20004800000 */
[----:B------:R-:W-:Y:S01]  /*2cb0*/  IMAD.MOV.U32 R14, RZ, RZ, 0x3f800000 ;  /* 0x3f800000ff0e7424 */ /* 0x000fe200078e00ff */
[----:B--2---:R-:W-:Y:S04]  /*2cc0*/  STS [R57+0x420], R106 ;  /* 0x0004206a39007388 */ /* 0x004fe80000000800 */
[----:B---3--:R0:W-:Y:S04]  /*2cd0*/  STS [R56+0x4a0], R15 ;  /* 0x0004a00f38007388 */ /* 0x0081e80000000800 */
[----:B----4-:R-:W-:Y:S04]  /*2ce0*/  STS [R55+0x520], R20 ;  /* 0x0005201437007388 */ /* 0x010fe80000000800 */
[----:B------:R-:W-:Y:S04]  /*2cf0*/  STS [R54+0x5a0], R97 ;  /* 0x0005a06136007388 */ /* 0x000fe80000000800 */
[----:B-----5:R-:W-:Y:S04]  /*2d00*/  STS [R53+0x620], R16 ;  /* 0x0006201035007388 */ /* 0x020fe80000000800 */
[----:B------:R-:W-:Y:S04]  /*2d10*/  STS [R52+0x6a0], R21 ;  /* 0x0006a01534007388 */ /* 0x000fe80000000800 */
[----:B------:R-:W1:Y:S04]  /*2d20*/  SHFL.UP PT, R20, R115, 0x10, RZ ;  /* 0x0600000073147989 */ /* 0x000e6800000e00ff */
[----:B------:R-:W2:Y:S01]  /*2d30*/  SHFL.UP PT, R21, R122, 0x10, RZ ;  /* 0x060000007a157989 */ /* 0x000ea200000e00ff */
[----:B0-----:R-:W-:-:S03]  /*2d40*/  MOV R15, RZ ;  /* 0x000000ff000f7202 */ /* 0x001fc60000000f00 */
[----:B------:R-:W-:Y:S04]  /*2d50*/  STS [R51+0x720], R104 ;  /* 0x0007206833007388 */ /* 0x000fe80000000800 */
[----:B------:R-:W-:Y:S01]  /*2d60*/  STS [R50+0x7a0], R17 ;  /* 0x0007a01132007388 */ /* 0x000fe20000000800 */
[----:B------:R-:W-:-:S03]  /*2d70*/  NOP ;  /* 0x0000000000007918 */ /* 0x000fc60000000000 */
[----:B------:R-:W0:Y:S01]  /*2d80*/  @!P0 LDS.64 R14, [UR5] ;  /* 0x00000005ff0e8984 */ /* 0x000e220008000a00 */
[----:B------:R-:W-:Y:S01]  /*2d90*/  ISETP.NE.AND P0, PT, R58, 0x1f, PT ;  /* 0x0000001f3a00780c */ /* 0x000fe20003f05270 */
[----:B------:R-:W-:Y:S02]  /*2da0*/  UMOV UR4, 0x400 ;  /* 0x0000040000047882 */ /* 0x000fe40000000000 */
[----:B------:R-:W-:Y:S01]  /*2db0*/  ULEA UR4, UR6, UR4, 0x18 ;  /* 0x0000000406047291 */ /* 0x000fe2000f8ec0ff */
[C---:B-1----:R-:W-:Y:S01]  /*2dc0*/  FMUL.FTZ R20, R115.reuse, R20 ;  /* 0x0000001473147220 */ /* 0x042fe20000410000 */
[----:B------:R-:W-:Y:S01]  /*2dd0*/  LDS R97, [R49+0x420] ;  /* 0x0004200031617984 */ /* 0x000fe20000000800 */
[----:B--2---:R-:W-:-:S03]  /*2de0*/  FFMA.FTZ R21, R115, R21, R122 ;  /* 0x0000001573157223 */ /* 0x004fc6000001007a */
        /* <DEDUP_REMOVED lines=28> */
[----:B------:R-:W-:Y:S01]  /*2fb0*/  BSSY.RECONVERGENT B0, `(.L_x_4539) ;  /* 0x0000010000007945 */ /* 0x000fe20003800200 */
[----:B------:R-:W-:Y:S01]  /*2fc0*/  LEA R20, P2, R10, R12, 0x2 ;  /* 0x0000000c0a147211 */ /* 0x000fe200078410ff */
[----:B------:R-:W-:Y:S01]  /*2fd0*/  FFMA.FTZ R107, R114, R111, R107 ;  /* 0x0000006f726b7223 */ /* 0x000fe2000001006b */
[----:B------:R-:W-:Y:S01]  /*2fe0*/  IADD3.X R19, PT, PT, R19, R9, RZ, P1, !PT ;  /* 0x0000000913137210 */ /* 0x000fe20000ffe4ff */
[----:B------:R-:W-:Y:S01]  /*2ff0*/  FFMA.FTZ R17, R16, R15, R17 ;  /* 0x0000000f10117223 */ /* 0x000fe20000010011 */
[----:B------:R-:W-:Y:S01]  /*3000*/  IADD3.X R21, PT, PT, R13, R11, RZ, P2, !PT ;  /* 0x0000000b0d157210 */ /* 0x000fe200017fe4ff */
[----:B------:R-:W-:Y:S01]  /*3010*/  FFMA.FTZ R105, R105, R107, R112 ;  /* 0x0000006b69697223 */ /* 0x000fe20000010070 */
[----:B------:R-:W-:Y:S07]  /*3020*/  @P0 BRA `(.L_x_4540) ;  /* 0x0000000000200947 */ /* 0x000fee0003800000 */
        /* <DEDUP_REMOVED lines=8> */
.L_x_4540:
[----:B------:R-:W-:Y:S05]  /*30b0*/  BSYNC.RECONVERGENT B0 ;  /* 0x0000000000007941 */ /* 0x000fea0003800200 */
.L_x_4539:
[----:B------:R-:W-:Y:S02]  /*30c0*/  VIADD R0, R0, 0x1 ;  /* 0x0000000100007836 */ /* 0x000fe40000000000 */
[----:B------:R-:W-:Y:S01]  /*30d0*/  FFMA.FTZ R91, R91, R105, R98 ;  /* 0x000000695b5b7223 */ /* 0x000fe20000010062 */
[----:B------:R-:W-:Y:S01]  /*30e0*/  LEA R23, P1, R6, R23, 0x2 ;  /* 0x0000001706177211 */ /* 0x000fe200078210ff */
[----:B------:R-:W-:Y:S01]  /*30f0*/  UIADD3 UR5, UPT, UPT, UR5, 0x8, URZ ;  /* 0x0000000805057890 */ /* 0x000fe2000fffe0ff */
        /* <DEDUP_REMOVED lines=14> */
.L_x_4538:
        /* <DEDUP_REMOVED lines=31> */
[----:B------:R-:W-:Y:S01]  /*33d0*/  LDS R17, [R56+0x80] ;  /* 0x0000800038117984 */ /* 0x000fe20000000800 */
[----:B------:R-:W-:Y:S02]  /*33e0*/  MOV R0, RZ ;  /* 0x000000ff00007202 */ /* 0x000fe40000000f00 */
        /* <DEDUP_REMOVED lines=28> */
[----:B-1----:R-:W-:Y:S01]  /*35b0*/  LEA R6, P4, R12, UR8, 0x2 ;  /* 0x000000080c067c11 */ /* 0x002fe2000f8810ff */
        /* <DEDUP_REMOVED lines=8> */
[----:B------:R-:W-:Y:S01]  /*3640*/  ISETP.GE.AND P1, PT, R76, R59, PT ;  /* 0x0000003b4c00720c */ /* 0x000fe20003f26270 */
[----:B0-----:R-:W-:Y:S01]  /*3650*/  HFMA2 R15, -RZ, RZ, 0, 0 ;  /* 0x00000000ff0f7431 */ /* 0x001fe200000001ff */
[----:B------:R-:W-:-:S02]  /*3660*/  CS2R R12, SRZ ;  /* 0x00000000000c7805 */ /* 0x000fc4000001ff00 */
        /* <DEDUP_REMOVED lines=23> */
[----:B------:R-:W2:Y:S04]  /*37e0*/  LDS R8, [R49+0x10] ;  /* 0x0000100031087984 */ /* 0x000ea80000000800 */
[----:B------:R-:W3:Y:S04]  /*37f0*/  LDS R9, [R49+0x14] ;  /* 0x0000140031097984 */ /* 0x000ee80000000800 */
[----:B------:R-:W4:Y:S04]  /*3800*/  LDS R10, [R49+0x18] ;  /* 0x00001800310a7984 */ /* 0x000f280000000800 */
[----:B------:R-:W5:Y:S04]  /*3810*/  LDS R11, [R49+0x1c] ;  /* 0x00001c00310b7984 */ /* 0x000f680000000800 */
[----:B------:R-:W5:Y:S04]  /*3820*/  LDS R14, [R49] ;  /* 0x00000000310e7984 */ /* 0x000f680000000800 */
        /* <DEDUP_REMOVED lines=34> */
[----:B-1----:R-:W-:Y:S02]  /*3a50*/  FMUL.FTZ R7, R8, R17 ;  /* 0x0000001108077220 */ /* 0x002fe40000410000 */
[----:B------:R-:W1:Y:S04]  /*3a60*/  LDC.64 R16, c[0x0][0x430] ;  /* 0x00010c00ff107b82 */ /* 0x000e680000000a00 */
[----:B------:R-:W2:Y:S01]  /*3a70*/  MUFU.RCP R19, R19 ;  /* 0x0000001300137308 */ /* 0x000ea20000001000 */
[----:B------:R-:W-:-:S07]  /*3a80*/  FMUL.FTZ R36, R7, R36 ;  /* 0x0000002407247220 */ /* 0x000fce0000410000 */
[----:B------:R-:W3:Y:S01]  /*3a90*/  MUFU.RCP R21, R12 ;  /* 0x0000000c00157308 */ /* 0x000ee20000001000 */
[----:B0-----:R-:W-:Y:S01]  /*3aa0*/  FMUL.FTZ R8, R9, R18 ;  /* 0x0000001209087220 */ /* 0x001fe20000410000 */
[----:B------:R-:W-:Y:S03]  /*3ab0*/  STS [R49+0x8], R38 ;  /* 0x0000082631007388 */ /* 0x000fe60000000800 */
[----:B------:R-:W-:Y:S01]  /*3ac0*/  FMUL.FTZ R8, R8, R35 ;  /* 0x0000002308087220 */ /* 0x000fe20000410000 */
[----:B------:R0:W-:Y:S02]  /*3ad0*/  STS [R49+0xc], R0 ;  /* 0x00000c0031007388 */ /* 0x0001e40000000800 */
[----:B------:R3:W4:Y:S01]  /*3ae0*/  MUFU.RCP R23, R13 ;  /* 0x0000000d00177308 */ /* 0x0007220000001000 */
[----:B--2---:R-:W-:Y:S01]  /*3af0*/  FMUL.FTZ R9, R10, R19 ;  /* 0x000000130a097220 */ /* 0x004fe20000410000 */
[----:B------:R-:W-:Y:S01]  /*3b00*/  STS [R49+0x10], R36 ;  /* 0x0000102431007388 */ /* 0x000fe20000000800 */
[----:B------:R-:W2:Y:S02]  /*3b10*/  LDC.64 R18, c[0x0][0x438] ;  /* 0x00010e00ff127b82 */ /* 0x000ea40000000a00 */
[----:B------:R-:W-:Y:S01]  /*3b20*/  FMUL.FTZ R34, R9, R34 ;  /* 0x0000002209227220 */ /* 0x000fe20000410000 */
[----:B------:R-:W-:Y:S01]  /*3b30*/  STS [R49+0x14], R8 ;  /* 0x0000140831007388 */ /* 0x000fe20000000800 */
[----:B-1----:R-:W-:Y:S01]  /*3b40*/  IMAD.WIDE.U32 R4, R16, UR20, R4 ;  /* 0x0000001410047c25 */ /* 0x002fe2000f8e0004 */
[----:B------:R-:W1:Y:S03]  /*3b50*/  MUFU.RCP R20, R20 ;  /* 0x0000001400147308 */ /* 0x000e660000001000 */
[----:B---3--:R-:W-:Y:S01]  /*3b60*/  FMUL.FTZ R13, R14, R21 ;  /* 0x000000150e0d7220 */ /* 0x008fe20000410000 */
[----:B------:R-:W-:Y:S01]  /*3b70*/  STS [R49+0x18], R34 ;  /* 0x0000182231007388 */ /* 0x000fe20000000800 */
[----:B------:R-:W-:-:S02]  /*3b80*/  IMAD R5, R17, UR20, R5 ;  /* 0x0000001411057c24 */ /* 0x000fc4000f8e0205 */
[----:B------:R-:W-:Y:S01]  /*3b90*/  FMUL.FTZ R40, R13, R40 ;  /* 0x000000280d287220 */ /* 0x000fe20000410000 */
[----:B----4-:R-:W-:-:S04]  /*3ba0*/  FMUL.FTZ R6, R6, R23 ;  /* 0x0000001706067220 */ /* 0x010fc80000410000 */
[----:B------:R-:W-:Y:S01]  /*3bb0*/  STS [R49], R40 ;  /* 0x0000002831007388 */ /* 0x000fe20000000800 */
[----:B------:R-:W-:Y:S01]  /*3bc0*/  FMUL.FTZ R6, R6, R39 ;  /* 0x0000002706067220 */ /* 0x000fe20000410000 */
[----:B-1----:R-:W-:-:S04]  /*3bd0*/  FMUL.FTZ R10, R11, R20 ;  /* 0x000000140b0a7220 */ /* 0x002fc80000410000 */
[----:B------:R-:W-:Y:S01]  /*3be0*/  STS [R49+0x4], R6 ;  /* 0x0000040631007388 */ /* 0x000fe20000000800 */
[----:B--2---:R-:W-:-:S04]  /*3bf0*/  IMAD.WIDE.U32 R4, R89, R18, R4 ;  /* 0x0000001259047225 */ /* 0x004fc800078e0004 */
[----:B------:R-:W-:Y:S01]  /*3c00*/  FMUL.FTZ R10, R10, R33 ;  /* 0x000000210a0a7220 */ /* 0x000fe20000410000 */
[----:B0-----:R-:W-:-:S04]  /*3c10*/  IMAD R0, R89, R19, R5 ;  /* 0x0000001359007224 */ /* 0x001fc800078e0205 */
        /* <DEDUP_REMOVED lines=12> */
[----:B------:R-:W-:-:S05]  /*3ce0*/  IADD3 R5, P0, PT, R82, R4, RZ ;  /* 0x0000000452057210 */ /* 0x000fca0007f1e0ff */
[----:B------:R-:W-:Y:S01]  /*3cf0*/  IMAD.X R0, RZ, RZ, R0, P0 ;  /* 0x000000ffff007224 */ /* 0x000fe200000e0600 */
        /* <DEDUP_REMOVED lines=32> */
.L_x_4543:
        /* <DEDUP_REMOVED lines=16> */
.L_x_5079:


//--------------------- .text._Z25selective_scan_fwd_kernelI32Selective_Scan_fwd_kernel_traitsILi32ELi8ELi1ELb1ELb0ELb0ELb0EffEEv13SSMParamsBase --------------------------
	.section	.text._Z25selective_scan_fwd_kernelI32Selective_Scan_fwd_kernel_traitsILi32ELi8ELi1ELb1ELb0ELb0ELb0EffEEv13SSMParamsBase,"ax",@progbits
	.align	128
        .global         _Z25selective_scan_fwd_kernelI32Selective_Scan_fwd_kernel_traitsILi32ELi8ELi1ELb1ELb0ELb0ELb0EffEEv13SSMParamsBase
        .type           _Z25selective_scan_fwd_kernelI32Selective_Scan_fwd_kernel_traitsILi32ELi8ELi1ELb1ELb0ELb0ELb0EffEEv13SSMParamsBase,@function
        .size           _Z25selective_scan_fwd_kernelI32Selective_Scan_fwd_kernel_traitsILi32ELi8ELi1ELb1ELb0ELb0ELb0EffEEv13SSMParamsBase,(.L_x_5080 - _Z25selective_scan_fwd_kernelI32Selective_Scan_fwd_kernel_traitsILi32ELi8ELi1ELb1ELb0ELb0ELb0EffEEv13SSMParamsBase)
        .other          _Z25selective_scan_fwd_kernelI32Selective_Scan_fwd_kernel_traitsILi32ELi8ELi1ELb1ELb0ELb0ELb0EffEEv13SSMParamsBase,@"STO_CUDA_ENTRY STV_DEFAULT"
_Z25selective_scan_fwd_kernelI32Selective_Scan_fwd_kernel_traitsILi32ELi8ELi1ELb1ELb0ELb0ELb0EffEEv13SSMParamsBase:
.text._Z25selective_scan_fwd_kernelI32Selective_Scan_fwd_kernel_traitsILi32ELi8ELi1ELb1ELb0ELb0ELb0EffEEv13SSMParamsBase:
        /* <DEDUP_REMOVED lines=31> */
[----:B0-----:R-:W-:Y:S02]  /*01f0*/  MOV R4, UR6 ;  /* 0x0000000600047c02 */ /* 0x001fe40008000f00 */
[----:B------:R-:W-:Y:S01]  /*0200*/  MOV R5, UR7 ;  /* 0x0000000700057c02 */ /* 0x000fe20008000f00 */
[----:B------:R-:W-:Y:S06]  /*0210*/  @!P0 EXIT ;  /* 0x000000000000894d */ /* 0x000fec0003800000 */
[----:B------:R-:W0:Y:S01]  /*0220*/  S2R R35, SR_TID.X ;  /* 0x0000000000237919 */ /* 0x000e220000002100 */
[----:B------:R-:W2:Y:S01]  /*0230*/  LDC.64 R16, c[0x0][0x448] ;  /* 0x00011200ff107b82 */ /* 0x000ea20000000a00 */
[----:B------:R-:W3:Y:S01]  /*0240*/  LDCU.64 UR6, c[0x0][0x3b8] ;  /* 0x00007700ff0677ac */ /* 0x000ee20008000a00 */
[----:B------:R-:W-:Y:S02]  /*0250*/  MOV R5, UR8 ;  /* 0x0000000800057c02 */ /* 0x000fe40008000f00 */
[----:B------:R-:W-:Y:S01]  /*0260*/  MOV R3, UR9 ;  /* 0x0000000900037c02 */ /* 0x000fe20008000f00 */
[----:B------:R-:W2:Y:S01]  /*0270*/  LDCU.64 UR8, c[0x0][0x3d8] ;  /* 0x00007b00ff0877ac */ /* 0x000ea20008000a00 */
[----:B------:R-:W-:Y:S01]  /*0280*/  MOV R43, RZ ;  /* 0x000000ff002b7202 */ /* 0x000fe20000000f00 */
[C---:B------:R-:W-:Y:S01]  /*0290*/  IMAD.WIDE.U32 R4, R11.reuse, UR14, R4 ;  /* 0x0000000e0b047c25 */ /* 0x040fe2000f8e0004 */
[----:B------:R-:W0:Y:S01]  /*02a0*/  LDC.64 R12, c[0x0][0x428] ;  /* 0x00010a00ff0c7b82 */ /* 0x000e220000000a00 */
[----:B------:R-:W2:Y:S02]  /*02b0*/  LDCU UR4, c[0x0][0x38c] ;  /* 0x00007180ff0477ac */ /* 0x000ea40008000800 */
[C---:B------:R-:W-:Y:S01]  /*02c0*/  IMAD R45, R11.reuse, UR15, R5 ;  /* 0x0000000f0b2d7c24 */ /* 0x040fe2000f8e0205 */
[----:B-1----:R-:W-:Y:S01]  /*02d0*/  LEA R46, P1, R4, R8, 0x2 ;  /* 0x00000008042e7211 */ /* 0x002fe200078210ff */
[----:B------:R-:W-:-:S03]  /*02e0*/  IMAD.WIDE.U32 R2, R11, UR10, R2 ;  /* 0x0000000a0b027c25 */ /* 0x000fc6000f8e0002 */
[----:B------:R-:W1:Y:S01]  /*02f0*/  LDC.64 R20, c[0x0][0x3a0] ;  /* 0x0000e800ff147b82 */ /* 0x000e620000000a00 */
[C---:B------:R-:W-:Y:S01]  /*0300*/  IMAD R47, R11.reuse, UR11, R3 ;  /* 0x0000000b0b2f7c24 */ /* 0x040fe2000f8e0203 */
[----:B------:R-:W-:Y:S01]  /*0310*/  LEA.HI.X R45, R4, R9, R45, 0x2, P1 ;  /* 0x00000009042d7211 */ /* 0x000fe200008f142d */
[----:B---3--:R-:W-:Y:S01]  /*0320*/  IMAD.WIDE.U32 R4, R11, UR6, RZ ;  /* 0x000000060b047c25 */ /* 0x008fe2000f8e00ff */
[----:B------:R-:W-:-:S03]  /*0330*/  LEA R48, P0, R2, R48, 0x2 ;  /* 0x0000003002307211 */ /* 0x000fc600078010ff */
[C---:B------:R-:W-:Y:S01]  /*0340*/  IMAD R39, R11.reuse, UR7, R5 ;  /* 0x000000070b277c24 */ /* 0x040fe2000f8e0205 */
[----:B------:R-:W3:Y:S01]  /*0350*/  LDC.64 R18, c[0x0][0x450] ;  /* 0x00011400ff127b82 */ /* 0x000ee20000000a00 */
[----:B------:R-:W-:Y:S01]  /*0360*/  LEA.HI.X R47, R2, R49, R47, 0x2, P0 ;  /* 0x00000031022f7211 */ /* 0x000fe200000f142f */
[----:B----4-:R-:W-:Y:S01]  /*0370*/  IMAD R3, R6, UR18, R11 ;  /* 0x0000001206037c24 */ /* 0x010fe2000f8e020b */
[C---:B--2---:R-:W-:Y:S01]  /*0380*/  LEA R36, P0, R4.reuse, R16, 0x2 ;  /* 0x0000001004247211 */ /* 0x044fe200078010ff */
[C---:B------:R-:W-:Y:S01]  /*0390*/  IMAD.WIDE.U32 R40, R11.reuse, UR8, RZ ;  /* 0x000000080b287c25 */ /* 0x040fe2000f8e00ff */
[----:B------:R-:W-:Y:S02]  /*03a0*/  UISETP.LT.AND UP0, UPT, UR4, 0x1, UPT ;  /* 0x000000010400788c */ /* 0x000fe4000bf01270 */
[----:B------:R-:W-:Y:S01]  /*03b0*/  LEA.HI.X R39, R4, R17, R39, 0x2, P0 ;  /* 0x0000001104277211 */ /* 0x000fe200000f1427 */
[----:B------:R-:W2:Y:S01]  /*03c0*/  LDC.64 R22, c[0x0][0x440] ;  /* 0x00011000ff167b82 */ /* 0x000ea20000000a00 */
[----:B0-----:R-:W-:Y:S01]  /*03d0*/  IMAD.WIDE.U32 R6, R11, R12, RZ ;  /* 0x0000000c0b067225 */ /* 0x001fe200078e00ff */
[----:B------:R-:W-:-:S03]  /*03e0*/  SHF.L.U32 R4, R35, 0x1, RZ ;  /* 0x0000000123047819 */ /* 0x000fc600000006ff */
[----:B------:R-:W-:Y:S01]  /*03f0*/  IMAD R7, R11, R13, R7 ;  /* 0x0000000d0b077224 */ /* 0x000fe200078e0207 */
[----:B------:R-:W-:Y:S01]  /*0400*/  LOP3.LUT R4, R4, 0x7c0, RZ, 0xc0, !PT ;  /* 0x000007c004047812 */ /* 0x000fe200078ec0ff */
[----:B------:R-:W-:Y:S01]  /*0410*/  IMAD R44, R3, R44, RZ ;  /* 0x0000002c032c7224 */ /* 0x000fe200078e02ff */
[----:B------:R-:W0:Y:S01]  /*0420*/  LDC.64 R14, c[0x0][0x420] ;  /* 0x00010800ff0e7b82 */ /* 0x000e220000000a00 */
[----:B-1----:R-:W-:-:S04]  /*0430*/  IMAD.WIDE.U32 R8, R11, R20, RZ ;  /* 0x000000140b087225 */ /* 0x002fc800078e00ff */
[C---:B------:R-:W-:Y:S02]  /*0440*/  IMAD R5, R11.reuse, R21, R9 ;  /* 0x000000150b057224 */ /* 0x040fe400078e0209 */
[----:B------:R-:W-:Y:S01]  /*0450*/  IMAD R11, R11, UR9, R41 ;  /* 0x000000090b0b7c24 */ /* 0x000fe2000f8e0229 */
[----:B------:R-:W1:Y:S01]  /*0460*/  LDC.64 R28, c[0x0][0x3a8] ;  /* 0x0000ea00ff1c7b82 */ /* 0x000e620000000a00 */
[----:B---3--:R-:W-:Y:S01]  /*0470*/  LEA R37, P1, R40, R18, 0x2 ;  /* 0x0000001228257211 */ /* 0x008fe200078210ff */
[----:B------:R-:W-:Y:S01]  /*0480*/  IMAD R44, R44, UR4, RZ ;  /* 0x000000042c2c7c24 */ /* 0x000fe2000f8e02ff */
[----:B------:R-:W-:Y:S02]  /*0490*/  USEL UR4, UR4, 0x1, !UP0 ;  /* 0x0000000104047887 */ /* 0x000fe4000c000000 */
[----:B------:R-:W-:Y:S01]  /*04a0*/  LEA.HI.X R40, R40, R19, R11, 0x2, P1 ;  /* 0x0000001328287211 */ /* 0x000fe200008f140b */
[----:B------:R-:W3:Y:S02]  /*04b0*/  LDCU.U8 UR9, c[0x0][0x39e] ;  /* 0x000073c0ff0977ac */ /* 0x000ee40008000000 */
[----:B------:R-:W4:Y:S01]  /*04c0*/  LDC.64 R32, c[0x0][0x3c0] ;  /* 0x0000f000ff207b82 */ /* 0x000f220000000a00 */
[----:B--2---:R-:W-:Y:S01]  /*04d0*/  LEA R38, P2, R8, R22, 0x2 ;  /* 0x0000001608267211 */ /* 0x004fe200078410ff */
[----:B------:R-:W-:-:S03]  /*04e0*/  UIADD3 UR6, UPT, UPT, -UR4, URZ, URZ ;  /* 0x000000ff04067290 */ /* 0x000fc6000fffe1ff */
[----:B------:R-:W-:-:S03]  /*04f0*/  LEA.HI.X R41, R8, R23, R5, 0x2, P2 ;  /* 0x0000001708297211 */ /* 0x000fc600010f1405 */
[----:B------:R-:W2:Y:S01]  /*0500*/  LDC.64 R30, c[0x0][0x3e0] ;  /* 0x0000f800ff1e7b82 */ /* 0x000ea20000000a00 */
[----:B0-----:R-:W-:-:S04]  /*0510*/  IMAD.WIDE.U32 R2, R14, UR18, R6 ;  /* 0x000000120e027c25 */ /* 0x001fc8000f8e0006 */
[----:B------:R-:W-:Y:S01]  /*0520*/  IMAD R42, R15, UR18, R3 ;  /* 0x000000120f2a7c24 */ /* 0x000fe2000f8e0203 */
[----:B-1----:R-:W-:Y:S02]  /*0530*/  SHF.L.U64.HI R49, R28, 0x2, R29 ;  /* 0x000000021c317819 */ /* 0x002fe4000001021d */
[----:B------:R-:W-:Y:S02]  /*0540*/  LOP3.LUT R29, R4, 0x1f, R35, 0xf8, !PT ;  /* 0x0000001f041d7812 */ /* 0x000fe400078ef823 */
[----:B----4-:R-:W-:Y:S02]  /*0550*/  SHF.L.U64.HI R33, R32, 0x2, R33 ;  /* 0x0000000220217819 */ /* 0x010fe40000010221 */
[----:B--23--:R-:W-:-:S07]  /*0560*/  SHF.L.U64.HI R31, R30, 0x2, R31 ;  /* 0x000000021e1f7819 */ /* 0x00cfce000001021f */
.L_x_4564:
[----:B------:R-:W-:Y:S01]  /*0570*/  BAR.SYNC.DEFER_BLOCKING 0x0 ;  /* 0x0000000000007b1d */ /* 0x000fe20000010000 */
[----:B0-----:R-:W-:Y:S02]  /*0580*/  MOV R4, R48 ;  /* 0x0000003000047202 */ /* 0x001fe40000000f00 */
[----:B------:R-:W-:-:S05]  /*0590*/  MOV R5, R47 ;  /* 0x0000002f00057202 */ /* 0x000fca0000000f00 */
[----:B------:R-:W0:Y:S01]  /*05a0*/  S2UR UR5, SR_CgaCtaId ;  /* 0x00000000000579c3 */ /* 0x000e220000008800 */
[----:B------:R-:W-:Y:S01]  /*05b0*/  IMAD.WIDE.U32 R4, R29, 0x10, R4 ;  /* 0x000000101d047825 */ /* 0x000fe200078e0004 */
[----:B------:R-:W1:Y:S01]  /*05c0*/  S2R R51, SR_LANEID ;  /* 0x0000000000337919 */ /* 0x000e620000000000 */
[----:B------:R-:W-:-:S05]  /*05d0*/  UMOV UR4, 0x400 ;  /* 0x0000040000047882 */ /* 0x000fca0000000000 */
[----:B------:R-:W2:Y:S01]  /*05e0*/  LDC R58, c[0x0][0x38c] ;  /* 0x0000e300ff3a7b82 */ /* 0x000ea20000000800 */
[----:B------:R-:W3:Y:S04]  /*05f0*/  LDG.E.128 R20, desc[UR16][R4.64] ;  /* 0x0000001004147981 */ /* 0x000ee8000c1e1d00 */
[----:B------:R4:W2:Y:S01]  /*0600*/  LDG.E.128 R24, desc[UR16][R4.64+0x200] ;  /* 0x0002001004187981 */ /* 0x0008a2000c1e1d00 */
[----:B0-----:R-:W-:Y:S01]  /*0610*/  ULEA UR4, UR5, UR4, 0x18 ;  /* 0x0000000405047291 */ /* 0x001fe2000f8ec0ff */
[----:B----4-:R-:W-:Y:S02]  /*0620*/  MOV R4, R46 ;  /* 0x0000002e00047202 */ /* 0x010fe40000000f00 */
[----:B------:R-:W-:-:S03]  /*0630*/  MOV R5, R45 ;  /* 0x0000002d00057202 */ /* 0x000fc60000000f00 */
[----:B-1----:R-:W-:Y:S01]  /*0640*/  LEA R50, R51, UR4, 0x4 ;  /* 0x0000000433327c11 */ /* 0x002fe2000f8e20ff */
[----:B------:R-:W-:-:S03]  /*0650*/  IMAD.WIDE.U32 R54, R29, 0x10, R4 ;  /* 0x000000101d367825 */ /* 0x000fc600078e0004 */
[----:B------:R-:W-:Y:S01]  /*0660*/  LEA R52, R51, R50, 0x4 ;  /* 0x0000003233347211 */ /* 0x000fe200078e20ff */
[----:B---3--:R-:W-:Y:S04]  /*0670*/  STS.128 [R50], R20 ;  /* 0x0000001432007388 */ /* 0x008fe80000000c00 */
[----:B--2---:R-:W-:Y:S01]  /*0680*/  STS.128 [R50+0x200], R24 ;  /* 0x0002001832007388 */ /* 0x004fe20000000c00 */
        /* <DEDUP_REMOVED lines=58> */
.L_x_4545:
[----:B------:R-:W-:Y:S05]  /*0a30*/  BSYNC.RECONVERGENT B0 ;  /* 0x0000000000007941 */ /* 0x000fea0003800200 */
.L_x_4544:
        /* <DEDUP_REMOVED lines=34> */
.L_x_4547:
[----:B------:R-:W-:Y:S05]  /*0c60*/  BSYNC.RECONVERGENT B0 ;  /* 0x0000000000007941 */ /* 0x000fea0003800200 */
.L_x_4546:
        /* <DEDUP_REMOVED lines=39> */
.L_x_4549:
[----:B------:R-:W-:Y:S05]  /*0ee0*/  BSYNC.RECONVERGENT B0 ;  /* 0x0000000000007941 */ /* 0x000fea0003800200 */
.L_x_4548:
        /* <DEDUP_REMOVED lines=32> */
.L_x_4551:
[----:B------:R-:W-:Y:S05]  /*10f0*/  BSYNC.RECONVERGENT B0 ;  /* 0x0000000000007941 */ /* 0x000fea0003800200 */
.L_x_4550:
        /* <DEDUP_REMOVED lines=32> */
.L_x_4553:
[----:B------:R-:W-:Y:S05]  /*1300*/  BSYNC.RECONVERGENT B0 ;  /* 0x0000000000007941 */ /* 0x000fea0003800200 */
.L_x_4552:
        /* <DEDUP_REMOVED lines=32> */
.L_x_4555:
[----:B------:R-:W-:Y:S05]  /*1510*/  BSYNC.RECONVERGENT B0 ;  /* 0x0000000000007941 */ /* 0x000fea0003800200 */
.L_x_4554:
        /* <DEDUP_REMOVED lines=32> */
.L_x_4557:
[----:B------:R-:W-:Y:S05]  /*1720*/  BSYNC.RECONVERGENT B0 ;  /* 0x0000000000007941 */ /* 0x000fea0003800200 */
.L_x_4556:
        /* <DEDUP_REMOVED lines=32> */
.L_x_4559:
[----:B------:R-:W-:Y:S05]  /*1930*/  BSYNC.RECONVERGENT B0 ;  /* 0x0000000000007941 */ /* 0x000fea0003800200 */
.L_x_4558:
        /* <DEDUP_REMOVED lines=22> */
[----:B------:R-:W-:Y:S01]  /*1aa0*/  MOV R65, R38 ;  /* 0x0000002600417202 */ /* 0x000fe20000000f00 */
[----:B------:R-:W-:Y:S01]  /*1ab0*/  UIADD3 UR4, UPT, UPT, UR4, 0x450, URZ ;  /* 0x0000045004047890 */ /* 0x000fe2000fffe0ff */
[----:B------:R-:W-:Y:S01]  /*1ac0*/  ISETP.EQ.AND P0, PT, R35, RZ, P0 ;  /* 0x000000ff2300720c */ /* 0x000fe20000702270 */
[----:B------:R-:W-:Y:S01]  /*1ad0*/  UMOV UR5, UR6 ;  /* 0x0000000600057c82 */ /* 0x000fe20008000000 */
[----:B------:R-:W-:Y:S02]  /*1ae0*/  MOV R58, R41 ;  /* 0x00000029003a7202 */ /* 0x000fe40000000f00 */
[----:B------:R-:W-:-:S02]  /*1af0*/  MOV R67, R37 ;  /* 0x0000002500437202 */ /* 0x000fc40000000f00 */
[----:B------:R-:W-:Y:S02]  /*1b00*/  MOV R62, R40 ;  /* 0x00000028003e7202 */ /* 0x000fe40000000f00 */
[----:B------:R-:W-:Y:S02]  /*1b10*/  MOV R69, R36 ;  /* 0x0000002400457202 */ /* 0x000fe40000000f00 */
[----:B------:R-:W-:-:S07]  /*1b20*/  MOV R64, R39 ;  /* 0x0000002700407202 */ /* 0x000fce0000000f00 */
.L_x_4563:
[----:B------:R-:W-:Y:S02]  /*1b30*/  MOV R6, R65 ;  /* 0x0000004100067202 */ /* 0x000fe40000000f00 */
[----:B------:R-:W-:-:S05]  /*1b40*/  MOV R7, R58 ;  /* 0x0000003a00077202 */ /* 0x000fca0000000f00 */
[----:B-1----:R1:W2:Y:S01]  /*1b50*/  LDG.E R18, desc[UR16][R6.64] ;  /* 0x0000001006127981 */ /* 0x0022a2000c1e1900 */
[----:B------:R-:W-:Y:S02]  /*1b60*/  MOV R16, R67 ;  /* 0x0000004300107202 */ /* 0x000fe40000000f00 */
[----:B------:R-:W-:-:S05]  /*1b70*/  MOV R17, R62 ;  /* 0x0000003e00117202 */ /* 0x000fca0000000f00 */
[----:B------:R-:W3:Y:S01]  /*1b80*/  LDG.E R71, desc[UR16][R16.64] ;  /* 0x0000001010477981 */ /* 0x000ee2000c1e1900 */
[----:B-1----:R-:W-:Y:S02]  /*1b90*/  MOV R6, R69 ;  /* 0x0000004500067202 */ /* 0x002fe40000000f00 */
[----:B------:R-:W-:-:S05]  /*1ba0*/  MOV R7, R64 ;  /* 0x0000004000077202 */ /* 0x000fca0000000f00 */
[----:B------:R1:W3:Y:S01]  /*1bb0*/  LDG.E R66, desc[UR16][R6.64] ;  /* 0x0000001006427981 */ /* 0x0002e2000c1e1900 */
[C---:B------:R-:W-:Y:S01]  /*1bc0*/  ISETP.GE.AND P1, PT, R51.reuse, 0x1, PT ;  /* 0x000000013300780c */ /* 0x040fe20003f26270 */
[----:B------:R-:W4:Y:S01]  /*1bd0*/  S2UR UR8, SR_CgaCtaId ;  /* 0x00000000000879c3 */ /* 0x000f220000008800 */
[----:B------:R-:W-:Y:S01]  /*1be0*/  UMOV UR7, 0x400 ;  /* 0x0000040000077882 */ /* 0x000fe20000000000 */
[----:B------:R-:W-:Y:S01]  /*1bf0*/  ISETP.NE.AND P2, PT, R51, RZ, PT ;  /* 0x000000ff3300720c */ /* 0x000fe20003f45270 */
[----:B----4-:R-:W-:Y:S01]  /*1c00*/  ULEA UR7, UR8, UR7, 0x18 ;  /* 0x0000000708077291 */ /* 0x010fe2000f8ec0ff */
[----:B--2---:R-:W-:-:S04]  /*1c10*/  FMUL.FTZ R18, R18, 1.4426950216293334961 ;  /* 0x3fb8aa3b12127820 */ /* 0x004fc80000410000 */
[C---:B------:R-:W-:Y:S01]  /*1c20*/  FMUL.FTZ R73, R18.reuse, R20 ;  /* 0x0000001412497220 */ /* 0x040fe20000410000 */
[C---:B------:R-:W-:Y:S01]  /*1c30*/  FMUL.FTZ R77, R18.reuse, R21 ;  /* 0x00000015124d7220 */ /* 0x040fe20000410000 */
[----:B------:R-:W-:-:S04]  /*1c40*/  FMUL.FTZ R72, R18, R22 ;  /* 0x0000001612487220 */ /* 0x000fc80000410000 */
[----:B------:R-:W1:Y:S01]  /*1c50*/  MUFU.EX2 R73, R73 ;  /* 0x0000004900497308 */ /* 0x000e620000000800 */
[C---:B------:R-:W-:Y:S01]  /*1c60*/  FMUL.FTZ R74, R18.reuse, R23 ;  /* 0x00000017124a7220 */ /* 0x040fe20000410000 */
[----:B------:R-:W-:-:S06]  /*1c70*/  FMUL.FTZ R70, R18, R24 ;  /* 0x0000001812467220 */ /* 0x000fcc0000410000 */
[----:B------:R-:W2:Y:S01]  /*1c80*/  MUFU.EX2 R77, R77 ;  /* 0x0000004d004d7308 */ /* 0x000ea20000000800 */
[C---:B------:R-:W-:Y:S01]  /*1c90*/  FMUL.FTZ R68, R18.reuse, R53 ;  /* 0x0000003512447220 */ /* 0x040fe20000410000 */
[----:B------:R-:W-:-:S06]  /*1ca0*/  FMUL.FTZ R75, R18, R25 ;  /* 0x00000019124b7220 */ /* 0x000fcc0000410000 */
[----:B------:R-:W4:Y:S01]  /*1cb0*/  MUFU.EX2 R72, R72 ;  /* 0x0000004800487308 */ /* 0x000f220000000800 */
[----:B-1----:R-:W-:Y:S01]  /*1cc0*/  FFMA.FTZ R6, R27, R73, R54 ;  /* 0x000000491b067223 */ /* 0x002fe20000010036 */
[----:B------:R-:W-:-:S06]  /*1cd0*/  FMUL.FTZ R76, R18, R26 ;  /* 0x0000001a124c7220 */ /* 0x000fcc0000410000 */
[----:B------:R-:W1:Y:S01]  /*1ce0*/  MUFU.EX2 R74, R74 ;  /* 0x0000004a004a7308 */ /* 0x000e620000000800 */
[----:B--2---:R-:W-:-:S07]  /*1cf0*/  FFMA.FTZ R6, R77, R6, R56 ;  /* 0x000000064d067223 */ /* 0x004fce0000010038 */
[----:B------:R-:W2:Y:S01]  /*1d00*/  MUFU.EX2 R70, R70 ;  /* 0x0000004600467308 */ /* 0x000ea20000000800 */
[----:B----4-:R-:W-:-:S07]  /*1d10*/  FFMA.FTZ R6, R72, R6, R55 ;  /* 0x0000000648067223 */ /* 0x010fce0000010037 */
[----:B------:R-:W4:Y:S08]  /*1d20*/  MUFU.EX2 R68, R68 ;  /* 0x0000004400447308 */ /* 0x000f300000000800 */
[----:B------:R-:W5:Y:S01]  /*1d30*/  MUFU.EX2 R75, R75 ;  /* 0x0000004b004b7308 */ /* 0x000f620000000800 */
[----:B-1----:R-:W-:-:S07]  /*1d40*/  FFMA.FTZ R6, R74, R6, R57 ;  /* 0x000000064a067223 */ /* 0x002fce0000010039 */
[----:B------:R-:W1:Y:S01]  /*1d50*/  MUFU.EX2 R76, R76 ;  /* 0x0000004c004c7308 */ /* 0x000e620000000800 */
[----:B--2---:R-:W-:Y:S01]  /*1d60*/  FFMA.FTZ R7, R70, R6, R59 ;  /* 0x0000000646077223 */ /* 0x004fe2000001003b */
[----:B----4-:R-:W-:-:S03]  /*1d70*/  FMUL.FTZ R6, R68, R73 ;  /* 0x0000004944067220 */ /* 0x010fc60000410000 */
[----:B-----5:R-:W-:Y:S01]  /*1d80*/  FFMA.FTZ R16, R75, R7, R60 ;  /* 0x000000074b107223 */ /* 0x020fe2000001003c */
[----:B------:R-:W-:-:S04]  /*1d90*/  FMUL.FTZ R7, R77, R6 ;  /* 0x000000064d077220 */ /* 0x000fc80000410000 */
[----:B------:R-:W-:Y:S01]  /*1da0*/  FMUL.FTZ R7, R72, R7 ;  /* 0x0000000748077220 */ /* 0x000fe20000410000 */
[----:B-1----:R-:W-:-:S03]  /*1db0*/  FFMA.FTZ R16, R76, R16, R61 ;  /* 0x000000104c107223 */ /* 0x002fc6000001003d */
[----:B------:R-:W-:Y:S02]  /*1dc0*/  FMUL.FTZ R7, R74, R7 ;  /* 0x000000074a077220 */ /* 0x000fe40000410000 */
[----:B------:R-:W1:Y:S02]  /*1dd0*/  SHFL.UP PT, R17, R16, 0x1, RZ ;  /* 0x0420000010117989 */ /* 0x000e6400000e00ff */
[----:B------:R-:W-:-:S04]  /*1de0*/  FMUL.FTZ R6, R70, R7 ;  /* 0x0000000746067220 */ /* 0x000fc80000410000 */
[----:B------:R-:W-:-:S04]  /*1df0*/  FMUL.FTZ R79, R75, R6 ;  /* 0x000000064b4f7220 */ /* 0x000fc80000410000 */
[----:B------:R-:W-:-:S05]  /*1e00*/  FMUL.FTZ R79, R76, R79 ;  /* 0x0000004f4c4f7220 */ /* 0x000fca0000410000 */
[----:B------:R-:W2:Y:S01]  /*1e10*/  SHFL.UP PT, R6, R79, 0x1, RZ ;  /* 0x042000004f067989 */ /* 0x000ea200000e00ff */
[----:B-1----:R-:W-:-:S05]  /*1e20*/  FFMA.FTZ R17, R79, R17, R16 ;  /* 0x000000114f117223 */ /* 0x002fca0000010010 */
[----:B------:R-:W-:-:S05]  /*1e30*/  FSEL R18, R16, R17, !P1 ;  /* 0x0000001110127208 */ /* 0x000fca0004800000 */
[----:B------:R-:W1:Y:S01]  /*1e40*/  SHFL.UP PT, R7, R18, 0x2, RZ ;  /* 0x0440000012077989 */ /* 0x000e6200000e00ff */
        /* <DEDUP_REMOVED lines=14> */
[----:B------:R-:W-:Y:S01]  /*1f30*/  ISETP.GE.AND P1, PT, R51, 0x8, PT ;  /* 0x000000083300780c */ /* 0x000fe20003f26270 */
[----:B------:R-:W-:Y:S02]  /*1f40*/  HFMA2 R6, -RZ, RZ, 1.875, 0 ;  /* 0x3f800000ff067431 */ /* 0x000fe400000001ff */
[----:B-1----:R-:W-:-:S10]  /*1f50*/  FFMA.FTZ R17, R79, R17, R18 ;  /* 0x000000114f117223 */ /* 0x002fd40000010012 */
[----:B--2---:R-:W-:Y:S01]  /*1f60*/  @P1 FMUL.FTZ R79, R79, R78 ;  /* 0x0000004e4f4f1220 */ /* 0x004fe20000410000 */
[----:B------:R-:W-:-:S04]  /*1f70*/  FSEL R78, R18, R17, !P1 ;  /* 0x00000011124e7208 */ /* 0x000fc80004800000 */
[----:B------:R-:W1:Y:S04]  /*1f80*/  SHFL.UP PT, R16, R79, 0x10, RZ ;  /* 0x060000004f107989 */ /* 0x000e6800000e00ff */
[----:B------:R-:W2:Y:S01]  /*1f90*/  SHFL.UP PT, R19, R78, 0x10, RZ ;  /* 0x060000004e137989 */ /* 0x000ea200000e00ff */
[----:B------:R-:W-:Y:S02]  /*1fa0*/  MOV R7, RZ ;  /* 0x000000ff00077202 */ /* 0x000fe40000000f00 */
[----:B------:R-:W-:-:S04]  /*1fb0*/  ISETP.NE.AND P1, PT, R51, 0x1f, PT ;  /* 0x0000001f3300780c */ /* 0x000fc80003f25270 */
[----:B------:R-:W4:Y:S01]  /*1fc0*/  @P0 LDS.64 R6, [UR4] ;  /* 0x00000004ff060984 */ /* 0x000f220008000a00 */
[C---:B-1----:R-:W-:Y:S01]  /*1fd0*/  FMUL.FTZ R18, R79.reuse, R16 ;  /* 0x000000104f127220 */ /* 0x042fe20000410000 */
[----:B--2---:R-:W-:-:S07]  /*1fe0*/  FFMA.FTZ R19, R79, R19, R78 ;  /* 0x000000134f137223 */ /* 0x004fce000001004e */
[----:B------:R-:W-:Y:S01]  /*1ff0*/  @!P1 STS.64 [UR7+0x430], R18 ;  /* 0x00043012ff009988 */ /* 0x000fe20008000a07 */
[----:B------:R-:W-:Y:S01]  /*2000*/  BAR.SYNC.DEFER_BLOCKING 0x0 ;  /* 0x0000000000007b1d */ /* 0x000fe20000010000 */
[----:B------:R-:W-:-:S05]  /*2010*/  ISETP.NE.AND P3, PT, R35, RZ, PT ;  /* 0x000000ff2300720c */ /* 0x000fca0003f65270 */
[----:B----4-:R-:W-:Y:S04]  /*2020*/  @!P2 STS.64 [UR7+0x440], R6 ;  /* 0x00044006ff00a988 */ /* 0x010fe80008000a07 */
[----:B------:R-:W-:Y:S01]  /*2030*/  LDS.64 R16, [UR7+0x430] ;  /* 0x00043007ff107984 */ /* 0x000fe20008000a00 */
[----:B------:R-:W-:Y:S01]  /*2040*/  BAR.SYNC.DEFER_BLOCKING 0x0 ;  /* 0x0000000000007b1d */ /* 0x000fe20000010000 */
[----:B------:R-:W-:-:S04]  /*2050*/  ISETP.GE.AND P1, PT, R51, 0x10, PT ;  /* 0x000000103300780c */ /* 0x000fc80003f26270 */
[----:B------:R-:W-:Y:S02]  /*2060*/  FSEL R79, R79, R18, !P1 ;  /* 0x000000124f4f7208 */ /* 0x000fe40004800000 */
[----:B------:R-:W-:-:S03]  /*2070*/  FSEL R78, R78, R19, !P1 ;  /* 0x000000134e4e7208 */ /* 0x000fc60004800000 */
[----:B------:R-:W1:Y:S04]  /*2080*/  SHFL.UP PT, R81, R79, 0x1, RZ ;  /* 0x042000004f517989 */ /* 0x000e6800000e00ff */
[----:B------:R-:W-:Y:S04]  /*2090*/  @P3 LDS R83, [UR7+0x444] ;  /* 0x00044407ff533984 */ /* 0x000fe80008000800 */
[----:B------:R-:W2:Y:S01]  /*20a0*/  SHFL.UP PT, R80, R78, 0x1, RZ ;  /* 0x042000004e507989 */ /* 0x000ea200000e00ff */
[----:B-1----:R-:W-:Y:S02]  /*20b0*/  @!P2 MOV R81, R6 ;  /* 0x000000060051a202 */ /* 0x002fe40000000f00 */
[----:B------:R-:W-:-:S02]  /*20c0*/  ISETP.NE.AND P1, PT, R35, RZ, PT ;  /* 0x000000ff2300720c */ /* 0x000fc40003f25270 */
[----:B--2---:R-:W-:-:S05]  /*20d0*/  @!P2 MOV R80, R7 ;  /* 0x000000070050a202 */ /* 0x004fca0000000f00 */
[----:B------:R-:W-:-:S04]  /*20e0*/  @P3 FFMA.FTZ R80, R83, R81, R80 ;  /* 0x0000005153503223 */ /* 0x000fc80000010050 */
[----:B------:R-:W-:-:S04]  /*20f0*/  FFMA.FTZ R68, R68, R80, R27 ;  /* 0x0000005044447223 */ /* 0x000fc8000001001b */
[----:B------:R-:W-:-:S04]  /*2100*/  FFMA.FTZ R80, R73, R68, R54 ;  /* 0x0000004449507223 */ /* 0x000fc80000010036 */
[----:B------:R-:W-:Y:S01]  /*2110*/  FFMA.FTZ R77, R77, R80, R56 ;  /* 0x000000504d4d7223 */ /* 0x000fe20000010038 */
[----:B------:R-:W-:Y:S03]  /*2120*/  BSSY.RECONVERGENT B0, `(.L_x_4561) ;  /* 0x000000d000007945 */ /* 0x000fe60003800200 */
[----:B------:R-:W-:Y:S01]  /*2130*/  FFMA.FTZ R72, R72, R77, R55 ;  /* 0x0000004d48487223 */ /* 0x000fe20000010037 */
[----:B---3--:R-:W-:Y:S01]  /*2140*/  FMUL.FTZ R71, R66, R71 ;  /* 0x0000004742477220 */ /* 0x008fe20000410000 */
[----:B------:R-:W-:Y:S02]  /*2150*/  FFMA.FTZ R17, R16, R7, R17 ;  /* 0x0000000710117223 */ /* 0x000fe40000010011 */
[----:B------:R-:W-:Y:S01]  /*2160*/  FFMA.FTZ R73, R74, R72, R57 ;  /* 0x000000484a497223 */ /* 0x000fe20000010039 */
[----:B------:R-:W-:Y:S06]  /*2170*/  @P1 BRA `(.L_x_4562) ;  /* 0x00000000001c1947 */ /* 0x000fec0003800000 */
[----:B------:R-:W-:Y:S01]  /*2180*/  IADD3 R7, P1, PT, R44, R63, RZ ;  /* 0x0000003f2c077210 */ /* 0x000fe20007f3e0ff */
[----:B------:R-:W-:-:S03]  /*2190*/  FMUL.FTZ R16, R16, R6 ;  /* 0x0000000610107220 */ /* 0x000fc60000410000 */
[----:B------:R-:W-:Y:S02]  /*21a0*/  LEA.HI.X.SX32 R66, R44, RZ, 0x1, P1 ;  /* 0x000000ff2c427211 */ /* 0x000fe400008f0eff */
[C---:B0-----:R-:W-:Y:S01]  /*21b0*/  LEA R18, P1, R7.reuse, R4, 0x3 ;  /* 0x0000000407127211 */ /* 0x041fe200078218ff */
[----:B------:R1:W-:Y:S03]  /*21c0*/  STS.64 [UR4], R16 ;  /* 0x00000010ff007988 */ /* 0x0003e60008000a04 */
[----:B------:R-:W-:-:S05]  /*21d0*/  LEA.HI.X R19, R7, R5, R66, 0x3, P1 ;  /* 0x0000000507137211 */ /* 0x000fca00008f1c42 */
[----:B------:R1:W-:Y:S04]  /*21e0*/  STG.E.64 desc[UR16][R18.64], R16 ;  /* 0x0000001012007986 */ /* 0x0003e8000c101b10 */
.L_x_4562:
[----:B------:R-:W-:Y:S05]  /*21f0*/  BSYNC.RECONVERGENT B0 ;  /* 0x0000000000007941 */ /* 0x000fea0003800200 */
.L_x_4561:
[----:B------:R-:W-:Y:S01]  /*2200*/  UIADD3 UR5, UPT, UPT, UR5, 0x1, URZ ;  /* 0x0000000105057890 */ /* 0x000fe2000fffe0ff */
[----:B------:R-:W-:Y:S01]  /*2210*/  FFMA.FTZ R70, R70, R73, R59 ;  /* 0x0000004946467223 */ /* 0x000fe2000001003b */
[----:B------:R-:W-:Y:S01]  /*2220*/  LEA R69, P1, R32, R69, 0x2 ;  /* 0x0000004520457211 */ /* 0x000fe200078210ff */
[----:B------:R-:W-:Y:S01]  /*2230*/  FFMA.FTZ R12, R71, R68, R12 ;  /* 0x00000044470c7223 */ /* 0x000fe2000001000c */
[----:B------:R-:W-:Y:S01]  /*2240*/  UISETP.NE.AND UP0, UPT, UR5, URZ, UPT ;  /* 0x000000ff0500728c */ /* 0x000fe2000bf05270 */
[----:B------:R-:W-:Y:S01]  /*2250*/  FFMA.FTZ R75, R75, R70, R60 ;  /* 0x000000464b4b7223 */ /* 0x000fe2000001003c */
[----:B------:R-:W-:Y:S01]  /*2260*/  LEA R67, P2, R30, R67, 0x2 ;  /* 0x000000431e437211 */ /* 0x000fe200078410ff */
[C---:B------:R-:W-:Y:S01]  /*2270*/  FFMA.FTZ R13, R71.reuse, R80, R13 ;  /* 0x00000050470d7223 */ /* 0x040fe2000001000d */
[----:B------:R-:W-:Y:S01]  /*2280*/  LEA R65, P3, R28, R65, 0x2 ;  /* 0x000000411c417211 */ /* 0x000fe200078610ff */
        /* <DEDUP_REMOVED lines=8> */
[----:B------:R-:W-:Y:S01]  /*2310*/  UIADD3 UR4, UPT, UPT, UR4, 0x8, URZ ;  /* 0x0000000804047890 */ /* 0x000fe2000fffe0ff */
[----:B------:R-:W-:-:S02]  /*2320*/  IADD3.X R62, PT, PT, R62, R31, RZ, P2, !PT ;  /* 0x0000001f3e3e7210 */ /* 0x000fc400017fe4ff */
[----:B------:R-:W-:Y:S02]  /*2330*/  IADD3.X R58, PT, PT, R58, R49, RZ, P3, !PT ;  /* 0x000000313a3a7210 */ /* 0x000fe40001ffe4ff */
[----:B------:R-:W-:Y:S01]  /*2340*/  IADD3 R63, PT, PT, R63, 0x1, RZ ;  /* 0x000000013f3f7810 */ /* 0x000fe20007ffe0ff */
[----:B------:R-:W-:Y:S06]  /*2350*/  BRA.U UP0, `(.L_x_4563) ;  /* 0xfffffff500f47547 */ /* 0x000fec000b83ffff */
.L_x_4560:
[----:B------:R-:W-:Y:S01]  /*2360*/  BAR.SYNC.DEFER_BLOCKING 0x0 ;  /* 0x0000000000007b1d */ /* 0x000fe20000010000 */
[C---:B------:R-:W-:Y:S02]  /*2370*/  LEA R21, P0, R43.reuse, R2, 0x8 ;  /* 0x000000022b157211 */ /* 0x040fe400078040ff */
[----:B------:R-:W-:Y:S02]  /*2380*/  IADD3 R43, PT, PT, R43, 0x1, RZ ;  /* 0x000000012b2b7810 */ /* 0x000fe40007ffe0ff */
[----:B------:R-:W-:-:S03]  /*2390*/  IADD3.X R22, PT, PT, RZ, R42, RZ, P0, !PT ;  /* 0x0000002aff167210 */ /* 0x000fc600007fe4ff */
[----:B------:R-:W2:Y:S01]  /*23a0*/  LDC.64 R24, c[0x0][0x478] ;  /* 0x00011e00ff187b82 */ /* 0x000ea20000000a00 */
[----:B------:R-:W3:Y:S01]  /*23b0*/  LDCU UR4, c[0x0][0x394] ;  /* 0x00007280ff0477ac */ /* 0x000ee20008000800 */
[----:B------:R-:W-:Y:S02]  /*23c0*/  IADD3 R46, P1, PT, R46, 0x400, RZ ;  /* 0x000004002e2e7810 */ /* 0x000fe40007f3e0ff */
[----:B------:R-:W-:Y:S02]  /*23d0*/  IADD3 R48, P2, PT, R48, 0x400, RZ ;  /* 0x0000040030307810 */ /* 0x000fe40007f5e0ff */
[----:B------:R-:W-:Y:S02]  /*23e0*/  IADD3.X R45, PT, PT, RZ, R45, RZ, P1, !PT ;  /* 0x0000002dff2d7210 */ /* 0x000fe40000ffe4ff */
[----:B------:R-:W-:Y:S01]  /*23f0*/  IADD3.X R47, PT, PT, RZ, R47, RZ, P2, !PT ;  /* 0x0000002fff2f7210 */ /* 0x000fe200017fe4ff */
[----:B------:R-:W-:Y:S04]  /*2400*/  STS.128 [R52], R12 ;  /* 0x0000000c34007388 */ /* 0x000fe80000000c00 */
[----:B------:R-:W-:Y:S01]  /*2410*/  STS.128 [R52+0x10], R8 ;  /* 0x0000100834007388 */ /* 0x000fe20000000c00 */
[----:B------:R-:W-:-:S03]  /*2420*/  NOP ;  /* 0x0000000000007918 */ /* 0x000fc60000000000 */
[----:B0-----:R-:W0:Y:S01]  /*2430*/  LDS.128 R4, [R50] ;  /* 0x0000000032047984 */ /* 0x001e220000000c00 */
[----:B--2---:R-:W-:-:S03]  /*2440*/  LEA R20, P0, R21, R24, 0x2 ;  /* 0x0000001815147211 */ /* 0x004fc600078010ff */
[----:B-1----:R-:W1:Y:S01]  /*2450*/  LDS.128 R16, [R50+0x200] ;  /* 0x0002000032107984 */ /* 0x002e620000000c00 */
[----:B------:R-:W-:Y:S02]  /*2460*/  LEA.HI.X R21, R21, R25, R22, 0x2, P0 ;  /* 0x0000001915157211 */ /* 0x000fe400000f1416 */
[----:B---3--:R-:W-:Y:S01]  /*2470*/  ISETP.GE.AND P0, PT, R43, UR4, PT ;  /* 0x000000042b007c0c */ /* 0x008fe2000bf06270 */
[----:B------:R-:W-:-:S05]  /*2480*/  IMAD.WIDE.U32 R20, R29, 0x10, R20 ;  /* 0x000000101d147825 */ /* 0x000fca00078e0014 */
[----:B0-----:R0:W-:Y:S04]  /*2490*/  STG.E.128 desc[UR16][R20.64], R4 ;  /* 0x0000000414007986 */ /* 0x0011e8000c101d10 */
[----:B-1----:R0:W-:Y:S03]  /*24a0*/  STG.E.128 desc[UR16][R20.64+0x200], R16 ;  /* 0x0002001014007986 */ /* 0x0021e6000c101d10 */
[----:B------:R-:W-:Y:S05]  /*24b0*/  @!P0 BRA `(.L_x_4564) ;  /* 0xffffffe0002c8947 */ /* 0x000fea000383ffff */
[----:B------:R-:W-:Y:S05]  /*24c0*/  EXIT ;  /* 0x000000000000794d */ /* 0x000fea0003800000 */
.L_x_4565:
        /* <DEDUP_REMOVED lines=11> */
.L_x_5080:


//--------------------- .text._Z25selective_scan_fwd_kernelI32Selective_Scan_fwd_kernel_traitsILi32ELi8ELi1ELb1ELb0ELb0ELb1EffEEv13SSMParamsBase --------------------------
	.section	.text._Z25selective_scan_fwd_kernelI32Selective_Scan_fwd_kernel_traitsILi32ELi8ELi1ELb1ELb0ELb0ELb1EffEEv13SSMParamsBase,"ax",@progbits
	.align	128
        .global         _Z25selective_scan_fwd_kernelI32Selective_Scan_fwd_kernel_traitsILi32ELi8ELi1ELb1ELb0ELb0ELb1EffEEv13SSMParamsBase
        .type           _Z25selective_scan_fwd_kernelI32Selective_Scan_fwd_kernel_traitsILi32ELi8ELi1ELb1ELb0ELb0ELb1EffEEv13SSMParamsBase,@function
        .size           _Z25selective_scan_fwd_kernelI32Selective_Scan_fwd_kernel_traitsILi32ELi8ELi1ELb1ELb0ELb0ELb1EffEEv13SSMParamsBase,(.L_x_5081 - _Z25selective_scan_fwd_kernelI32Selective_Scan_fwd_kernel_traitsILi32ELi8ELi1ELb1ELb0ELb0ELb1EffEEv13SSMParamsBase)
        .other          _Z25selective_scan_fwd_kernelI32Selective_Scan_fwd_kernel_traitsILi32ELi8ELi1ELb1ELb0ELb0ELb1EffEEv13SSMParamsBase,@"STO_CUDA_ENTRY STV_DEFAULT"
_Z25selective_scan_fwd_kernelI32Selective_Scan_fwd_kernel_traitsILi32ELi8ELi1ELb1ELb0ELb0ELb1EffEEv13SSMParamsBase:
.text._Z25selective_scan_fwd_kernelI32Selective_Scan_fwd_kernel_traitsILi32ELi8ELi1ELb1ELb0ELb0ELb1EffEEv13SSMParamsBase:
        /* <DEDUP_REMOVED lines=74> */
.L_x_4586:
[----:B------:R-:W-:Y:S01]  /*04a0*/  BAR.SYNC.DEFER_BLOCKING 0x0 ;  /* 0x0000000000007b1d */ /* 0x000fe20000010000 */
[----:B0-----:R-:W-:-:S05]  /*04b0*/  IMAD.WIDE.U32 R4, R45, 0x10, R46 ;  /* 0x000000102d047825 */ /* 0x001fca00078e002e */
[----:B------:R-:W0:Y:S01]  /*04c0*/  S2R R29, SR_LANEID ;  /* 0x00000000001d7919 */ /* 0x000e220000000000 */
[----:B------:R-:W-:Y:S01]  /*04d0*/  IMAD.WIDE.U32 R34, R45, 0x10, R48 ;  /* 0x000000102d227825 */ /* 0x000fe200078e0030 */
[----:B------:R-:W1:Y:S01]  /*04e0*/  LDC R57, c[0x0][0x38c] ;  /* 0x0000e300ff397b82 */ /* 0x000e620000000800 */
[----:B------:R-:W2:Y:S04]  /*04f0*/  LDG.E.128 R20, desc[UR16][R4.64] ;  /* 0x0000001004147981 */ /* 0x000ea8000c1e1d00 */
[----:B------:R-:W3:Y:S01]  /*0500*/  LDG.E.128 R24, desc[UR16][R4.64+0x200] ;  /* 0x0002001004187981 */ /* 0x000ee2000c1e1d00 */
[----:B0-----:R-:W-:-:S04]  /*0510*/  LEA R50, R29, UR4, 0x4 ;  /* 0x000000041d327c11 */ /* 0x001fc8000f8e20ff */
        /* <DEDUP_REMOVED lines=14> */
[----:B------:R-:W2:Y:S01]  /*0600*/  LDS.128 R24, [R51+0x10] ;  /* 0x0000100033187984 */ /* 0x000ea20000000c00 */
[--C-:B0----5:R-:W-:Y:S01]  /*0610*/  FADD.FTZ R31, R20, R3.reuse ;  /* 0x00000003141f7221 */ /* 0x121fe20000010000 */
        /* <DEDUP_REMOVED lines=14> */
[----:B-1----:R-:W-:Y:S10]  /*0700*/  @P0 BRA `(.L_x_4567) ;  /* 0x0000000000780947 */ /* 0x002ff40003800000 */
        /* <DEDUP_REMOVED lines=30> */
.L_x_4567:
[----:B------:R-:W-:Y:S05]  /*08f0*/  BSYNC.RECONVERGENT B0 ;  /* 0x0000000000007941 */ /* 0x000fea0003800200 */
.L_x_4566:
        /* <DEDUP_REMOVED lines=34> */
.L_x_4569:
[----:B------:R-:W-:Y:S05]  /*0b20*/  BSYNC.RECONVERGENT B0 ;  /* 0x0000000000007941 */ /* 0x000fea0003800200 */
.L_x_4568:
        /* <DEDUP_REMOVED lines=39> */
.L_x_4571:
[----:B------:R-:W-:Y:S05]  /*0da0*/  BSYNC.RECONVERGENT B0 ;  /* 0x0000000000007941 */ /* 0x000fea0003800200 */
.L_x_4570:
        /* <DEDUP_REMOVED lines=32> */
.L_x_4573:
[----:B------:R-:W-:Y:S05]  /*0fb0*/  BSYNC.RECONVERGENT B0 ;  /* 0x0000000000007941 */ /* 0x000fea0003800200 */
.L_x_4572:
        /* <DEDUP_REMOVED lines=32> */
.L_x_4575:
[----:B------:R-:W-:Y:S05]  /*11c0*/  BSYNC.RECONVERGENT B0 ;  /* 0x0000000000007941 */ /* 0x000fea0003800200 */
.L_x_4574:
        /* <DEDUP_REMOVED lines=32> */
.L_x_4577:
[----:B------:R-:W-:Y:S05]  /*13d0*/  BSYNC.RECONVERGENT B0 ;  /* 0x0000000000007941 */ /* 0x000fea0003800200 */
.L_x_4576:
        /* <DEDUP_REMOVED lines=32> */
.L_x_4579:
[----:B------:R-:W-:Y:S05]  /*15e0*/  BSYNC.RECONVERGENT B0 ;  /* 0x0000000000007941 */ /* 0x000fea0003800200 */
.L_x_4578:
        /* <DEDUP_REMOVED lines=32> */
.L_x_4581:
[----:B------:R-:W-:Y:S05]  /*17f0*/  BSYNC.RECONVERGENT B0 ;  /* 0x0000000000007941 */ /* 0x000fea0003800200 */
.L_x_4580:
        /* <DEDUP_REMOVED lines=37> */
.L_x_4585:
[----:B------:R-:W-:Y:S02]  /*1a50*/  MOV R14, R61 ;  /* 0x0000003d000e7202 */ /* 0x000fe40000000f00 */
[----:B------:R-:W-:-:S05]  /*1a60*/  MOV R15, R62 ;  /* 0x0000003e000f7202 */ /* 0x000fca0000000f00 */
[----:B0-----:R0:W2:Y:S01]  /*1a70*/  LDG.E R24, desc[UR16][R14.64] ;  /* 0x000000100e187981 */ /* 0x0010a2000c1e1900 */
[----:B------:R-:W-:Y:S02]  /*1a80*/  MOV R22, R63 ;  /* 0x0000003f00167202 */ /* 0x000fe40000000f00 */
[----:B------:R-:W-:-:S05]  /*1a90*/  MOV R23, R64 ;  /* 0x0000004000177202 */ /* 0x000fca0000000f00 */
[----:B------:R-:W4:Y:S01]  /*1aa0*/  LDG.E R68, desc[UR16][R22.64] ;  /* 0x0000001016447981 */ /* 0x000f22000c1e1900 */
[----:B0-----:R-:W-:Y:S02]  /*1ab0*/  MOV R14, R65 ;  /* 0x00000041000e7202 */ /* 0x001fe40000000f00 */
[----:B------:R-:W-:-:S05]  /*1ac0*/  MOV R15, R66 ;  /* 0x00000042000f7202 */ /* 0x000fca0000000f00 */
[----:B------:R0:W4:Y:S01]  /*1ad0*/  LDG.E R67, desc[UR16][R14.64] ;  /* 0x000000100e437981 */ /* 0x000122000c1e1900 */
[C---:B------:R-:W-:Y:S01]  /*1ae0*/  ISETP.GE.AND P1, PT, R29.reuse, 0x1, PT ;  /* 0x000000011d00780c */ /* 0x040fe20003f26270 */
[----:B------:R-:W1:Y:S01]  /*1af0*/  S2UR UR6, SR_CgaCtaId ;  /* 0x00000000000679c3 */ /* 0x000e620000008800 */
[----:B------:R-:W-:Y:S01]  /*1b00*/  UMOV UR4, 0x400 ;  /* 0x0000040000047882 */ /* 0x000fe20000000000 */
[----:B------:R-:W-:Y:S01]  /*1b10*/  ISETP.NE.AND P2, PT, R29, RZ, PT ;  /* 0x000000ff1d00720c */ /* 0x000fe20003f45270 */
[----:B-1----:R-:W-:Y:S01]  /*1b20*/  ULEA UR4, UR6, UR4, 0x18 ;  /* 0x0000000406047291 */ /* 0x002fe2000f8ec0ff */
        /* <DEDUP_REMOVED lines=11> */
[----:B0-----:R-:W-:Y:S01]  /*1be0*/  FFMA.FTZ R14, R27, R71, R34 ;  /* 0x000000471b0e7223 */ /* 0x001fe20000010022 */
[----:B------:R-:W-:-:S06]  /*1bf0*/  FMUL.FTZ R74, R24, R26 ;  /* 0x0000001a184a7220 */ /* 0x000fcc0000410000 */
[----:B------:R-:W0:Y:S01]  /*1c00*/  MUFU.EX2 R72, R72 ;  /* 0x0000004800487308 */ /* 0x000e220000000800 */
[----:B-1----:R-:W-:-:S07]  /*1c10*/  FFMA.FTZ R14, R75, R14, R52 ;  /* 0x0000000e4b0e7223 */ /* 0x002fce0000010034 */
[----:B------:R-:W1:Y:S01]  /*1c20*/  MUFU.EX2 R69, R69 ;  /* 0x0000004500457308 */ /* 0x000e620000000800 */
[----:B--2---:R-:W-:-:S07]  /*1c30*/  FFMA.FTZ R14, R77, R14, R54 ;  /* 0x0000000e4d0e7223 */ /* 0x004fce0000010036 */
[----:B------:R-:W2:Y:S08]  /*1c40*/  MUFU.EX2 R70, R70 ;  /* 0x0000004600467308 */ /* 0x000eb00000000800 */
[----:B------:R-:W5:Y:S01]  /*1c50*/  MUFU.EX2 R73, R73 ;  /* 0x0000004900497308 */ /* 0x000f620000000800 */
[----:B0-----:R-:W-:-:S07]  /*1c60*/  FFMA.FTZ R14, R72, R14, R55 ;  /* 0x0000000e480e7223 */ /* 0x001fce0000010037 */
[----:B------:R-:W0:Y:S01]  /*1c70*/  MUFU.EX2 R74, R74 ;  /* 0x0000004a004a7308 */ /* 0x000e220000000800 */
[----:B-1----:R-:W-:Y:S01]  /*1c80*/  FFMA.FTZ R15, R69, R14, R56 ;  /* 0x0000000e450f7223 */ /* 0x002fe20000010038 */
[----:B--2---:R-:W-:-:S04]  /*1c90*/  FMUL.FTZ R14, R70, R71 ;  /* 0x00000047460e7220 */ /* 0x004fc80000410000 */
[----:B------:R-:W-:Y:S01]  /*1ca0*/  FMUL.FTZ R14, R75, R14 ;  /* 0x0000000e4b0e7220 */ /* 0x000fe20000410000 */
[----:B-----5:R-:W-:-:S04]  /*1cb0*/  FFMA.FTZ R15, R73, R15, R58 ;  /* 0x0000000f490f7223 */ /* 0x020fc8000001003a */
[----:B0-----:R-:W-:Y:S01]  /*1cc0*/  FFMA.FTZ R22, R74, R15, R59 ;  /* 0x0000000f4a167223 */ /* 0x001fe2000001003b */
[----:B------:R-:W-:-:S04]  /*1cd0*/  FMUL.FTZ R15, R77, R14 ;  /* 0x0000000e4d0f7220 */ /* 0x000fc80000410000 */
        /* <DEDUP_REMOVED lines=65> */
[----:B---3--:R-:W-:-:S04]  /*20f0*/  LEA R24, P1, R15, R12, 0x3 ;  /* 0x0000000c0f187211 */ /* 0x008fc800078218ff */
[----:B------:R-:W-:-:S05]  /*2100*/  LEA.HI.X R25, R15, R13, R68, 0x3, P1 ;  /* 0x0000000d0f197211 */ /* 0x000fca00008f1c44 */
[----:B------:R0:W-:Y:S04]  /*2110*/  STG.E.64 desc[UR16][R24.64], R22 ;  /* 0x0000001618007986 */ /* 0x0001e8000c101b10 */
.L_x_4584:
[----:B------:R-:W-:Y:S05]  /*2120*/  BSYNC.RECONVERGENT B0 ;  /* 0x0000000000007941 */ /* 0x000fea0003800200 */
.L_x_4583:
[----:B------:R-:W-:Y:S01]  /*2130*/  IADD3 R57, PT, PT, R57, 0x1, RZ ;  /* 0x0000000139397810 */ /* 0x000fe20007ffe0ff */
[----:B------:R-:W-:Y:S01]  /*2140*/  FFMA.FTZ R14, R69, R71, R56 ;  /* 0x00000047450e7223 */ /* 0x000fe20000010038 */
[----:B------:R-:W-:Y:S01]  /*2150*/  LEA R65, P2, R16, R65, 0x2 ;  /* 0x0000004110417211 */ /* 0x000fe200078410ff */
[----:B------:R-:W-:Y:S01]  /*2160*/  UIADD3 UR5, UPT, UPT, UR5, 0x8, URZ ;  /* 0x0000000805057890 */ /* 0x000fe2000fffe0ff */
[----:B------:R-:W-:Y:S01]  /*2170*/  ISETP.NE.AND P1, PT, R57, RZ, PT ;  /* 0x000000ff3900720c */ /* 0x000fe20003f25270 */
        /* <DEDUP_REMOVED lines=17> */
.L_x_4582:
[----:B------:R-:W-:Y:S01]  /*2290*/  BAR.SYNC.DEFER_BLOCKING 0x0 ;  /* 0x0000000000007b1d */ /* 0x000fe20000010000 */
[----:B------:R-:W-:Y:S01]  /*22a0*/  HFMA2 R53, -RZ, RZ, 0, 0 ;  /* 0x00000000ff357431 */ /* 0x000fe200000001ff */
[----:B------:R-:W-:-:S06]  /*22b0*/  SHF.L.U32 R52, R44, 0x8, RZ ;  /* 0x000000082c347819 */ /* 0x000fcc00000006ff */
[----:B0-----:R-:W0:Y:S01]  /*22c0*/  LDC.64 R24, c[0x0][0x420] ;  /* 0x00010800ff187b82 */ /* 0x001e220000000a00 */
[----:B------:R-:W1:Y:S07]  /*22d0*/  LDCU UR5, c[0x0][0x394] ;  /* 0x00007280ff0577ac */ /* 0x000e6e0008000800 */
[----:B------:R-:W2:Y:S08]  /*22e0*/  LDC.64 R26, c[0x0][0x428] ;  /* 0x00010a00ff1a7b82 */ /* 0x000eb00000000a00 */
[----:B------:R-:W4:Y:S01]  /*22f0*/  LDC.64 R54, c[0x0][0x478] ;  /* 0x00011e00ff367b82 */ /* 0x000f220000000a00 */
[----:B------:R-:W-:Y:S04]  /*2300*/  STS.128 [R51], R4 ;  /* 0x0000000433007388 */ /* 0x000fe80000000c00 */
[----:B------:R-:W-:Y:S01]  /*2310*/  STS.128 [R51+0x10], R8 ;  /* 0x0000100833007388 */ /* 0x000fe20000000c00 */
[----:B------:R-:W-:-:S03]  /*2320*/  NOP ;  /* 0x0000000000007918 */ /* 0x000fc60000000000 */
[----:B---3--:R-:W3:Y:S01]  /*2330*/  LDS.128 R12, [R50] ;  /* 0x00000000320c7984 */ /* 0x008ee20000000c00 */
[----:B0-----:R-:W-:Y:S01]  /*2340*/  IMAD.WIDE.U32 R20, R24, UR18, R52 ;  /* 0x0000001218147c25 */ /* 0x001fe2000f8e0034 */
[----:B------:R-:W0:Y:S02]  /*2350*/  LDC.64 R28, c[0x0][0x410] ;  /* 0x00010400ff1c7b82 */ /* 0x000e240000000a00 */
[----:B------:R-:W5:Y:S01]  /*2360*/  LDS.128 R16, [R50+0x200] ;  /* 0x0002000032107984 */ /* 0x000f620000000c00 */
[----:B------:R-:W-:Y:S02]  /*2370*/  IMAD R21, R25, UR18, R21 ;  /* 0x0000001219157c24 */ /* 0x000fe4000f8e0215 */
[----:B--2---:R-:W-:-:S03]  /*2380*/  IMAD.WIDE.U32 R20, R0, R26, R20 ;  /* 0x0000001a00147225 */ /* 0x004fc600078e0014 */
[----:B------:R-:W2:Y:S01]  /*2390*/  LDC.64 R30, c[0x0][0x418] ;  /* 0x00010600ff1e7b82 */ /* 0x000ea20000000a00 */
[----:B------:R-:W-:Y:S01]  /*23a0*/  IMAD R24, R0, R27, R21 ;  /* 0x0000001b00187224 */ /* 0x000fe200078e0215 */
[----:B----4-:R-:W-:-:S06]  /*23b0*/  LEA R54, P0, R20, R54, 0x2 ;  /* 0x0000003614367211 */ /* 0x010fcc00078010ff */
[----:B------:R-:W4:Y:S01]  /*23c0*/  LDC.64 R56, c[0x0][0x488] ;  /* 0x00012200ff387b82 */ /* 0x000f220000000a00 */
[----:B------:R-:W-:-:S03]  /*23d0*/  LEA.HI.X R55, R20, R55, R24, 0x2, P0 ;  /* 0x0000003714377211 */ /* 0x000fc600000f1418 */
[----:B------:R-:W-:-:S04]  /*23e0*/  IMAD.WIDE.U32 R54, R45, 0x10, R54 ;  /* 0x000000102d367825 */ /* 0x000fc800078e0036 */
[----:B0-----:R-:W-:-:S04]  /*23f0*/  IMAD.WIDE.U32 R22, R28, UR18, R52 ;  /* 0x000000121c167c25 */ /* 0x001fc8000f8e0034 */
[----:B------:R-:W-:Y:S02]  /*2400*/  IMAD R23, R29, UR18, R23 ;  /* 0x000000121d177c24 */ /* 0x000fe4000f8e0217 */
[C---:B--2---:R-:W-:Y:S01]  /*2410*/  IMAD.WIDE.U32 R22, R0.reuse, R30, R22 ;  /* 0x0000001e00167225 */ /* 0x044fe200078e0016 */
[----:B---3--:R-:W-:Y:S03]  /*2420*/  STG.E.128 desc[UR16][R54.64], R12 ;  /* 0x0000000c36007986 */ /* 0x008fe6000c101d10 */
[----:B------:R-:W-:Y:S01]  /*2430*/  IMAD R21, R0, R31, R23 ;  /* 0x0000001f00157224 */ /* 0x000fe200078e0217 */
[C---:B----4-:R-:W-:Y:S01]  /*2440*/  LEA R56, P1, R22.reuse, R56, 0x2 ;  /* 0x0000003816387211 */ /* 0x050fe200078210ff */
[----:B-----5:R-:W-:Y:S03]  /*2450*/  STG.E.128 desc[UR16][R54.64+0x200], R16 ;  /* 0x0002001036007986 */ /* 0x020fe6000c101d10 */
[----:B------:R-:W-:-:S03]  /*2460*/  LEA.HI.X R57, R22, R57, R21, 0x2, P1 ;  /* 0x0000003916397211 */ /* 0x000fc600008f1415 */
[----:B------:R-:W-:Y:S01]  /*2470*/  IMAD.WIDE.U32 R56, R45, 0x10, R56 ;  /* 0x000000102d387825 */ /* 0x000fe200078e0038 */
[----:B------:R-:W-:Y:S06]  /*2480*/  BAR.SYNC.DEFER_BLOCKING 0x0 ;  /* 0x0000000000007b1d */ /* 0x000fec0000010000 */
[----:B------:R-:W2:Y:S04]  /*2490*/  LDG.E.128 R20, desc[UR16][R56.64] ;  /* 0x0000001038147981 */ /* 0x000ea8000c1e1d00 */
[----:B------:R-:W3:Y:S01]  /*24a0*/  LDG.E.128 R24, desc[UR16][R56.64+0x200] ;  /* 0x0002001038187981 */ /* 0x000ee2000c1e1d00 */
[----:B------:R-:W-:-:S02]  /*24b0*/  IADD3 R44, PT, PT, R44, 0x1, RZ ;  /* 0x000000012c2c7810 */ /* 0x000fc40007ffe0ff */
[----:B------:R-:W-:Y:S02]  /*24c0*/  IADD3 R48, P1, PT, R48, 0x400, RZ ;  /* 0x0000040030307810 */ /* 0x000fe40007f3e0ff */
[----:B------:R-:W-:Y:S02]  /*24d0*/  IADD3 R46, P2, PT, R46, 0x400, RZ ;  /* 0x000004002e2e7810 */ /* 0x000fe40007f5e0ff */
        /* <DEDUP_REMOVED lines=23> */
[----:B------:R-:W3:Y:S01]  /*2650*/  MUFU.EX2 R15, R15 ;  /* 0x0000000f000f7308 */ /* 0x000ee20000000800 */
        /* <DEDUP_REMOVED lines=9> */
[----:B------:R0:W2:Y:S01]  /*26f0*/  MUFU.RCP R23, R13 ;  /* 0x0000000d00177308 */ /* 0x0000a20000001000 */
[----:B---3--:R-:W-:-:S04]  /*2700*/  FMUL.FTZ R12, R29, R12 ;  /* 0x0000000c1d0c7220 */ /* 0x008fc80000410000 */
        /* <DEDUP_REMOVED lines=12> */
[----:B------:R-:W0:Y:S02]  /*27d0*/  MUFU.RCP R27, R18 ;  /* 0x00000012001b7308 */ /* 0x000e240000001000 */
[----:B------:R-:W3:Y:S01]  /*27e0*/  LDC.64 R20, c[0x0][0x430] ;  /* 0x00010c00ff147b82 */ /* 0x000ee20000000a00 */
[----:B------:R-:W-:Y:S01]  /*27f0*/  FMUL.FTZ R17, R12, R9 ;  /* 0x000000090c117220 */ /* 0x000fe20000410000 */
[----:B--2---:R-:W-:-:S04]  /*2800*/  FMUL.FTZ R13, R32, R25 ;  /* 0x00000019200d7220 */ /* 0x004fc80000410000 */
[----:B------:R-:W2:Y:S01]  /*2810*/  MUFU.RCP R22, R19 ;  /* 0x0000001300167308 */ /* 0x000ea20000001000 */
[----:B------:R-:W-:Y:S01]  /*2820*/  FMUL.FTZ R16, R13, R8 ;  /* 0x000000080d107220 */ /* 0x000fe20000410000 */
[----:B------:R-:W4:Y:S01]  /*2830*/  LDC.64 R24, c[0x0][0x490] ;  /* 0x00012400ff187b82 */ /* 0x000f220000000a00 */
[----:B0-----:R-:W-:Y:S01]  /*2840*/  FMUL.FTZ R15, R34, R27 ;  /* 0x0000001b220f7220 */ /* 0x001fe20000410000 */
[----:B------:R0:W-:Y:S03]  /*2850*/  STS.128 [R51], R4 ;  /* 0x0000000433007388 */ /* 0x0001e60000000c00 */
[----:B------:R-:W-:Y:S01]  /*2860*/  FMUL.FTZ R18, R15, R10 ;  /* 0x0000000a0f127220 */ /* 0x000fe20000410000 */
[----:B--2---:R-:W-:Y:S01]  /*2870*/  FMUL.FTZ R14, R35, R22 ;  /* 0x00000016230e7220 */ /* 0x004fe20000410000 */
[----:B---3--:R-:W-:Y:S01]  /*2880*/  IMAD.WIDE.U32 R52, R20, UR18, R52 ;  /* 0x0000001214347c25 */ /* 0x008fe2000f8e0034 */
[----:B------:R-:W2:Y:S03]  /*2890*/  LDC.64 R22, c[0x0][0x438] ;  /* 0x00010e00ff167b82 */ /* 0x000ea60000000a00 */
[----:B------:R-:W-:Y:S01]  /*28a0*/  FMUL.FTZ R19, R14, R11 ;  /* 0x0000000b0e137220 */ /* 0x000fe20000410000 */
[----:B------:R-:W-:-:S04]  /*28b0*/  IMAD R53, R21, UR18, R53 ;  /* 0x0000001215357c24 */ /* 0x000fc8000f8e0235 */
[----:B------:R-:W-:Y:S01]  /*28c0*/  STS.128 [R51+0x10], R16 ;  /* 0x0000101033007388 */ /* 0x000fe20000000c00 */
[----:B------:R-:W-:-:S03]  /*28d0*/  NOP ;  /* 0x0000000000007918 */ /* 0x000fc60000000000 */
[----:B------:R-:W3:Y:S04]  /*28e0*/  LDS.128 R8, [R50] ;  /* 0x0000000032087984 */ /* 0x000ee80000000c00 */
[----:B------:R-:W5:Y:S01]  /*28f0*/  LDS.128 R12, [R50+0x200] ;  /* 0x00020000320c7984 */ /* 0x000f620000000c00 */
[----:B--2---:R-:W-:-:S04]  /*2900*/  IMAD.WIDE.U32 R20, R0, R22, R52 ;  /* 0x0000001600147225 */ /* 0x004fc800078e0034 */
[----:B0-----:R-:W-:Y:S01]  /*2910*/  IMAD R5, R0, R23, R21 ;  /* 0x0000001700057224 */ /* 0x001fe200078e0215 */
[----:B----4-:R-:W-:-:S04]  /*2920*/  LEA R4, P0, R20, R24, 0x2 ;  /* 0x0000001814047211 */ /* 0x010fc800078010ff */
[----:B------:R-:W-:Y:S02]  /*2930*/  LEA.HI.X R5, R20, R25, R5, 0x2, P0 ;  /* 0x0000001914057211 */ /* 0x000fe400000f1405 */
[----:B-1----:R-:W-:Y:S01]  /*2940*/  ISETP.GE.AND P0, PT, R44, UR5, PT ;  /* 0x000000052c007c0c */ /* 0x002fe2000bf06270 */
[----:B------:R-:W-:-:S05]  /*2950*/  IMAD.WIDE.U32 R4, R45, 0x10, R4 ;  /* 0x000000102d047825 */ /* 0x000fca00078e0004 */
[----:B---3--:R0:W-:Y:S04]  /*2960*/  STG.E.128 desc[UR16][R4.64], R8 ;  /* 0x0000000804007986 */ /* 0x0081e8000c101d10 */
[----:B-----5:R0:W-:Y:S03]  /*2970*/  STG.E.128 desc[UR16][R4.64+0x200], R12 ;  /* 0x0002000c04007986 */ /* 0x0201e6000c101d10 */
[----:B------:R-:W-:Y:S05]  /*2980*/  @!P0 BRA `(.L_x_4586) ;  /* 0xffffffd800c48947 */ /* 0x000fea000383ffff */
[----:B------:R-:W-:Y:S05]  /*2990*/  EXIT ;  /* 0x000000000000794d */ /* 0x000fea0003800000 */
.L_x_4587:
        /* <DEDUP_REMOVED lines=14> */
.L_x_5081:


//--------------------- .text._Z25selective_scan_fwd_kernelI32Selective_Scan_fwd_kernel_traitsILi32ELi8ELi1ELb1ELb0ELb1ELb0EffEEv13SSMParamsBase --------------------------
	.section	.text._Z25selective_scan_fwd_kernelI32Selective_Scan_fwd_kernel_traitsILi32ELi8ELi1ELb1ELb0ELb1ELb0EffEEv13SSMParamsBase,"ax",@progbits
	.align	128
        .global         _Z25selective_scan_fwd_kernelI32Selective_Scan_fwd_kernel_traitsILi32ELi8ELi1ELb1ELb0ELb1ELb0EffEEv13SSMParamsBase
        .type           _Z25selective_scan_fwd_kernelI32Selective_Scan_fwd_kernel_traitsILi32ELi8ELi1ELb1ELb0ELb1ELb0EffEEv13SSMParamsBase,@function
        .size           _Z25selective_scan_fwd_kernelI32Selective_Scan_fwd_kernel_traitsILi32ELi8ELi1ELb1ELb0ELb1ELb0EffEEv13SSMParamsBase,(.L_x_5082 - _Z25selective_scan_fwd_kernelI32Selective_Scan_fwd_kernel_traitsILi32ELi8ELi1ELb1ELb0ELb1ELb0EffEEv13SSMParamsBase)
        .other          _Z25selective_scan_fwd_kernelI32Selective_Scan_fwd_kernel_traitsILi32ELi8ELi1ELb1ELb0ELb1ELb0EffEEv13SSMParamsBase,@"STO_CUDA_ENTRY STV_DEFAULT"
_Z25selective_scan_fwd_kernelI32Selective_Scan_fwd_kernel_traitsILi32ELi8ELi1ELb1ELb0ELb1ELb0EffEEv13SSMParamsBase:
.text._Z25selective_scan_fwd_kernelI32Selective_Scan_fwd_kernel_traitsILi32ELi8ELi1ELb1ELb0ELb1ELb0EffEEv13SSMParamsBase:
        /* <DEDUP_REMOVED lines=24> */
[----:B0-----:R-:W-:Y:S02]  /*0180*/  IADD3 R6, PT, PT, R0, 0xffffffe, RZ ;  /* 0x0ffffffe00067810 */ /* 0x001fe40007ffe0ff */
[----:B------:R-:W-:Y:S02]  /*0190*/  @P1 LEA.HI.X R5, R9, R5, RZ, 0x2, P3 ;  /* 0x0000000509051211 */ /* 0x000fe400018f14ff */
[----:B------:R0:W3:Y:S01]  /*01a0*/  F2I.FTZ.U32.TRUNC.NTZ R7, R6 ;  /* 0x0000000600077305 */ /* 0x0000e2000021f000 */
[----:B------:R-:W-:Y:S02]  /*01b0*/  IABS R0, R9 ;  /* 0x0000000900007213 */ /* 0x000fe40000000000 */
[----:B------:R4:W5:Y:S01]  /*01c0*/  @P1 LDG.E R19, desc[UR16][R4.64] ;  /* 0x0000001004131981 */ /* 0x000962000c1e1900 */
[----:B0-----:R-:W-:Y:S01]  /*01d0*/  HFMA2 R6, -RZ, RZ, 0, 0 ;  /* 0x00000000ff067431 */ /* 0x001fe200000001ff */
[----:B---3--:R-:W-:-:S05]  /*01e0*/  IADD3 R10, PT, PT, RZ, -R7, RZ ;  /* 0x80000007ff0a7210 */ /* 0x008fca0007ffe0ff */
[----:B------:R-:W-:-:S04]  /*01f0*/  IMAD R3, R10, R11, RZ ;  /* 0x0000000b0a037224 */ /* 0x000fc800078e02ff */
[----:B------:R-:W-:-:S06]  /*0200*/  IMAD.HI.U32 R7, R7, R3, R6 ;  /* 0x0000000307077227 */ /* 0x000fcc00078e0006 */
[----:B------:R-:W-:-:S05]  /*0210*/  IMAD.HI.U32 R7, R7, R0, RZ ;  /* 0x0000000007077227 */ /* 0x000fca00078e00ff */
[----:B------:R-:W-:-:S05]  /*0220*/  IADD3 R2, PT, PT, -R7, RZ, RZ ;  /* 0x000000ff07027210 */ /* 0x000fca0007ffe1ff */
[----:B------:R-:W-:-:S05]  /*0230*/  IMAD R0, R11, R2, R0 ;  /* 0x000000020b007224 */ /* 0x000fca00078e0200 */
[----:B------:R-:W-:Y:S01]  /*0240*/  ISETP.GT.U32.AND P1, PT, R11, R0, PT ;  /* 0x000000000b00720c */ /* 0x000fe20003f24070 */
[----:B------:R-:W-:Y:S02]  /*0250*/  UIMAD.WIDE.U32 UR6, UR18, UR12, URZ ;  /* 0x0000000c120672a5 */ /* 0x000fe4000f8e00ff */
[----:B------:R-:W-:Y:S02]  /*0260*/  UIMAD.WIDE.U32 UR4, UR18, UR8, URZ ;  /* 0x00000008120472a5 */ /* 0x000fe4000f8e00ff */
[----:B------:R-:W-:Y:S01]  /*0270*/  UIMAD UR8, UR18, UR13, UR7 ;  /* 0x0000000d120872a4 */ /* 0x000fe2000f8e0207 */
[----:B------:R-:W0:Y:S07]  /*0280*/  LDCU.64 UR12, c[0x0][0x3d0] ;  /* 0x00007a00ff0c77ac */ /* 0x000e2e0008000a00 */
[----:B------:R-:W-:Y:S01]  /*0290*/  @!P1 IADD3 R0, PT, PT, R0, -R11, RZ ;  /* 0x8000000b00009210 */ /* 0x000fe20007ffe0ff */
[----:B------:R-:W-:-:S03]  /*02a0*/  UIMAD UR9, UR18, UR9, UR5 ;  /* 0x00000009120972a4 */ /* 0x000fc6000f8e0205 */
[----:B------:R-:W-:Y:S02]  /*02b0*/  ISETP.GE.U32.AND P0, PT, R0, R11, PT ;  /* 0x0000000b0000720c */ /* 0x000fe40003f06070 */
[----:B------:R-:W3:Y:S01]  /*02c0*/  LDC.64 R10, c[0x0][0x460] ;  /* 0x00011800ff0a7b82 */ /* 0x000ee20000000a00 */
[----:B----4-:R-:W-:Y:S02]  /*02d0*/  ISETP.GE.AND P3, PT, R17, 0x1, PT ;  /* 0x000000011100780c */ /* 0x010fe40003f66270 */
[----:B------:R-:W-:Y:S02]  /*02e0*/  MOV R3, UR5 ;  /* 0x0000000500037c02 */ /* 0x000fe40008000f00 */
[----:B------:R-:W-:Y:S02]  /*02f0*/  MOV R2, UR4 ;  /* 0x0000000400027c02 */ /* 0x000fe40008000f00 */
[----:B------:R-:W-:Y:S01]  /*0300*/  MOV R3, UR9 ;  /* 0x0000000900037c02 */ /* 0x000fe20008000f00 */
[----:B0-----:R-:W-:Y:S01]  /*0310*/  UIMAD.WIDE.U32 UR4, UR18, UR12, URZ ;  /* 0x0000000c120472a5 */ /* 0x001fe2000f8e00ff */
[----:B------:R-:W-:Y:S01]  /*0320*/  MOV R5, UR7 ;  /* 0x0000000700057c02 */ /* 0x000fe20008000f00 */
[C---:B------:R-:W-:Y:S01]  /*0330*/  IMAD.WIDE.U32 R2, R9.reuse, UR10, R2 ;  /* 0x0000000a09027c25 */ /* 0x040fe2000f8e0002 */
[----:B------:R-:W-:-:S02]  /*0340*/  LOP3.LUT R0, R9, R8, RZ, 0x3c, !PT ;  /* 0x0000000809007212 */ /* 0x000fc400078e3cff */
[----:B------:R-:W-:Y:S01]  /*0350*/  @!P1 IADD3 R7, PT, PT, R7, 0x1, RZ ;  /* 0x0000000107079810 */ /* 0x000fe20007ffe0ff */
[----:B------:R-:W-:Y:S01]  /*0360*/  IMAD R45, R9, UR11, R3 ;  /* 0x0000000b092d7c24 */ /* 0x000fe2000f8e0203 */
[----:B------:R-:W-:Y:S02]  /*0370*/  MOV R4, UR6 ;  /* 0x0000000600047c02 */ /* 0x000fe40008000f00 */
[----:B------:R-:W-:Y:S02]  /*0380*/  MOV R5, UR8 ;  /* 0x0000000800057c02 */ /* 0x000fe40008000f00 */
[----:B------:R-:W-:Y:S02]  /*0390*/  ISETP.GE.AND P2, PT, R0, RZ, PT ;  /* 0x000000ff0000720c */ /* 0x000fe40003f46270 */
[----:B------:R-:W-:Y:S02]  /*03a0*/  ISETP.NE.AND P1, PT, R8, RZ, PT ;  /* 0x000000ff0800720c */ /* 0x000fe40003f25270 */
[----:B------:R-:W-:Y:S01]  /*03b0*/  @P0 IADD3 R7, PT, PT, R7, 0x1, RZ ;  /* 0x0000000107070810 */ /* 0x000fe20007ffe0ff */
[----:B-12---:R-:W-:Y:S10]  /*03c0*/  @!P3 EXIT ;  /* 0x000000000000b94d */ /* 0x006ff40003800000 */
[----:B------:R-:W0:Y:S01]  /*03d0*/  LDC.64 R14, c[0x0][0x450] ;  /* 0x00011400ff0e7b82 */ /* 0x000e220000000a00 */
[----:B------:R-:W1:Y:S01]  /*03e0*/  S2R R32, SR_TID.X ;  /* 0x0000000000207919 */ /* 0x000e620000002100 */
[----:B------:R-:W-:Y:S01]  /*03f0*/  @!P2 IADD3 R7, PT, PT, -R7, RZ, RZ ;  /* 0x000000ff0707a210 */ /* 0x000fe20007ffe1ff */
[----:B------:R-:W2:Y:S01]  /*0400*/  LDCU.64 UR6, c[0x0][0x3b8] ;  /* 0x00007700ff0677ac */ /* 0x000ea20008000a00 */
[----:B------:R-:W-:Y:S01]  /*0410*/  @!P1 LOP3.LUT R7, RZ, R8, RZ, 0x33, !PT ;  /* 0x00000008ff079212 */ /* 0x000fe200078e33ff */
[C---:B------:R-:W-:Y:S01]  /*0420*/  IMAD.WIDE.U32 R4, R9.reuse, UR14, R4 ;  /* 0x0000000e09047c25 */ /* 0x040fe2000f8e0004 */
[C---:B---3--:R-:W-:Y:S01]  /*0430*/  LEA R41, P0, R2.reuse, R10, 0x2 ;  /* 0x0000000a02297211 */ /* 0x048fe200078010ff */
[----:B------:R-:W-:Y:S01]  /*0440*/  UIMAD UR5, UR18, UR13, UR5 ;  /* 0x0000000d120572a4 */ /* 0x000fe2000f8e0205 */
[----:B------:R-:W-:Y:S01]  /*0450*/  SHF.R.S32.HI R3, RZ, 0x1f, R7 ;  /* 0x0000001fff037819 */ /* 0x000fe20000011407 */
[----:B------:R-:W3:Y:S01]  /*0460*/  LDC.64 R20, c[0x0][0x428] ;  /* 0x00010a00ff147b82 */ /* 0x000ee20000000a00 */
[----:B------:R-:W-:Y:S01]  /*0470*/  IMAD R47, R9, UR15, R5 ;  /* 0x0000000f092f7c24 */ /* 0x000fe2000f8e0205 */
[----:B------:R-:W-:Y:S01]  /*0480*/  LEA.HI.X R45, R2, R11, R45, 0x2, P0 ;  /* 0x0000000b022d7211 */ /* 0x000fe200000f142d */
[----:B------:R-:W4:Y:S01]  /*0490*/  LDCU.64 UR8, c[0x0][0x3a0] ;  /* 0x00007400ff0877ac */ /* 0x000f220008000a00 */
[----:B------:R-:W-:Y:S01]  /*04a0*/  IMAD R0, R3, R50, RZ ;  /* 0x0000003203007224 */ /* 0x000fe200078e02ff */
[C---:B------:R-:W-:Y:S01]  /*04b0*/  LEA R43, P0, R4.reuse, R12, 0x2 ;  /* 0x0000000c042b7211 */ /* 0x040fe200078010ff */
[C---:B------:R-:W-:Y:S01]  /*04c0*/  IMAD.WIDE.U32 R2, R7.reuse, R50, UR4 ;  /* 0x0000000407027e25 */ /* 0x040fe2000f8e0032 */
[----:B------:R-:W4:Y:S01]  /*04d0*/  LDCU UR4, c[0x0][0x38c] ;  /* 0x00007180ff0477ac */ /* 0x000f220008000800 */
[----:B------:R-:W4:Y:S01]  /*04e0*/  LDC.64 R22, c[0x0][0x448] ;  /* 0x00011200ff167b82 */ /* 0x000f220000000a00 */
[----:B------:R-:W-:Y:S01]  /*04f0*/  LEA.HI.X R47, R4, R13, R47, 0x2, P0 ;  /* 0x0000000d042f7211 */ /* 0x000fe200000f142f */
[----:B------:R-:W-:Y:S01]  /*0500*/  IMAD R51, R7, R51, R0 ;  /* 0x0000003307337224 */ /* 0x000fe200078e0200 */
[----:B------:R-:W-:-:S02]  /*0510*/  MOV R39, RZ ;  /* 0x000000ff00277202 */ /* 0x000fc40000000f00 */
[----:B0-----:R-:W-:-:S03]  /*0520*/  LEA R49, P0, R2, R14, 0x2 ;  /* 0x0000000e02317211 */ /* 0x001fc600078010ff */
[----:B------:R-:W0:Y:S01]  /*0530*/  LDC R6, c[0x0][0x384] ;  /* 0x0000e100ff067b82 */ /* 0x000e220000000800 */
[----:B------:R-:W-:-:S04]  /*0540*/  IADD3 R51, PT, PT, R3, R51, RZ ;  /* 0x0000003303337210 */ /* 0x000fc80007ffe0ff */
[----:B------:R-:W-:Y:S01]  /*0550*/  LEA.HI.X R51, R2, R15, R51, 0x2, P0 ;  /* 0x0000000f02337211 */ /* 0x000fe200000f1433 */
[C---:B--2---:R-:W-:Y:S02]  /*0560*/  IMAD.WIDE.U32 R2, R9.reuse, UR6, RZ ;  /* 0x0000000609027c25 */ /* 0x044fe4000f8e00ff */
[----:B------:R-:W2:Y:S02]  /*0570*/  LDC.64 R24, c[0x0][0x440] ;  /* 0x00011000ff187b82 */ /* 0x000ea40000000a00 */
[C---:B------:R-:W-:Y:S01]  /*0580*/  IMAD R35, R9.reuse, UR7, R3 ;  /* 0x0000000709237c24 */ /* 0x040fe2000f8e0203 */
[----:B-1----:R-:W-:Y:S01]  /*0590*/  SHF.L.U32 R3, R32, 0x1, RZ ;  /* 0x0000000120037819 */ /* 0x002fe200000006ff */
[----:B---3--:R-:W-:Y:S01]  /*05a0*/  IMAD.WIDE.U32 R4, R9, R20, RZ ;  /* 0x0000001409047225 */ /* 0x008fe200078e00ff */
[----:B------:R-:W1:Y:S02]  /*05b0*/  LDCU.U8 UR7, c[0x0][0x39e] ;  /* 0x000073c0ff0777ac */ /* 0x000e640008000000 */
[----:B------:R-:W-:Y:S01]  /*05c0*/  LOP3.LUT R3, R3, 0x7c0, RZ, 0xc0, !PT ;  /* 0x000007c003037812 */ /* 0x000fe200078ec0ff */
[----:B------:R-:W3:Y:S01]  /*05d0*/  LDC.64 R10, c[0x0][0x420] ;  /* 0x00010800ff0a7b82 */ /* 0x000ee20000000a00 */
[----:B----4-:R-:W-:Y:S01]  /*05e0*/  LEA R33, P0, R2, R22, 0x2 ;  /* 0x0000001602217211 */ /* 0x010fe200078010ff */
[----:B------:R-:W-:Y:S01]  /*05f0*/  IMAD.WIDE.U32 R36, R9, UR8, RZ ;  /* 0x0000000809247c25 */ /* 0x000fe2000f8e00ff */
[----:B------:R-:W-:-:S02]  /*0600*/  LOP3.LUT R3, R3, 0x1f, R32, 0xf8, !PT ;  /* 0x0000001f03037812 */ /* 0x000fc400078ef820 */
[----:B------:R-:W-:Y:S01]  /*0610*/  LEA.HI.X R35, R2, R23, R35, 0x2, P0 ;  /* 0x0000001702237211 */ /* 0x000fe200000f1423 */
[C---:B------:R-:W-:Y:S02]  /*0620*/  IMAD R5, R9.reuse, R21, R5 ;  /* 0x0000001509057224 */ /* 0x040fe400078e0205 */
[----:B------:R-:W4:Y:S01]  /*0630*/  S2UR UR5, SR_CgaCtaId ;  /* 0x00000000000579c3 */ /* 0x000f220000008800 */
[----:B0-----:R-:W-:Y:S02]  /*0640*/  IMAD R0, R6, UR18, R9 ;  /* 0x0000001206007c24 */ /* 0x001fe4000f8e0209 */
[----:B------:R-:W-:Y:S02]  /*0650*/  IMAD R9, R9, UR9, R37 ;  /* 0x0000000909097c24 */ /* 0x000fe4000f8e0225 */
[----:B------:R-:W-:Y:S02]  /*0660*/  IMAD R0, R0, R17, RZ ;  /* 0x0000001100007224 */ /* 0x000fe400078e02ff */
[----:B------:R-:W-:Y:S01]  /*0670*/  IMAD.WIDE.U32 R2, R3, 0x10, RZ ;  /* 0x0000001003027825 */ /* 0x000fe200078e00ff */
[----:B--2---:R-:W-:-:S03]  /*0680*/  LEA R34, P1, R36, R24, 0x2 ;  /* 0x0000001824227211 */ /* 0x004fc600078210ff */
[----:B------:R-:W-:Y:S01]  /*0690*/  IMAD R38, R0, UR4, RZ ;  /* 0x0000000400267c24 */ /* 0x000fe2000f8e02ff */
[----:B------:R-:W-:Y:S01]  /*06a0*/  LEA.HI.X R36, R36, R25, R9, 0x2, P1 ;  /* 0x0000001924247211 */ /* 0x000fe200008f1409 */
[----:B------:R-:W-:Y:S01]  /*06b0*/  UMOV UR4, 0x400 ;  /* 0x0000040000047882 */ /* 0x000fe20000000000 */
[----:B------:R-:W-:Y:S01]  /*06c0*/  LOP3.LUT R40, R2, 0x200, RZ, 0xfc, !PT ;  /* 0x0000020002287812 */ /* 0x000fe200078efcff */
[----:B---3--:R-:W-:-:S04]  /*06d0*/  IMAD.WIDE.U32 R16, R10, UR18, R4 ;  /* 0x000000120a107c25 */ /* 0x008fc8000f8e0004 */
[----:B------:R-:W-:Y:S01]  /*06e0*/  IMAD R37, R11, UR18, R17 ;  /* 0x000000120b257c24 */ /* 0x000fe2000f8e0211 */
[----:B-1--4-:R-:W-:-:S12]  /*06f0*/  ULEA UR4, UR5, UR4, 0x18 ;  /* 0x0000000405047291 */ /* 0x012fd8000f8ec0ff */
.L_x_4608:
[----:B------:R-:W-:Y:S01]  /*0700*/  BAR.SYNC.DEFER_BLOCKING 0x0 ;  /* 0x0000000000007b1d */ /* 0x000fe20000010000 */
[----:B------:R-:W-:-:S04]  /*0710*/  IADD3 R4, P0, PT, R2, R41, RZ ;  /* 0x0000002902047210 */ /* 0x000fc80007f1e0ff */
[----:B------:R-:W-:-:S03]  /*0720*/  IADD3.X R5, PT, PT, R3, R45, RZ, P0, !PT ;  /* 0x0000002d03057210 */ /* 0x000fc600007fe4ff */
[----:B0-----:R-:W0:Y:S02]  /*0730*/  LDC R0, c[0x0][0x38c] ;  /* 0x0000e300ff007b82 */ /* 0x001e240000000800 */
[----:B------:R-:W2:Y:S04]  /*0740*/  LDG.E.128 R24, desc[UR16][R4.64] ;  /* 0x0000001004187981 */ /* 0x000ea8000c1e1d00 */
[----:B------:R-:W3:Y:S01]  /*0750*/  LDG.E.128 R28, desc[UR16][R4.64+0x200] ;  /* 0x00020010041c7981 */ /* 0x000ee2000c1e1d00 */
[----:B------:R-:W-:Y:S01]  /*0760*/  IADD3 R54, P0, PT, R2, R43, RZ ;  /* 0x0000002b02367210 */ /* 0x000fe20007f1e0ff */
[----:B------:R-:W1:Y:S03]  /*0770*/  S2R R42, SR_LANEID ;  /* 0x00000000002a7919 */ /* 0x000e660000000000 */
[----:B------:R-:W-:-:S02]  /*0780*/  IADD3.X R55, PT, PT, R3, R47, RZ, P0, !PT ;  /* 0x0000002f03377210 */ /* 0x000fc400007fe4ff */
[----:B-1----:R-:W-:-:S04]  /*0790*/  LEA R53, R42, UR4, 0x4 ;  /* 0x000000042a357c11 */ /* 0x002fc8000f8e20ff */
        /* <DEDUP_REMOVED lines=61> */
.L_x_4589:
[----:B------:R-:W-:Y:S05]  /*0b70*/  BSYNC.RECONVERGENT B0 ;  /* 0x0000000000007941 */ /* 0x000fea0003800200 */
.L_x_4588:
        /* <DEDUP_REMOVED lines=34> */
.L_x_4591:
[----:B------:R-:W-:Y:S05]  /*0da0*/  BSYNC.RECONVERGENT B0 ;  /* 0x0000000000007941 */ /* 0x000fea0003800200 */
.L_x_4590:
        /* <DEDUP_REMOVED lines=39> */
.L_x_4593:
[----:B------:R-:W-:Y:S05]  /*1020*/  BSYNC.RECONVERGENT B0 ;  /* 0x0000000000007941 */ /* 0x000fea0003800200 */
.L_x_4592:
        /* <DEDUP_REMOVED lines=32> */
.L_x_4595:
[----:B------:R-:W-:Y:S05]  /*1230*/  BSYNC.RECONVERGENT B0 ;  /* 0x0000000000007941 */ /* 0x000fea0003800200 */
.L_x_4594:
        /* <DEDUP_REMOVED lines=32> */
.L_x_4597:
[----:B------:R-:W-:Y:S05]  /*1440*/  BSYNC.RECONVERGENT B0 ;  /* 0x0000000000007941 */ /* 0x000fea0003800200 */
.L_x_4596:
        /* <DEDUP_REMOVED lines=32> */
.L_x_4599:
[----:B------:R-:W-:Y:S05]  /*1650*/  BSYNC.RECONVERGENT B0 ;  /* 0x0000000000007941 */ /* 0x000fea0003800200 */
.L_x_4598:
        /* <DEDUP_REMOVED lines=32> */
.L_x_4601:
[----:B------:R-:W-:Y:S05]  /*1860*/  BSYNC.RECONVERGENT B0 ;  /* 0x0000000000007941 */ /* 0x000fea0003800200 */
.L_x_4600:
        /* <DEDUP_REMOVED lines=32> */
.L_x_4603:
[----:B------:R-:W-:Y:S05]  /*1a70*/  BSYNC.RECONVERGENT B0 ;  /* 0x0000000000007941 */ /* 0x000fea0003800200 */
.L_x_4602:
        /* <DEDUP_REMOVED lines=21> */
[----:B------:R-:W-:Y:S01]  /*1bd0*/  IADD3 R54, P1, PT, R49, R40, RZ ;  /* 0x0000002831367210 */ /* 0x000fe20007f3e0ff */
[----:B------:R-:W-:Y:S01]  /*1be0*/  FMUL.FTZ R78, R11, R52 ;  /* 0x000000340b4e7220 */ /* 0x000fe20000410000 */
        /* <DEDUP_REMOVED lines=14> */
.L_x_4607:
[----:B------:R-:W-:Y:S01]  /*1cd0*/  MOV R56, R76 ;  /* 0x0000004c00387202 */ /* 0x000fe20000000f00 */
[----:B------:R-:W2:Y:S01]  /*1ce0*/  LDG.E.128 R8, desc[UR16][R54.64+-0x200] ;  /* 0xfffe001036087981 */ /* 0x000ea2000c1e1d00 */
[----:B------:R-:W-:-:S03]  /*1cf0*/  MOV R57, R75 ;  /* 0x0000004b00397202 */ /* 0x000fc60000000f00 */
[----:B------:R-:W4:Y:S04]  /*1d00*/  LDG.E.128 R20, desc[UR16][R54.64] ;  /* 0x0000001036147981 */ /* 0x000f28000c1e1d00 */
[----:B------:R0:W5:Y:S01]  /*1d10*/  LDG.E R29, desc[UR16][R56.64] ;  /* 0x00000010381d7981 */ /* 0x000162000c1e1900 */
[C---:B------:R-:W-:Y:S01]  /*1d20*/  ISETP.GE.AND P1, PT, R42.reuse, 0x1, PT ;  /* 0x000000012a00780c */ /* 0x040fe20003f26270 */
[----:B------:R-:W1:Y:S01]  /*1d30*/  S2UR UR6, SR_CgaCtaId ;  /* 0x00000000000679c3 */ /* 0x000e620000008800 */
[----:B0-----:R-:W-:Y:S01]  /*1d40*/  HFMA2 R56, -RZ, RZ, 1.875, 0 ;  /* 0x3f800000ff387431 */ /* 0x001fe200000001ff */
[----:B------:R-:W-:Y:S01]  /*1d50*/  MOV R57, RZ ;  /* 0x000000ff00397202 */ /* 0x000fe20000000f00 */
[----:B------:R-:W-:Y:S02]  /*1d60*/  UMOV UR4, 0x400 ;  /* 0x0000040000047882 */ /* 0x000fe40000000000 */
[----:B-1----:R-:W-:Y:S01]  /*1d70*/  ULEA UR4, UR6, UR4, 0x18 ;  /* 0x0000000406047291 */ /* 0x002fe2000f8ec0ff */
[----:B------:R-:W-:-:S02]  /*1d80*/  ISETP.NE.AND P2, PT, R42, RZ, PT ;  /* 0x000000ff2a00720c */ /* 0x000fc40003f45270 */
[----:B------:R-:W-:Y:S01]  /*1d90*/  ISETP.NE.AND P3, PT, R32, RZ, PT ;  /* 0x000000ff2000720c */ /* 0x000fe20003f65270 */
[----:B--2---:R0:W-:Y:S04]  /*1da0*/  STS.128 [R53], R8 ;  /* 0x0000000835007388 */ /* 0x0041e80000000c00 */
[----:B----4-:R-:W-:Y:S01]  /*1db0*/  STS.128 [R53+0x200], R20 ;  /* 0x0002001435007388 */ /* 0x010fe20000000c00 */
[----:B------:R-:W-:Y:S01]  /*1dc0*/  NOP ;  /* 0x0000000000007918 */ /* 0x000fe20000000000 */
[----:B-----5:R-:W-:Y:S02]  /*1dd0*/  FMUL.FTZ R29, R29, 1.4426950216293334961 ;  /* 0x3fb8aa3b1d1d7820 */ /* 0x020fe40000410000 */
[----:B------:R-:W-:Y:S02]  /*1de0*/  @P0 LDS.64 R56, [UR5] ;  /* 0x00000005ff380984 */ /* 0x000fe40008000a00 */
[C---:B------:R-:W-:Y:S01]  /*1df0*/  FMUL.FTZ R84, R29.reuse, R46 ;  /* 0x0000002e1d547220 */ /* 0x040fe20000410000 */
[C---:B------:R-:W-:Y:S01]  /*1e00*/  FMUL.FTZ R85, R29.reuse, R65 ;  /* 0x000000411d557220 */ /* 0x040fe20000410000 */
[----:B------:R-:W-:Y:S01]  /*1e10*/  FMUL.FTZ R87, R29, R48 ;  /* 0x000000301d577220 */ /* 0x000fe20000410000 */
[----:B0-----:R-:W-:-:S02]  /*1e20*/  MOV R8, R74 ;  /* 0x0000004a00087202 */ /* 0x001fc40000000f00 */
[----:B------:R-:W-:Y:S01]  /*1e30*/  MOV R9, R73 ;  /* 0x0000004900097202 */ /* 0x000fe20000000f00 */
[----:B------:R-:W0:Y:S01]  /*1e40*/  MUFU.EX2 R84, R84 ;  /* 0x0000005400547308 */ /* 0x000e220000000800 */
[C---:B------:R-:W-:Y:S01]  /*1e50*/  FMUL.FTZ R83, R29.reuse, R67 ;  /* 0x000000431d537220 */ /* 0x040fe20000410000 */
[C---:B------:R-:W-:Y:S02]  /*1e60*/  FMUL.FTZ R81, R29.reuse, R50 ;  /* 0x000000321d517220 */ /* 0x040fe40000410000 */
[----:B------:R0:W2:Y:S01]  /*1e70*/  LDG.E R82, desc[UR16][R8.64] ;  /* 0x0000001008527981 */ /* 0x0000a2000c1e1900 */
[C---:B------:R-:W-:Y:S01]  /*1e80*/  FMUL.FTZ R89, R29.reuse, R61 ;  /* 0x0000003d1d597220 */ /* 0x040fe20000410000 */
[C---:B------:R-:W-:Y:S01]  /*1e90*/  FMUL.FTZ R31, R29.reuse, R69 ;  /* 0x000000451d1f7220 */ /* 0x040fe20000410000 */
[----:B------:R-:W-:Y:S01]  /*1ea0*/  FMUL.FTZ R29, R29, R52 ;  /* 0x000000341d1d7220 */ /* 0x000fe20000410000 */
[----:B------:R-:W1:Y:S01]  /*1eb0*/  MUFU.EX2 R85, R85 ;  /* 0x0000005500557308 */ /* 0x000e620000000800 */
[----:B------:R-:W-:Y:S07]  /*1ec0*/  BSSY.RECONVERGENT B0, `(.L_x_4605) ;  /* 0x000005a000007945 */ /* 0x000fee0003800200 */
[----:B------:R-:W4:Y:S01]  /*1ed0*/  MUFU.EX2 R87, R87 ;  /* 0x0000005700577308 */ /* 0x000f220000000800 */
[----:B0-----:R-:W-:-:S07]  /*1ee0*/  FFMA.FTZ R8, R60, R84, R71 ;  /* 0x000000543c087223 */ /* 0x001fce0000010047 */
[----:B------:R-:W0:Y:S01]  /*1ef0*/  MUFU.EX2 R83, R83 ;  /* 0x0000005300537308 */ /* 0x000e220000000800 */
[----:B-1----:R-:W-:-:S07]  /*1f00*/  FFMA.FTZ R8, R85, R8, R66 ;  /* 0x0000000855087223 */ /* 0x002fce0000010042 */
[----:B------:R-:W1:Y:S01]  /*1f10*/  MUFU.EX2 R81, R81 ;  /* 0x0000005100517308 */ /* 0x000e620000000800 */
[----:B----4-:R-:W-:-:S07]  /*1f20*/  FFMA.FTZ R8, R87, R8, R64 ;  /* 0x0000000857087223 */ /* 0x010fce0000010040 */
[----:B------:R-:W4:Y:S01]  /*1f30*/  MUFU.EX2 R89, R89 ;  /* 0x0000005900597308 */ /* 0x000f220000000800 */
[----:B0-----:R-:W-:-:S07]  /*1f40*/  FFMA.FTZ R8, R83, R8, R68 ;  /* 0x0000000853087223 */ /* 0x001fce0000010044 */
[----:B------:R-:W0:Y:S01]  /*1f50*/  MUFU.EX2 R31, R31 ;  /* 0x0000001f001f7308 */ /* 0x000e220000000800 */
[----:B-1----:R-:W-:-:S07]  /*1f60*/  FFMA.FTZ R9, R81, R8, R70 ;  /* 0x0000000851097223 */ /* 0x002fce0000010046 */
[----:B------:R-:W1:Y:S01]  /*1f70*/  MUFU.EX2 R29, R29 ;  /* 0x0000001d001d7308 */ /* 0x000e620000000800 */
[----:B----4-:R-:W-:-:S04]  /*1f80*/  FMUL.FTZ R8, R89, R84 ;  /* 0x0000005459087220 */ /* 0x010fc80000410000 */
[----:B------:R-:W-:Y:S01]  /*1f90*/  FMUL.FTZ R8, R85, R8 ;  /* 0x0000000855087220 */ /* 0x000fe20000410000 */
[----:B0-----:R-:W-:-:S03]  /*1fa0*/  FFMA.FTZ R9, R31, R9, R72 ;  /* 0x000000091f097223 */ /* 0x001fc60000010048 */
[----:B------:R-:W-:-:S04]  /*1fb0*/  FMUL.FTZ R8, R87, R8 ;  /* 0x0000000857087220 */ /* 0x000fc80000410000 */
[----:B------:R-:W-:Y:S01]  /*1fc0*/  FMUL.FTZ R8, R83, R8 ;  /* 0x0000000853087220 */ /* 0x000fe20000410000 */
[----:B-1----:R-:W-:-:S03]  /*1fd0*/  FFMA.FTZ R10, R29, R9, R78 ;  /* 0x000000091d0a7223 */ /* 0x002fc6000001004e */
[----:B------:R-:W-:Y:S02]  /*1fe0*/  FMUL.FTZ R8, R81, R8 ;  /* 0x0000000851087220 */ /* 0x000fe40000410000 */
[----:B------:R-:W0:Y:S02]  /*1ff0*/  SHFL.UP PT, R9, R10, 0x1, RZ ;  /* 0x042000000a097989 */ /* 0x000e2400000e00ff */
        /* <DEDUP_REMOVED lines=17> */
[----:B------:R-:W-:Y:S02]  /*2110*/  FSEL R20, R10, R9, !P1 ;  /* 0x000000090a147208 */ /* 0x000fe40004800000 */
        /* <DEDUP_REMOVED lines=9> */
[----:B------:R-:W-:Y:S04]  /*21b0*/  LDS.128 R8, [R44] ;  /* 0x000000002c087984 */ /* 0x000fe80000000c00 */
[----:B------:R-:W-:Y:S01]  /*21c0*/  LDS.128 R20, [R44+0x10] ;  /* 0x000010002c147984 */ /* 0x000fe20000000c00 */
        /* <DEDUP_REMOVED lines=11> */
[----:B------:R-:W4:Y:S01]  /*2280*/  LDS.64 R58, [UR4+0x430] ;  /* 0x00043004ff3a7984 */ /* 0x000f220008000a00 */
[----:B------:R-:W-:Y:S01]  /*2290*/  BAR.SYNC.DEFER_BLOCKING 0x0 ;  /* 0x0000000000007b1d */ /* 0x000fe20000010000 */
[----:B0-----:R-:W-:-:S02]  /*22a0*/  @!P2 MOV R90, R56 ;  /* 0x00000038005aa202 */ /* 0x001fc40000000f00 */
[----:B-1----:R-:W-:Y:S02]  /*22b0*/  @!P2 MOV R93, R57 ;  /* 0x00000039005da202 */ /* 0x002fe40000000f00 */
[----:B------:R-:W-:-:S04]  /*22c0*/  LEA R54, P2, R26, R54, 0x2 ;  /* 0x000000361a367211 */ /* 0x000fc800078410ff */
[----:B------:R-:W-:Y:S01]  /*22d0*/  IADD3.X R55, PT, PT, R55, R27, RZ, P2, !PT ;  /* 0x0000001b37377210 */ /* 0x000fe200017fe4ff */
[----:B--2---:R-:W-:Y:S01]  /*22e0*/  FMUL.FTZ R62, R8, R82 ;  /* 0x00000052083e7220 */ /* 0x004fe20000410000 */
[----:B------:R-:W0:Y:S01]  /*22f0*/  @P3 LDS R86, [UR4+0x444] ;  /* 0x00044404ff563984 */ /* 0x000e220008000800 */
[----:B----4-:R-:W-:Y:S01]  /*2300*/  FFMA.FTZ R59, R58, R57, R59 ;  /* 0x000000393a3b7223 */ /* 0x010fe2000001003b */
[----:B0-----:R-:W-:Y:S01]  /*2310*/  @P3 FFMA.FTZ R93, R86, R90, R93 ;  /* 0x0000005a565d3223 */ /* 0x001fe2000001005d */
[----:B------:R-:W-:-:S03]  /*2320*/  FMUL.FTZ R86, R9, R82 ;  /* 0x0000005209567220 */ /* 0x000fc60000410000 */
[----:B------:R-:W-:Y:S01]  /*2330*/  FFMA.FTZ R63, R89, R93, R60 ;  /* 0x0000005d593f7223 */ /* 0x000fe2000001003c */
[-C--:B------:R-:W-:Y:S01]  /*2340*/  FMUL.FTZ R89, R10, R82.reuse ;  /* 0x000000520a597220 */ /* 0x080fe20000410000 */
[-C--:B------:R-:W-:Y:S01]  /*2350*/  FMUL.FTZ R10, R11, R82.reuse ;  /* 0x000000520b0a7220 */ /* 0x080fe20000410000 */
[-C--:B------:R-:W-:Y:S01]  /*2360*/  FMUL.FTZ R11, R20, R82.reuse ;  /* 0x00000052140b7220 */ /* 0x080fe20000410000 */
[----:B------:R-:W-:Y:S01]  /*2370*/  FFMA.FTZ R84, R84, R63, R71 ;  /* 0x0000003f54547223 */ /* 0x000fe20000010047 */
[-C--:B------:R-:W-:Y:S01]  /*2380*/  FMUL.FTZ R20, R21, R82.reuse ;  /* 0x0000005215147220 */ /* 0x080fe20000410000 */
[-C--:B------:R-:W-:Y:S01]  /*2390*/  FMUL.FTZ R21, R22, R82.reuse ;  /* 0x0000005216157220 */ /* 0x080fe20000410000 */
[----:B------:R-:W-:Y:S01]  /*23a0*/  FMUL.FTZ R82, R23, R82 ;  /* 0x0000005217527220 */ /* 0x000fe20000410000 */
        /* <DEDUP_REMOVED lines=11> */
.L_x_4606:
[----:B------:R-:W-:Y:S05]  /*2460*/  BSYNC.RECONVERGENT B0 ;  /* 0x0000000000007941 */ /* 0x000fea0003800200 */
.L_x_4605:
[----:B------:R-:W-:Y:S01]  /*2470*/  IADD3 R77, PT, PT, R77, 0x1, RZ ;  /* 0x000000014d4d7810 */ /* 0x000fe20007ffe0ff */
[----:B------:R-:W-:Y:S01]  /*2480*/  FFMA.FTZ R83, R83, R88, R68 ;  /* 0x0000005853537223 */ /* 0x000fe20000010044 */
[----:B------:R-:W-:Y:S01]  /*2490*/  LEA R74, P2, R28, R74, 0x2 ;  /* 0x0000004a1c4a7211 */ /* 0x000fe200078410ff */
[----:B------:R-:W-:Y:S01]  /*24a0*/  UIADD3 UR5, UPT, UPT, UR5, 0x8, URZ ;  /* 0x0000000805057890 */ /* 0x000fe2000fffe0ff */
[----:B------:R-:W-:Y:S01]  /*24b0*/  ISETP.NE.AND P1, PT, R77, RZ, PT ;  /* 0x000000ff4d00720c */ /* 0x000fe20003f25270 */
[----:B0-----:R-:W-:Y:S01]  /*24c0*/  FFMA.FTZ R8, R81, R83, R70 ;  /* 0x0000005351087223 */ /* 0x001fe20000010046 */
        /* <DEDUP_REMOVED lines=11> */
[----:B------:R-:W-:Y:S01]  /*2580*/  FFMA.FTZ R15, R8, R82, R15 ;  /* 0x00000052080f7223 */ /* 0x000fe2000001000f */
[----:B------:R-:W-:-:S02]  /*2590*/  IADD3.X R75, PT, PT, R75, R80, RZ, P3, !PT ;  /* 0x000000504b4b7210 */ /* 0x000fc40001ffe4ff */
[----:B------:R-:W-:Y:S01]  /*25a0*/  IADD3 R79, PT, PT, R79, 0x1, RZ ;  /* 0x000000014f4f7810 */ /* 0x000fe20007ffe0ff */
[----:B------:R-:W-:Y:S06]  /*25b0*/  @P1 BRA `(.L_x_4607) ;  /* 0xfffffff400c41947 */ /* 0x000fec000383ffff */
.L_x_4604:
[----:B------:R-:W-:Y:S01]  /*25c0*/  BAR.SYNC.DEFER_BLOCKING 0x0 ;  /* 0x0000000000007b1d */ /* 0x000fe20000010000 */
[C---:B------:R-:W-:Y:S02]  /*25d0*/  LEA R27, P0, R39.reuse, R16, 0x8 ;  /* 0x00000010271b7211 */ /* 0x040fe400078040ff */
[----:B------:R-:W-:Y:S02]  /*25e0*/  IADD3 R39, PT, PT, R39, 0x1, RZ ;  /* 0x0000000127277810 */ /* 0x000fe40007ffe0ff */
[----:B------:R-:W-:-:S03]  /*25f0*/  IADD3.X R0, PT, PT, RZ, R37, RZ, P0, !PT ;  /* 0x00000025ff007210 */ /* 0x000fc600007fe4ff */
[----:B------:R-:W3:Y:S01]  /*2600*/  LDC.64 R28, c[0x0][0x478] ;  /* 0x00011e00ff1c7b82 */ /* 0x000ee20000000a00 */
[----:B------:R-:W0:Y:S01]  /*2610*/  LDCU UR5, c[0x0][0x394] ;  /* 0x00007280ff0577ac */ /* 0x000e220008000800 */
[----:B------:R-:W-:Y:S02]  /*2620*/  IADD3 R49, P1, PT, R49, 0x400, RZ ;  /* 0x0000040031317810 */ /* 0x000fe40007f3e0ff */
[----:B------:R-:W-:Y:S02]  /*2630*/  IADD3 R43, P2, PT, R43, 0x400, RZ ;  /* 0x000004002b2b7810 */ /* 0x000fe40007f5e0ff */
[----:B------:R-:W-:Y:S02]  /*2640*/  IADD3 R41, P3, PT, R41, 0x400, RZ ;  /* 0x0000040029297810 */ /* 0x000fe40007f7e0ff */
[----:B------:R-:W-:Y:S02]  /*2650*/  IADD3.X R51, PT, PT, RZ, R51, RZ, P1, !PT ;  /* 0x00000033ff337210 */ /* 0x000fe40000ffe4ff */
[----:B------:R-:W-:-:S02]  /*2660*/  IADD3.X R47, PT, PT, RZ, R47, RZ, P2, !PT ;  /* 0x0000002fff2f7210 */ /* 0x000fc400017fe4ff */
[----:B------:R-:W-:Y:S01]  /*2670*/  IADD3.X R45, PT, PT, RZ, R45, RZ, P3, !PT ;  /* 0x0000002dff2d7210 */ /* 0x000fe20001ffe4ff */
[----:B------:R-:W-:Y:S04]  /*2680*/  STS.128 [R44], R4 ;  /* 0x000000042c007388 */ /* 0x000fe80000000c00 */
[----:B------:R-:W-:Y:S01]  /*2690*/  STS.128 [R44+0x10], R12 ;  /* 0x0000100c2c007388 */ /* 0x000fe20000000c00 */
[----:B------:R-:W-:-:S03]  /*26a0*/  NOP ;  /* 0x0000000000007918 */ /* 0x000fc60000000000 */
[----:B------:R-:W1:Y:S01]  /*26b0*/  LDS.128 R8, [R53] ;  /* 0x0000000035087984 */ /* 0x000e620000000c00 */
[----:B---3--:R-:W-:-:S03]  /*26c0*/  LEA R25, P0, R27, R28, 0x2 ;  /* 0x0000001c1b197211 */ /* 0x008fc600078010ff */
[----:B------:R-:W2:Y:S01]  /*26d0*/  LDS.128 R20, [R53+0x200] ;  /* 0x0002000035147984 */ /* 0x000ea20000000c00 */
[----:B------:R-:W-:Y:S02]  /*26e0*/  LEA.HI.X R27, R27, R29, R0, 0x2, P0 ;  /* 0x0000001d1b1b7211 */ /* 0x000fe400000f1400 */
[----:B------:R-:W-:-:S04]  /*26f0*/  IADD3 R24, P0, PT, R2, R25, RZ ;  /* 0x0000001902187210 */ /* 0x000fc80007f1e0ff */
[----:B------:R-:W-:Y:S02]  /*2700*/  IADD3.X R25, PT, PT, R3, R27, RZ, P0, !PT ;  /* 0x0000001b03197210 */ /* 0x000fe400007fe4ff */
[----:B0-----:R-:W-:-:S03]  /*2710*/  ISETP.GE.AND P0, PT, R39, UR5, PT ;  /* 0x0000000527007c0c */ /* 0x001fc6000bf06270 */
[----:B-1----:R0:W-:Y:S04]  /*2720*/  STG.E.128 desc[UR16][R24.64], R8 ;  /* 0x0000000818007986 */ /* 0x0021e8000c101d10 */
[----:B--2---:R0:W-:Y:S06]  /*2730*/  STG.E.128 desc[UR16][R24.64+0x200], R20 ;  /* 0x0002001418007986 */ /* 0x0041ec000c101d10 */
[----:B------:R-:W-:Y:S05]  /*2740*/  @!P0 BRA `(.L_x_4608) ;  /* 0xffffffdc00ec8947 */ /* 0x000fea000383ffff */
[----:B------:R-:W-:Y:S05]  /*2750*/  EXIT ;  /* 0x000000000000794d */ /* 0x000fea0003800000 */
.L_x_4609:
        /* <DEDUP_REMOVED lines=10> */
.L_x_5082:


//--------------------- .text._Z25selective_scan_fwd_kernelI32Selective_Scan_fwd_kernel_traitsILi32ELi8ELi1ELb1ELb0ELb1ELb1EffEEv13SSMParamsBase --------------------------
	.section	.text._Z25selective_scan_fwd_kernelI32Selective_Scan_fwd_kernel_traitsILi32ELi8ELi1ELb1ELb0ELb1ELb1EffEEv13SSMParamsBase,"ax",@progbits
	.align	128
        .global         _Z25selective_scan_fwd_kernelI32Selective_Scan_fwd_kernel_traitsILi32ELi8ELi1ELb1ELb0ELb1ELb1EffEEv13SSMParamsBase
        .type           _Z25selective_scan_fwd_kernelI32Selective_Scan_fwd_kernel_traitsILi32ELi8ELi1ELb1ELb0ELb1ELb1EffEEv13SSMParamsBase,@function
        .size           _Z25selective_scan_fwd_kernelI32Selective_Scan_fwd_kernel_traitsILi32ELi8ELi1ELb1ELb0ELb1ELb1EffEEv13SSMParamsBase,(.L_x_5083 - _Z25selective_scan_fwd_kernelI32Selective_Scan_fwd_kernel_traitsILi32ELi8ELi1ELb1ELb0ELb1ELb1EffEEv13SSMParamsBase)
        .other          _Z25selective_scan_fwd_kernelI32Selective_Scan_fwd_kernel_traitsILi32ELi8ELi1ELb1ELb0ELb1ELb1EffEEv13SSMParamsBase,@"STO_CUDA_ENTRY STV_DEFAULT"
_Z25selective_scan_fwd_kernelI32Selective_Scan_fwd_kernel_traitsILi32ELi8ELi1ELb1ELb0ELb1ELb1EffEEv13SSMParamsBase:
.text._Z25selective_scan_fwd_kernelI32Selective_Scan_fwd_kernel_traitsILi32ELi8ELi1ELb1ELb0ELb1ELb1EffEEv13SSMParamsBase:
        /* <DEDUP_REMOVED lines=62> */
[----:B------:R-:W-:Y:S01]  /*03e0*/  IMAD.WIDE.U32 R4, R0, UR10, R4 ;  /* 0x0000000a00047c25 */ /* 0x000fe2000f8e0004 */
[----:B------:R-:W-:Y:S01]  /*03f0*/  @!P2 IADD3 R10, PT, PT, -R10, RZ, RZ ;  /* 0x000000ff0a0aa210 */ /* 0x000fe20007ffe1ff */
[----:B------:R-:W-:Y:S01]  /*0400*/  UIMAD UR7, UR20, UR17, UR7 ;  /* 0x00000011140772a4 */ /* 0x000fe2000f8e0207 */
[----:B------:R-:W-:Y:S01]  /*0410*/  MOV R6, R8 ;  /* 0x0000000800067202 */ /* 0x000fe20000000f00 */
[----:B------:R-:W-:Y:S01]  /*0420*/  IMAD R46, R0, UR11, R5 ;  /* 0x0000000b002e7c24 */ /* 0x000fe2000f8e0205 */
[----:B------:R-:W-:Y:S01]  /*0430*/  @!P0 LOP3.LUT R10, RZ, R11, RZ, 0x33, !PT ;  /* 0x0000000bff0a8212 */ /* 0x000fe200078e33ff */
[----:B------:R-:W2:Y:S01]  /*0440*/  LDC.64 R20, c[0x0][0x448] ;  /* 0x00011200ff147b82 */ /* 0x000ea20000000a00 */
[----:B0-----:R-:W-:Y:S01]  /*0450*/  LEA R44, P0, R4, R12, 0x2 ;  /* 0x0000000c042c7211 */ /* 0x001fe200078010ff */
[----:B------:R-:W-:Y:S01]  /*0460*/  IMAD.WIDE.U32 R6, R0, UR14, R6 ;  /* 0x0000000e00067c25 */ /* 0x000fe2000f8e0006 */
[----:B------:R-:W-:Y:S01]  /*0470*/  SHF.R.S32.HI R5, RZ, 0x1f, R10 ;  /* 0x0000001fff057819 */ /* 0x000fe2000001140a */
[----:B------:R-:W0:Y:S01]  /*0480*/  LDCU.64 UR8, c[0x0][0x3b8] ;  /* 0x00007700ff0877ac */ /* 0x000e220008000a00 */
[----:B------:R-:W-:Y:S01]  /*0490*/  LEA.HI.X R46, R4, R13, R46, 0x2, P0 ;  /* 0x0000000d042e7211 */ /* 0x000fe200000f142e */
[----:B------:R-:W-:Y:S01]  /*04a0*/  IMAD R45, R0, UR15, R7 ;  /* 0x0000000f002d7c24 */ /* 0x000fe2000f8e0207 */
[----:B------:R-:W-:Y:S01]  /*04b0*/  LEA R48, P0, R6, R48, 0x2 ;  /* 0x0000003006307211 */ /* 0x000fe200078010ff */
[----:B------:R-:W3:Y:S01]  /*04c0*/  LDC R11, c[0x0][0x384] ;  /* 0x0000e100ff0b7b82 */ /* 0x000ee20000000800 */
[-C--:B------:R-:W-:Y:S01]  /*04d0*/  IMAD R7, R5, R14.reuse, RZ ;  /* 0x0000000e05077224 */ /* 0x080fe200078e02ff */
[----:B------:R-:W4:Y:S01]  /*04e0*/  LDCU.64 UR10, c[0x0][0x3a0] ;  /* 0x00007400ff0a77ac */ /* 0x000f220008000a00 */
[----:B------:R-:W-:Y:S01]  /*04f0*/  IMAD.WIDE.U32 R4, R10, R14, UR6 ;  /* 0x000000060a047e25 */ /* 0x000fe2000f8e000e */
[----:B------:R-:W-:Y:S01]  /*0500*/  LEA.HI.X R45, R6, R49, R45, 0x2, P0 ;  /* 0x00000031062d7211 */ /* 0x000fe200000f142d */
[----:B------:R-:W3:Y:S02]  /*0510*/  LDCU UR4, c[0x0][0x38c] ;  /* 0x00007180ff0477ac */ /* 0x000ee40008000800 */
[----:B------:R-:W-:Y:S01]  /*0520*/  IMAD R7, R10, R15, R7 ;  /* 0x0000000f0a077224 */ /* 0x000fe200078e0207 */
[----:B------:R-:W3:Y:S01]  /*0530*/  LDC.64 R22, c[0x0][0x440] ;  /* 0x00011000ff167b82 */ /* 0x000ee20000000a00 */
[----:B------:R-:W-:Y:S01]  /*0540*/  LEA R42, P1, R4, R16, 0x2 ;  /* 0x00000010042a7211 */ /* 0x000fe200078210ff */
[----:B------:R-:W2:Y:S01]  /*0550*/  LDCU.U8 UR7, c[0x0][0x39e] ;  /* 0x000073c0ff0777ac */ /* 0x000ea20008000000 */
[----:B------:R-:W-:-:S02]  /*0560*/  MOV R49, RZ ;  /* 0x000000ff00317202 */ /* 0x000fc40000000f00 */
[----:B------:R-:W-:Y:S01]  /*0570*/  IADD3 R43, PT, PT, R5, R7, RZ ;  /* 0x00000007052b7210 */ /* 0x000fe20007ffe0ff */
[----:B0-----:R-:W-:Y:S02]  /*0580*/  IMAD.WIDE.U32 R8, R0, UR8, RZ ;  /* 0x0000000800087c25 */ /* 0x001fe4000f8e00ff */
[----:B------:R-:W0:Y:S01]  /*0590*/  S2UR UR5, SR_CgaCtaId ;  /* 0x00000000000579c3 */ /* 0x000e220000008800 */
[----:B-1----:R-:W-:Y:S01]  /*05a0*/  SHF.L.U32 R5, R36, 0x1, RZ ;  /* 0x0000000124057819 */ /* 0x002fe200000006ff */
[----:B------:R-:W-:Y:S01]  /*05b0*/  IMAD R39, R0, UR9, R9 ;  /* 0x0000000900277c24 */ /* 0x000fe2000f8e0209 */
[----:B------:R-:W-:Y:S01]  /*05c0*/  LEA.HI.X R43, R4, R17, R43, 0x2, P1 ;  /* 0x00000011042b7211 */ /* 0x000fe200008f142b */
[----:B----4-:R-:W-:Y:S01]  /*05d0*/  IMAD.WIDE.U32 R40, R0, UR10, RZ ;  /* 0x0000000a00287c25 */ /* 0x010fe2000f8e00ff */
[----:B------:R-:W-:Y:S02]  /*05e0*/  LOP3.LUT R5, R5, 0x7c0, RZ, 0xc0, !PT ;  /* 0x000007c005057812 */ /* 0x000fe400078ec0ff */
[----:B--2---:R-:W-:Y:S01]  /*05f0*/  LEA R37, P0, R8, R20, 0x2 ;  /* 0x0000001408257211 */ /* 0x004fe200078010ff */
[----:B---3--:R-:W-:Y:S01]  /*0600*/  IMAD R4, R11, UR20, R0 ;  /* 0x000000140b047c24 */ /* 0x008fe2000f8e0200 */
[----:B------:R-:W-:Y:S01]  /*0610*/  LOP3.LUT R5, R5, 0x1f, R36, 0xf8, !PT ;  /* 0x0000001f05057812 */ /* 0x000fe200078ef824 */
[----:B------:R-:W-:Y:S01]  /*0620*/  IMAD R6, R0, UR11, R41 ;  /* 0x0000000b00067c24 */ /* 0x000fe2000f8e0229 */
[----:B------:R-:W-:Y:S01]  /*0630*/  LEA.HI.X R39, R8, R21, R39, 0x2, P0 ;  /* 0x0000001508277211 */ /* 0x000fe200000f1427 */
[----:B------:R-:W-:-:S02]  /*0640*/  IMAD R4, R4, R19, RZ ;  /* 0x0000001304047224 */ /* 0x000fc400078e02ff */
[----:B------:R-:W-:Y:S01]  /*0650*/  IMAD.WIDE.U32 R52, R5, 0x10, RZ ;  /* 0x0000001005347825 */ /* 0x000fe200078e00ff */
[----:B------:R-:W-:-:S03]  /*0660*/  LEA R38, P1, R40, R22, 0x2 ;  /* 0x0000001628267211 */ /* 0x000fc600078210ff */
[----:B------:R-:W-:Y:S01]  /*0670*/  IMAD R41, R4, UR4, RZ ;  /* 0x0000000404297c24 */ /* 0x000fe2000f8e02ff */
[----:B------:R-:W-:Y:S01]  /*0680*/  LOP3.LUT R47, R52, 0x200, RZ, 0xfc, !PT ;  /* 0x00000200342f7812 */ /* 0x000fe200078efcff */
[----:B------:R-:W-:Y:S01]  /*0690*/  UMOV UR4, 0x400 ;  /* 0x0000040000047882 */ /* 0x000fe20000000000 */
[----:B------:R-:W-:Y:S01]  /*06a0*/  LEA.HI.X R40, R40, R23, R6, 0x2, P1 ;  /* 0x0000001728287211 */ /* 0x000fe200008f1406 */
[----:B0-----:R-:W-:-:S12]  /*06b0*/  ULEA UR4, UR5, UR4, 0x18 ;  /* 0x0000000405047291 */ /* 0x001fd8000f8ec0ff */
.L_x_4630:
[----:B------:R-:W-:Y:S01]  /*06c0*/  BAR.SYNC.DEFER_BLOCKING 0x0 ;  /* 0x0000000000007b1d */ /* 0x000fe20000010000 */
[----:B0-----:R-:W-:-:S04]  /*06d0*/  IADD3 R4, P0, PT, R52, R44, RZ ;  /* 0x0000002c34047210 */ /* 0x001fc80007f1e0ff */
[----:B------:R-:W-:-:S03]  /*06e0*/  IADD3.X R5, PT, PT, R53, R46, RZ, P0, !PT ;  /* 0x0000002e35057210 */ /* 0x000fc600007fe4ff */
[----:B------:R-:W0:Y:S02]  /*06f0*/  LDC R74, c[0x0][0x38c] ;  /* 0x0000e300ff4a7b82 */ /* 0x000e240000000800 */
        /* <DEDUP_REMOVED lines=67> */
.L_x_4611:
[----:B------:R-:W-:Y:S05]  /*0b30*/  BSYNC.RECONVERGENT B0 ;  /* 0x0000000000007941 */ /* 0x000fea0003800200 */
.L_x_4610:
        /* <DEDUP_REMOVED lines=34> */
.L_x_4613:
[----:B------:R-:W-:Y:S05]  /*0d60*/  BSYNC.RECONVERGENT B0 ;  /* 0x0000000000007941 */ /* 0x000fea0003800200 */
.L_x_4612:
        /* <DEDUP_REMOVED lines=39> */
.L_x_4615:
[----:B------:R-:W-:Y:S05]  /*0fe0*/  BSYNC.RECONVERGENT B0 ;  /* 0x0000000000007941 */ /* 0x000fea0003800200 */
.L_x_4614:
        /* <DEDUP_REMOVED lines=32> */
.L_x_4617:
[----:B------:R-:W-:Y:S05]  /*11f0*/  BSYNC.RECONVERGENT B0 ;  /* 0x0000000000007941 */ /* 0x000fea0003800200 */
.L_x_4616:
        /* <DEDUP_REMOVED lines=32> */
.L_x_4619:
[----:B------:R-:W-:Y:S05]  /*1400*/  BSYNC.RECONVERGENT B0 ;  /* 0x0000000000007941 */ /* 0x000fea0003800200 */
.L_x_4618:
        /* <DEDUP_REMOVED lines=32> */
.L_x_4621:
[----:B------:R-:W-:Y:S05]  /*1610*/  BSYNC.RECONVERGENT B0 ;  /* 0x0000000000007941 */ /* 0x000fea0003800200 */
.L_x_4620:
        /* <DEDUP_REMOVED lines=32> */
.L_x_4623:
[----:B------:R-:W-:Y:S05]  /*1820*/  BSYNC.RECONVERGENT B0 ;  /* 0x0000000000007941 */ /* 0x000fea0003800200 */
.L_x_4622:
        /* <DEDUP_REMOVED lines=32> */
.L_x_4625:
[----:B------:R-:W-:Y:S05]  /*1a30*/  BSYNC.RECONVERGENT B0 ;  /* 0x0000000000007941 */ /* 0x000fea0003800200 */
.L_x_4624:
        /* <DEDUP_REMOVED lines=37> */
.L_x_4629:
[----:B------:R-:W-:Y:S01]  /*1c90*/  MOV R34, R73 ;  /* 0x0000004900227202 */ /* 0x000fe20000000f00 */
[----:B------:R-:W2:Y:S01]  /*1ca0*/  LDG.E.128 R12, desc[UR18][R28.64+-0x200] ;  /* 0xfffe00121c0c7981 */ /* 0x000ea2000c1e1d00 */
[----:B------:R-:W-:-:S03]  /*1cb0*/  MOV R35, R72 ;  /* 0x0000004800237202 */ /* 0x000fc60000000f00 */
[----:B------:R-:W4:Y:S04]  /*1cc0*/  LDG.E.128 R16, desc[UR18][R28.64] ;  /* 0x000000121c107981 */ /* 0x000f28000c1e1d00 */
[----:B------:R0:W5:Y:S01]  /*1cd0*/  LDG.E R34, desc[UR18][R34.64] ;  /* 0x0000001222227981 */ /* 0x000162000c1e1900 */
[C---:B------:R-:W-:Y:S01]  /*1ce0*/  ISETP.GE.AND P1, PT, R31.reuse, 0x1, PT ;  /* 0x000000011f00780c */ /* 0x040fe20003f26270 */
[----:B------:R-:W1:Y:S01]  /*1cf0*/  S2UR UR6, SR_CgaCtaId ;  /* 0x00000000000679c3 */ /* 0x000e620000008800 */
[----:B0-----:R-:W-:Y:S01]  /*1d00*/  MOV R35, RZ ;  /* 0x000000ff00237202 */ /* 0x001fe20000000f00 */
[----:B------:R-:W-:Y:S02]  /*1d10*/  UMOV UR4, 0x400 ;  /* 0x0000040000047882 */ /* 0x000fe40000000000 */
[----:B-1----:R-:W-:Y:S01]  /*1d20*/  ULEA UR4, UR6, UR4, 0x18 ;  /* 0x0000000406047291 */ /* 0x002fe2000f8ec0ff */
[----:B------:R-:W-:-:S02]  /*1d30*/  ISETP.NE.AND P2, PT, R31, RZ, PT ;  /* 0x000000ff1f00720c */ /* 0x000fc40003f45270 */
[----:B------:R-:W-:Y:S01]  /*1d40*/  ISETP.NE.AND P3, PT, R36, RZ, PT ;  /* 0x000000ff2400720c */ /* 0x000fe20003f65270 */
[----:B--2---:R0:W-:Y:S04]  /*1d50*/  STS.128 [R50], R12 ;  /* 0x0000000c32007388 */ /* 0x0041e80000000c00 */
[----:B----4-:R-:W-:Y:S01]  /*1d60*/  STS.128 [R50+0x200], R16 ;  /* 0x0002001032007388 */ /* 0x010fe20000000c00 */
[----:B-----5:R-:W-:-:S04]  /*1d70*/  FMUL.FTZ R54, R34, 1.4426950216293334961 ;  /* 0x3fb8aa3b22367820 */ /* 0x020fc80000410000 */
[C---:B------:R-:W-:Y:S01]  /*1d80*/  FMUL.FTZ R86, R54.reuse, R30 ;  /* 0x0000001e36567220 */ /* 0x040fe20000410000 */
[C---:B------:R-:W-:Y:S01]  /*1d90*/  FMUL.FTZ R81, R54.reuse, R59 ;  /* 0x0000003b36517220 */ /* 0x040fe20000410000 */
[----:B------:R-:W-:Y:S01]  /*1da0*/  FMUL.FTZ R83, R54, R32 ;  /* 0x0000002036537220 */ /* 0x000fe20000410000 */
[----:B0-----:R-:W-:-:S03]  /*1db0*/  MOV R12, R71 ;  /* 0x00000047000c7202 */ /* 0x001fc60000000f00 */
[----:B------:R-:W0:Y:S01]  /*1dc0*/  MUFU.EX2 R86, R86 ;  /* 0x0000005600567308 */ /* 0x000e220000000800 */
[----:B------:R-:W-:Y:S01]  /*1dd0*/  FMUL.FTZ R82, R54, R61 ;  /* 0x0000003d36527220 */ /* 0x000fe20000410000 */
[----:B------:R-:W-:Y:S01]  /*1de0*/  MOV R13, R70 ;  /* 0x00000046000d7202 */ /* 0x000fe20000000f00 */
[----:B------:R-:W-:-:S05]  /*1df0*/  NOP ;  /* 0x0000000000007918 */ /* 0x000fca0000000000 */
[----:B------:R-:W1:Y:S01]  /*1e00*/  MUFU.EX2 R81, R81 ;  /* 0x0000005100517308 */ /* 0x000e620000000800 */
[C---:B------:R-:W-:Y:S01]  /*1e10*/  FMUL.FTZ R77, R54.reuse, R58 ;  /* 0x0000003a364d7220 */ /* 0x040fe20000410000 */
[----:B------:R0:W2:Y:S01]  /*1e20*/  LDG.E R79, desc[UR18][R12.64] ;  /* 0x000000120c4f7981 */ /* 0x0000a2000c1e1900 */
[C---:B------:R-:W-:Y:S01]  /*1e30*/  FMUL.FTZ R85, R54.reuse, R33 ;  /* 0x0000002136557220 */ /* 0x040fe20000410000 */
[C---:B------:R-:W-:Y:S01]  /*1e40*/  FMUL.FTZ R80, R54.reuse, R63 ;  /* 0x0000003f36507220 */ /* 0x040fe20000410000 */
[----:B------:R-:W-:Y:S01]  /*1e50*/  FMUL.FTZ R78, R54, R60 ;  /* 0x0000003c364e7220 */ /* 0x000fe20000410000 */
[----:B------:R-:W-:Y:S01]  /*1e60*/  HFMA2 R34, -RZ, RZ, 1.875, 0 ;  /* 0x3f800000ff227431 */ /* 0x000fe200000001ff */
[----:B------:R-:W-:Y:S01]  /*1e70*/  BSSY.RECONVERGENT B0, `(.L_x_4627) ;  /* 0x000005b000007945 */ /* 0x000fe20003800200 */
[----:B------:R-:W4:Y:S01]  /*1e80*/  MUFU.EX2 R83, R83 ;  /* 0x0000005300537308 */ /* 0x000f220000000800 */
[----:B0-----:R-:W-:-:S07]  /*1e90*/  FFMA.FTZ R12, R62, R86, R65 ;  /* 0x000000563e0c7223 */ /* 0x001fce0000010041 */
[----:B------:R-:W0:Y:S01]  /*1ea0*/  MUFU.EX2 R82, R82 ;  /* 0x0000005200527308 */ /* 0x000e220000000800 */
[----:B-1----:R-:W-:Y:S01]  /*1eb0*/  FFMA.FTZ R12, R81, R12, R66 ;  /* 0x0000000c510c7223 */ /* 0x002fe20000010042 */
[----:B------:R-:W-:Y:S06]  /*1ec0*/  @P0 LDS.64 R34, [UR5] ;  /* 0x00000005ff220984 */ /* 0x000fec0008000a00 */
        /* <DEDUP_REMOVED lines=9> */
[----:B0-----:R-:W-:-:S04]  /*1f60*/  FFMA.FTZ R13, R80, R13, R69 ;  /* 0x0000000d500d7223 */ /* 0x001fc80000010045 */
[----:B-1----:R-:W-:Y:S01]  /*1f70*/  FFMA.FTZ R14, R78, R13, R75 ;  /* 0x0000000d4e0e7223 */ /* 0x002fe2000001004b */
        /* <DEDUP_REMOVED lines=28> */
[----:B------:R-:W-:Y:S01]  /*2140*/  ISETP.NE.AND P1, PT, R31, 0x1f, PT ;  /* 0x0000001f1f00780c */ /* 0x000fe20003f25270 */
[----:B------:R-:W-:Y:S04]  /*2150*/  LDS.128 R12, [R51] ;  /* 0x00000000330c7984 */ /* 0x000fe80000000c00 */
[----:B------:R-:W0:Y:S04]  /*2160*/  SHFL.UP PT, R56, R87, 0x10, RZ ;  /* 0x0600000057387989 */ /* 0x000e2800000e00ff */
[----:B------:R-:W1:Y:S04]  /*2170*/  SHFL.UP PT, R57, R84, 0x10, RZ ;  /* 0x0600000054397989 */ /* 0x000e6800000e00ff */
        /* <DEDUP_REMOVED lines=18> */
[----:B------:R-:W0:Y:S01]  /*22a0*/  @P3 LDS R91, [UR4+0x444] ;  /* 0x00044404ff5b3984 */ /* 0x000e220008000800 */
[----:B--2---:R-:W-:Y:S01]  /*22b0*/  FMUL.FTZ R56, R12, R79 ;  /* 0x0000004f0c387220 */ /* 0x004fe20000410000 */
[----:B----4-:R-:W-:Y:S01]  /*22c0*/  FFMA.FTZ R55, R54, R35, R55 ;  /* 0x0000002336377223 */ /* 0x010fe20000010037 */
[----:B0-----:R-:W-:-:S04]  /*22d0*/  @P3 FFMA.FTZ R84, R91, R89, R84 ;  /* 0x000000595b543223 */ /* 0x001fc80000010054 */
        /* <DEDUP_REMOVED lines=8> */
[----:B------:R-:W-:Y:S01]  /*2360*/  FFMA.FTZ R81, R81, R86, R66 ;  /* 0x0000005651517223 */ /* 0x000fe20000010042 */
[----:B------:R-:W-:-:S03]  /*2370*/  FMUL.FTZ R18, R19, R79 ;  /* 0x0000004f13127220 */ /* 0x000fc60000410000 */
        /* <DEDUP_REMOVED lines=10> */
.L_x_4628:
[----:B------:R-:W-:Y:S05]  /*2420*/  BSYNC.RECONVERGENT B0 ;  /* 0x0000000000007941 */ /* 0x000fea0003800200 */
.L_x_4627:
[----:B------:R-:W-:Y:S01]  /*2430*/  IADD3 R74, PT, PT, R74, 0x1, RZ ;  /* 0x000000014a4a7810 */ /* 0x000fe20007ffe0ff */
[----:B0-----:R-:W-:Y:S01]  /*2440*/  FFMA.FTZ R13, R82, R90, R67 ;  /* 0x0000005a520d7223 */ /* 0x001fe20000010043 */
[----:B------:R-:W-:Y:S01]  /*2450*/  LEA R71, P2, R22, R71, 0x2 ;  /* 0x0000004716477211 */ /* 0x000fe200078410ff */
[----:B------:R-:W-:Y:S01]  /*2460*/  UIADD3 UR5, UPT, UPT, UR5, 0x8, URZ ;  /* 0x0000000805057890 */ /* 0x000fe2000fffe0ff */
[----:B------:R-:W-:Y:S01]  /*2470*/  ISETP.NE.AND P1, PT, R74, RZ, PT ;  /* 0x000000ff4a00720c */ /* 0x000fe20003f25270 */
[----:B------:R-:W-:Y:S01]  /*2480*/  FFMA.FTZ R12, R77, R13, R68 ;  /* 0x0000000d4d0c7223 */ /* 0x000fe20000010044 */
        /* <DEDUP_REMOVED lines=15> */
.L_x_4626:
[----:B------:R-:W-:Y:S01]  /*2580*/  BAR.SYNC.DEFER_BLOCKING 0x0 ;  /* 0x0000000000007b1d */ /* 0x000fe20000010000 */
[----:B------:R-:W-:Y:S01]  /*2590*/  HFMA2 R55, -RZ, RZ, 0, 0 ;  /* 0x00000000ff377431 */ /* 0x000fe200000001ff */
[----:B------:R-:W-:-:S06]  /*25a0*/  SHF.L.U32 R54, R49, 0x8, RZ ;  /* 0x0000000831367819 */ /* 0x000fcc00000006ff */
[----:B------:R-:W0:Y:S01]  /*25b0*/  LDC.64 R24, c[0x0][0x420] ;  /* 0x00010800ff187b82 */ /* 0x000e220000000a00 */
[----:B------:R-:W1:Y:S07]  /*25c0*/  LDCU UR5, c[0x0][0x394] ;  /* 0x00007280ff0577ac */ /* 0x000e6e0008000800 */
[----:B---3--:R-:W2:Y:S08]  /*25d0*/  LDC.64 R26, c[0x0][0x428] ;  /* 0x00010a00ff1a7b82 */ /* 0x008eb00000000a00 */
        /* <DEDUP_REMOVED lines=14> */
[----:B------:R-:W-:Y:S02]  /*26c0*/  LEA.HI.X R21, R20, R29, R21, 0x2, P0 ;  /* 0x0000001d14157211 */ /* 0x000fe400000f1415 */
[----:B------:R-:W-:-:S04]  /*26d0*/  IADD3 R56, P0, PT, R52, R57, RZ ;  /* 0x0000003934387210 */ /* 0x000fc80007f1e0ff */
[----:B------:R-:W-:Y:S01]  /*26e0*/  IADD3.X R57, PT, PT, R53, R21, RZ, P0, !PT ;  /* 0x0000001535397210 */ /* 0x000fe200007fe4ff */
[----:B0-----:R-:W-:-:S04]  /*26f0*/  IMAD.WIDE.U32 R22, R30, UR20, R54 ;  /* 0x000000141e167c25 */ /* 0x001fc8000f8e0036 */
[----:B------:R-:W-:Y:S02]  /*2700*/  IMAD R23, R31, UR20, R23 ;  /* 0x000000141f177c24 */ /* 0x000fe4000f8e0217 */
[----:B--2---:R-:W-:-:S04]  /*2710*/  IMAD.WIDE.U32 R22, R0, R32, R22 ;  /* 0x0000002000167225 */ /* 0x004fc800078e0016 */
[----:B------:R-:W-:Y:S01]  /*2720*/  IMAD R23, R0, R33, R23 ;  /* 0x0000002100177224 */ /* 0x000fe200078e0217 */
[----:B----4-:R-:W-:Y:S01]  /*2730*/  STG.E.128 desc[UR18][R56.64], R12 ;  /* 0x0000000c38007986 */ /* 0x010fe2000c101d12 */
[----:B---3--:R-:W-:-:S03]  /*2740*/  LEA R59, P1, R22, R34, 0x2 ;  /* 0x00000022163b7211 */ /* 0x008fc600078210ff */
[----:B-----5:R-:W-:Y:S01]  /*2750*/  STG.E.128 desc[UR18][R56.64+0x200], R16 ;  /* 0x0002001038007986 */ /* 0x020fe2000c101d12 */
[----:B------:R-:W-:Y:S01]  /*2760*/  LEA.HI.X R23, R22, R35, R23, 0x2, P1 ;  /* 0x0000002316177211 */ /* 0x000fe200008f1417 */
[----:B------:R-:W-:Y:S01]  /*2770*/  BAR.SYNC.DEFER_BLOCKING 0x0 ;  /* 0x0000000000007b1d */ /* 0x000fe20000010000 */
[----:B------:R-:W-:-:S04]  /*2780*/  IADD3 R58, P1, PT, R52, R59, RZ ;  /* 0x0000003b343a7210 */ /* 0x000fc80007f3e0ff */
[----:B------:R-:W-:-:S05]  /*2790*/  IADD3.X R59, PT, PT, R53, R23, RZ, P1, !PT ;  /* 0x00000017353b7210 */ /* 0x000fca0000ffe4ff */
        /* <DEDUP_REMOVED lines=66> */
[----:B------:R-:W0:Y:S03]  /*2bc0*/  LDC.64 R22, c[0x0][0x438] ;  /* 0x00010e00ff167b82 */ /* 0x000e260000000a00 */
[----:B------:R-:W-:Y:S01]  /*2bd0*/  FMUL.FTZ R11, R14, R11 ;  /* 0x0000000b0e0b7220 */ /* 0x000fe20000410000 */
[----:B------:R-:W-:-:S04]  /*2be0*/  IMAD R55, R21, UR20, R55 ;  /* 0x0000001415377c24 */ /* 0x000fc8000f8e0237 */
[----:B------:R-:W-:Y:S01]  /*2bf0*/  STS.128 [R51+0x10], R8 ;  /* 0x0000100833007388 */ /* 0x000fe20000000c00 */
[----:B------:R-:W-:-:S03]  /*2c00*/  NOP ;  /* 0x0000000000007918 */ /* 0x000fc60000000000 */
[----:B------:R-:W2:Y:S04]  /*2c10*/  LDS.128 R12, [R50] ;  /* 0x00000000320c7984 */ /* 0x000ea80000000c00 */
[----:B------:R-:W3:Y:S01]  /*2c20*/  LDS.128 R16, [R50+0x200] ;  /* 0x0002000032107984 */ /* 0x000ee20000000c00 */
[----:B0-----:R-:W-:-:S04]  /*2c30*/  IMAD.WIDE.U32 R20, R0, R22, R54 ;  /* 0x0000001600147225 */ /* 0x001fc800078e0036 */
[----:B------:R-:W-:Y:S01]  /*2c40*/  IMAD R21, R0, R23, R21 ;  /* 0x0000001700157224 */ /* 0x000fe200078e0215 */
[----:B----4-:R-:W-:-:S04]  /*2c50*/  LEA R5, P0, R20, R24, 0x2 ;  /* 0x0000001814057211 */ /* 0x010fc800078010ff */
[----:B------:R-:W-:Y:S02]  /*2c60*/  LEA.HI.X R21, R20, R25, R21, 0x2, P0 ;  /* 0x0000001914157211 */ /* 0x000fe400000f1415 */
[----:B------:R-:W-:-:S04]  /*2c70*/  IADD3 R4, P0, PT, R52, R5, RZ ;  /* 0x0000000534047210 */ /* 0x000fc80007f1e0ff */
[----:B------:R-:W-:Y:S02]  /*2c80*/  IADD3.X R5, PT, PT, R53, R21, RZ, P0, !PT ;  /* 0x0000001535057210 */ /* 0x000fe400007fe4ff */
[----:B-1----:R-:W-:-:S03]  /*2c90*/  ISETP.GE.AND P0, PT, R49, UR5, PT ;  /* 0x0000000531007c0c */ /* 0x002fc6000bf06270 */
[----:B--2---:R0:W-:Y:S04]  /*2ca0*/  STG.E.128 desc[UR18][R4.64], R12 ;  /* 0x0000000c04007986 */ /* 0x0041e8000c101d12 */
[----:B---3--:R0:W-:Y:S06]  /*2cb0*/  STG.E.128 desc[UR18][R4.64+0x200], R16 ;  /* 0x0002001004007986 */ /* 0x0081ec000c101d12 */
[----:B------:R-:W-:Y:S05]  /*2cc0*/  @!P0 BRA `(.L_x_4630) ;  /* 0xffffffd8007c8947 */ /* 0x000fea000383ffff */
[----:B------:R-:W-:Y:S05]  /*2cd0*/  EXIT ;  /* 0x000000000000794d */ /* 0x000fea0003800000 */
.L_x_4631:
        /* <DEDUP_REMOVED lines=10> */
.L_x_5083:


//--------------------- .text._Z25selective_scan_fwd_kernelI32Selective_Scan_fwd_kernel_traitsILi32ELi8ELi1ELb1ELb1ELb0ELb0EffEEv13SSMParamsBase --------------------------
	.section	.text._Z25selective_scan_fwd_kernelI32Selective_Scan_fwd_kernel_traitsILi32ELi8ELi1ELb1ELb1ELb0ELb0EffEEv13SSMParamsBase,"ax",@progbits
	.align	128
        .global         _Z25selective_scan_fwd_kernelI32Selective_Scan_fwd_kernel_traitsILi32ELi8ELi1ELb1ELb1ELb0ELb0EffEEv13SSMParamsBase
        .type           _Z25selective_scan_fwd_kernelI32Selective_Scan_fwd_kernel_traitsILi32ELi8ELi1ELb1ELb1ELb0ELb0EffEEv13SSMParamsBase,@function
        .size           _Z25selective_scan_fwd_kernelI32Selective_Scan_fwd_kernel_traitsILi32ELi8ELi1ELb1ELb1ELb0ELb0EffEEv13SSMParamsBase,(.L_x_5084 - _Z25selective_scan_fwd_kernelI32Selective_Scan_fwd_kernel_traitsILi32ELi8ELi1ELb1ELb1ELb0ELb0EffEEv13SSMParamsBase)
        .other          _Z25selective_scan_fwd_kernelI32Selective_Scan_fwd_kernel_traitsILi32ELi8ELi1ELb1ELb1ELb0ELb0EffEEv13SSMParamsBase,@"STO_CUDA_ENTRY STV_DEFAULT"
_Z25selective_scan_fwd_kernelI32Selective_Scan_fwd_kernel_traitsILi32ELi8ELi1ELb1ELb1ELb0ELb0EffEEv13SSMParamsBase:
.text._Z25selective_scan_fwd_kernelI32Selective_Scan_fwd_kernel_traitsILi32ELi8ELi1ELb1ELb1ELb0ELb0EffEEv13SSMParamsBase:
        /* <DEDUP_REMOVED lines=37> */
[----:B------:R-:W-:Y:S01]  /*0250*/  IMAD R0, R11, R2, R0 ;  /* 0x000000020b007224 */ /* 0x000fe200078e0200 */
[----:B------:R-:W-:-:S04]  /*0260*/  UIMAD.WIDE.U32 UR6, UR18, UR12, URZ ;  /* 0x0000000c120672a5 */ /* 0x000fc8000f8e00ff */
[----:B------:R-:W-:Y:S01]  /*0270*/  ISETP.GT.U32.AND P1, PT, R11, R0, PT ;  /* 0x000000000b00720c */ /* 0x000fe20003f24070 */
[----:B------:R-:W-:Y:S02]  /*0280*/  UIMAD.WIDE.U32 UR4, UR18, UR8, URZ ;  /* 0x00000008120472a5 */ /* 0x000fe4000f8e00ff */
[----:B------:R-:W-:Y:S01]  /*0290*/  UIMAD UR8, UR18, UR13, UR7 ;  /* 0x0000000d120872a4 */ /* 0x000fe2000f8e0207 */
[----:B------:R-:W0:Y:S01]  /*02a0*/  LDCU.64 UR12, c[0x0][0x3b0] ;  /* 0x00007600ff0c77ac */ /* 0x000e220008000a00 */
[----:B----4-:R-:W-:Y:S01]  /*02b0*/  ISETP.GE.AND P3, PT, R19, 0x1, PT ;  /* 0x000000011300780c */ /* 0x010fe20003f66270 */
[----:B------:R-:W-:-:S07]  /*02c0*/  UIMAD UR9, UR18, UR9, UR5 ;  /* 0x00000009120972a4 */ /* 0x000fce000f8e0205 */
[-C--:B------:R-:W-:Y:S02]  /*02d0*/  @!P1 IADD3 R0, PT, PT, R0, -R11.reuse, RZ ;  /* 0x8000000b00009210 */ /* 0x080fe40007ffe0ff */
[----:B------:R-:W-:Y:S02]  /*02e0*/  MOV R3, UR5 ;  /* 0x0000000500037c02 */ /* 0x000fe40008000f00 */
[----:B------:R-:W-:Y:S02]  /*02f0*/  ISETP.GE.U32.AND P0, PT, R0, R11, PT ;  /* 0x0000000b0000720c */ /* 0x000fe40003f06070 */
[----:B------:R-:W-:Y:S02]  /*0300*/  MOV R2, UR4 ;  /* 0x0000000400027c02 */ /* 0x000fe40008000f00 */
[----:B------:R-:W-:Y:S02]  /*0310*/  MOV R3, UR9 ;  /* 0x0000000900037c02 */ /* 0x000fe40008000f00 */
[----:B--2---:R-:W-:Y:S01]  /*0320*/  MOV R5, UR7 ;  /* 0x0000000700057c02 */ /* 0x004fe20008000f00 */
[C---:B------:R-:W-:Y:S01]  /*0330*/  IMAD.WIDE.U32 R2, R9.reuse, UR10, R2 ;  /* 0x0000000a09027c25 */ /* 0x040fe2000f8e0002 */
[----:B------:R-:W-:Y:S01]  /*0340*/  LOP3.LUT R0, R9, R8, RZ, 0x3c, !PT ;  /* 0x0000000809007212 */ /* 0x000fe200078e3cff */
[----:B0-----:R-:W-:Y:S01]  /*0350*/  UIMAD.WIDE.U32 UR4, UR18, UR12, URZ ;  /* 0x0000000c120472a5 */ /* 0x001fe2000f8e00ff */
[----:B------:R-:W-:Y:S01]  /*0360*/  @!P1 IADD3 R7, PT, PT, R7, 0x1, RZ ;  /* 0x0000000107079810 */ /* 0x000fe20007ffe0ff */
[----:B------:R-:W-:Y:S01]  /*0370*/  IMAD R10, R9, UR11, R3 ;  /* 0x0000000b090a7c24 */ /* 0x000fe2000f8e0203 */
[----:B------:R-:W-:-:S02]  /*0380*/  MOV R4, UR6 ;  /* 0x0000000600047c02 */ /* 0x000fc40008000f00 */
[----:B------:R-:W-:Y:S02]  /*0390*/  MOV R5, UR8 ;  /* 0x0000000800057c02 */ /* 0x000fe40008000f00 */
[----:B------:R-:W-:Y:S02]  /*03a0*/  ISETP.GE.AND P2, PT, R0, RZ, PT ;  /* 0x000000ff0000720c */ /* 0x000fe40003f46270 */
[----:B------:R-:W-:Y:S02]  /*03b0*/  ISETP.NE.AND P1, PT, R8, RZ, PT ;  /* 0x000000ff0800720c */ /* 0x000fe40003f25270 */
[----:B------:R-:W-:Y:S01]  /*03c0*/  @P0 IADD3 R7, PT, PT, R7, 0x1, RZ ;  /* 0x0000000107070810 */ /* 0x000fe20007ffe0ff */
[----:B-1----:R-:W-:Y:S10]  /*03d0*/  @!P3 EXIT ;  /* 0x000000000000b94d */ /* 0x002ff40003800000 */
[----:B------:R-:W0:Y:S01]  /*03e0*/  S2R R46, SR_TID.X ;  /* 0x00000000002e7919 */ /* 0x000e220000002100 */
[----:B------:R-:W1:Y:S01]  /*03f0*/  LDC.64 R20, c[0x0][0x428] ;  /* 0x00010a00ff147b82 */ /* 0x000e620000000a00 */
[C---:B------:R-:W-:Y:S01]  /*0400*/  LEA R43, P0, R2.reuse, R12, 0x2 ;  /* 0x0000000c022b7211 */ /* 0x040fe200078010ff */
[----:B------:R-:W-:Y:S01]  /*0410*/  IMAD.WIDE.U32 R4, R9, UR14, R4 ;  /* 0x0000000e09047c25 */ /* 0x000fe2000f8e0004 */
[----:B------:R-:W-:Y:S01]  /*0420*/  @!P2 IADD3 R7, PT, PT, -R7, RZ, RZ ;  /* 0x000000ff0707a210 */ /* 0x000fe20007ffe1ff */
[----:B------:R-:W-:Y:S01]  /*0430*/  UIMAD UR5, UR18, UR13, UR5 ;  /* 0x0000000d120572a4 */ /* 0x000fe2000f8e0205 */
[----:B------:R-:W-:Y:S01]  /*0440*/  LEA.HI.X R10, R2, R13, R10, 0x2, P0 ;  /* 0x0000000d020a7211 */ /* 0x000fe200000f140a */
[----:B------:R-:W-:Y:S01]  /*0450*/  IMAD R37, R9, UR15, R5 ;  /* 0x0000000f09257c24 */ /* 0x000fe2000f8e0205 */
[----:B------:R-:W-:Y:S01]  /*0460*/  @!P1 LOP3.LUT R7, RZ, R8, RZ, 0x33, !PT ;  /* 0x00000008ff079212 */ /* 0x000fe200078e33ff */
[----:B------:R-:W2:Y:S01]  /*0470*/  LDC.64 R16, c[0x0][0x448] ;  /* 0x00011200ff107b82 */ /* 0x000ea20000000a00 */
[----:B------:R-:W3:Y:S01]  /*0480*/  LDCU.64 UR6, c[0x0][0x3d8] ;  /* 0x00007b00ff0677ac */ /* 0x000ee20008000a00 */
[----:B------:R-:W-:-:S02]  /*0490*/  LEA R8, P0, R4, R14, 0x2 ;  /* 0x0000000e04087211 */ /* 0x000fc400078010ff */
[----:B------:R-:W-:Y:S01]  /*04a0*/  SHF.R.S32.HI R3, RZ, 0x1f, R7 ;  /* 0x0000001fff037819 */ /* 0x000fe20000011407 */
[----:B------:R-:W4:Y:S01]  /*04b0*/  LDCU.64 UR8, c[0x0][0x3a0] ;  /* 0x00007400ff0877ac */ /* 0x000f220008000a00 */
[----:B------:R-:W-:Y:S02]  /*04c0*/  LEA.HI.X R37, R4, R15, R37, 0x2, P0 ;  /* 0x0000000f04257211 */ /* 0x000fe400000f1425 */
[----:B------:R-:W0:Y:S01]  /*04d0*/  LDC R6, c[0x0][0x384] ;  /* 0x0000e100ff067b82 */ /* 0x000e220000000800 */
[-C--:B------:R-:W-:Y:S02]  /*04e0*/  IMAD R0, R3, R32.reuse, RZ ;  /* 0x0000002003007224 */ /* 0x080fe400078e02ff */
[C---:B------:R-:W-:Y:S01]  /*04f0*/  IMAD.WIDE.U32 R2, R7.reuse, R32, UR4 ;  /* 0x0000000407027e25 */ /* 0x040fe2000f8e0020 */
[----:B------:R-:W0:Y:S03]  /*0500*/  LDCU UR4, c[0x0][0x38c] ;  /* 0x00007180ff0477ac */ /* 0x000e260008000800 */
[----:B------:R-:W-:Y:S01]  /*0510*/  IMAD R33, R7, R33, R0 ;  /* 0x0000002107217224 */ /* 0x000fe200078e0200 */
[----:B------:R-:W0:Y:S01]  /*0520*/  LDC.64 R12, c[0x0][0x420] ;  /* 0x00010800ff0c7b82 */ /* 0x000e220000000a00 */
[----:B-1----:R-:W-:-:S03]  /*0530*/  IMAD.WIDE.U32 R4, R9, R20, RZ ;  /* 0x0000001409047225 */ /* 0x002fc600078e00ff */
[----:B------:R-:W-:Y:S01]  /*0540*/  IADD3 R33, PT, PT, R3, R33, RZ ;  /* 0x0000002103217210 */ /* 0x000fe20007ffe0ff */
[C---:B------:R-:W-:Y:S02]  /*0550*/  IMAD R5, R9.reuse, R21, R5 ;  /* 0x0000001509057224 */ /* 0x040fe400078e0205 */
[C---:B---3--:R-:W-:Y:S01]  /*0560*/  IMAD.WIDE.U32 R40, R9.reuse, UR6, RZ ;  /* 0x0000000609287c25 */ /* 0x048fe2000f8e00ff */
[----:B------:R-:W1:Y:S01]  /*0570*/  LDC.64 R44, c[0x0][0x450] ;  /* 0x00011400ff2c7b82 */ /* 0x000e620000000a00 */
[C---:B--2---:R-:W-:Y:S02]  /*0580*/  LEA R32, P0, R2.reuse, R16, 0x2 ;  /* 0x0000001002207211 */ /* 0x044fe400078010ff */
[C---:B----4-:R-:W-:Y:S02]  /*0590*/  IMAD.WIDE.U32 R38, R9.reuse, UR8, RZ ;  /* 0x0000000809267c25 */ /* 0x050fe4000f8e00ff */
[----:B------:R-:W-:Y:S02]  /*05a0*/  LEA.HI.X R33, R2, R17, R33, 0x2, P0 ;  /* 0x0000001102217211 */ /* 0x000fe400000f1421 */
[C---:B------:R-:W-:Y:S01]  /*05b0*/  IMAD R7, R9.reuse, UR7, R41 ;  /* 0x0000000709077c24 */ /* 0x040fe2000f8e0229 */
[----:B------:R-:W2:Y:S01]  /*05c0*/  LDC.64 R22, c[0x0][0x440] ;  /* 0x00011000ff167b82 */ /* 0x000ea20000000a00 */
[----:B0-----:R-:W-:Y:S01]  /*05d0*/  IMAD R0, R6, UR18, R9 ;  /* 0x0000001206007c24 */ /* 0x001fe2000f8e0209 */
[----:B------:R-:W-:Y:S01]  /*05e0*/  SHF.L.U32 R6, R46, 0x1, RZ ;  /* 0x000000012e067819 */ /* 0x000fe200000006ff */
[----:B------:R-:W-:Y:S01]  /*05f0*/  IMAD R9, R9, UR9, R39 ;  /* 0x0000000909097c24 */ /* 0x000fe2000f8e0227 */
[----:B------:R-:W-:Y:S01]  /*0600*/  MOV R41, R8 ;  /* 0x0000000800297202 */ /* 0x000fe20000000f00 */
[----:B------:R-:W-:Y:S01]  /*0610*/  IMAD R0, R0, R19, RZ ;  /* 0x0000001300007224 */ /* 0x000fe200078e02ff */
[----:B------:R-:W-:Y:S01]  /*0620*/  MOV R39, R10 ;  /* 0x0000000a00277202 */ /* 0x000fe20000000f00 */
[----:B------:R-:W0:Y:S01]  /*0630*/  LDCU.U8 UR7, c[0x0][0x39e] ;  /* 0x000073c0ff0777ac */ /* 0x000e220008000000 */
[----:B------:R-:W3:Y:S01]  /*0640*/  S2UR UR5, SR_CgaCtaId ;  /* 0x00000000000579c3 */ /* 0x000ee20000008800 */
[----:B------:R-:W-:Y:S01]  /*0650*/  IMAD.WIDE.U32 R2, R12, UR18, R4 ;  /* 0x000000120c027c25 */ /* 0x000fe2000f8e0004 */
[----:B------:R-:W-:-:S03]  /*0660*/  LOP3.LUT R5, R6, 0x7c0, RZ, 0xc0, !PT ;  /* 0x000007c006057812 */ /* 0x000fc600078ec0ff */
[----:B------:R-:W-:Y:S01]  /*0670*/  IMAD R36, R13, UR18, R3 ;  /* 0x000000120d247c24 */ /* 0x000fe2000f8e0203 */
[----:B------:R-:W-:Y:S01]  /*0680*/  LOP3.LUT R5, R5, 0x1f, R46, 0xf8, !PT ;  /* 0x0000001f05057812 */ /* 0x000fe200078ef82e */
[----:B------:R-:W-:Y:S01]  /*0690*/  IMAD R34, R0, UR4, RZ ;  /* 0x0000000400227c24 */ /* 0x000fe2000f8e02ff */
[C---:B-1----:R-:W-:Y:S01]  /*06a0*/  LEA R44, P0, R40.reuse, R44, 0x2 ;  /* 0x0000002c282c7211 */ /* 0x042fe200078010ff */
[----:B------:R-:W-:Y:S02]  /*06b0*/  UMOV UR4, 0x400 ;  /* 0x0000040000047882 */ /* 0x000fe40000000000 */
[----:B------:R-:W-:Y:S01]  /*06c0*/  IMAD.WIDE.U32 R20, R5, 0x10, RZ ;  /* 0x0000001005147825 */ /* 0x000fe200078e00ff */
[----:B------:R-:W-:Y:S02]  /*06d0*/  LEA.HI.X R40, R40, R45, R7, 0x2, P0 ;  /* 0x0000002d28287211 */ /* 0x000fe400000f1407 */
[----:B------:R-:W-:Y:S02]  /*06e0*/  MOV R45, RZ ;  /* 0x000000ff002d7202 */ /* 0x000fe40000000f00 */
[----:B--2---:R-:W-:-:S02]  /*06f0*/  LEA R42, P1, R38, R22, 0x2 ;  /* 0x00000016262a7211 */ /* 0x004fc400078210ff */
[----:B------:R-:W-:Y:S02]  /*0700*/  LOP3.LUT R35, R20, 0x200, RZ, 0xfc, !PT ;  /* 0x0000020014237812 */ /* 0x000fe400078efcff */
[----:B------:R-:W-:Y:S01]  /*0710*/  LEA.HI.X R38, R38, R23, R9, 0x2, P1 ;  /* 0x0000001726267211 */ /* 0x000fe200008f1409 */
[----:B0--3--:R-:W-:-:S12]  /*0720*/  ULEA UR4, UR5, UR4, 0x18 ;  /* 0x0000000405047291 */ /* 0x009fd8000f8ec0ff */
.L_x_4652:
        /* <DEDUP_REMOVED lines=71> */
.L_x_4633:
[----:B------:R-:W-:Y:S05]  /*0ba0*/  BSYNC.RECONVERGENT B0 ;  /* 0x0000000000007941 */ /* 0x000fea0003800200 */
.L_x_4632:
        /* <DEDUP_REMOVED lines=34> */
.L_x_4635:
[----:B------:R-:W-:Y:S05]  /*0dd0*/  BSYNC.RECONVERGENT B0 ;  /* 0x0000000000007941 */ /* 0x000fea0003800200 */
.L_x_4634:
        /* <DEDUP_REMOVED lines=39> */
.L_x_4637:
[----:B------:R-:W-:Y:S05]  /*1050*/  BSYNC.RECONVERGENT B0 ;  /* 0x0000000000007941 */ /* 0x000fea0003800200 */
.L_x_4636:
        /* <DEDUP_REMOVED lines=32> */
.L_x_4639:
[----:B------:R-:W-:Y:S05]  /*1260*/  BSYNC.RECONVERGENT B0 ;  /* 0x0000000000007941 */ /* 0x000fea0003800200 */
.L_x_4638:
        /* <DEDUP_REMOVED lines=32> */
.L_x_4641:
[----:B------:R-:W-:Y:S05]  /*1470*/  BSYNC.RECONVERGENT B0 ;  /* 0x0000000000007941 */ /* 0x000fea0003800200 */
.L_x_4640:
        /* <DEDUP_REMOVED lines=32> */
.L_x_4643:
[----:B------:R-:W-:Y:S05]  /*1680*/  BSYNC.RECONVERGENT B0 ;  /* 0x0000000000007941 */ /* 0x000fea0003800200 */
.L_x_4642:
        /* <DEDUP_REMOVED lines=32> */
.L_x_4645:
[----:B------:R-:W-:Y:S05]  /*1890*/  BSYNC.RECONVERGENT B0 ;  /* 0x0000000000007941 */ /* 0x000fea0003800200 */
.L_x_4644:
        /* <DEDUP_REMOVED lines=32> */
.L_x_4647:
[----:B------:R-:W-:Y:S05]  /*1aa0*/  BSYNC.RECONVERGENT B0 ;  /* 0x0000000000007941 */ /* 0x000fea0003800200 */
.L_x_4646:
        /* <DEDUP_REMOVED lines=24> */
[----:B------:R-:W-:Y:S01]  /*1c30*/  IADD3 R76, PT, PT, -R76, RZ, RZ ;  /* 0x000000ff4c4c7210 */ /* 0x000fe20007ffe1ff */
[----:B------:R-:W-:Y:S01]  /*1c40*/  UIADD3 UR5, UPT, UPT, UR4, 0x450, URZ ;  /* 0x0000045004057890 */ /* 0x000fe2000fffe0ff */
[----:B------:R-:W-:Y:S01]  /*1c50*/  MOV R64, R42 ;  /* 0x0000002a00407202 */ /* 0x000fe20000000f00 */
[----:B------:R-:W2:Y:S01]  /*1c60*/  LDC.64 R54, c[0x0][0x3a8] ;  /* 0x0000ea00ff367b82 */ /* 0x000ea20000000a00 */
[----:B------:R-:W-:-:S02]  /*1c70*/  MOV R65, R38 ;  /* 0x0000002600417202 */ /* 0x000fc40000000f00 */
[----:B------:R-:W-:Y:S02]  /*1c80*/  ISETP.EQ.AND P0, PT, R46, RZ, P0 ;  /* 0x000000ff2e00720c */ /* 0x000fe40000702270 */
[----:B------:R-:W-:Y:S02]  /*1c90*/  MOV R78, R44 ;  /* 0x0000002c004e7202 */ /* 0x000fe40000000f00 */
[----:B------:R-:W-:Y:S01]  /*1ca0*/  MOV R79, R40 ;  /* 0x00000028004f7202 */ /* 0x000fe20000000f00 */
[----:B------:R-:W3:Y:S01]  /*1cb0*/  LDC.64 R56, c[0x0][0x480] ;  /* 0x00012000ff387b82 */ /* 0x000ee20000000a00 */
[----:B------:R-:W-:Y:S02]  /*1cc0*/  IADD3.X R59, PT, PT, R21, R33, RZ, P1, !PT ;  /* 0x00000021153b7210 */ /* 0x000fe40000ffe4ff */
[----:B0-----:R-:W-:Y:S02]  /*1cd0*/  SHF.L.U64.HI R51, R50, 0x2, R51 ;  /* 0x0000000232337819 */ /* 0x001fe40000010233 */
[----:B-1----:R-:W-:-:S02]  /*1ce0*/  SHF.L.U64.HI R0, R52, 0x2, R53 ;  /* 0x0000000234007819 */ /* 0x002fc40000010235 */
[----:B--2---:R-:W-:-:S07]  /*1cf0*/  SHF.L.U64.HI R82, R54, 0x2, R55 ;  /* 0x0000000236527819 */ /* 0x004fce0000010237 */
.L_x_4651:
[----:B0-----:R-:W2:Y:S04]  /*1d00*/  LDG.E.128 R12, desc[UR16][R58.64+-0x200] ;  /* 0xfffe00103a0c7981 */ /* 0x001ea8000c1e1d00 */
[----:B------:R-:W4:Y:S04]  /*1d10*/  LDG.E.128 R16, desc[UR16][R58.64] ;  /* 0x000000103a107981 */ /* 0x000f28000c1e1d00 */
[----:B------:R-:W3:Y:S01]  /*1d20*/  LDG.E R88, desc[UR16][R64.64] ;  /* 0x0000001040587981 */ /* 0x000ee2000c1e1900 */
[C---:B------:R-:W-:Y:S01]  /*1d30*/  ISETP.GE.AND P1, PT, R23.reuse, 0x1, PT ;  /* 0x000000011700780c */ /* 0x040fe20003f26270 */
[----:B------:R-:W0:Y:S01]  /*1d40*/  S2UR UR6, SR_CgaCtaId ;  /* 0x00000000000679c3 */ /* 0x000e220000008800 */
[----:B------:R-:W-:Y:S01]  /*1d50*/  UMOV UR4, 0x400 ;  /* 0x0000040000047882 */ /* 0x000fe20000000000 */
[----:B------:R-:W-:Y:S01]  /*1d60*/  ISETP.NE.AND P2, PT, R23, RZ, PT ;  /* 0x000000ff1700720c */ /* 0x000fe20003f45270 */
[----:B0-----:R-:W-:Y:S01]  /*1d70*/  ULEA UR4, UR6, UR4, 0x18 ;  /* 0x0000000406047291 */ /* 0x001fe2000f8ec0ff */
[----:B--2---:R-:W-:Y:S04]  /*1d80*/  STS.128 [R22], R12 ;  /* 0x0000000c16007388 */ /* 0x004fe80000000c00 */
[----:B----4-:R0:W-:Y:S01]  /*1d90*/  STS.128 [R22+0x200], R16 ;  /* 0x0002001016007388 */ /* 0x0101e20000000c00 */
[----:B------:R-:W-:-:S03]  /*1da0*/  NOP ;  /* 0x0000000000007918 */ /* 0x000fc60000000000 */
[----:B------:R-:W1:Y:S01]  /*1db0*/  LDS.128 R24, [R49] ;  /* 0x0000000031187984 */ /* 0x000e620000000c00 */
[----:B---3--:R-:W-:-:S03]  /*1dc0*/  FMUL.FTZ R88, R88, 1.4426950216293334961 ;  /* 0x3fb8aa3b58587820 */ /* 0x008fc60000410000 */
[----:B------:R-:W2:Y:S01]  /*1dd0*/  LDS.128 R28, [R49+0x10] ;  /* 0x00001000311c7984 */ /* 0x000ea20000000c00 */
[C---:B------:R-:W-:Y:S01]  /*1de0*/  FMUL.FTZ R53, R88.reuse, R60 ;  /* 0x0000003c58357220 */ /* 0x040fe20000410000 */
[C---:B------:R-:W-:Y:S01]  /*1df0*/  FMUL.FTZ R89, R88.reuse, R63 ;  /* 0x0000003f58597220 */ /* 0x040fe20000410000 */
[C---:B------:R-:W-:Y:S01]  /*1e00*/  FMUL.FTZ R85, R88.reuse, R62 ;  /* 0x0000003e58557220 */ /* 0x040fe20000410000 */
[C---:B------:R-:W-:Y:S01]  /*1e10*/  FMUL.FTZ R83, R88.reuse, R67 ;  /* 0x0000004358537220 */ /* 0x040fe20000410000 */
[C---:B------:R-:W-:Y:S01]  /*1e20*/  FMUL.FTZ R55, R88.reuse, R66 ;  /* 0x0000004258377220 */ /* 0x040fe20000410000 */
[----:B0-----:R0:W-:Y:S01]  /*1e30*/  MUFU.EX2 R18, R89 ;  /* 0x0000005900127308 */ /* 0x0011e20000000800 */
[----:B------:R-:W-:Y:S01]  /*1e40*/  MOV R12, R78 ;  /* 0x0000004e000c7202 */ /* 0x000fe20000000f00 */
[----:B------:R-:W-:Y:S01]  /*1e50*/  FMUL.FTZ R84, R88, R61 ;  /* 0x0000003d58547220 */ /* 0x000fe20000410000 */
[----:B------:R-:W-:-:S05]  /*1e60*/  MOV R13, R79 ;  /* 0x0000004f000d7202 */ /* 0x000fca0000000f00 */
[----:B------:R-:W3:Y:S01]  /*1e70*/  MUFU.EX2 R53, R53 ;  /* 0x0000003500357308 */ /* 0x000ee20000000800 */
[----:B------:R3:W5:Y:S07]  /*1e80*/  LDG.E R19, desc[UR16][R12.64] ;  /* 0x000000100c137981 */ /* 0x00076e000c1e1900 */
[----:B------:R-:W4:Y:S01]  /*1e90*/  MUFU.EX2 R85, R85 ;  /* 0x0000005500557308 */ /* 0x000f220000000800 */
[----:B------:R-:W-:-:S07]  /*1ea0*/  FMUL.FTZ R14, R88, R69 ;  /* 0x00000045580e7220 */ /* 0x000fce0000410000 */
[----:B------:R-:W4:Y:S01]  /*1eb0*/  MUFU.EX2 R83, R83 ;  /* 0x0000005300537308 */ /* 0x000f220000000800 */
[----:B-1----:R-:W-:Y:S01]  /*1ec0*/  FMUL.FTZ R87, R71, R24 ;  /* 0x0000001847577220 */ /* 0x002fe20000410000 */
[----:B------:R-:W-:-:S06]  /*1ed0*/  FMUL.FTZ R86, R70, R25 ;  /* 0x0000001946567220 */ /* 0x000fcc0000410000 */
[----:B------:R-:W1:Y:S01]  /*1ee0*/  MUFU.EX2 R55, R55 ;  /* 0x0000003700377308 */ /* 0x000e620000000800 */
[----:B0-----:R-:W-:Y:S01]  /*1ef0*/  FMUL.FTZ R89, R73, R26 ;  /* 0x0000001a49597220 */ /* 0x001fe20000410000 */
[----:B------:R-:W-:Y:S01]  /*1f00*/  FMUL.FTZ R24, R88, R68 ;  /* 0x0000004458187220 */ /* 0x000fe20000410000 */
[----:B---3--:R-:W-:Y:S01]  /*1f10*/  FFMA.FTZ R12, R87, R53, R86 ;  /* 0x00000035570c7223 */ /* 0x008fe20000010056 */
[----:B------:R-:W-:-:S04]  /*1f20*/  FMUL.FTZ R26, R72, R27 ;  /* 0x0000001b481a7220 */ /* 0x000fc80000410000 */
[----:B------:R-:W0:Y:S01]  /*1f30*/  MUFU.EX2 R84, R84 ;  /* 0x0000005400547308 */ /* 0x000e220000000800 */
[----:B------:R-:W-:Y:S01]  /*1f40*/  FFMA.FTZ R12, R18, R12, R89 ;  /* 0x0000000c120c7223 */ /* 0x000fe20000010059 */
[----:B--2---:R-:W-:-:S06]  /*1f50*/  FMUL.FTZ R28, R75, R28 ;  /* 0x0000001c4b1c7220 */ /* 0x004fcc0000410000 */
[----:B------:R-:W2:Y:S01]  /*1f60*/  MUFU.EX2 R25, R14 ;  /* 0x0000000e00197308 */ /* 0x000ea20000000800 */
[----:B----4-:R-:W-:Y:S01]  /*1f70*/  FFMA.FTZ R12, R85, R12, R26 ;  /* 0x0000000c550c7223 */ /* 0x010fe2000001001a */
[----:B------:R-:W-:-:S06]  /*1f80*/  FMUL.FTZ R88, R74, R29 ;  /* 0x0000001d4a587220 */ /* 0x000fcc0000410000 */
[----:B------:R-:W3:Y:S01]  /*1f90*/  MUFU.EX2 R24, R24 ;  /* 0x0000001800187308 */ /* 0x000ee20000000800 */
[----:B------:R-:W-:Y:S01]  /*1fa0*/  FFMA.FTZ R12, R83, R12, R28 ;  /* 0x0000000c530c7223 */ /* 0x000fe2000001001c */
[----:B------:R-:W-:-:S03]  /*1fb0*/  FMUL.FTZ R30, R77, R30 ;  /* 0x0000001e4d1e7220 */ /* 0x000fc60000410000 */
[----:B-1----:R-:W-:Y:S01]  /*1fc0*/  FFMA.FTZ R12, R55, R12, R88 ;  /* 0x0000000c370c7223 */ /* 0x002fe20000010058 */
[----:B0-----:R-:W-:Y:S01]  /*1fd0*/  FMUL.FTZ R13, R84, R53 ;  /* 0x00000035540d7220 */ /* 0x001fe20000410000 */
[----:B------:R-:W-:Y:S02]  /*1fe0*/  FMUL.FTZ R31, R80, R31 ;  /* 0x0000001f501f7220 */ /* 0x000fe40000410000 */
[----:B--2---:R-:W-:Y:S01]  /*1ff0*/  FFMA.FTZ R14, R25, R12, R30 ;  /* 0x0000000c190e7223 */ /* 0x004fe2000001001e */
[----:B------:R-:W-:-:S04]  /*2000*/  FMUL.FTZ R12, R18, R13 ;  /* 0x0000000d120c7220 */ /* 0x000fc80000410000 */
[----:B------:R-:W-:Y:S01]  /*2010*/  FMUL.FTZ R12, R85, R12 ;  /* 0x0000000c550c7220 */ /* 0x000fe20000410000 */
[----:B---3--:R-:W-:-:S03]  /*2020*/  FFMA.FTZ R14, R24, R14, R31 ;  /* 0x0000000e180e7223 */ /* 0x008fc6000001001f */
        /* <DEDUP_REMOVED lines=71> */
.L_x_4650:
[----:B------:R-:W-:Y:S05]  /*24a0*/  BSYNC.RECONVERGENT B0 ;  /* 0x0000000000007941 */ /* 0x000fea0003800200 */
.L_x_4649:
        /* <DEDUP_REMOVED lines=18> */
.L_x_4648:
[----:B------:R-:W-:Y:S01]  /*25d0*/  BAR.SYNC.DEFER_BLOCKING 0x0 ;  /* 0x0000000000007b1d */ /* 0x000fe20000010000 */
[C---:B------:R-:W-:Y:S02]  /*25e0*/  LEA R23, P0, R45.reuse, R2, 0x8 ;  /* 0x000000022d177211 */ /* 0x040fe400078040ff */
[----:B------:R-:W-:Y:S02]  /*25f0*/  IADD3 R45, PT, PT, R45, 0x1, RZ ;  /* 0x000000012d2d7810 */ /* 0x000fe40007ffe0ff */
[----:B------:R-:W-:-:S03]  /*2600*/  IADD3.X R0, PT, PT, RZ, R36, RZ, P0, !PT ;  /* 0x00000024ff007210 */ /* 0x000fc600007fe4ff */
[----:B------:R-:W1:Y:S01]  /*2610*/  LDC.64 R26, c[0x0][0x478] ;  /* 0x00011e00ff1a7b82 */ /* 0x000e620000000a00 */
[----:B------:R-:W2:Y:S01]  /*2620*/  LDCU UR5, c[0x0][0x394] ;  /* 0x00007280ff0577ac */ /* 0x000ea20008000800 */
        /* <DEDUP_REMOVED lines=9> */
[----:B0-----:R-:W0:Y:S01]  /*26c0*/  LDS.128 R12, [R22] ;  /* 0x00000000160c7984 */ /* 0x001e220000000c00 */
[----:B-1----:R-:W-:-:S03]  /*26d0*/  LEA R25, P0, R23, R26, 0x2 ;  /* 0x0000001a17197211 */ /* 0x002fc600078010ff */
[----:B------:R-:W1:Y:S01]  /*26e0*/  LDS.128 R16, [R22+0x200] ;  /* 0x0002000016107984 */ /* 0x000e620000000c00 */
[----:B------:R-:W-:Y:S02]  /*26f0*/  LEA.HI.X R23, R23, R27, R0, 0x2, P0 ;  /* 0x0000001b17177211 */ /* 0x000fe400000f1400 */
[----:B------:R-:W-:-:S04]  /*2700*/  IADD3 R24, P0, PT, R20, R25, RZ ;  /* 0x0000001914187210 */ /* 0x000fc80007f1e0ff */
[----:B------:R-:W-:Y:S02]  /*2710*/  IADD3.X R25, PT, PT, R21, R23, RZ, P0, !PT ;  /* 0x0000001715197210 */ /* 0x000fe400007fe4ff */
[----:B--2---:R-:W-:-:S03]  /*2720*/  ISETP.GE.AND P0, PT, R45, UR5, PT ;  /* 0x000000052d007c0c */ /* 0x004fc6000bf06270 */
[----:B0-----:R0:W-:Y:S04]  /*2730*/  STG.E.128 desc[UR16][R24.64], R12 ;  /* 0x0000000c18007986 */ /* 0x0011e8000c101d10 */
[----:B-1----:R0:W-:Y:S06]  /*2740*/  STG.E.128 desc[UR16][R24.64+0x200], R16 ;  /* 0x0002001018007986 */ /* 0x0021ec000c101d10 */
[----:B------:R-:W-:Y:S05]  /*2750*/  @!P0 BRA `(.L_x_4652) ;  /* 0xffffffdc00f48947 */ /* 0x000fea000383ffff */
[----:B------:R-:W-:Y:S05]  /*2760*/  EXIT ;  /* 0x000000000000794d */ /* 0x000fea0003800000 */
.L_x_4653:
        /* <DEDUP_REMOVED lines=9> */
.L_x_5084:


//--------------------- .text._Z25selective_scan_fwd_kernelI32Selective_Scan_fwd_kernel_traitsILi32ELi8ELi1ELb1ELb1ELb0ELb1EffEEv13SSMParamsBase --------------------------
	.section	.text._Z25selective_scan_fwd_kernelI32Selective_Scan_fwd_kernel_traitsILi32ELi8ELi1ELb1ELb1ELb0ELb1EffEEv13SSMParamsBase,"ax",@progbits
	.align	128
        .global         _Z25selective_scan_fwd_kernelI32Selective_Scan_fwd_kernel_traitsILi32ELi8ELi1ELb1ELb1ELb0ELb1EffEEv13SSMParamsBase
        .type           _Z25selective_scan_fwd_kernelI32Selective_Scan_fwd_kernel_traitsILi32ELi8ELi1ELb1ELb1ELb0ELb1EffEEv13SSMParamsBase,@function
        .size           _Z25selective_scan_fwd_kernelI32Selective_Scan_fwd_kernel_traitsILi32ELi8ELi1ELb1ELb1ELb0ELb1EffEEv13SSMParamsBase,(.L_x_5085 - _Z25selective_scan_fwd_kernelI32Selective_Scan_fwd_kernel_traitsILi32ELi8ELi1ELb1ELb1ELb0ELb1EffEEv13SSMParamsBase)
        .other          _Z25selective_scan_fwd_kernelI32Selective_Scan_fwd_kernel_traitsILi32ELi8ELi1ELb1ELb1ELb0ELb1EffEEv13SSMParamsBase,@"STO_CUDA_ENTRY STV_DEFAULT"
_Z25selective_scan_fwd_kernelI32Selective_Scan_fwd_kernel_traitsILi32ELi8ELi1ELb1ELb1ELb0ELb1EffEEv13SSMParamsBase:
.text._Z25selective_scan_fwd_kernelI32Selective_Scan_fwd_kernel_traitsILi32ELi8ELi1ELb1ELb1ELb0ELb1EffEEv13SSMParamsBase:
        /* <DEDUP_REMOVED lines=108> */
.L_x_4674:
        /* <DEDUP_REMOVED lines=71> */
.L_x_4655:
[----:B------:R-:W-:Y:S05]  /*0b30*/  BSYNC.RECONVERGENT B0 ;  /* 0x0000000000007941 */ /* 0x000fea0003800200 */
.L_x_4654:
        /* <DEDUP_REMOVED lines=34> */
.L_x_4657:
[----:B------:R-:W-:Y:S05]  /*0d60*/  BSYNC.RECONVERGENT B0 ;  /* 0x0000000000007941 */ /* 0x000fea0003800200 */
.L_x_4656:
        /* <DEDUP_REMOVED lines=39> */
.L_x_4659:
[----:B------:R-:W-:Y:S05]  /*0fe0*/  BSYNC.RECONVERGENT B0 ;  /* 0x0000000000007941 */ /* 0x000fea0003800200 */
.L_x_4658:
        /* <DEDUP_REMOVED lines=32> */
.L_x_4661:
[----:B------:R-:W-:Y:S05]  /*11f0*/  BSYNC.RECONVERGENT B0 ;  /* 0x0000000000007941 */ /* 0x000fea0003800200 */
.L_x_4660:
        /* <DEDUP_REMOVED lines=32> */
.L_x_4663:
[----:B------:R-:W-:Y:S05]  /*1400*/  BSYNC.RECONVERGENT B0 ;  /* 0x0000000000007941 */ /* 0x000fea0003800200 */
.L_x_4662:
        /* <DEDUP_REMOVED lines=32> */
.L_x_4665:
[----:B------:R-:W-:Y:S05]  /*1610*/  BSYNC.RECONVERGENT B0 ;  /* 0x0000000000007941 */ /* 0x000fea0003800200 */
.L_x_4664:
        /* <DEDUP_REMOVED lines=32> */
.L_x_4667:
[----:B------:R-:W-:Y:S05]  /*1820*/  BSYNC.RECONVERGENT B0 ;  /* 0x0000000000007941 */ /* 0x000fea0003800200 */
.L_x_4666:
        /* <DEDUP_REMOVED lines=32> */
.L_x_4669:
[----:B------:R-:W-:Y:S05]  /*1a30*/  BSYNC.RECONVERGENT B0 ;  /* 0x0000000000007941 */ /* 0x000fea0003800200 */
.L_x_4668:
        /* <DEDUP_REMOVED lines=37> */
.L_x_4673:
        /* <DEDUP_REMOVED lines=8> */
[----:B--2---:R0:W-:Y:S04]  /*1d10*/  STS.128 [R50], R12 ;  /* 0x0000000c32007388 */ /* 0x0041e80000000c00 */
[----:B----4-:R1:W-:Y:S01]  /*1d20*/  STS.128 [R50+0x200], R16 ;  /* 0x0002001032007388 */ /* 0x0103e20000000c00 */
[----:B------:R-:W-:Y:S01]  /*1d30*/  NOP ;  /* 0x0000000000007918 */ /* 0x000fe20000000000 */
[----:B---3--:R-:W-:-:S02]  /*1d40*/  FMUL.FTZ R86, R20, 1.4426950216293334961 ;  /* 0x3fb8aa3b14567820 */ /* 0x008fc40000410000 */
[----:B------:R-:W-:Y:S02]  /*1d50*/  LDS.128 R24, [R51+0x10] ;  /* 0x0000100033187984 */ /* 0x000fe40000000c00 */
[C---:B------:R-:W-:Y:S02]  /*1d60*/  FMUL.FTZ R33, R86.reuse, R56 ;  /* 0x0000003856217220 */ /* 0x040fe40000410000 */
[----:B------:R-:W2:Y:S01]  /*1d70*/  LDS.128 R20, [R51] ;  /* 0x0000000033147984 */ /* 0x000ea20000000c00 */
[C---:B------:R-:W-:Y:S01]  /*1d80*/  FMUL.FTZ R87, R86.reuse, R61 ;  /* 0x0000003d56577220 */ /* 0x040fe20000410000 */
[C---:B------:R-:W-:Y:S01]  /*1d90*/  FMUL.FTZ R79, R86.reuse, R58 ;  /* 0x0000003a564f7220 */ /* 0x040fe20000410000 */
[C---:B------:R-:W-:Y:S01]  /*1da0*/  FMUL.FTZ R81, R86.reuse, R65 ;  /* 0x0000004156517220 */ /* 0x040fe20000410000 */
[C---:B------:R-:W-:Y:S01]  /*1db0*/  FMUL.FTZ R83, R86.reuse, R60 ;  /* 0x0000003c56537220 */ /* 0x040fe20000410000 */
[----:B------:R-:W3:Y:S01]  /*1dc0*/  MUFU.EX2 R33, R33 ;  /* 0x0000002100217308 */ /* 0x000ee20000000800 */
[----:B0-----:R-:W-:Y:S01]  /*1dd0*/  MOV R12, R77 ;  /* 0x0000004d000c7202 */ /* 0x001fe20000000f00 */
[----:B------:R-:W-:Y:S01]  /*1de0*/  FMUL.FTZ R82, R86, R59 ;  /* 0x0000003b56527220 */ /* 0x000fe20000410000 */
[----:B------:R-:W-:-:S05]  /*1df0*/  MOV R13, R72 ;  /* 0x00000048000d7202 */ /* 0x000fca0000000f00 */
[----:B-1----:R0:W1:Y:S01]  /*1e00*/  MUFU.EX2 R18, R87 ;  /* 0x0000005700127308 */ /* 0x0020620000000800 */
[----:B------:R3:W5:Y:S07]  /*1e10*/  LDG.E R19, desc[UR18][R12.64] ;  /* 0x000000120c137981 */ /* 0x00076e000c1e1900 */
[----:B------:R-:W4:Y:S01]  /*1e20*/  MUFU.EX2 R79, R79 ;  /* 0x0000004f004f7308 */ /* 0x000f220000000800 */
[----:B------:R-:W-:-:S07]  /*1e30*/  FMUL.FTZ R14, R86, R67 ;  /* 0x00000043560e7220 */ /* 0x000fce0000410000 */
[----:B------:R-:W4:Y:S08]  /*1e40*/  MUFU.EX2 R81, R81 ;  /* 0x0000005100517308 */ /* 0x000f300000000800 */
[----:B------:R-:W4:Y:S01]  /*1e50*/  MUFU.EX2 R83, R83 ;  /* 0x0000005300537308 */ /* 0x000f220000000800 */
[----:B--2---:R-:W-:Y:S01]  /*1e60*/  FMUL.FTZ R85, R69, R20 ;  /* 0x0000001445557220 */ /* 0x004fe20000410000 */
[----:B------:R-:W-:Y:S01]  /*1e70*/  FMUL.FTZ R84, R66, R21 ;  /* 0x0000001542547220 */ /* 0x000fe20000410000 */
[----:B0-----:R-:W-:Y:S01]  /*1e80*/  FMUL.FTZ R87, R71, R22 ;  /* 0x0000001647577220 */ /* 0x001fe20000410000 */
[----:B------:R-:W-:-:S02]  /*1e90*/  FMUL.FTZ R20, R86, R64 ;  /* 0x0000004056147220 */ /* 0x000fc40000410000 */
[----:B---3--:R-:W-:Y:S02]  /*1ea0*/  FFMA.FTZ R12, R85, R33, R84 ;  /* 0x00000021550c7223 */ /* 0x008fe40000010054 */
[----:B------:R-:W0:Y:S01]  /*1eb0*/  MUFU.EX2 R82, R82 ;  /* 0x0000005200527308 */ /* 0x000e220000000800 */
[----:B------:R-:W-:Y:S01]  /*1ec0*/  FMUL.FTZ R22, R68, R23 ;  /* 0x0000001744167220 */ /* 0x000fe20000410000 */
[----:B-1----:R-:W-:-:S06]  /*1ed0*/  FFMA.FTZ R12, R18, R12, R87 ;  /* 0x0000000c120c7223 */ /* 0x002fcc0000010057 */
[----:B------:R-:W1:Y:S01]  /*1ee0*/  MUFU.EX2 R21, R14 ;  /* 0x0000000e00157308 */ /* 0x000e620000000800 */
[----:B------:R-:W-:Y:S01]  /*1ef0*/  FMUL.FTZ R24, R73, R24 ;  /* 0x0000001849187220 */ /* 0x000fe20000410000 */
[----:B----4-:R-:W-:Y:S01]  /*1f00*/  FFMA.FTZ R12, R79, R12, R22 ;  /* 0x0000000c4f0c7223 */ /* 0x010fe20000010016 */
[----:B------:R-:W-:-:S05]  /*1f10*/  FMUL.FTZ R86, R70, R25 ;  /* 0x0000001946567220 */ /* 0x000fca0000410000 */
[----:B------:R-:W2:Y:S01]  /*1f20*/  MUFU.EX2 R20, R20 ;  /* 0x0000001400147308 */ /* 0x000ea20000000800 */
[----:B------:R-:W-:Y:S01]  /*1f30*/  FFMA.FTZ R12, R81, R12, R24 ;  /* 0x0000000c510c7223 */ /* 0x000fe20000010018 */
[----:B------:R-:W-:-:S03]  /*1f40*/  FMUL.FTZ R26, R75, R26 ;  /* 0x0000001a4b1a7220 */ /* 0x000fc60000410000 */
[----:B------:R-:W-:Y:S01]  /*1f50*/  FFMA.FTZ R12, R83, R12, R86 ;  /* 0x0000000c530c7223 */ /* 0x000fe20000010056 */
[----:B0-----:R-:W-:Y:S01]  /*1f60*/  FMUL.FTZ R13, R82, R33 ;  /* 0x00000021520d7220 */ /* 0x001fe20000410000 */
[----:B------:R-:W-:Y:S02]  /*1f70*/  FMUL.FTZ R27, R78, R27 ;  /* 0x0000001b4e1b7220 */ /* 0x000fe40000410000 */
[----:B-1----:R-:W-:Y:S01]  /*1f80*/  FFMA.FTZ R14, R21, R12, R26 ;  /* 0x0000000c150e7223 */ /* 0x002fe2000001001a */
[----:B------:R-:W-:-:S04]  /*1f90*/  FMUL.FTZ R12, R18, R13 ;  /* 0x0000000d120c7220 */ /* 0x000fc80000410000 */
[----:B------:R-:W-:Y:S01]  /*1fa0*/  FMUL.FTZ R12, R79, R12 ;  /* 0x0000000c4f0c7220 */ /* 0x000fe20000410000 */
[----:B--2---:R-:W-:-:S03]  /*1fb0*/  FFMA.FTZ R14, R20, R14, R27 ;  /* 0x0000000e140e7223 */ /* 0x004fc6000001001b */
        /* <DEDUP_REMOVED lines=71> */
.L_x_4672:
[----:B------:R-:W-:Y:S05]  /*2430*/  BSYNC.RECONVERGENT B0 ;  /* 0x0000000000007941 */ /* 0x000fea0003800200 */
.L_x_4671:
        /* <DEDUP_REMOVED lines=18> */
.L_x_4670:
        /* <DEDUP_REMOVED lines=9> */
[----:B------:R-:W-:-:S03]  /*25f0*/  NOP ;  /* 0x0000000000007918 */ /* 0x000fc60000000000 */
[----:B0-----:R-:W0:Y:S01]  /*2600*/  LDS.128 R12, [R50] ;  /* 0x00000000320c7984 */ /* 0x001e220000000c00 */
[----:B-1----:R-:W-:Y:S01]  /*2610*/  IMAD.WIDE.U32 R20, R24, UR20, R54 ;  /* 0x0000001418147c25 */ /* 0x002fe2000f8e0036 */
[----:B------:R-:W1:Y:S02]  /*2620*/  LDC.64 R30, c[0x0][0x410] ;  /* 0x00010400ff1e7b82 */ /* 0x000e640000000a00 */
[----:B------:R-:W5:Y:S01]  /*2630*/  LDS.128 R16, [R50+0x200] ;  /* 0x0002000032107984 */ /* 0x000f620000000c00 */
[----:B------:R-:W-:Y:S02]  /*2640*/  IMAD R21, R25, UR20, R21 ;  /* 0x0000001419157c24 */ /* 0x000fe4000f8e0215 */
[----:B---3--:R-:W-:-:S03]  /*2650*/  IMAD.WIDE.U32 R20, R0, R26, R20 ;  /* 0x0000001a00147225 */ /* 0x008fc600078e0014 */
[----:B------:R-:W3:Y:S01]  /*2660*/  LDC.64 R32, c[0x0][0x418] ;  /* 0x00010600ff207b82 */ /* 0x000ee20000000a00 */
[----:B------:R-:W-:Y:S01]  /*2670*/  IMAD R21, R0, R27, R21 ;  /* 0x0000001b00157224 */ /* 0x000fe200078e0215 */
[----:B----4-:R-:W-:-:S06]  /*2680*/  LEA R57, P0, R20, R28, 0x2 ;  /* 0x0000001c14397211 */ /* 0x010fcc00078010ff */
[----:B------:R-:W4:Y:S01]  /*2690*/  LDC.64 R34, c[0x0][0x488] ;  /* 0x00012200ff227b82 */ /* 0x000f220000000a00 */
[----:B------:R-:W-:Y:S02]  /*26a0*/  LEA.HI.X R21, R20, R29, R21, 0x2, P0 ;  /* 0x0000001d14157211 */ /* 0x000fe400000f1415 */
[----:B------:R-:W-:-:S04]  /*26b0*/  IADD3 R56, P0, PT, R52, R57, RZ ;  /* 0x0000003934387210 */ /* 0x000fc80007f1e0ff */
[----:B------:R-:W-:Y:S01]  /*26c0*/  IADD3.X R57, PT, PT, R53, R21, RZ, P0, !PT ;  /* 0x0000001535397210 */ /* 0x000fe200007fe4ff */
[----:B-1----:R-:W-:-:S04]  /*26d0*/  IMAD.WIDE.U32 R22, R30, UR20, R54 ;  /* 0x000000141e167c25 */ /* 0x002fc8000f8e0036 */
[----:B------:R-:W-:Y:S02]  /*26e0*/  IMAD R23, R31, UR20, R23 ;  /* 0x000000141f177c24 */ /* 0x000fe4000f8e0217 */
[----:B---3--:R-:W-:-:S04]  /*26f0*/  IMAD.WIDE.U32 R22, R0, R32, R22 ;  /* 0x0000002000167225 */ /* 0x008fc800078e0016 */
[----:B------:R-:W-:Y:S01]  /*2700*/  IMAD R23, R0, R33, R23 ;  /* 0x0000002100177224 */ /* 0x000fe200078e0217 */
[----:B0-----:R-:W-:Y:S01]  /*2710*/  STG.E.128 desc[UR18][R56.64], R12 ;  /* 0x0000000c38007986 */ /* 0x001fe2000c101d12 */
[----:B----4-:R-:W-:-:S03]  /*2720*/  LEA R59, P1, R22, R34, 0x2 ;  /* 0x00000022163b7211 */ /* 0x010fc600078210ff */
[----:B-----5:R-:W-:Y:S01]  /*2730*/  STG.E.128 desc[UR18][R56.64+0x200], R16 ;  /* 0x0002001038007986 */ /* 0x020fe2000c101d12 */
[----:B------:R-:W-:Y:S01]  /*2740*/  LEA.HI.X R23, R22, R35, R23, 0x2, P1 ;  /* 0x0000002316177211 */ /* 0x000fe200008f1417 */
[----:B------:R-:W-:Y:S01]  /*2750*/  BAR.SYNC.DEFER_BLOCKING 0x0 ;  /* 0x0000000000007b1d */ /* 0x000fe20000010000 */
[----:B------:R-:W-:-:S04]  /*2760*/  IADD3 R58, P1, PT, R52, R59, RZ ;  /* 0x0000003b343a7210 */ /* 0x000fc80007f3e0ff */
[----:B------:R-:W-:-:S05]  /*2770*/  IADD3.X R59, PT, PT, R53, R23, RZ, P1, !PT ;  /* 0x00000017353b7210 */ /* 0x000fca0000ffe4ff */
[----:B------:R-:W3:Y:S04]  /*2780*/  LDG.E.128 R20, desc[UR18][R58.64] ;  /* 0x000000123a147981 */ /* 0x000ee8000c1e1d00 */
[----:B------:R-:W4:Y:S01]  /*2790*/  LDG.E.128 R24, desc[UR18][R58.64+0x200] ;  /* 0x000200123a187981 */ /* 0x000f22000c1e1d00 */
[----:B------:R-:W-:Y:S02]  /*27a0*/  IADD3 R49, PT, PT, R49, 0x1, RZ ;  /* 0x0000000131317810 */ /* 0x000fe40007ffe0ff */
[----:B------:R-:W-:Y:S02]  /*27b0*/  IADD3 R42, P1, PT, R42, 0x400, RZ ;  /* 0x000004002a2a7810 */ /* 0x000fe40007f3e0ff */
[----:B------:R-:W-:Y:S02]  /*27c0*/  IADD3 R48, P2, PT, R48, 0x400, RZ ;  /* 0x0000040030307810 */ /* 0x000fe40007f5e0ff */
[----:B------:R-:W-:-:S02]  /*27d0*/  IADD3 R44, P3, PT, R44, 0x400, RZ ;  /* 0x000004002c2c7810 */ /* 0x000fc40007f7e0ff */
[----:B------:R-:W-:Y:S02]  /*27e0*/  IADD3.X R43, PT, PT, RZ, R43, RZ, P1, !PT ;  /* 0x0000002bff2b7210 */ /* 0x000fe40000ffe4ff */
[----:B------:R-:W-:Y:S02]  /*27f0*/  IADD3.X R45, PT, PT, RZ, R45, RZ, P2, !PT ;  /* 0x0000002dff2d7210 */ /* 0x000fe400017fe4ff */
[----:B------:R-:W-:Y:S01]  /*2800*/  IADD3.X R46, PT, PT, RZ, R46, RZ, P3, !PT ;  /* 0x0000002eff2e7210 */ /* 0x000fe20001ffe4ff */
[----:B---3--:R-:W-:Y:S04]  /*2810*/  STS.128 [R50], R20 ;  /* 0x0000001432007388 */ /* 0x008fe80000000c00 */
[----:B----4-:R-:W-:Y:S01]  /*2820*/  STS.128 [R50+0x200], R24 ;  /* 0x0002001832007388 */ /* 0x010fe20000000c00 */
[----:B------:R-:W-:-:S03]  /*2830*/  NOP ;  /* 0x0000000000007918 */ /* 0x000fc60000000000 */
[----:B------:R-:W0:Y:S04]  /*2840*/  LDS.128 R28, [R51] ;  /* 0x00000000331c7984 */ /* 0x000e280000000c00 */
[----:B------:R-:W1:Y:S01]  /*2850*/  LDS.128 R32, [R51+0x10] ;  /* 0x0000100033207984 */ /* 0x000e620000000c00 */
        /* <DEDUP_REMOVED lines=8> */
[----:B------:R-:W-:-:S06]  /*28e0*/  FMUL.FTZ R16, R33, -1.4426950216293334961 ;  /* 0xbfb8aa3b21107820 */ /* 0x000fcc0000410000 */
[----:B------:R-:W1:Y:S08]  /*28f0*/  MUFU.EX2 R14, R14 ;  /* 0x0000000e000e7308 */ /* 0x000e700000000800 */
[----:B------:R-:W3:Y:S01]  /*2900*/  MUFU.EX2 R60, R60 ;  /* 0x0000003c003c7308 */ /* 0x000ee20000000800 */
[----:B0-----:R-:W-:-:S07]  /*2910*/  FADD.FTZ R12, R12, 1 ;  /* 0x3f8000000c0c7421 */ /* 0x001fce0000010000 */
[----:B------:R-:W0:Y:S01]  /*2920*/  MUFU.EX2 R13, R13 ;  /* 0x0000000d000d7308 */ /* 0x000e220000000800 */
[----:B-1----:R-:W-:-:S07]  /*2930*/  FADD.FTZ R14, R14, 1 ;  /* 0x3f8000000e0e7421 */ /* 0x002fce0000010000 */
[----:B------:R-:W1:Y:S01]  /*2940*/  MUFU.EX2 R17, R16 ;  /* 0x0000001000117308 */ /* 0x000e620000000800 */
[----:B---3--:R-:W-:-:S07]  /*2950*/  FADD.FTZ R60, R60, 1 ;  /* 0x3f8000003c3c7421 */ /* 0x008fce0000010000 */
[----:B------:R-:W3:Y:S01]  /*2960*/  MUFU.EX2 R15, R15 ;  /* 0x0000000f000f7308 */ /* 0x000ee20000000800 */
[----:B0-----:R-:W-:-:S07]  /*2970*/  FADD.FTZ R13, R13, 1 ;  /* 0x3f8000000d0d7421 */ /* 0x001fce0000010000 */
[----:B------:R-:W0:Y:S01]  /*2980*/  MUFU.EX2 R18, R18 ;  /* 0x0000001200127308 */ /* 0x000e220000000800 */
[----:B-1----:R-:W-:-:S07]  /*2990*/  FADD.FTZ R17, R17, 1 ;  /* 0x3f80000011117421 */ /* 0x002fce0000010000 */
[----:B------:R-:W1:Y:S01]  /*29a0*/  MUFU.EX2 R19, R19 ;  /* 0x0000001300137308 */ /* 0x000e620000000800 */
[----:B---3--:R-:W-:-:S07]  /*29b0*/  FADD.FTZ R16, R15, 1 ;  /* 0x3f8000000f107421 */ /* 0x008fce0000010000 */
[----:B------:R-:W3:Y:S01]  /*29c0*/  MUFU.RCP R12, R12 ;  /* 0x0000000c000c7308 */ /* 0x000ee20000001000 */
[----:B0-----:R-:W-:-:S07]  /*29d0*/  FADD.FTZ R18, R18, 1 ;  /* 0x3f80000012127421 */ /* 0x001fce0000010000 */
[----:B------:R-:W0:Y:S01]  /*29e0*/  MUFU.RCP R21, R60 ;  /* 0x0000003c00157308 */ /* 0x000e220000001000 */
[----:B-1----:R-:W-:-:S07]  /*29f0*/  FADD.FTZ R19, R19, 1 ;  /* 0x3f80000013137421 */ /* 0x002fce0000010000 */
[----:B------:R0:W1:Y:S01]  /*2a00*/  MUFU.RCP R23, R13 ;  /* 0x0000000d00177308 */ /* 0x0000620000001000 */
[----:B---3--:R-:W-:-:S04]  /*2a10*/  FMUL.FTZ R12, R29, R12 ;  /* 0x0000000c1d0c7220 */ /* 0x008fc80000410000 */
[----:B------:R-:W-:-:S03]  /*2a20*/  FMUL.FTZ R5, R12, R5 ;  /* 0x000000050c057220 */ /* 0x000fc60000410000 */
[----:B------:R-:W3:Y:S01]  /*2a30*/  MUFU.RCP R14, R14 ;  /* 0x0000000e000e7308 */ /* 0x000ee20000001000 */
[----:B0-----:R-:W-:-:S04]  /*2a40*/  FMUL.FTZ R13, R28, R21 ;  /* 0x000000151c0d7220 */ /* 0x001fc80000410000 */
[----:B------:R-:W-:-:S03]  /*2a50*/  FMUL.FTZ R4, R13, R4 ;  /* 0x000000040d047220 */ /* 0x000fc60000410000 */
[----:B------:R-:W0:Y:S01]  /*2a60*/  MUFU.RCP R20, R17 ;  /* 0x0000001100147308 */ /* 0x000e220000001000 */
[----:B-1----:R-:W-:-:S04]  /*2a70*/  FMUL.FTZ R15, R30, R23 ;  /* 0x000000171e0f7220 */ /* 0x002fc80000410000 */
[----:B------:R-:W-:-:S03]  /*2a80*/  FMUL.FTZ R6, R15, R6 ;  /* 0x000000060f067220 */ /* 0x000fc60000410000 */
[----:B------:R-:W1:Y:S01]  /*2a90*/  MUFU.RCP R25, R16 ;  /* 0x0000001000197308 */ /* 0x000e620000001000 */
[----:B---3--:R-:W-:-:S04]  /*2aa0*/  FMUL.FTZ R14, R31, R14 ;  /* 0x0000000e1f0e7220 */ /* 0x008fc80000410000 */
[----:B------:R-:W-:Y:S01]  /*2ab0*/  FMUL.FTZ R7, R14, R7 ;  /* 0x000000070e077220 */ /* 0x000fe20000410000 */
[----:B------:R-:W-:Y:S01]  /*2ac0*/  BAR.SYNC.DEFER_BLOCKING 0x0 ;  /* 0x0000000000007b1d */ /* 0x000fe20000010000 */
[----:B0-----:R-:W-:-:S05]  /*2ad0*/  FMUL.FTZ R12, R33, R20 ;  /* 0x00000014210c7220 */ /* 0x001fca0000410000 */
[----:B------:R-:W0:Y:S02]  /*2ae0*/  MUFU.RCP R27, R18 ;  /* 0x00000012001b7308 */ /* 0x000e240000001000 */
[----:B------:R-:W3:Y:S01]  /*2af0*/  LDC.64 R20, c[0x0][0x430] ;  /* 0x00010c00ff147b82 */ /* 0x000ee20000000a00 */
[----:B------:R-:W-:Y:S01]  /*2b00*/  FMUL.FTZ R9, R12, R9 ;  /* 0x000000090c097220 */ /* 0x000fe20000410000 */
[----:B-1----:R-:W-:-:S04]  /*2b10*/  FMUL.FTZ R13, R32, R25 ;  /* 0x00000019200d7220 */ /* 0x002fc80000410000 */
[----:B------:R-:W1:Y:S01]  /*2b20*/  MUFU.RCP R22, R19 ;  /* 0x0000001300167308 */ /* 0x000e620000001000 */
[----:B------:R-:W-:Y:S01]  /*2b30*/  FMUL.FTZ R8, R13, R8 ;  /* 0x000000080d087220 */ /* 0x000fe20000410000 */
[----:B------:R-:W4:Y:S01]  /*2b40*/  LDC.64 R24, c[0x0][0x490] ;  /* 0x00012400ff187b82 */ /* 0x000f220000000a00 */
[----:B0-----:R-:W-:Y:S01]  /*2b50*/  FMUL.FTZ R15, R34, R27 ;  /* 0x0000001b220f7220 */ /* 0x001fe20000410000 */
[----:B------:R4:W-:Y:S03]  /*2b60*/  STS.128 [R51], R4 ;  /* 0x0000000433007388 */ /* 0x0009e60000000c00 */
[----:B------:R-:W-:Y:S01]  /*2b70*/  FMUL.FTZ R10, R15, R10 ;  /* 0x0000000a0f0a7220 */ /* 0x000fe20000410000 */
[----:B-1----:R-:W-:Y:S01]  /*2b80*/  FMUL.FTZ R14, R35, R22 ;  /* 0x00000016230e7220 */ /* 0x002fe20000410000 */
[----:B---3--:R-:W-:Y:S01]  /*2b90*/  IMAD.WIDE.U32 R54, R20, UR20, R54 ;  /* 0x0000001414367c25 */ /* 0x008fe2000f8e0036 */
[----:B------:R-:W0:Y:S03]  /*2ba0*/  LDC.64 R22, c[0x0][0x438] ;  /* 0x00010e00ff167b82 */ /* 0x000e260000000a00 */
[----:B------:R-:W-:Y:S01]  /*2bb0*/  FMUL.FTZ R11, R14, R11 ;  /* 0x0000000b0e0b7220 */ /* 0x000fe20000410000 */
[----:B------:R-:W-:-:S04]  /*2bc0*/  IMAD R55, R21, UR20, R55 ;  /* 0x0000001415377c24 */ /* 0x000fc8000f8e0237 */
[----:B------:R-:W-:Y:S01]  /*2bd0*/  STS.128 [R51+0x10], R8 ;  /* 0x0000100833007388 */ /* 0x000fe20000000c00 */
[----:B------:R-:W-:-:S03]  /*2be0*/  NOP ;  /* 0x0000000000007918 */ /* 0x000fc60000000000 */
[----:B------:R-:W1:Y:S04]  /*2bf0*/  LDS.128 R12, [R50] ;  /* 0x00000000320c7984 */ /* 0x000e680000000c00 */
[----:B------:R-:W3:Y:S01]  /*2c00*/  LDS.128 R16, [R50+0x200] ;  /* 0x0002000032107984 */ /* 0x000ee20000000c00 */
[----:B0-----:R-:W-:-:S04]  /*2c10*/  IMAD.WIDE.U32 R20, R0, R22, R54 ;  /* 0x0000001600147225 */ /* 0x001fc800078e0036 */
[----:B------:R-:W-:Y:S01]  /*2c20*/  IMAD R21, R0, R23, R21 ;  /* 0x0000001700157224 */ /* 0x000fe200078e0215 */
[----:B----4-:R-:W-:-:S04]  /*2c30*/  LEA R5, P0, R20, R24, 0x2 ;  /* 0x0000001814057211 */ /* 0x010fc800078010ff */
[----:B------:R-:W-:Y:S02]  /*2c40*/  LEA.HI.X R21, R20, R25, R21, 0x2, P0 ;  /* 0x0000001914157211 */ /* 0x000fe400000f1415 */
[----:B------:R-:W-:-:S04]  /*2c50*/  IADD3 R4, P0, PT, R52, R5, RZ ;  /* 0x0000000534047210 */ /* 0x000fc80007f1e0ff */
[----:B------:R-:W-:Y:S02]  /*2c60*/  IADD3.X R5, PT, PT, R53, R21, RZ, P0, !PT ;  /* 0x0000001535057210 */ /* 0x000fe400007fe4ff */
[----:B--2---:R-:W-:-:S03]  /*2c70*/  ISETP.GE.AND P0, PT, R49, UR5, PT ;  /* 0x0000000531007c0c */ /* 0x004fc6000bf06270 */
[----:B-1----:R0:W-:Y:S04]  /*2c80*/  STG.E.128 desc[UR18][R4.64], R12 ;  /* 0x0000000c04007986 */ /* 0x0021e8000c101d12 */
[----:B---3--:R0:W-:Y:S06]  /*2c90*/  STG.E.128 desc[UR18][R4.64+0x200], R16 ;  /* 0x0002001004007986 */ /* 0x0081ec000c101d12 */
[----:B------:R-:W-:Y:S05]  /*2ca0*/  @!P0 BRA `(.L_x_4674) ;  /* 0xffffffd800848947 */ /* 0x000fea000383ffff */
[----:B------:R-:W-:Y:S05]  /*2cb0*/  EXIT ;  /* 0x000000000000794d */ /* 0x000fea0003800000 */
.L_x_4675:
        /* <DEDUP_REMOVED lines=12> */
.L_x_5085:


//--------------------- .text._Z25selective_scan_fwd_kernelI32Selective_Scan_fwd_kernel_traitsILi32ELi8ELi1ELb1ELb1ELb1ELb0EffEEv13SSMParamsBase --------------------------
	.section	.text._Z25selective_scan_fwd_kernelI32Selective_Scan_fwd_kernel_traitsILi32ELi8ELi1ELb1ELb1ELb1ELb0EffEEv13SSMParamsBase,"ax",@progbits
	.align	128
        .global         _Z25selective_scan_fwd_kernelI32Selective_Scan_fwd_kernel_traitsILi32ELi8ELi1ELb1ELb1ELb1ELb0EffEEv13SSMParamsBase
        .type           _Z25selective_scan_fwd_kernelI32Selective_Scan_fwd_kernel_traitsILi32ELi8ELi1ELb1ELb1ELb1ELb0EffEEv13SSMParamsBase,@function
        .size           _Z25selective_scan_fwd_kernelI32Selective_Scan_fwd_kernel_traitsILi32ELi8ELi1ELb1ELb1ELb1ELb0EffEEv13SSMParamsBase,(.L_x_5086 - _Z25selective_scan_fwd_kernelI32Selective_Scan_fwd_kernel_traitsILi32ELi8ELi1ELb1ELb1ELb1ELb0EffEEv13SSMParamsBase)
        .other          _Z25selective_scan_fwd_kernelI32Selective_Scan_fwd_kernel_traitsILi32ELi8ELi1ELb1ELb1ELb1ELb0EffEEv13SSMParamsBase,@"STO_CUDA_ENTRY STV_DEFAULT"
_Z25selective_scan_fwd_kernelI32Selective_Scan_fwd_kernel_traitsILi32ELi8ELi1ELb1ELb1ELb1ELb0EffEEv13SSMParamsBase:
.text._Z25selective_scan_fwd_kernelI32Selective_Scan_fwd_kernel_traitsILi32ELi8ELi1ELb1ELb1ELb1ELb0EffEEv13SSMParamsBase:
        /* <DEDUP_REMOVED lines=67> */
[----:B------:R-:W-:Y:S01]  /*0430*/  UIMAD.WIDE.U32 UR6, UR20, UR12, URZ ;  /* 0x0000000c140672a5 */ /* 0x000fe2000f8e00ff */
[----:B------:R-:W1:Y:S01]  /*0440*/  LDC.64 R14, c[0x0][0x450] ;  /* 0x00011400ff0e7b82 */ /* 0x000e620000000a00 */
[----:B------:R-:W-:Y:S01]  /*0450*/  UMOV UR5, UR8 ;  /* 0x0000000800057c82 */ /* 0x000fe20008000000 */
[C---:B------:R-:W-:Y:S01]  /*0460*/  IMAD.WIDE.U32 R2, R0.reuse, UR10, R2 ;  /* 0x0000000a00027c25 */ /* 0x040fe2000f8e0002 */
[----:B------:R-:W-:Y:S01]  /*0470*/  UIMAD UR7, UR20, UR13, UR7 ;  /* 0x0000000d140772a4 */ /* 0x000fe2000f8e0207 */
[----:B------:R-:W-:Y:S02]  /*0480*/  MOV R52, RZ ;  /* 0x000000ff00347202 */ /* 0x000fe40000000f00 */
[----:B------:R-:W-:Y:S01]  /*0490*/  IMAD R59, R0, UR15, R5 ;  /* 0x0000000f003b7c24 */ /* 0x000fe2000f8e0205 */
[----:B---3--:R-:W-:Y:S01]  /*04a0*/  LEA R53, P0, R2, R8, 0x2 ;  /* 0x0000000802357211 */ /* 0x008fe200078010ff */
[----:B------:R-:W2:Y:S01]  /*04b0*/  LDC R5, c[0x0][0x384] ;  /* 0x0000e100ff057b82 */ /* 0x000ea20000000800 */
[----:B------:R-:W-:Y:S01]  /*04c0*/  IMAD R57, R0, UR11, R3 ;  /* 0x0000000b00397c24 */ /* 0x000fe2000f8e0203 */
[----:B------:R-:W-:Y:S01]  /*04d0*/  SHF.R.S32.HI R3, RZ, 0x1f, R7 ;  /* 0x0000001fff037819 */ /* 0x000fe20000011407 */
[----:B------:R-:W3:Y:S03]  /*04e0*/  LDCU.64 UR10, c[0x0][0x3a0] ;  /* 0x00007400ff0a77ac */ /* 0x000ee60008000a00 */
[----:B------:R-:W-:Y:S01]  /*04f0*/  LEA.HI.X R57, R2, R9, R57, 0x2, P0 ;  /* 0x0000000902397211 */ /* 0x000fe200000f1439 */
[C---:B------:R-:W-:Y:S01]  /*0500*/  IMAD R6, R3.reuse, R64, RZ ;  /* 0x0000004003067224 */ /* 0x040fe200078e02ff */
[----:B------:R-:W1:Y:S01]  /*0510*/  LDC.64 R18, c[0x0][0x440] ;  /* 0x00011000ff127b82 */ /* 0x000e620000000a00 */
[----:B------:R-:W-:Y:S01]  /*0520*/  IMAD R8, R3, R66, RZ ;  /* 0x0000004203087224 */ /* 0x000fe200078e02ff */
[----:B----4-:R-:W-:Y:S01]  /*0530*/  LEA R55, P0, R4, R10, 0x2 ;  /* 0x0000000a04377211 */ /* 0x010fe200078010ff */
[----:B------:R-:W-:-:S02]  /*0540*/  IMAD R65, R7, R65, R6 ;  /* 0x0000004107417224 */ /* 0x000fc400078e0206 */
[C---:B------:R-:W-:Y:S01]  /*0550*/  IMAD R67, R7.reuse, R67, R8 ;  /* 0x0000004307437224 */ /* 0x040fe200078e0208 */
[----:B------:R-:W-:Y:S01]  /*0560*/  LEA.HI.X R59, R4, R11, R59, 0x2, P0 ;  /* 0x0000000b043b7211 */ /* 0x000fe200000f143b */
[C---:B------:R-:W-:Y:S01]  /*0570*/  IMAD.WIDE.U32 R2, R7.reuse, R64, UR4 ;  /* 0x0000000407027e25 */ /* 0x040fe2000f8e0040 */
[----:B------:R-:W4:Y:S01]  /*0580*/  S2UR UR5, SR_CgaCtaId ;  /* 0x00000000000579c3 */ /* 0x000f220000008800 */
[----:B------:R-:W-:Y:S02]  /*0590*/  UMOV UR4, 0x400 ;  /* 0x0000040000047882 */ /* 0x000fe40000000000 */
[----:B------:R-:W-:Y:S01]  /*05a0*/  IMAD.WIDE.U32 R6, R7, R66, UR6 ;  /* 0x0000000607067e25 */ /* 0x000fe2000f8e0042 */
[----:B------:R-:W4:Y:S01]  /*05b0*/  LDCU UR6, c[0x0][0x38c] ;  /* 0x00007180ff0677ac */ /* 0x000f220008000800 */
[----:B------:R-:W-:Y:S02]  /*05c0*/  LEA R61, P1, R2, R12, 0x2 ;  /* 0x0000000c023d7211 */ /* 0x000fe400078210ff */
[----:B------:R-:W-:Y:S01]  /*05d0*/  IADD3 R65, PT, PT, R3, R65, RZ ;  /* 0x0000004103417210 */ /* 0x000fe20007ffe0ff */
[----:B---3--:R-:W-:Y:S01]  /*05e0*/  IMAD.WIDE.U32 R50, R0, UR10, RZ ;  /* 0x0000000a00327c25 */ /* 0x008fe2000f8e00ff */
[----:B0-----:R-:W-:Y:S01]  /*05f0*/  SHF.L.U32 R3, R48, 0x1, RZ ;  /* 0x0000000130037819 */ /* 0x001fe200000006ff */
[----:B------:R-:W0:Y:S01]  /*0600*/  LDCU.U8 UR7, c[0x0][0x39e] ;  /* 0x000073c0ff0777ac */ /* 0x000e220008000000 */
[----:B------:R-:W-:Y:S01]  /*0610*/  LEA.HI.X R65, R2, R13, R65, 0x2, P1 ;  /* 0x0000000d02417211 */ /* 0x000fe200008f1441 */
[----:B--2---:R-:W-:Y:S01]  /*0620*/  IMAD R2, R5, UR20, R0 ;  /* 0x0000001405027c24 */ /* 0x004fe2000f8e0200 */
[----:B------:R-:W-:Y:S01]  /*0630*/  LOP3.LUT R3, R3, 0x7c0, RZ, 0xc0, !PT ;  /* 0x000007c003037812 */ /* 0x000fe200078ec0ff */
[----:B------:R-:W-:Y:S01]  /*0640*/  IMAD R4, R0, UR11, R51 ;  /* 0x0000000b00047c24 */ /* 0x000fe2000f8e0233 */
[----:B-1----:R-:W-:Y:S01]  /*0650*/  LEA R63, P2, R6, R14, 0x2 ;  /* 0x0000000e063f7211 */ /* 0x002fe200078410ff */
[----:B------:R-:W-:Y:S01]  /*0660*/  IMAD R2, R2, R17, RZ ;  /* 0x0000001102027224 */ /* 0x000fe200078e02ff */
[----:B------:R-:W-:-:S02]  /*0670*/  LOP3.LUT R3, R3, 0x1f, R48, 0xf8, !PT ;  /* 0x0000001f03037812 */ /* 0x000fc400078ef830 */
[----:B------:R-:W-:Y:S02]  /*0680*/  IADD3 R67, PT, PT, R7, R67, RZ ;  /* 0x0000004307437210 */ /* 0x000fe40007ffe0ff */
[----:B------:R-:W-:Y:S01]  /*0690*/  LEA R49, P0, R50, R18, 0x2 ;  /* 0x0000001232317211 */ /* 0x000fe200078010ff */
[----:B----4-:R-:W-:Y:S01]  /*06a0*/  IMAD R51, R2, UR6, RZ ;  /* 0x0000000602337c24 */ /* 0x010fe2000f8e02ff */
[----:B------:R-:W-:Y:S01]  /*06b0*/  LEA.HI.X R67, R6, R15, R67, 0x2, P2 ;  /* 0x0000000f06437211 */ /* 0x000fe200010f1443 */
[----:B------:R-:W-:Y:S01]  /*06c0*/  IMAD.WIDE.U32 R2, R3, 0x10, RZ ;  /* 0x0000001003027825 */ /* 0x000fe200078e00ff */
[----:B------:R-:W-:Y:S01]  /*06d0*/  LEA.HI.X R50, R50, R19, R4, 0x2, P0 ;  /* 0x0000001332327211 */ /* 0x000fe200000f1404 */
[----:B------:R-:W-:Y:S01]  /*06e0*/  ULEA UR4, UR5, UR4, 0x18 ;  /* 0x0000000405047291 */ /* 0x000fe2000f8ec0ff */
[----:B0-----:R-:W-:-:S11]  /*06f0*/  LOP3.LUT R54, R2, 0x200, RZ, 0xfc, !PT ;  /* 0x0000020002367812 */ /* 0x001fd600078efcff */
.L_x_4696:
[----:B------:R-:W-:Y:S01]  /*0700*/  BAR.SYNC.DEFER_BLOCKING 0x0 ;  /* 0x0000000000007b1d */ /* 0x000fe20000010000 */
[----:B-1----:R-:W-:-:S04]  /*0710*/  IADD3 R4, P0, PT, R2, R53, RZ ;  /* 0x0000003502047210 */ /* 0x002fc80007f1e0ff */
[----:B------:R-:W-:-:S05]  /*0720*/  IADD3.X R5, PT, PT, R3, R57, RZ, P0, !PT ;  /* 0x0000003903057210 */ /* 0x000fca00007fe4ff */
[----:B------:R-:W2:Y:S04]  /*0730*/  LDG.E.128 R20, desc[UR18][R4.64] ;  /* 0x0000001204147981 */ /* 0x000ea8000c1e1d00 */
[----:B------:R-:W3:Y:S01]  /*0740*/  LDG.E.128 R24, desc[UR18][R4.64+0x200] ;  /* 0x0002001204187981 */ /* 0x000ee2000c1e1d00 */
[----:B------:R-:W-:Y:S01]  /*0750*/  IADD3 R8, P0, PT, R2, R55, RZ ;  /* 0x0000003702087210 */ /* 0x000fe20007f1e0ff */
[----:B------:R-:W0:Y:S03]  /*0760*/  S2R R56, SR_LANEID ;  /* 0x0000000000387919 */ /* 0x000e260000000000 */
[----:B------:R-:W-:Y:S02]  /*0770*/  IADD3.X R9, PT, PT, R3, R59, RZ, P0, !PT ;  /* 0x0000003b03097210 */ /* 0x000fe400007fe4ff */
[----:B0-----:R-:W-:-:S04]  /*0780*/  LEA R69, R56, UR4, 0x4 ;  /* 0x0000000438457c11 */ /* 0x001fc8000f8e20ff */
[----:B------:R-:W-:Y:S01]  /*0790*/  LEA R58, R56, R69, 0x4 ;  /* 0x00000045383a7211 */ /* 0x000fe200078e20ff */
[----:B--2---:R0:W-:Y:S04]  /*07a0*/  STS.128 [R69], R20 ;  /* 0x0000001445007388 */ /* 0x0041e80000000c00 */
[----:B---3--:R-:W-:Y:S01]  /*07b0*/  STS.128 [R69+0x200], R24 ;  /* 0x0002001845007388 */ /* 0x008fe20000000c00 */
[----:B------:R-:W-:-:S03]  /*07c0*/  NOP ;  /* 0x0000000000007918 */ /* 0x000fc60000000000 */
[----:B------:R-:W-:Y:S04]  /*07d0*/  LDS.128 R16, [R58] ;  /* 0x000000003a107984 */ /* 0x000fe80000000c00 */
[----:B------:R-:W-:Y:S01]  /*07e0*/  LDS.128 R12, [R58+0x10] ;  /* 0x000010003a0c7984 */ /* 0x000fe20000000c00 */
[----:B0-----:R-:W0:Y:S08]  /*07f0*/  LDC R21, c[0x0][0x38c] ;  /* 0x0000e300ff157b82 */ /* 0x001e300000000800 */
        /* <DEDUP_REMOVED lines=55> */
.L_x_4677:
[----:B------:R-:W-:Y:S05]  /*0b70*/  BSYNC.RECONVERGENT B0 ;  /* 0x0000000000007941 */ /* 0x000fea0003800200 */
.L_x_4676:
        /* <DEDUP_REMOVED lines=34> */
.L_x_4679:
[----:B------:R-:W-:Y:S05]  /*0da0*/  BSYNC.RECONVERGENT B0 ;  /* 0x0000000000007941 */ /* 0x000fea0003800200 */
.L_x_4678:
        /* <DEDUP_REMOVED lines=39> */
.L_x_4681:
[----:B------:R-:W-:Y:S05]  /*1020*/  BSYNC.RECONVERGENT B0 ;  /* 0x0000000000007941 */ /* 0x000fea0003800200 */
.L_x_4680:
        /* <DEDUP_REMOVED lines=32> */
.L_x_4683:
[----:B------:R-:W-:Y:S05]  /*1230*/  BSYNC.RECONVERGENT B0 ;  /* 0x0000000000007941 */ /* 0x000fea0003800200 */
.L_x_4682:
        /* <DEDUP_REMOVED lines=32> */
.L_x_4685:
[----:B------:R-:W-:Y:S05]  /*1440*/  BSYNC.RECONVERGENT B0 ;  /* 0x0000000000007941 */ /* 0x000fea0003800200 */
.L_x_4684:
        /* <DEDUP_REMOVED lines=32> */
.L_x_4687:
[----:B------:R-:W-:Y:S05]  /*1650*/  BSYNC.RECONVERGENT B0 ;  /* 0x0000000000007941 */ /* 0x000fea0003800200 */
.L_x_4686:
        /* <DEDUP_REMOVED lines=32> */
.L_x_4689:
[----:B------:R-:W-:Y:S05]  /*1860*/  BSYNC.RECONVERGENT B0 ;  /* 0x0000000000007941 */ /* 0x000fea0003800200 */
.L_x_4688:
        /* <DEDUP_REMOVED lines=32> */
.L_x_4691:
[----:B------:R-:W-:Y:S05]  /*1a70*/  BSYNC.RECONVERGENT B0 ;  /* 0x0000000000007941 */ /* 0x000fea0003800200 */
.L_x_4690:
        /* <DEDUP_REMOVED lines=12> */
[----:B------:R-:W-:Y:S01]  /*1b40*/  ISETP.NE.AND P0, PT, R52, RZ, PT ;  /* 0x000000ff3400720c */ /* 0x000fe20003f05270 */
[----:B------:R-:W-:Y:S01]  /*1b50*/  FMUL.FTZ R79, R16, R71 ;  /* 0x00000047104f7220 */ /* 0x000fe20000410000 */
[----:B------:R-:W-:Y:S01]  /*1b60*/  IADD3 R44, P1, PT, R61, R54, RZ ;  /* 0x000000363d2c7210 */ /* 0x000fe20007f3e0ff */
        /* <DEDUP_REMOVED lines=9> */
[----:B------:R-:W-:Y:S01]  /*1c00*/  IMAD R76, R52, R21, RZ ;  /* 0x00000015344c7224 */ /* 0x000fe200078e02ff */
[----:B------:R-:W-:Y:S01]  /*1c10*/  IADD3 R78, PT, PT, -R21, RZ, RZ ;  /* 0x000000ff154e7210 */ /* 0x000fe20007ffe1ff */
[----:B------:R-:W-:Y:S01]  /*1c20*/  UIADD3 UR5, UPT, UPT, UR4, 0x860, URZ ;  /* 0x0000086004057890 */ /* 0x000fe2000fffe0ff */
[----:B------:R-:W2:Y:S01]  /*1c30*/  LDC.64 R40, c[0x0][0x3a8] ;  /* 0x0000ea00ff287b82 */ /* 0x000ea20000000a00 */
[----:B------:R-:W-:-:S02]  /*1c40*/  MOV R80, R49 ;  /* 0x0000003100507202 */ /* 0x000fc40000000f00 */
[----:B------:R-:W-:Y:S02]  /*1c50*/  ISETP.EQ.AND P0, PT, R48, RZ, P0 ;  /* 0x000000ff3000720c */ /* 0x000fe40000702270 */
[----:B------:R-:W-:Y:S02]  /*1c60*/  MOV R87, R50 ;  /* 0x0000003200577202 */ /* 0x000fe40000000f00 */
[C---:B------:R-:W-:Y:S01]  /*1c70*/  IADD3.X R45, PT, PT, R3.reuse, R65, RZ, P1, !PT ;  /* 0x00000041032d7210 */ /* 0x040fe20000ffe4ff */
[----:B------:R-:W3:Y:S01]  /*1c80*/  LDC.64 R42, c[0x0][0x480] ;  /* 0x00012000ff2a7b82 */ /* 0x000ee20000000a00 */
[----:B------:R-:W-:Y:S02]  /*1c90*/  IADD3.X R89, PT, PT, R3, R67, RZ, P2, !PT ;  /* 0x0000004303597210 */ /* 0x000fe400017fe4ff */
[----:B0-----:R-:W-:Y:S02]  /*1ca0*/  SHF.L.U64.HI R37, R36, 0x2, R37 ;  /* 0x0000000224257819 */ /* 0x001fe40000010225 */
[----:B-1----:R-:W-:-:S02]  /*1cb0*/  SHF.L.U64.HI R39, R38, 0x2, R39 ;  /* 0x0000000226277819 */ /* 0x002fc40000010227 */
[----:B--2---:R-:W-:-:S07]  /*1cc0*/  SHF.L.U64.HI R82, R40, 0x2, R41 ;  /* 0x0000000228527819 */ /* 0x004fce0000010229 */
.L_x_4695:
[----:B------:R-:W2:Y:S04]  /*1cd0*/  LDG.E.128 R28, desc[UR18][R44.64+-0x200] ;  /* 0xfffe00122c1c7981 */ /* 0x000ea8000c1e1d00 */
[----:B------:R-:W4:Y:S01]  /*1ce0*/  LDG.E.128 R32, desc[UR18][R44.64] ;  /* 0x000000122c207981 */ /* 0x000f22000c1e1d00 */
[----:B------:R-:W-:-:S05]  /*1cf0*/  MOV R86, R80 ;  /* 0x0000005000567202 */ /* 0x000fca0000000f00 */
[----:B0-----:R-:W5:Y:S01]  /*1d00*/  LDG.E R24, desc[UR18][R86.64] ;  /* 0x0000001256187981 */ /* 0x001f62000c1e1900 */
[----:B------:R-:W-:-:S03]  /*1d10*/  ISETP.GE.AND P1, PT, R56, 0x1, PT ;  /* 0x000000013800780c */ /* 0x000fc60003f26270 */
[----:B--2---:R0:W-:Y:S04]  /*1d20*/  STS.128 [R69], R28 ;  /* 0x0000001c45007388 */ /* 0x0041e80000000c00 */
[----:B----4-:R1:W-:Y:S01]  /*1d30*/  STS.128 [R69+0x200], R32 ;  /* 0x0002002045007388 */ /* 0x0103e20000000c00 */
[----:B------:R-:W-:-:S03]  /*1d40*/  NOP ;  /* 0x0000000000007918 */ /* 0x000fc60000000000 */
[----:B------:R-:W2:Y:S01]  /*1d50*/  LDS.128 R20, [R58] ;  /* 0x000000003a147984 */ /* 0x000ea20000000c00 */
[----:B0-----:R-:W-:Y:S02]  /*1d60*/  MOV R28, R84 ;  /* 0x00000054001c7202 */ /* 0x001fe40000000f00 */
[----:B------:R-:W-:-:S05]  /*1d70*/  MOV R29, R89 ;  /* 0x00000059001d7202 */ /* 0x000fca0000000f00 */
[----:B------:R-:W4:Y:S04]  /*1d80*/  LDG.E.128 R12, desc[UR18][R28.64+-0x200] ;  /* 0xfffe00121c0c7981 */ /* 0x000f28000c1e1d00 */
[----:B------:R-:W3:Y:S01]  /*1d90*/  LDG.E.128 R16, desc[UR18][R28.64] ;  /* 0x000000121c107981 */ /* 0x000ee2000c1e1d00 */
[----:B-----5:R-:W-:Y:S01]  /*1da0*/  FMUL.FTZ R90, R24, 1.4426950216293334961 ;  /* 0x3fb8aa3b185a7820 */ /* 0x020fe20000410000 */
[----:B------:R-:W0:Y:S01]  /*1db0*/  S2UR UR6, SR_CgaCtaId ;  /* 0x00000000000679c3 */ /* 0x000e220000008800 */
[----:B------:R-:W-:Y:S01]  /*1dc0*/  UMOV UR4, 0x400 ;  /* 0x0000040000047882 */ /* 0x000fe20000000000 */
[----:B------:R-:W5:Y:S01]  /*1dd0*/  LDS.128 R24, [R58+0x10] ;  /* 0x000010003a187984 */ /* 0x000f620000000c00 */
[C---:B------:R-:W-:Y:S01]  /*1de0*/  FMUL.FTZ R30, R90.reuse, R60 ;  /* 0x0000003c5a1e7220 */ /* 0x040fe20000410000 */
[C---:B------:R-:W-:Y:S01]  /*1df0*/  FMUL.FTZ R31, R90.reuse, R73 ;  /* 0x000000495a1f7220 */ /* 0x040fe20000410000 */
[C---:B-1----:R-:W-:Y:S01]  /*1e00*/  FMUL.FTZ R32, R90.reuse, R62 ;  /* 0x0000003e5a207220 */ /* 0x042fe20000410000 */
[C---:B------:R-:W-:Y:S01]  /*1e10*/  FMUL.FTZ R33, R90.reuse, R75 ;  /* 0x0000004b5a217220 */ /* 0x040fe20000410000 */
[C---:B------:R-:W-:Y:S01]  /*1e20*/  FMUL.FTZ R35, R90.reuse, R64 ;  /* 0x000000405a237220 */ /* 0x040fe20000410000 */
[C---:B------:R-:W-:Y:S01]  /*1e30*/  FMUL.FTZ R41, R90.reuse, R71 ;  /* 0x000000475a297220 */ /* 0x040fe20000410000 */
[----:B------:R-:W1:Y:S01]  /*1e40*/  MUFU.EX2 R30, R30 ;  /* 0x0000001e001e7308 */ /* 0x000e620000000800 */
[C---:B------:R-:W-:Y:S01]  /*1e50*/  FMUL.FTZ R34, R90.reuse, R77 ;  /* 0x0000004d5a227220 */ /* 0x040fe20000410000 */
[----:B------:R-:W-:Y:S01]  /*1e60*/  FMUL.FTZ R86, R90, R66 ;  /* 0x000000425a567220 */ /* 0x000fe20000410000 */
[----:B------:R-:W-:Y:S01]  /*1e70*/  ISETP.NE.AND P2, PT, R56, RZ, PT ;  /* 0x000000ff3800720c */ /* 0x000fe20003f45270 */
[----:B------:R-:W-:Y:S01]  /*1e80*/  BSSY.RECONVERGENT B0, `(.L_x_4693) ;  /* 0x0000067000007945 */ /* 0x000fe20003800200 */
[----:B------:R-:W-:-:S03]  /*1e90*/  ISETP.NE.AND P3, PT, R48, RZ, PT ;  /* 0x000000ff3000720c */ /* 0x000fc60003f65270 */
[----:B------:R-:W0:Y:S01]  /*1ea0*/  MUFU.EX2 R31, R31 ;  /* 0x0000001f001f7308 */ /* 0x000e220000000800 */
[----:B--2---:R-:W-:Y:S01]  /*1eb0*/  FMUL.FTZ R84, R79, R20 ;  /* 0x000000144f547220 */ /* 0x004fe20000410000 */
[----:B------:R-:W-:Y:S01]  /*1ec0*/  FMUL.FTZ R89, R68, R21 ;  /* 0x0000001544597220 */ /* 0x000fe20000410000 */
[----:B------:R-:W-:-:S05]  /*1ed0*/  FMUL.FTZ R88, R81, R22 ;  /* 0x0000001651587220 */ /* 0x000fca0000410000 */
[----:B------:R-:W2:Y:S01]  /*1ee0*/  MUFU.EX2 R32, R32 ;  /* 0x0000002000207308 */ /* 0x000ea20000000800 */
[----:B------:R-:W-:Y:S01]  /*1ef0*/  FMUL.FTZ R91, R70, R23 ;  /* 0x00000017465b7220 */ /* 0x000fe20000410000 */
[----:B-1----:R-:W-:Y:S01]  /*1f00*/  FFMA.FTZ R20, R84, R30, R89 ;  /* 0x0000001e54147223 */ /* 0x002fe20000010059 */
[----:B0-----:R-:W-:-:S05]  /*1f10*/  ULEA UR4, UR6, UR4, 0x18 ;  /* 0x0000000406047291 */ /* 0x001fca000f8ec0ff */
[----:B------:R-:W0:Y:S01]  /*1f20*/  MUFU.EX2 R33, R33 ;  /* 0x0000002100217308 */ /* 0x000e220000000800 */
[----:B------:R-:W-:-:S07]  /*1f30*/  FFMA.FTZ R20, R31, R20, R88 ;  /* 0x000000141f147223 */ /* 0x000fce0000010058 */
[----:B------:R-:W1:Y:S01]  /*1f40*/  MUFU.EX2 R35, R35 ;  /* 0x0000002300237308 */ /* 0x000e620000000800 */
[----:B-----5:R-:W-:Y:S01]  /*1f50*/  FMUL.FTZ R90, R83, R24 ;  /* 0x00000018535a7220 */ /* 0x020fe20000410000 */
[----:B--2---:R-:W-:Y:S01]  /*1f60*/  FFMA.FTZ R20, R32, R20, R91 ;  /* 0x0000001420147223 */ /* 0x004fe2000001005b */
[----:B------:R-:W-:Y:S01]  /*1f70*/  FMUL.FTZ R92, R72, R25 ;  /* 0x00000019485c7220 */ /* 0x000fe20000410000 */
[----:B------:R-:W-:Y:S01]  /*1f80*/  FMUL.FTZ R93, R85, R26 ;  /* 0x0000001a555d7220 */ /* 0x000fe20000410000 */
[----:B------:R-:W-:-:S03]  /*1f90*/  FMUL.FTZ R27, R74, R27 ;  /* 0x0000001b4a1b7220 */ /* 0x000fc60000410000 */
[----:B------:R-:W2:Y:S01]  /*1fa0*/  MUFU.EX2 R41, R41 ;  /* 0x0000002900297308 */ /* 0x000ea20000000800 */
[----:B0-----:R-:W-:-:S07]  /*1fb0*/  FFMA.FTZ R20, R33, R20, R90 ;  /* 0x0000001421147223 */ /* 0x001fce000001005a */
[----:B------:R-:W0:Y:S01]  /*1fc0*/  MUFU.EX2 R34, R34 ;  /* 0x0000002200227308 */ /* 0x000e220000000800 */
[----:B-1----:R-:W-:-:S07]  /*1fd0*/  FFMA.FTZ R21, R35, R20, R92 ;  /* 0x0000001423157223 */ /* 0x002fce000001005c */
[----:B------:R-:W1:Y:S01]  /*1fe0*/  MUFU.EX2 R86, R86 ;  /* 0x0000005600567308 */ /* 0x000e620000000800 */
[----:B--2---:R-:W-:Y:S01]  /*1ff0*/  FMUL.FTZ R20, R41, R30 ;  /* 0x0000001e29147220 */ /* 0x004fe20000410000 */
[----:B0-----:R-:W-:-:S03]  /*2000*/  FFMA.FTZ R22, R34, R21, R93 ;  /* 0x0000001522167223 */ /* 0x001fc6000001005d */
[----:B------:R-:W-:-:S04]  /*2010*/  FMUL.FTZ R21, R31, R20 ;  /* 0x000000141f157220 */ /* 0x000fc80000410000 */
[----:B------:R-:W-:Y:S01]  /*2020*/  FMUL.FTZ R20, R32, R21 ;  /* 0x0000001520147220 */ /* 0x000fe20000410000 */
[----:B-1----:R-:W-:-:S03]  /*2030*/  FFMA.FTZ R22, R86, R22, R27 ;  /* 0x0000001656167223 */ /* 0x002fc6000001001b */
        /* <DEDUP_REMOVED lines=23> */
[----:B------:R-:W-:Y:S01]  /*21b0*/  SHFL.UP PT, R26, R95, 0x8, RZ ;  /* 0x050000005f1a7989 */ /* 0x000fe200000e00ff */
[----:B------:R-:W-:-:S03]  /*21c0*/  MOV R21, RZ ;  /* 0x000000ff00157202 */ /* 0x000fc60000000f00 */
[----:B------:R-:W0:Y:S02]  /*21d0*/  SHFL.UP PT, R23, R24, 0x8, RZ ;  /* 0x0500000018177989 */ /* 0x000e2400000e00ff */
[----:B0-----:R-:W-:-:S05]  /*21e0*/  FFMA.FTZ R23, R95, R23, R24 ;  /* 0x000000175f177223 */ /* 0x001fca0000010018 */
[----:B------:R-:W-:Y:S01]  /*21f0*/  @P1 FMUL.FTZ R95, R95, R26 ;  /* 0x0000001a5f5f1220 */ /* 0x000fe20000410000 */
[----:B------:R-:W-:-:S04]  /*2200*/  FSEL R26, R24, R23, !P1 ;  /* 0x00000017181a7208 */ /* 0x000fc80004800000 */
[----:B------:R-:W0:Y:S01]  /*2210*/  SHFL.UP PT, R24, R95, 0x10, RZ ;  /* 0x060000005f187989 */ /* 0x000e2200000e00ff */
[----:B------:R-:W-:-:S03]  /*2220*/  ISETP.NE.AND P1, PT, R56, 0x1f, PT ;  /* 0x0000001f3800780c */ /* 0x000fc60003f25270 */
[----:B------:R-:W1:Y:S01]  /*2230*/  SHFL.UP PT, R25, R26, 0x10, RZ ;  /* 0x060000001a197989 */ /* 0x000e6200000e00ff */
[C---:B0-----:R-:W-:Y:S01]  /*2240*/  FMUL.FTZ R24, R95.reuse, R24 ;  /* 0x000000185f187220 */ /* 0x041fe20000410000 */
[----:B-1----:R-:W-:Y:S02]  /*2250*/  FFMA.FTZ R25, R95, R25, R26 ;  /* 0x000000195f197223 */ /* 0x002fe4000001001a */
[----:B----4-:R-:W-:Y:S04]  /*2260*/  STS.128 [R69+0x420], R12 ;  /* 0x0004200c45007388 */ /* 0x010fe80000000c00 */
[----:B---3--:R-:W-:Y:S01]  /*2270*/  STS.128 [R69+0x620], R16 ;  /* 0x0006201045007388 */ /* 0x008fe20000000c00 */
[----:B------:R-:W-:-:S03]  /*2280*/  NOP ;  /* 0x0000000000007918 */ /* 0x000fc60000000000 */
[----:B------:R-:W0:Y:S04]  /*2290*/  @P0 LDS.64 R20, [UR5] ;  /* 0x00000005ff140984 */ /* 0x000e280008000a00 */
        /* <DEDUP_REMOVED lines=8> */
[----:B------:R-:W1:Y:S04]  /*2320*/  SHFL.UP PT, R97, R95, 0x1, RZ ;  /* 0x042000005f617989 */ /* 0x000e6800000e00ff */
[----:B------:R-:W2:Y:S04]  /*2330*/  SHFL.UP PT, R94, R26, 0x1, RZ ;  /* 0x042000001a5e7989 */ /* 0x000ea800000e00ff */
[----:B0-----:R-:W-:Y:S04]  /*2340*/  @!P2 STS.64 [UR4+0x850], R20 ;  /* 0x00085014ff00a988 */ /* 0x001fe80008000a04 */
[----:B------:R-:W0:Y:S01]  /*2350*/  LDS.64 R22, [UR4+0x840] ;  /* 0x00084004ff167984 */ /* 0x000e220008000a00 */
[----:B------:R-:W-:Y:S01]  /*2360*/  BAR.SYNC.DEFER_BLOCKING 0x0 ;  /* 0x0000000000007b1d */ /* 0x000fe20000010000 */
[----:B-1----:R-:W-:-:S02]  /*2370*/  @!P2 MOV R97, R20 ;  /* 0x000000140061a202 */ /* 0x002fc40000000f00 */
[----:B--2---:R-:W-:Y:S02]  /*2380*/  @!P2 MOV R94, R21 ;  /* 0x00000015005ea202 */ /* 0x004fe40000000f00 */
[----:B------:R-:W-:-:S04]  /*2390*/  LEA R44, P2, R36, R44, 0x2 ;  /* 0x0000002c242c7211 */ /* 0x000fc800078410ff */
[----:B------:R-:W-:Y:S01]  /*23a0*/  IADD3.X R45, PT, PT, R45, R37, RZ, P2, !PT ;  /* 0x000000252d2d7210 */ /* 0x000fe200017fe4ff */
[----:B------:R-:W1:Y:S01]  /*23b0*/  @P3 LDS R99, [UR4+0x854] ;  /* 0x00085404ff633984 */ /* 0x000e620008000800 */
[----:B0-----:R-:W-:Y:S01]  /*23c0*/  FFMA.FTZ R23, R22, R21, R23 ;  /* 0x0000001516177223 */ /* 0x001fe20000010017 */
[----:B-1----:R-:W-:-:S04]  /*23d0*/  @P3 FFMA.FTZ R94, R99, R97, R94 ;  /* 0x00000061635e3223 */ /* 0x002fc8000001005e */
[----:B------:R-:W-:Y:S01]  /*23e0*/  FFMA.FTZ R41, R41, R94, R84 ;  /* 0x0000005e29297223 */ /* 0x000fe20000010054 */
[----:B------:R-:W-:-:S03]  /*23f0*/  LEA R84, P3, R38, R28, 0x2 ;  /* 0x0000001c26547211 */ /* 0x000fc600078610ff */
[----:B------:R-:W-:Y:S01]  /*2400*/  FFMA.FTZ R30, R30, R41, R89 ;  /* 0x000000291e1e7223 */ /* 0x000fe20000010059 */
[----:B------:R-:W-:-:S03]  /*2410*/  IADD3.X R89, PT, PT, R29, R39, RZ, P3, !PT ;  /* 0x000000271d597210 */ /* 0x000fc60001ffe4ff */
        /* <DEDUP_REMOVED lines=13> */
.L_x_4694:
[----:B------:R-:W-:Y:S05]  /*24f0*/  BSYNC.RECONVERGENT B0 ;  /* 0x0000000000007941 */ /* 0x000fea0003800200 */
.L_x_4693:
        /* <DEDUP_REMOVED lines=17> */
.L_x_4692:
[----:B------:R-:W-:Y:S01]  /*2610*/  BAR.SYNC.DEFER_BLOCKING 0x0 ;  /* 0x0000000000007b1d */ /* 0x000fe20000010000 */
[----:B------:R-:W-:Y:S01]  /*2620*/  HFMA2 R21, -RZ, RZ, 0, 0 ;  /* 0x00000000ff157431 */ /* 0x000fe200000001ff */
[C---:B------:R-:W-:Y:S02]  /*2630*/  SHF.L.U32 R20, R52.reuse, 0x8, RZ ;  /* 0x0000000834147819 */ /* 0x040fe400000006ff */
[----:B------:R-:W-:-:S04]  /*2640*/  IADD3 R52, PT, PT, R52, 0x1, RZ ;  /* 0x0000000134347810 */ /* 0x000fc80007ffe0ff */
[----:B0-----:R-:W0:Y:S01]  /*2650*/  LDC.64 R22, c[0x0][0x420] ;  /* 0x00010800ff167b82 */ /* 0x001e220000000a00 */
        /* <DEDUP_REMOVED lines=25> */
[----:B----4-:R1:W-:Y:S04]  /*27f0*/  STG.E.128 desc[UR18][R4.64], R12 ;  /* 0x0000000c04007986 */ /* 0x0103e8000c101d12 */
[----:B0-----:R1:W-:Y:S06]  /*2800*/  STG.E.128 desc[UR18][R4.64+0x200], R16 ;  /* 0x0002001004007986 */ /* 0x0013ec000c101d12 */
[----:B------:R-:W-:Y:S05]  /*2810*/  @!P0 BRA `(.L_x_4696) ;  /* 0xffffffdc00b88947 */ /* 0x000fea000383ffff */
[----:B------:R-:W-:Y:S05]  /*2820*/  EXIT ;  /* 0x000000000000794d */ /* 0x000fea0003800000 */
.L_x_4697:
        /* <DEDUP_REMOVED lines=13> */
.L_x_5086:


//--------------------- .text._Z25selective_scan_fwd_kernelI32Selective_Scan_fwd_kernel_traitsILi32ELi8ELi1ELb1ELb1ELb1ELb1EffEEv13SSMParamsBase --------------------------
	.section	.text._Z25selective_scan_fwd_kernelI32Selective_Scan_fwd_kernel_traitsILi32ELi8ELi1ELb1ELb1ELb1ELb1EffEEv13SSMParamsBase,"ax",@progbits
	.align	128
        .global         _Z25selective_scan_fwd_kernelI32Selective_Scan_fwd_kernel_traitsILi32ELi8ELi1ELb1ELb1ELb1ELb1EffEEv13SSMParamsBase
        .type           _Z25selective_scan_fwd_kernelI32Selective_Scan_fwd_kernel_traitsILi32ELi8ELi1ELb1ELb1ELb1ELb1EffEEv13SSMParamsBase,@function
        .size           _Z25selective_scan_fwd_kernelI32Selective_Scan_fwd_kernel_traitsILi32ELi8ELi1ELb1ELb1ELb1ELb1EffEEv13SSMParamsBase,(.L_x_5087 - _Z25selective_scan_fwd_kernelI32Selective_Scan_fwd_kernel_traitsILi32ELi8ELi1ELb1ELb1ELb1ELb1EffEEv13SSMParamsBase)
        .other          _Z25selective_scan_fwd_kernelI32Selective_Scan_fwd_kernel_traitsILi32ELi8ELi1ELb1ELb1ELb1ELb1EffEEv13SSMParamsBase,@"STO_CUDA_ENTRY STV_DEFAULT"
_Z25selective_scan_fwd_kernelI32Selective_Scan_fwd_kernel_traitsILi32ELi8ELi1ELb1ELb1ELb1ELb1EffEEv13SSMParamsBase:
.text._Z25selective_scan_fwd_kernelI32Selective_Scan_fwd_kernel_traitsILi32ELi8ELi1ELb1ELb1ELb1ELb1EffEEv13SSMParamsBase:
        /* <DEDUP_REMOVED lines=65> */
[----:B0123--:R-:W-:Y:S08]  /*0410*/  @!P0 EXIT ;  /* 0x000000000000894d */ /* 0x00fff00003800000 */
[----:B------:R-:W0:Y:S01]  /*0420*/  S2R R60, SR_TID.X ;  /* 0x00000000003c7919 */ /* 0x000e220000002100 */
[C---:B------:R-:W-:Y:S01]  /*0430*/  IMAD.WIDE.U32 R2, R63.reuse, UR10, R2 ;  /* 0x0000000a3f027c25 */ /* 0x040fe2000f8e0002 */
[----:B------:R-:W1:Y:S01]  /*0440*/  LDC R14, c[0x0][0x384] ;  /* 0x0000e100ff0e7b82 */ /* 0x000e620000000800 */
[----:B------:R-:W-:Y:S01]  /*0450*/  UMOV UR5, UR8 ;  /* 0x0000000800057c82 */ /* 0x000fe20008000000 */
[----:B------:R-:W-:Y:S01]  /*0460*/  UIMAD.WIDE.U32 UR6, UR20, UR12, URZ ;  /* 0x0000000c140672a5 */ /* 0x000fe2000f8e00ff */
[C---:B------:R-:W-:Y:S01]  /*0470*/  IMAD R55, R63.reuse, UR11, R3 ;  /* 0x0000000b3f377c24 */ /* 0x040fe2000f8e0203 */
[----:B------:R-:W-:Y:S01]  /*0480*/  SHF.R.S32.HI R3, RZ, 0x1f, R7 ;  /* 0x0000001fff037819 */ /* 0x000fe20000011407 */
[----:B------:R-:W2:Y:S01]  /*0490*/  LDCU.64 UR10, c[0x0][0x3a0] ;  /* 0x00007400ff0a77ac */ /* 0x000ea20008000a00 */
[C---:B------:R-:W-:Y:S01]  /*04a0*/  LEA R59, P0, R2.reuse, R10, 0x2 ;  /* 0x0000000a023b7211 */ /* 0x040fe200078010ff */
[----:B------:R-:W-:Y:S01]  /*04b0*/  IMAD.WIDE.U32 R4, R63, UR14, R4 ;  /* 0x0000000e3f047c25 */ /* 0x000fe2000f8e0004 */
[----:B------:R-:W3:Y:S01]  /*04c0*/  LDC.64 R12, c[0x0][0x450] ;  /* 0x00011400ff0c7b82 */ /* 0x000ee20000000a00 */
[----:B------:R-:W-:Y:S01]  /*04d0*/  UIMAD UR7, UR20, UR13, UR7 ;  /* 0x0000000d140772a4 */ /* 0x000fe2000f8e0207 */
[----:B------:R-:W-:Y:S01]  /*04e0*/  LEA.HI.X R55, R2, R11, R55, 0x2, P0 ;  /* 0x0000000b02377211 */ /* 0x000fe200000f1437 */
[C---:B------:R-:W-:Y:S01]  /*04f0*/  IMAD R0, R3.reuse, R48, RZ ;  /* 0x0000003003007224 */ /* 0x040fe200078e02ff */
[----:B------:R-:W-:Y:S01]  /*0500*/  MOV R52, RZ ;  /* 0x000000ff00347202 */ /* 0x000fe20000000f00 */
[----:B------:R-:W-:-:S02]  /*0510*/  IMAD R6, R3, R46, RZ ;  /* 0x0000002e03067224 */ /* 0x000fc400078e02ff */
[C---:B------:R-:W-:Y:S01]  /*0520*/  IMAD R49, R7.reuse, R49, R0 ;  /* 0x0000003107317224 */ /* 0x040fe200078e0200 */
[----:B------:R-:W3:Y:S01]  /*0530*/  LDC.64 R16, c[0x0][0x440] ;  /* 0x00011000ff107b82 */ /* 0x000ee20000000a00 */
[----:B------:R-:W-:Y:S01]  /*0540*/  IMAD.WIDE.U32 R2, R7, R48, UR4 ;  /* 0x0000000407027e25 */ /* 0x000fe2000f8e0030 */
[----:B------:R-:W-:-:S03]  /*0550*/  UMOV UR4, 0x400 ;  /* 0x0000040000047882 */ /* 0x000fc60000000000 */
[C---:B------:R-:W-:Y:S01]  /*0560*/  IMAD R47, R7.reuse, R47, R6 ;  /* 0x0000002f072f7224 */ /* 0x040fe200078e0206 */
[C---:B------:R-:W-:Y:S01]  /*0570*/  LEA R50, P1, R2.reuse, R50, 0x2 ;  /* 0x0000003202327211 */ /* 0x040fe200078210ff */
[----:B------:R-:W-:Y:S01]  /*0580*/  IMAD.WIDE.U32 R6, R7, R46, UR6 ;  /* 0x0000000607067e25 */ /* 0x000fe2000f8e002e */
[----:B------:R-:W-:Y:S01]  /*0590*/  IADD3 R49, PT, PT, R3, R49, RZ ;  /* 0x0000003103317210 */ /* 0x000fe20007ffe0ff */
[----:B------:R-:W3:Y:S01]  /*05a0*/  S2UR UR5, SR_CgaCtaId ;  /* 0x00000000000579c3 */ /* 0x000ee20000008800 */
[----:B------:R-:W3:Y:S01]  /*05b0*/  LDCU UR6, c[0x0][0x38c] ;  /* 0x00007180ff0677ac */ /* 0x000ee20008000800 */
[C---:B------:R-:W-:Y:S01]  /*05c0*/  IMAD R53, R63.reuse, UR15, R5 ;  /* 0x0000000f3f357c24 */ /* 0x040fe2000f8e0205 */
[----:B------:R-:W-:Y:S01]  /*05d0*/  LEA.HI.X R49, R2, R51, R49, 0x2, P1 ;  /* 0x0000003302317211 */ /* 0x000fe200008f1431 */
[----:B--2---:R-:W-:Y:S01]  /*05e0*/  IMAD.WIDE.U32 R56, R63, UR10, RZ ;  /* 0x0000000a3f387c25 */ /* 0x004fe2000f8e00ff */
[----:B0-----:R-:W-:Y:S01]  /*05f0*/  SHF.L.U32 R2, R60, 0x1, RZ ;  /* 0x000000013c027819 */ /* 0x001fe200000006ff */
[----:B------:R-:W0:Y:S01]  /*0600*/  LDCU.U8 UR7, c[0x0][0x39e] ;  /* 0x000073c0ff0777ac */ /* 0x000e220008000000 */
[----:B----4-:R-:W-:Y:S01]  /*0610*/  LEA R5, P0, R4, R8, 0x2 ;  /* 0x0000000804057211 */ /* 0x010fe200078010ff */
[----:B-1----:R-:W-:Y:S01]  /*0620*/  IMAD R0, R14, UR20, R63 ;  /* 0x000000140e007c24 */ /* 0x002fe2000f8e023f */
[----:B------:R-:W-:-:S02]  /*0630*/  LOP3.LUT R3, R2, 0x7c0, RZ, 0xc0, !PT ;  /* 0x000007c002037812 */ /* 0x000fc400078ec0ff */
[----:B------:R-:W-:Y:S01]  /*0640*/  LEA.HI.X R53, R4, R9, R53, 0x2, P0 ;  /* 0x0000000904357211 */ /* 0x000fe200000f1435 */
[----:B------:R-:W-:Y:S01]  /*0650*/  IMAD R4, R63, UR11, R57 ;  /* 0x0000000b3f047c24 */ /* 0x000fe2000f8e0239 */
[----:B------:R-:W-:Y:S01]  /*0660*/  LOP3.LUT R3, R3, 0x1f, R60, 0xf8, !PT ;  /* 0x0000001f03037812 */ /* 0x000fe200078ef83c */
[----:B------:R-:W-:Y:S01]  /*0670*/  IMAD R0, R0, R15, RZ ;  /* 0x0000000f00007224 */ /* 0x000fe200078e02ff */
[----:B---3--:R-:W-:Y:S02]  /*0680*/  LEA R48, P2, R6, R12, 0x2 ;  /* 0x0000000c06307211 */ /* 0x008fe400078410ff */
[----:B------:R-:W-:Y:S01]  /*0690*/  IADD3 R47, PT, PT, R7, R47, RZ ;  /* 0x0000002f072f7210 */ /* 0x000fe20007ffe0ff */
[----:B------:R-:W-:Y:S01]  /*06a0*/  IMAD.WIDE.U32 R2, R3, 0x10, RZ ;  /* 0x0000001003027825 */ /* 0x000fe200078e00ff */
[----:B------:R-:W-:Y:S02]  /*06b0*/  LEA R58, P0, R56, R16, 0x2 ;  /* 0x00000010383a7211 */ /* 0x000fe400078010ff */
[----:B------:R-:W-:Y:S01]  /*06c0*/  LEA.HI.X R47, R6, R13, R47, 0x2, P2 ;  /* 0x0000000d062f7211 */ /* 0x000fe200010f142f */
[----:B------:R-:W-:Y:S01]  /*06d0*/  IMAD R54, R0, UR6, RZ ;  /* 0x0000000600367c24 */ /* 0x000fe2000f8e02ff */
[----:B------:R-:W-:Y:S01]  /*06e0*/  LEA.HI.X R56, R56, R17, R4, 0x2, P0 ;  /* 0x0000001138387211 */ /* 0x000fe200000f1404 */
[----:B------:R-:W-:Y:S01]  /*06f0*/  ULEA UR4, UR5, UR4, 0x18 ;  /* 0x0000000405047291 */ /* 0x000fe2000f8ec0ff */
[----:B------:R-:W-:-:S02]  /*0700*/  MOV R57, R5 ;  /* 0x0000000500397202 */ /* 0x000fc40000000f00 */
[----:B0-----:R-:W-:-:S09]  /*0710*/  LOP3.LUT R51, R2, 0x200, RZ, 0xfc, !PT ;  /* 0x0000020002337812 */ /* 0x001fd200078efcff */
.L_x_4718:
[----:B------:R-:W-:Y:S01]  /*0720*/  BAR.SYNC.DEFER_BLOCKING 0x0 ;  /* 0x0000000000007b1d */ /* 0x000fe20000010000 */
[----:B0-----:R-:W-:-:S04]  /*0730*/  IADD3 R4, P0, PT, R2, R59, RZ ;  /* 0x0000003b02047210 */ /* 0x001fc80007f1e0ff */
        /* <DEDUP_REMOVED lines=69> */
.L_x_4699:
[----:B------:R-:W-:Y:S05]  /*0b90*/  BSYNC.RECONVERGENT B0 ;  /* 0x0000000000007941 */ /* 0x000fea0003800200 */
.L_x_4698:
        /* <DEDUP_REMOVED lines=34> */
.L_x_4701:
[----:B------:R-:W-:Y:S05]  /*0dc0*/  BSYNC.RECONVERGENT B0 ;  /* 0x0000000000007941 */ /* 0x000fea0003800200 */
.L_x_4700:
        /* <DEDUP_REMOVED lines=39> */
.L_x_4703:
[----:B------:R-:W-:Y:S05]  /*1040*/  BSYNC.RECONVERGENT B0 ;  /* 0x0000000000007941 */ /* 0x000fea0003800200 */
.L_x_4702:
        /* <DEDUP_REMOVED lines=32> */
.L_x_4705:
[----:B------:R-:W-:Y:S05]  /*1250*/  BSYNC.RECONVERGENT B0 ;  /* 0x0000000000007941 */ /* 0x000fea0003800200 */
.L_x_4704:
        /* <DEDUP_REMOVED lines=32> */
.L_x_4707:
[----:B------:R-:W-:Y:S05]  /*1460*/  BSYNC.RECONVERGENT B0 ;  /* 0x0000000000007941 */ /* 0x000fea0003800200 */
.L_x_4706:
        /* <DEDUP_REMOVED lines=32> */
.L_x_4709:
[----:B------:R-:W-:Y:S05]  /*1670*/  BSYNC.RECONVERGENT B0 ;  /* 0x0000000000007941 */ /* 0x000fea0003800200 */
.L_x_4708:
        /* <DEDUP_REMOVED lines=32> */
.L_x_4711:
[----:B------:R-:W-:Y:S05]  /*1880*/  BSYNC.RECONVERGENT B0 ;  /* 0x0000000000007941 */ /* 0x000fea0003800200 */
.L_x_4710:
        /* <DEDUP_REMOVED lines=32> */
.L_x_4713:
[----:B------:R-:W-:Y:S05]  /*1a90*/  BSYNC.RECONVERGENT B0 ;  /* 0x0000000000007941 */ /* 0x000fea0003800200 */
.L_x_4712:
        /* <DEDUP_REMOVED lines=37> */
.L_x_4717:
[----:B------:R-:W2:Y:S04]  /*1cf0*/  LDG.E.128 R28, desc[UR18][R44.64+-0x200] ;  /* 0xfffe00122c1c7981 */ /* 0x000ea8000c1e1d00 */
[----:B------:R-:W4:Y:S01]  /*1d00*/  LDG.E.128 R32, desc[UR18][R44.64] ;  /* 0x000000122c207981 */ /* 0x000f22000c1e1d00 */
[----:B0-----:R-:W-:Y:S02]  /*1d10*/  MOV R24, R82 ;  /* 0x0000005200187202 */ /* 0x001fe40000000f00 */
[----:B------:R-:W-:-:S05]  /*1d20*/  MOV R25, R85 ;  /* 0x0000005500197202 */ /* 0x000fca0000000f00 */
[----:B------:R-:W5:Y:S01]  /*1d30*/  LDG.E R24, desc[UR18][R24.64] ;  /* 0x0000001218187981 */ /* 0x000f62000c1e1900 */
        /* <DEDUP_REMOVED lines=126> */
.L_x_4716:
[----:B------:R-:W-:Y:S05]  /*2520*/  BSYNC.RECONVERGENT B0 ;  /* 0x0000000000007941 */ /* 0x000fea0003800200 */
.L_x_4715:
        /* <DEDUP_REMOVED lines=17> */
.L_x_4714:
[----:B------:R-:W-:Y:S01]  /*2640*/  BAR.SYNC.DEFER_BLOCKING 0x0 ;  /* 0x0000000000007b1d */ /* 0x000fe20000010000 */
[----:B------:R-:W-:Y:S01]  /*2650*/  HFMA2 R29, -RZ, RZ, 0, 0 ;  /* 0x00000000ff1d7431 */ /* 0x000fe200000001ff */
[----:B------:R-:W-:-:S06]  /*2660*/  SHF.L.U32 R28, R52, 0x8, RZ ;  /* 0x00000008341c7819 */ /* 0x000fcc00000006ff */
[----:B0-----:R-:W0:Y:S01]  /*2670*/  LDC.64 R24, c[0x0][0x420] ;  /* 0x00010800ff187b82 */ /* 0x001e220000000a00 */
[----:B------:R-:W1:Y:S07]  /*2680*/  LDCU UR5, c[0x0][0x394] ;  /* 0x00007280ff0577ac */ /* 0x000e6e0008000800 */
[----:B------:R-:W2:Y:S08]  /*2690*/  LDC.64 R30, c[0x0][0x410] ;  /* 0x00010400ff1e7b82 */ /* 0x000eb00000000a00 */
[----:B------:R-:W3:Y:S01]  /*26a0*/  LDC.64 R26, c[0x0][0x428] ;  /* 0x00010a00ff1a7b82 */ /* 0x000ee20000000a00 */
[----:B------:R-:W-:Y:S04]  /*26b0*/  STS.128 [R0], R4 ;  /* 0x0000000400007388 */ /* 0x000fe80000000c00 */
[----:B------:R-:W-:Y:S01]  /*26c0*/  STS.128 [R0+0x10], R8 ;  /* 0x0000100800007388 */ /* 0x000fe20000000c00 */
[----:B------:R-:W-:-:S03]  /*26d0*/  NOP ;  /* 0x0000000000007918 */ /* 0x000fc60000000000 */
[----:B------:R-:W4:Y:S01]  /*26e0*/  LDS.128 R16, [R46] ;  /* 0x000000002e107984 */ /* 0x000f220000000c00 */
[----:B------:R-:W5:Y:S01]  /*26f0*/  LDC.64 R34, c[0x0][0x478] ;  /* 0x00011e00ff227b82 */ /* 0x000f620000000a00 */
[----:B0-----:R-:W-:Y:S02]  /*2700*/  IMAD.WIDE.U32 R20, R24, UR20, R28 ;  /* 0x0000001418147c25 */ /* 0x001fe4000f8e001c */
[----:B------:R-:W0:Y:S02]  /*2710*/  LDS.128 R12, [R46+0x200] ;  /* 0x000200002e0c7984 */ /* 0x000e240000000c00 */
[----:B------:R-:W-:Y:S02]  /*2720*/  IMAD R21, R25, UR20, R21 ;  /* 0x0000001419157c24 */ /* 0x000fe4000f8e0215 */
[----:B--2---:R-:W-:Y:S01]  /*2730*/  IMAD.WIDE.U32 R22, R30, UR20, R28 ;  /* 0x000000141e167c25 */ /* 0x004fe2000f8e001c */
[----:B------:R-:W2:Y:S03]  /*2740*/  LDC.64 R32, c[0x0][0x418] ;  /* 0x00010600ff207b82 */ /* 0x000ea60000000a00 */
[----:B---3--:R-:W-:-:S04]  /*2750*/  IMAD.WIDE.U32 R20, R63, R26, R20 ;  /* 0x0000001a3f147225 */ /* 0x008fc800078e0014 */
[----:B------:R-:W-:Y:S01]  /*2760*/  IMAD R23, R31, UR20, R23 ;  /* 0x000000141f177c24 */ /* 0x000fe2000f8e0217 */
[----:B------:R-:W3:Y:S01]  /*2770*/  LDC.64 R36, c[0x0][0x488] ;  /* 0x00012200ff247b82 */ /* 0x000ee20000000a00 */
[----:B------:R-:W-:Y:S01]  /*2780*/  IMAD R21, R63, R27, R21 ;  /* 0x0000001b3f157224 */ /* 0x000fe200078e0215 */
[----:B-----5:R-:W-:-:S04]  /*2790*/  LEA R31, P0, R20, R34, 0x2 ;  /* 0x00000022141f7211 */ /* 0x020fc800078010ff */
[----:B------:R-:W-:Y:S02]  /*27a0*/  LEA.HI.X R21, R20, R35, R21, 0x2, P0 ;  /* 0x0000002314157211 */ /* 0x000fe400000f1415 */
[----:B------:R-:W-:Y:S01]  /*27b0*/  IADD3 R30, P0, PT, R2, R31, RZ ;  /* 0x0000001f021e7210 */ /* 0x000fe20007f1e0ff */
[----:B--2---:R-:W-:-:S03]  /*27c0*/  IMAD.WIDE.U32 R22, R63, R32, R22 ;  /* 0x000000203f167225 */ /* 0x004fc600078e0016 */
[----:B------:R-:W-:Y:S01]  /*27d0*/  IADD3.X R31, PT, PT, R3, R21, RZ, P0, !PT ;  /* 0x00000015031f7210 */ /* 0x000fe200007fe4ff */
[----:B------:R-:W-:-:S04]  /*27e0*/  IMAD R23, R63, R33, R23 ;  /* 0x000000213f177224 */ /* 0x000fc800078e0217 */
[----:B----4-:R-:W-:Y:S01]  /*27f0*/  STG.E.128 desc[UR18][R30.64], R16 ;  /* 0x000000101e007986 */ /* 0x010fe2000c101d12 */
[----:B---3--:R-:W-:-:S03]  /*2800*/  LEA R33, P1, R22, R36, 0x2 ;  /* 0x0000002416217211 */ /* 0x008fc600078210ff */
[----:B0-----:R-:W-:Y:S01]  /*2810*/  STG.E.128 desc[UR18][R30.64+0x200], R12 ;  /* 0x0002000c1e007986 */ /* 0x001fe2000c101d12 */
        /* <DEDUP_REMOVED lines=90> */
.L_x_4719:
        /* <DEDUP_REMOVED lines=12> */
.L_x_5087:


//--------------------- .text._Z25selective_scan_fwd_kernelI32Selective_Scan_fwd_kernel_traitsILi32ELi4ELi1ELb0ELb0ELb0ELb0EffEEv13SSMParamsBase --------------------------
	.section	.text._Z25selective_scan_fwd_kernelI32Selective_Scan_fwd_kernel_traitsILi32ELi4ELi1ELb0ELb0ELb0ELb0EffEEv13SSMParamsBase,"ax",@progbits
	.align	128
        .global         _Z25selective_scan_fwd_kernelI32Selective_Scan_fwd_kernel_traitsILi32ELi4ELi1ELb0ELb0ELb0ELb0EffEEv13SSMParamsBase
        .type           _Z25selective_scan_fwd_kernelI32Selective_Scan_fwd_kernel_traitsILi32ELi4ELi1ELb0ELb0ELb0ELb0EffEEv13SSMParamsBase,@function
        .size           _Z25selective_scan_fwd_kernelI32Selective_Scan_fwd_kernel_traitsILi32ELi4ELi1ELb0ELb0ELb0ELb0EffEEv13SSMParamsBase,(.L_x_5088 - _Z25selective_scan_fwd_kernelI32Selective_Scan_fwd_kernel_traitsILi32ELi4ELi1ELb0ELb0ELb0ELb0EffEEv13SSMParamsBase)
        .other          _Z25selective_scan_fwd_kernelI32Selective_Scan_fwd_kernel_traitsILi32ELi4ELi1ELb0ELb0ELb0ELb0EffEEv13SSMParamsBase,@"STO_CUDA_ENTRY STV_DEFAULT"
_Z25selective_scan_fwd_kernelI32Selective_Scan_fwd_kernel_traitsILi32ELi4ELi1ELb0ELb0ELb0ELb0EffEEv13SSMParamsBase:
.text._Z25selective_scan_fwd_kernelI32Selective_Scan_fwd_kernel_traitsILi32ELi4ELi1ELb0ELb0ELb0ELb0EffEEv13SSMParamsBase:
        /* <DEDUP_REMOVED lines=18> */
[C---:B------:R-:W-:Y:S01]  /*0120*/  @P0 LEA R2, P2, R23.reuse, R2, 0x2 ;  /* 0x0000000217020211 */ /* 0x040fe200078410ff */
[----:B--2---:R-:W5:Y:S01]  /*0130*/  @P1 LDG.E R32, desc[UR16][R4.64] ;  /* 0x0000001004201981 */ /* 0x004f62000c1e1900 */
[----:B------:R-:W2:Y:S02]  /*0140*/  LDC.64 R14, c[0x0][0x468] ;  /* 0x00011a00ff0e7b82 */ /* 0x000ea40000000a00 */
[----:B------:R-:W-:-:S05]  /*0150*/  @P0 LEA.HI.X R3, R23, R3, RZ, 0x2, P2 ;  /* 0x0000000317030211 */ /* 0x000fca00010f14ff */
[----:B------:R0:W5:Y:S01]  /*0160*/  @P0 LDG.E R33, desc[UR16][R2.64] ;  /* 0x0000001002210981 */ /* 0x000162000c1e1900 */
[----:B---3--:R-:W-:Y:S01]  /*0170*/  ISETP.GE.AND P0, PT, R17, 0x1, PT ;  /* 0x000000011100780c */ /* 0x008fe20003f06270 */
[----:B0-----:R-:W-:Y:S02]  /*0180*/  UIMAD.WIDE.U32 UR4, UR18, UR8, URZ ;  /* 0x00000008120472a5 */ /* 0x001fe4000f8e00ff */
[----:B------:R-:W-:Y:S02]  /*0190*/  UIMAD.WIDE.U32 UR6, UR18, UR12, URZ ;  /* 0x0000000c120672a5 */ /* 0x000fe4000f8e00ff */
[----:B------:R-:W-:Y:S02]  /*01a0*/  UIMAD UR9, UR18, UR9, UR5 ;  /* 0x00000009120972a4 */ /* 0x000fe4000f8e0205 */
[----:B------:R-:W-:Y:S01]  /*01b0*/  UIMAD UR8, UR18, UR13, UR7 ;  /* 0x0000000d120872a4 */ /* 0x000fe2000f8e0207 */
[----:B------:R-:W-:Y:S01]  /*01c0*/  MOV R2, UR4 ;  /* 0x0000000400027c02 */ /* 0x000fe20008000f00 */
[----:B------:R-:W-:Y:S01]  /*01d0*/  IMAD.U32 R3, RZ, RZ, UR5 ;  /* 0x00000005ff037e24 */ /* 0x000fe2000f8e00ff */
[----:B------:R-:W-:Y:S01]  /*01e0*/  MOV R8, UR6 ;  /* 0x0000000600087c02 */ /* 0x000fe20008000f00 */
[----:B------:R-:W-:-:S02]  /*01f0*/  IMAD.U32 R9, RZ, RZ, UR7 ;  /* 0x00000007ff097e24 */ /* 0x000fc4000f8e00ff */
[----:B------:R-:W-:Y:S06]  /*0200*/  @!P0 EXIT ;  /* 0x000000000000894d */ /* 0x000fec0003800000 */
[----:B------:R-:W0:Y:S01]  /*0210*/  S2R R31, SR_TID.X ;  /* 0x00000000001f7919 */ /* 0x000e220000002100 */
[----:B------:R-:W3:Y:S01]  /*0220*/  LDC.64 R26, c[0x0][0x448] ;  /* 0x00011200ff1a7b82 */ /* 0x000ee20000000a00 */
[----:B------:R-:W2:Y:S01]  /*0230*/  LDCU.64 UR6, c[0x0][0x3b8] ;  /* 0x00007700ff0677ac */ /* 0x000ea20008000a00 */
[----:B------:R-:W-:Y:S01]  /*0240*/  MOV R3, UR9 ;  /* 0x0000000900037c02 */ /* 0x000fe20008000f00 */
[----:B------:R-:W-:Y:S01]  /*0250*/  IMAD.U32 R9, RZ, RZ, UR8 ;  /* 0x00000008ff097e24 */ /* 0x000fe2000f8e00ff */
[----:B------:R-:W2:Y:S01]  /*0260*/  LDCU UR4, c[0x0][0x38c] ;  /* 0x00007180ff0477ac */ /* 0x000ea20008000800 */
[----:B----4-:R-:W-:-:S03]  /*0270*/  IMAD R0, R0, UR18, R23 ;  /* 0x0000001200007c24 */ /* 0x010fc6000f8e0217 */
[----:B------:R-:W4:Y:S01]  /*0280*/  LDC.64 R18, c[0x0][0x428] ;  /* 0x00010a00ff127b82 */ /* 0x000f220000000a00 */
[C---:B------:R-:W-:Y:S01]  /*0290*/  IMAD.WIDE.U32 R2, R23.reuse, UR10, R2 ;  /* 0x0000000a17027c25 */ /* 0x040fe2000f8e0002 */
[----:B------:R-:W0:Y:S03]  /*02a0*/  LDCU.64 UR8, c[0x0][0x3d8] ;  /* 0x00007b00ff0877ac */ /* 0x000e260008000a00 */
[C---:B------:R-:W-:Y:S01]  /*02b0*/  IMAD.WIDE.U32 R8, R23.reuse, UR14, R8 ;  /* 0x0000000e17087c25 */ /* 0x040fe2000f8e0008 */
[----:B-1----:R-:W-:Y:S02]  /*02c0*/  LEA R47, P0, R2, R12, 0x2 ;  /* 0x0000000c022f7211 */ /* 0x002fe400078010ff */
[----:B------:R-:W1:Y:S01]  /*02d0*/  LDC.64 R28, c[0x0][0x3a0] ;  /* 0x0000e800ff1c7b82 */ /* 0x000e620000000a00 */
[C---:B------:R-:W-:Y:S01]  /*02e0*/  IMAD R41, R23.reuse, UR11, R3 ;  /* 0x0000000b17297c24 */ /* 0x040fe2000f8e0203 */
[----:B--2---:R-:W-:Y:S01]  /*02f0*/  LEA R46, P1, R8, R14, 0x2 ;  /* 0x0000000e082e7211 */ /* 0x004fe200078210ff */
[----:B------:R-:W-:-:S02]  /*0300*/  IMAD R40, R23, UR15, R9 ;  /* 0x0000000f17287c24 */ /* 0x000fc4000f8e0209 */
[----:B------:R-:W-:Y:S01]  /*0310*/  IMAD R0, R0, R17, RZ ;  /* 0x0000001100007224 */ /* 0x000fe200078e02ff */
[----:B------:R-:W-:Y:S01]  /*0320*/  LEA.HI.X R41, R2, R13, R41, 0x2, P0 ;  /* 0x0000000d02297211 */ /* 0x000fe200000f1429 */
[----:B------:R-:W-:Y:S01]  /*0330*/  UISETP.LT.AND UP0, UPT, UR4, 0x1, UPT ;  /* 0x000000010400788c */ /* 0x000fe2000bf01270 */
[----:B------:R-:W2:Y:S01]  /*0340*/  LDC.64 R6, c[0x0][0x450] ;  /* 0x00011400ff067b82 */ /* 0x000ea20000000a00 */
[----:B------:R-:W-:Y:S01]  /*0350*/  LEA.HI.X R40, R8, R15, R40, 0x2, P1 ;  /* 0x0000000f08287211 */ /* 0x000fe200008f1428 */
[----:B------:R-:W-:-:S04]  /*0360*/  IMAD.WIDE.U32 R8, R23, UR6, RZ ;  /* 0x0000000617087c25 */ /* 0x000fc8000f8e00ff */
[C---:B------:R-:W-:Y:S01]  /*0370*/  IMAD R22, R23.reuse, UR7, R9 ;  /* 0x0000000717167c24 */ /* 0x040fe2000f8e0209 */
[C---:B---3--:R-:W-:Y:S01]  /*0380*/  LEA R30, P0, R8.reuse, R26, 0x2 ;  /* 0x0000001a081e7211 */ /* 0x048fe200078010ff */
[----:B------:R-:W3:Y:S01]  /*0390*/  LDC.64 R24, c[0x0][0x440] ;  /* 0x00011000ff187b82 */ /* 0x000ee20000000a00 */
[C---:B----4-:R-:W-:Y:S02]  /*03a0*/  IMAD.WIDE.U32 R10, R23.reuse, R18, RZ ;  /* 0x00000012170a7225 */ /* 0x050fe400078e00ff */
[----:B------:R-:W-:Y:S02]  /*03b0*/  LEA.HI.X R27, R8, R27, R22, 0x2, P0 ;  /* 0x0000001b081b7211 */ /* 0x000fe400000f1416 */
[----:B------:R-:W-:Y:S01]  /*03c0*/  IMAD R22, R0, UR4, RZ ;  /* 0x0000000400167c24 */ /* 0x000fe2000f8e02ff */
[----:B------:R-:W-:Y:S01]  /*03d0*/  USEL UR4, UR4, 0x1, !UP0 ;  /* 0x0000000104047887 */ /* 0x000fe2000c000000 */
[C---:B------:R-:W-:Y:S01]  /*03e0*/  IMAD R11, R23.reuse, R19, R11 ;  /* 0x00000013170b7224 */ /* 0x040fe200078e020b */
[----:B------:R-:W4:Y:S01]  /*03f0*/  LDC.64 R4, c[0x0][0x420] ;  /* 0x00010800ff047b82 */ /* 0x000f220000000a00 */
[----:B-1----:R-:W-:Y:S01]  /*0400*/  IMAD.WIDE.U32 R20, R23, R28, RZ ;  /* 0x0000001c17147225 */ /* 0x002fe200078e00ff */
[----:B------:R-:W-:-:S03]  /*0410*/  UIADD3 UR7, UPT, UPT, -UR4, URZ, URZ ;  /* 0x000000ff04077290 */ /* 0x000fc6000fffe1ff */
[----:B0-----:R-:W-:Y:S02]  /*0420*/  IMAD.SHL.U32 R0, R31, 0x4, RZ ;  /* 0x000000041f007824 */ /* 0x001fe400078e00ff */
[C---:B------:R-:W-:Y:S01]  /*0430*/  IMAD.WIDE.U32 R18, R23.reuse, UR8, RZ ;  /* 0x0000000817127c25 */ /* 0x040fe2000f8e00ff */
[----:B------:R-:W0:Y:S02]  /*0440*/  LDC.64 R16, c[0x0][0x3c0] ;  /* 0x0000f000ff107b82 */ /* 0x000e240000000a00 */
[----:B------:R-:W-:Y:S01]  /*0450*/  LOP3.LUT R42, R0, 0xf80, RZ, 0xc0, !PT ;  /* 0x00000f80002a7812 */ /* 0x000fe200078ec0ff */
[C---:B------:R-:W-:Y:S01]  /*0460*/  IMAD R9, R23.reuse, R29, R21 ;  /* 0x0000001d17097224 */ /* 0x040fe200078e0215 */
[----:B--2---:R-:W-:Y:S01]  /*0470*/  LEA R29, P1, R18, R6, 0x2 ;  /* 0x00000006121d7211 */ /* 0x004fe200078210ff */
[----:B------:R-:W-:Y:S01]  /*0480*/  IMAD R23, R23, UR9, R19 ;  /* 0x0000000917177c24 */ /* 0x000fe2000f8e0213 */
[----:B------:R-:W-:Y:S01]  /*0490*/  LOP3.LUT R42, R42, 0x1f, R31, 0xf8, !PT ;  /* 0x0000001f2a2a7812 */ /* 0x000fe200078ef81f */
[----:B------:R-:W-:Y:S01]  /*04a0*/  VIADD R44, R0, 0x2 ;  /* 0x00000002002c7836 */ /* 0x000fe20000000000 */
[----:B------:R-:W1:Y:S01]  /*04b0*/  LDC.64 R14, c[0x0][0x3e0] ;  /* 0x0000f800ff0e7b82 */ /* 0x000e620000000a00 */
[----:B---3--:R-:W-:Y:S01]  /*04c0*/  LEA R28, P2, R20, R24, 0x2 ;  /* 0x00000018141c7211 */ /* 0x008fe200078410ff */
[----:B------:R-:W2:Y:S01]  /*04d0*/  LDCU.U8 UR9, c[0x0][0x39e] ;  /* 0x000073c0ff0977ac */ /* 0x000ea20008000000 */
[----:B------:R-:W-:Y:S01]  /*04e0*/  LEA.HI.X R26, R18, R7, R23, 0x2, P1 ;  /* 0x00000007121a7211 */ /* 0x000fe200008f1417 */
[----:B------:R-:W-:Y:S01]  /*04f0*/  HFMA2 R23, -RZ, RZ, 0, 0 ;  /* 0x00000000ff177431 */ /* 0x000fe200000001ff */
[----:B------:R-:W-:-:S02]  /*0500*/  LEA.HI.X R25, R20, R25, R9, 0x2, P2 ;  /* 0x0000001914197211 */ /* 0x000fc400010f1409 */
[----:B------:R-:W-:Y:S01]  /*0510*/  IADD3 R45, PT, PT, R0, 0x1, RZ ;  /* 0x00000001002d7810 */ /* 0x000fe20007ffe0ff */
[----:B------:R-:W3:Y:S01]  /*0520*/  LDC.64 R12, c[0x0][0x3a8] ;  /* 0x0000ea00ff0c7b82 */ /* 0x000ee20000000a00 */
[----:B----4-:R-:W-:Y:S01]  /*0530*/  IMAD.WIDE.U32 R2, R4, UR18, R10 ;  /* 0x0000001204027c25 */ /* 0x010fe2000f8e000a */
[----:B------:R-:W-:Y:S02]  /*0540*/  IADD3 R43, PT, PT, R0, 0x3, RZ ;  /* 0x00000003002b7810 */ /* 0x000fe40007ffe0ff */
[C---:B------:R-:W-:Y:S01]  /*0550*/  LOP3.LUT R39, R42.reuse, 0x20, RZ, 0xfc, !PT ;  /* 0x000000202a277812 */ /* 0x040fe200078efcff */
[----:B------:R-:W-:Y:S01]  /*0560*/  IMAD R24, R5, UR18, R3 ;  /* 0x0000001205187c24 */ /* 0x000fe2000f8e0203 */
[----:B------:R-:W-:Y:S02]  /*0570*/  LOP3.LUT R38, R42, 0x40, RZ, 0xfc, !PT ;  /* 0x000000402a267812 */ /* 0x000fe400078efcff */
[----:B0-----:R-:W-:Y:S02]  /*0580*/  SHF.L.U64.HI R17, R16, 0x2, R17 ;  /* 0x0000000210117819 */ /* 0x001fe40000010211 */
[----:B------:R-:W-:-:S02]  /*0590*/  LOP3.LUT R36, R42, 0x60, RZ, 0xfc, !PT ;  /* 0x000000602a247812 */ /* 0x000fc400078efcff */
[----:B-1----:R-:W-:Y:S02]  /*05a0*/  SHF.L.U64.HI R15, R14, 0x2, R15 ;  /* 0x000000020e0f7819 */ /* 0x002fe4000001020f */
[----:B--23--:R-:W-:-:S07]  /*05b0*/  SHF.L.U64.HI R48, R12, 0x2, R13 ;  /* 0x000000020c307819 */ /* 0x00cfce000001020d */
.L_x_4732:
[----:B0-----:R-:W0:Y:S01]  /*05c0*/  LDCU UR4, c[0x0][0x388] ;  /* 0x00007100ff0477ac */ /* 0x001e220008000800 */
[----:B------:R-:W-:Y:S01]  /*05d0*/  IMAD.SHL.U32 R37, R23, 0x80, RZ ;  /* 0x0000008017257824 */ /* 0x000fe200078e00ff */
[----:B------:R-:W-:Y:S01]  /*05e0*/  SHF.L.U32 R18, R42, 0x2, RZ ;  /* 0x000000022a127819 */ /* 0x000fe200000006ff */
[----:B------:R-:W-:Y:S01]  /*05f0*/  IMAD.MOV.U32 R9, RZ, RZ, RZ ;  /* 0x000000ffff097224 */ /* 0x000fe200078e00ff */
[----:B------:R-:W-:Y:S01]  /*0600*/  MOV R7, RZ ;  /* 0x000000ff00077202 */ /* 0x000fe20000000f00 */
[----:B------:R-:W-:Y:S01]  /*0610*/  IMAD.MOV.U32 R51, RZ, RZ, RZ ;  /* 0x000000ffff337224 */ /* 0x000fe200078e00ff */
[----:B------:R-:W-:Y:S02]  /*0620*/  IADD3 R4, P4, PT, R18, R47, RZ ;  /* 0x0000002f12047210 */ /* 0x000fe40007f9e0ff */
[----:B------:R-:W-:Y:S01]  /*0630*/  MOV R49, RZ ;  /* 0x000000ff00317202 */ /* 0x000fe20000000f00 */
[----:B------:R-:W-:Y:S02]  /*0640*/  BAR.SYNC.DEFER_BLOCKING 0x0 ;  /* 0x0000000000007b1d */ /* 0x000fe40000010000 */
[----:B------:R-:W-:-:S06]  /*0650*/  IMAD.X R5, RZ, RZ, R41, P4 ;  /* 0x000000ffff057224 */ /* 0x000fcc00020e0629 */
[----:B------:R-:W1:Y:S01]  /*0660*/  S2UR UR5, SR_CgaCtaId ;  /* 0x00000000000579c3 */ /* 0x000e620000008800 */
[----:B0-----:R-:W-:-:S04]  /*0670*/  IADD3 R21, PT, PT, -R37, UR4, RZ ;  /* 0x0000000425157c10 */ /* 0x001fc8000fffe1ff */
[-C--:B------:R-:W-:Y:S01]  /*0680*/  ISETP.GE.AND P0, PT, R42, R21.reuse, PT ;  /* 0x000000152a00720c */ /* 0x080fe20003f06270 */
[----:B------:R-:W0:Y:S01]  /*0690*/  S2R R35, SR_LANEID ;  /* 0x0000000000237919 */ /* 0x000e220000000000 */
[-C--:B------:R-:W-:Y:S01]  /*06a0*/  ISETP.GE.AND P1, PT, R39, R21.reuse, PT ;  /* 0x000000152700720c */ /* 0x080fe20003f26270 */
[----:B------:R-:W-:Y:S01]  /*06b0*/  IMAD.MOV.U32 R57, RZ, RZ, RZ ;  /* 0x000000ffff397224 */ /* 0x000fe200078e00ff */
[-C--:B------:R-:W-:Y:S01]  /*06c0*/  ISETP.GE.AND P2, PT, R38, R21.reuse, PT ;  /* 0x000000152600720c */ /* 0x080fe20003f46270 */
[----:B------:R-:W2:Y:S01]  /*06d0*/  LDC R20, c[0x0][0x38c] ;  /* 0x0000e300ff147b82 */ /* 0x000ea20000000800 */
[----:B------:R-:W-:-:S07]  /*06e0*/  ISETP.GE.AND P3, PT, R36, R21, PT ;  /* 0x000000152400720c */ /* 0x000fce0003f66270 */
[----:B------:R-:W3:Y:S04]  /*06f0*/  @!P0 LDG.E R7, desc[UR16][R4.64] ;  /* 0x0000001004078981 */ /* 0x000ee8000c1e1900 */
[----:B------:R-:W4:Y:S04]  /*0700*/  @!P1 LDG.E R9, desc[UR16][R4.64+0x80] ;  /* 0x0000801004099981 */ /* 0x000f28000c1e1900 */
[----:B------:R-:W2:Y:S04]  /*0710*/  @!P2 LDG.E R49, desc[UR16][R4.64+0x100] ;  /* 0x000100100431a981 */ /* 0x000ea8000c1e1900 */
[----:B------:R-:W2:Y:S01]  /*0720*/  @!P3 LDG.E R51, desc[UR16][R4.64+0x180] ;  /* 0x000180100433b981 */ /* 0x000ea2000c1e1900 */
[----:B------:R-:W-:Y:S01]  /*0730*/  UMOV UR4, 0x400 ;  /* 0x0000040000047882 */ /* 0x000fe20000000000 */
[----:B------:R-:W-:Y:S01]  /*0740*/  IADD3 R18, P4, PT, R18, R46, RZ ;  /* 0x0000002e12127210 */ /* 0x000fe20007f9e0ff */
[----:B-1----:R-:W-:Y:S01]  /*0750*/  ULEA UR4, UR5, UR4, 0x18 ;  /* 0x0000000405047291 */ /* 0x002fe2000f8ec0ff */
[----:B------:R-:W-:-:S02]  /*0760*/  MOV R53, RZ ;  /* 0x000000ff00357202 */ /* 0x000fc40000000f00 */
[----:B------:R-:W-:Y:S01]  /*0770*/  MOV R55, RZ ;  /* 0x000000ff00377202 */ /* 0x000fe20000000f00 */
[----:B------:R-:W-:Y:S01]  /*0780*/  IMAD.X R19, RZ, RZ, R40, P4 ;  /* 0x000000ffff137224 */ /* 0x000fe200020e0628 */
[----:B------:R-:W-:Y:S02]  /*0790*/  MOV R59, RZ ;  /* 0x000000ff003b7202 */ /* 0x000fe40000000f00 */
[C---:B0-----:R-:W-:Y:S02]  /*07a0*/  LEA R34, R35.reuse, UR4, 0x2 ;  /* 0x0000000423227c11 */ /* 0x041fe4000f8e10ff */
[----:B------:R-:W-:-:S03]  /*07b0*/  LEA R13, R35, UR4, 0x4 ;  /* 0x00000004230d7c11 */ /* 0x000fc6000f8e20ff */
        /* <DEDUP_REMOVED lines=61> */
.L_x_4721:
[----:B------:R-:W-:Y:S05]  /*0b90*/  BSYNC.RECONVERGENT B0 ;  /* 0x0000000000007941 */ /* 0x000fea0003800200 */
.L_x_4720:
        /* <DEDUP_REMOVED lines=32> */
.L_x_4723:
[----:B------:R-:W-:Y:S05]  /*0da0*/  BSYNC.RECONVERGENT B0 ;  /* 0x0000000000007941 */ /* 0x000fea0003800200 */
.L_x_4722:
        /* <DEDUP_REMOVED lines=32> */
.L_x_4725:
[----:B------:R-:W-:Y:S05]  /*0fb0*/  BSYNC.RECONVERGENT B0 ;  /* 0x0000000000007941 */ /* 0x000fea0003800200 */
.L_x_4724:
        /* <DEDUP_REMOVED lines=32> */
.L_x_4727:
[----:B------:R-:W-:Y:S05]  /*11c0*/  BSYNC.RECONVERGENT B0 ;  /* 0x0000000000007941 */ /* 0x000fea0003800200 */
.L_x_4726:
        /* <DEDUP_REMOVED lines=12> */
[-C--:B------:R-:W-:Y:S01]  /*1290*/  ISETP.GE.U32.AND P1, PT, R43, R21.reuse, PT ;  /* 0x000000152b00720c */ /* 0x080fe20003f26070 */
[----:B------:R-:W-:Y:S01]  /*12a0*/  IMAD R53, R23, R20, RZ ;  /* 0x0000001417357224 */ /* 0x000fe200078e02ff */
[-C--:B------:R-:W-:Y:S01]  /*12b0*/  ISETP.GE.U32.AND P2, PT, R44, R21.reuse, PT ;  /* 0x000000152c00720c */ /* 0x080fe20003f46070 */
[----:B------:R-:W-:Y:S01]  /*12c0*/  IMAD.MOV.U32 R55, RZ, RZ, R28 ;  /* 0x000000ffff377224 */ /* 0x000fe200078e001c */
[-C--:B------:R-:W-:Y:S01]  /*12d0*/  ISETP.GE.U32.AND P3, PT, R45, R21.reuse, PT ;  /* 0x000000152d00720c */ /* 0x080fe20003f66070 */
[----:B------:R-:W-:Y:S01]  /*12e0*/  IMAD.MOV.U32 R56, RZ, RZ, R26 ;  /* 0x000000ffff387224 */ /* 0x000fe200078e001a */
[----:B------:R-:W-:Y:S01]  /*12f0*/  ISETP.GE.U32.AND P4, PT, R0, R21, PT ;  /* 0x000000150000720c */ /* 0x000fe20003f86070 */
[----:B------:R-:W-:Y:S01]  /*1300*/  UIADD3 UR5, UPT, UPT, UR4, 0x230, URZ ;  /* 0x0000023004057890 */ /* 0x000fe2000fffe0ff */
[----:B------:R-:W-:Y:S01]  /*1310*/  ISETP.NE.AND P0, PT, R23, RZ, PT ;  /* 0x000000ff1700720c */ /* 0x000fe20003f05270 */
[----:B------:R-:W-:Y:S01]  /*1320*/  UMOV UR6, UR7 ;  /* 0x0000000700067c82 */ /* 0x000fe20008000000 */
[----:B------:R-:W-:-:S02]  /*1330*/  MOV R54, R25 ;  /* 0x0000001900367202 */ /* 0x000fc40000000f00 */
[----:B------:R-:W-:Y:S02]  /*1340*/  MOV R57, R29 ;  /* 0x0000001d00397202 */ /* 0x000fe40000000f00 */
[----:B------:R-:W-:Y:S02]  /*1350*/  ISETP.EQ.AND P0, PT, R31, RZ, P0 ;  /* 0x000000ff1f00720c */ /* 0x000fe40000702270 */
[----:B------:R-:W-:Y:S02]  /*1360*/  MOV R59, R30 ;  /* 0x0000001e003b7202 */ /* 0x000fe40000000f00 */
[----:B------:R-:W-:Y:S02]  /*1370*/  MOV R58, R27 ;  /* 0x0000001b003a7202 */ /* 0x000fe40000000f00 */
[----:B------:R-:W-:Y:S02]  /*1380*/  FSEL R60, R60, RZ, !P4 ;  /* 0x000000ff3c3c7208 */ /* 0x000fe40006000000 */
[----:B------:R-:W-:-:S02]  /*1390*/  FSEL R61, R61, RZ, !P3 ;  /* 0x000000ff3d3d7208 */ /* 0x000fc40005800000 */
[----:B------:R-:W-:Y:S02]  /*13a0*/  FSEL R62, R62, RZ, !P2 ;  /* 0x000000ff3e3e7208 */ /* 0x000fe40005000000 */
[----:B------:R-:W-:-:S07]  /*13b0*/  FSEL R63, R63, RZ, !P1 ;  /* 0x000000ff3f3f7208 */ /* 0x000fce0004800000 */
.L_x_4731:
[----:B------:R-:W-:Y:S01]  /*13c0*/  IMAD.MOV.U32 R8, RZ, RZ, R55 ;  /* 0x000000ffff087224 */ /* 0x000fe200078e0037 */
[----:B------:R-:W-:-:S05]  /*13d0*/  MOV R9, R54 ;  /* 0x0000003600097202 */ /* 0x000fca0000000f00 */
[----:B-1----:R1:W2:Y:S01]  /*13e0*/  LDG.E R20, desc[UR16][R8.64] ;  /* 0x0000001008147981 */ /* 0x0022a2000c1e1900 */
[----:B------:R-:W-:Y:S02]  /*13f0*/  MOV R10, R57 ;  /* 0x00000039000a7202 */ /* 0x000fe40000000f00 */
[----:B------:R-:W-:-:S05]  /*1400*/  MOV R11, R56 ;  /* 0x00000038000b7202 */ /* 0x000fca0000000f00 */
[----:B------:R-:W3:Y:S01]  /*1410*/  LDG.E R65, desc[UR16][R10.64] ;  /* 0x000000100a417981 */ /* 0x000ee2000c1e1900 */
[----:B-1----:R-:W-:Y:S01]  /*1420*/  MOV R8, R59 ;  /* 0x0000003b00087202 */ /* 0x002fe20000000f00 */
[----:B------:R-:W-:-:S05]  /*1430*/  IMAD.MOV.U32 R9, RZ, RZ, R58 ;  /* 0x000000ffff097224 */ /* 0x000fca00078e003a */
[----:B------:R1:W3:Y:S01]  /*1440*/  LDG.E R64, desc[UR16][R8.64] ;  /* 0x0000001008407981 */ /* 0x0002e2000c1e1900 */
[C---:B------:R-:W-:Y:S01]  /*1450*/  ISETP.GE.AND P5, PT, R35.reuse, 0x1, PT ;  /* 0x000000012300780c */ /* 0x040fe20003fa6270 */
[----:B------:R-:W4:Y:S01]  /*1460*/  S2UR UR8, SR_CgaCtaId ;  /* 0x00000000000879c3 */ /* 0x000f220000008800 */
[----:B------:R-:W-:Y:S01]  /*1470*/  UMOV UR4, 0x400 ;  /* 0x0000040000047882 */ /* 0x000fe20000000000 */
[----:B------:R-:W-:Y:S01]  /*1480*/  ISETP.GE.AND P6, PT, R35, 0x10, PT ;  /* 0x000000102300780c */ /* 0x000fe20003fc6270 */
[----:B----4-:R-:W-:Y:S01]  /*1490*/  ULEA UR4, UR8, UR4, 0x18 ;  /* 0x0000000408047291 */ /* 0x010fe2000f8ec0ff */
[----:B--2---:R-:W-:-:S04]  /*14a0*/  FMUL.FTZ R20, R20, 1.4426950216293334961 ;  /* 0x3fb8aa3b14147820 */ /* 0x004fc80000410000 */
[C---:B------:R-:W-:Y:S01]  /*14b0*/  FMUL.FTZ R21, R20.reuse, R50 ;  /* 0x0000003214157220 */ /* 0x040fe20000410000 */
[C---:B------:R-:W-:Y:S01]  /*14c0*/  FMUL.FTZ R69, R20.reuse, R51 ;  /* 0x0000003314457220 */ /* 0x040fe20000410000 */
[----:B------:R-:W-:-:S04]  /*14d0*/  FMUL.FTZ R70, R20, R52 ;  /* 0x0000003414467220 */ /* 0x000fc80000410000 */
[----:B------:R-:W2:Y:S08]  /*14e0*/  MUFU.EX2 R21, R21 ;  /* 0x0000001500157308 */ /* 0x000eb00000000800 */
[----:B------:R-:W4:Y:S01]  /*14f0*/  MUFU.EX2 R67, R69 ;  /* 0x0000004500437308 */ /* 0x000f220000000800 */
[----:B------:R-:W-:-:S07]  /*1500*/  FMUL.FTZ R20, R20, R49 ;  /* 0x0000003114147220 */ /* 0x000fce0000410000 */
[----:B------:R-:W5:Y:S01]  /*1510*/  MUFU.EX2 R66, R70 ;  /* 0x0000004600427308 */ /* 0x000f620000000800 */
[----:B--2---:R-:W-:-:S05]  /*1520*/  FSEL R68, R21, 1, !P3 ;  /* 0x3f80000015447808 */ /* 0x004fca0005800000 */
[----:B-1----:R-:W-:Y:S02]  /*1530*/  FFMA.FTZ R8, R60, R68, R61 ;  /* 0x000000443c087223 */ /* 0x002fe4000001003d */
[----:B------:R-:W1:Y:S01]  /*1540*/  MUFU.EX2 R20, R20 ;  /* 0x0000001400147308 */ /* 0x000e620000000800 */
[----:B----4-:R-:W-:-:S05]  /*1550*/  FSEL R67, R67, 1, !P2 ;  /* 0x3f80000043437808 */ /* 0x010fca0005000000 */
[----:B------:R-:W-:Y:S01]  /*1560*/  FFMA.FTZ R8, R67, R8, R62 ;  /* 0x0000000843087223 */ /* 0x000fe2000001003e */
[----:B-----5:R-:W-:-:S05]  /*1570*/  FSEL R66, R66, 1, !P1 ;  /* 0x3f80000042427808 */ /* 0x020fca0004800000 */
[----:B------:R-:W-:Y:S01]  /*1580*/  FFMA.FTZ R10, R66, R8, R63 ;  /* 0x00000008420a7223 */ /* 0x000fe2000001003f */
[----:B-1----:R-:W-:-:S04]  /*1590*/  FSEL R69, R20, 1, !P4 ;  /* 0x3f80000014457808 */ /* 0x002fc80006000000 */
[----:B------:R-:W1:Y:S01]  /*15a0*/  SHFL.UP PT, R9, R10, 0x1, RZ ;  /* 0x042000000a097989 */ /* 0x000e6200000e00ff */
        /* <DEDUP_REMOVED lines=27> */
[----:B------:R-:W-:Y:S02]  /*1760*/  HFMA2 R9, -RZ, RZ, 0, 0 ;  /* 0x00000000ff097431 */ /* 0x000fe400000001ff */
[----:B------:R-:W-:Y:S01]  /*1770*/  IMAD.MOV.U32 R8, RZ, RZ, 0x3f800000 ;  /* 0x3f800000ff087424 */ /* 0x000fe200078e00ff */
[----:B------:R-:W-:-:S05]  /*1780*/  ISETP.NE.AND P5, PT, R35, 0x1f, PT ;  /* 0x0000001f2300780c */ /* 0x000fca0003fa5270 */
[----:B------:R-:W4:Y:S01]  /*1790*/  @P0 LDS.64 R8, [UR5] ;  /* 0x00000005ff080984 */ /* 0x000f220008000a00 */
[C---:B-1----:R-:W-:Y:S01]  /*17a0*/  FMUL.FTZ R10, R21.reuse, R10 ;  /* 0x0000000a150a7220 */ /* 0x042fe20000410000 */
[----:B--2---:R-:W-:-:S06]  /*17b0*/  FFMA.FTZ R11, R21, R11, R70 ;  /* 0x0000000b150b7223 */ /* 0x004fcc0000010046 */
[----:B------:R-:W-:Y:S01]  /*17c0*/  @!P5 STS.64 [UR4+0x210], R10 ;  /* 0x0002100aff00d988 */ /* 0x000fe20008000a04 */
[----:B------:R-:W-:Y:S01]  /*17d0*/  FSEL R71, R21, R10, !P6 ;  /* 0x0000000a15477208 */ /* 0x000fe20007000000 */
[----:B------:R-:W-:Y:S01]  /*17e0*/  BAR.SYNC.DEFER_BLOCKING 0x0 ;  /* 0x0000000000007b1d */ /* 0x000fe20000010000 */
[----:B------:R-:W-:Y:S02]  /*17f0*/  FSEL R72, R70, R11, !P6 ;  /* 0x0000000b46487208 */ /* 0x000fe40007000000 */
[----:B------:R-:W-:Y:S02]  /*1800*/  ISETP.NE.AND P6, PT, R35, RZ, PT ;  /* 0x000000ff2300720c */ /* 0x000fe40003fc5270 */
[----:B------:R-:W-:-:S11]  /*1810*/  ISETP.NE.AND P5, PT, R31, RZ, PT ;  /* 0x000000ff1f00720c */ /* 0x000fd60003fa5270 */
[----:B----4-:R-:W-:Y:S04]  /*1820*/  @!P6 STS.64 [UR4+0x220], R8 ;  /* 0x00022008ff00e988 */ /* 0x010fe80008000a04 */
[----:B------:R-:W-:Y:S01]  /*1830*/  LDS.64 R20, [UR4+0x210] ;  /* 0x00021004ff147984 */ /* 0x000fe20008000a00 */
[----:B------:R-:W-:Y:S06]  /*1840*/  BAR.SYNC.DEFER_BLOCKING 0x0 ;  /* 0x0000000000007b1d */ /* 0x000fec0000010000 */
[----:B------:R-:W1:Y:S04]  /*1850*/  SHFL.UP PT, R73, R71, 0x1, RZ ;  /* 0x0420000047497989 */ /* 0x000e6800000e00ff */
[----:B------:R-:W2:Y:S04]  /*1860*/  SHFL.UP PT, R70, R72, 0x1, RZ ;  /* 0x0420000048467989 */ /* 0x000ea800000e00ff */
[----:B------:R-:W4:Y:S01]  /*1870*/  @P5 LDS R75, [UR4+0x224] ;  /* 0x00022404ff4b5984 */ /* 0x000f220008000800 */
[----:B-1----:R-:W-:Y:S01]  /*1880*/  @!P6 MOV R73, R8 ;  /* 0x000000080049e202 */ /* 0x002fe20000000f00 */
[----:B--2---:R-:W-:Y:S01]  /*1890*/  @!P6 IMAD.MOV.U32 R70, RZ, RZ, R9 ;  /* 0x000000ffff46e224 */ /* 0x004fe200078e0009 */
[----:B------:R-:W-:Y:S01]  /*18a0*/  BSSY.RECONVERGENT B0, `(.L_x_4729) ;  /* 0x0000010000007945 */ /* 0x000fe20003800200 */
[----:B---3--:R-:W-:Y:S01]  /*18b0*/  FMUL.FTZ R65, R64, R65 ;  /* 0x0000004140417220 */ /* 0x008fe20000410000 */
[----:B------:R-:W-:Y:S01]  /*18c0*/  FFMA.FTZ R21, R20, R9, R21 ;  /* 0x0000000914157223 */ /* 0x000fe20000010015 */
[----:B----4-:R-:W-:Y:S01]  /*18d0*/  @P5 FFMA.FTZ R70, R75, R73, R70 ;  /* 0x000000494b465223 */ /* 0x010fe20000010046 */
[----:B------:R-:W-:-:S03]  /*18e0*/  ISETP.NE.AND P5, PT, R31, RZ, PT ;  /* 0x000000ff1f00720c */ /* 0x000fc60003fa5270 */
[----:B------:R-:W-:-:S04]  /*18f0*/  FFMA.FTZ R69, R69, R70, R60 ;  /* 0x0000004645457223 */ /* 0x000fc8000001003c */
[----:B------:R-:W-:-:S06]  /*1900*/  FFMA.FTZ R68, R68, R69, R61 ;  /* 0x0000004544447223 */ /* 0x000fcc000001003d */
[----:B------:R-:W-:Y:S05]  /*1910*/  @P5 BRA `(.L_x_4730) ;  /* 0x0000000000205947 */ /* 0x000fea0003800000 */
[----:B------:R-:W-:Y:S01]  /*1920*/  SHF.R.S32.HI R9, RZ, 0x1f, R53 ;  /* 0x0000001fff097819 */ /* 0x000fe20000011435 */
[----:B------:R-:W-:Y:S01]  /*1930*/  FMUL.FTZ R20, R20, R8 ;  /* 0x0000000814147220 */ /* 0x000fe20000410000 */
[----:B------:R-:W-:-:S04]  /*1940*/  IADD3 R11, P5, PT, R22, R53, RZ ;  /* 0x00000035160b7210 */ /* 0x000fc80007fbe0ff */
[----:B------:R-:W-:Y:S01]  /*1950*/  LEA.HI.X.SX32 R64, R22, R9, 0x1, P5 ;  /* 0x0000000916407211 */ /* 0x000fe200028f0eff */
[----:B------:R1:W-:Y:S01]  /*1960*/  STS.64 [UR5], R20 ;  /* 0x00000014ff007988 */ /* 0x0003e20008000a05 */
[----:B0-----:R-:W-:-:S04]  /*1970*/  LEA R10, P5, R11, R18, 0x3 ;  /* 0x000000120b0a7211 */ /* 0x001fc800078a18ff */
[----:B------:R-:W-:-:S05]  /*1980*/  LEA.HI.X R11, R11, R19, R64, 0x3, P5 ;  /* 0x000000130b0b7211 */ /* 0x000fca00028f1c40 */
[----:B------:R1:W-:Y:S04]  /*1990*/  STG.E.64 desc[UR16][R10.64], R20 ;  /* 0x000000140a007986 */ /* 0x0003e8000c101b10 */
.L_x_4730:
[----:B------:R-:W-:Y:S05]  /*19a0*/  BSYNC.RECONVERGENT B0 ;  /* 0x0000000000007941 */ /* 0x000fea0003800200 */
.L_x_4729:
[----:B------:R-:W-:Y:S01]  /*19b0*/  UIADD3 UR6, UPT, UPT, UR6, 0x1, URZ ;  /* 0x0000000106067890 */ /* 0x000fe2000fffe0ff */
[----:B------:R-:W-:Y:S01]  /*19c0*/  LEA R59, P6, R16, R59, 0x2 ;  /* 0x0000003b103b7211 */ /* 0x000fe200078c10ff */
[-C--:B------:R-:W-:Y:S01]  /*19d0*/  FFMA.FTZ R67, R67, R68.reuse, R62 ;  /* 0x0000004443437223 */ /* 0x080fe2000001003e */
[----:B------:R-:W-:Y:S01]  /*19e0*/  LEA R57, P5, R14, R57, 0x2 ;  /* 0x000000390e397211 */ /* 0x000fe200078a10ff */
[----:B------:R-:W-:Y:S01]  /*19f0*/  UISETP.NE.AND UP0, UPT, UR6, URZ, UPT ;  /* 0x000000ff0600728c */ /* 0x000fe2000bf05270 */
[----:B------:R-:W-:Y:S01]  /*1a00*/  IADD3.X R58, PT, PT, R58, R17, RZ, P6, !PT ;  /* 0x000000113a3a7210 */ /* 0x000fe200037fe4ff */
[----:B------:R-:W-:Y:S01]  /*1a10*/  FFMA.FTZ R66, R66, R67, R63 ;  /* 0x0000004342427223 */ /* 0x000fe2000001003f */
[----:B------:R-:W-:Y:S01]  /*1a20*/  LEA R55, P6, R12, R55, 0x2 ;  /* 0x000000370c377211 */ /* 0x000fe200078c10ff */
[C---:B------:R-:W-:Y:S01]  /*1a30*/  FFMA.FTZ R4, R65.reuse, R69, R4 ;  /* 0x0000004541047223 */ /* 0x040fe20000010004 */
[C---:B------:R-:W-:Y:S01]  /*1a40*/  FFMA.FTZ R5, R65.reuse, R68, R5 ;  /* 0x0000004441057223 */ /* 0x040fe20000010005 */
[C---:B------:R-:W-:Y:S01]  /*1a50*/  FFMA.FTZ R6, R65.reuse, R67, R6 ;  /* 0x0000004341067223 */ /* 0x040fe20000010006 */
[----:B------:R-:W-:Y:S01]  /*1a60*/  FFMA.FTZ R7, R65, R66, R7 ;  /* 0x0000004241077223 */ /* 0x000fe20000010007 */
[----:B------:R-:W-:Y:S01]  /*1a70*/  IADD3.X R56, PT, PT, R56, R15, RZ, P5, !PT ;  /* 0x0000000f38387210 */ /* 0x000fe20002ffe4ff */
[----:B------:R-:W-:Y:S01]  /*1a80*/  IMAD.X R54, R54, 0x1, R48, P6 ;  /* 0x0000000136367824 */ /* 0x000fe200030e0630 */
[----:B------:R-:W-:Y:S01]  /*1a90*/  IADD3 R53, PT, PT, R53, 0x1, RZ ;  /* 0x0000000135357810 */ /* 0x000fe20007ffe0ff */
[----:B------:R-:W-:Y:S01]  /*1aa0*/  UIADD3 UR5, UPT, UPT, UR5, 0x8, URZ ;  /* 0x0000000805057890 */ /* 0x000fe2000fffe0ff */
[----:B------:R-:W-:Y:S11]  /*1ab0*/  BRA.U UP0, `(.L_x_4731) ;  /* 0xfffffff900407547 */ /* 0x000ff6000b83ffff */
.L_x_4728:
[----:B------:R-:W-:Y:S01]  /*1ac0*/  BAR.SYNC.DEFER_BLOCKING 0x0 ;  /* 0x0000000000007b1d */ /* 0x000fe20000010000 */
[----:B------:R-:W-:Y:S01]  /*1ad0*/  ISETP.NE.AND P0, PT, R31, RZ, PT ;  /* 0x000000ff1f00720c */ /* 0x000fe20003f05270 */
[----:B------:R-:W-:-:S12]  /*1ae0*/  VIADD R23, R23, 0x1 ;  /* 0x0000000117177836 */ /* 0x000fd80000000000 */
[----:B------:R-:W2:Y:S01]  /*1af0*/  @!P0 LDC R8, c[0x0][0x388] ;  /* 0x0000e200ff088b82 */ /* 0x000ea20000000800 */
[----:B------:R3:W-:Y:S01]  /*1b00*/  STS.128 [R13], R4 ;  /* 0x000000040d007388 */ /* 0x0007e20000000c00 */
[----:B------:R-:W-:-:S03]  /*1b10*/  NOP ;  /* 0x0000000000007918 */ /* 0x000fc60000000000 */
[----:B------:R-:W-:Y:S04]  /*1b20*/  LDS R9, [R34] ;  /* 0x0000000022097984 */ /* 0x000fe80000000800 */
[----:B-1----:R-:W-:Y:S01]  /*1b30*/  LDS R11, [R34+0x80] ;  /* 0x00008000220b7984 */ /* 0x002fe20000000800 */
[----:B--2---:R-:W-:-:S03]  /*1b40*/  @!P0 IADD3 R8, PT, PT, -R37, R8, RZ ;  /* 0x0000000825088210 */ /* 0x004fc60007ffe1ff */
[----:B0-----:R-:W-:Y:S01]  /*1b50*/  LDS R19, [R34+0x100] ;  /* 0x0001000022137984 */ /* 0x001fe20000000800 */
[----:B------:R-:W-:-:S03]  /*1b60*/  IADD3 R37, P4, P5, R42, R2, R37 ;  /* 0x000000022a257210 */ /* 0x000fc60007d9e025 */
[----:B------:R-:W-:Y:S01]  /*1b70*/  LDS R21, [R34+0x180] ;  /* 0x0001800022157984 */ /* 0x000fe20000000800 */
[----:B---3--:R-:W-:-:S03]  /*1b80*/  IADD3.X R6, PT, PT, RZ, R24, RZ, P4, P5 ;  /* 0x00000018ff067210 */ /* 0x008fc600027ea4ff */
[----:B------:R-:W-:Y:S01]  /*1b90*/  @!P0 STS [UR4+0x200], R8 ;  /* 0x00020008ff008988 */ /* 0x000fe20008000804 */
        /* <DEDUP_REMOVED lines=12> */
[----:B-1----:R-:W-:-:S03]  /*1c60*/  ISETP.NE.AND P0, PT, R23, UR4, PT ;  /* 0x0000000417007c0c */ /* 0x002fc6000bf05270 */
        /* <DEDUP_REMOVED lines=8> */
.L_x_4733:
        /* <DEDUP_REMOVED lines=9> */
.L_x_5088:


//--------------------- .text._Z25selective_scan_fwd_kernelI32Selective_Scan_fwd_kernel_traitsILi32ELi4ELi1ELb0ELb0ELb0ELb1EffEEv13SSMParamsBase --------------------------
	.section	.text._Z25selective_scan_fwd_kernelI32Selective_Scan_fwd_kernel_traitsILi32ELi4ELi1ELb0ELb0ELb0ELb1EffEEv13SSMParamsBase,"ax",@progbits
	.align	128
        .global         _Z25selective_scan_fwd_kernelI32Selective_Scan_fwd_kernel_traitsILi32ELi4ELi1ELb0ELb0ELb0ELb1EffEEv13SSMParamsBase
        .type           _Z25selective_scan_fwd_kernelI32Selective_Scan_fwd_kernel_traitsILi32ELi4ELi1ELb0ELb0ELb0ELb1EffEEv13SSMParamsBase,@function
        .size           _Z25selective_scan_fwd_kernelI32Selective_Scan_fwd_kernel_traitsILi32ELi4ELi1ELb0ELb0ELb0ELb1EffEEv13SSMParamsBase,(.L_x_5089 - _Z25selective_scan_fwd_kernelI32Selective_Scan_fwd_kernel_traitsILi32ELi4ELi1ELb0ELb0ELb0ELb1EffEEv13SSMParamsBase)
        .other          _Z25selective_scan_fwd_kernelI32Selective_Scan_fwd_kernel_traitsILi32ELi4ELi1ELb0ELb0ELb0ELb1EffEEv13SSMParamsBase,@"STO_CUDA_ENTRY STV_DEFAULT"
_Z25selective_scan_fwd_kernelI32Selective_Scan_fwd_kernel_traitsILi32ELi4ELi1ELb0ELb0ELb0ELb1EffEEv13SSMParamsBase:
.text._Z25selective_scan_fwd_kernelI32Selective_Scan_fwd_kernel_traitsILi32ELi4ELi1ELb0ELb0ELb0ELb1EffEEv13SSMParamsBase:
        /* <DEDUP_REMOVED lines=31> */
[----:B--2---:R-:W-:Y:S01]  /*01f0*/  IMAD.U32 R3, RZ, RZ, UR8 ;  /* 0x00000008ff037e24 */ /* 0x004fe2000f8e00ff */
[----:B0-----:R-:W-:Y:S01]  /*0200*/  MOV R4, UR4 ;  /* 0x0000000400047c02 */ /* 0x001fe20008000f00 */
[----:B------:R-:W-:Y:S01]  /*0210*/  IMAD.U32 R5, RZ, RZ, UR5 ;  /* 0x00000005ff057e24 */ /* 0x000fe2000f8e00ff */
[----:B------:R-:W-:Y:S06]  /*0220*/  @!P0 EXIT ;  /* 0x000000000000894d */ /* 0x000fec0003800000 */
[----:B------:R-:W-:Y:S01]  /*0230*/  MOV R18, R4 ;  /* 0x0000000400127202 */ /* 0x000fe20000000f00 */
[----:B------:R-:W-:Y:S01]  /*0240*/  IMAD.MOV.U32 R2, RZ, RZ, R6 ;  /* 0x000000ffff027224 */ /* 0x000fe200078e0006 */
[----:B------:R-:W0:Y:S01]  /*0250*/  LDC.64 R28, c[0x0][0x428] ;  /* 0x00010a00ff1c7b82 */ /* 0x000e220000000a00 */
[----:B------:R-:W2:Y:S02]  /*0260*/  LDCU.64 UR4, c[0x0][0x3b8] ;  /* 0x00007700ff0477ac */ /* 0x000ea40008000a00 */
[C---:B------:R-:W-:Y:S01]  /*0270*/  IMAD.WIDE.U32 R18, R0.reuse, UR10, R18 ;  /* 0x0000000a00127c25 */ /* 0x040fe2000f8e0012 */
[----:B------:R-:W3:Y:S03]  /*0280*/  LDCU.64 UR6, c[0x0][0x3d8] ;  /* 0x00007b00ff0677ac */ /* 0x000ee60008000a00 */
[----:B------:R-:W-:Y:S01]  /*0290*/  IMAD.WIDE.U32 R2, R0, UR14, R2 ;  /* 0x0000000e00027c25 */ /* 0x000fe2000f8e0002 */
[----:B------:R-:W3:Y:S01]  /*02a0*/  LDC.64 R34, c[0x0][0x448] ;  /* 0x00011200ff227b82 */ /* 0x000ee20000000a00 */
[----:B-1----:R-:W-:Y:S01]  /*02b0*/  LEA R50, P0, R18, R50, 0x2 ;  /* 0x0000003212327211 */ /* 0x002fe200078010ff */
[----:B------:R-:W1:Y:S01]  /*02c0*/  LDCU.U8 UR9, c[0x0][0x39e] ;  /* 0x000073c0ff0977ac */ /* 0x000e620008000000 */
[----:B------:R-:W-:Y:S01]  /*02d0*/  IMAD R4, R0, UR11, R19 ;  /* 0x0000000b00047c24 */ /* 0x000fe2000f8e0213 */
[----:B------:R-:W-:Y:S01]  /*02e0*/  LEA R49, P1, R2, R12, 0x2 ;  /* 0x0000000c02317211 */ /* 0x000fe200078210ff */
[----:B------:R-:W-:-:S02]  /*02f0*/  IMAD R19, R0, UR15, R3 ;  /* 0x0000000f00137c24 */ /* 0x000fc4000f8e0203 */
[----:B----4-:R-:W-:Y:S01]  /*0300*/  IMAD R3, R11, UR18, R0 ;  /* 0x000000120b037c24 */ /* 0x010fe2000f8e0200 */
[----:B------:R-:W4:Y:S01]  /*0310*/  LDC.64 R20, c[0x0][0x438] ;  /* 0x00010e00ff147b82 */ /* 0x000f220000000a00 */
[----:B------:R-:W-:Y:S02]  /*0320*/  LEA.HI.X R18, R18, R51, R4, 0x2, P0 ;  /* 0x0000003312127211 */ /* 0x000fe400000f1404 */
[----:B------:R-:W-:Y:S01]  /*0330*/  LEA.HI.X R19, R2, R13, R19, 0x2, P1 ;  /* 0x0000000d02137211 */ /* 0x000fe200008f1413 */
[----:B------:R-:W-:Y:S01]  /*0340*/  IMAD R44, R3, R44, RZ ;  /* 0x0000002c032c7224 */ /* 0x000fe200078e02ff */
[----:B------:R-:W1:Y:S01]  /*0350*/  S2R R13, SR_TID.X ;  /* 0x00000000000d7919 */ /* 0x000e620000002100 */
[C---:B--2---:R-:W-:Y:S01]  /*0360*/  IMAD.WIDE.U32 R10, R0.reuse, UR4, RZ ;  /* 0x00000004000a7c25 */ /* 0x044fe2000f8e00ff */
[----:B------:R-:W2:Y:S01]  /*0370*/  LDCU UR4, c[0x0][0x38c] ;  /* 0x00007180ff0477ac */ /* 0x000ea20008000800 */
[----:B------:R-:W1:Y:S02]  /*0380*/  LDC.64 R32, c[0x0][0x418] ;  /* 0x00010600ff207b82 */ /* 0x000e640000000a00 */
[----:B0-----:R-:W-:-:S04]  /*0390*/  IMAD.WIDE.U32 R24, R0, R28, RZ ;  /* 0x0000001c00187225 */ /* 0x001fc800078e00ff */
[C---:B------:R-:W-:Y:S02]  /*03a0*/  IMAD R11, R0.reuse, UR5, R11 ;  /* 0x00000005000b7c24 */ /* 0x040fe4000f8e020b */
[----:B------:R-:W0:Y:S01]  /*03b0*/  LDC.64 R8, c[0x0][0x450] ;  /* 0x00011400ff087b82 */ /* 0x000e220000000a00 */
[----:B------:R-:W-:Y:S01]  /*03c0*/  IMAD R25, R0, R29, R25 ;  /* 0x0000001d00197224 */ /* 0x000fe200078e0219 */
[----:B---3--:R-:W-:Y:S01]  /*03d0*/  LEA R12, P0, R10, R34, 0x2 ;  /* 0x000000220a0c7211 */ /* 0x008fe200078010ff */
[----:B------:R-:W-:-:S03]  /*03e0*/  IMAD.WIDE.U32 R30, R0, UR6, RZ ;  /* 0x00000006001e7c25 */ /* 0x000fc6000f8e00ff */
[----:B------:R-:W-:Y:S01]  /*03f0*/  LEA.HI.X R11, R10, R35, R11, 0x2, P0 ;  /* 0x000000230a0b7211 */ /* 0x000fe200000f140b */
[C---:B------:R-:W-:Y:S01]  /*0400*/  IMAD R31, R0.reuse, UR7, R31 ;  /* 0x00000007001f7c24 */ /* 0x040fe2000f8e021f */
[----:B------:R-:W3:Y:S01]  /*0410*/  LDC.64 R22, c[0x0][0x3a0] ;  /* 0x0000e800ff167b82 */ /* 0x000ee20000000a00 */
[----:B----4-:R-:W-:Y:S01]  /*0420*/  IMAD.WIDE.U32 R28, R0, R20, RZ ;  /* 0x00000014001c7225 */ /* 0x010fe200078e00ff */
[----:B--2---:R-:W-:-:S03]  /*0430*/  UISETP.LT.AND UP0, UPT, UR4, 0x1, UPT ;  /* 0x000000010400788c */ /* 0x004fc6000bf01270 */
[----:B------:R-:W-:-:S03]  /*0440*/  IMAD R29, R0, R21, R29 ;  /* 0x00000015001d7224 */ /* 0x000fc600078e021d */
[----:B------:R-:W2:Y:S01]  /*0450*/  LDC.64 R6, c[0x0][0x440] ;  /* 0x00011000ff067b82 */ /* 0x000ea20000000a00 */
[----:B-1----:R-:W-:-:S04]  /*0460*/  IMAD.WIDE.U32 R26, R0, R32, RZ ;  /* 0x00000020001a7225 */ /* 0x002fc800078e00ff */
[----:B------:R-:W-:-:S03]  /*0470*/  IMAD R27, R0, R33, R27 ;  /* 0x00000021001b7224 */ /* 0x000fc600078e021b */
[----:B------:R-:W1:Y:S01]  /*0480*/  LDC.64 R2, c[0x0][0x430] ;  /* 0x00010c00ff027b82 */ /* 0x000e620000000a00 */
[----:B0-----:R-:W-:-:S04]  /*0490*/  LEA R10, P0, R30, R8, 0x2 ;  /* 0x000000081e0a7211 */ /* 0x001fc800078010ff */
[----:B------:R-:W-:-:S03]  /*04a0*/  LEA.HI.X R9, R30, R9, R31, 0x2, P0 ;  /* 0x000000091e097211 */ /* 0x000fc600000f141f */
[----:B------:R-:W0:Y:S01]  /*04b0*/  LDC.64 R16, c[0x0][0x420] ;  /* 0x00010800ff107b82 */ /* 0x000e220000000a00 */
[----:B---3--:R-:W-:-:S04]  /*04c0*/  IMAD.WIDE.U32 R20, R0, R22, RZ ;  /* 0x0000001600147225 */ /* 0x008fc800078e00ff */
[----:B------:R-:W-:Y:S02]  /*04d0*/  IMAD R23, R0, R23, R21 ;  /* 0x0000001700177224 */ /* 0x000fe400078e0215 */
[----:B------:R-:W-:Y:S01]  /*04e0*/  IMAD.SHL.U32 R0, R13, 0x4, RZ ;  /* 0x000000040d007824 */ /* 0x000fe200078e00ff */
[----:B------:R-:W3:Y:S01]  /*04f0*/  LDC.64 R42, c[0x0][0x3c0] ;  /* 0x0000f000ff2a7b82 */ /* 0x000ee20000000a00 */
[----:B--2---:R-:W-:Y:S02]  /*0500*/  LEA R8, P0, R20, R6, 0x2 ;  /* 0x0000000614087211 */ /* 0x004fe400078010ff */
[C---:B------:R-:W-:Y:S01]  /*0510*/  VIADD R45, R0.reuse, 0x2 ;  /* 0x00000002002d7836 */ /* 0x040fe20000000000 */
[----:B------:R-:W-:Y:S02]  /*0520*/  IADD3 R48, PT, PT, R0, 0x1, RZ ;  /* 0x0000000100307810 */ /* 0x000fe40007ffe0ff */
[----:B------:R-:W-:Y:S02]  /*0530*/  LEA.HI.X R7, R20, R7, R23, 0x2, P0 ;  /* 0x0000000714077211 */ /* 0x000fe400000f1417 */
[----:B------:R-:W2:Y:S01]  /*0540*/  LDC.64 R4, c[0x0][0x410] ;  /* 0x00010400ff047b82 */ /* 0x000ea20000000a00 */
[----:B------:R-:W-:Y:S01]  /*0550*/  LOP3.LUT R20, R0, 0xf80, RZ, 0xc0, !PT ;  /* 0x00000f8000147812 */ /* 0x000fe200078ec0ff */
[----:B-1----:R-:W-:-:S04]  /*0560*/  IMAD.WIDE.U32 R32, R2, UR18, R28 ;  /* 0x0000001202207c25 */ /* 0x002fc8000f8e001c */
[----:B------:R-:W-:Y:S01]  /*0570*/  IMAD R2, R44, UR4, RZ ;  /* 0x000000042c027c24 */ /* 0x000fe2000f8e02ff */
[----:B------:R-:W-:Y:S01]  /*0580*/  USEL UR4, UR4, 0x1, !UP0 ;  /* 0x0000000104047887 */ /* 0x000fe2000c000000 */
[----:B------:R-:W1:Y:S01]  /*0590*/  LDC.64 R40, c[0x0][0x3e0] ;  /* 0x0000f800ff287b82 */ /* 0x000e620000000a00 */
[----:B0-----:R-:W-:Y:S01]  /*05a0*/  IMAD.WIDE.U32 R36, R16, UR18, R24 ;  /* 0x0000001210247c25 */ /* 0x001fe2000f8e0018 */
[----:B------:R-:W-:Y:S01]  /*05b0*/  IADD3 R44, PT, PT, R0, 0x3, RZ ;  /* 0x00000003002c7810 */ /* 0x000fe20007ffe0ff */
[----:B------:R-:W-:Y:S02]  /*05c0*/  UIADD3 UR7, UPT, UPT, -UR4, URZ, URZ ;  /* 0x000000ff04077290 */ /* 0x000fe4000fffe1ff */
[----:B------:R-:W-:-:S03]  /*05d0*/  IMAD R6, R17, UR18, R37 ;  /* 0x0000001211067c24 */ /* 0x000fc6000f8e0225 */
[----:B------:R-:W0:Y:S01]  /*05e0*/  LDC.64 R38, c[0x0][0x3a8] ;  /* 0x0000ea00ff267b82 */ /* 0x000e220000000a00 */
[----:B---3--:R-:W-:Y:S02]  /*05f0*/  SHF.L.U64.HI R16, R42, 0x2, R43 ;  /* 0x000000022a107819 */ /* 0x008fe4000001022b */
[----:B------:R-:W-:-:S04]  /*0600*/  LOP3.LUT R43, R20, 0x1f, R13, 0xf8, !PT ;  /* 0x0000001f142b7812 */ /* 0x000fc800078ef80d */
[C---:B------:R-:W-:Y:S01]  /*0610*/  LOP3.LUT R31, R43.reuse, 0x20, RZ, 0xfc, !PT ;  /* 0x000000202b1f7812 */ /* 0x040fe200078efcff */
[----:B--2---:R-:W-:Y:S01]  /*0620*/  IMAD.WIDE.U32 R34, R4, UR18, R26 ;  /* 0x0000001204227c25 */ /* 0x004fe2000f8e001a */
[C---:B------:R-:W-:Y:S02]  /*0630*/  LOP3.LUT R30, R43.reuse, 0x40, RZ, 0xfc, !PT ;  /* 0x000000402b1e7812 */ /* 0x040fe400078efcff */
[----:B------:R-:W-:Y:S01]  /*0640*/  LOP3.LUT R29, R43, 0x60, RZ, 0xfc, !PT ;  /* 0x000000602b1d7812 */ /* 0x000fe200078efcff */
[----:B------:R-:W-:Y:S02]  /*0650*/  IMAD R4, R3, UR18, R33 ;  /* 0x0000001203047c24 */ /* 0x000fe4000f8e0221 */
[----:B------:R-:W-:Y:S02]  /*0660*/  HFMA2 R3, -RZ, RZ, 0, 0 ;  /* 0x00000000ff037431 */ /* 0x000fe400000001ff */
[----:B------:R-:W-:Y:S01]  /*0670*/  IMAD R5, R5, UR18, R35 ;  /* 0x0000001205057c24 */ /* 0x000fe2000f8e0223 */
[----:B-1----:R-:W-:Y:S01]  /*0680*/  SHF.L.U64.HI R17, R40, 0x2, R41 ;  /* 0x0000000228117819 */ /* 0x002fe20000010229 */
[----:B------:R-:W-:Y:S01]  /*0690*/  IMAD.MOV.U32 R41, RZ, RZ, R18 ;  /* 0x000000ffff297224 */ /* 0x000fe200078e0012 */
[----:B0-----:R-:W-:-:S02]  /*06a0*/  SHF.L.U64.HI R51, R38, 0x2, R39 ;  /* 0x0000000226337819 */ /* 0x001fc40000010227 */
[----:B------:R-:W-:-:S07]  /*06b0*/  MOV R39, R19 ;  /* 0x0000001300277202 */ /* 0x000fce0000000f00 */
.L_x_4746:
        /* <DEDUP_REMOVED lines=93> */
.L_x_4735:
[----:B------:R-:W-:Y:S05]  /*0c90*/  BSYNC.RECONVERGENT B0 ;  /* 0x0000000000007941 */ /* 0x000fea0003800200 */
.L_x_4734:
        /* <DEDUP_REMOVED lines=32> */
.L_x_4737:
[----:B------:R-:W-:Y:S05]  /*0ea0*/  BSYNC.RECONVERGENT B0 ;  /* 0x0000000000007941 */ /* 0x000fea0003800200 */
.L_x_4736:
        /* <DEDUP_REMOVED lines=32> */
.L_x_4739:
[----:B------:R-:W-:Y:S05]  /*10b0*/  BSYNC.RECONVERGENT B0 ;  /* 0x0000000000007941 */ /* 0x000fea0003800200 */
.L_x_4738:
        /* <DEDUP_REMOVED lines=32> */
.L_x_4741:
[----:B------:R-:W-:Y:S05]  /*12c0*/  BSYNC.RECONVERGENT B0 ;  /* 0x0000000000007941 */ /* 0x000fea0003800200 */
.L_x_4740:
[----:B------:R-:W-:Y:S01]  /*12d0*/  BAR.SYNC.DEFER_BLOCKING 0x0 ;  /* 0x0000000000007b1d */ /* 0x000fe20000010000 */
[----:B------:R-:W-:Y:S01]  /*12e0*/  ISETP.GE.AND P0, PT, R58, 0x1, PT ;  /* 0x000000013a00780c */ /* 0x000fe20003f06270 */
[-C--:B------:R-:W-:Y:S01]  /*12f0*/  FMUL.FTZ R24, R20, R15.reuse ;  /* 0x0000000f14187220 */ /* 0x080fe20000410000 */
[-C--:B------:R-:W-:Y:S01]  /*1300*/  FMUL.FTZ R25, R21, R15.reuse ;  /* 0x0000000f15197220 */ /* 0x080fe20000410000 */
[-C--:B------:R-:W-:Y:S01]  /*1310*/  FMUL.FTZ R26, R22, R15.reuse ;  /* 0x0000000f161a7220 */ /* 0x080fe20000410000 */
[----:B------:R-:W-:-:S09]  /*1320*/  FMUL.FTZ R27, R23, R15 ;  /* 0x0000000f171b7220 */ /* 0x000fd20000410000 */
[----:B------:R-:W-:Y:S05]  /*1330*/  @!P0 BRA `(.L_x_4742) ;  /* 0x0000000800208947 */ /* 0x000fea0003800000 */
[----:B------:R-:W-:Y:S01]  /*1340*/  FMUL.FTZ R67, R22, R56 ;  /* 0x0000003816437220 */ /* 0x000fe20000410000 */
[----:B------:R-:W-:Y:S01]  /*1350*/  FMUL.FTZ R68, R23, R57 ;  /* 0x0000003917447220 */ /* 0x000fe20000410000 */
[----:B------:R-:W-:Y:S01]  /*1360*/  FMUL.FTZ R65, R20, R54 ;  /* 0x0000003614417220 */ /* 0x000fe20000410000 */
[----:B------:R-:W0:Y:S01]  /*1370*/  LDC.64 R22, c[0x0][0x480] ;  /* 0x00012000ff167b82 */ /* 0x000e220000000a00 */
[----:B------:R-:W-:Y:S01]  /*1380*/  FMUL.FTZ R66, R21, R55 ;  /* 0x0000003715427220 */ /* 0x000fe20000410000 */
[C---:B------:R-:W-:Y:S01]  /*1390*/  ISETP.NE.AND P0, PT, R3.reuse, RZ, PT ;  /* 0x000000ff0300720c */ /* 0x040fe20003f05270 */
[----:B------:R-:W-:Y:S01]  /*13a0*/  IMAD R58, R3, R58, RZ ;  /* 0x0000003a033a7224 */ /* 0x000fe200078e02ff */
[-C--:B------:R-:W-:Y:S01]  /*13b0*/  ISETP.GE.U32.AND P1, PT, R44, R53.reuse, PT ;  /* 0x000000352c00720c */ /* 0x080fe20003f26070 */
[----:B------:R-:W-:Y:S01]  /*13c0*/  IMAD.MOV.U32 R59, RZ, RZ, R8 ;  /* 0x000000ffff3b7224 */ /* 0x000fe200078e0008 */
[-C--:B------:R-:W-:Y:S01]  /*13d0*/  ISETP.GE.U32.AND P2, PT, R45, R53.reuse, PT ;  /* 0x000000352d00720c */ /* 0x080fe20003f46070 */
[----:B------:R-:W-:Y:S01]  /*13e0*/  IMAD.MOV.U32 R62, RZ, RZ, R9 ;  /* 0x000000ffff3e7224 */ /* 0x000fe200078e0009 */
[-C--:B------:R-:W-:Y:S01]  /*13f0*/  ISETP.GE.U32.AND P3, PT, R48, R53.reuse, PT ;  /* 0x000000353000720c */ /* 0x080fe20003f66070 */
[----:B------:R-:W-:Y:S01]  /*1400*/  UIADD3 UR5, UPT, UPT, UR4, 0x230, URZ ;  /* 0x0000023004057890 */ /* 0x000fe2000fffe0ff */
[----:B------:R-:W-:Y:S01]  /*1410*/  ISETP.GE.U32.AND P4, PT, R0, R53, PT ;  /* 0x000000350000720c */ /* 0x000fe20003f86070 */
        /* <DEDUP_REMOVED lines=10> */
.L_x_4745:
[----:B------:R-:W-:Y:S01]  /*14c0*/  IMAD.MOV.U32 R20, RZ, RZ, R59 ;  /* 0x000000ffff147224 */ /* 0x000fe200078e003b */
[----:B------:R-:W-:-:S05]  /*14d0*/  MOV R21, R60 ;  /* 0x0000003c00157202 */ /* 0x000fca0000000f00 */
[----:B-1----:R1:W2:Y:S01]  /*14e0*/  LDG.E R69, desc[UR16][R20.64] ;  /* 0x0000001014457981 */ /* 0x0022a2000c1e1900 */
[----:B------:R-:W-:Y:S01]  /*14f0*/  MOV R46, R63 ;  /* 0x0000003f002e7202 */ /* 0x000fe20000000f00 */
[----:B------:R-:W-:-:S05]  /*1500*/  IMAD.MOV.U32 R47, RZ, RZ, R64 ;  /* 0x000000ffff2f7224 */ /* 0x000fca00078e0040 */
[----:B------:R3:W4:Y:S01]  /*1510*/  LDG.E R76, desc[UR16][R46.64] ;  /* 0x000000102e4c7981 */ /* 0x000722000c1e1900 */
[----:B-1----:R-:W-:Y:S02]  /*1520*/  MOV R20, R61 ;  /* 0x0000003d00147202 */ /* 0x002fe40000000f00 */
[----:B------:R-:W-:-:S05]  /*1530*/  MOV R21, R62 ;  /* 0x0000003e00157202 */ /* 0x000fca0000000f00 */
[----:B------:R1:W4:Y:S01]  /*1540*/  LDG.E R71, desc[UR16][R20.64] ;  /* 0x0000001014477981 */ /* 0x000322000c1e1900 */
[C---:B------:R-:W-:Y:S01]  /*1550*/  ISETP.GE.AND P5, PT, R52.reuse, 0x1, PT ;  /* 0x000000013400780c */ /* 0x040fe20003fa6270 */
[----:B------:R-:W5:Y:S01]  /*1560*/  S2UR UR8, SR_CgaCtaId ;  /* 0x00000000000879c3 */ /* 0x000f620000008800 */
[----:B------:R-:W-:Y:S01]  /*1570*/  UMOV UR4, 0x400 ;  /* 0x0000040000047882 */ /* 0x000fe20000000000 */
[----:B------:R-:W-:Y:S01]  /*1580*/  ISETP.GE.AND P6, PT, R52, 0x10, PT ;  /* 0x000000103400780c */ /* 0x000fe20003fc6270 */
[----:B-----5:R-:W-:Y:S01]  /*1590*/  ULEA UR4, UR8, UR4, 0x18 ;  /* 0x0000000408047291 */ /* 0x020fe2000f8ec0ff */
[----:B--2---:R-:W-:-:S04]  /*15a0*/  FMUL.FTZ R69, R69, 1.4426950216293334961 ;  /* 0x3fb8aa3b45457820 */ /* 0x004fc80000410000 */
[C---:B------:R-:W-:Y:S01]  /*15b0*/  FMUL.FTZ R75, R69.reuse, R55 ;  /* 0x00000037454b7220 */ /* 0x040fe20000410000 */
[----:B------:R-:W-:-:S03]  /*15c0*/  FMUL.FTZ R77, R69, R56 ;  /* 0x00000038454d7220 */ /* 0x000fc60000410000 */
[----:B------:R-:W2:Y:S01]  /*15d0*/  MUFU.EX2 R72, R75 ;  /* 0x0000004b00487308 */ /* 0x000ea20000000800 */
[----:B---3--:R-:W-:-:S07]  /*15e0*/  FMUL.FTZ R46, R69, R57 ;  /* 0x00000039452e7220 */ /* 0x008fce0000410000 */
[----:B------:R-:W3:Y:S08]  /*15f0*/  MUFU.EX2 R77, R77 ;  /* 0x0000004d004d7308 */ /* 0x000ef00000000800 */
[----:B------:R-:W5:Y:S01]  /*1600*/  MUFU.EX2 R70, R46 ;  /* 0x0000002e00467308 */ /* 0x000f620000000800 */
[----:B------:R-:W-:Y:S01]  /*1610*/  FMUL.FTZ R74, R69, R54 ;  /* 0x00000036454a7220 */ /* 0x000fe20000410000 */
[----:B--2---:R-:W-:-:S06]  /*1620*/  FSEL R72, R72, 1, !P3 ;  /* 0x3f80000048487808 */ /* 0x004fcc0005800000 */
[----:B------:R-:W2:Y:S01]  /*1630*/  MUFU.EX2 R73, R74 ;  /* 0x0000004a00497308 */ /* 0x000ea20000000800 */
[----:B---3--:R-:W-:Y:S01]  /*1640*/  FSEL R69, R77, 1, !P2 ;  /* 0x3f8000004d457808 */ /* 0x008fe20005000000 */
[----:B-1----:R-:W-:-:S04]  /*1650*/  FFMA.FTZ R20, R65, R72, R66 ;  /* 0x0000004841147223 */ /* 0x002fc80000010042 */
[----:B------:R-:W-:Y:S01]  /*1660*/  FFMA.FTZ R21, R69, R20, R67 ;  /* 0x0000001445157223 */ /* 0x000fe20000010043 */
[----:B-----5:R-:W-:-:S05]  /*1670*/  FSEL R70, R70, 1, !P1 ;  /* 0x3f80000046467808 */ /* 0x020fca0004800000 */
[----:B------:R-:W-:Y:S01]  /*1680*/  FFMA.FTZ R20, R70, R21, R68 ;  /* 0x0000001546147223 */ /* 0x000fe20000010044 */
[----:B--2---:R-:W-:-:S04]  /*1690*/  FSEL R73, R73, 1, !P4 ;  /* 0x3f80000049497808 */ /* 0x004fc80006000000 */
        /* <DEDUP_REMOVED lines=31> */
[----:B------:R-:W3:Y:S01]  /*1890*/  @P0 LDS.64 R20, [UR5] ;  /* 0x00000005ff140984 */ /* 0x000ee20008000a00 */
[C---:B-1----:R-:W-:Y:S01]  /*18a0*/  FMUL.FTZ R46, R77.reuse, R46 ;  /* 0x0000002e4d2e7220 */ /* 0x042fe20000410000 */
[----:B--2---:R-:W-:-:S06]  /*18b0*/  FFMA.FTZ R47, R77, R47, R75 ;  /* 0x0000002f4d2f7223 */ /* 0x004fcc000001004b */
[----:B------:R-:W-:Y:S01]  /*18c0*/  @!P5 STS.64 [UR4+0x210], R46 ;  /* 0x0002102eff00d988 */ /* 0x000fe20008000a04 */
[----:B------:R-:W-:Y:S02]  /*18d0*/  FSEL R74, R77, R46, !P6 ;  /* 0x0000002e4d4a7208 */ /* 0x000fe40007000000 */
[----:B------:R-:W-:Y:S01]  /*18e0*/  FSEL R75, R75, R47, !P6 ;  /* 0x0000002f4b4b7208 */ /* 0x000fe20007000000 */
[----:B------:R-:W-:Y:S01]  /*18f0*/  BAR.SYNC.DEFER_BLOCKING 0x0 ;  /* 0x0000000000007b1d */ /* 0x000fe20000010000 */
[----:B------:R-:W-:Y:S02]  /*1900*/  ISETP.NE.AND P6, PT, R52, RZ, PT ;  /* 0x000000ff3400720c */ /* 0x000fe40003fc5270 */
[----:B------:R-:W-:-:S11]  /*1910*/  ISETP.NE.AND P5, PT, R13, RZ, PT ;  /* 0x000000ff0d00720c */ /* 0x000fd60003fa5270 */
[----:B---3--:R-:W-:Y:S04]  /*1920*/  @!P6 STS.64 [UR4+0x220], R20 ;  /* 0x00022014ff00e988 */ /* 0x008fe80008000a04 */
[----:B------:R-:W-:Y:S01]  /*1930*/  LDS.64 R46, [UR4+0x210] ;  /* 0x00021004ff2e7984 */ /* 0x000fe20008000a00 */
[----:B------:R-:W-:Y:S06]  /*1940*/  BAR.SYNC.DEFER_BLOCKING 0x0 ;  /* 0x0000000000007b1d */ /* 0x000fec0000010000 */
[----:B------:R-:W1:Y:S04]  /*1950*/  SHFL.UP PT, R74, R74, 0x1, RZ ;  /* 0x042000004a4a7989 */ /* 0x000e6800000e00ff */
[----:B------:R-:W2:Y:S04]  /*1960*/  SHFL.UP PT, R75, R75, 0x1, RZ ;  /* 0x042000004b4b7989 */ /* 0x000ea800000e00ff */
[----:B------:R-:W3:Y:S01]  /*1970*/  @P5 LDS R77, [UR4+0x224] ;  /* 0x00022404ff4d5984 */ /* 0x000ee20008000800 */
[----:B-1----:R-:W-:Y:S01]  /*1980*/  @!P6 MOV R74, R20 ;  /* 0x00000014004ae202 */ /* 0x002fe20000000f00 */
[----:B--2---:R-:W-:Y:S01]  /*1990*/  @!P6 IMAD.MOV.U32 R75, RZ, RZ, R21 ;  /* 0x000000ffff4be224 */ /* 0x004fe200078e0015 */
[----:B------:R-:W-:Y:S01]  /*19a0*/  BSSY.RECONVERGENT B0, `(.L_x_4743) ;  /* 0x0000010000007945 */ /* 0x000fe20003800200 */
[----:B----4-:R-:W-:Y:S01]  /*19b0*/  FMUL.FTZ R71, R76, R71 ;  /* 0x000000474c477220 */ /* 0x010fe20000410000 */
[----:B------:R-:W-:Y:S01]  /*19c0*/  FFMA.FTZ R47, R46, R21, R47 ;  /* 0x000000152e2f7223 */ /* 0x000fe2000001002f */
[----:B---3--:R-:W-:Y:S01]  /*19d0*/  @P5 FFMA.FTZ R75, R77, R74, R75 ;  /* 0x0000004a4d4b5223 */ /* 0x008fe2000001004b */
        /* <DEDUP_REMOVED lines=12> */
.L_x_4744:
[----:B------:R-:W-:Y:S05]  /*1aa0*/  BSYNC.RECONVERGENT B0 ;  /* 0x0000000000007941 */ /* 0x000fea0003800200 */
.L_x_4743:
[----:B------:R-:W-:Y:S01]  /*1ab0*/  UIADD3 UR6, UPT, UPT, UR6, 0x1, URZ ;  /* 0x0000000106067890 */ /* 0x000fe2000fffe0ff */
[----:B------:R-:W-:Y:S01]  /*1ac0*/  LEA R63, P6, R42, R63, 0x2 ;  /* 0x0000003f2a3f7211 */ /* 0x000fe200078c10ff */
[----:B------:R-:W-:Y:S01]  /*1ad0*/  FFMA.FTZ R69, R69, R72, R67 ;  /* 0x0000004845457223 */ /* 0x000fe20000010043 */
        /* <DEDUP_REMOVED lines=14> */
.L_x_4742:
[----:B------:R-:W-:Y:S01]  /*1bc0*/  BAR.SYNC.DEFER_BLOCKING 0x0 ;  /* 0x0000000000007b1d */ /* 0x000fe20000010000 */
[----:B------:R-:W-:Y:S01]  /*1bd0*/  ISETP.NE.AND P0, PT, R13, RZ, PT ;  /* 0x000000ff0d00720c */ /* 0x000fe20003f05270 */
[----:B------:R-:W-:Y:S01]  /*1be0*/  HFMA2 R58, -RZ, RZ, 0, 0 ;  /* 0x00000000ff3a7431 */ /* 0x000fe200000001ff */
[----:B------:R-:W-:Y:S01]  /*1bf0*/  IADD3 R21, P1, P3, R43, R36, R28 ;  /* 0x000000242b157210 */ /* 0x000fe20007b3e01c */
[----:B------:R-:W-:Y:S01]  /*1c00*/  IMAD.MOV.U32 R54, RZ, RZ, RZ ;  /* 0x000000ffff367224 */ /* 0x000fe200078e00ff */
[----:B------:R-:W-:Y:S01]  /*1c10*/  MOV R56, RZ ;  /* 0x000000ff00387202 */ /* 0x000fe20000000f00 */
[----:B------:R-:W0:Y:S01]  /*1c20*/  LDCU.64 UR10, c[0x0][0x478] ;  /* 0x00008f00ff0a77ac */ /* 0x000e220008000a00 */
[----:B-1----:R-:W-:Y:S01]  /*1c30*/  IADD3.X R46, PT, PT, RZ, R6, RZ, P1, P3 ;  /* 0x00000006ff2e7210 */ /* 0x002fe20000fe64ff */
[----:B------:R-:W1:Y:S01]  /*1c40*/  LDCU UR5, c[0x0][0x388] ;  /* 0x00007100ff0577ac */ /* 0x000e620008000800 */
[----:B------:R-:W2:Y:S01]  /*1c50*/  LDCU.64 UR12, c[0x0][0x488] ;  /* 0x00009100ff0c77ac */ /* 0x000ea20008000a00 */
[----:B------:R-:W-:Y:S01]  /*1c60*/  STS.128 [R18], R24 ;  /* 0x0000001812007388 */ /* 0x000fe20000000c00 */
[----:B------:R-:W-:-:S03]  /*1c70*/  NOP ;  /* 0x0000000000007918 */ /* 0x000fc60000000000 */
[----:B------:R-:W-:Y:S01]  /*1c80*/  LDS R47, [R19] ;  /* 0x00000000132f7984 */ /* 0x000fe20000000800 */
[----:B0-----:R-:W-:-:S03]  /*1c90*/  LEA R22, P1, R21, UR10, 0x2 ;  /* 0x0000000a15167c11 */ /* 0x001fc6000f8210ff */
[----:B------:R-:W-:Y:S01]  /*1ca0*/  LDS R55, [R19+0x80] ;  /* 0x0000800013377984 */ /* 0x000fe20000000800 */
[----:B------:R-:W-:Y:S02]  /*1cb0*/  LEA.HI.X R23, R21, UR11, R46, 0x2, P1 ;  /* 0x0000000b15177c11 */ /* 0x000fe400088f142e */
[----:B-1----:R-:W-:Y:S01]  /*1cc0*/  IADD3 R46, PT, PT, -R28, UR5, RZ ;  /* 0x000000051c2e7c10 */ /* 0x002fe2000fffe1ff */
        /* <DEDUP_REMOVED lines=8> */
[----:B------:R-:W-:-:S07]  /*1d50*/  ISETP.GE.AND P1, PT, R29, R20, PT ;  /* 0x000000141d00720c */ /* 0x000fce0003f26270 */
[----:B------:R-:W-:Y:S01]  /*1d60*/  @!P2 STG.E desc[UR16][R22.64], R47 ;  /* 0x0000002f1600a986 */ /* 0x000fe2000c101910 */
[----:B------:R-:W-:-:S03]  /*1d70*/  IADD3 R21, P2, P5, R43, R34, R28 ;  /* 0x000000222b157210 */ /* 0x000fc60007d5e01c */
[----:B------:R-:W-:Y:S01]  /*1d80*/  @!P3 STG.E desc[UR16][R22.64+0x80], R55 ;  /* 0x000080371600b986 */ /* 0x000fe2000c101910 */
[----:B------:R-:W-:Y:S02]  /*1d90*/  IADD3.X R52, PT, PT, RZ, R5, RZ, P2, P5 ;  /* 0x00000005ff347210 */ /* 0x000fe400017ea4ff */
[----:B--2---:R-:W-:Y:S01]  /*1da0*/  LEA R20, P6, R21, UR12, 0x2 ;  /* 0x0000000c15147c11 */ /* 0x004fe2000f8c10ff */
[----:B------:R-:W-:Y:S01]  /*1db0*/  @!P4 STG.E desc[UR16][R22.64+0x100], R57 ;  /* 0x000100391600c986 */ /* 0x000fe2000c101910 */
[-C--:B------:R-:W-:Y:S02]  /*1dc0*/  ISETP.GE.AND P2, PT, R43, R46.reuse, PT ;  /* 0x0000002e2b00720c */ /* 0x080fe40003f46270 */
[-C--:B------:R-:W-:Y:S01]  /*1dd0*/  ISETP.GE.AND P3, PT, R31, R46.reuse, PT ;  /* 0x0000002e1f00720c */ /* 0x080fe20003f66270 */
[----:B------:R-:W-:Y:S01]  /*1de0*/  @!P1 STG.E desc[UR16][R22.64+0x180], R59 ;  /* 0x0001803b16009986 */ /* 0x000fe2000c101910 */
[----:B------:R-:W-:Y:S01]  /*1df0*/  BAR.SYNC.DEFER_BLOCKING 0x0 ;  /* 0x0000000000007b1d */ /* 0x000fe20000010000 */
[----:B------:R-:W-:-:S02]  /*1e00*/  ISETP.GE.AND P4, PT, R30, R46, PT ;  /* 0x0000002e1e00720c */ /* 0x000fc40003f86270 */
[----:B------:R-:W-:Y:S02]  /*1e10*/  ISETP.GE.AND P5, PT, R29, R46, PT ;  /* 0x0000002e1d00720c */ /* 0x000fe40003fa6270 */
[----:B------:R-:W-:Y:S01]  /*1e20*/  LEA.HI.X R21, R21, UR13, R52, 0x2, P6 ;  /* 0x0000000d15157c11 */ /* 0x000fe2000b0f1434 */
[----:B------:R-:W-:-:S06]  /*1e30*/  HFMA2 R52, -RZ, RZ, 0, 0 ;  /* 0x00000000ff347431 */ /* 0x000fcc00000001ff */
[----:B------:R-:W2:Y:S04]  /*1e40*/  @!P2 LDG.E R52, desc[UR16][R20.64] ;  /* 0x000000101434a981 */ /* 0x000ea8000c1e1900 */
[----:B------:R-:W3:Y:S04]  /*1e50*/  @!P3 LDG.E R54, desc[UR16][R20.64+0x80] ;  /* 0x000080101436b981 */ /* 0x000ee8000c1e1900 */
[----:B------:R-:W4:Y:S04]  /*1e60*/  @!P4 LDG.E R56, desc[UR16][R20.64+0x100] ;  /* 0x000100101438c981 */ /* 0x000f28000c1e1900 */
[----:B------:R-:W5:Y:S01]  /*1e70*/  @!P5 LDG.E R58, desc[UR16][R20.64+0x180] ;  /* 0x00018010143ad981 */ /* 0x000f62000c1e1900 */
[----:B------:R-:W-:Y:S01]  /*1e80*/  IADD3 R28, P4, P5, R43, R32, R28 ;  /* 0x000000202b1c7210 */ /* 0x000fe20007d9e01c */
[----:B------:R-:W-:-:S02]  /*1e90*/  VIADD R3, R3, 0x1 ;  /* 0x0000000103037836 */ /* 0x000fc40000000000 */
        /* <DEDUP_REMOVED lines=27> */
[----:B0-----:R-:W-:-:S04]  /*2050*/  FMUL.FTZ R21, R22, R61 ;  /* 0x0000003d16157220 */ /* 0x001fc80000410000 */
[----:B------:R-:W-:Y:S01]  /*2060*/  FMUL.FTZ R26, R21, R26 ;  /* 0x0000001a151a7220 */ /* 0x000fe20000410000 */
[----:B-1----:R-:W-:-:S04]  /*2070*/  FMUL.FTZ R22, R23, R58 ;  /* 0x0000003a17167220 */ /* 0x002fc80000410000 */
[----:B------:R-:W-:-:S05]  /*2080*/  FMUL.FTZ R27, R22, R27 ;  /* 0x0000001b161b7220 */ /* 0x000fca0000410000 */
[----:B------:R0:W-:Y:S01]  /*2090*/  STS.128 [R18], R24 ;  /* 0x0000001812007388 */ /* 0x0001e20000000c00 */
[----:B------:R-:W-:-:S03]  /*20a0*/  NOP ;  /* 0x0000000000007918 */ /* 0x000fc60000000000 */
[----:B------:R-:W-:Y:S04]  /*20b0*/  LDS R21, [R19] ;  /* 0x0000000013157984 */ /* 0x000fe80000000800 */
[----:B------:R-:W-:Y:S04]  /*20c0*/  LDS R23, [R19+0x80] ;  /* 0x0000800013177984 */ /* 0x000fe80000000800 */
[----:B------:R-:W-:Y:S01]  /*20d0*/  LDS R47, [R19+0x100] ;  /* 0x00010000132f7984 */ /* 0x000fe20000000800 */
[----:B0-----:R-:W-:-:S03]  /*20e0*/  IADD3.X R25, PT, PT, RZ, R4, RZ, P4, P5 ;  /* 0x00000004ff197210 */ /* 0x001fc600027ea4ff */
[----:B------:R0:W-:Y:S04]  /*20f0*/  LDS R53, [R19+0x180] ;  /* 0x0001800013357984 */ /* 0x0001e80000000800 */
[----:B------:R-:W-:Y:S01]  /*2100*/  @!P0 STS [UR4+0x200], R46 ;  /* 0x0002002eff008988 */ /* 0x000fe20008000804 */
[----:B------:R-:W-:Y:S06]  /*2110*/  BAR.SYNC.DEFER_BLOCKING 0x0 ;  /* 0x0000000000007b1d */ /* 0x000fec0000010000 */
[----:B------:R-:W1:Y:S01]  /*2120*/  LDS R20, [UR4+0x200] ;  /* 0x00020004ff147984 */ /* 0x000e620008000800 */
[----:B------:R-:W2:Y:S02]  /*2130*/  LDCU.64 UR4, c[0x0][0x490] ;  /* 0x00009200ff0477ac */ /* 0x000ea40008000a00 */
[C---:B--2---:R-:W-:Y:S01]  /*2140*/  LEA R18, P4, R28.reuse, UR4, 0x2 ;  /* 0x000000041c127c11 */ /* 0x044fe2000f8810ff */
[----:B------:R-:W2:Y:S03]  /*2150*/  LDCU UR4, c[0x0][0x394] ;  /* 0x00007280ff0477ac */ /* 0x000ea60008000800 */
[----:B0-----:R-:W-:-:S02]  /*2160*/  LEA.HI.X R19, R28, UR5, R25, 0x2, P4 ;  /* 0x000000051c137c11 */ /* 0x001fc4000a0f1419 */
[-C--:B-1----:R-:W-:Y:S02]  /*2170*/  ISETP.GE.AND P3, PT, R29, R20.reuse, PT ;  /* 0x000000141d00720c */ /* 0x082fe40003f66270 */
[-C--:B------:R-:W-:Y:S02]  /*2180*/  ISETP.GE.AND P0, PT, R43, R20.reuse, PT ;  /* 0x000000142b00720c */ /* 0x080fe40003f06270 */
[-C--:B------:R-:W-:Y:S02]  /*2190*/  ISETP.GE.AND P1, PT, R31, R20.reuse, PT ;  /* 0x000000141f00720c */ /* 0x080fe40003f26270 */
[----:B------:R-:W-:-:S07]  /*21a0*/  ISETP.GE.AND P2, PT, R30, R20, PT ;  /* 0x000000141e00720c */ /* 0x000fce0003f46270 */
[----:B------:R0:W-:Y:S04]  /*21b0*/  @!P3 STG.E desc[UR16][R18.64+0x180], R53 ;  /* 0x000180351200b986 */ /* 0x0001e8000c101910 */
[----:B------:R0:W-:Y:S01]  /*21c0*/  @!P0 STG.E desc[UR16][R18.64], R21 ;  /* 0x0000001512008986 */ /* 0x0001e2000c101910 */
[----:B--2---:R-:W-:-:S03]  /*21d0*/  ISETP.NE.AND P0, PT, R3, UR4, PT ;  /* 0x0000000403007c0c */ /* 0x004fc6000bf05270 */
        /* <DEDUP_REMOVED lines=8> */
.L_x_4747:
        /* <DEDUP_REMOVED lines=10> */
.L_x_5089:


//--------------------- .text._Z25selective_scan_fwd_kernelI32Selective_Scan_fwd_kernel_traitsILi32ELi4ELi1ELb0ELb0ELb1ELb0EffEEv13SSMParamsBase --------------------------
	.section	.text._Z25selective_scan_fwd_kernelI32Selective_Scan_fwd_kernel_traitsILi32ELi4ELi1ELb0ELb0ELb1ELb0EffEEv13SSMParamsBase,"ax",@progbits
	.align	128
        .global         _Z25selective_scan_fwd_kernelI32Selective_Scan_fwd_kernel_traitsILi32ELi4ELi1ELb0ELb0ELb1ELb0EffEEv13SSMParamsBase
        .type           _Z25selective_scan_fwd_kernelI32Selective_Scan_fwd_kernel_traitsILi32ELi4ELi1ELb0ELb0ELb1ELb0EffEEv13SSMParamsBase,@function
        .size           _Z25selective_scan_fwd_kernelI32Selective_Scan_fwd_kernel_traitsILi32ELi4ELi1ELb0ELb0ELb1ELb0EffEEv13SSMParamsBase,(.L_x_5090 - _Z25selective_scan_fwd_kernelI32Selective_Scan_fwd_kernel_traitsILi32ELi4ELi1ELb0ELb0ELb1ELb0EffEEv13SSMParamsBase)
        .other          _Z25selective_scan_fwd_kernelI32Selective_Scan_fwd_kernel_traitsILi32ELi4ELi1ELb0ELb0ELb1ELb0EffEEv13SSMParamsBase,@"STO_CUDA_ENTRY STV_DEFAULT"
_Z25selective_scan_fwd_kernelI32Selective_Scan_fwd_kernel_traitsILi32ELi4ELi1ELb0ELb0ELb1ELb0EffEEv13SSMParamsBase:
.text._Z25selective_scan_fwd_kernelI32Selective_Scan_fwd_kernel_traitsILi32ELi4ELi1ELb0ELb0ELb1ELb0EffEEv13SSMParamsBase:
        /* <DEDUP_REMOVED lines=13> */
[----:B------:R-:W4:Y:S01]  /*00d0*/  LDC.64 R20, c[0x0][0x3e8] ;  /* 0x0000fa00ff147b82 */ /* 0x000f220000000a00 */
[----:B------:R-:W-:Y:S02]  /*00e0*/  ISETP.NE.AND.EX P0, PT, R3, RZ, PT, P0 ;  /* 0x000000ff0300720c */ /* 0x000fe40003f05300 */
[----:B--2---:R-:W-:Y:S01]  /*00f0*/  ISETP.NE.U32.AND P1, PT, R4, RZ, PT ;  /* 0x000000ff0400720c */ /* 0x004fe20003f25070 */
[----:B0-----:R-:W0:Y:S03]  /*0100*/  MUFU.RCP R8, R8 ;  /* 0x0000000800087308 */ /* 0x001e260000001000 */
[----:B------:R-:W-:-:S07]  /*0110*/  ISETP.NE.AND.EX P1, PT, R5, RZ, PT, P1 ;  /* 0x000000ff0500720c */ /* 0x000fce0003f25310 */
[----:B-1----:R-:W-:-:S04]  /*0120*/  @P0 LEA R2, P2, R0, R2, 0x2 ;  /* 0x0000000200020211 */ /* 0x002fc800078410ff */
[C---:B------:R-:W-:Y:S02]  /*0130*/  @P0 LEA.HI.X R3, R0.reuse, R3, RZ, 0x2, P2 ;  /* 0x0000000300030211 */ /* 0x040fe400010f14ff */
[----:B------:R-:W-:-:S03]  /*0140*/  @P1 LEA R4, P3, R0, R4, 0x2 ;  /* 0x0000000400041211 */ /* 0x000fc600078610ff */
[----:B------:R1:W5:Y:S01]  /*0150*/  @P0 LDG.E R11, desc[UR16][R2.64] ;  /* 0x00000010020b0981 */ /* 0x000362000c1e1900 */
[----:B0-----:R-:W-:Y:S02]  /*0160*/  IADD3 R6, PT, PT, R8, 0xffffffe, RZ ;  /* 0x0ffffffe08067810 */ /* 0x001fe40007ffe0ff */
[----:B------:R-:W-:Y:S02]  /*0170*/  @P1 LEA.HI.X R5, R0, R5, RZ, 0x2, P3 ;  /* 0x0000000500051211 */ /* 0x000fe400018f14ff */
[----:B------:R0:W2:Y:S03]  /*0180*/  F2I.FTZ.U32.TRUNC.NTZ R7, R6 ;  /* 0x0000000600077305 */ /* 0x0000a6000021f000 */
[----:B------:R3:W5:Y:S01]  /*0190*/  @P1 LDG.E R10, desc[UR16][R4.64] ;  /* 0x00000010040a1981 */ /* 0x000762000c1e1900 */
[----:B0-----:R-:W-:Y:S02]  /*01a0*/  HFMA2 R6, -RZ, RZ, 0, 0 ;  /* 0x00000000ff067431 */ /* 0x001fe400000001ff */
[----:B--2---:R-:W-:-:S04]  /*01b0*/  IMAD.MOV R12, RZ, RZ, -R7 ;  /* 0x000000ffff0c7224 */ /* 0x004fc800078e0a07 */
[----:B-1----:R-:W-:Y:S01]  /*01c0*/  IMAD R3, R12, R13, RZ ;  /* 0x0000000d0c037224 */ /* 0x002fe200078e02ff */
[----:B---3--:R-:W-:-:S03]  /*01d0*/  IABS R4, R0 ;  /* 0x0000000000047213 */ /* 0x008fc60000000000 */
[----:B------:R-:W-:Y:S02]  /*01e0*/  IMAD.HI.U32 R7, R7, R3, R6 ;  /* 0x0000000307077227 */ /* 0x000fe400078e0006 */
[----:B------:R-:W0:Y:S04]  /*01f0*/  LDC R6, c[0x0][0x394] ;  /* 0x0000e500ff067b82 */ /* 0x000e280000000800 */
[----:B------:R-:W-:-:S04]  /*0200*/  IMAD.HI.U32 R7, R7, R4, RZ ;  /* 0x0000000407077227 */ /* 0x000fc800078e00ff */
[----:B------:R-:W-:-:S04]  /*0210*/  IMAD.MOV R2, RZ, RZ, -R7 ;  /* 0x000000ffff027224 */ /* 0x000fc800078e0a07 */
[----:B------:R-:W-:-:S05]  /*0220*/  IMAD R4, R13, R2, R4 ;  /* 0x000000020d047224 */ /* 0x000fca00078e0204 */
[----:B------:R-:W-:Y:S01]  /*0230*/  ISETP.GT.U32.AND P2, PT, R13, R4, PT ;  /* 0x000000040d00720c */ /* 0x000fe20003f44070 */
[----:B------:R-:W-:-:S12]  /*0240*/  UIMAD.WIDE.U32 UR6, UR18, UR12, URZ ;  /* 0x0000000c120672a5 */ /* 0x000fd8000f8e00ff */
[----:B------:R-:W-:-:S04]  /*0250*/  @!P2 IADD3 R4, PT, PT, R4, -R13, RZ ;  /* 0x8000000d0404a210 */ /* 0x000fc80007ffe0ff */
[----:B------:R-:W-:Y:S02]  /*0260*/  ISETP.GE.U32.AND P0, PT, R4, R13, PT ;  /* 0x0000000d0400720c */ /* 0x000fe40003f06070 */
[----:B------:R-:W1:Y:S01]  /*0270*/  LDC.64 R4, c[0x0][0x460] ;  /* 0x00011800ff047b82 */ /* 0x000e620000000a00 */
[----:B0-----:R-:W-:Y:S01]  /*0280*/  ISETP.GE.AND P4, PT, R6, 0x1, PT ;  /* 0x000000010600780c */ /* 0x001fe20003f86270 */
[----:B------:R-:W-:Y:S02]  /*0290*/  UIMAD.WIDE.U32 UR4, UR18, UR8, URZ ;  /* 0x00000008120472a5 */ /* 0x000fe4000f8e00ff */
[----:B------:R-:W-:Y:S02]  /*02a0*/  UIMAD UR8, UR18, UR13, UR7 ;  /* 0x0000000d120872a4 */ /* 0x000fe4000f8e0207 */
[----:B------:R-:W-:Y:S01]  /*02b0*/  UIMAD UR9, UR18, UR9, UR5 ;  /* 0x00000009120972a4 */ /* 0x000fe2000f8e0205 */
[----:B------:R-:W-:Y:S01]  /*02c0*/  IMAD.U32 R8, RZ, RZ, UR6 ;  /* 0x00000006ff087e24 */ /* 0x000fe2000f8e00ff */
[----:B------:R-:W-:Y:S01]  /*02d0*/  MOV R9, UR7 ;  /* 0x0000000700097c02 */ /* 0x000fe20008000f00 */
[----:B------:R-:W-:Y:S01]  /*02e0*/  IMAD.U32 R3, RZ, RZ, UR5 ;  /* 0x00000005ff037e24 */ /* 0x000fe2000f8e00ff */
[----:B------:R-:W-:Y:S01]  /*02f0*/  LOP3.LUT R12, R0, R15, RZ, 0x3c, !PT ;  /* 0x0000000f000c7212 */ /* 0x000fe200078e3cff */
[----:B------:R-:W-:Y:S01]  /*0300*/  IMAD.U32 R9, RZ, RZ, UR8 ;  /* 0x00000008ff097e24 */ /* 0x000fe2000f8e00ff */
[----:B------:R-:W-:Y:S01]  /*0310*/  MOV R2, UR4 ;  /* 0x0000000400027c02 */ /* 0x000fe20008000f00 */
[----:B------:R-:W0:Y:S01]  /*0320*/  LDCU.64 UR6, c[0x0][0x3d0] ;  /* 0x00007a00ff0677ac */ /* 0x000e220008000a00 */
[----:B------:R-:W-:Y:S01]  /*0330*/  MOV R3, UR9 ;  /* 0x0000000900037c02 */ /* 0x000fe20008000f00 */
[----:B------:R-:W-:Y:S01]  /*0340*/  @!P2 VIADD R7, R7, 0x1 ;  /* 0x000000010707a836 */ /* 0x000fe20000000000 */
[----:B------:R-:W-:-:S02]  /*0350*/  ISETP.GE.AND P3, PT, R12, RZ, PT ;  /* 0x000000ff0c00720c */ /* 0x000fc40003f66270 */
[----:B------:R-:W-:Y:S01]  /*0360*/  ISETP.NE.AND P1, PT, R15, RZ, PT ;  /* 0x000000ff0f00720c */ /* 0x000fe20003f25270 */
[----:B0---4-:R-:W-:-:S12]  /*0370*/  @!P4 EXIT ;  /* 0x000000000000c94d */ /* 0x011fd80003800000 */
[----:B------:R-:W-:Y:S01]  /*0380*/  @P0 IADD3 R7, PT, PT, R7, 0x1, RZ ;  /* 0x0000000107070810 */ /* 0x000fe20007ffe0ff */
[----:B------:R-:W0:Y:S01]  /*0390*/  LDC.64 R18, c[0x0][0x468] ;  /* 0x00011a00ff127b82 */ /* 0x000e220000000a00 */
[C---:B------:R-:W-:Y:S01]  /*03a0*/  IMAD.WIDE.U32 R2, R0.reuse, UR10, R2 ;  /* 0x0000000a00027c25 */ /* 0x040fe2000f8e0002 */
[----:B------:R-:W-:Y:S01]  /*03b0*/  UIMAD.WIDE.U32 UR4, UR18, UR6, URZ ;  /* 0x00000006120472a5 */ /* 0x000fe2000f8e00ff */
[----:B------:R-:W2:Y:S02]  /*03c0*/  LDCU.U8 UR9, c[0x0][0x39e] ;  /* 0x000073c0ff0977ac */ /* 0x000ea40008000000 */
[----:B------:R-:W-:Y:S01]  /*03d0*/  IMAD.WIDE.U32 R8, R0, UR14, R8 ;  /* 0x0000000e00087c25 */ /* 0x000fe2000f8e0008 */
[----:B-1----:R-:W-:Y:S02]  /*03e0*/  LEA R53, P0, R2, R4, 0x2 ;  /* 0x0000000402357211 */ /* 0x002fe400078010ff */
[----:B------:R-:W1:Y:S01]  /*03f0*/  LDC.64 R28, c[0x0][0x450] ;  /* 0x00011400ff1c7b82 */ /* 0x000e620000000a00 */
[----:B------:R-:W-:Y:S01]  /*0400*/  @!P3 IMAD.MOV R7, RZ, RZ, -R7 ;  /* 0x000000ffff07b224 */ /* 0x000fe200078e0a07 */
[----:B------:R-:W-:Y:S01]  /*0410*/  @!P1 LOP3.LUT R7, RZ, R15, RZ, 0x33, !PT ;  /* 0x0000000fff079212 */ /* 0x000fe200078e33ff */
[C---:B------:R-:W-:Y:S01]  /*0420*/  IMAD R22, R0.reuse, UR11, R3 ;  /* 0x0000000b00167c24 */ /* 0x040fe2000f8e0203 */
[----:B------:R-:W-:Y:S01]  /*0430*/  UIMAD UR5, UR18, UR7, UR5 ;  /* 0x00000007120572a4 */ /* 0x000fe2000f8e0205 */
[----:B------:R-:W-:Y:S01]  /*0440*/  IMAD R33, R0, UR15, R9 ;  /* 0x0000000f00217c24 */ /* 0x000fe2000f8e0209 */
[----:B------:R-:W-:Y:S01]  /*0450*/  SHF.R.S32.HI R3, RZ, 0x1f, R7 ;  /* 0x0000001fff037819 */ /* 0x000fe20000011407 */
[----:B------:R-:W3:Y:S01]  /*0460*/  S2R R9, SR_TID.X ;  /* 0x0000000000097919 */ /* 0x000ee20000002100 */
[----:B------:R-:W4:Y:S01]  /*0470*/  LDC.64 R26, c[0x0][0x3a0] ;  /* 0x0000e800ff1a7b82 */ /* 0x000f220000000a00 */
[----:B------:R-:W-:Y:S01]  /*0480*/  LEA.HI.X R22, R2, R5, R22, 0x2, P0 ;  /* 0x0000000502167211 */ /* 0x000fe200000f1416 */
[----:B------:R-:W2:Y:S01]  /*0490*/  LDCU.64 UR6, c[0x0][0x3b8] ;  /* 0x00007700ff0677ac */ /* 0x000ea20008000a00 */
[----:B------:R-:W-:-:S04]  /*04a0*/  IMAD R14, R3, R20, RZ ;  /* 0x00000014030e7224 */ /* 0x000fc800078e02ff */
[C---:B------:R-:W-:Y:S01]  /*04b0*/  IMAD R21, R7.reuse, R21, R14 ;  /* 0x0000001507157224 */ /* 0x040fe200078e020e */
[----:B------:R-:W3:Y:S01]  /*04c0*/  LDC.64 R24, c[0x0][0x428] ;  /* 0x00010a00ff187b82 */ /* 0x000ee20000000a00 */
[----:B------:R-:W-:Y:S01]  /*04d0*/  IMAD.WIDE.U32 R14, R7, R20, UR4 ;  /* 0x00000004070e7e25 */ /* 0x000fe2000f8e0014 */
[----:B0-----:R-:W-:Y:S01]  /*04e0*/  LEA R52, P0, R8, R18, 0x2 ;  /* 0x0000001208347211 */ /* 0x001fe200078010ff */
[----:B------:R-:W0:Y:S03]  /*04f0*/  LDCU UR4, c[0x0][0x38c] ;  /* 0x00007180ff0477ac */ /* 0x000e260008000800 */
[----:B------:R-:W-:Y:S02]  /*0500*/  IADD3 R21, PT, PT, R15, R21, RZ ;  /* 0x000000150f157210 */ /* 0x000fe40007ffe0ff */
[----:B------:R-:W3:Y:S01]  /*0510*/  LDC R23, c[0x0][0x384] ;  /* 0x0000e100ff177b82 */ /* 0x000ee20000000800 */
[----:B-1----:R-:W-:-:S02]  /*0520*/  LEA R28, P1, R14, R28, 0x2 ;  /* 0x0000001c0e1c7211 */ /* 0x002fc400078210ff */
[----:B------:R-:W-:Y:S02]  /*0530*/  LEA.HI.X R33, R8, R19, R33, 0x2, P0 ;  /* 0x0000001308217211 */ /* 0x000fe400000f1421 */
[----:B------:R-:W-:Y:S01]  /*0540*/  LEA.HI.X R21, R14, R29, R21, 0x2, P1 ;  /* 0x0000001d0e157211 */ /* 0x000fe200008f1415 */
[C---:B--2---:R-:W-:Y:S02]  /*0550*/  IMAD.WIDE.U32 R14, R0.reuse, UR6, RZ ;  /* 0x00000006000e7c25 */ /* 0x044fe4000f8e00ff */
[----:B------:R-:W1:Y:S02]  /*0560*/  LDC.64 R12, c[0x0][0x448] ;  /* 0x00011200ff0c7b82 */ /* 0x000e640000000a00 */
[----:B----4-:R-:W-:Y:S01]  /*0570*/  IMAD.WIDE.U32 R18, R0, R26, RZ ;  /* 0x0000001a00127225 */ /* 0x010fe200078e00ff */
[----:B0-----:R-:W-:-:S03]  /*0580*/  UISETP.LT.AND UP0, UPT, UR4, 0x1, UPT ;  /* 0x000000010400788c */ /* 0x001fc6000bf01270 */
[C---:B------:R-:W-:Y:S02]  /*0590*/  IMAD R20, R0.reuse, R27, R19 ;  /* 0x0000001b00147224 */ /* 0x040fe400078e0213 */
[----:B------:R-:W0:Y:S01]  /*05a0*/  LDC.64 R2, c[0x0][0x420] ;  /* 0x00010800ff027b82 */ /* 0x000e220000000a00 */
[----:B---3--:R-:W-:-:S04]  /*05b0*/  IMAD.WIDE.U32 R16, R0, R24, RZ ;  /* 0x0000001800107225 */ /* 0x008fc800078e00ff */
[----:B------:R-:W-:-:S03]  /*05c0*/  IMAD R17, R0, R25, R17 ;  /* 0x0000001900117224 */ /* 0x000fc600078e0211 */
[----:B------:R-:W2:Y:S01]  /*05d0*/  LDC.64 R4, c[0x0][0x440] ;  /* 0x00011000ff047b82 */ /* 0x000ea20000000a00 */
[----:B------:R-:W-:Y:S02]  /*05e0*/  IMAD R19, R23, UR18, R0 ;  /* 0x0000001217137c24 */ /* 0x000fe4000f8e0200 */
[----:B------:R-:W-:-:S05]  /*05f0*/  IMAD R0, R0, UR7, R15 ;  /* 0x0000000700007c24 */ /* 0x000fca000f8e020f */
[----:B------:R-:W3:Y:S01]  /*0600*/  LDC.64 R40, c[0x0][0x3e0] ;  /* 0x0000f800ff287b82 */ /* 0x000ee20000000a00 */
[----:B-1----:R-:W-:-:S07]  /*0610*/  LEA R8, P0, R14, R12, 0x2 ;  /* 0x0000000c0e087211 */ /* 0x002fce00078010ff */
[----:B------:R-:W1:Y:S01]  /*0620*/  LDC.64 R38, c[0x0][0x3c0] ;  /* 0x0000f000ff267b82 */ /* 0x000e620000000a00 */
[----:B0-----:R-:W-:-:S04]  /*0630*/  IMAD.WIDE.U32 R34, R2, UR18, R16 ;  /* 0x0000001202227c25 */ /* 0x001fc8000f8e0010 */
[----:B------:R-:W-:Y:S01]  /*0640*/  IMAD R2, R19, R6, RZ ;  /* 0x0000000613027224 */ /* 0x000fe200078e02ff */
[----:B------:R-:W-:Y:S01]  /*0650*/  LEA.HI.X R6, R14, R13, R0, 0x2, P0 ;  /* 0x0000000d0e067211 */ /* 0x000fe200000f1400 */
[----:B------:R-:W-:Y:S01]  /*0660*/  IMAD.MOV.U32 R19, RZ, RZ, R21 ;  /* 0x000000ffff137224 */ /* 0x000fe200078e0015 */
[----:B------:R-:W0:Y:S01]  /*0670*/  LDC.64 R36, c[0x0][0x3a8] ;  /* 0x0000ea00ff247b82 */ /* 0x000e220000000a00 */
[----:B------:R-:W-:Y:S01]  /*0680*/  SHF.L.U32 R0, R9, 0x2, RZ ;  /* 0x0000000209007819 */ /* 0x000fe200000006ff */
[----:B------:R-:W-:Y:S01]  /*0690*/  IMAD R2, R2, UR4, RZ ;  /* 0x0000000402027c24 */ /* 0x000fe2000f8e02ff */
[----:B--2---:R-:W-:Y:S01]  /*06a0*/  LEA R7, P1, R18, R4, 0x2 ;  /* 0x0000000412077211 */ /* 0x004fe200078210ff */
[----:B------:R-:W-:Y:S01]  /*06b0*/  IMAD R4, R3, UR18, R35 ;  /* 0x0000001203047c24 */ /* 0x000fe2000f8e0223 */
[----:B------:R-:W-:Y:S01]  /*06c0*/  LOP3.LUT R50, R0, 0xf80, RZ, 0xc0, !PT ;  /* 0x00000f8000327812 */ /* 0x000fe200078ec0ff */
[----:B------:R-:W-:Y:S01]  /*06d0*/  USEL UR4, UR4, 0x1, !UP0 ;  /* 0x0000000104047887 */ /* 0x000fe2000c000000 */
[----:B------:R-:W-:Y:S01]  /*06e0*/  LEA.HI.X R5, R18, R5, R20, 0x2, P1 ;  /* 0x0000000512057211 */ /* 0x000fe200008f1414 */
[----:B------:R-:W-:Y:S01]  /*06f0*/  IMAD.MOV.U32 R3, RZ, RZ, RZ ;  /* 0x000000ffff037224 */ /* 0x000fe200078e00ff */
[----:B------:R-:W-:Y:S01]  /*0700*/  LOP3.LUT R50, R50, 0x1f, R9, 0xf8, !PT ;  /* 0x0000001f32327812 */ /* 0x000fe200078ef809 */
[----:B------:R-:W-:Y:S01]  /*0710*/  VIADD R51, R0, 0x1 ;  /* 0x0000000100337836 */ /* 0x000fe20000000000 */
[----:B---3--:R-:W-:Y:S01]  /*0720*/  SHF.L.U64.HI R12, R40, 0x2, R41 ;  /* 0x00000002280c7819 */ /* 0x008fe20000010229 */
[----:B------:R-:W-:Y:S01]  /*0730*/  UIADD3 UR7, UPT, UPT, -UR4, URZ, URZ ;  /* 0x000000ff04077290 */ /* 0x000fe2000fffe1ff */
[----:B------:R-:W-:Y:S01]  /*0740*/  IADD3 R41, PT, PT, R0, 0x2, RZ ;  /* 0x0000000200297810 */ /* 0x000fe20007ffe0ff */
[C---:B------:R-:W-:Y:S01]  /*0750*/  IMAD.WIDE.U32 R42, R50.reuse, 0x4, RZ ;  /* 0x00000004322a7825 */ /* 0x040fe200078e00ff */
[----:B------:R-:W-:-:S02]  /*0760*/  LOP3.LUT R32, R50, 0x20, RZ, 0xfc, !PT ;  /* 0x0000002032207812 */ /* 0x000fc400078efcff */
[----:B-1----:R-:W-:Y:S01]  /*0770*/  SHF.L.U64.HI R13, R38, 0x2, R39 ;  /* 0x00000002260d7819 */ /* 0x002fe20000010227 */
[----:B------:R-:W-:Y:S01]  /*0780*/  VIADD R39, R0, 0x3 ;  /* 0x0000000300277836 */ /* 0x000fe20000000000 */
[C---:B------:R-:W-:Y:S02]  /*0790*/  LOP3.LUT R31, R50.reuse, 0x40, RZ, 0xfc, !PT ;  /* 0x00000040321f7812 */ /* 0x040fe400078efcff */
[----:B------:R-:W-:Y:S02]  /*07a0*/  LOP3.LUT R30, R50, 0x60, RZ, 0xfc, !PT ;  /* 0x00000060321e7812 */ /* 0x000fe400078efcff */
[----:B------:R-:W-:Y:S02]  /*07b0*/  LOP3.LUT R29, R42, 0x100, RZ, 0xfc, !PT ;  /* 0x000001002a1d7812 */ /* 0x000fe400078efcff */
[----:B0-----:R-:W-:Y:S02]  /*07c0*/  SHF.L.U64.HI R54, R36, 0x2, R37 ;  /* 0x0000000224367819 */ /* 0x001fe40000010225 */
[----:B------:R-:W-:-:S07]  /*07d0*/  MOV R37, R22 ;  /* 0x0000001600257202 */ /* 0x000fce0000000f00 */
.L_x_4760:
[----:B0-----:R-:W0:Y:S01]  /*07e0*/  LDCU UR4, c[0x0][0x388] ;  /* 0x00007100ff0477ac */ /* 0x001e220008000800 */
[----:B------:R-:W-:Y:S01]  /*07f0*/  SHF.L.U32 R18, R3, 0x7, RZ ;  /* 0x0000000703127819 */ /* 0x000fe200000006ff */
[----:B------:R-:W-:Y:S02]  /*0800*/  IMAD.SHL.U32 R44, R50, 0x4, RZ ;  /* 0x00000004322c7824 */ /* 0x000fe400078e00ff */
[----:B------:R-:W-:Y:S02]  /*0810*/  HFMA2 R46, -RZ, RZ, 0, 0 ;  /* 0x00000000ff2e7431 */ /* 0x000fe400000001ff */
[----:B------:R-:W-:Y:S01]  /*0820*/  IMAD.MOV.U32 R22, RZ, RZ, RZ ;  /* 0x000000ffff167224 */ /* 0x000fe200078e00ff */
[----:B------:R-:W-:Y:S01]  /*0830*/  MOV R24, RZ ;  /* 0x000000ff00187202 */ /* 0x000fe20000000f00 */
[----:B------:R-:W-:Y:S01]  /*0840*/  IMAD.MOV.U32 R26, RZ, RZ, RZ ;  /* 0x000000ffff1a7224 */ /* 0x000fe200078e00ff */
[----:B------:R-:W-:Y:S01]  /*0850*/  IADD3 R20, P3, PT, R44, R53, RZ ;  /* 0x000000352c147210 */ /* 0x000fe20007f7e0ff */
[----:B------:R-:W-:Y:S03]  /*0860*/  BAR.SYNC.DEFER_BLOCKING 0x0 ;  /* 0x0000000000007b1d */ /* 0x000fe60000010000 */
[----:B-1----:R-:W-:-:S05]  /*0870*/  IADD3.X R21, PT, PT, RZ, R37, RZ, P3, !PT ;  /* 0x00000025ff157210 */ /* 0x002fca0001ffe4ff */
[----:B------:R-:W1:Y:S01]  /*0880*/  S2UR UR5, SR_CgaCtaId ;  /* 0x00000000000579c3 */ /* 0x000e620000008800 */
[----:B0-----:R-:W-:-:S04]  /*0890*/  IADD3 R17, PT, PT, -R18, UR4, RZ ;  /* 0x0000000412117c10 */ /* 0x001fc8000fffe1ff */
[-C--:B------:R-:W-:Y:S01]  /*08a0*/  ISETP.GE.AND P4, PT, R50, R17.reuse, PT ;  /* 0x000000113200720c */ /* 0x080fe20003f86270 */
[----:B------:R-:W0:Y:S01]  /*08b0*/  S2R R16, SR_LANEID ;  /* 0x0000000000107919 */ /* 0x000e220000000000 */
[-C--:B------:R-:W-:Y:S01]  /*08c0*/  ISETP.GE.AND P0, PT, R32, R17.reuse, PT ;  /* 0x000000112000720c */ /* 0x080fe20003f06270 */
[----:B------:R-:W-:Y:S01]  /*08d0*/  IMAD.MOV.U32 R62, RZ, RZ, RZ ;  /* 0x000000ffff3e7224 */ /* 0x000fe200078e00ff */
[-C--:B------:R-:W-:Y:S01]  /*08e0*/  ISETP.GE.AND P1, PT, R31, R17.reuse, PT ;  /* 0x000000111f00720c */ /* 0x080fe20003f26270 */
[----:B------:R-:W-:Y:S01]  /*08f0*/  IMAD.MOV.U32 R64, RZ, RZ, RZ ;  /* 0x000000ffff407224 */ /* 0x000fe200078e00ff */
[----:B------:R-:W-:Y:S01]  /*0900*/  ISETP.GE.AND P2, PT, R30, R17, PT ;  /* 0x000000111e00720c */ /* 0x000fe20003f46270 */
[----:B------:R-:W-:Y:S01]  /*0910*/  IMAD.MOV.U32 R66, RZ, RZ, RZ ;  /* 0x000000ffff427224 */ /* 0x000fe200078e00ff */
[----:B------:R-:W-:Y:S01]  /*0920*/  MOV R60, RZ ;  /* 0x000000ff003c7202 */ /* 0x000fe20000000f00 */
[----:B------:R-:W2:Y:S04]  /*0930*/  LDC R48, c[0x0][0x38c] ;  /* 0x0000e300ff307b82 */ /* 0x000ea80000000800 */
[----:B------:R-:W3:Y:S04]  /*0940*/  @!P4 LDG.E R22, desc[UR16][R20.64] ;  /* 0x000000101416c981 */ /* 0x000ee8000c1e1900 */
[----:B------:R-:W4:Y:S04]  /*0950*/  @!P0 LDG.E R24, desc[UR16][R20.64+0x80] ;  /* 0x0000801014188981 */ /* 0x000f28000c1e1900 */
[----:B------:R-:W2:Y:S04]  /*0960*/  @!P1 LDG.E R26, desc[UR16][R20.64+0x100] ;  /* 0x00010010141a9981 */ /* 0x000ea8000c1e1900 */
[----:B------:R-:W2:Y:S01]  /*0970*/  @!P2 LDG.E R46, desc[UR16][R20.64+0x180] ;  /* 0x00018010142ea981 */ /* 0x000ea2000c1e1900 */
[----:B------:R-:W-:Y:S01]  /*0980*/  UMOV UR4, 0x400 ;  /* 0x0000040000047882 */ /* 0x000fe20000000000 */
[----:B------:R-:W-:Y:S01]  /*0990*/  IADD3 R44, P3, PT, R44, R52, RZ ;  /* 0x000000342c2c7210 */ /* 0x000fe20007f7e0ff */
[----:B-1----:R-:W-:-:S03]  /*09a0*/  ULEA UR4, UR5, UR4, 0x18 ;  /* 0x0000000405047291 */ /* 0x002fc6000f8ec0ff */
[----:B------:R-:W-:-:S03]  /*09b0*/  IADD3.X R45, PT, PT, RZ, R33, RZ, P3, !PT ;  /* 0x00000021ff2d7210 */ /* 0x000fc60001ffe4ff */
        /* <DEDUP_REMOVED lines=14> */
[----:B--2---:R-:W-:Y:S04]  /*0aa0*/  STS [R15+0x80], R62 ;  /* 0x0000803e0f007388 */ /* 0x004fe80000000800 */
[----:B---3--:R-:W-:Y:S04]  /*0ab0*/  STS [R15+0x100], R64 ;  /* 0x000100400f007388 */ /* 0x008fe80000000800 */
[----:B----4-:R-:W-:Y:S04]  /*0ac0*/  STS [R15], R60 ;  /* 0x0000003c0f007388 */ /* 0x010fe80000000800 */
        /* <DEDUP_REMOVED lines=46> */
.L_x_4749:
[----:B------:R-:W-:Y:S05]  /*0db0*/  BSYNC.RECONVERGENT B0 ;  /* 0x0000000000007941 */ /* 0x000fea0003800200 */
.L_x_4748:
        /* <DEDUP_REMOVED lines=32> */
.L_x_4751:
[----:B------:R-:W-:Y:S05]  /*0fc0*/  BSYNC.RECONVERGENT B0 ;  /* 0x0000000000007941 */ /* 0x000fea0003800200 */
.L_x_4750:
        /* <DEDUP_REMOVED lines=32> */
.L_x_4753:
[----:B------:R-:W-:Y:S05]  /*11d0*/  BSYNC.RECONVERGENT B0 ;  /* 0x0000000000007941 */ /* 0x000fea0003800200 */
.L_x_4752:
        /* <DEDUP_REMOVED lines=32> */
.L_x_4755:
[----:B------:R-:W-:Y:S05]  /*13e0*/  BSYNC.RECONVERGENT B0 ;  /* 0x0000000000007941 */ /* 0x000fea0003800200 */
.L_x_4754:
        /* <DEDUP_REMOVED lines=22> */
[----:B------:R-:W-:-:S02]  /*1550*/  IADD3 R70, P6, PT, R28, R29, RZ ;  /* 0x0000001d1c467210 */ /* 0x000fc40007fde0ff */
[----:B------:R-:W-:Y:S02]  /*1560*/  MOV R60, R7 ;  /* 0x00000007003c7202 */ /* 0x000fe40000000f00 */
[----:B------:R-:W-:Y:S02]  /*1570*/  MOV R62, R8 ;  /* 0x00000008003e7202 */ /* 0x000fe40000000f00 */
[----:B------:R-:W-:Y:S02]  /*1580*/  ISETP.EQ.AND P0, PT, R9, RZ, P0 ;  /* 0x000000ff0900720c */ /* 0x000fe40000702270 */
[----:B------:R-:W-:Y:S02]  /*1590*/  FSEL R66, R66, RZ, !P1 ;  /* 0x000000ff42427208 */ /* 0x000fe40004800000 */
[----:B------:R-:W-:Y:S02]  /*15a0*/  FSEL R67, R67, RZ, !P2 ;  /* 0x000000ff43437208 */ /* 0x000fe40005000000 */
[----:B------:R-:W-:-:S02]  /*15b0*/  FSEL R68, R68, RZ, !P3 ;  /* 0x000000ff44447208 */ /* 0x000fc40005800000 */
[----:B------:R-:W-:Y:S02]  /*15c0*/  FSEL R69, R69, RZ, !P5 ;  /* 0x000000ff45457208 */ /* 0x000fe40006800000 */
[----:B------:R-:W-:-:S07]  /*15d0*/  IADD3.X R76, PT, PT, R43, R19, RZ, P6, !PT ;  /* 0x000000132b4c7210 */ /* 0x000fce00037fe4ff */
.L_x_4759:
[----:B------:R-:W-:Y:S01]  /*15e0*/  IMAD.MOV.U32 R20, RZ, RZ, R60 ;  /* 0x000000ffff147224 */ /* 0x000fe200078e003c */
[----:B------:R-:W-:Y:S01]  /*15f0*/  MOV R21, R59 ;  /* 0x0000003b00157202 */ /* 0x000fe20000000f00 */
[----:B------:R-:W-:Y:S01]  /*1600*/  IMAD.MOV.U32 R44, RZ, RZ, RZ ;  /* 0x000000ffff2c7224 */ /* 0x000fe200078e00ff */
[----:B------:R-:W-:Y:S02]  /*1610*/  ISETP.GE.AND P6, PT, R32, R17, PT ;  /* 0x000000112000720c */ /* 0x000fe40003fc6270 */
[----:B------:R-:W-:Y:S01]  /*1620*/  MOV R77, R76 ;  /* 0x0000004c004d7202 */ /* 0x000fe20000000f00 */
[----:B------:R1:W2:Y:S01]  /*1630*/  LDG.E R23, desc[UR16][R20.64] ;  /* 0x0000001014177981 */ /* 0x0002a2000c1e1900 */
[----:B------:R-:W-:Y:S02]  /*1640*/  IMAD.MOV.U32 R76, RZ, RZ, R70 ;  /* 0x000000ffff4c7224 */ /* 0x000fe400078e0046 */
[----:B0-----:R-:W-:-:S07]  /*1650*/  HFMA2 R48, -RZ, RZ, 0, 0 ;  /* 0x00000000ff307431 */ /* 0x001fce00000001ff */
[----:B------:R-:W3:Y:S01]  /*1660*/  @!P6 LDG.E R44, desc[UR16][R76.64+-0x80] ;  /* 0xffff80104c2ce981 */ /* 0x000ee2000c1e1900 */
[----:B------:R-:W-:Y:S01]  /*1670*/  ISETP.GE.AND P6, PT, R31, R17, PT ;  /* 0x000000111f00720c */ /* 0x000fe20003fc6270 */
[----:B------:R-:W-:Y:S02]  /*1680*/  HFMA2 R22, -RZ, RZ, 0, 0 ;  /* 0x00000000ff167431 */ /* 0x000fe400000001ff */
[----:B------:R-:W-:-:S04]  /*1690*/  IMAD.MOV.U32 R70, RZ, RZ, RZ ;  /* 0x000000ffff467224 */ /* 0x000fc800078e00ff */
[----:B------:R-:W4:Y:S06]  /*16a0*/  @!P4 LDG.E R22, desc[UR16][R76.64+-0x100] ;  /* 0xffff00104c16c981 */ /* 0x000f2c000c1e1900 */
[----:B------:R-:W5:Y:S01]  /*16b0*/  @!P6 LDG.E R48, desc[UR16][R76.64] ;  /* 0x000000104c30e981 */ /* 0x000f62000c1e1900 */
[----:B------:R-:W-:-:S13]  /*16c0*/  ISETP.GE.AND P6, PT, R30, R17, PT ;  /* 0x000000111e00720c */ /* 0x000fda0003fc6270 */
[----:B------:R-:W5:Y:S01]  /*16d0*/  @!P6 LDG.E R70, desc[UR16][R76.64+0x80] ;  /* 0x000080104c46e981 */ /* 0x000f62000c1e1900 */
[----:B-1----:R-:W-:Y:S01]  /*16e0*/  IMAD.MOV.U32 R20, RZ, RZ, R62 ;  /* 0x000000ffff147224 */ /* 0x002fe200078e003e */
[----:B------:R-:W-:Y:S02]  /*16f0*/  MOV R21, R61 ;  /* 0x0000003d00157202 */ /* 0x000fe40000000f00 */
[----:B------:R-:W-:Y:S01]  /*1700*/  ISETP.GE.AND P6, PT, R16, 0x1, PT ;  /* 0x000000011000780c */ /* 0x000fe20003fc6270 */
[----:B------:R-:W1:Y:S01]  /*1710*/  S2UR UR8, SR_CgaCtaId ;  /* 0x00000000000879c3 */ /* 0x000e620000008800 */
[----:B------:R-:W-:Y:S02]  /*1720*/  UMOV UR4, 0x400 ;  /* 0x0000040000047882 */ /* 0x000fe40000000000 */
[----:B-1----:R-:W-:Y:S01]  /*1730*/  ULEA UR4, UR8, UR4, 0x18 ;  /* 0x0000000408047291 */ /* 0x002fe2000f8ec0ff */
[----:B--2---:R-:W-:-:S04]  /*1740*/  FMUL.FTZ R23, R23, 1.4426950216293334961 ;  /* 0x3fb8aa3b17177820 */ /* 0x004fc80000410000 */
[C---:B------:R-:W-:Y:S01]  /*1750*/  FMUL.FTZ R49, R23.reuse, R56 ;  /* 0x0000003817317220 */ /* 0x040fe20000410000 */
[C---:B------:R-:W-:Y:S01]  /*1760*/  FMUL.FTZ R45, R23.reuse, R55 ;  /* 0x00000037172d7220 */ /* 0x040fe20000410000 */
[C---:B------:R-:W-:Y:S01]  /*1770*/  FMUL.FTZ R71, R23.reuse, R57 ;  /* 0x0000003917477220 */ /* 0x040fe20000410000 */
[----:B------:R-:W-:-:S03]  /*1780*/  FMUL.FTZ R23, R23, R58 ;  /* 0x0000003a17177220 */ /* 0x000fc60000410000 */
[----:B------:R-:W1:Y:S08]  /*1790*/  MUFU.EX2 R49, R49 ;  /* 0x0000003100317308 */ /* 0x000e700000000800 */
[----:B------:R-:W2:Y:S08]  /*17a0*/  MUFU.EX2 R45, R45 ;  /* 0x0000002d002d7308 */ /* 0x000eb00000000800 */
[----:B------:R-:W0:Y:S08]  /*17b0*/  MUFU.EX2 R64, R71 ;  /* 0x0000004700407308 */ /* 0x000e300000000800 */
[----:B------:R-:W5:Y:S01]  /*17c0*/  MUFU.EX2 R23, R23 ;  /* 0x0000001700177308 */ /* 0x000f620000000800 */
[----:B-1----:R-:W-:-:S02]  /*17d0*/  FSEL R73, R49, 1, !P2 ;  /* 0x3f80000031497808 */ /* 0x002fc40005000000 */
[----:B--2---:R-:W-:-:S03]  /*17e0*/  FSEL R74, R45, 1, !P1 ;  /* 0x3f8000002d4a7808 */ /* 0x004fc60004800000 */
[-C--:B------:R-:W-:Y:S01]  /*17f0*/  FFMA.FTZ R49, R66, R73.reuse, R67 ;  /* 0x0000004942317223 */ /* 0x080fe20000010043 */
[----:B0-----:R-:W-:Y:S01]  /*1800*/  FSEL R64, R64, 1, !P3 ;  /* 0x3f80000040407808 */ /* 0x001fe20005800000 */
[----:B---3--:R0:W-:Y:S01]  /*1810*/  STS [R15+0x80], R44 ;  /* 0x0000802c0f007388 */ /* 0x0081e20000000800 */
[----:B------:R-:W-:-:S03]  /*1820*/  FMUL.FTZ R45, R74, R73 ;  /* 0x000000494a2d7220 */ /* 0x000fc60000410000 */
[----:B----4-:R1:W-:Y:S01]  /*1830*/  STS [R15], R22 ;  /* 0x000000160f007388 */ /* 0x0103e20000000800 */
[----:B-----5:R-:W-:Y:S01]  /*1840*/  FSEL R63, R23, 1, !P5 ;  /* 0x3f800000173f7808 */ /* 0x020fe20006800000 */
[C---:B0-----:R-:W-:Y:S02]  /*1850*/  FFMA.FTZ R44, R64.reuse, R49, R68 ;  /* 0x00000031402c7223 */ /* 0x041fe40000010044 */
[----:B------:R-:W-:Y:S01]  /*1860*/  STS [R15+0x100], R48 ;  /* 0x000100300f007388 */ /* 0x000fe20000000800 */
[----:B-1----:R-:W-:Y:S01]  /*1870*/  FMUL.FTZ R22, R64, R45 ;  /* 0x0000002d40167220 */ /* 0x002fe20000410000 */
[----:B------:R-:W-:Y:S02]  /*1880*/  FFMA.FTZ R44, R63, R44, R69 ;  /* 0x0000002c3f2c7223 */ /* 0x000fe40000010045 */
[----:B------:R-:W-:Y:S01]  /*1890*/  STS [R15+0x180], R70 ;  /* 0x000180460f007388 */ /* 0x000fe20000000800 */
[----:B------:R-:W-:-:S03]  /*18a0*/  NOP ;  /* 0x0000000000007918 */ /* 0x000fc60000000000 */
[----:B------:R0:W2:Y:S02]  /*18b0*/  LDG.E R72, desc[UR16][R20.64] ;  /* 0x0000001014487981 */ /* 0x0000a4000c1e1900 */
[----:B0-----:R-:W-:Y:S02]  /*18c0*/  FMUL.FTZ R21, R63, R22 ;  /* 0x000000163f157220 */ /* 0x001fe40000410000 */
[----:B------:R-:W0:Y:S04]  /*18d0*/  SHFL.UP PT, R22, R44, 0x1, RZ ;  /* 0x042000002c167989 */ /* 0x000e2800000e00ff */
[----:B------:R-:W1:Y:S01]  /*18e0*/  SHFL.UP PT, R20, R21, 0x1, RZ ;  /* 0x0420000015147989 */ /* 0x000e6200000e00ff */
[C---:B0-----:R-:W-:Y:S01]  /*18f0*/  FFMA.FTZ R23, R21.reuse, R22, R44 ;  /* 0x0000001615177223 */ /* 0x041fe2000001002c */
[----:B-1----:R-:W-:-:S04]  /*1900*/  @P6 FMUL.FTZ R21, R21, R20 ;  /* 0x0000001415156220 */ /* 0x002fc80000410000 */
[----:B------:R-:W-:-:S05]  /*1910*/  FSEL R20, R44, R23, !P6 ;  /* 0x000000172c147208 */ /* 0x000fca0007000000 */
[----:B------:R-:W0:Y:S04]  /*1920*/  SHFL.UP PT, R23, R20, 0x2, RZ ;  /* 0x0440000014177989 */ /* 0x000e2800000e00ff */
[----:B------:R-:W1:Y:S01]  /*1930*/  SHFL.UP PT, R22, R21, 0x2, RZ ;  /* 0x0440000015167989 */ /* 0x000e6200000e00ff */
[----:B------:R-:W-:Y:S01]  /*1940*/  ISETP.GE.AND P6, PT, R16, 0x2, PT ;  /* 0x000000021000780c */ /* 0x000fe20003fc6270 */
[----:B0-----:R-:W-:-:S12]  /*1950*/  FFMA.FTZ R23, R21, R23, R20 ;  /* 0x0000001715177223 */ /* 0x001fd80000010014 */
[----:B-1----:R-:W-:Y:S01]  /*1960*/  @P6 FMUL.FTZ R21, R21, R22 ;  /* 0x0000001615156220 */ /* 0x002fe20000410000 */
[----:B------:R-:W-:-:S05]  /*1970*/  FSEL R22, R20, R23, !P6 ;  /* 0x0000001714167208 */ /* 0x000fca0007000000 */
[----:B------:R-:W0:Y:S04]  /*1980*/  SHFL.UP PT, R23, R22, 0x4, RZ ;  /* 0x0480000016177989 */ /* 0x000e2800000e00ff */
        /* <DEDUP_REMOVED lines=13> */
[----:B------:R-:W-:Y:S02]  /*1a60*/  HFMA2 R45, -RZ, RZ, 0, 0 ;  /* 0x00000000ff2d7431 */ /* 0x000fe400000001ff */
[----:B------:R-:W-:Y:S01]  /*1a70*/  IMAD.MOV.U32 R44, RZ, RZ, 0x3f800000 ;  /* 0x3f800000ff2c7424 */ /* 0x000fe200078e00ff */
[----:B------:R-:W-:-:S05]  /*1a80*/  ISETP.GE.AND P6, PT, R16, 0x10, PT ;  /* 0x000000101000780c */ /* 0x000fca0003fc6270 */
[----:B------:R-:W3:Y:S01]  /*1a90*/  @P0 LDS.64 R44, [UR5] ;  /* 0x00000005ff2c0984 */ /* 0x000ee20008000a00 */
[C---:B0-----:R-:W-:Y:S01]  /*1aa0*/  FMUL.FTZ R48, R21.reuse, R48 ;  /* 0x0000003015307220 */ /* 0x041fe20000410000 */
[----:B-1----:R-:W-:-:S04]  /*1ab0*/  FFMA.FTZ R49, R21, R49, R22 ;  /* 0x0000003115317223 */ /* 0x002fc80000010016 */
[----:B------:R-:W-:Y:S02]  /*1ac0*/  FSEL R75, R21, R48, !P6 ;  /* 0x00000030154b7208 */ /* 0x000fe40007000000 */
[----:B------:R-:W-:Y:S02]  /*1ad0*/  FSEL R71, R22, R49, !P6 ;  /* 0x0000003116477208 */ /* 0x000fe40007000000 */
[----:B------:R-:W-:Y:S01]  /*1ae0*/  ISETP.NE.AND P6, PT, R16, 0x1f, PT ;  /* 0x0000001f1000780c */ /* 0x000fe20003fc5270 */
[----:B------:R-:W-:-:S12]  /*1af0*/  LDS.128 R20, [R14] ;  /* 0x000000000e147984 */ /* 0x000fd80000000c00 */
[----:B------:R-:W-:Y:S01]  /*1b00*/  @!P6 STS.64 [UR4+0x210], R48 ;  /* 0x00021030ff00e988 */ /* 0x000fe20008000a04 */
[----:B------:R-:W-:Y:S01]  /*1b10*/  BAR.SYNC.DEFER_BLOCKING 0x0 ;  /* 0x0000000000007b1d */ /* 0x000fe20000010000 */
[----:B------:R-:W-:-:S05]  /*1b20*/  ISETP.NE.AND P6, PT, R16, RZ, PT ;  /* 0x000000ff1000720c */ /* 0x000fca0003fc5270 */
[----:B------:R-:W0:Y:S04]  /*1b30*/  SHFL.UP PT, R70, R75, 0x1, RZ ;  /* 0x042000004b467989 */ /* 0x000e2800000e00ff */
[----:B------:R-:W1:Y:S04]  /*1b40*/  SHFL.UP PT, R71, R71, 0x1, RZ ;  /* 0x0420000047477989 */ /* 0x000e6800000e00ff */
[----:B---3--:R-:W-:Y:S04]  /*1b50*/  @!P6 STS.64 [UR4+0x220], R44 ;  /* 0x0002202cff00e988 */ /* 0x008fe80008000a04 */
[----:B------:R-:W3:Y:S01]  /*1b60*/  LDS.64 R48, [UR4+0x210] ;  /* 0x00021004ff307984 */ /* 0x000ee20008000a00 */
[----:B0-----:R-:W-:Y:S01]  /*1b70*/  @!P6 IMAD.MOV.U32 R70, RZ, RZ, R44 ;  /* 0x000000ffff46e224 */ /* 0x001fe200078e002c */
[----:B-1----:R-:W-:Y:S01]  /*1b80*/  @!P6 MOV R71, R45 ;  /* 0x0000002d0047e202 */ /* 0x002fe20000000f00 */
[----:B------:R-:W-:Y:S01]  /*1b90*/  BAR.SYNC.DEFER_BLOCKING 0x0 ;  /* 0x0000000000007b1d */ /* 0x000fe20000010000 */
[----:B------:R-:W-:-:S13]  /*1ba0*/  ISETP.NE.AND P6, PT, R9, RZ, PT ;  /* 0x000000ff0900720c */ /* 0x000fda0003fc5270 */
[----:B------:R-:W0:Y:S01]  /*1bb0*/  @P6 LDS R75, [UR4+0x224] ;  /* 0x00022404ff4b6984 */ /* 0x000e220008000800 */
[----:B------:R-:W-:Y:S01]  /*1bc0*/  BSSY.RECONVERGENT B0, `(.L_x_4757) ;  /* 0x0000019000007945 */ /* 0x000fe20003800200 */
[----:B---3--:R-:W-:Y:S01]  /*1bd0*/  FFMA.FTZ R49, R48, R45, R49 ;  /* 0x0000002d30317223 */ /* 0x008fe20000010031 */
[----:B0-----:R-:W-:Y:S01]  /*1be0*/  @P6 FFMA.FTZ R71, R75, R70, R71 ;  /* 0x000000464b476223 */ /* 0x001fe20000010047 */
[----:B------:R-:W-:-:S05]  /*1bf0*/  LEA R62, P6, R38, R62, 0x2 ;  /* 0x0000003e263e7211 */ /* 0x000fca00078c10ff */
[----:B------:R-:W-:Y:S01]  /*1c00*/  IMAD.X R61, R61, 0x1, R13, P6 ;  /* 0x000000013d3d7824 */ /* 0x000fe200030e060d */
[----:B------:R-:W-:-:S04]  /*1c10*/  LEA R60, P6, R36, R60, 0x2 ;  /* 0x0000003c243c7211 */ /* 0x000fc800078c10ff */
[----:B------:R-:W-:Y:S02]  /*1c20*/  IADD3.X R59, PT, PT, R59, R54, RZ, P6, !PT ;  /* 0x000000363b3b7210 */ /* 0x000fe400037fe4ff */
[----:B------:R-:W-:-:S05]  /*1c30*/  LEA R70, P6, R40, R76, 0x2 ;  /* 0x0000004c28467211 */ /* 0x000fca00078c10ff */
[----:B------:R-:W-:Y:S01]  /*1c40*/  IMAD.X R76, R77, 0x1, R12, P6 ;  /* 0x000000014d4c7824 */ /* 0x000fe200030e060c */
[----:B------:R-:W-:Y:S01]  /*1c50*/  ISETP.NE.AND P6, PT, R9, RZ, PT ;  /* 0x000000ff0900720c */ /* 0x000fe20003fc5270 */
[----:B------:R-:W-:Y:S01]  /*1c60*/  FFMA.FTZ R71, R74, R71, R66 ;  /* 0x000000474a477223 */ /* 0x000fe20000010042 */
[-C--:B--2---:R-:W-:Y:S01]  /*1c70*/  FMUL.FTZ R74, R23, R72.reuse ;  /* 0x00000048174a7220 */ /* 0x084fe20000410000 */
[-C--:B------:R-:W-:Y:S01]  /*1c80*/  FMUL.FTZ R20, R20, R72.reuse ;  /* 0x0000004814147220 */ /* 0x080fe20000410000 */
[-C--:B------:R-:W-:Y:S01]  /*1c90*/  FMUL.FTZ R21, R21, R72.reuse ;  /* 0x0000004815157220 */ /* 0x080fe20000410000 */
[----:B------:R-:W-:Y:S01]  /*1ca0*/  FMUL.FTZ R22, R22, R72 ;  /* 0x0000004816167220 */ /* 0x000fe20000410000 */
[----:B------:R-:W-:-:S07]  /*1cb0*/  FFMA.FTZ R23, R73, R71, R67 ;  /* 0x0000004749177223 */ /* 0x000fce0000010043 */
[----:B------:R-:W-:Y:S05]  /*1cc0*/  @P6 BRA `(.L_x_4758) ;  /* 0x0000000000206947 */ /* 0x000fea0003800000 */
        /* <DEDUP_REMOVED lines=8> */
.L_x_4758:
[----:B------:R-:W-:Y:S05]  /*1d50*/  BSYNC.RECONVERGENT B0 ;  /* 0x0000000000007941 */ /* 0x000fea0003800200 */
.L_x_4757:
[----:B------:R-:W-:Y:S01]  /*1d60*/  UIADD3 UR6, UPT, UPT, UR6, 0x1, URZ ;  /* 0x0000000106067890 */ /* 0x000fe2000fffe0ff */
[----:B------:R-:W-:Y:S01]  /*1d70*/  FFMA.FTZ R45, R64, R23, R68 ;  /* 0x00000017402d7223 */ /* 0x000fe20000010044 */
[----:B------:R-:W-:Y:S01]  /*1d80*/  FFMA.FTZ R24, R71, R20, R24 ;  /* 0x0000001447187223 */ /* 0x000fe20000010018 */
[----:B------:R-:W-:Y:S01]  /*1d90*/  FFMA.FTZ R25, R23, R21, R25 ;  /* 0x0000001517197223 */ /* 0x000fe20000010019 */
[----:B------:R-:W-:Y:S01]  /*1da0*/  UISETP.NE.AND UP0, UPT, UR6, URZ, UPT ;  /* 0x000000ff0600728c */ /* 0x000fe2000bf05270 */
[----:B------:R-:W-:Y:S01]  /*1db0*/  FFMA.FTZ R20, R63, R45, R69 ;  /* 0x0000002d3f147223 */ /* 0x000fe20000010045 */
[----:B------:R-:W-:Y:S01]  /*1dc0*/  FFMA.FTZ R26, R45, R22, R26 ;  /* 0x000000162d1a7223 */ /* 0x000fe2000001001a */
[----:B------:R-:W-:Y:S01]  /*1dd0*/  IADD3 R65, PT, PT, R65, 0x1, RZ ;  /* 0x0000000141417810 */ /* 0x000fe20007ffe0ff */
[----:B------:R-:W-:Y:S01]  /*1de0*/  UIADD3 UR5, UPT, UPT, UR5, 0x8, URZ ;  /* 0x0000000805057890 */ /* 0x000fe2000fffe0ff */
[----:B------:R-:W-:-:S04]  /*1df0*/  FFMA.FTZ R27, R20, R74, R27 ;  /* 0x0000004a141b7223 */ /* 0x000fc8000001001b */
[----:B------:R-:W-:Y:S07]  /*1e00*/  BRA.U UP0, `(.L_x_4759) ;  /* 0xfffffff500f47547 */ /* 0x000fee000b83ffff */
.L_x_4756:
[----:B------:R-:W-:Y:S01]  /*1e10*/  BAR.SYNC.DEFER_BLOCKING 0x0 ;  /* 0x0000000000007b1d */ /* 0x000fe20000010000 */
[----:B------:R-:W-:Y:S02]  /*1e20*/  ISETP.NE.AND P0, PT, R9, RZ, PT ;  /* 0x000000ff0900720c */ /* 0x000fe40003f05270 */
[----:B------:R-:W-:-:S11]  /*1e30*/  IADD3 R3, PT, PT, R3, 0x1, RZ ;  /* 0x0000000103037810 */ /* 0x000fd60007ffe0ff */
[----:B------:R-:W1:Y:S01]  /*1e40*/  @!P0 LDC R17, c[0x0][0x388] ;  /* 0x0000e200ff118b82 */ /* 0x000e620000000800 */
[----:B------:R2:W-:Y:S01]  /*1e50*/  STS.128 [R14], R24 ;  /* 0x000000180e007388 */ /* 0x0005e20000000c00 */
[----:B------:R-:W-:-:S03]  /*1e60*/  NOP ;  /* 0x0000000000007918 */ /* 0x000fc60000000000 */
[----:B------:R-:W-:Y:S04]  /*1e70*/  LDS R21, [R15+0x80] ;  /* 0x000080000f157984 */ /* 0x000fe80000000800 */
[----:B------:R-:W-:Y:S01]  /*1e80*/  LDS R23, [R15+0x100] ;  /* 0x000100000f177984 */ /* 0x000fe20000000800 */
[----:B-1----:R-:W-:-:S03]  /*1e90*/  @!P0 IMAD.IADD R16, R17, 0x1, -R18 ;  /* 0x0000000111108824 */ /* 0x002fc600078e0a12 */
[----:B------:R-:W-:Y:S01]  /*1ea0*/  LDS R45, [R15+0x180] ;  /* 0x000180000f2d7984 */ /* 0x000fe20000000800 */
[----:B------:R-:W-:-:S03]  /*1eb0*/  IADD3 R18, P4, P5, R50, R34, R18 ;  /* 0x0000002232127210 */ /* 0x000fc60007d9e012 */
[----:B------:R1:W-:Y:S01]  /*1ec0*/  LDS R17, [R15] ;  /* 0x000000000f117984 */ /* 0x0003e20000000800 */
[----:B--2---:R-:W-:-:S03]  /*1ed0*/  IADD3.X R25, PT, PT, RZ, R4, RZ, P4, P5 ;  /* 0x00000004ff197210 */ /* 0x004fc600027ea4ff */
[----:B------:R-:W-:Y:S01]  /*1ee0*/  @!P0 STS [UR4+0x200], R16 ;  /* 0x00020010ff008988 */ /* 0x000fe20008000804 */
[----:B------:R-:W-:Y:S06]  /*1ef0*/  BAR.SYNC.DEFER_BLOCKING 0x0 ;  /* 0x0000000000007b1d */ /* 0x000fec0000010000 */
[----:B------:R-:W2:Y:S01]  /*1f00*/  LDS R47, [UR4+0x200] ;  /* 0x00020004ff2f7984 */ /* 0x000ea20008000800 */
[----:B------:R-:W3:Y:S02]  /*1f10*/  LDCU.64 UR4, c[0x0][0x478] ;  /* 0x00008f00ff0477ac */ /* 0x000ee40008000a00 */
[C---:B---3--:R-:W-:Y:S01]  /*1f20*/  LEA R14, P4, R18.reuse, UR4, 0x2 ;  /* 0x00000004120e7c11 */ /* 0x048fe2000f8810ff */
[----:B------:R-:W3:Y:S03]  /*1f30*/  LDCU UR4, c[0x0][0x394] ;  /* 0x00007280ff0477ac */ /* 0x000ee60008000800 */
[----:B-1----:R-:W-:-:S02]  /*1f40*/  LEA.HI.X R15, R18, UR5, R25, 0x2, P4 ;  /* 0x00000005120f7c11 */ /* 0x002fc4000a0f1419 */
[-C--:B--2---:R-:W-:Y:S02]  /*1f50*/  ISETP.GE.AND P0, PT, R50, R47.reuse, PT ;  /* 0x0000002f3200720c */ /* 0x084fe40003f06270 */
[-C--:B------:R-:W-:Y:S02]  /*1f60*/  ISETP.GE.AND P1, PT, R32, R47.reuse, PT ;  /* 0x0000002f2000720c */ /* 0x080fe40003f26270 */
[-C--:B------:R-:W-:Y:S02]  /*1f70*/  ISETP.GE.AND P2, PT, R31, R47.reuse, PT ;  /* 0x0000002f1f00720c */ /* 0x080fe40003f46270 */
[----:B------:R-:W-:-:S07]  /*1f80*/  ISETP.GE.AND P3, PT, R30, R47, PT ;  /* 0x0000002f1e00720c */ /* 0x000fce0003f66270 */
[----:B------:R1:W-:Y:S01]  /*1f90*/  @!P0 STG.E desc[UR16][R14.64], R17 ;  /* 0x000000110e008986 */ /* 0x0003e2000c101910 */
[----:B---3--:R-:W-:-:S03]  /*1fa0*/  ISETP.NE.AND P0, PT, R3, UR4, PT ;  /* 0x0000000403007c0c */ /* 0x008fc6000bf05270 */
        /* <DEDUP_REMOVED lines=11> */
.L_x_4761:
        /* <DEDUP_REMOVED lines=10> */
.L_x_5090:


//--------------------- .text._Z25selective_scan_fwd_kernelI32Selective_Scan_fwd_kernel_traitsILi32ELi4ELi1ELb0ELb0ELb1ELb1EffEEv13SSMParamsBase --------------------------
	.section	.text._Z25selective_scan_fwd_kernelI32Selective_Scan_fwd_kernel_traitsILi32ELi4ELi1ELb0ELb0ELb1ELb1EffEEv13SSMParamsBase,"ax",@progbits
	.align	128
        .global         _Z25selective_scan_fwd_kernelI32Selective_Scan_fwd_kernel_traitsILi32ELi4ELi1ELb0ELb0ELb1ELb1EffEEv13SSMParamsBase
        .type           _Z25selective_scan_fwd_kernelI32Selective_Scan_fwd_kernel_traitsILi32ELi4ELi1ELb0ELb0ELb1ELb1EffEEv13SSMParamsBase,@function
        .size           _Z25selective_scan_fwd_kernelI32Selective_Scan_fwd_kernel_traitsILi32ELi4ELi1ELb0ELb0ELb1ELb1EffEEv13SSMParamsBase,(.L_x_5091 - _Z25selective_scan_fwd_kernelI32Selective_Scan_fwd_kernel_traitsILi32ELi4ELi1ELb0ELb0ELb1ELb1EffEEv13SSMParamsBase)
        .other          _Z25selective_scan_fwd_kernelI32Selective_Scan_fwd_kernel_traitsILi32ELi4ELi1ELb0ELb0ELb1ELb1EffEEv13SSMParamsBase,@"STO_CUDA_ENTRY STV_DEFAULT"
_Z25selective_scan_fwd_kernelI32Selective_Scan_fwd_kernel_traitsILi32ELi4ELi1ELb0ELb0ELb1ELb1EffEEv13SSMParamsBase:
.text._Z25selective_scan_fwd_kernelI32Selective_Scan_fwd_kernel_traitsILi32ELi4ELi1ELb0ELb0ELb1ELb1EffEEv13SSMParamsBase:
        /* <DEDUP_REMOVED lines=26> */
[----:B0-----:R-:W-:Y:S01]  /*01a0*/  IADD3 R6, PT, PT, R0, 0xffffffe, RZ ;  /* 0x0ffffffe00067810 */ /* 0x001fe20007ffe0ff */
[----:B---3--:R-:W-:Y:S01]  /*01b0*/  UIMAD.WIDE.U32 UR4, UR20, UR8, URZ ;  /* 0x00000008140472a5 */ /* 0x008fe2000f8e00ff */
[----:B------:R-:W-:Y:S02]  /*01c0*/  @P1 LEA.HI.X R5, R50, R5, RZ, 0x2, P3 ;  /* 0x0000000532051211 */ /* 0x000fe400018f14ff */
[----:B------:R0:W3:Y:S01]  /*01d0*/  F2I.FTZ.U32.TRUNC.NTZ R7, R6 ;  /* 0x0000000600077305 */ /* 0x0000e2000021f000 */
[----:B------:R-:W-:Y:S02]  /*01e0*/  UIMAD.WIDE.U32 UR6, UR20, UR12, URZ ;  /* 0x0000000c140672a5 */ /* 0x000fe4000f8e00ff */
[----:B------:R-:W1:Y:S01]  /*01f0*/  LDC.64 R14, c[0x0][0x468] ;  /* 0x00011a00ff0e7b82 */ /* 0x000e620000000a00 */
[----:B------:R-:W-:Y:S01]  /*0200*/  IABS R2, R50 ;  /* 0x0000003200027213 */ /* 0x000fe20000000000 */
[----:B------:R4:W5:Y:S01]  /*0210*/  @P1 LDG.E R36, desc[UR18][R4.64] ;  /* 0x0000001204241981 */ /* 0x000962000c1e1900 */
[----:B0-----:R-:W-:-:S05]  /*0220*/  HFMA2 R6, -RZ, RZ, 0, 0 ;  /* 0x00000000ff067431 */ /* 0x001fca00000001ff */
[----:B------:R-:W0:Y:S01]  /*0230*/  LDC.64 R18, c[0x0][0x450] ;  /* 0x00011400ff127b82 */ /* 0x000e220000000a00 */
[----:B---3--:R-:W-:-:S04]  /*0240*/  IMAD.MOV R8, RZ, RZ, -R7 ;  /* 0x000000ffff087224 */ /* 0x008fc800078e0a07 */
[----:B------:R-:W-:-:S04]  /*0250*/  IMAD R3, R8, R9, RZ ;  /* 0x0000000908037224 */ /* 0x000fc800078e02ff */
        /* <DEDUP_REMOVED lines=8> */
[----:B------:R-:W-:Y:S02]  /*02e0*/  LOP3.LUT R0, R50, R11, RZ, 0x3c, !PT ;  /* 0x0000000b32007212 */ /* 0x000fe400078e3cff */
[----:B----4-:R-:W-:Y:S01]  /*02f0*/  MOV R4, UR4 ;  /* 0x0000000400047c02 */ /* 0x010fe20008000f00 */
[----:B------:R-:W-:Y:S01]  /*0300*/  UIMAD UR4, UR20, UR13, UR7 ;  /* 0x0000000d140472a4 */ /* 0x000fe2000f8e0207 */
[----:B------:R-:W-:Y:S02]  /*0310*/  ISETP.GE.AND P3, PT, R0, RZ, PT ;  /* 0x000000ff0000720c */ /* 0x000fe40003f66270 */
[----:B------:R-:W-:-:S05]  /*0320*/  ISETP.NE.AND P1, PT, R11, RZ, PT ;  /* 0x000000ff0b00720c */ /* 0x000fca0003f25270 */
[----:B------:R-:W-:Y:S01]  /*0330*/  @P0 VIADD R7, R7, 0x1 ;  /* 0x0000000107070836 */ /* 0x000fe20000000000 */
[----:B------:R-:W-:Y:S01]  /*0340*/  ISETP.GE.AND P0, PT, R25, 0x1, PT ;  /* 0x000000011900780c */ /* 0x000fe20003f06270 */
[----:B------:R-:W-:Y:S02]  /*0350*/  UIMAD UR8, UR20, UR9, UR5 ;  /* 0x00000009140872a4 */ /* 0x000fe4000f8e0205 */
[----:B------:R-:W-:Y:S01]  /*0360*/  IMAD.U32 R5, RZ, RZ, UR5 ;  /* 0x00000005ff057e24 */ /* 0x000fe2000f8e00ff */
[----:B------:R-:W-:Y:S02]  /*0370*/  MOV R0, R7 ;  /* 0x0000000700007202 */ /* 0x000fe40000000f00 */
[----:B------:R-:W-:Y:S01]  /*0380*/  MOV R7, UR7 ;  /* 0x0000000700077c02 */ /* 0x000fe20008000f00 */
[----:B------:R-:W-:Y:S01]  /*0390*/  IMAD.U32 R7, RZ, RZ, UR4 ;  /* 0x00000004ff077e24 */ /* 0x000fe2000f8e00ff */
[----:B------:R-:W-:Y:S01]  /*03a0*/  UIMAD.WIDE.U32 UR4, UR20, UR16, URZ ;  /* 0x00000010140472a5 */ /* 0x000fe2000f8e00ff */
[----:B------:R-:W-:Y:S01]  /*03b0*/  IMAD.U32 R6, RZ, RZ, UR6 ;  /* 0x00000006ff067e24 */ /* 0x000fe2000f8e00ff */
[----:B------:R-:W-:-:S02]  /*03c0*/  MOV R5, UR8 ;  /* 0x0000000800057c02 */ /* 0x000fc40008000f00 */
[----:B------:R-:W-:Y:S01]  /*03d0*/  UIMAD UR6, UR20, UR17, UR5 ;  /* 0x00000011140672a4 */ /* 0x000fe2000f8e0205 */
[----:B------:R-:W-:Y:S02]  /*03e0*/  @!P3 IADD3 R0, PT, PT, -R0, RZ, RZ ;  /* 0x000000ff0000b210 */ /* 0x000fe40007ffe1ff */
[----:B------:R-:W-:Y:S01]  /*03f0*/  @!P1 LOP3.LUT R0, RZ, R11, RZ, 0x33, !PT ;  /* 0x0000000bff009212 */ /* 0x000fe200078e33ff */
[----:B012---:R-:W-:Y:S08]  /*0400*/  @!P0 EXIT ;  /* 0x000000000000894d */ /* 0x007ff00003800000 */
[----:B------:R-:W0:Y:S01]  /*0410*/  S2R R33, SR_TID.X ;  /* 0x0000000000217919 */ /* 0x000e220000002100 */
[----:B------:R-:W1:Y:S01]  /*0420*/  LDCU.64 UR12, c[0x0][0x3a0] ;  /* 0x00007400ff0c77ac */ /* 0x000e620008000a00 */
[C---:B------:R-:W-:Y:S01]  /*0430*/  IMAD.WIDE.U32 R4, R50.reuse, UR10, R4 ;  /* 0x0000000a32047c25 */ /* 0x040fe2000f8e0004 */
[----:B------:R-:W-:Y:S01]  /*0440*/  SHF.R.S32.HI R9, RZ, 0x1f, R0 ;  /* 0x0000001fff097819 */ /* 0x000fe20000011400 */
[----:B------:R-:W2:Y:S01]  /*0450*/  LDC.64 R26, c[0x0][0x448] ;  /* 0x00011200ff1a7b82 */ /* 0x000ea20000000a00 */
[----:B------:R-:W-:Y:S01]  /*0460*/  UMOV UR5, UR6 ;  /* 0x0000000600057c82 */ /* 0x000fe20008000000 */
[----:B------:R-:W-:Y:S01]  /*0470*/  IMAD R11, R50, UR11, R5 ;  /* 0x0000000b320b7c24 */ /* 0x000fe2000f8e0205 */
[----:B------:R-:W3:Y:S01]  /*0480*/  LDCU.64 UR8, c[0x0][0x3b8] ;  /* 0x00007700ff0877ac */ /* 0x000ee20008000a00 */
[-C--:B------:R-:W-:Y:S02]  /*0490*/  IMAD R5, R9, R16.reuse, RZ ;  /* 0x0000001009057224 */ /* 0x080fe400078e02ff */
[C---:B------:R-:W-:Y:S01]  /*04a0*/  IMAD.WIDE.U32 R8, R0.reuse, R16, UR4 ;  /* 0x0000000400087e25 */ /* 0x040fe2000f8e0010 */
[----:B------:R-:W4:Y:S01]  /*04b0*/  LDCU UR4, c[0x0][0x38c] ;  /* 0x00007180ff0477ac */ /* 0x000f220008000800 */
[----:B------:R-:W2:Y:S02]  /*04c0*/  LDC.64 R2, c[0x0][0x440] ;  /* 0x00011000ff027b82 */ /* 0x000ea40000000a00 */
[----:B------:R-:W-:Y:S01]  /*04d0*/  IMAD R5, R0, R17, R5 ;  /* 0x0000001100057224 */ /* 0x000fe200078e0205 */
[----:B------:R-:W-:Y:S01]  /*04e0*/  LEA R17, P0, R4, R12, 0x2 ;  /* 0x0000000c04117211 */ /* 0x000fe200078010ff */
[----:B------:R-:W-:Y:S01]  /*04f0*/  IMAD R0, R23, UR20, R50 ;  /* 0x0000001417007c24 */ /* 0x000fe2000f8e0232 */
[----:B------:R-:W-:Y:S01]  /*0500*/  LEA R20, P2, R8, R18, 0x2 ;  /* 0x0000001208147211 */ /* 0x000fe200078410ff */
[----:B------:R-:W-:Y:S01]  /*0510*/  IMAD.IADD R21, R9, 0x1, R5 ;  /* 0x0000000109157824 */ /* 0x000fe200078e0205 */
[----:B------:R-:W-:Y:S01]  /*0520*/  LEA.HI.X R11, R4, R13, R11, 0x2, P0 ;  /* 0x0000000d040b7211 */ /* 0x000fe200000f140b */
[----:B-1----:R-:W-:Y:S01]  /*0530*/  IMAD.WIDE.U32 R28, R50, UR12, RZ ;  /* 0x0000000c321c7c25 */ /* 0x002fe2000f8e00ff */
[----:B------:R-:W1:Y:S02]  /*0540*/  LDCU.U8 UR7, c[0x0][0x39e] ;  /* 0x000073c0ff0777ac */ /* 0x000e640008000000 */
[----:B------:R-:W-:Y:S01]  /*0550*/  LEA.HI.X R21, R8, R19, R21, 0x2, P2 ;  /* 0x0000001308157211 */ /* 0x000fe200010f1415 */
[----:B------:R-:W-:-:S04]  /*0560*/  IMAD.WIDE.U32 R6, R50, UR14, R6 ;  /* 0x0000000e32067c25 */ /* 0x000fc8000f8e0006 */
[----:B------:R-:W-:Y:S01]  /*0570*/  IMAD R4, R50, UR13, R29 ;  /* 0x0000000d32047c24 */ /* 0x000fe2000f8e021d */
[----:B------:R-:W-:Y:S01]  /*0580*/  LEA R16, P1, R6, R14, 0x2 ;  /* 0x0000000e06107211 */ /* 0x000fe200078210ff */
[----:B------:R-:W-:Y:S01]  /*0590*/  IMAD R0, R0, R25, RZ ;  /* 0x0000001900007224 */ /* 0x000fe200078e02ff */
[----:B0-----:R-:W-:Y:S01]  /*05a0*/  SHF.L.U32 R29, R33, 0x2, RZ ;  /* 0x00000002211d7819 */ /* 0x001fe200000006ff */
[----:B------:R-:W-:Y:S02]  /*05b0*/  IMAD R10, R50, UR15, R7 ;  /* 0x0000000f320a7c24 */ /* 0x000fe4000f8e0207 */
[----:B----4-:R-:W-:Y:S01]  /*05c0*/  IMAD R19, R0, UR4, RZ ;  /* 0x0000000400137c24 */ /* 0x010fe2000f8e02ff */
[----:B------:R-:W-:Y:S01]  /*05d0*/  LOP3.LUT R0, R29, 0xf80, RZ, 0xc0, !PT ;  /* 0x00000f801d007812 */ /* 0x000fe200078ec0ff */
[----:B---3--:R-:W-:Y:S01]  /*05e0*/  IMAD.WIDE.U32 R30, R50, UR8, RZ ;  /* 0x00000008321e7c25 */ /* 0x008fe2000f8e00ff */
[----:B------:R-:W-:Y:S02]  /*05f0*/  LEA.HI.X R10, R6, R15, R10, 0x2, P1 ;  /* 0x0000000f060a7211 */ /* 0x000fe400008f140a */
[----:B------:R-:W-:Y:S01]  /*0600*/  LOP3.LUT R15, R0, 0x1f, R33, 0xf8, !PT ;  /* 0x0000001f000f7812 */ /* 0x000fe200078ef821 */
[----:B------:R-:W-:Y:S01]  /*0610*/  IMAD R5, R50, UR9, R31 ;  /* 0x0000000932057c24 */ /* 0x000fe2000f8e021f */
[----:B--2---:R-:W-:Y:S01]  /*0620*/  LEA R32, P0, R30, R26, 0x2 ;  /* 0x0000001a1e207211 */ /* 0x004fe200078010ff */
[----:B------:R-:W-:Y:S01]  /*0630*/  IMAD.MOV.U32 R18, RZ, RZ, RZ ;  /* 0x000000ffff127224 */ /* 0x000fe200078e00ff */
[----:B------:R-:W-:Y:S01]  /*0640*/  LEA R31, P1, R28, R2, 0x2 ;  /* 0x000000021c1f7211 */ /* 0x000fe200078210ff */
[----:B------:R-:W-:Y:S01]  /*0650*/  IMAD.WIDE.U32 R34, R15, 0x4, RZ ;  /* 0x000000040f227825 */ /* 0x000fe200078e00ff */
[----:B------:R-:W-:-:S02]  /*0660*/  LEA.HI.X R30, R30, R27, R5, 0x2, P0 ;  /* 0x0000001b1e1e7211 */ /* 0x000fc400000f1405 */
[----:B------:R-:W-:Y:S01]  /*0670*/  LEA.HI.X R28, R28, R3, R4, 0x2, P1 ;  /* 0x000000031c1c7211 */ /* 0x000fe200008f1404 */
[C---:B------:R-:W-:Y:S01]  /*0680*/  VIADD R13, R29.reuse, 0x2 ;  /* 0x000000021d0d7836 */ /* 0x040fe20000000000 */
[C---:B------:R-:W-:Y:S01]  /*0690*/  IADD3 R14, PT, PT, R29.reuse, 0x1, RZ ;  /* 0x000000011d0e7810 */ /* 0x040fe20007ffe0ff */
[----:B------:R-:W-:Y:S01]  /*06a0*/  IMAD.MOV.U32 R5, RZ, RZ, R20 ;  /* 0x000000ffff057224 */ /* 0x000fe200078e0014 */
[----:B------:R-:W-:Y:S02]  /*06b0*/  IADD3 R12, PT, PT, R29, 0x3, RZ ;  /* 0x000000031d0c7810 */ /* 0x000fe40007ffe0ff */
[C---:B------:R-:W-:Y:S02]  /*06c0*/  LOP3.LUT R9, R15.reuse, 0x20, RZ, 0xfc, !PT ;  /* 0x000000200f097812 */ /* 0x040fe400078efcff */
[C---:B------:R-:W-:Y:S02]  /*06d0*/  LOP3.LUT R8, R15.reuse, 0x40, RZ, 0xfc, !PT ;  /* 0x000000400f087812 */ /* 0x040fe400078efcff */
[----:B------:R-:W-:-:S02]  /*06e0*/  LOP3.LUT R7, R15, 0x60, RZ, 0xfc, !PT ;  /* 0x000000600f077812 */ /* 0x000fc400078efcff */
[----:B------:R-:W-:Y:S02]  /*06f0*/  LOP3.LUT R6, R34, 0x100, RZ, 0xfc, !PT ;  /* 0x0000010022067812 */ /* 0x000fe400078efcff */
[----:B-1----:R-:W-:-:S07]  /*0700*/  MOV R4, R21 ;  /* 0x0000001500047202 */ /* 0x002fce0000000f00 */
.L_x_4774:
[----:B0-----:R-:W0:Y:S01]  /*0710*/  LDCU UR4, c[0x0][0x388] ;  /* 0x00007100ff0477ac */ /* 0x001e220008000800 */
[----:B------:R-:W-:Y:S01]  /*0720*/  IMAD.SHL.U32 R52, R18, 0x80, RZ ;  /* 0x0000008012347824 */ /* 0x000fe200078e00ff */
[----:B------:R-:W-:Y:S01]  /*0730*/  SHF.L.U32 R38, R15, 0x2, RZ ;  /* 0x000000020f267819 */ /* 0x000fe200000006ff */
[----:B------:R-:W-:Y:S02]  /*0740*/  HFMA2 R23, -RZ, RZ, 0, 0 ;  /* 0x00000000ff177431 */ /* 0x000fe400000001ff */
[----:B------:R-:W-:Y:S01]  /*0750*/  IMAD.MOV.U32 R25, RZ, RZ, RZ ;  /* 0x000000ffff197224 */ /* 0x000fe200078e00ff */
[----:B------:R-:W-:Y:S01]  /*0760*/  MOV R27, RZ ;  /* 0x000000ff001b7202 */ /* 0x000fe20000000f00 */
[----:B------:R-:W-:Y:S01]  /*0770*/  IMAD.MOV.U32 R41, RZ, RZ, RZ ;  /* 0x000000ffff297224 */ /* 0x000fe200078e00ff */
[----:B------:R-:W-:-:S05]  /*0780*/  IADD3 R20, P4, PT, R38, R17, RZ ;  /* 0x0000001126147210 */ /* 0x000fca0007f9e0ff */
[----:B------:R-:W-:Y:S01]  /*0790*/  IMAD.X R21, RZ, RZ, R11, P4 ;  /* 0x000000ffff157224 */ /* 0x000fe200020e060b */
[----:B0-----:R-:W-:-:S04]  /*07a0*/  IADD3 R3, PT, PT, -R52, UR4, RZ ;  /* 0x0000000434037c10 */ /* 0x001fc8000fffe1ff */
        /* <DEDUP_REMOVED lines=11> */
[----:B------:R-:W-:Y:S01]  /*0860*/  IADD3 R38, P4, PT, R38, R16, RZ ;  /* 0x0000001026267210 */ /* 0x000fe20007f9e0ff */
[----:B------:R-:W1:Y:S01]  /*0870*/  S2R R51, SR_LANEID ;  /* 0x0000000000337919 */ /* 0x000e620000000000 */
[----:B------:R-:W-:Y:S01]  /*0880*/  HFMA2 R43, -RZ, RZ, 0, 0 ;  /* 0x00000000ff2b7431 */ /* 0x000fe200000001ff */
[----:B------:R-:W-:Y:S01]  /*0890*/  MOV R45, RZ ;  /* 0x000000ff002d7202 */ /* 0x000fe20000000f00 */
[----:B------:R-:W-:-:S02]  /*08a0*/  HFMA2 R49, -RZ, RZ, 0, 0 ;  /* 0x00000000ff317431 */ /* 0x000fc400000001ff */
[----:B------:R-:W-:Y:S02]  /*08b0*/  IMAD.MOV.U32 R47, RZ, RZ, RZ ;  /* 0x000000ffff2f7224 */ /* 0x000fe400078e00ff */
[----:B------:R-:W-:Y:S01]  /*08c0*/  IMAD.X R39, RZ, RZ, R10, P4 ;  /* 0x000000ffff277224 */ /* 0x000fe200020e060a */
[----:B0-----:R-:W-:-:S06]  /*08d0*/  ULEA UR4, UR5, UR4, 0x18 ;  /* 0x0000000405047291 */ /* 0x001fcc000f8ec0ff */
[C---:B-1----:R-:W-:Y:S02]  /*08e0*/  LEA R2, R51.reuse, UR4, 0x2 ;  /* 0x0000000433027c11 */ /* 0x042fe4000f8e10ff */
[----:B------:R-:W-:-:S03]  /*08f0*/  LEA R0, R51, UR4, 0x4 ;  /* 0x0000000433007c11 */ /* 0x000fc6000f8e20ff */
[----:B--2---:R-:W-:Y:S04]  /*0900*/  STS [R2], R23 ;  /* 0x0000001702007388 */ /* 0x004fe80000000800 */
[----:B---3--:R-:W-:Y:S04]  /*0910*/  STS [R2+0x80], R25 ;  /* 0x0000801902007388 */ /* 0x008fe80000000800 */
[----:B----4-:R-:W-:Y:S04]  /*0920*/  STS [R2+0x100], R27 ;  /* 0x0001001b02007388 */ /* 0x010fe80000000800 */
[----:B------:R0:W-:Y:S01]  /*0930*/  STS [R2+0x180], R41 ;  /* 0x0001802902007388 */ /* 0x0001e20000000800 */
        /* <DEDUP_REMOVED lines=58> */
.L_x_4763:
[----:B------:R-:W-:Y:S05]  /*0ce0*/  BSYNC.RECONVERGENT B0 ;  /* 0x0000000000007941 */ /* 0x000fea0003800200 */
.L_x_4762:
        /* <DEDUP_REMOVED lines=32> */
.L_x_4765:
[----:B------:R-:W-:Y:S05]  /*0ef0*/  BSYNC.RECONVERGENT B0 ;  /* 0x0000000000007941 */ /* 0x000fea0003800200 */
.L_x_4764:
        /* <DEDUP_REMOVED lines=32> */
.L_x_4767:
[----:B------:R-:W-:Y:S05]  /*1100*/  BSYNC.RECONVERGENT B0 ;  /* 0x0000000000007941 */ /* 0x000fea0003800200 */
.L_x_4766:
        /* <DEDUP_REMOVED lines=32> */
.L_x_4769:
[----:B------:R-:W-:Y:S05]  /*1310*/  BSYNC.RECONVERGENT B0 ;  /* 0x0000000000007941 */ /* 0x000fea0003800200 */
.L_x_4768:
        /* <DEDUP_REMOVED lines=14> */
[----:B------:R-:W-:Y:S01]  /*1400*/  ISETP.NE.AND P0, PT, R18, RZ, PT ;  /* 0x000000ff1200720c */ /* 0x000fe20003f05270 */
[----:B------:R-:W1:Y:S01]  /*1410*/  LDC.64 R44, c[0x0][0x3c0] ;  /* 0x0000f000ff2c7b82 */ /* 0x000e620000000a00 */
[-C--:B------:R-:W-:Y:S01]  /*1420*/  ISETP.GE.U32.AND P5, PT, R29, R3.reuse, PT ;  /* 0x000000031d00720c */ /* 0x080fe20003fa6070 */
[----:B------:R-:W-:Y:S01]  /*1430*/  IMAD.MOV.U32 R58, RZ, RZ, R31 ;  /* 0x000000ffff3a7224 */ /* 0x000fe200078e001f */
[-C--:B------:R-:W-:Y:S01]  /*1440*/  ISETP.GE.U32.AND P4, PT, R14, R3.reuse, PT ;  /* 0x000000030e00720c */ /* 0x080fe20003f86070 */
[----:B------:R-:W-:Y:S01]  /*1450*/  IMAD.MOV.U32 R60, RZ, RZ, R32 ;  /* 0x000000ffff3c7224 */ /* 0x000fe200078e0020 */
[-C--:B------:R-:W-:Y:S01]  /*1460*/  ISETP.GE.U32.AND P3, PT, R13, R3.reuse, PT ;  /* 0x000000030d00720c */ /* 0x080fe20003f66070 */
[----:B------:R-:W-:Y:S01]  /*1470*/  IMAD.MOV R66, RZ, RZ, -R66 ;  /* 0x000000ffff427224 */ /* 0x000fe200078e0a42 */
[-C--:B------:R-:W-:Y:S01]  /*1480*/  ISETP.GE.U32.AND P2, PT, R12, R3.reuse, PT ;  /* 0x000000030c00720c */ /* 0x080fe20003f46070 */
[----:B------:R-:W2:Y:S01]  /*1490*/  LDC.64 R42, c[0x0][0x3a8] ;  /* 0x0000ea00ff2a7b82 */ /* 0x000ea20000000a00 */
[----:B------:R-:W-:Y:S01]  /*14a0*/  IADD3 R68, P6, PT, R5, R6, RZ ;  /* 0x0000000605447210 */ /* 0x000fe20007fde0ff */
[----:B------:R-:W-:Y:S01]  /*14b0*/  UIADD3 UR5, UPT, UPT, UR4, 0x230, URZ ;  /* 0x0000023004057890 */ /* 0x000fe2000fffe0ff */
[----:B------:R-:W-:-:S02]  /*14c0*/  ISETP.GE.AND P1, PT, R15, R3, PT ;  /* 0x000000030f00720c */ /* 0x000fc40003f26270 */
[----:B------:R-:W-:Y:S02]  /*14d0*/  MOV R57, R28 ;  /* 0x0000001c00397202 */ /* 0x000fe40000000f00 */
[----:B------:R-:W-:Y:S01]  /*14e0*/  MOV R59, R30 ;  /* 0x0000001e003b7202 */ /* 0x000fe20000000f00 */
[----:B------:R-:W3:Y:S01]  /*14f0*/  LDC.64 R40, c[0x0][0x480] ;  /* 0x00012000ff287b82 */ /* 0x000ee20000000a00 */
[----:B------:R-:W-:Y:S02]  /*1500*/  ISETP.EQ.AND P0, PT, R33, RZ, P0 ;  /* 0x000000ff2100720c */ /* 0x000fe40000702270 */
[----:B------:R-:W-:Y:S02]  /*1510*/  FSEL R62, R62, RZ, !P5 ;  /* 0x000000ff3e3e7208 */ /* 0x000fe40006800000 */
[----:B------:R-:W-:Y:S02]  /*1520*/  FSEL R63, R63, RZ, !P4 ;  /* 0x000000ff3f3f7208 */ /* 0x000fe40006000000 */
[----:B------:R-:W-:-:S02]  /*1530*/  FSEL R64, R64, RZ, !P3 ;  /* 0x000000ff40407208 */ /* 0x000fc40005800000 */
[----:B------:R-:W-:Y:S02]  /*1540*/  FSEL R65, R65, RZ, !P2 ;  /* 0x000000ff41417208 */ /* 0x000fe40005000000 */
[----:B------:R-:W-:Y:S02]  /*1550*/  IADD3.X R67, PT, PT, R35, R4, RZ, P6, !PT ;  /* 0x0000000423437210 */ /* 0x000fe400037fe4ff */
[----:B0-----:R-:W-:Y:S02]  /*1560*/  SHF.L.U64.HI R47, R46, 0x2, R47 ;  /* 0x000000022e2f7819 */ /* 0x001fe4000001022f */
[----:B-1----:R-:W-:Y:S02]  /*1570*/  SHF.L.U64.HI R45, R44, 0x2, R45 ;  /* 0x000000022c2d7819 */ /* 0x002fe4000001022d */
[----:B--2---:R-:W-:-:S07]  /*1580*/  SHF.L.U64.HI R69, R42, 0x2, R43 ;  /* 0x000000022a457819 */ /* 0x004fce000001022b */
.L_x_4773:
[----:B------:R-:W-:Y:S01]  /*1590*/  IMAD.MOV.U32 R20, RZ, RZ, R58 ;  /* 0x000000ffff147224 */ /* 0x000fe200078e003a */
[----:B------:R-:W-:Y:S01]  /*15a0*/  MOV R21, R57 ;  /* 0x0000003900157202 */ /* 0x000fe20000000f00 */
[----:B------:R-:W-:Y:S01]  /*15b0*/  IMAD.MOV.U32 R39, RZ, RZ, RZ ;  /* 0x000000ffff277224 */ /* 0x000fe200078e00ff */
[----:B------:R-:W-:Y:S01]  /*15c0*/  ISETP.GE.AND P6, PT, R9, R3, PT ;  /* 0x000000030900720c */ /* 0x000fe20003fc6270 */
[----:B------:R-:W-:Y:S01]  /*15d0*/  IMAD.MOV.U32 R77, RZ, RZ, R67 ;  /* 0x000000ffff4d7224 */ /* 0x000fe200078e0043 */
[----:B------:R-:W-:Y:S01]  /*15e0*/  MOV R76, R68 ;  /* 0x00000044004c7202 */ /* 0x000fe20000000f00 */
[----:B------:R0:W2:Y:S01]  /*15f0*/  LDG.E R22, desc[UR18][R20.64] ;  /* 0x0000001214167981 */ /* 0x0000a2000c1e1900 */
[----:B------:R-:W-:-:S09]  /*1600*/  HFMA2 R43, -RZ, RZ, 0, 0 ;  /* 0x00000000ff2b7431 */ /* 0x000fd200000001ff */
[----:B------:R-:W4:Y:S01]  /*1610*/  @!P6 LDG.E R39, desc[UR18][R76.64+-0x80] ;  /* 0xffff80124c27e981 */ /* 0x000f22000c1e1900 */
[----:B------:R-:W-:Y:S01]  /*1620*/  ISETP.GE.AND P6, PT, R8, R3, PT ;  /* 0x000000030800720c */ /* 0x000fe20003fc6270 */
[----:B------:R-:W-:Y:S02]  /*1630*/  IMAD.MOV.U32 R23, RZ, RZ, RZ ;  /* 0x000000ffff177224 */ /* 0x000fe400078e00ff */
[----:B------:R-:W-:-:S04]  /*1640*/  HFMA2 R49, -RZ, RZ, 0, 0 ;  /* 0x00000000ff317431 */ /* 0x000fc800000001ff */
[----:B------:R-:W5:Y:S06]  /*1650*/  @!P1 LDG.E R23, desc[UR18][R76.64+-0x100] ;  /* 0xffff00124c179981 */ /* 0x000f6c000c1e1900 */
[----:B------:R-:W3:Y:S01]  /*1660*/  @!P6 LDG.E R43, desc[UR18][R76.64] ;  /* 0x000000124c2be981 */ /* 0x000ee2000c1e1900 */
[----:B------:R-:W-:-:S13]  /*1670*/  ISETP.GE.AND P6, PT, R7, R3, PT ;  /* 0x000000030700720c */ /* 0x000fda0003fc6270 */
[----:B------:R-:W5:Y:S01]  /*1680*/  @!P6 LDG.E R49, desc[UR18][R76.64+0x80] ;  /* 0x000080124c31e981 */ /* 0x000f62000c1e1900 */
[----:B0-----:R-:W-:Y:S02]  /*1690*/  MOV R20, R60 ;  /* 0x0000003c00147202 */ /* 0x001fe40000000f00 */
[----:B------:R-:W-:Y:S02]  /*16a0*/  MOV R21, R59 ;  /* 0x0000003b00157202 */ /* 0x000fe40000000f00 */
[----:B------:R-:W-:Y:S01]  /*16b0*/  ISETP.GE.AND P6, PT, R51, 0x1, PT ;  /* 0x000000013300780c */ /* 0x000fe20003fc6270 */
[----:B------:R-:W0:Y:S01]  /*16c0*/  S2UR UR6, SR_CgaCtaId ;  /* 0x00000000000679c3 */ /* 0x000e220000008800 */
[----:B------:R-:W-:Y:S02]  /*16d0*/  UMOV UR4, 0x400 ;  /* 0x0000040000047882 */ /* 0x000fe40000000000 */
[----:B0-----:R-:W-:Y:S01]  /*16e0*/  ULEA UR4, UR6, UR4, 0x18 ;  /* 0x0000000406047291 */ /* 0x001fe2000f8ec0ff */
[----:B--2---:R-:W-:-:S04]  /*16f0*/  FMUL.FTZ R22, R22, 1.4426950216293334961 ;  /* 0x3fb8aa3b16167820 */ /* 0x004fc80000410000 */
[C---:B------:R-:W-:Y:S01]  /*1700*/  FMUL.FTZ R48, R22.reuse, R54 ;  /* 0x0000003616307220 */ /* 0x040fe20000410000 */
[C---:B------:R-:W-:Y:S01]  /*1710*/  FMUL.FTZ R38, R22.reuse, R53 ;  /* 0x0000003516267220 */ /* 0x040fe20000410000 */
[C---:B------:R-:W-:Y:S01]  /*1720*/  FMUL.FTZ R67, R22.reuse, R55 ;  /* 0x0000003716437220 */ /* 0x040fe20000410000 */
[----:B------:R-:W-:-:S03]  /*1730*/  FMUL.FTZ R22, R22, R56 ;  /* 0x0000003816167220 */ /* 0x000fc60000410000 */
[----:B------:R-:W0:Y:S08]  /*1740*/  MUFU.EX2 R48, R48 ;  /* 0x0000003000307308 */ /* 0x000e300000000800 */
[----:B------:R-:W1:Y:S08]  /*1750*/  MUFU.EX2 R38, R38 ;  /* 0x0000002600267308 */ /* 0x000e700000000800 */
[----:B------:R-:W2:Y:S08]  /*1760*/  MUFU.EX2 R67, R67 ;  /* 0x0000004300437308 */ /* 0x000eb00000000800 */
[----:B------:R-:W5:Y:S01]  /*1770*/  MUFU.EX2 R22, R22 ;  /* 0x0000001600167308 */ /* 0x000f620000000800 */
[----:B0-----:R-:W-:Y:S01]  /*1780*/  FSEL R72, R48, 1, !P4 ;  /* 0x3f80000030487808 */ /* 0x001fe20006000000 */
[----:B----4-:R0:W-:Y:S01]  /*1790*/  STS [R2+0x80], R39 ;  /* 0x0000802702007388 */ /* 0x0101e20000000800 */
[----:B-1----:R-:W-:-:S03]  /*17a0*/  FSEL R73, R38, 1, !P5 ;  /* 0x3f80000026497808 */ /* 0x002fc60006800000 */
[----:B---3--:R1:W-:Y:S01]  /*17b0*/  STS [R2+0x100], R43 ;  /* 0x0001002b02007388 */ /* 0x0083e20000000800 */
[----:B--2---:R-:W-:Y:S01]  /*17c0*/  FSEL R74, R67, 1, !P3 ;  /* 0x3f800000434a7808 */ /* 0x004fe20005800000 */
[-C--:B0-----:R-:W-:Y:S02]  /*17d0*/  FFMA.FTZ R39, R62, R72.reuse, R63 ;  /* 0x000000483e277223 */ /* 0x081fe4000001003f */
[----:B-----5:R0:W-:Y:S02]  /*17e0*/  STS [R2], R23 ;  /* 0x0000001702007388 */ /* 0x0201e40000000800 */
[----:B------:R-:W-:Y:S01]  /*17f0*/  FFMA.FTZ R48, R74, R39, R64 ;  /* 0x000000274a307223 */ /* 0x000fe20000010040 */
[----:B-1----:R-:W-:Y:S01]  /*1800*/  FSEL R43, R22, 1, !P2 ;  /* 0x3f800000162b7808 */ /* 0x002fe20005000000 */
[----:B------:R-:W-:Y:S01]  /*1810*/  STS [R2+0x180], R49 ;  /* 0x0001803102007388 */ /* 0x000fe20000000800 */
[----:B------:R-:W-:Y:S01]  /*1820*/  NOP ;  /* 0x0000000000007918 */ /* 0x000fe20000000000 */
[----:B0-----:R-:W-:-:S02]  /*1830*/  FMUL.FTZ R23, R73, R72 ;  /* 0x0000004849177220 */ /* 0x001fc40000410000 */
[----:B------:R-:W-:Y:S01]  /*1840*/  FFMA.FTZ R48, R43, R48, R65 ;  /* 0x000000302b307223 */ /* 0x000fe20000010041 */
[----:B------:R0:W2:Y:S01]  /*1850*/  LDG.E R71, desc[UR18][R20.64] ;  /* 0x0000001214477981 */ /* 0x0000a2000c1e1900 */
[----:B------:R-:W-:-:S03]  /*1860*/  FMUL.FTZ R38, R74, R23 ;  /* 0x000000174a267220 */ /* 0x000fc60000410000 */
[----:B------:R-:W1:Y:S01]  /*1870*/  SHFL.UP PT, R22, R48, 0x1, RZ ;  /* 0x0420000030167989 */ /* 0x000e6200000e00ff */
[----:B0-----:R-:W-:-:S05]  /*1880*/  FMUL.FTZ R21, R43, R38 ;  /* 0x000000262b157220 */ /* 0x001fca0000410000 */
[----:B------:R-:W0:Y:S01]  /*1890*/  SHFL.UP PT, R20, R21, 0x1, RZ ;  /* 0x0420000015147989 */ /* 0x000e2200000e00ff */
[C---:B-1----:R-:W-:Y:S01]  /*18a0*/  FFMA.FTZ R23, R21.reuse, R22, R48 ;  /* 0x0000001615177223 */ /* 0x042fe20000010030 */
[----:B0-----:R-:W-:-:S04]  /*18b0*/  @P6 FMUL.FTZ R21, R21, R20 ;  /* 0x0000001415156220 */ /* 0x001fc80000410000 */
        /* <DEDUP_REMOVED lines=38> */
[----:B0-----:R-:W-:Y:S01]  /*1b20*/  @!P6 MOV R67, R38 ;  /* 0x000000260043e202 */ /* 0x001fe20000000f00 */
[----:B-1----:R-:W-:Y:S01]  /*1b30*/  @!P6 IMAD.MOV.U32 R70, RZ, RZ, R39 ;  /* 0x000000ffff46e224 */ /* 0x002fe200078e0027 */
[----:B------:R-:W-:Y:S01]  /*1b40*/  BAR.SYNC.DEFER_BLOCKING 0x0 ;  /* 0x0000000000007b1d */ /* 0x000fe20000010000 */
[----:B------:R-:W-:-:S13]  /*1b50*/  ISETP.NE.AND P6, PT, R33, RZ, PT ;  /* 0x000000ff2100720c */ /* 0x000fda0003fc5270 */
[----:B------:R-:W0:Y:S01]  /*1b60*/  @P6 LDS R75, [UR4+0x224] ;  /* 0x00022404ff4b6984 */ /* 0x000e220008000800 */
[----:B------:R-:W-:Y:S01]  /*1b70*/  BSSY.RECONVERGENT B0, `(.L_x_4771) ;  /* 0x000001b000007945 */ /* 0x000fe20003800200 */
[----:B------:R-:W-:Y:S01]  /*1b80*/  IADD3 R66, PT, PT, R66, 0x1, RZ ;  /* 0x0000000142427810 */ /* 0x000fe20007ffe0ff */
[----:B---3--:R-:W-:Y:S01]  /*1b90*/  FFMA.FTZ R49, R48, R39, R49 ;  /* 0x0000002730317223 */ /* 0x008fe20000010031 */
[----:B0-----:R-:W-:Y:S01]  /*1ba0*/  @P6 FFMA.FTZ R70, R75, R67, R70 ;  /* 0x000000434b466223 */ /* 0x001fe20000010046 */
[----:B------:R-:W-:-:S04]  /*1bb0*/  LEA R60, P6, R44, R60, 0x2 ;  /* 0x0000003c2c3c7211 */ /* 0x000fc800078c10ff */
[----:B------:R-:W-:Y:S02]  /*1bc0*/  IADD3.X R59, PT, PT, R59, R45, RZ, P6, !PT ;  /* 0x0000002d3b3b7210 */ /* 0x000fe400037fe4ff */
[----:B------:R-:W-:-:S04]  /*1bd0*/  LEA R58, P6, R42, R58, 0x2 ;  /* 0x0000003a2a3a7211 */ /* 0x000fc800078c10ff */
[----:B------:R-:W-:Y:S02]  /*1be0*/  IADD3.X R57, PT, PT, R57, R69, RZ, P6, !PT ;  /* 0x0000004539397210 */ /* 0x000fe400037fe4ff */
[----:B------:R-:W-:-:S05]  /*1bf0*/  LEA R68, P6, R46, R76, 0x2 ;  /* 0x0000004c2e447211 */ /* 0x000fca00078c10ff */
[----:B------:R-:W-:Y:S01]  /*1c00*/  IMAD.X R67, R77, 0x1, R47, P6 ;  /* 0x000000014d437824 */ /* 0x000fe200030e062f */
[----:B------:R-:W-:Y:S01]  /*1c10*/  ISETP.NE.AND P6, PT, R33, RZ, PT ;  /* 0x000000ff2100720c */ /* 0x000fe20003fc5270 */
[----:B------:R-:W-:Y:S01]  /*1c20*/  FFMA.FTZ R73, R73, R70, R62 ;  /* 0x0000004649497223 */ /* 0x000fe2000001003e */
[----:B--2---:R-:W-:-:S03]  /*1c30*/  FMUL.FTZ R75, R22, R71 ;  /* 0x00000047164b7220 */ /* 0x004fc60000410000 */
[----:B------:R-:W-:Y:S01]  /*1c40*/  FFMA.FTZ R72, R72, R73, R63 ;  /* 0x0000004948487223 */ /* 0x000fe2000001003f */
[-C--:B------:R-:W-:Y:S01]  /*1c50*/  FMUL.FTZ R70, R20, R71.reuse ;  /* 0x0000004714467220 */ /* 0x080fe20000410000 */
[-C--:B------:R-:W-:Y:S01]  /*1c60*/  FMUL.FTZ R76, R21, R71.reuse ;  /* 0x00000047154c7220 */ /* 0x080fe20000410000 */
[----:B------:R-:W-:Y:S01]  /*1c70*/  FMUL.FTZ R22, R23, R71 ;  /* 0x0000004717167220 */ /* 0x000fe20000410000 */
[----:B------:R-:W-:-:S04]  /*1c80*/  FFMA.FTZ R74, R74, R72, R64 ;  /* 0x000000484a4a7223 */ /* 0x000fc80000010040 */
        /* <DEDUP_REMOVED lines=9> */
.L_x_4772:
[----:B------:R-:W-:Y:S05]  /*1d20*/  BSYNC.RECONVERGENT B0 ;  /* 0x0000000000007941 */ /* 0x000fea0003800200 */
.L_x_4771:
[----:B------:R-:W-:Y:S01]  /*1d30*/  ISETP.NE.AND P6, PT, R66, RZ, PT ;  /* 0x000000ff4200720c */ /* 0x000fe20003fc5270 */
[----:B0-----:R-:W-:Y:S01]  /*1d40*/  FFMA.FTZ R20, R43, R74, R65 ;  /* 0x0000004a2b147223 */ /* 0x001fe20000010041 */
[----:B------:R-:W-:Y:S01]  /*1d50*/  UIADD3 UR5, UPT, UPT, UR5, 0x8, URZ ;  /* 0x0000000805057890 */ /* 0x000fe2000fffe0ff */
[----:B------:R-:W-:Y:S01]  /*1d60*/  FFMA.FTZ R24, R73, R70, R24 ;  /* 0x0000004649187223 */ /* 0x000fe20000010018 */
[----:B------:R-:W-:Y:S01]  /*1d70*/  FFMA.FTZ R25, R72, R76, R25 ;  /* 0x0000004c48197223 */ /* 0x000fe20000010019 */
[----:B------:R-:W-:Y:S01]  /*1d80*/  FFMA.FTZ R26, R74, R75, R26 ;  /* 0x0000004b4a1a7223 */ /* 0x000fe2000001001a */
[----:B------:R-:W-:Y:S01]  /*1d90*/  FFMA.FTZ R27, R20, R22, R27 ;  /* 0x00000016141b7223 */ /* 0x000fe2000001001b */
[----:B------:R-:W-:-:S06]  /*1da0*/  IADD3 R61, PT, PT, R61, 0x1, RZ ;  /* 0x000000013d3d7810 */ /* 0x000fcc0007ffe0ff */
[----:B------:R-:W-:Y:S05]  /*1db0*/  @P6 BRA `(.L_x_4773) ;  /* 0xfffffff400f46947 */ /* 0x000fea000383ffff */
.L_x_4770:
[----:B------:R-:W-:Y:S01]  /*1dc0*/  BAR.SYNC.DEFER_BLOCKING 0x0 ;  /* 0x0000000000007b1d */ /* 0x000fe20000010000 */
[----:B------:R-:W-:Y:S01]  /*1dd0*/  ISETP.NE.AND P0, PT, R33, RZ, PT ;  /* 0x000000ff2100720c */ /* 0x000fe20003f05270 */
[----:B------:R-:W-:-:S06]  /*1de0*/  IMAD.MOV.U32 R53, RZ, RZ, RZ ;  /* 0x000000ffff357224 */ /* 0x000fcc00078e00ff */
[----:B------:R-:W0:Y:S01]  /*1df0*/  LDC.64 R38, c[0x0][0x420] ;  /* 0x00010800ff267b82 */ /* 0x000e220000000a00 */
[----:B------:R-:W1:Y:S07]  /*1e00*/  LDCU.64 UR8, c[0x0][0x478] ;  /* 0x00008f00ff0877ac */ /* 0x000e6e0008000a00 */
[----:B------:R-:W2:Y:S08]  /*1e10*/  LDC.64 R20, c[0x0][0x428] ;  /* 0x00010a00ff147b82 */ /* 0x000eb00000000a00 */
[----:B------:R-:W3:Y:S01]  /*1e20*/  LDC.64 R22, c[0x0][0x410] ;  /* 0x00010400ff167b82 */ /* 0x000ee20000000a00 */
[----:B------:R-:W-:Y:S01]  /*1e30*/  STS.128 [R0], R24 ;  /* 0x0000001800007388 */ /* 0x000fe20000000c00 */
[----:B------:R-:W-:-:S03]  /*1e40*/  NOP ;  /* 0x0000000000007918 */ /* 0x000fc60000000000 */
[----:B------:R-:W-:Y:S01]  /*1e50*/  LDS R43, [R2] ;  /* 0x00000000022b7984 */ /* 0x000fe20000000800 */
[----:B0-----:R-:W-:-:S03]  /*1e60*/  IMAD.WIDE.U32 R40, R38, UR20, R52 ;  /* 0x0000001426287c25 */ /* 0x001fc6000f8e0034 */
[----:B------:R-:W-:Y:S01]  /*1e70*/  LDS R45, [R2+0x80] ;  /* 0x00008000022d7984 */ /* 0x000fe20000000800 */
[----:B------:R-:W-:Y:S02]  /*1e80*/  IMAD R41, R39, UR20, R41 ;  /* 0x0000001427297c24 */ /* 0x000fe4000f8e0229 */
[----:B------:R-:W0:Y:S01]  /*1e90*/  LDC.64 R38, c[0x0][0x418] ;  /* 0x00010600ff267b82 */ /* 0x000e220000000a00 */
        /* <DEDUP_REMOVED lines=13> */
[----:B------:R-:W-:Y:S01]  /*1f70*/  ISETP.GE.AND P5, PT, R7, R3, PT ;  /* 0x000000030700720c */ /* 0x000fe20003fa6270 */
[----:B0-----:R-:W-:-:S04]  /*1f80*/  IMAD.WIDE.U32 R40, R50, R38, R40 ;  /* 0x0000002632287225 */ /* 0x001fc800078e0028 */
[----:B------:R-:W-:Y:S02]  /*1f90*/  IMAD R23, R50, R39, R41 ;  /* 0x0000002732177224 */ /* 0x000fe400078e0229 */
[----:B------:R-:W-:Y:S01]  /*1fa0*/  IMAD.MOV.U32 R41, RZ, RZ, RZ ;  /* 0x000000ffff297224 */ /* 0x000fe200078e00ff */
[----:B------:R-:W0:Y:S02]  /*1fb0*/  LDS R42, [UR4+0x200] ;  /* 0x00020004ff2a7984 */ /* 0x000e240008000800 */
[-C--:B0-----:R-:W-:Y:S02]  /*1fc0*/  ISETP.GE.AND P1, PT, R15, R42.reuse, PT ;  /* 0x0000002a0f00720c */ /* 0x081fe40003f26270 */
[-C--:B------:R-:W-:Y:S02]  /*1fd0*/  ISETP.GE.AND P2, PT, R9, R42.reuse, PT ;  /* 0x0000002a0900720c */ /* 0x080fe40003f46270 */
[-C--:B------:R-:W-:Y:S02]  /*1fe0*/  ISETP.GE.AND P3, PT, R8, R42.reuse, PT ;  /* 0x0000002a0800720c */ /* 0x080fe40003f66270 */
[----:B------:R-:W-:-:S07]  /*1ff0*/  ISETP.GE.AND P4, PT, R7, R42, PT ;  /* 0x0000002a0700720c */ /* 0x000fce0003f86270 */
[----:B------:R0:W-:Y:S01]  /*2000*/  @!P1 STG.E desc[UR18][R20.64], R43 ;  /* 0x0000002b14009986 */ /* 0x0001e2000c101912 */
[----:B------:R-:W-:-:S03]  /*2010*/  IADD3 R40, P1, PT, R15, R40, RZ ;  /* 0x000000280f287210 */ /* 0x000fc60007f3e0ff */
[----:B------:R2:W-:Y:S01]  /*2020*/  @!P2 STG.E desc[UR18][R20.64+0x80], R45 ;  /* 0x0000802d1400a986 */ /* 0x0005e2000c101912 */
[----:B------:R-:W-:Y:S02]  /*2030*/  ISETP.GE.AND P2, PT, R15, R3, PT ;  /* 0x000000030f00720c */ /* 0x000fe40003f46270 */
[----:B------:R-:W-:Y:S01]  /*2040*/  IADD3.X R23, PT, PT, RZ, R23, RZ, P1, !PT ;  /* 0x00000017ff177210 */ /* 0x000fe20000ffe4ff */
[----:B------:R3:W-:Y:S01]  /*2050*/  @!P3 STG.E desc[UR18][R20.64+0x100], R47 ;  /* 0x0001002f1400b986 */ /* 0x0007e2000c101912 */
[-C--:B------:R-:W-:Y:S02]  /*2060*/  ISETP.GE.AND P3, PT, R9, R3.reuse, PT ;  /* 0x000000030900720c */ /* 0x080fe40003f66270 */
[----:B-1----:R-:W-:Y:S01]  /*2070*/  LEA R38, P1, R40, UR8, 0x2 ;  /* 0x0000000828267c11 */ /* 0x002fe2000f8210ff */
[----:B------:R-:W-:Y:S01]  /*2080*/  @!P4 STG.E desc[UR18][R20.64+0x180], R49 ;  /* 0x000180311400c986 */ /* 0x000fe2000c101912 */
[----:B------:R-:W-:Y:S01]  /*2090*/  BAR.SYNC.DEFER_BLOCKING 0x0 ;  /* 0x0000000000007b1d */ /* 0x000fe20000010000 */
[----:B------:R-:W-:Y:S01]  /*20a0*/  ISETP.GE.AND P4, PT, R8, R3, PT ;  /* 0x000000030800720c */ /* 0x000fe20003f86270 */
[----:B0-----:R-:W-:Y:S01]  /*20b0*/  HFMA2 R43, -RZ, RZ, 0, 0 ;  /* 0x00000000ff2b7431 */ /* 0x001fe200000001ff */
[----:B--2---:R-:W-:Y:S01]  /*20c0*/  MOV R45, RZ ;  /* 0x000000ff002d7202 */ /* 0x004fe20000000f00 */
[----:B---3--:R-:W-:Y:S01]  /*20d0*/  IMAD.MOV.U32 R47, RZ, RZ, RZ ;  /* 0x000000ffff2f7224 */ /* 0x008fe200078e00ff */
[----:B------:R-:W-:-:S05]  /*20e0*/  LEA.HI.X R39, R40, UR9, R23, 0x2, P1 ;  /* 0x0000000928277c11 */ /* 0x000fca00088f1417 */
        /* <DEDUP_REMOVED lines=33> */
[----:B0-----:R-:W-:-:S04]  /*2300*/  FMUL.FTZ R21, R22, R47 ;  /* 0x0000002f16157220 */ /* 0x001fc80000410000 */
[----:B------:R-:W-:Y:S02]  /*2310*/  FMUL.FTZ R26, R21, R26 ;  /* 0x0000001a151a7220 */ /* 0x000fe40000410000 */
[----:B------:R-:W0:Y:S01]  /*2320*/  LDC.64 R20, c[0x0][0x430] ;  /* 0x00010c00ff147b82 */ /* 0x000e220000000a00 */
[----:B-1----:R-:W-:-:S04]  /*2330*/  FMUL.FTZ R22, R23, R42 ;  /* 0x0000002a17167220 */ /* 0x002fc80000410000 */
[----:B------:R-:W-:-:S05]  /*2340*/  FMUL.FTZ R27, R22, R27 ;  /* 0x0000001b161b7220 */ /* 0x000fca0000410000 */
[----:B------:R1:W-:Y:S01]  /*2350*/  STS.128 [R0], R24 ;  /* 0x0000001800007388 */ /* 0x0003e20000000c00 */
[----:B------:R-:W-:-:S03]  /*2360*/  NOP ;  /* 0x0000000000007918 */ /* 0x000fc60000000000 */
[----:B------:R-:W-:Y:S04]  /*2370*/  LDS R23, [R2] ;  /* 0x0000000002177984 */ /* 0x000fe80000000800 */
[----:B------:R-:W-:Y:S01]  /*2380*/  LDS R39, [R2+0x80] ;  /* 0x0000800002277984 */ /* 0x000fe20000000800 */
[----:B0-----:R-:W-:-:S03]  /*2390*/  IMAD.WIDE.U32 R52, R20, UR20, R52 ;  /* 0x0000001414347c25 */ /* 0x001fc6000f8e0034 */
[----:B------:R-:W-:Y:S01]  /*23a0*/  LDS R41, [R2+0x100] ;  /* 0x0001000002297984 */ /* 0x000fe20000000800 */
[----:B------:R-:W-:-:S03]  /*23b0*/  IMAD R53, R21, UR20, R53 ;  /* 0x0000001415357c24 */ /* 0x000fc6000f8e0235 */
[----:B------:R-:W-:Y:S01]  /*23c0*/  LDS R43, [R2+0x180] ;  /* 0x00018000022b7984 */ /* 0x000fe20000000800 */
[----:B--2---:R-:W-:-:S03]  /*23d0*/  IMAD.WIDE.U32 R20, R50, R44, R52 ;  /* 0x0000002c32147225 */ /* 0x004fc600078e0034 */
[----:B------:R0:W-:Y:S01]  /*23e0*/  @!P0 STS [UR4+0x200], R3 ;  /* 0x00020003ff008988 */ /* 0x0001e20008000804 */
[----:B-1----:R-:W-:Y:S01]  /*23f0*/  IMAD R0, R50, R45, R21 ;  /* 0x0000002d32007224 */ /* 0x002fe200078e0215 */
[----:B------:R-:W-:Y:S01]  /*2400*/  BAR.SYNC.DEFER_BLOCKING 0x0 ;  /* 0x0000000000007b1d */ /* 0x000fe20000010000 */
[----:B------:R-:W-:-:S04]  /*2410*/  IADD3 R20, P4, PT, R15, R20, RZ ;  /* 0x000000140f147210 */ /* 0x000fc80007f9e0ff */
[----:B0-----:R-:W-:Y:S01]  /*2420*/  IADD3.X R3, PT, PT, RZ, R0, RZ, P4, !PT ;  /* 0x00000000ff037210 */ /* 0x001fe200027fe4ff */
        /* <DEDUP_REMOVED lines=22> */
.L_x_4775:
        /* <DEDUP_REMOVED lines=15> */
.L_x_5091:


//--------------------- .text._Z25selective_scan_fwd_kernelI32Selective_Scan_fwd_kernel_traitsILi32ELi4ELi1ELb0ELb1ELb0ELb0EffEEv13SSMParamsBase --------------------------
	.section	.text._Z25selective_scan_fwd_kernelI32Selective_Scan_fwd_kernel_traitsILi32ELi4ELi1ELb0ELb1ELb0ELb0EffEEv13SSMParamsBase,"ax",@progbits
	.align	128
        .global         _Z25selective_scan_fwd_kernelI32Selective_Scan_fwd_kernel_traitsILi32ELi4ELi1ELb0ELb1ELb0ELb0EffEEv13SSMParamsBase
        .type           _Z25selective_scan_fwd_kernelI32Selective_Scan_fwd_kernel_traitsILi32ELi4ELi1ELb0ELb1ELb0ELb0EffEEv13SSMParamsBase,@function
        .size           _Z25selective_scan_fwd_kernelI32Selective_Scan_fwd_kernel_traitsILi32ELi4ELi1ELb0ELb1ELb0ELb0EffEEv13SSMParamsBase,(.L_x_5092 - _Z25selective_scan_fwd_kernelI32Selective_Scan_fwd_kernel_traitsILi32ELi4ELi1ELb0ELb1ELb0ELb0EffEEv13SSMParamsBase)
        .other          _Z25selective_scan_fwd_kernelI32Selective_Scan_fwd_kernel_traitsILi32ELi4ELi1ELb0ELb1ELb0ELb0EffEEv13SSMParamsBase,@"STO_CUDA_ENTRY STV_DEFAULT"
_Z25selective_scan_fwd_kernelI32Selective_Scan_fwd_kernel_traitsILi32ELi4ELi1ELb0ELb1ELb0ELb0EffEEv13SSMParamsBase:
.text._Z25selective_scan_fwd_kernelI32Selective_Scan_fwd_kernel_traitsILi32ELi4ELi1ELb0ELb1ELb0ELb0EffEEv13SSMParamsBase:
        /* <DEDUP_REMOVED lines=19> */
[----:B-1----:R-:W-:-:S04]  /*0130*/  @P0 LEA R2, P2, R9, R2, 0x2 ;  /* 0x0000000209020211 */ /* 0x002fc800078410ff */
[----:B------:R-:W-:Y:S02]  /*0140*/  @P0 LEA.HI.X R3, R9, R3, RZ, 0x2, P2 ;  /* 0x0000000309030211 */ /* 0x000fe400010f14ff */
[----:B0-----:R-:W-:-:S03]  /*0150*/  ISETP.GE.AND P4, PT, R21, 0x1, PT ;  /* 0x000000011500780c */ /* 0x001fc60003f86270 */
[C---:B------:R-:W-:Y:S01]  /*0160*/  @P1 LEA R4, P3, R9.reuse, R4, 0x2 ;  /* 0x0000000409041211 */ /* 0x040fe200078610ff */
[----:B------:R0:W5:Y:S01]  /*0170*/  @P0 LDG.E R35, desc[UR16][R2.64] ;  /* 0x0000001002230981 */ /* 0x000162000c1e1900 */
[----:B---3--:R-:W-:Y:S01]  /*0180*/  IADD3 R6, PT, PT, R0, 0xffffffe, RZ ;  /* 0x0ffffffe00067810 */ /* 0x008fe20007ffe0ff */
[----:B----4-:R-:W-:Y:S01]  /*0190*/  UIMAD.WIDE.U32 UR6, UR18, UR12, URZ ;  /* 0x0000000c120672a5 */ /* 0x010fe2000f8e00ff */
[----:B------:R-:W-:Y:S02]  /*01a0*/  @P1 LEA.HI.X R5, R9, R5, RZ, 0x2, P3 ;  /* 0x0000000509051211 */ /* 0x000fe400018f14ff */
[----:B------:R1:W3:Y:S01]  /*01b0*/  F2I.FTZ.U32.TRUNC.NTZ R7, R6 ;  /* 0x0000000600077305 */ /* 0x0002e2000021f000 */
[----:B------:R-:W-:Y:S01]  /*01c0*/  IABS R0, R9 ;  /* 0x0000000900007213 */ /* 0x000fe20000000000 */
[----:B------:R-:W-:Y:S01]  /*01d0*/  UIMAD.WIDE.U32 UR4, UR18, UR8, URZ ;  /* 0x00000008120472a5 */ /* 0x000fe2000f8e00ff */
[----:B------:R4:W5:Y:S01]  /*01e0*/  @P1 LDG.E R34, desc[UR16][R4.64] ;  /* 0x0000001004221981 */ /* 0x000962000c1e1900 */
[----:B-1----:R-:W-:-:S02]  /*01f0*/  HFMA2 R6, -RZ, RZ, 0, 0 ;  /* 0x00000000ff067431 */ /* 0x002fc400000001ff */
[----:B---3--:R-:W-:-:S04]  /*0200*/  IMAD.MOV R10, RZ, RZ, -R7 ;  /* 0x000000ffff0a7224 */ /* 0x008fc800078e0a07 */
[----:B0-----:R-:W-:-:S04]  /*0210*/  IMAD R3, R10, R11, RZ ;  /* 0x0000000b0a037224 */ /* 0x001fc800078e02ff */
        /* <DEDUP_REMOVED lines=8> */
[----:B------:R-:W-:Y:S02]  /*02a0*/  UIMAD UR9, UR18, UR9, UR5 ;  /* 0x00000009120972a4 */ /* 0x000fe4000f8e0205 */
[----:B------:R-:W-:Y:S01]  /*02b0*/  UIMAD UR8, UR18, UR13, UR7 ;  /* 0x0000000d120872a4 */ /* 0x000fe2000f8e0207 */
[----:B------:R-:W-:Y:S01]  /*02c0*/  IMAD.U32 R3, RZ, RZ, UR5 ;  /* 0x00000005ff037e24 */ /* 0x000fe2000f8e00ff */
[----:B----4-:R-:W-:Y:S01]  /*02d0*/  MOV R5, UR7 ;  /* 0x0000000700057c02 */ /* 0x010fe20008000f00 */
[----:B------:R-:W-:Y:S01]  /*02e0*/  IMAD.U32 R4, RZ, RZ, UR6 ;  /* 0x00000006ff047e24 */ /* 0x000fe2000f8e00ff */
[----:B------:R-:W-:Y:S01]  /*02f0*/  LOP3.LUT R6, R9, R8, RZ, 0x3c, !PT ;  /* 0x0000000809067212 */ /* 0x000fe200078e3cff */
[----:B------:R-:W1:Y:S01]  /*0300*/  LDCU.64 UR6, c[0x0][0x3b0] ;  /* 0x00007600ff0677ac */ /* 0x000e620008000a00 */
[----:B------:R-:W-:Y:S01]  /*0310*/  MOV R2, UR4 ;  /* 0x0000000400027c02 */ /* 0x000fe20008000f00 */
[----:B------:R-:W-:Y:S01]  /*0320*/  IMAD.U32 R5, RZ, RZ, UR8 ;  /* 0x00000008ff057e24 */ /* 0x000fe2000f8e00ff */
[----:B------:R-:W-:Y:S01]  /*0330*/  MOV R3, UR9 ;  /* 0x0000000900037c02 */ /* 0x000fe20008000f00 */
[----:B------:R-:W-:Y:S01]  /*0340*/  @!P2 VIADD R7, R7, 0x1 ;  /* 0x000000010707a836 */ /* 0x000fe20000000000 */
[----:B------:R-:W-:-:S02]  /*0350*/  ISETP.GE.AND P3, PT, R6, RZ, PT ;  /* 0x000000ff0600720c */ /* 0x000fc40003f66270 */
[----:B------:R-:W-:Y:S01]  /*0360*/  ISETP.NE.AND P1, PT, R8, RZ, PT ;  /* 0x000000ff0800720c */ /* 0x000fe20003f25270 */
[----:B-12---:R-:W-:-:S12]  /*0370*/  @!P4 EXIT ;  /* 0x000000000000c94d */ /* 0x006fd80003800000 */
[----:B------:R-:W-:Y:S01]  /*0380*/  @P0 IADD3 R7, PT, PT, R7, 0x1, RZ ;  /* 0x0000000107070810 */ /* 0x000fe20007ffe0ff */
[C---:B------:R-:W-:Y:S01]  /*0390*/  IMAD.WIDE.U32 R2, R9.reuse, UR10, R2 ;  /* 0x0000000a09027c25 */ /* 0x040fe2000f8e0002 */
[----:B------:R-:W1:Y:S01]  /*03a0*/  LDC.64 R12, c[0x0][0x428] ;  /* 0x00010a00ff0c7b82 */ /* 0x000e620000000a00 */
[----:B------:R-:W2:Y:S01]  /*03b0*/  S2R R33, SR_TID.X ;  /* 0x0000000000217919 */ /* 0x000ea20000002100 */
[----:B------:R-:W-:Y:S01]  /*03c0*/  UIMAD.WIDE.U32 UR4, UR18, UR6, URZ ;  /* 0x00000006120472a5 */ /* 0x000fe2000f8e00ff */
[----:B------:R-:W-:Y:S01]  /*03d0*/  IMAD.MOV.U32 R0, RZ, RZ, R7 ;  /* 0x000000ffff007224 */ /* 0x000fe200078e0007 */
[----:B0-----:R-:W-:Y:S01]  /*03e0*/  LEA R51, P0, R2, R10, 0x2 ;  /* 0x0000000a02337211 */ /* 0x001fe200078010ff */
[C---:B------:R-:W-:Y:S01]  /*03f0*/  IMAD R47, R9.reuse, UR11, R3 ;  /* 0x0000000b092f7c24 */ /* 0x040fe2000f8e0203 */
[----:B------:R-:W-:Y:S01]  /*0400*/  UIMAD UR5, UR18, UR7, UR5 ;  /* 0x00000007120572a4 */ /* 0x000fe2000f8e0205 */
[C---:B------:R-:W-:Y:S01]  /*0410*/  IMAD.WIDE.U32 R4, R9.reuse, UR14, R4 ;  /* 0x0000000e09047c25 */ /* 0x040fe2000f8e0004 */
[----:B------:R-:W-:Y:S01]  /*0420*/  @!P3 IADD3 R0, PT, PT, -R0, RZ, RZ ;  /* 0x000000ff0000b210 */ /* 0x000fe20007ffe1ff */
[----:B------:R-:W0:Y:S01]  /*0430*/  LDC.64 R18, c[0x0][0x468] ;  /* 0x00011a00ff127b82 */ /* 0x000e220000000a00 */
[----:B------:R-:W-:Y:S01]  /*0440*/  @!P1 LOP3.LUT R0, RZ, R8, RZ, 0x33, !PT ;  /* 0x00000008ff009212 */ /* 0x000fe200078e33ff */
[----:B------:R-:W3:Y:S01]  /*0450*/  LDCU.64 UR6, c[0x0][0x3d8] ;  /* 0x00007b00ff0677ac */ /* 0x000ee20008000a00 */
[----:B------:R-:W-:Y:S01]  /*0460*/  LEA.HI.X R47, R2, R11, R47, 0x2, P0 ;  /* 0x0000000b022f7211 */ /* 0x000fe200000f142f */
[----:B------:R-:W-:Y:S01]  /*0470*/  IMAD R46, R9, UR15, R5 ;  /* 0x0000000f092e7c24 */ /* 0x000fe2000f8e0205 */
[----:B------:R-:W-:Y:S01]  /*0480*/  SHF.R.S32.HI R3, RZ, 0x1f, R0 ;  /* 0x0000001fff037819 */ /* 0x000fe20000011400 */
[----:B------:R-:W4:Y:S01]  /*0490*/  LDCU.U8 UR9, c[0x0][0x39e] ;  /* 0x000073c0ff0977ac */ /* 0x000f220008000000 */
[----:B------:R-:W-:Y:S01]  /*04a0*/  MOV R27, RZ ;  /* 0x000000ff001b7202 */ /* 0x000fe20000000f00 */
[----:B------:R-:W2:Y:S02]  /*04b0*/  LDC R8, c[0x0][0x384] ;  /* 0x0000e100ff087b82 */ /* 0x000ea40000000800 */
[----:B------:R-:W-:-:S04]  /*04c0*/  IMAD R3, R3, R42, RZ ;  /* 0x0000002a03037224 */ /* 0x000fc800078e02ff */
[C---:B------:R-:W-:Y:S02]  /*04d0*/  IMAD R43, R0.reuse, R43, R3 ;  /* 0x0000002b002b7224 */ /* 0x040fe400078e0203 */
[----:B------:R-:W-:Y:S01]  /*04e0*/  IMAD.WIDE.U32 R2, R0, R42, UR4 ;  /* 0x0000000400027e25 */ /* 0x000fe2000f8e002a */
[----:B------:R-:W4:Y:S01]  /*04f0*/  LDCU UR4, c[0x0][0x38c] ;  /* 0x00007180ff0477ac */ /* 0x000f220008000800 */
[----:B------:R-:W4:Y:S02]  /*0500*/  LDC.64 R28, c[0x0][0x3a0] ;  /* 0x0000e800ff1c7b82 */ /* 0x000f240000000a00 */
[----:B-1----:R-:W-:-:S04]  /*0510*/  IMAD.WIDE.U32 R6, R9, R12, RZ ;  /* 0x0000000c09067225 */ /* 0x002fc800078e00ff */
[----:B------:R-:W-:Y:S01]  /*0520*/  IMAD R7, R9, R13, R7 ;  /* 0x0000000d09077224 */ /* 0x000fe200078e0207 */
[C---:B0-----:R-:W-:Y:S01]  /*0530*/  LEA R49, P0, R4.reuse, R18, 0x2 ;  /* 0x0000001204317211 */ /* 0x041fe200078010ff */
[----:B------:R-:W0:Y:S01]  /*0540*/  LDC.64 R38, c[0x0][0x448] ;  /* 0x00011200ff267b82 */ /* 0x000e220000000a00 */
[----:B------:R-:W-:Y:S02]  /*0550*/  IMAD.IADD R43, R3, 0x1, R43 ;  /* 0x00000001032b7824 */ /* 0x000fe400078e022b */
[----:B------:R-:W-:Y:S01]  /*0560*/  LEA.HI.X R46, R4, R19, R46, 0x2, P0 ;  /* 0x00000013042e7211 */ /* 0x000fe200000f142e */
[----:B---3--:R-:W-:-:S04]  /*0570*/  IMAD.WIDE.U32 R30, R9, UR6, RZ ;  /* 0x00000006091e7c25 */ /* 0x008fc8000f8e00ff */
[----:B------:R-:W1:Y:S01]  /*0580*/  LDC.64 R22, c[0x0][0x450] ;  /* 0x00011400ff167b82 */ /* 0x000e620000000a00 */
[----:B--2---:R-:W-:Y:S01]  /*0590*/  IMAD R0, R8, UR18, R9 ;  /* 0x0000001208007c24 */ /* 0x004fe2000f8e0209 */
[----:B----4-:R-:W-:-:S03]  /*05a0*/  UISETP.LT.AND UP0, UPT, UR4, 0x1, UPT ;  /* 0x000000010400788c */ /* 0x010fc6000bf01270 */
[----:B------:R-:W-:-:S03]  /*05b0*/  IMAD R0, R0, R21, RZ ;  /* 0x0000001500007224 */ /* 0x000fc600078e02ff */
[----:B------:R-:W2:Y:S01]  /*05c0*/  LDC.64 R24, c[0x0][0x440] ;  /* 0x00011000ff187b82 */ /* 0x000ea20000000a00 */
[----:B------:R-:W-:Y:S01]  /*05d0*/  IMAD R26, R0, UR4, RZ ;  /* 0x00000004001a7c24 */ /* 0x000fe2000f8e02ff */
[----:B------:R-:W-:Y:S01]  /*05e0*/  USEL UR4, UR4, 0x1, !UP0 ;  /* 0x0000000104047887 */ /* 0x000fe2000c000000 */
[----:B------:R-:W-:Y:S02]  /*05f0*/  IMAD.SHL.U32 R0, R33, 0x4, RZ ;  /* 0x0000000421007824 */ /* 0x000fe400078e00ff */
[----:B------:R-:W-:-:S03]  /*0600*/  IMAD.WIDE.U32 R4, R9, R28, RZ ;  /* 0x0000001c09047225 */ /* 0x000fc600078e00ff */
[----:B------:R-:W3:Y:S01]  /*0610*/  LDC.64 R10, c[0x0][0x420] ;  /* 0x00010800ff0a7b82 */ /* 0x000ee20000000a00 */
[----:B------:R-:W-:Y:S01]  /*0620*/  LOP3.LUT R52, R0, 0xf80, RZ, 0xc0, !PT ;  /* 0x00000f8000347812 */ /* 0x000fe200078ec0ff */
[C---:B------:R-:W-:Y:S01]  /*0630*/  IMAD R29, R9.reuse, R29, R5 ;  /* 0x0000001d091d7224 */ /* 0x040fe200078e0205 */
[----:B0-----:R-:W-:Y:S01]  /*0640*/  LEA R38, P1, R2, R38, 0x2 ;  /* 0x0000002602267211 */ /* 0x001fe200078210ff */
[----:B------:R-:W-:Y:S01]  /*0650*/  IMAD R9, R9, UR7, R31 ;  /* 0x0000000709097c24 */ /* 0x000fe2000f8e021f */
[----:B------:R-:W-:Y:S01]  /*0660*/  LOP3.LUT R52, R52, 0x1f, R33, 0xf8, !PT ;  /* 0x0000001f34347812 */ /* 0x000fe200078ef821 */
[----:B------:R-:W-:Y:S01]  /*0670*/  VIADD R50, R0, 0x2 ;  /* 0x0000000200327836 */ /* 0x000fe20000000000 */
[----:B------:R-:W-:Y:S01]  /*0680*/  LEA.HI.X R43, R2, R39, R43, 0x2, P1 ;  /* 0x00000027022b7211 */ /* 0x000fe200008f142b */
[----:B------:R-:W0:Y:S01]  /*0690*/  LDC.64 R16, c[0x0][0x3c0] ;  /* 0x0000f000ff107b82 */ /* 0x000e220000000a00 */
[----:B-1----:R-:W-:Y:S01]  /*06a0*/  LEA R32, P0, R30, R22, 0x2 ;  /* 0x000000161e207211 */ /* 0x002fe200078010ff */
[----:B------:R-:W-:Y:S01]  /*06b0*/  IMAD.WIDE.U32 R18, R52, 0x4, RZ ;  /* 0x0000000434127825 */ /* 0x000fe200078e00ff */
[----:B------:R-:W-:Y:S01]  /*06c0*/  IADD3 R54, PT, PT, R0, 0x1, RZ ;  /* 0x0000000100367810 */ /* 0x000fe20007ffe0ff */
[----:B------:R-:W-:Y:S01]  /*06d0*/  UIADD3 UR7, UPT, UPT, -UR4, URZ, URZ ;  /* 0x000000ff04077290 */ /* 0x000fe2000fffe1ff */
[----:B------:R-:W-:-:S02]  /*06e0*/  LEA.HI.X R30, R30, R23, R9, 0x2, P0 ;  /* 0x000000171e1e7211 */ /* 0x000fc400000f1409 */
[----:B------:R-:W-:Y:S01]  /*06f0*/  IADD3 R48, PT, PT, R0, 0x3, RZ ;  /* 0x0000000300307810 */ /* 0x000fe20007ffe0ff */
[----:B------:R-:W1:Y:S01]  /*0700*/  LDC.64 R14, c[0x0][0x3e0] ;  /* 0x0000f800ff0e7b82 */ /* 0x000e620000000a00 */
[----:B--2---:R-:W-:Y:S02]  /*0710*/  LEA R31, P1, R4, R24, 0x2 ;  /* 0x00000018041f7211 */ /* 0x004fe400078210ff */
[----:B------:R-:W-:Y:S02]  /*0720*/  LOP3.LUT R44, R52, 0x20, RZ, 0xfc, !PT ;  /* 0x00000020342c7812 */ /* 0x000fe400078efcff */
[----:B------:R-:W-:Y:S02]  /*0730*/  LEA.HI.X R29, R4, R25, R29, 0x2, P1 ;  /* 0x00000019041d7211 */ /* 0x000fe400008f141d */
[----:B------:R-:W-:Y:S01]  /*0740*/  LOP3.LUT R42, R52, 0x40, RZ, 0xfc, !PT ;  /* 0x00000040342a7812 */ /* 0x000fe200078efcff */
[----:B------:R-:W2:Y:S01]  /*0750*/  LDC.64 R12, c[0x0][0x3a8] ;  /* 0x0000ea00ff0c7b82 */ /* 0x000ea20000000a00 */
[----:B---3--:R-:W-:Y:S01]  /*0760*/  IMAD.WIDE.U32 R2, R10, UR18, R6 ;  /* 0x000000120a027c25 */ /* 0x008fe2000f8e0006 */
[----:B------:R-:W-:-:S02]  /*0770*/  LOP3.LUT R40, R52, 0x60, RZ, 0xfc, !PT ;  /* 0x0000006034287812 */ /* 0x000fc400078efcff */
[----:B------:R-:W-:Y:S01]  /*0780*/  LOP3.LUT R45, R18, 0x100, RZ, 0xfc, !PT ;  /* 0x00000100122d7812 */ /* 0x000fe200078efcff */
[----:B------:R-:W-:Y:S01]  /*0790*/  IMAD R28, R11, UR18, R3 ;  /* 0x000000120b1c7c24 */ /* 0x000fe2000f8e0203 */
[----:B0-----:R-:W-:Y:S02]  /*07a0*/  SHF.L.U64.HI R17, R16, 0x2, R17 ;  /* 0x0000000210117819 */ /* 0x001fe40000010211 */
[----:B-1----:R-:W-:Y:S02]  /*07b0*/  SHF.L.U64.HI R15, R14, 0x2, R15 ;  /* 0x000000020e0f7819 */ /* 0x002fe4000001020f */
[----:B--2---:R-:W-:-:S07]  /*07c0*/  SHF.L.U64.HI R53, R12, 0x2, R13 ;  /* 0x000000020c357819 */ /* 0x004fce000001020d */
.L_x_4788:
[----:B0-----:R-:W0:Y:S01]  /*07d0*/  LDCU UR4, c[0x0][0x388] ;  /* 0x00007100ff0477ac */ /* 0x001e220008000800 */
[----:B------:R-:W-:Y:S01]  /*07e0*/  IMAD.SHL.U32 R41, R27, 0x80, RZ ;  /* 0x000000801b297824 */ /* 0x000fe200078e00ff */
[----:B------:R-:W-:Y:S01]  /*07f0*/  SHF.L.U32 R20, R52, 0x2, RZ ;  /* 0x0000000234147819 */ /* 0x000fe200000006ff */
[----:B------:R-:W-:Y:S01]  /*0800*/  HFMA2 R23, -RZ, RZ, 0, 0 ;  /* 0x00000000ff177431 */ /* 0x000fe200000001ff */
[----:B------:R-:W-:Y:S01]  /*0810*/  MOV R7, RZ ;  /* 0x000000ff00077202 */ /* 0x000fe20000000f00 */
[----:B------:R-:W-:Y:S01]  /*0820*/  IMAD.MOV.U32 R9, RZ, RZ, RZ ;  /* 0x000000ffff097224 */ /* 0x000fe200078e00ff */
[----:B------:R-:W-:Y:S01]  /*0830*/  IADD3 R4, P3, PT, R20, R51, RZ ;  /* 0x0000003314047210 */ /* 0x000fe20007f7e0ff */
[----:B------:R-:W-:Y:S01]  /*0840*/  IMAD.MOV.U32 R25, RZ, RZ, RZ ;  /* 0x000000ffff197224 */ /* 0x000fe200078e00ff */
[----:B------:R-:W-:Y:S03]  /*0850*/  BAR.SYNC.DEFER_BLOCKING 0x0 ;  /* 0x0000000000007b1d */ /* 0x000fe60000010000 */
[----:B------:R-:W-:-:S05]  /*0860*/  IMAD.X R5, RZ, RZ, R47, P3 ;  /* 0x000000ffff057224 */ /* 0x000fca00018e062f */
[----:B------:R-:W1:Y:S01]  /*0870*/  S2UR UR5, SR_CgaCtaId ;  /* 0x00000000000579c3 */ /* 0x000e620000008800 */
[----:B0-----:R-:W-:-:S04]  /*0880*/  IADD3 R39, PT, PT, -R41, UR4, RZ ;  /* 0x0000000429277c10 */ /* 0x001fc8000fffe1ff */
[-C--:B------:R-:W-:Y:S01]  /*0890*/  ISETP.GE.AND P4, PT, R52, R39.reuse, PT ;  /* 0x000000273400720c */ /* 0x080fe20003f86270 */
[----:B------:R-:W0:Y:S01]  /*08a0*/  S2R R37, SR_LANEID ;  /* 0x0000000000257919 */ /* 0x000e220000000000 */
[-C--:B------:R-:W-:Y:S01]  /*08b0*/  ISETP.GE.AND P0, PT, R44, R39.reuse, PT ;  /* 0x000000272c00720c */ /* 0x080fe20003f06270 */
[----:B------:R-:W-:Y:S01]  /*08c0*/  HFMA2 R63, -RZ, RZ, 0, 0 ;  /* 0x00000000ff3f7431 */ /* 0x000fe200000001ff */
[-C--:B------:R-:W-:Y:S01]  /*08d0*/  ISETP.GE.AND P1, PT, R42, R39.reuse, PT ;  /* 0x000000272a00720c */ /* 0x080fe20003f26270 */
[----:B------:R-:W-:Y:S01]  /*08e0*/  IMAD.MOV.U32 R59, RZ, RZ, RZ ;  /* 0x000000ffff3b7224 */ /* 0x000fe200078e00ff */
[----:B------:R-:W-:Y:S01]  /*08f0*/  ISETP.GE.AND P2, PT, R40, R39, PT ;  /* 0x000000272800720c */ /* 0x000fe20003f46270 */
[----:B------:R-:W2:Y:S06]  /*0900*/  LDC R22, c[0x0][0x38c] ;  /* 0x0000e300ff167b82 */ /* 0x000eac0000000800 */
        /* <DEDUP_REMOVED lines=9> */
[----:B------:R-:W-:Y:S02]  /*09a0*/  IMAD.X R21, RZ, RZ, R46, P3 ;  /* 0x000000ffff157224 */ /* 0x000fe400018e062e */
        /* <DEDUP_REMOVED lines=63> */
.L_x_4777:
[----:B------:R-:W-:Y:S05]  /*0da0*/  BSYNC.RECONVERGENT B0 ;  /* 0x0000000000007941 */ /* 0x000fea0003800200 */
.L_x_4776:
        /* <DEDUP_REMOVED lines=32> */
.L_x_4779:
[----:B------:R-:W-:Y:S05]  /*0fb0*/  BSYNC.RECONVERGENT B0 ;  /* 0x0000000000007941 */ /* 0x000fea0003800200 */
.L_x_4778:
        /* <DEDUP_REMOVED lines=32> */
.L_x_4781:
[----:B------:R-:W-:Y:S05]  /*11c0*/  BSYNC.RECONVERGENT B0 ;  /* 0x0000000000007941 */ /* 0x000fea0003800200 */
.L_x_4780:
        /* <DEDUP_REMOVED lines=32> */
.L_x_4783:
[----:B------:R-:W-:Y:S05]  /*13d0*/  BSYNC.RECONVERGENT B0 ;  /* 0x0000000000007941 */ /* 0x000fea0003800200 */
.L_x_4782:
        /* <DEDUP_REMOVED lines=8> */
[----:B------:R-:W-:Y:S01]  /*1460*/  IADD3 R25, P1, PT, R38, R45, RZ ;  /* 0x0000002d26197210 */ /* 0x000fe20007f3e0ff */
[----:B------:R-:W-:Y:S01]  /*1470*/  FMUL.FTZ R59, R8, R55 ;  /* 0x00000037083b7220 */ /* 0x000fe20000410000 */
[----:B------:R-:W-:Y:S01]  /*1480*/  ISETP.NE.AND P0, PT, R27, RZ, PT ;  /* 0x000000ff1b00720c */ /* 0x000fe20003f05270 */
[----:B------:R-:W-:Y:S01]  /*1490*/  FMUL.FTZ R60, R9, R56 ;  /* 0x00000038093c7220 */ /* 0x000fe20000410000 */
[----:B------:R-:W-:Y:S01]  /*14a0*/  FMUL.FTZ R61, R10, R57 ;  /* 0x000000390a3d7220 */ /* 0x000fe20000410000 */
[----:B------:R-:W-:Y:S01]  /*14b0*/  FMUL.FTZ R62, R11, R58 ;  /* 0x0000003a0b3e7220 */ /* 0x000fe20000410000 */
[----:B------:R-:W-:Y:S01]  /*14c0*/  IMAD R63, R27, R22, RZ ;  /* 0x000000161b3f7224 */ /* 0x000fe200078e02ff */
[----:B------:R-:W-:Y:S01]  /*14d0*/  ISETP.EQ.AND P0, PT, R33, RZ, P0 ;  /* 0x000000ff2100720c */ /* 0x000fe20000702270 */
[----:B------:R-:W-:Y:S01]  /*14e0*/  IMAD.MOV.U32 R65, RZ, RZ, R31 ;  /* 0x000000ffff417224 */ /* 0x000fe200078e001f */
[----:B------:R-:W-:Y:S01]  /*14f0*/  MOV R64, R29 ;  /* 0x0000001d00407202 */ /* 0x000fe20000000f00 */
[----:B------:R-:W-:Y:S01]  /*1500*/  IMAD.MOV.U32 R67, RZ, RZ, R32 ;  /* 0x000000ffff437224 */ /* 0x000fe200078e0020 */
[----:B------:R-:W-:Y:S01]  /*1510*/  MOV R66, R30 ;  /* 0x0000001e00427202 */ /* 0x000fe20000000f00 */
[----:B------:R-:W-:Y:S01]  /*1520*/  IMAD.X R68, R19, 0x1, R43, P1 ;  /* 0x0000000113447824 */ /* 0x000fe200008e062b */
[----:B------:R-:W-:Y:S01]  /*1530*/  UIADD3 UR5, UPT, UPT, UR4, 0x230, URZ ;  /* 0x0000023004057890 */ /* 0x000fe2000fffe0ff */
[----:B------:R-:W-:-:S11]  /*1540*/  UMOV UR6, UR7 ;  /* 0x0000000700067c82 */ /* 0x000fd60008000000 */
.L_x_4787:
[-C--:B------:R-:W-:Y:S01]  /*1550*/  ISETP.GE.AND P1, PT, R44, R39.reuse, PT ;  /* 0x000000272c00720c */ /* 0x080fe20003f26270 */
[----:B------:R-:W-:Y:S01]  /*1560*/  HFMA2 R73, -RZ, RZ, 0, 0 ;  /* 0x00000000ff497431 */ /* 0x000fe200000001ff */
[-C--:B------:R-:W-:Y:S01]  /*1570*/  ISETP.GE.AND P2, PT, R42, R39.reuse, PT ;  /* 0x000000272a00720c */ /* 0x080fe20003f46270 */
[----:B------:R-:W-:Y:S01]  /*1580*/  IMAD.MOV.U32 R75, RZ, RZ, RZ ;  /* 0x000000ffff4b7224 */ /* 0x000fe200078e00ff */
[----:B------:R-:W-:Y:S01]  /*1590*/  ISETP.GE.AND P3, PT, R40, R39, PT ;  /* 0x000000272800720c */ /* 0x000fe20003f66270 */
[----:B------:R-:W-:Y:S01]  /*15a0*/  IMAD.MOV.U32 R71, RZ, RZ, RZ ;  /* 0x000000ffff477224 */ /* 0x000fe200078e00ff */
[----:B------:R-:W-:Y:S01]  /*15b0*/  MOV R77, RZ ;  /* 0x000000ff004d7202 */ /* 0x000fe20000000f00 */
[----:B-1----:R-:W-:Y:S01]  /*15c0*/  IMAD.MOV.U32 R23, RZ, RZ, R68 ;  /* 0x000000ffff177224 */ /* 0x002fe200078e0044 */
[----:B------:R-:W-:-:S05]  /*15d0*/  MOV R22, R25 ;  /* 0x0000001900167202 */ /* 0x000fca0000000f00 */
[----:B------:R-:W2:Y:S04]  /*15e0*/  @!P1 LDG.E R73, desc[UR16][R22.64+-0x80] ;  /* 0xffff801016499981 */ /* 0x000ea8000c1e1900 */
[----:B------:R-:W3:Y:S04]  /*15f0*/  @!P2 LDG.E R75, desc[UR16][R22.64] ;  /* 0x00000010164ba981 */ /* 0x000ee8000c1e1900 */
[----:B------:R-:W4:Y:S04]  /*1600*/  @!P3 LDG.E R77, desc[UR16][R22.64+0x80] ;  /* 0x00008010164db981 */ /* 0x000f28000c1e1900 */
[----:B------:R-:W4:Y:S01]  /*1610*/  @!P4 LDG.E R71, desc[UR16][R22.64+-0x100] ;  /* 0xffff00101647c981 */ /* 0x000f22000c1e1900 */
[----:B------:R-:W-:Y:S01]  /*1620*/  MOV R24, R65 ;  /* 0x0000004100187202 */ /* 0x000fe20000000f00 */
[----:B------:R-:W-:-:S05]  /*1630*/  IMAD.MOV.U32 R25, RZ, RZ, R64 ;  /* 0x000000ffff197224 */ /* 0x000fca00078e0040 */
[----:B------:R1:W4:Y:S01]  /*1640*/  LDG.E R68, desc[UR16][R24.64] ;  /* 0x0000001018447981 */ /* 0x000322000c1e1900 */
[-C--:B------:R-:W-:Y:S02]  /*1650*/  ISETP.GE.U32.AND P1, PT, R54, R39.reuse, PT ;  /* 0x000000273600720c */ /* 0x080fe40003f26070 */
[-C--:B------:R-:W-:Y:S02]  /*1660*/  ISETP.GE.U32.AND P3, PT, R0, R39.reuse, PT ;  /* 0x000000270000720c */ /* 0x080fe40003f66070 */
[----:B------:R-:W-:Y:S02]  /*1670*/  ISETP.GE.U32.AND P2, PT, R50, R39, PT ;  /* 0x000000273200720c */ /* 0x000fe40003f46070 */
[----:B-1----:R-:W-:Y:S01]  /*1680*/  MOV R24, R67 ;  /* 0x0000004300187202 */ /* 0x002fe20000000f00 */
[----:B------:R-:W-:Y:S01]  /*1690*/  IMAD.MOV.U32 R25, RZ, RZ, R66 ;  /* 0x000000ffff197224 */ /* 0x000fe200078e0042 */
[----:B------:R-:W1:Y:S01]  /*16a0*/  S2UR UR8, SR_CgaCtaId ;  /* 0x00000000000879c3 */ /* 0x000e620000008800 */
[----:B------:R-:W-:-:S02]  /*16b0*/  UMOV UR4, 0x400 ;  /* 0x0000040000047882 */ /* 0x000fc40000000000 */
[----:B-1----:R-:W-:Y:S01]  /*16c0*/  ULEA UR4, UR8, UR4, 0x18 ;  /* 0x0000000408047291 */ /* 0x002fe2000f8ec0ff */
[----:B--2---:R1:W-:Y:S04]  /*16d0*/  STS [R36+0x80], R73 ;  /* 0x0000804924007388 */ /* 0x0043e80000000800 */
[----:B---3--:R-:W-:Y:S04]  /*16e0*/  STS [R36+0x100], R75 ;  /* 0x0001004b24007388 */ /* 0x008fe80000000800 */
[----:B----4-:R-:W-:Y:S04]  /*16f0*/  STS [R36+0x180], R77 ;  /* 0x0001804d24007388 */ /* 0x010fe80000000800 */
[----:B------:R-:W-:Y:S01]  /*1700*/  STS [R36], R71 ;  /* 0x0000004724007388 */ /* 0x000fe20000000800 */
[----:B------:R-:W-:-:S03]  /*1710*/  NOP ;  /* 0x0000000000007918 */ /* 0x000fc60000000000 */
[----:B------:R-:W2:Y:S01]  /*1720*/  LDS.128 R8, [R13] ;  /* 0x000000000d087984 */ /* 0x000ea20000000c00 */
[----:B------:R-:W-:-:S03]  /*1730*/  FMUL.FTZ R68, R68, 1.4426950216293334961 ;  /* 0x3fb8aa3b44447820 */ /* 0x000fc60000410000 */
[----:B------:R3:W5:Y:S01]  /*1740*/  LDG.E R69, desc[UR16][R24.64] ;  /* 0x0000001018457981 */ /* 0x000762000c1e1900 */
[C---:B------:R-:W-:Y:S01]  /*1750*/  FMUL.FTZ R70, R68.reuse, R56 ;  /* 0x0000003844467220 */ /* 0x040fe20000410000 */
[C---:B-1----:R-:W-:Y:S01]  /*1760*/  FMUL.FTZ R73, R68.reuse, R57 ;  /* 0x0000003944497220 */ /* 0x042fe20000410000 */
[----:B------:R-:W-:Y:S01]  /*1770*/  FMUL.FTZ R74, R68, R58 ;  /* 0x0000003a444a7220 */ /* 0x000fe20000410000 */
[----:B------:R-:W-:Y:S03]  /*1780*/  BSSY.RECONVERGENT B0, `(.L_x_4785) ;  /* 0x0000059000007945 */ /* 0x000fe60003800200 */
[----:B------:R-:W-:Y:S08]  /*1790*/  MUFU.EX2 R70, R70 ;  /* 0x0000004600467308 */ /* 0x000ff00000000800 */
[----:B------:R-:W1:Y:S08]  /*17a0*/  MUFU.EX2 R73, R73 ;  /* 0x0000004900497308 */ /* 0x000e700000000800 */
[----:B------:R1:W4:Y:S02]  /*17b0*/  MUFU.EX2 R76, R74 ;  /* 0x0000004a004c7308 */ /* 0x0003240000000800 */
[----:B-1----:R-:W-:Y:S01]  /*17c0*/  FSEL R74, R73, 1, !P2 ;  /* 0x3f800000494a7808 */ /* 0x002fe20005000000 */
[----:B--2---:R-:W-:Y:S01]  /*17d0*/  FMUL.FTZ R72, R59, R8 ;  /* 0x000000083b487220 */ /* 0x004fe20000410000 */
[----:B------:R-:W-:Y:S01]  /*17e0*/  FMUL.FTZ R9, R60, R9 ;  /* 0x000000093c097220 */ /* 0x000fe20000410000 */
[----:B------:R-:W-:Y:S01]  /*17f0*/  FMUL.FTZ R8, R68, R55 ;  /* 0x0000003744087220 */ /* 0x000fe20000410000 */
[----:B------:R-:W-:Y:S01]  /*1800*/  FMUL.FTZ R10, R61, R10 ;  /* 0x0000000a3d0a7220 */ /* 0x000fe20000410000 */
[----:B------:R-:W-:Y:S01]  /*1810*/  FSEL R68, R70, 1, !P1 ;  /* 0x3f80000046447808 */ /* 0x000fe20004800000 */
[----:B------:R-:W-:Y:S01]  /*1820*/  FMUL.FTZ R11, R62, R11 ;  /* 0x0000000b3e0b7220 */ /* 0x000fe20000410000 */
[----:B------:R-:W-:-:S02]  /*1830*/  FSEL R71, R9, RZ, !P1 ;  /* 0x000000ff09477208 */ /* 0x000fc40004800000 */
[----:B------:R-:W-:Y:S01]  /*1840*/  FSEL R72, R72, RZ, !P3 ;  /* 0x000000ff48487208 */ /* 0x000fe20005800000 */
[----:B------:R-:W1:Y:S01]  /*1850*/  MUFU.EX2 R8, R8 ;  /* 0x0000000800087308 */ /* 0x000e620000000800 */
[----:B------:R-:W-:Y:S02]  /*1860*/  ISETP.GE.U32.AND P1, PT, R48, R39, PT ;  /* 0x000000273000720c */ /* 0x000fe40003f26070 */
[----:B------:R-:W-:Y:S01]  /*1870*/  FSEL R75, R10, RZ, !P2 ;  /* 0x000000ff0a4b7208 */ /* 0x000fe20005000000 */
[----:B------:R-:W-:Y:S01]  /*1880*/  FFMA.FTZ R9, R72, R68, R71 ;  /* 0x0000004448097223 */ /* 0x000fe20000010047 */
[----:B----4-:R-:W-:Y:S02]  /*1890*/  FSEL R70, R76, 1, !P1 ;  /* 0x3f8000004c467808 */ /* 0x010fe40004800000 */
[----:B------:R-:W-:Y:S01]  /*18a0*/  FSEL R73, R11, RZ, !P1 ;  /* 0x000000ff0b497208 */ /* 0x000fe20004800000 */
[----:B------:R-:W-:Y:S01]  /*18b0*/  FFMA.FTZ R9, R74, R9, R75 ;  /* 0x000000094a097223 */ /* 0x000fe2000001004b */
[----:B------:R-:W-:-:S02]  /*18c0*/  ISETP.GE.AND P1, PT, R37, 0x1, PT ;  /* 0x000000012500780c */ /* 0x000fc40003f26270 */
[----:B------:R-:W-:Y:S01]  /*18d0*/  ISETP.NE.AND P2, PT, R37, RZ, PT ;  /* 0x000000ff2500720c */ /* 0x000fe20003f45270 */
[----:B------:R-:W-:-:S05]  /*18e0*/  FFMA.FTZ R10, R70, R9, R73 ;  /* 0x00000009460a7223 */ /* 0x000fca0000010049 */
[----:B------:R-:W2:Y:S01]  /*18f0*/  SHFL.UP PT, R11, R10, 0x1, RZ ;  /* 0x042000000a0b7989 */ /* 0x000ea200000e00ff */
[----:B-1----:R-:W-:Y:S02]  /*1900*/  FSEL R77, R8, 1, !P3 ;  /* 0x3f800000084d7808 */ /* 0x002fe40005800000 */
[----:B------:R-:W-:-:S03]  /*1910*/  ISETP.NE.AND P3, PT, R33, RZ, PT ;  /* 0x000000ff2100720c */ /* 0x000fc60003f65270 */
[----:B------:R-:W-:-:S04]  /*1920*/  FMUL.FTZ R9, R77, R68 ;  /* 0x000000444d097220 */ /* 0x000fc80000410000 */
[----:B------:R-:W-:-:S04]  /*1930*/  FMUL.FTZ R9, R74, R9 ;  /* 0x000000094a097220 */ /* 0x000fc80000410000 */
[----:B------:R-:W-:-:S05]  /*1940*/  FMUL.FTZ R79, R70, R9 ;  /* 0x00000009464f7220 */ /* 0x000fca0000410000 */
[----:B------:R-:W1:Y:S01]  /*1950*/  SHFL.UP PT, R8, R79, 0x1, RZ ;  /* 0x042000004f087989 */ /* 0x000e6200000e00ff */
[----:B--2---:R-:W-:-:S05]  /*1960*/  FFMA.FTZ R11, R79, R11, R10 ;  /* 0x0000000b4f0b7223 */ /* 0x004fca000001000a */
[----:B---3--:R-:W-:-:S05]  /*1970*/  FSEL R24, R10, R11, !P1 ;  /* 0x0000000b0a187208 */ /* 0x008fca0004800000 */
[----:B------:R-:W2:Y:S01]  /*1980*/  SHFL.UP PT, R9, R24, 0x2, RZ ;  /* 0x0440000018097989 */ /* 0x000ea200000e00ff */
[----:B-1----:R-:W-:Y:S01]  /*1990*/  @P1 FMUL.FTZ R79, R79, R8 ;  /* 0x000000084f4f1220 */ /* 0x002fe20000410000 */
[----:B------:R-:W-:-:S04]  /*19a0*/  ISETP.GE.AND P1, PT, R37, 0x2, PT ;  /* 0x000000022500780c */ /* 0x000fc80003f26270 */
[----:B------:R-:W1:Y:S01]  /*19b0*/  SHFL.UP PT, R8, R79, 0x2, RZ ;  /* 0x044000004f087989 */ /* 0x000e6200000e00ff */
[----:B--2---:R-:W-:-:S05]  /*19c0*/  FFMA.FTZ R9, R79, R9, R24 ;  /* 0x000000094f097223 */ /* 0x004fca0000010018 */
[----:B------:R-:W-:-:S05]  /*19d0*/  FSEL R10, R24, R9, !P1 ;  /* 0x00000009180a7208 */ /* 0x000fca0004800000 */
[----:B------:R-:W2:Y:S01]  /*19e0*/  SHFL.UP PT, R9, R10, 0x4, RZ ;  /* 0x048000000a097989 */ /* 0x000ea200000e00ff */
[----:B-1----:R-:W-:Y:S01]  /*19f0*/  @P1 FMUL.FTZ R79, R79, R8 ;  /* 0x000000084f4f1220 */ /* 0x002fe20000410000 */
[----:B------:R-:W-:-:S04]  /*1a00*/  ISETP.GE.AND P1, PT, R37, 0x4, PT ;  /* 0x000000042500780c */ /* 0x000fc80003f26270 */
[----:B------:R-:W1:Y:S01]  /*1a10*/  SHFL.UP PT, R8, R79, 0x4, RZ ;  /* 0x048000004f087989 */ /* 0x000e6200000e00ff */
[----:B--2---:R-:W-:-:S05]  /*1a20*/  FFMA.FTZ R9, R79, R9, R10 ;  /* 0x000000094f097223 */ /* 0x004fca000001000a */
[----:B------:R-:W-:Y:S01]  /*1a30*/  FSEL R24, R10, R9, !P1 ;  /* 0x000000090a187208 */ /* 0x000fe20004800000 */
[----:B------:R-:W-:Y:S02]  /*1a40*/  IMAD.MOV.U32 R9, RZ, RZ, RZ ;  /* 0x000000ffff097224 */ /* 0x000fe400078e00ff */
[----:B-1----:R-:W-:Y:S02]  /*1a50*/  @P1 FMUL.FTZ R79, R79, R8 ;  /* 0x000000084f4f1220 */ /* 0x002fe40000410000 */
[----:B------:R-:W1:Y:S01]  /*1a60*/  SHFL.UP PT, R11, R24, 0x8, RZ ;  /* 0x05000000180b7989 */ /* 0x000e6200000e00ff */
[----:B------:R-:W-:Y:S01]  /*1a70*/  ISETP.GE.AND P1, PT, R37, 0x8, PT ;  /* 0x000000082500780c */ /* 0x000fe20003f26270 */
[----:B------:R-:W-:Y:S02]  /*1a80*/  HFMA2 R8, -RZ, RZ, 1.875, 0 ;  /* 0x3f800000ff087431 */ /* 0x000fe400000001ff */
[----:B------:R-:W2:Y:S04]  /*1a90*/  SHFL.UP PT, R76, R79, 0x8, RZ ;  /* 0x050000004f4c7989 */ /* 0x000ea800000e00ff */
[----:B------:R-:W-:Y:S01]  /*1aa0*/  @P0 LDS.64 R8, [UR5] ;  /* 0x00000005ff080984 */ /* 0x000fe20008000a00 */
[----:B-1----:R-:W-:-:S05]  /*1ab0*/  FFMA.FTZ R11, R79, R11, R24 ;  /* 0x0000000b4f0b7223 */ /* 0x002fca0000010018 */
[----:B--2---:R-:W-:Y:S01]  /*1ac0*/  @P1 FMUL.FTZ R79, R79, R76 ;  /* 0x0000004c4f4f1220 */ /* 0x004fe20000410000 */
[----:B------:R-:W-:Y:S02]  /*1ad0*/  FSEL R76, R24, R11, !P1 ;  /* 0x0000000b184c7208 */ /* 0x000fe40004800000 */
[----:B------:R-:W-:Y:S02]  /*1ae0*/  ISETP.NE.AND P1, PT, R37, 0x1f, PT ;  /* 0x0000001f2500780c */ /* 0x000fe40003f25270 */
[----:B------:R-:W1:Y:S04]  /*1af0*/  SHFL.UP PT, R10, R79, 0x10, RZ ;  /* 0x060000004f0a7989 */ /* 0x000e6800000e00ff */
[----:B------:R-:W2:Y:S01]  /*1b00*/  SHFL.UP PT, R25, R76, 0x10, RZ ;  /* 0x060000004c197989 */ /* 0x000ea200000e00ff */
[C---:B-1----:R-:W-:Y:S01]  /*1b10*/  FMUL.FTZ R24, R79.reuse, R10 ;  /* 0x0000000a4f187220 */ /* 0x042fe20000410000 */
[----:B--2---:R-:W-:-:S05]  /*1b20*/  FFMA.FTZ R25, R79, R25, R76 ;  /* 0x000000194f197223 */ /* 0x004fca000001004c */
        /* <DEDUP_REMOVED lines=8> */
[----:B------:R-:W-:Y:S04]  /*1bb0*/  @!P2 STS.64 [UR4+0x220], R8 ;  /* 0x00022008ff00a988 */ /* 0x000fe80008000a04 */
[----:B------:R-:W3:Y:S01]  /*1bc0*/  LDS.64 R10, [UR4+0x210] ;  /* 0x00021004ff0a7984 */ /* 0x000ee20008000a00 */
[----:B------:R-:W-:Y:S01]  /*1bd0*/  BAR.SYNC.DEFER_BLOCKING 0x0 ;  /* 0x0000000000007b1d */ /* 0x000fe20000010000 */
[----:B-1----:R-:W-:Y:S01]  /*1be0*/  @!P2 MOV R81, R8 ;  /* 0x000000080051a202 */ /* 0x002fe20000000f00 */
[----:B--2---:R-:W-:Y:S01]  /*1bf0*/  @!P2 IMAD.MOV.U32 R78, RZ, RZ, R9 ;  /* 0x000000ffff4ea224 */ /* 0x004fe200078e0009 */
[----:B------:R-:W-:-:S03]  /*1c00*/  LEA R25, P2, R16, R22, 0x2 ;  /* 0x0000001610197211 */ /* 0x000fc600078410ff */
[----:B------:R-:W1:Y:S01]  /*1c10*/  @P3 LDS R83, [UR4+0x224] ;  /* 0x00022404ff533984 */ /* 0x000e620008000800 */
[----:B---3--:R-:W-:Y:S01]  /*1c20*/  FFMA.FTZ R11, R10, R9, R11 ;  /* 0x000000090a0b7223 */ /* 0x008fe2000001000b */
[----:B-1----:R-:W-:-:S04]  /*1c30*/  @P3 FFMA.FTZ R78, R83, R81, R78 ;  /* 0x00000051534e3223 */ /* 0x002fc8000001004e */
[----:B------:R-:W-:-:S04]  /*1c40*/  FFMA.FTZ R72, R77, R78, R72 ;  /* 0x0000004e4d487223 */ /* 0x000fc80000010048 */
        /* <DEDUP_REMOVED lines=12> */
.L_x_4786:
[----:B------:R-:W-:Y:S05]  /*1d10*/  BSYNC.RECONVERGENT B0 ;  /* 0x0000000000007941 */ /* 0x000fea0003800200 */
.L_x_4785:
[----:B------:R-:W-:Y:S01]  /*1d20*/  UIADD3 UR6, UPT, UPT, UR6, 0x1, URZ ;  /* 0x0000000106067890 */ /* 0x000fe2000fffe0ff */
[----:B------:R-:W-:Y:S01]  /*1d30*/  LEA R67, P1, R14, R67, 0x2 ;  /* 0x000000430e437211 */ /* 0x000fe200078210ff */
[----:B------:R-:W-:Y:S01]  /*1d40*/  FFMA.FTZ R70, R70, R74, R73 ;  /* 0x0000004a46467223 */ /* 0x000fe20000010049 */
[----:B------:R-:W-:Y:S01]  /*1d50*/  LEA R65, P2, R12, R65, 0x2 ;  /* 0x000000410c417211 */ /* 0x000fe200078410ff */
[----:B------:R-:W-:Y:S01]  /*1d60*/  UISETP.NE.AND UP0, UPT, UR6, URZ, UPT ;  /* 0x000000ff0600728c */ /* 0x000fe2000bf05270 */
[C---:B-----5:R-:W-:Y:S01]  /*1d70*/  FFMA.FTZ R4, R69.reuse, R72, R4 ;  /* 0x0000004845047223 */ /* 0x060fe20000010004 */
[C---:B------:R-:W-:Y:S01]  /*1d80*/  FFMA.FTZ R5, R69.reuse, R78, R5 ;  /* 0x0000004e45057223 */ /* 0x040fe20000010005 */
[C---:B------:R-:W-:Y:S01]  /*1d90*/  FFMA.FTZ R6, R69.reuse, R74, R6 ;  /* 0x0000004a45067223 */ /* 0x040fe20000010006 */
[----:B------:R-:W-:Y:S01]  /*1da0*/  FFMA.FTZ R7, R69, R70, R7 ;  /* 0x0000004645077223 */ /* 0x000fe20000010007 */
[----:B------:R-:W-:Y:S01]  /*1db0*/  IMAD.X R66, R66, 0x1, R15, P1 ;  /* 0x0000000142427824 */ /* 0x000fe200008e060f */
[----:B------:R-:W-:Y:S01]  /*1dc0*/  IADD3.X R64, PT, PT, R64, R53, RZ, P2, !PT ;  /* 0x0000003540407210 */ /* 0x000fe200017fe4ff */
[----:B------:R-:W-:Y:S01]  /*1dd0*/  VIADD R63, R63, 0x1 ;  /* 0x000000013f3f7836 */ /* 0x000fe20000000000 */
[----:B------:R-:W-:Y:S01]  /*1de0*/  UIADD3 UR5, UPT, UPT, UR5, 0x8, URZ ;  /* 0x0000000805057890 */ /* 0x000fe2000fffe0ff */
[----:B------:R-:W-:Y:S11]  /*1df0*/  BRA.U UP0, `(.L_x_4787) ;  /* 0xfffffff500d47547 */ /* 0x000ff6000b83ffff */
.L_x_4784:
[----:B------:R-:W-:Y:S01]  /*1e00*/  BAR.SYNC.DEFER_BLOCKING 0x0 ;  /* 0x0000000000007b1d */ /* 0x000fe20000010000 */
[----:B------:R-:W-:Y:S02]  /*1e10*/  ISETP.NE.AND P0, PT, R33, RZ, PT ;  /* 0x000000ff2100720c */ /* 0x000fe40003f05270 */
[----:B------:R-:W-:-:S11]  /*1e20*/  IADD3 R27, PT, PT, R27, 0x1, RZ ;  /* 0x000000011b1b7810 */ /* 0x000fd60007ffe0ff */
        /* <DEDUP_REMOVED lines=34> */
.L_x_4789:
        /* <DEDUP_REMOVED lines=11> */
.L_x_5092:


//--------------------- .text._Z25selective_scan_fwd_kernelI32Selective_Scan_fwd_kernel_traitsILi32ELi4ELi1ELb0ELb1ELb0ELb1EffEEv13SSMParamsBase --------------------------
	.section	.text._Z25selective_scan_fwd_kernelI32Selective_Scan_fwd_kernel_traitsILi32ELi4ELi1ELb0ELb1ELb0ELb1EffEEv13SSMParamsBase,"ax",@progbits
	.align	128
        .global         _Z25selective_scan_fwd_kernelI32Selective_Scan_fwd_kernel_traitsILi32ELi4ELi1ELb0ELb1ELb0ELb1EffEEv13SSMParamsBase
        .type           _Z25selective_scan_fwd_kernelI32Selective_Scan_fwd_kernel_traitsILi32ELi4ELi1ELb0ELb1ELb0ELb1EffEEv13SSMParamsBase,@function
        .size           _Z25selective_scan_fwd_kernelI32Selective_Scan_fwd_kernel_traitsILi32ELi4ELi1ELb0ELb1ELb0ELb1EffEEv13SSMParamsBase,(.L_x_5093 - _Z25selective_scan_fwd_kernelI32Selective_Scan_fwd_kernel_traitsILi32ELi4ELi1ELb0ELb1ELb0ELb1EffEEv13SSMParamsBase)
        .other          _Z25selective_scan_fwd_kernelI32Selective_Scan_fwd_kernel_traitsILi32ELi4ELi1ELb0ELb1ELb0ELb1EffEEv13SSMParamsBase,@"STO_CUDA_ENTRY STV_DEFAULT"
_Z25selective_scan_fwd_kernelI32Selective_Scan_fwd_kernel_traitsILi32ELi4ELi1ELb0ELb1ELb0ELb1EffEEv13SSMParamsBase:
.text._Z25selective_scan_fwd_kernelI32Selective_Scan_fwd_kernel_traitsILi32ELi4ELi1ELb0ELb1ELb0ELb1EffEEv13SSMParamsBase:
        /* <DEDUP_REMOVED lines=30> */
[----:B0-----:R-:W-:-:S02]  /*01e0*/  HFMA2 R6, -RZ, RZ, 0, 0 ;  /* 0x00000000ff067431 */ /* 0x001fc400000001ff */
[----:B---3--:R-:W-:-:S04]  /*01f0*/  IMAD.MOV R8, RZ, RZ, -R7 ;  /* 0x000000ffff087224 */ /* 0x008fc800078e0a07 */
        /* <DEDUP_REMOVED lines=12> */
[----:B------:R-:W-:Y:S01]  /*02c0*/  UIMAD.WIDE.U32 UR4, UR20, UR8, URZ ;  /* 0x00000008140472a5 */ /* 0x000fe2000f8e00ff */
[----:B------:R-:W-:Y:S01]  /*02d0*/  ISETP.GE.AND P3, PT, R0, RZ, PT ;  /* 0x000000ff0000720c */ /* 0x000fe20003f66270 */
[----:B------:R-:W0:Y:S06]  /*02e0*/  LDC.64 R8, c[0x0][0x460] ;  /* 0x00011800ff087b82 */ /* 0x000e2c0000000a00 */
[----:B------:R-:W-:-:S05]  /*02f0*/  @P0 VIADD R7, R7, 0x1 ;  /* 0x0000000107070836 */ /* 0x000fca0000000000 */
[----:B------:R-:W-:-:S04]  /*0300*/  MOV R0, R7 ;  /* 0x0000000700007202 */ /* 0x000fc80000000f00 */
[----:B------:R-:W-:Y:S02]  /*0310*/  @!P3 IADD3 R0, PT, PT, -R0, RZ, RZ ;  /* 0x000000ff0000b210 */ /* 0x000fe40007ffe1ff */
[----:B------:R-:W-:Y:S02]  /*0320*/  @!P1 LOP3.LUT R0, RZ, R11, RZ, 0x33, !PT ;  /* 0x0000000bff009212 */ /* 0x000fe400078e33ff */
[----:B------:R-:W3:Y:S01]  /*0330*/  LDC.64 R10, c[0x0][0x468] ;  /* 0x00011a00ff0a7b82 */ /* 0x000ee20000000a00 */
[----:B------:R-:W-:Y:S01]  /*0340*/  UIMAD.WIDE.U32 UR6, UR20, UR12, URZ ;  /* 0x0000000c140672a5 */ /* 0x000fe2000f8e00ff */
[----:B------:R-:W-:Y:S02]  /*0350*/  MOV R2, UR4 ;  /* 0x0000000400027c02 */ /* 0x000fe40008000f00 */
[----:B----4-:R-:W-:Y:S01]  /*0360*/  ISETP.GE.AND P0, PT, R19, 0x1, PT ;  /* 0x000000011300780c */ /* 0x010fe20003f06270 */
[----:B------:R-:W-:Y:S01]  /*0370*/  UIMAD UR4, UR20, UR13, UR7 ;  /* 0x0000000d140472a4 */ /* 0x000fe2000f8e0207 */
[----:B------:R-:W-:Y:S01]  /*0380*/  IMAD.U32 R3, RZ, RZ, UR5 ;  /* 0x00000005ff037e24 */ /* 0x000fe2000f8e00ff */
[----:B------:R-:W-:Y:S01]  /*0390*/  UIMAD UR8, UR20, UR9, UR5 ;  /* 0x00000009140872a4 */ /* 0x000fe2000f8e0205 */
[----:B------:R-:W-:-:S03]  /*03a0*/  MOV R5, UR7 ;  /* 0x0000000700057c02 */ /* 0x000fc60008000f00 */
[----:B------:R-:W-:Y:S01]  /*03b0*/  IMAD.U32 R5, RZ, RZ, UR4 ;  /* 0x00000004ff057e24 */ /* 0x000fe2000f8e00ff */
[----:B------:R-:W-:Y:S01]  /*03c0*/  UIMAD.WIDE.U32 UR4, UR20, UR16, URZ ;  /* 0x00000010140472a5 */ /* 0x000fe2000f8e00ff */
[----:B------:R-:W-:Y:S01]  /*03d0*/  IMAD.U32 R4, RZ, RZ, UR6 ;  /* 0x00000006ff047e24 */ /* 0x000fe2000f8e00ff */
[----:B------:R-:W-:Y:S02]  /*03e0*/  MOV R3, UR8 ;  /* 0x0000000800037c02 */ /* 0x000fe40008000f00 */
[----:B------:R-:W-:Y:S01]  /*03f0*/  UIMAD UR6, UR20, UR17, UR5 ;  /* 0x00000011140672a4 */ /* 0x000fe2000f8e0205 */
[----:B-12---:R-:W-:Y:S11]  /*0400*/  @!P0 EXIT ;  /* 0x000000000000894d */ /* 0x006ff60003800000 */
[----:B------:R-:W1:Y:S01]  /*0410*/  S2R R47, SR_TID.X ;  /* 0x00000000002f7919 */ /* 0x000e620000002100 */
[----:B------:R-:W2:Y:S01]  /*0420*/  LDCU.64 UR8, c[0x0][0x3d8] ;  /* 0x00007b00ff0877ac */ /* 0x000ea20008000a00 */
[----:B------:R-:W4:Y:S01]  /*0430*/  LDC.64 R20, c[0x0][0x450] ;  /* 0x00011400ff147b82 */ /* 0x000f220000000a00 */
[C---:B------:R-:W-:Y:S01]  /*0440*/  IMAD.WIDE.U32 R2, R50.reuse, UR10, R2 ;  /* 0x0000000a32027c25 */ /* 0x040fe2000f8e0002 */
[----:B------:R-:W-:Y:S01]  /*0450*/  SHF.R.S32.HI R7, RZ, 0x1f, R0 ;  /* 0x0000001fff077819 */ /* 0x000fe20000011400 */
[----:B------:R-:W2:Y:S02]  /*0460*/  LDCU.64 UR12, c[0x0][0x3a0] ;  /* 0x00007400ff0c77ac */ /* 0x000ea40008000a00 */
[----:B------:R-:W-:Y:S01]  /*0470*/  IMAD R33, R50, UR11, R3 ;  /* 0x0000000b32217c24 */ /* 0x000fe2000f8e0203 */
[----:B0-----:R-:W-:Y:S01]  /*0480*/  LEA R37, P0, R2, R8, 0x2 ;  /* 0x0000000802257211 */ /* 0x001fe200078010ff */
[-C--:B------:R-:W-:Y:S01]  /*0490*/  IMAD R3, R7, R12.reuse, RZ ;  /* 0x0000000c07037224 */ /* 0x080fe200078e02ff */
[----:B------:R-:W0:Y:S01]  /*04a0*/  LDC.64 R22, c[0x0][0x440] ;  /* 0x00011000ff167b82 */ /* 0x000e220000000a00 */
[----:B------:R-:W-:Y:S01]  /*04b0*/  UMOV UR5, UR6 ;  /* 0x0000000600057c82 */ /* 0x000fe20008000000 */
[----:B------:R-:W-:Y:S01]  /*04c0*/  IMAD.WIDE.U32 R4, R50, UR14, R4 ;  /* 0x0000000e32047c25 */ /* 0x000fe2000f8e0004 */
[----:B------:R-:W-:Y:S01]  /*04d0*/  LEA.HI.X R33, R2, R9, R33, 0x2, P0 ;  /* 0x0000000902217211 */ /* 0x000fe200000f1421 */
[----:B------:R-:W0:Y:S02]  /*04e0*/  LDCU.U8 UR7, c[0x0][0x39e] ;  /* 0x000073c0ff0777ac */ /* 0x000e240008000000 */
[----:B------:R-:W-:Y:S01]  /*04f0*/  IMAD.WIDE.U32 R6, R0, R12, UR4 ;  /* 0x0000000400067e25 */ /* 0x000fe2000f8e000c */
[----:B---3--:R-:W-:Y:S01]  /*0500*/  LEA R35, P1, R4, R10, 0x2 ;  /* 0x0000000a04237211 */ /* 0x008fe200078210ff */
[----:B------:R-:W3:Y:S02]  /*0510*/  LDCU UR4, c[0x0][0x38c] ;  /* 0x00007180ff0477ac */ /* 0x000ee40008000800 */
[----:B------:R-:W-:Y:S01]  /*0520*/  IMAD R3, R0, R13, R3 ;  /* 0x0000000d00037224 */ /* 0x000fe200078e0203 */
[----:B------:R-:W-:Y:S01]  /*0530*/  LEA R26, P2, R6, R14, 0x2 ;  /* 0x0000000e061a7211 */ /* 0x000fe200078410ff */
[----:B------:R-:W-:-:S02]  /*0540*/  IMAD R31, R50, UR15, R5 ;  /* 0x0000000f321f7c24 */ /* 0x000fc4000f8e0205 */
[----:B------:R-:W-:Y:S02]  /*0550*/  IMAD.IADD R27, R7, 0x1, R3 ;  /* 0x00000001071b7824 */ /* 0x000fe400078e0203 */
[----:B--2---:R-:W-:Y:S01]  /*0560*/  IMAD.WIDE.U32 R2, R50, UR8, RZ ;  /* 0x0000000832027c25 */ /* 0x004fe2000f8e00ff */
[----:B------:R-:W-:Y:S02]  /*0570*/  LEA.HI.X R31, R4, R11, R31, 0x2, P1 ;  /* 0x0000000b041f7211 */ /* 0x000fe400008f141f */
[----:B------:R-:W-:Y:S01]  /*0580*/  LEA.HI.X R27, R6, R15, R27, 0x2, P2 ;  /* 0x0000000f061b7211 */ /* 0x000fe200010f141b */
[----:B------:R-:W-:Y:S01]  /*0590*/  IMAD.WIDE.U32 R42, R50, UR12, RZ ;  /* 0x0000000c322a7c25 */ /* 0x000fe2000f8e00ff */
[----:B----4-:R-:W-:Y:S02]  /*05a0*/  LEA R46, P0, R2, R20, 0x2 ;  /* 0x00000014022e7211 */ /* 0x010fe400078010ff */
[----:B-1----:R-:W-:Y:S01]  /*05b0*/  SHF.L.U32 R44, R47, 0x2, RZ ;  /* 0x000000022f2c7819 */ /* 0x002fe200000006ff */
[----:B------:R-:W-:Y:S01]  /*05c0*/  IMAD R4, R50, UR9, R3 ;  /* 0x0000000932047c24 */ /* 0x000fe2000f8e0203 */
[----:B0-----:R-:W-:Y:S01]  /*05d0*/  LEA R45, P1, R42, R22, 0x2 ;  /* 0x000000162a2d7211 */ /* 0x001fe200078210ff */
[----:B------:R-:W-:Y:S01]  /*05e0*/  IMAD R3, R50, UR13, R43 ;  /* 0x0000000d32037c24 */ /* 0x000fe2000f8e022b */
[----:B------:R-:W-:Y:S01]  /*05f0*/  LOP3.LUT R40, R44, 0xf80, RZ, 0xc0, !PT ;  /* 0x00000f802c287812 */ /* 0x000fe200078ec0ff */
[----:B------:R-:W-:Y:S01]  /*0600*/  IMAD R0, R17, UR20, R50 ;  /* 0x0000001411007c24 */ /* 0x000fe2000f8e0232 */
[----:B------:R-:W-:Y:S01]  /*0610*/  LEA.HI.X R43, R2, R21, R4, 0x2, P0 ;  /* 0x00000015022b7211 */ /* 0x000fe200000f1404 */
[----:B------:R-:W-:Y:S01]  /*0620*/  IMAD.MOV.U32 R39, RZ, RZ, RZ ;  /* 0x000000ffff277224 */ /* 0x000fe200078e00ff */
[----:B------:R-:W-:Y:S01]  /*0630*/  LOP3.LUT R40, R40, 0x1f, R47, 0xf8, !PT ;  /* 0x0000001f28287812 */ /* 0x000fe200078ef82f */
[----:B------:R-:W-:Y:S01]  /*0640*/  IMAD R0, R0, R19, RZ ;  /* 0x0000001300007224 */ /* 0x000fe200078e02ff */
[----:B------:R-:W-:Y:S01]  /*0650*/  LEA.HI.X R42, R42, R23, R3, 0x2, P1 ;  /* 0x000000172a2a7211 */ /* 0x000fe200008f1403 */
[C---:B------:R-:W-:Y:S01]  /*0660*/  VIADD R36, R44.reuse, 0x2 ;  /* 0x000000022c247836 */ /* 0x040fe20000000000 */
[----:B------:R-:W-:Y:S01]  /*0670*/  IADD3 R38, PT, PT, R44, 0x1, RZ ;  /* 0x000000012c267810 */ /* 0x000fe20007ffe0ff */
[----:B------:R-:W-:Y:S01]  /*0680*/  IMAD.WIDE.U32 R2, R40, 0x4, RZ ;  /* 0x0000000428027825 */ /* 0x000fe200078e00ff */
[----:B------:R-:W-:-:S02]  /*0690*/  IADD3 R34, PT, PT, R44, 0x3, RZ ;  /* 0x000000032c227810 */ /* 0x000fc40007ffe0ff */
[----:B------:R-:W-:Y:S01]  /*06a0*/  LOP3.LUT R32, R40, 0x20, RZ, 0xfc, !PT ;  /* 0x0000002028207812 */ /* 0x000fe200078efcff */
[----:B---3--:R-:W-:Y:S01]  /*06b0*/  IMAD R41, R0, UR4, RZ ;  /* 0x0000000400297c24 */ /* 0x008fe2000f8e02ff */
[C---:B------:R-:W-:Y:S02]  /*06c0*/  LOP3.LUT R30, R40.reuse, 0x40, RZ, 0xfc, !PT ;  /* 0x00000040281e7812 */ /* 0x040fe400078efcff */
[----:B------:R-:W-:Y:S02]  /*06d0*/  LOP3.LUT R28, R40, 0x60, RZ, 0xfc, !PT ;  /* 0x00000060281c7812 */ /* 0x000fe400078efcff */
[----:B------:R-:W-:-:S07]  /*06e0*/  LOP3.LUT R29, R2, 0x100, RZ, 0xfc, !PT ;  /* 0x00000100021d7812 */ /* 0x000fce00078efcff */
.L_x_4802:
[----:B0-----:R-:W0:Y:S01]  /*06f0*/  LDCU UR4, c[0x0][0x388] ;  /* 0x00007100ff0477ac */ /* 0x001e220008000800 */
[----:B------:R-:W-:Y:S01]  /*0700*/  IMAD.SHL.U32 R52, R39, 0x80, RZ ;  /* 0x0000008027347824 */ /* 0x000fe200078e00ff */
[----:B------:R-:W-:Y:S01]  /*0710*/  SHF.L.U32 R12, R40, 0x2, RZ ;  /* 0x00000002280c7819 */ /* 0x000fe200000006ff */
[----:B------:R-:W-:Y:S02]  /*0720*/  HFMA2 R7, -RZ, RZ, 0, 0 ;  /* 0x00000000ff077431 */ /* 0x000fe400000001ff */
[----:B------:R-:W-:Y:S01]  /*0730*/  IMAD.MOV.U32 R9, RZ, RZ, RZ ;  /* 0x000000ffff097224 */ /* 0x000fe200078e00ff */
[----:B------:R-:W-:Y:S01]  /*0740*/  MOV R15, RZ ;  /* 0x000000ff000f7202 */ /* 0x000fe20000000f00 */
[----:B------:R-:W-:Y:S01]  /*0750*/  IMAD.MOV.U32 R17, RZ, RZ, RZ ;  /* 0x000000ffff117224 */ /* 0x000fe200078e00ff */
[----:B------:R-:W-:Y:S01]  /*0760*/  IADD3 R4, P4, PT, R12, R37, RZ ;  /* 0x000000250c047210 */ /* 0x000fe20007f9e0ff */
[----:B------:R-:W-:Y:S04]  /*0770*/  BAR.SYNC.DEFER_BLOCKING 0x0 ;  /* 0x0000000000007b1d */ /* 0x000fe80000010000 */
[----:B------:R-:W-:-:S04]  /*0780*/  IMAD.X R5, RZ, RZ, R33, P4 ;  /* 0x000000ffff057224 */ /* 0x000fc800020e0621 */
[----:B------:R-:W1:Y:S01]  /*0790*/  S2UR UR5, SR_CgaCtaId ;  /* 0x00000000000579c3 */ /* 0x000e620000008800 */
[----:B0-----:R-:W-:-:S04]  /*07a0*/  IADD3 R25, PT, PT, -R52, UR4, RZ ;  /* 0x0000000434197c10 */ /* 0x001fc8000fffe1ff */
[-C--:B------:R-:W-:Y:S01]  /*07b0*/  ISETP.GE.AND P0, PT, R40, R25.reuse, PT ;  /* 0x000000192800720c */ /* 0x080fe20003f06270 */
[----:B------:R-:W0:Y:S01]  /*07c0*/  S2R R51, SR_LANEID ;  /* 0x0000000000337919 */ /* 0x000e220000000000 */
[-C--:B------:R-:W-:Y:S01]  /*07d0*/  ISETP.GE.AND P1, PT, R32, R25.reuse, PT ;  /* 0x000000192000720c */ /* 0x080fe20003f26270 */
[----:B------:R-:W-:Y:S01]  /*07e0*/  HFMA2 R19, -RZ, RZ, 0, 0 ;  /* 0x00000000ff137431 */ /* 0x000fe200000001ff */
[-C--:B------:R-:W-:Y:S01]  /*07f0*/  ISETP.GE.AND P2, PT, R30, R25.reuse, PT ;  /* 0x000000191e00720c */ /* 0x080fe20003f46270 */
[----:B------:R-:W-:Y:S01]  /*0800*/  HFMA2 R57, -RZ, RZ, 0, 0 ;  /* 0x00000000ff397431 */ /* 0x000fe200000001ff */
        /* <DEDUP_REMOVED lines=10> */
[----:B-1----:R-:W-:-:S04]  /*08b0*/  ULEA UR4, UR5, UR4, 0x18 ;  /* 0x0000000405047291 */ /* 0x002fc8000f8ec0ff */
        /* <DEDUP_REMOVED lines=64> */
.L_x_4791:
[----:B------:R-:W-:Y:S05]  /*0cc0*/  BSYNC.RECONVERGENT B0 ;  /* 0x0000000000007941 */ /* 0x000fea0003800200 */
.L_x_4790:
        /* <DEDUP_REMOVED lines=32> */
.L_x_4793:
[----:B------:R-:W-:Y:S05]  /*0ed0*/  BSYNC.RECONVERGENT B0 ;  /* 0x0000000000007941 */ /* 0x000fea0003800200 */
.L_x_4792:
        /* <DEDUP_REMOVED lines=32> */
.L_x_4795:
[----:B------:R-:W-:Y:S05]  /*10e0*/  BSYNC.RECONVERGENT B0 ;  /* 0x0000000000007941 */ /* 0x000fea0003800200 */
.L_x_4794:
        /* <DEDUP_REMOVED lines=32> */
.L_x_4797:
[----:B------:R-:W-:Y:S05]  /*12f0*/  BSYNC.RECONVERGENT B0 ;  /* 0x0000000000007941 */ /* 0x000fea0003800200 */
.L_x_4796:
        /* <DEDUP_REMOVED lines=8> */
[C---:B------:R-:W-:Y:S01]  /*1380*/  IMAD R62, R39.reuse, R20, RZ ;  /* 0x00000014273e7224 */ /* 0x040fe200078e02ff */
[----:B------:R-:W-:Y:S01]  /*1390*/  VIMNMX R20, PT, PT, R20, 0x1, !PT ;  /* 0x0000000114147848 */ /* 0x000fe20007fe0100 */
[----:B------:R-:W-:Y:S01]  /*13a0*/  FMUL.FTZ R57, R8, R53 ;  /* 0x0000003508397220 */ /* 0x000fe20000410000 */
[----:B------:R-:W-:Y:S01]  /*13b0*/  ISETP.NE.AND P0, PT, R39, RZ, PT ;  /* 0x000000ff2700720c */ /* 0x000fe20003f05270 */
[----:B------:R-:W-:Y:S01]  /*13c0*/  FMUL.FTZ R58, R9, R54 ;  /* 0x00000036093a7220 */ /* 0x000fe20000410000 */
[----:B------:R-:W-:Y:S01]  /*13d0*/  IADD3 R23, P2, PT, R26, R29, RZ ;  /* 0x0000001d1a177210 */ /* 0x000fe20007f5e0ff */
[----:B------:R-:W-:Y:S01]  /*13e0*/  FMUL.FTZ R59, R10, R55 ;  /* 0x000000370a3b7220 */ /* 0x000fe20000410000 */
[----:B------:R-:W1:Y:S01]  /*13f0*/  LDC.64 R14, c[0x0][0x3e0] ;  /* 0x0000f800ff0e7b82 */ /* 0x000e620000000a00 */
[----:B------:R-:W-:Y:S01]  /*1400*/  FMUL.FTZ R60, R11, R56 ;  /* 0x000000380b3c7220 */ /* 0x000fe20000410000 */
[----:B------:R-:W-:Y:S01]  /*1410*/  ISETP.GE.AND P1, PT, R40, R25, PT ;  /* 0x000000192800720c */ /* 0x000fe20003f26270 */
[----:B------:R-:W-:Y:S01]  /*1420*/  IMAD.MOV.U32 R61, RZ, RZ, R45 ;  /* 0x000000ffff3d7224 */ /* 0x000fe200078e002d */
[----:B------:R-:W-:Y:S01]  /*1430*/  MOV R64, R42 ;  /* 0x0000002a00407202 */ /* 0x000fe20000000f00 */
[----:B------:R-:W-:Y:S01]  /*1440*/  IMAD.MOV.U32 R63, RZ, RZ, R46 ;  /* 0x000000ffff3f7224 */ /* 0x000fe200078e002e */
[----:B------:R-:W-:Y:S01]  /*1450*/  ISETP.EQ.AND P0, PT, R47, RZ, P0 ;  /* 0x000000ff2f00720c */ /* 0x000fe20000702270 */
[----:B------:R-:W-:Y:S01]  /*1460*/  IMAD.MOV R65, RZ, RZ, -R20 ;  /* 0x000000ffff417224 */ /* 0x000fe200078e0a14 */
[----:B------:R-:W2:Y:S01]  /*1470*/  LDC.64 R16, c[0x0][0x3a8] ;  /* 0x0000ea00ff107b82 */ /* 0x000ea20000000a00 */
[----:B------:R-:W-:Y:S01]  /*1480*/  MOV R66, R43 ;  /* 0x0000002b00427202 */ /* 0x000fe20000000f00 */
[----:B------:R-:W-:Y:S01]  /*1490*/  UIADD3 UR5, UPT, UPT, UR4, 0x230, URZ ;  /* 0x0000023004057890 */ /* 0x000fe2000fffe0ff */
[----:B------:R-:W-:-:S05]  /*14a0*/  IADD3.X R68, PT, PT, R3, R27, RZ, P2, !PT ;  /* 0x0000001b03447210 */ /* 0x000fca00017fe4ff */
[----:B------:R-:W3:Y:S01]  /*14b0*/  LDC.64 R18, c[0x0][0x480] ;  /* 0x00012000ff127b82 */ /* 0x000ee20000000a00 */
[----:B0-----:R-:W-:Y:S02]  /*14c0*/  SHF.L.U64.HI R13, R12, 0x2, R13 ;  /* 0x000000020c0d7819 */ /* 0x001fe4000001020d */
[----:B-1----:R-:W-:Y:S02]  /*14d0*/  SHF.L.U64.HI R15, R14, 0x2, R15 ;  /* 0x000000020e0f7819 */ /* 0x002fe4000001020f */
[----:B--2---:R-:W-:-:S07]  /*14e0*/  SHF.L.U64.HI R17, R16, 0x2, R17 ;  /* 0x0000000210117819 */ /* 0x004fce0000010211 */
.L_x_4801:
[-C--:B------:R-:W-:Y:S01]  /*14f0*/  ISETP.GE.AND P2, PT, R32, R25.reuse, PT ;  /* 0x000000192000720c */ /* 0x080fe20003f46270 */
[----:B------:R-:W-:Y:S01]  /*1500*/  HFMA2 R73, -RZ, RZ, 0, 0 ;  /* 0x00000000ff497431 */ /* 0x000fe200000001ff */
[-C--:B------:R-:W-:Y:S01]  /*1510*/  ISETP.GE.AND P3, PT, R30, R25.reuse, PT ;  /* 0x000000191e00720c */ /* 0x080fe20003f66270 */
[----:B------:R-:W-:Y:S01]  /*1520*/  IMAD.MOV.U32 R71, RZ, RZ, RZ ;  /* 0x000000ffff477224 */ /* 0x000fe200078e00ff */
[----:B------:R-:W-:Y:S01]  /*1530*/  ISETP.GE.AND P4, PT, R28, R25, PT ;  /* 0x000000191c00720c */ /* 0x000fe20003f86270 */
[----:B------:R-:W-:Y:S01]  /*1540*/  IMAD.MOV.U32 R75, RZ, RZ, RZ ;  /* 0x000000ffff4b7224 */ /* 0x000fe200078e00ff */
[----:B------:R-:W-:Y:S01]  /*1550*/  MOV R69, RZ ;  /* 0x000000ff00457202 */ /* 0x000fe20000000f00 */
[----:B0-----:R-:W-:Y:S01]  /*1560*/  IMAD.MOV.U32 R20, RZ, RZ, R23 ;  /* 0x000000ffff147224 */ /* 0x001fe200078e0017 */
[----:B------:R-:W-:-:S05]  /*1570*/  MOV R21, R68 ;  /* 0x0000004400157202 */ /* 0x000fca0000000f00 */
[----:B------:R-:W2:Y:S04]  /*1580*/  @!P2 LDG.E R71, desc[UR18][R20.64+-0x80] ;  /* 0xffff80121447a981 */ /* 0x000ea8000c1e1900 */
[----:B------:R-:W4:Y:S04]  /*1590*/  @!P3 LDG.E R73, desc[UR18][R20.64] ;  /* 0x000000121449b981 */ /* 0x000f28000c1e1900 */
[----:B------:R-:W3:Y:S04]  /*15a0*/  @!P4 LDG.E R75, desc[UR18][R20.64+0x80] ;  /* 0x00008012144bc981 */ /* 0x000ee8000c1e1900 */
[----:B------:R-:W3:Y:S01]  /*15b0*/  @!P1 LDG.E R69, desc[UR18][R20.64+-0x100] ;  /* 0xffff001214459981 */ /* 0x000ee2000c1e1900 */
[----:B------:R-:W-:Y:S01]  /*15c0*/  MOV R22, R61 ;  /* 0x0000003d00167202 */ /* 0x000fe20000000f00 */
[----:B------:R-:W-:-:S05]  /*15d0*/  IMAD.MOV.U32 R23, RZ, RZ, R64 ;  /* 0x000000ffff177224 */ /* 0x000fca00078e0040 */
[----:B------:R0:W3:Y:S01]  /*15e0*/  LDG.E R68, desc[UR18][R22.64] ;  /* 0x0000001216447981 */ /* 0x0000e2000c1e1900 */
[-C--:B------:R-:W-:Y:S02]  /*15f0*/  ISETP.GE.U32.AND P2, PT, R38, R25.reuse, PT ;  /* 0x000000192600720c */ /* 0x080fe40003f46070 */
[-C--:B------:R-:W-:Y:S02]  /*1600*/  ISETP.GE.U32.AND P4, PT, R44, R25.reuse, PT ;  /* 0x000000192c00720c */ /* 0x080fe40003f86070 */
[----:B------:R-:W-:Y:S02]  /*1610*/  ISETP.GE.U32.AND P3, PT, R36, R25, PT ;  /* 0x000000192400720c */ /* 0x000fe40003f66070 */
[----:B0-----:R-:W-:Y:S02]  /*1620*/  MOV R22, R63 ;  /* 0x0000003f00167202 */ /* 0x001fe40000000f00 */
[----:B------:R-:W-:Y:S01]  /*1630*/  MOV R23, R66 ;  /* 0x0000004200177202 */ /* 0x000fe20000000f00 */
[----:B------:R-:W0:Y:S01]  /*1640*/  S2UR UR6, SR_CgaCtaId ;  /* 0x00000000000679c3 */ /* 0x000e220000008800 */
[----:B------:R-:W-:-:S02]  /*1650*/  UMOV UR4, 0x400 ;  /* 0x0000040000047882 */ /* 0x000fc40000000000 */
[----:B0-----:R-:W-:Y:S01]  /*1660*/  ULEA UR4, UR6, UR4, 0x18 ;  /* 0x0000000406047291 */ /* 0x001fe2000f8ec0ff */
[----:B--2---:R0:W-:Y:S04]  /*1670*/  STS [R24+0x80], R71 ;  /* 0x0000804718007388 */ /* 0x0041e80000000800 */
[----:B----4-:R1:W-:Y:S04]  /*1680*/  STS [R24+0x100], R73 ;  /* 0x0001004918007388 */ /* 0x0103e80000000800 */
[----:B---3--:R2:W-:Y:S04]  /*1690*/  STS [R24+0x180], R75 ;  /* 0x0001804b18007388 */ /* 0x0085e80000000800 */
[----:B------:R-:W-:Y:S01]  /*16a0*/  STS [R24], R69 ;  /* 0x0000004518007388 */ /* 0x000fe20000000800 */
[----:B------:R-:W-:-:S03]  /*16b0*/  NOP ;  /* 0x0000000000007918 */ /* 0x000fc60000000000 */
[----:B------:R-:W3:Y:S01]  /*16c0*/  LDS.128 R8, [R0] ;  /* 0x0000000000087984 */ /* 0x000ee20000000c00 */
[----:B------:R-:W-:-:S03]  /*16d0*/  FMUL.FTZ R68, R68, 1.4426950216293334961 ;  /* 0x3fb8aa3b44447820 */ /* 0x000fc60000410000 */
[----:B------:R4:W5:Y:S01]  /*16e0*/  LDG.E R67, desc[UR18][R22.64] ;  /* 0x0000001216437981 */ /* 0x000962000c1e1900 */
[C---:B------:R-:W-:Y:S01]  /*16f0*/  FMUL.FTZ R70, R68.reuse, R54 ;  /* 0x0000003644467220 */ /* 0x040fe20000410000 */
[C---:B0-----:R-:W-:Y:S01]  /*1700*/  FMUL.FTZ R71, R68.reuse, R55 ;  /* 0x0000003744477220 */ /* 0x041fe20000410000 */
[----:B-1----:R-:W-:Y:S01]  /*1710*/  FMUL.FTZ R73, R68, R56 ;  /* 0x0000003844497220 */ /* 0x002fe20000410000 */
[----:B------:R-:W-:Y:S03]  /*1720*/  BSSY.RECONVERGENT B0, `(.L_x_4799) ;  /* 0x0000059000007945 */ /* 0x000fe60003800200 */
[----:B------:R-:W-:Y:S08]  /*1730*/  MUFU.EX2 R70, R70 ;  /* 0x0000004600467308 */ /* 0x000ff00000000800 */
[----:B------:R-:W0:Y:S08]  /*1740*/  MUFU.EX2 R71, R71 ;  /* 0x0000004700477308 */ /* 0x000e300000000800 */
[----:B--2---:R0:W1:Y:S02]  /*1750*/  MUFU.EX2 R75, R73 ;  /* 0x00000049004b7308 */ /* 0x0040640000000800 */
[----:B0-----:R-:W-:Y:S01]  /*1760*/  FSEL R73, R71, 1, !P3 ;  /* 0x3f80000047497808 */ /* 0x001fe20005800000 */
[----:B---3--:R-:W-:Y:S01]  /*1770*/  FMUL.FTZ R72, R57, R8 ;  /* 0x0000000839487220 */ /* 0x008fe20000410000 */
[----:B------:R-:W-:Y:S01]  /*1780*/  FMUL.FTZ R9, R58, R9 ;  /* 0x000000093a097220 */ /* 0x000fe20000410000 */
[----:B------:R-:W-:Y:S01]  /*1790*/  FMUL.FTZ R8, R68, R53 ;  /* 0x0000003544087220 */ /* 0x000fe20000410000 */
[----:B------:R-:W-:Y:S01]  /*17a0*/  FMUL.FTZ R10, R59, R10 ;  /* 0x0000000a3b0a7220 */ /* 0x000fe20000410000 */
[----:B------:R-:W-:Y:S01]  /*17b0*/  FSEL R68, R70, 1, !P2 ;  /* 0x3f80000046447808 */ /* 0x000fe20005000000 */
[----:B------:R-:W-:Y:S01]  /*17c0*/  FMUL.FTZ R11, R60, R11 ;  /* 0x0000000b3c0b7220 */ /* 0x000fe20000410000 */
[----:B------:R-:W-:-:S02]  /*17d0*/  FSEL R69, R9, RZ, !P2 ;  /* 0x000000ff09457208 */ /* 0x000fc40005000000 */
[----:B------:R-:W-:Y:S01]  /*17e0*/  FSEL R72, R72, RZ, !P4 ;  /* 0x000000ff48487208 */ /* 0x000fe20006000000 */
[----:B------:R-:W0:Y:S01]  /*17f0*/  MUFU.EX2 R8, R8 ;  /* 0x0000000800087308 */ /* 0x000e220000000800 */
[----:B------:R-:W-:Y:S02]  /*1800*/  ISETP.GE.U32.AND P2, PT, R34, R25, PT ;  /* 0x000000192200720c */ /* 0x000fe40003f46070 */
[----:B------:R-:W-:Y:S01]  /*1810*/  FSEL R74, R10, RZ, !P3 ;  /* 0x000000ff0a4a7208 */ /* 0x000fe20005800000 */
[----:B------:R-:W-:Y:S01]  /*1820*/  FFMA.FTZ R9, R72, R68, R69 ;  /* 0x0000004448097223 */ /* 0x000fe20000010045 */
[----:B-1----:R-:W-:Y:S02]  /*1830*/  FSEL R70, R75, 1, !P2 ;  /* 0x3f8000004b467808 */ /* 0x002fe40005000000 */
[----:B------:R-:W-:Y:S01]  /*1840*/  FSEL R71, R11, RZ, !P2 ;  /* 0x000000ff0b477208 */ /* 0x000fe20005000000 */
[----:B------:R-:W-:Y:S01]  /*1850*/  FFMA.FTZ R9, R73, R9, R74 ;  /* 0x0000000949097223 */ /* 0x000fe2000001004a */
[----:B------:R-:W-:-:S02]  /*1860*/  ISETP.GE.AND P2, PT, R51, 0x1, PT ;  /* 0x000000013300780c */ /* 0x000fc40003f46270 */
[----:B------:R-:W-:Y:S01]  /*1870*/  ISETP.NE.AND P3, PT, R51, RZ, PT ;  /* 0x000000ff3300720c */ /* 0x000fe20003f65270 */
[----:B----4-:R-:W-:-:S05]  /*1880*/  FFMA.FTZ R22, R70, R9, R71 ;  /* 0x0000000946167223 */ /* 0x010fca0000010047 */
[----:B------:R-:W1:Y:S01]  /*1890*/  SHFL.UP PT, R9, R22, 0x1, RZ ;  /* 0x0420000016097989 */ /* 0x000e6200000e00ff */
[----:B0-----:R-:W-:Y:S02]  /*18a0*/  FSEL R75, R8, 1, !P4 ;  /* 0x3f800000084b7808 */ /* 0x001fe40006000000 */
[----:B------:R-:W-:-:S03]  /*18b0*/  ISETP.NE.AND P4, PT, R47, RZ, PT ;  /* 0x000000ff2f00720c */ /* 0x000fc60003f85270 */
[----:B------:R-:W-:-:S04]  /*18c0*/  FMUL.FTZ R10, R75, R68 ;  /* 0x000000444b0a7220 */ /* 0x000fc80000410000 */
[----:B------:R-:W-:-:S04]  /*18d0*/  FMUL.FTZ R77, R73, R10 ;  /* 0x0000000a494d7220 */ /* 0x000fc80000410000 */
[----:B------:R-:W-:-:S05]  /*18e0*/  FMUL.FTZ R77, R70, R77 ;  /* 0x0000004d464d7220 */ /* 0x000fca0000410000 */
[----:B------:R-:W0:Y:S01]  /*18f0*/  SHFL.UP PT, R8, R77, 0x1, RZ ;  /* 0x042000004d087989 */ /* 0x000e2200000e00ff */
[----:B-1----:R-:W-:-:S05]  /*1900*/  FFMA.FTZ R9, R77, R9, R22 ;  /* 0x000000094d097223 */ /* 0x002fca0000010016 */
[----:B------:R-:W-:-:S05]  /*1910*/  FSEL R10, R22, R9, !P2 ;  /* 0x00000009160a7208 */ /* 0x000fca0005000000 */
[----:B------:R-:W1:Y:S01]  /*1920*/  SHFL.UP PT, R9, R10, 0x2, RZ ;  /* 0x044000000a097989 */ /* 0x000e6200000e00ff */
[----:B0-----:R-:W-:Y:S01]  /*1930*/  @P2 FMUL.FTZ R77, R77, R8 ;  /* 0x000000084d4d2220 */ /* 0x001fe20000410000 */
[----:B------:R-:W-:-:S04]  /*1940*/  ISETP.GE.AND P2, PT, R51, 0x2, PT ;  /* 0x000000023300780c */ /* 0x000fc80003f46270 */
        /* <DEDUP_REMOVED lines=8> */
[----:B------:R-:W-:Y:S01]  /*19d0*/  FSEL R10, R22, R9, !P2 ;  /* 0x00000009160a7208 */ /* 0x000fe20005000000 */
[----:B------:R-:W-:Y:S02]  /*19e0*/  HFMA2 R9, -RZ, RZ, 0, 0 ;  /* 0x00000000ff097431 */ /* 0x000fe400000001ff */
[----:B0-----:R-:W-:Y:S02]  /*19f0*/  @P2 FMUL.FTZ R77, R77, R8 ;  /* 0x000000084d4d2220 */ /* 0x001fe40000410000 */
[----:B------:R-:W0:Y:S01]  /*1a00*/  SHFL.UP PT, R11, R10, 0x8, RZ ;  /* 0x050000000a0b7989 */ /* 0x000e2200000e00ff */
[----:B------:R-:W-:Y:S01]  /*1a10*/  ISETP.GE.AND P2, PT, R51, 0x8, PT ;  /* 0x000000083300780c */ /* 0x000fe20003f46270 */
[----:B------:R-:W-:Y:S02]  /*1a20*/  IMAD.MOV.U32 R8, RZ, RZ, 0x3f800000 ;  /* 0x3f800000ff087424 */ /* 0x000fe400078e00ff */
[----:B------:R-:W1:Y:S04]  /*1a30*/  SHFL.UP PT, R76, R77, 0x8, RZ ;  /* 0x050000004d4c7989 */ /* 0x000e6800000e00ff */
[----:B------:R-:W-:Y:S01]  /*1a40*/  @P0 LDS.64 R8, [UR5] ;  /* 0x00000005ff080984 */ /* 0x000fe20008000a00 */
[----:B0-----:R-:W-:-:S05]  /*1a50*/  FFMA.FTZ R11, R77, R11, R10 ;  /* 0x0000000b4d0b7223 */ /* 0x001fca000001000a */
[----:B-1----:R-:W-:Y:S01]  /*1a60*/  @P2 FMUL.FTZ R77, R77, R76 ;  /* 0x0000004c4d4d2220 */ /* 0x002fe20000410000 */
[----:B------:R-:W-:Y:S02]  /*1a70*/  FSEL R76, R10, R11, !P2 ;  /* 0x0000000b0a4c7208 */ /* 0x000fe40005000000 */
[----:B------:R-:W-:Y:S02]  /*1a80*/  ISETP.NE.AND P2, PT, R51, 0x1f, PT ;  /* 0x0000001f3300780c */ /* 0x000fe40003f45270 */
[----:B------:R-:W0:Y:S04]  /*1a90*/  SHFL.UP PT, R22, R77, 0x10, RZ ;  /* 0x060000004d167989 */ /* 0x000e2800000e00ff */
        /* <DEDUP_REMOVED lines=14> */
[----:B0-----:R-:W-:Y:S01]  /*1b80*/  @!P3 MOV R79, R8 ;  /* 0x00000008004fb202 */ /* 0x001fe20000000f00 */
[----:B-1----:R-:W-:Y:S01]  /*1b90*/  @!P3 IMAD.MOV.U32 R78, RZ, RZ, R9 ;  /* 0x000000ffff4eb224 */ /* 0x002fe200078e0009 */
[----:B------:R-:W-:-:S03]  /*1ba0*/  LEA R23, P3, R12, R20, 0x2 ;  /* 0x000000140c177211 */ /* 0x000fc600078610ff */
[----:B------:R-:W0:Y:S01]  /*1bb0*/  @P4 LDS R81, [UR4+0x224] ;  /* 0x00022404ff514984 */ /* 0x000e220008000800 */
[----:B--2---:R-:W-:Y:S01]  /*1bc0*/  FFMA.FTZ R11, R10, R9, R11 ;  /* 0x000000090a0b7223 */ /* 0x004fe2000001000b */
[----:B0-----:R-:W-:-:S04]  /*1bd0*/  @P4 FFMA.FTZ R78, R81, R79, R78 ;  /* 0x0000004f514e4223 */ /* 0x001fc8000001004e */
        /* <DEDUP_REMOVED lines=13> */
.L_x_4800:
[----:B------:R-:W-:Y:S05]  /*1cb0*/  BSYNC.RECONVERGENT B0 ;  /* 0x0000000000007941 */ /* 0x000fea0003800200 */
.L_x_4799:
        /* <DEDUP_REMOVED lines=9> */
[----:B------:R-:W-:Y:S01]  /*1d50*/  FFMA.FTZ R7, R67, R70, R7 ;  /* 0x0000004643077223 */ /* 0x000fe20000010007 */
[----:B------:R-:W-:Y:S01]  /*1d60*/  IMAD.X R66, R66, 0x1, R15, P3 ;  /* 0x0000000142427824 */ /* 0x000fe200018e060f */
[----:B------:R-:W-:-:S02]  /*1d70*/  IADD3.X R64, PT, PT, R64, R17, RZ, P4, !PT ;  /* 0x0000001140407210 */ /* 0x000fc400027fe4ff */
[----:B------:R-:W-:-:S04]  /*1d80*/  IADD3 R62, PT, PT, R62, 0x1, RZ ;  /* 0x000000013e3e7810 */ /* 0x000fc80007ffe0ff */
[----:B------:R-:W-:Y:S05]  /*1d90*/  @P2 BRA `(.L_x_4801) ;  /* 0xfffffff400d42947 */ /* 0x000fea000383ffff */
.L_x_4798:
[----:B------:R-:W-:Y:S01]  /*1da0*/  BAR.SYNC.DEFER_BLOCKING 0x0 ;  /* 0x0000000000007b1d */ /* 0x000fe20000010000 */
[----:B------:R-:W-:Y:S01]  /*1db0*/  ISETP.NE.AND P0, PT, R47, RZ, PT ;  /* 0x000000ff2f00720c */ /* 0x000fe20003f05270 */
[----:B------:R-:W-:-:S06]  /*1dc0*/  IMAD.MOV.U32 R53, RZ, RZ, RZ ;  /* 0x000000ffff357224 */ /* 0x000fcc00078e00ff */
[----:B------:R-:W1:Y:S01]  /*1dd0*/  LDC.64 R12, c[0x0][0x420] ;  /* 0x00010800ff0c7b82 */ /* 0x000e620000000a00 */
[----:B------:R-:W2:Y:S07]  /*1de0*/  LDCU.64 UR8, c[0x0][0x478] ;  /* 0x00008f00ff0877ac */ /* 0x000eae0008000a00 */
[----:B------:R-:W3:Y:S08]  /*1df0*/  LDC.64 R54, c[0x0][0x428] ;  /* 0x00010a00ff367b82 */ /* 0x000ef00000000a00 */
[----:B0-----:R-:W0:Y:S01]  /*1e00*/  LDC.64 R10, c[0x0][0x410] ;  /* 0x00010400ff0a7b82 */ /* 0x001e220000000a00 */
[----:B------:R-:W-:Y:S01]  /*1e10*/  STS.128 [R0], R4 ;  /* 0x0000000400007388 */ /* 0x000fe20000000c00 */
[----:B------:R-:W-:-:S03]  /*1e20*/  NOP ;  /* 0x0000000000007918 */ /* 0x000fc60000000000 */
[----:B------:R-:W-:Y:S01]  /*1e30*/  LDS R17, [R24] ;  /* 0x0000000018117984 */ /* 0x000fe20000000800 */
[----:B-1----:R-:W-:-:S03]  /*1e40*/  IMAD.WIDE.U32 R8, R12, UR20, R52 ;  /* 0x000000140c087c25 */ /* 0x002fc6000f8e0034 */
[----:B------:R-:W-:Y:S01]  /*1e50*/  LDS R19, [R24+0x80] ;  /* 0x0000800018137984 */ /* 0x000fe20000000800 */
[----:B------:R-:W-:-:S03]  /*1e60*/  IMAD R9, R13, UR20, R9 ;  /* 0x000000140d097c24 */ /* 0x000fc6000f8e0209 */
[----:B------:R-:W-:Y:S01]  /*1e70*/  LDS R21, [R24+0x100] ;  /* 0x0001000018157984 */ /* 0x000fe20000000800 */
[C---:B---3--:R-:W-:Y:S02]  /*1e80*/  IMAD.WIDE.U32 R12, R50.reuse, R54, R8 ;  /* 0x00000036320c7225 */ /* 0x048fe400078e0008 */
[----:B------:R-:W1:Y:S01]  /*1e90*/  LDC.64 R8, c[0x0][0x418] ;  /* 0x00010600ff087b82 */ /* 0x000e620000000a00 */
[----:B------:R-:W-:Y:S01]  /*1ea0*/  LDS R23, [R24+0x180] ;  /* 0x0001800018177984 */ /* 0x000fe20000000800 */
[----:B------:R-:W-:Y:S01]  /*1eb0*/  IMAD R51, R50, R55, R13 ;  /* 0x0000003732337224 */ /* 0x000fe200078e020d */
[----:B------:R-:W-:Y:S01]  /*1ec0*/  IADD3 R16, P1, PT, R40, R12, RZ ;  /* 0x0000000c28107210 */ /* 0x000fe20007f3e0ff */
[----:B0-----:R-:W-:Y:S01]  /*1ed0*/  IMAD.WIDE.U32 R12, R10, UR20, R52 ;  /* 0x000000140a0c7c25 */ /* 0x001fe2000f8e0034 */
[----:B------:R-:W-:Y:S02]  /*1ee0*/  @!P0 STS [UR4+0x200], R25 ;  /* 0x00020019ff008988 */ /* 0x000fe40008000804 */
[----:B------:R-:W-:Y:S01]  /*1ef0*/  IADD3.X R51, PT, PT, RZ, R51, RZ, P1, !PT ;  /* 0x00000033ff337210 */ /* 0x000fe20000ffe4ff */
[----:B------:R-:W-:Y:S01]  /*1f00*/  IMAD R13, R11, UR20, R13 ;  /* 0x000000140b0d7c24 */ /* 0x000fe2000f8e020d */
[----:B------:R-:W-:Y:S01]  /*1f10*/  BAR.SYNC.DEFER_BLOCKING 0x0 ;  /* 0x0000000000007b1d */ /* 0x000fe20000010000 */
[----:B--2---:R-:W-:Y:S01]  /*1f20*/  LEA R14, P5, R16, UR8, 0x2 ;  /* 0x00000008100e7c11 */ /* 0x004fe2000f8a10ff */
[----:B-1----:R-:W-:-:S04]  /*1f30*/  IMAD.WIDE.U32 R10, R50, R8, R12 ;  /* 0x00000008320a7225 */ /* 0x002fc800078e000c */
[----:B------:R-:W-:Y:S01]  /*1f40*/  IMAD R9, R50, R9, R11 ;  /* 0x0000000932097224 */ /* 0x000fe200078e020b */
[----:B------:R-:W0:Y:S02]  /*1f50*/  LDS R15, [UR4+0x200] ;  /* 0x00020004ff0f7984 */ /* 0x000e240008000800 */
[-C--:B0-----:R-:W-:Y:S02]  /*1f60*/  ISETP.GE.AND P1, PT, R40, R15.reuse, PT ;  /* 0x0000000f2800720c */ /* 0x081fe40003f26270 */
[-C--:B------:R-:W-:Y:S02]  /*1f70*/  ISETP.GE.AND P2, PT, R32, R15.reuse, PT ;  /* 0x0000000f2000720c */ /* 0x080fe40003f46270 */
[-C--:B------:R-:W-:Y:S02]  /*1f80*/  ISETP.GE.AND P3, PT, R30, R15.reuse, PT ;  /* 0x0000000f1e00720c */ /* 0x080fe40003f66270 */
[----:B------:R-:W-:Y:S02]  /*1f90*/  ISETP.GE.AND P4, PT, R28, R15, PT ;  /* 0x0000000f1c00720c */ /* 0x000fe40003f86270 */
[----:B------:R-:W-:Y:S01]  /*1fa0*/  LEA.HI.X R15, R16, UR9, R51, 0x2, P5 ;  /* 0x00000009100f7c11 */ /* 0x000fe2000a8f1433 */
[----:B------:R-:W0:Y:S01]  /*1fb0*/  LDCU.64 UR8, c[0x0][0x488] ;  /* 0x00009100ff0877ac */ /* 0x000e220008000a00 */
        /* <DEDUP_REMOVED lines=8> */
[----:B------:R-:W-:Y:S01]  /*2040*/  BAR.SYNC.DEFER_BLOCKING 0x0 ;  /* 0x0000000000007b1d */ /* 0x000fe20000010000 */
[----:B------:R-:W-:Y:S01]  /*2050*/  IADD3 R10, P4, PT, R40, R10, RZ ;  /* 0x0000000a280a7210 */ /* 0x000fe20007f9e0ff */
[----:B-1----:R-:W-:Y:S01]  /*2060*/  IMAD.MOV.U32 R17, RZ, RZ, RZ ;  /* 0x000000ffff117224 */ /* 0x002fe200078e00ff */
[----:B--2---:R-:W-:Y:S01]  /*2070*/  MOV R19, RZ ;  /* 0x000000ff00137202 */ /* 0x004fe20000000f00 */
[----:B---3--:R-:W-:Y:S01]  /*2080*/  IMAD.MOV.U32 R21, RZ, RZ, RZ ;  /* 0x000000ffff157224 */ /* 0x008fe200078e00ff */
[----:B------:R-:W-:Y:S02]  /*2090*/  IADD3.X R9, PT, PT, RZ, R9, RZ, P4, !PT ;  /* 0x00000009ff097210 */ /* 0x000fe400027fe4ff */
[----:B0-----:R-:W-:Y:S01]  /*20a0*/  LEA R12, P4, R10, UR8, 0x2 ;  /* 0x000000080a0c7c11 */ /* 0x001fe2000f8810ff */
[----:B----4-:R-:W-:-:S03]  /*20b0*/  HFMA2 R15, -RZ, RZ, 0, 0 ;  /* 0x00000000ff0f7431 */ /* 0x010fc600000001ff */
        /* <DEDUP_REMOVED lines=26> */
[----:B------:R-:W-:Y:S06]  /*2260*/  BAR.SYNC.DEFER_BLOCKING 0x0 ;  /* 0x0000000000007b1d */ /* 0x000fec0000010000 */
        /* <DEDUP_REMOVED lines=48> */
.L_x_4803:
        /* <DEDUP_REMOVED lines=9> */
.L_x_5093:


//--------------------- .text._Z25selective_scan_fwd_kernelI32Selective_Scan_fwd_kernel_traitsILi32ELi4ELi1ELb0ELb1ELb1ELb0EffEEv13SSMParamsBase --------------------------
	.section	.text._Z25selective_scan_fwd_kernelI32Selective_Scan_fwd_kernel_traitsILi32ELi4ELi1ELb0ELb1ELb1ELb0EffEEv13SSMParamsBase,"ax",@progbits
	.align	128
        .global         _Z25selective_scan_fwd_kernelI32Selective_Scan_fwd_kernel_traitsILi32ELi4ELi1ELb0ELb1ELb1ELb0EffEEv13SSMParamsBase
        .type           _Z25selective_scan_fwd_kernelI32Selective_Scan_fwd_kernel_traitsILi32ELi4ELi1ELb0ELb1ELb1ELb0EffEEv13SSMParamsBase,@function
        .size           _Z25selective_scan_fwd_kernelI32Selective_Scan_fwd_kernel_traitsILi32ELi4ELi1ELb0ELb1ELb1ELb0EffEEv13SSMParamsBase,(.L_x_5094 - _Z25selective_scan_fwd_kernelI32Selective_Scan_fwd_kernel_traitsILi32ELi4ELi1ELb0ELb1ELb1ELb0EffEEv13SSMParamsBase)
        .other          _Z25selective_scan_fwd_kernelI32Selective_Scan_fwd_kernel_traitsILi32ELi4ELi1ELb0ELb1ELb1ELb0EffEEv13SSMParamsBase,@"STO_CUDA_ENTRY STV_DEFAULT"
_Z25selective_scan_fwd_kernelI32Selective_Scan_fwd_kernel_traitsILi32ELi4ELi1ELb0ELb1ELb1ELb0EffEEv13SSMParamsBase:
.text._Z25selective_scan_fwd_kernelI32Selective_Scan_fwd_kernel_traitsILi32ELi4ELi1ELb0ELb1ELb1ELb0EffEEv13SSMParamsBase:
        /* <DEDUP_REMOVED lines=31> */
[----:B---3--:R-:W-:Y:S01]  /*01f0*/  MOV R8, RZ ;  /* 0x000000ff00087202 */ /* 0x008fe20000000f00 */
[----:B----4-:R-:W-:-:S04]  /*0200*/  IMAD.MOV R13, RZ, RZ, -R9 ;  /* 0x000000ffff0d7224 */ /* 0x010fc800078e0a09 */
[----:B------:R-:W-:Y:S01]  /*0210*/  IMAD R5, R13, R10, RZ ;  /* 0x0000000a0d057224 */ /* 0x000fe200078e02ff */
[----:B------:R-:W-:Y:S01]  /*0220*/  IABS R4, R2 ;  /* 0x0000000200047213 */ /* 0x000fe20000000000 */
[----:B------:R-:W3:Y:S02]  /*0230*/  LDC.64 R12, c[0x0][0x468] ;  /* 0x00011a00ff0c7b82 */ /* 0x000ee40000000a00 */
        /* <DEDUP_REMOVED lines=28> */
[----:B-123--:R-:W-:Y:S06]  /*0400*/  @!P0 EXIT ;  /* 0x000000000000894d */ /* 0x00efec0003800000 */
[----:B------:R-:W0:Y:S01]  /*0410*/  LDC.64 R16, c[0x0][0x428] ;  /* 0x00010a00ff107b82 */ /* 0x000e220000000a00 */
[----:B------:R-:W1:Y:S01]  /*0420*/  S2R R33, SR_TID.X ;  /* 0x0000000000217919 */ /* 0x000e620000002100 */
[C---:B------:R-:W-:Y:S01]  /*0430*/  IMAD.WIDE.U32 R4, R2.reuse, UR10, R4 ;  /* 0x0000000a02047c25 */ /* 0x040fe2000f8e0004 */
[----:B------:R-:W2:Y:S01]  /*0440*/  LDCU.64 UR6, c[0x0][0x3d0] ;  /* 0x00007a00ff0677ac */ /* 0x000ea20008000a00 */
[----:B------:R-:W-:Y:S02]  /*0450*/  SHF.R.S32.HI R11, RZ, 0x1f, R3 ;  /* 0x0000001fff0b7819 */ /* 0x000fe40000011403 */
[----:B------:R-:W-:Y:S01]  /*0460*/  IMAD R46, R2, UR11, R5 ;  /* 0x0000000b022e7c24 */ /* 0x000fe2000f8e0205 */
[C---:B------:R-:W-:Y:S01]  /*0470*/  LEA R40, P0, R4.reuse, R40, 0x2 ;  /* 0x0000002804287211 */ /* 0x040fe200078010ff */
[----:B------:R-:W3:Y:S01]  /*0480*/  LDC.64 R54, c[0x0][0x3e8] ;  /* 0x0000fa00ff367b82 */ /* 0x000ee20000000a00 */
[----:B------:R-:W-:Y:S01]  /*0490*/  IMAD.MOV.U32 R6, RZ, RZ, R8 ;  /* 0x000000ffff067224 */ /* 0x000fe200078e0008 */
[----:B------:R-:W-:Y:S01]  /*04a0*/  UMOV UR5, UR8 ;  /* 0x0000000800057c82 */ /* 0x000fe20008000000 */
[----:B------:R-:W-:Y:S01]  /*04b0*/  IMAD R8, R11, R52, RZ ;  /* 0x000000340b087224 */ /* 0x000fe200078e02ff */
[----:B------:R-:W-:Y:S01]  /*04c0*/  LEA.HI.X R46, R4, R41, R46, 0x2, P0 ;  /* 0x00000029042e7211 */ /* 0x000fe200000f142e */
[----:B------:R-:W-:Y:S01]  /*04d0*/  IMAD.WIDE.U32 R6, R2, UR14, R6 ;  /* 0x0000000e02067c25 */ /* 0x000fe2000f8e0006 */
[----:B------:R-:W-:Y:S01]  /*04e0*/  MOV R37, RZ ;  /* 0x000000ff00257202 */ /* 0x000fe20000000f00 */
[----:B------:R-:W4:Y:S01]  /*04f0*/  LDCU.U8 UR9, c[0x0][0x39e] ;  /* 0x000073c0ff0977ac */ /* 0x000f220008000000 */
[----:B------:R-:W4:Y:S01]  /*0500*/  LDC.64 R34, c[0x0][0x3a0] ;  /* 0x0000e800ff227b82 */ /* 0x000f220000000a00 */
[C---:B------:R-:W-:Y:S01]  /*0510*/  IMAD R53, R3.reuse, R53, R8 ;  /* 0x0000003503357224 */ /* 0x040fe200078e0208 */
[----:B------:R-:W-:Y:S01]  /*0520*/  LEA R41, P0, R6, R12, 0x2 ;  /* 0x0000000c06297211 */ /* 0x000fe200078010ff */
[----:B------:R-:W-:Y:S01]  /*0530*/  IMAD.WIDE.U32 R4, R3, R52, UR4 ;  /* 0x0000000403047e25 */ /* 0x000fe2000f8e0034 */
[----:B--2---:R-:W-:-:S03]  /*0540*/  UIMAD.WIDE.U32 UR4, UR20, UR6, URZ ;  /* 0x00000006140472a5 */ /* 0x004fc6000f8e00ff */
[----:B------:R-:W-:Y:S01]  /*0550*/  IMAD R47, R2, UR15, R7 ;  /* 0x0000000f022f7c24 */ /* 0x000fe2000f8e0207 */
[----:B------:R-:W2:Y:S01]  /*0560*/  LDC R23, c[0x0][0x384] ;  /* 0x0000e100ff177b82 */ /* 0x000ea20000000800 */
[----:B------:R-:W-:Y:S01]  /*0570*/  LEA R52, P1, R4, R14, 0x2 ;  /* 0x0000000e04347211 */ /* 0x000fe200078210ff */
[----:B0-----:R-:W-:Y:S01]  /*0580*/  IMAD.WIDE.U32 R8, R2, R16, RZ ;  /* 0x0000001002087225 */ /* 0x001fe200078e00ff */
[----:B------:R-:W-:Y:S01]  /*0590*/  IADD3 R53, PT, PT, R5, R53, RZ ;  /* 0x0000003505357210 */ /* 0x000fe20007ffe0ff */
[----:B------:R-:W0:Y:S01]  /*05a0*/  LDCU UR6, c[0x0][0x38c] ;  /* 0x00007180ff0677ac */ /* 0x000e220008000800 */
[----:B------:R-:W-:Y:S01]  /*05b0*/  LEA.HI.X R47, R6, R13, R47, 0x2, P0 ;  /* 0x0000000d062f7211 */ /* 0x000fe200000f142f */
[----:B------:R-:W-:Y:S01]  /*05c0*/  IMAD R9, R2, R17, R9 ;  /* 0x0000001102097224 */ /* 0x000fe200078e0209 */
[----:B------:R-:W-:Y:S01]  /*05d0*/  LEA.HI.X R53, R4, R15, R53, 0x2, P1 ;  /* 0x0000000f04357211 */ /* 0x000fe200008f1435 */
[----:B------:R-:W2:Y:S01]  /*05e0*/  LDC.64 R20, c[0x0][0x450] ;  /* 0x00011400ff147b82 */ /* 0x000ea20000000a00 */
[----:B---3--:R-:W-:Y:S01]  /*05f0*/  IMAD R6, R11, R54, RZ ;  /* 0x000000360b067224 */ /* 0x008fe200078e02ff */
[----:B------:R-:W-:Y:S01]  /*0600*/  UIMAD UR5, UR20, UR7, UR5 ;  /* 0x00000007140572a4 */ /* 0x000fe2000f8e0205 */
[----:B-1----:R-:W-:-:S02]  /*0610*/  IMAD.SHL.U32 R39, R33, 0x4, RZ ;  /* 0x0000000421277824 */ /* 0x002fc400078e00ff */
[----:B------:R-:W-:Y:S02]  /*0620*/  IMAD R55, R3, R55, R6 ;  /* 0x0000003703377224 */ /* 0x000fe400078e0206 */
[C---:B------:R-:W-:Y:S01]  /*0630*/  VIADD R44, R39.reuse, 0x2 ;  /* 0x00000002272c7836 */ /* 0x040fe20000000000 */
[----:B------:R-:W1:Y:S01]  /*0640*/  LDC.64 R26, c[0x0][0x440] ;  /* 0x00011000ff1a7b82 */ /* 0x000e620000000a00 */
[C---:B----4-:R-:W-:Y:S01]  /*0650*/  IMAD.WIDE.U32 R6, R2.reuse, R34, RZ ;  /* 0x0000002202067225 */ /* 0x050fe200078e00ff */
[C---:B------:R-:W-:Y:S02]  /*0660*/  IADD3 R42, PT, PT, R39.reuse, 0x1, RZ ;  /* 0x00000001272a7810 */ /* 0x040fe40007ffe0ff */
[----:B------:R-:W-:Y:S01]  /*0670*/  IADD3 R45, PT, PT, R39, 0x3, RZ ;  /* 0x00000003272d7810 */ /* 0x000fe20007ffe0ff */
[----:B------:R-:W-:Y:S01]  /*0680*/  IMAD.WIDE.U32 R4, R3, R54, UR4 ;  /* 0x0000000403047e25 */ /* 0x000fe2000f8e0036 */
[----:B0-----:R-:W-:Y:S02]  /*0690*/  UISETP.LT.AND UP0, UPT, UR6, 0x1, UPT ;  /* 0x000000010600788c */ /* 0x001fe4000bf01270 */
[----:B------:R-:W0:Y:S01]  /*06a0*/  LDC.64 R24, c[0x0][0x420] ;  /* 0x00010800ff187b82 */ /* 0x000e220000000a00 */
[----:B--2---:R-:W-:Y:S01]  /*06b0*/  IMAD R3, R23, UR20, R2 ;  /* 0x0000001417037c24 */ /* 0x004fe2000f8e0202 */
[----:B------:R-:W-:Y:S01]  /*06c0*/  USEL UR4, UR6, 0x1, !UP0 ;  /* 0x0000000106047887 */ /* 0x000fe2000c000000 */
[----:B------:R-:W-:Y:S01]  /*06d0*/  IMAD R35, R2, R35, R7 ;  /* 0x0000002302237224 */ /* 0x000fe200078e0207 */
[----:B------:R-:W-:Y:S01]  /*06e0*/  LOP3.LUT R2, R39, 0xf80, RZ, 0xc0, !PT ;  /* 0x00000f8027027812 */ /* 0x000fe200078ec0ff */
[----:B------:R-:W-:Y:S01]  /*06f0*/  IMAD R3, R3, R22, RZ ;  /* 0x0000001603037224 */ /* 0x000fe200078e02ff */
[----:B------:R-:W-:Y:S01]  /*0700*/  UIADD3 UR7, UPT, UPT, -UR4, URZ, URZ ;  /* 0x000000ff04077290 */ /* 0x000fe2000fffe1ff */
[----:B------:R-:W-:Y:S01]  /*0710*/  IMAD.IADD R55, R5, 0x1, R55 ;  /* 0x0000000105377824 */ /* 0x000fe200078e0237 */
[----:B------:R-:W2:Y:S01]  /*0720*/  LDC.64 R18, c[0x0][0x3a8] ;  /* 0x0000ea00ff127b82 */ /* 0x000ea20000000a00 */
[----:B------:R-:W-:Y:S01]  /*0730*/  LOP3.LUT R43, R2, 0x1f, R33, 0xf8, !PT ;  /* 0x0000001f022b7812 */ /* 0x000fe200078ef821 */
[----:B------:R-:W-:Y:S01]  /*0740*/  IMAD R38, R3, UR6, RZ ;  /* 0x0000000603267c24 */ /* 0x000fe2000f8e02ff */
[----:B------:R-:W-:-:S02]  /*0750*/  LEA R54, P0, R4, R20, 0x2 ;  /* 0x0000001404367211 */ /* 0x000fc400078010ff */
[C---:B------:R-:W-:Y:S01]  /*0760*/  LOP3.LUT R48, R43.reuse, 0x20, RZ, 0xfc, !PT ;  /* 0x000000202b307812 */ /* 0x040fe200078efcff */
[C---:B------:R-:W-:Y:S01]  /*0770*/  IMAD.WIDE.U32 R2, R43.reuse, 0x4, RZ ;  /* 0x000000042b027825 */ /* 0x040fe200078e00ff */
[----:B------:R-:W-:Y:S01]  /*0780*/  LEA.HI.X R55, R4, R21, R55, 0x2, P0 ;  /* 0x0000001504377211 */ /* 0x000fe200000f1437 */
[----:B------:R-:W3:Y:S01]  /*0790*/  LDC.64 R16, c[0x0][0x3e0] ;  /* 0x0000f800ff107b82 */ /* 0x000ee20000000a00 */
[C---:B-1----:R-:W-:Y:S02]  /*07a0*/  LEA R34, P1, R6.reuse, R26, 0x2 ;  /* 0x0000001a06227211 */ /* 0x042fe400078210ff */
[C---:B------:R-:W-:Y:S02]  /*07b0*/  LOP3.LUT R49, R43.reuse, 0x40, RZ, 0xfc, !PT ;  /* 0x000000402b317812 */ /* 0x040fe400078efcff */
[----:B------:R-:W-:Y:S02]  /*07c0*/  LEA.HI.X R35, R6, R27, R35, 0x2, P1 ;  /* 0x0000001b06237211 */ /* 0x000fe400008f1423 */
[----:B------:R-:W-:Y:S01]  /*07d0*/  LOP3.LUT R50, R43, 0x60, RZ, 0xfc, !PT ;  /* 0x000000602b327812 */ /* 0x000fe200078efcff */
[----:B------:R-:W1:Y:S01]  /*07e0*/  LDC.64 R14, c[0x0][0x3c0] ;  /* 0x0000f000ff0e7b82 */ /* 0x000e620000000a00 */
[----:B0-----:R-:W-:Y:S01]  /*07f0*/  IMAD.WIDE.U32 R12, R24, UR20, R8 ;  /* 0x00000014180c7c25 */ /* 0x001fe2000f8e0008 */
[----:B------:R-:W-:-:S03]  /*0800*/  LOP3.LUT R51, R2, 0x100, RZ, 0xfc, !PT ;  /* 0x0000010002337812 */ /* 0x000fc600078efcff */
[----:B------:R-:W-:Y:S01]  /*0810*/  IMAD R36, R25, UR20, R13 ;  /* 0x0000001419247c24 */ /* 0x000fe2000f8e020d */
[----:B--2---:R-:W-:Y:S02]  /*0820*/  SHF.L.U64.HI R19, R18, 0x2, R19 ;  /* 0x0000000212137819 */ /* 0x004fe40000010213 */
[----:B---3--:R-:W-:Y:S02]  /*0830*/  SHF.L.U64.HI R17, R16, 0x2, R17 ;  /* 0x0000000210117819 */ /* 0x008fe40000010211 */
[----:B-1----:R-:W-:-:S07]  /*0840*/  SHF.L.U64.HI R15, R14, 0x2, R15 ;  /* 0x000000020e0f7819 */ /* 0x002fce000001020f */
.L_x_4816:
        /* <DEDUP_REMOVED lines=93> */
.L_x_4805:
[----:B------:R-:W-:Y:S05]  /*0e20*/  BSYNC.RECONVERGENT B0 ;  /* 0x0000000000007941 */ /* 0x000fea0003800200 */
.L_x_4804:
        /* <DEDUP_REMOVED lines=32> */
.L_x_4807:
[----:B------:R-:W-:Y:S05]  /*1030*/  BSYNC.RECONVERGENT B0 ;  /* 0x0000000000007941 */ /* 0x000fea0003800200 */
.L_x_4806:
        /* <DEDUP_REMOVED lines=32> */
.L_x_4809:
[----:B------:R-:W-:Y:S05]  /*1240*/  BSYNC.RECONVERGENT B0 ;  /* 0x0000000000007941 */ /* 0x000fea0003800200 */
.L_x_4808:
        /* <DEDUP_REMOVED lines=32> */
.L_x_4811:
[----:B------:R-:W-:Y:S05]  /*1450*/  BSYNC.RECONVERGENT B0 ;  /* 0x0000000000007941 */ /* 0x000fea0003800200 */
.L_x_4810:
        /* <DEDUP_REMOVED lines=12> */
[----:B------:R-:W-:Y:S01]  /*1520*/  IADD3 R30, P2, PT, R52, R51, RZ ;  /* 0x00000033341e7210 */ /* 0x000fe20007f5e0ff */
[----:B------:R-:W-:Y:S01]  /*1530*/  FMUL.FTZ R67, R10, R63 ;  /* 0x0000003f0a437220 */ /* 0x000fe20000410000 */
[----:B------:R-:W-:Y:S01]  /*1540*/  FMUL.FTZ R68, R11, R64 ;  /* 0x000000400b447220 */ /* 0x000fe20000410000 */
[----:B------:R-:W-:Y:S01]  /*1550*/  ISETP.EQ.AND P0, PT, R33, RZ, P0 ;  /* 0x000000ff2100720c */ /* 0x000fe20000702270 */
[----:B------:R-:W-:Y:S01]  /*1560*/  IMAD R71, R37, R22, RZ ;  /* 0x0000001625477224 */ /* 0x000fe200078e02ff */
[----:B------:R-:W-:Y:S01]  /*1570*/  MOV R70, R35 ;  /* 0x0000002300467202 */ /* 0x000fe20000000f00 */
[----:B------:R-:W-:Y:S01]  /*1580*/  IMAD.MOV.U32 R69, RZ, RZ, R34 ;  /* 0x000000ffff457224 */ /* 0x000fe200078e0022 */
[C---:B------:R-:W-:Y:S01]  /*1590*/  IADD3.X R31, PT, PT, R3.reuse, R53, RZ, P2, !PT ;  /* 0x00000035031f7210 */ /* 0x040fe200017fe4ff */
[----:B------:R-:W-:Y:S01]  /*15a0*/  IMAD.X R73, R3, 0x1, R55, P1 ;  /* 0x0000000103497824 */ /* 0x000fe200008e0637 */
[----:B------:R-:W-:Y:S01]  /*15b0*/  UIADD3 UR5, UPT, UPT, UR4, 0x420, URZ ;  /* 0x0000042004057890 */ /* 0x000fe2000fffe0ff */
[----:B------:R-:W-:-:S11]  /*15c0*/  UMOV UR6, UR7 ;  /* 0x0000000700067c82 */ /* 0x000fd60008000000 */
.L_x_4815:
        /* <DEDUP_REMOVED lines=10> */
[----:B------:R-:W3:Y:S04]  /*1670*/  @!P1 LDG.E R26, desc[UR18][R22.64+-0x80] ;  /* 0xffff8012161a9981 */ /* 0x000ee8000c1e1900 */
[----:B------:R-:W4:Y:S04]  /*1680*/  @!P2 LDG.E R72, desc[UR18][R22.64] ;  /* 0x000000121648a981 */ /* 0x000f28000c1e1900 */
[----:B------:R-:W5:Y:S01]  /*1690*/  @!P3 LDG.E R74, desc[UR18][R22.64+0x80] ;  /* 0x00008012164ab981 */ /* 0x000f62000c1e1900 */
[----:B------:R-:W-:Y:S01]  /*16a0*/  IMAD.MOV.U32 R8, RZ, RZ, R69 ;  /* 0x000000ffff087224 */ /* 0x000fe200078e0045 */
[----:B------:R-:W-:-:S05]  /*16b0*/  MOV R9, R70 ;  /* 0x0000004600097202 */ /* 0x000fca0000000f00 */
[----:B------:R1:W5:Y:S01]  /*16c0*/  LDG.E R27, desc[UR18][R8.64] ;  /* 0x00000012081b7981 */ /* 0x000362000c1e1900 */
[----:B------:R-:W-:Y:S01]  /*16d0*/  IMAD.MOV.U32 R30, RZ, RZ, RZ ;  /* 0x000000ffff1e7224 */ /* 0x000fe200078e00ff */
[----:B------:R-:W-:Y:S01]  /*16e0*/  ISETP.GE.AND P5, PT, R43, R57, PT ;  /* 0x000000392b00720c */ /* 0x000fe20003fa6270 */
[----:B------:R-:W-:Y:S02]  /*16f0*/  IMAD.MOV.U32 R25, RZ, RZ, R73 ;  /* 0x000000ffff197224 */ /* 0x000fe400078e0049 */
[----:B------:R-:W-:Y:S01]  /*1700*/  HFMA2 R28, -RZ, RZ, 0, 0 ;  /* 0x00000000ff1c7431 */ /* 0x000fe200000001ff */
[----:B------:R-:W-:Y:S01]  /*1710*/  MOV R78, RZ ;  /* 0x000000ff004e7202 */ /* 0x000fe20000000f00 */
[----:B------:R-:W-:Y:S01]  /*1720*/  IMAD.MOV.U32 R76, RZ, RZ, RZ ;  /* 0x000000ffff4c7224 */ /* 0x000fe200078e00ff */
[----:B--2---:R-:W-:Y:S04]  /*1730*/  STS [R59], R10 ;  /* 0x0000000a3b007388 */ /* 0x004fe80000000800 */
[----:B---3--:R2:W-:Y:S04]  /*1740*/  STS [R59+0x80], R26 ;  /* 0x0000801a3b007388 */ /* 0x0085e80000000800 */
[----:B----4-:R3:W-:Y:S04]  /*1750*/  STS [R59+0x100], R72 ;  /* 0x000100483b007388 */ /* 0x0107e80000000800 */
[----:B-----5:R-:W-:Y:S01]  /*1760*/  STS [R59+0x180], R74 ;  /* 0x0001804a3b007388 */ /* 0x020fe20000000800 */
[----:B------:R-:W-:-:S03]  /*1770*/  NOP ;  /* 0x0000000000007918 */ /* 0x000fc60000000000 */
[----:B------:R-:W4:Y:S04]  /*1780*/  @!P2 LDG.E R30, desc[UR18][R24.64] ;  /* 0x00000012181ea981 */ /* 0x000f28000c1e1900 */
[----:B------:R-:W5:Y:S04]  /*1790*/  @!P1 LDG.E R28, desc[UR18][R24.64+-0x80] ;  /* 0xffff8012181c9981 */ /* 0x000f68000c1e1900 */
[----:B------:R-:W5:Y:S04]  /*17a0*/  @!P3 LDG.E R78, desc[UR18][R24.64+0x80] ;  /* 0x00008012184eb981 */ /* 0x000f68000c1e1900 */
[----:B------:R-:W5:Y:S04]  /*17b0*/  @!P5 LDG.E R76, desc[UR18][R24.64+-0x100] ;  /* 0xffff0012184cd981 */ /* 0x000f68000c1e1900 */
[----:B-1----:R-:W1:Y:S01]  /*17c0*/  LDS.128 R8, [R60] ;  /* 0x000000003c087984 */ /* 0x002e620000000c00 */
[----:B--2---:R-:W-:-:S04]  /*17d0*/  FMUL.FTZ R26, R27, 1.4426950216293334961 ;  /* 0x3fb8aa3b1b1a7820 */ /* 0x004fc80000410000 */
[C---:B------:R-:W-:Y:S01]  /*17e0*/  FMUL.FTZ R27, R26.reuse, R62 ;  /* 0x0000003e1a1b7220 */ /* 0x040fe20000410000 */
[C---:B------:R-:W-:Y:S01]  /*17f0*/  FMUL.FTZ R29, R26.reuse, R63 ;  /* 0x0000003f1a1d7220 */ /* 0x040fe20000410000 */
[----:B------:R-:W-:-:S04]  /*1800*/  FMUL.FTZ R31, R26, R64 ;  /* 0x000000401a1f7220 */ /* 0x000fc80000410000 */
[----:B------:R-:W3:Y:S08]  /*1810*/  MUFU.EX2 R27, R27 ;  /* 0x0000001b001b7308 */ /* 0x000ef00000000800 */
[----:B------:R-:W2:Y:S01]  /*1820*/  MUFU.EX2 R29, R29 ;  /* 0x0000001d001d7308 */ /* 0x000ea20000000800 */
[----:B------:R-:W-:Y:S01]  /*1830*/  ISETP.GE.U32.AND P1, PT, R42, R57, PT ;  /* 0x000000392a00720c */ /* 0x000fe20003f26070 */
[----:B------:R-:W-:Y:S01]  /*1840*/  FMUL.FTZ R26, R26, R61 ;  /* 0x0000003d1a1a7220 */ /* 0x000fe20000410000 */
[----:B------:R-:W-:-:S05]  /*1850*/  ISETP.GE.U32.AND P3, PT, R39, R57, PT ;  /* 0x000000392700720c */ /* 0x000fca0003f66070 */
[----:B------:R-:W0:Y:S01]  /*1860*/  MUFU.EX2 R31, R31 ;  /* 0x0000001f001f7308 */ /* 0x000e220000000800 */
[----:B------:R-:W-:Y:S02]  /*1870*/  ISETP.GE.U32.AND P2, PT, R44, R57, PT ;  /* 0x000000392c00720c */ /* 0x000fe40003f46070 */
[----:B---3--:R-:W-:Y:S01]  /*1880*/  FSEL R72, R27, 1, !P1 ;  /* 0x3f8000001b487808 */ /* 0x008fe20004800000 */
[----:B-1----:R-:W-:Y:S01]  /*1890*/  FMUL.FTZ R8, R65, R8 ;  /* 0x0000000841087220 */ /* 0x002fe20000410000 */
[----:B------:R-:W-:Y:S01]  /*18a0*/  FMUL.FTZ R9, R66, R9 ;  /* 0x0000000942097220 */ /* 0x000fe20000410000 */
[----:B------:R-:W-:-:S03]  /*18b0*/  FMUL.FTZ R10, R67, R10 ;  /* 0x0000000a430a7220 */ /* 0x000fc60000410000 */
[----:B------:R-:W-:Y:S02]  /*18c0*/  FSEL R80, R8, RZ, !P3 ;  /* 0x000000ff08507208 */ /* 0x000fe40005800000 */
[----:B------:R-:W-:Y:S01]  /*18d0*/  FSEL R73, R9, RZ, !P1 ;  /* 0x000000ff09497208 */ /* 0x000fe20004800000 */
[----:B------:R-:W-:Y:S01]  /*18e0*/  FMUL.FTZ R11, R68, R11 ;  /* 0x0000000b440b7220 */ /* 0x000fe20000410000 */
[----:B------:R-:W1:Y:S01]  /*18f0*/  MUFU.EX2 R26, R26 ;  /* 0x0000001a001a7308 */ /* 0x000e620000000800 */
[----:B------:R-:W-:Y:S02]  /*1900*/  ISETP.GE.U32.AND P1, PT, R45, R57, PT ;  /* 0x000000392d00720c */ /* 0x000fe40003f26070 */
[----:B--2---:R-:W-:Y:S01]  /*1910*/  FSEL R77, R29, 1, !P2 ;  /* 0x3f8000001d4d7808 */ /* 0x004fe20005000000 */
[----:B------:R-:W-:Y:S01]  /*1920*/  FFMA.FTZ R8, R80, R72, R73 ;  /* 0x0000004850087223 */ /* 0x000fe20000010049 */
[----:B------:R-:W-:Y:S02]  /*1930*/  FSEL R82, R10, RZ, !P2 ;  /* 0x000000ff0a527208 */ /* 0x000fe40005000000 */
[----:B0-----:R-:W-:-:S02]  /*1940*/  FSEL R74, R31, 1, !P1 ;  /* 0x3f8000001f4a7808 */ /* 0x001fc40004800000 */
[----:B------:R-:W-:Y:S01]  /*1950*/  FSEL R75, R11, RZ, !P1 ;  /* 0x000000ff0b4b7208 */ /* 0x000fe20004800000 */
[----:B------:R-:W-:-:S04]  /*1960*/  FFMA.FTZ R8, R77, R8, R82 ;  /* 0x000000084d087223 */ /* 0x000fc80000010052 */
[----:B------:R-:W-:Y:S01]  /*1970*/  FFMA.FTZ R10, R74, R8, R75 ;  /* 0x000000084a0a7223 */ /* 0x000fe2000001004b */
[----:B-1----:R-:W-:-:S04]  /*1980*/  FSEL R79, R26, 1, !P3 ;  /* 0x3f8000001a4f7808 */ /* 0x002fc80005800000 */
        /* <DEDUP_REMOVED lines=25> */
[----:B------:R-:W-:Y:S02]  /*1b20*/  HFMA2 R26, -RZ, RZ, 1.875, 0 ;  /* 0x3f800000ff1a7431 */ /* 0x000fe400000001ff */
[----:B0-----:R-:W-:-:S09]  /*1b30*/  FFMA.FTZ R9, R81, R9, R84 ;  /* 0x0000000951097223 */ /* 0x001fd20000010054 */
[----:B-1----:R-:W-:Y:S01]  /*1b40*/  @P1 FMUL.FTZ R81, R81, R8 ;  /* 0x0000000851511220 */ /* 0x002fe20000410000 */
[----:B------:R-:W-:-:S05]  /*1b50*/  FSEL R84, R84, R9, !P1 ;  /* 0x0000000954547208 */ /* 0x000fca0004800000 */
[----:B------:R-:W0:Y:S01]  /*1b60*/  SHFL.UP PT, R31, R84, 0x10, RZ ;  /* 0x06000000541f7989 */ /* 0x000e2200000e00ff */
[----:B------:R-:W-:Y:S01]  /*1b70*/  IMAD.MOV.U32 R27, RZ, RZ, RZ ;  /* 0x000000ffff1b7224 */ /* 0x000fe200078e00ff */
[C---:B------:R-:W-:Y:S01]  /*1b80*/  ISETP.NE.AND P1, PT, R58.reuse, 0x1f, PT ;  /* 0x0000001f3a00780c */ /* 0x040fe20003f25270 */
[----:B------:R-:W-:Y:S02]  /*1b90*/  UMOV UR4, 0x400 ;  /* 0x0000040000047882 */ /* 0x000fe40000000000 */
[----:B--2---:R-:W-:Y:S01]  /*1ba0*/  ULEA UR4, UR8, UR4, 0x18 ;  /* 0x0000000408047291 */ /* 0x004fe2000f8ec0ff */
[----:B------:R-:W-:Y:S01]  /*1bb0*/  ISETP.NE.AND P2, PT, R58, RZ, PT ;  /* 0x000000ff3a00720c */ /* 0x000fe20003f45270 */
[----:B0-----:R-:W-:Y:S01]  /*1bc0*/  FFMA.FTZ R31, R81, R31, R84 ;  /* 0x0000001f511f7223 */ /* 0x001fe20000010054 */
[----:B----4-:R-:W-:Y:S04]  /*1bd0*/  STS [R59+0x300], R30 ;  /* 0x0003001e3b007388 */ /* 0x010fe80000000800 */
[----:B------:R-:W0:Y:S04]  /*1be0*/  SHFL.UP PT, R30, R81, 0x10, RZ ;  /* 0x06000000511e7989 */ /* 0x000e2800000e00ff */
[----:B-----5:R-:W-:Y:S04]  /*1bf0*/  STS [R59+0x280], R28 ;  /* 0x0002801c3b007388 */ /* 0x020fe80000000800 */
[----:B------:R-:W-:Y:S04]  /*1c00*/  STS [R59+0x380], R78 ;  /* 0x0003804e3b007388 */ /* 0x000fe80000000800 */
[----:B------:R-:W-:Y:S01]  /*1c10*/  STS [R59+0x200], R76 ;  /* 0x0002004c3b007388 */ /* 0x000fe20000000800 */
[----:B------:R-:W-:-:S03]  /*1c20*/  NOP ;  /* 0x0000000000007918 */ /* 0x000fc60000000000 */
[----:B------:R-:W1:Y:S04]  /*1c30*/  @P0 LDS.64 R26, [UR5] ;  /* 0x00000005ff1a0984 */ /* 0x000e680008000a00 */
[----:B------:R-:W-:Y:S01]  /*1c40*/  LDS.128 R8, [R60+0x200] ;  /* 0x000200003c087984 */ /* 0x000fe20000000c00 */
[----:B0-----:R-:W-:-:S05]  /*1c50*/  FMUL.FTZ R30, R81, R30 ;  /* 0x0000001e511e7220 */ /* 0x001fca0000410000 */
[----:B------:R-:W-:Y:S01]  /*1c60*/  @!P1 STS.64 [UR4+0x400], R30 ;  /* 0x0004001eff009988 */ /* 0x000fe20008000a04 */
[----:B------:R-:W-:Y:S01]  /*1c70*/  BAR.SYNC.DEFER_BLOCKING 0x0 ;  /* 0x0000000000007b1d */ /* 0x000fe20000010000 */
[----:B------:R-:W-:-:S05]  /*1c80*/  ISETP.NE.AND P3, PT, R33, RZ, PT ;  /* 0x000000ff2100720c */ /* 0x000fca0003f65270 */
[----:B------:R-:W-:Y:S04]  /*1c90*/  LDS.64 R28, [UR4+0x400] ;  /* 0x00040004ff1c7984 */ /* 0x000fe80008000a00 */
[----:B-1----:R-:W-:Y:S01]  /*1ca0*/  @!P2 STS.64 [UR4+0x410], R26 ;  /* 0x0004101aff00a988 */ /* 0x002fe20008000a04 */
[----:B------:R-:W-:Y:S01]  /*1cb0*/  BAR.SYNC.DEFER_BLOCKING 0x0 ;  /* 0x0000000000007b1d */ /* 0x000fe20000010000 */
[----:B------:R-:W-:-:S04]  /*1cc0*/  ISETP.GE.AND P1, PT, R58, 0x10, PT ;  /* 0x000000103a00780c */ /* 0x000fc80003f26270 */
[----:B------:R-:W-:Y:S02]  /*1cd0*/  FSEL R81, R81, R30, !P1 ;  /* 0x0000001e51517208 */ /* 0x000fe40004800000 */
[----:B------:R-:W-:-:S03]  /*1ce0*/  FSEL R84, R84, R31, !P1 ;  /* 0x0000001f54547208 */ /* 0x000fc60004800000 */
[----:B------:R-:W0:Y:S04]  /*1cf0*/  SHFL.UP PT, R83, R81, 0x1, RZ ;  /* 0x0420000051537989 */ /* 0x000e2800000e00ff */
[----:B------:R-:W-:Y:S04]  /*1d00*/  @P3 LDS R85, [UR4+0x414] ;  /* 0x00041404ff553984 */ /* 0x000fe80008000800 */
[----:B------:R-:W1:Y:S01]  /*1d10*/  SHFL.UP PT, R76, R84, 0x1, RZ ;  /* 0x04200000544c7989 */ /* 0x000e6200000e00ff */
[----:B------:R-:W-:Y:S02]  /*1d20*/  ISETP.NE.AND P1, PT, R33, RZ, PT ;  /* 0x000000ff2100720c */ /* 0x000fe40003f25270 */
[----:B0-----:R-:W-:Y:S01]  /*1d30*/  @!P2 MOV R83, R26 ;  /* 0x0000001a0053a202 */ /* 0x001fe20000000f00 */
[----:B------:R-:W-:Y:S01]  /*1d40*/  BSSY.RECONVERGENT B0, `(.L_x_4813) ;  /* 0x0000014000007945 */ /* 0x000fe20003800200 */
[----:B------:R-:W-:Y:S01]  /*1d50*/  FFMA.FTZ R29, R28, R27, R29 ;  /* 0x0000001b1c1d7223 */ /* 0x000fe2000001001d */
[----:B-1----:R-:W-:Y:S01]  /*1d60*/  @!P2 IMAD.MOV.U32 R76, RZ, RZ, R27 ;  /* 0x000000ffff4ca224 */ /* 0x002fe200078e001b */
[----:B------:R-:W-:-:S03]  /*1d70*/  LEA R24, P2, R16, R24, 0x2 ;  /* 0x0000001810187211 */ /* 0x000fc600078410ff */
[----:B------:R-:W-:Y:S01]  /*1d80*/  @P3 FFMA.FTZ R76, R85, R83, R76 ;  /* 0x00000053554c3223 */ /* 0x000fe2000001004c */
[----:B------:R-:W-:-:S03]  /*1d90*/  LEA R30, P3, R14, R22, 0x2 ;  /* 0x000000160e1e7211 */ /* 0x000fc600078610ff */
[----:B------:R-:W-:-:S04]  /*1da0*/  FFMA.FTZ R79, R79, R76, R80 ;  /* 0x0000004c4f4f7223 */ /* 0x000fc80000010050 */
[----:B------:R-:W-:Y:S01]  /*1db0*/  FFMA.FTZ R76, R72, R79, R73 ;  /* 0x0000004f484c7223 */ /* 0x000fe20000010049 */
[----:B------:R-:W-:Y:S01]  /*1dc0*/  IADD3.X R73, PT, PT, R25, R17, RZ, P2, !PT ;  /* 0x0000001119497210 */ /* 0x000fe200017fe4ff */
[----:B------:R-:W-:Y:S02]  /*1dd0*/  IMAD.X R31, R23, 0x1, R15, P3 ;  /* 0x00000001171f7824 */ /* 0x000fe400018e060f */
        /* <DEDUP_REMOVED lines=10> */
.L_x_4814:
[----:B------:R-:W-:Y:S05]  /*1e80*/  BSYNC.RECONVERGENT B0 ;  /* 0x0000000000007941 */ /* 0x000fea0003800200 */
.L_x_4813:
        /* <DEDUP_REMOVED lines=8> */
[----:B------:R-:W-:Y:S01]  /*1f10*/  IADD3.X R70, PT, PT, R70, R19, RZ, P1, !PT ;  /* 0x0000001346467210 */ /* 0x000fe20000ffe4ff */
[----:B------:R-:W-:Y:S01]  /*1f20*/  VIADD R71, R71, 0x1 ;  /* 0x0000000147477836 */ /* 0x000fe20000000000 */
[----:B------:R-:W-:-:S03]  /*1f30*/  UIADD3 UR5, UPT, UPT, UR5, 0x8, URZ ;  /* 0x0000000805057890 */ /* 0x000fc6000fffe0ff */
[----:B------:R-:W-:Y:S09]  /*1f40*/  BRA.U UP0, `(.L_x_4815) ;  /* 0xfffffff500a07547 */ /* 0x000ff2000b83ffff */
.L_x_4812:
[----:B------:R-:W-:Y:S01]  /*1f50*/  BAR.SYNC.DEFER_BLOCKING 0x0 ;  /* 0x0000000000007b1d */ /* 0x000fe20000010000 */
[----:B------:R-:W-:Y:S01]  /*1f60*/  ISETP.NE.AND P0, PT, R33, RZ, PT ;  /* 0x000000ff2100720c */ /* 0x000fe20003f05270 */
[----:B------:R-:W-:-:S12]  /*1f70*/  VIADD R37, R37, 0x1 ;  /* 0x0000000125257836 */ /* 0x000fd80000000000 */
[----:B------:R-:W1:Y:S01]  /*1f80*/  @!P0 LDC R9, c[0x0][0x388] ;  /* 0x0000e200ff098b82 */ /* 0x000e620000000800 */
[----:B------:R2:W-:Y:S01]  /*1f90*/  STS.128 [R60], R4 ;  /* 0x000000043c007388 */ /* 0x0005e20000000c00 */
[----:B------:R-:W-:-:S03]  /*1fa0*/  NOP ;  /* 0x0000000000007918 */ /* 0x000fc60000000000 */
[----:B------:R-:W-:Y:S04]  /*1fb0*/  LDS R11, [R59+0x80] ;  /* 0x000080003b0b7984 */ /* 0x000fe80000000800 */
[----:B------:R-:W-:Y:S01]  /*1fc0*/  LDS R21, [R59+0x100] ;  /* 0x000100003b157984 */ /* 0x000fe20000000800 */
[----:B-1----:R-:W-:-:S03]  /*1fd0*/  @!P0 IADD3 R10, PT, PT, -R56, R9, RZ ;  /* 0x00000009380a8210 */ /* 0x002fc60007ffe1ff */
[----:B0-----:R-:W-:Y:S01]  /*1fe0*/  LDS R23, [R59+0x180] ;  /* 0x000180003b177984 */ /* 0x001fe20000000800 */
[----:B------:R-:W-:-:S03]  /*1ff0*/  IADD3 R56, P4, P5, R43, R12, R56 ;  /* 0x0000000c2b387210 */ /* 0x000fc60007d9e038 */
[----:B------:R-:W-:Y:S01]  /*2000*/  LDS R9, [R59] ;  /* 0x000000003b097984 */ /* 0x000fe20000000800 */
[----:B--2---:R-:W-:-:S03]  /*2010*/  IADD3.X R5, PT, PT, RZ, R36, RZ, P4, P5 ;  /* 0x00000024ff057210 */ /* 0x004fc600027ea4ff */
[----:B------:R-:W-:Y:S01]  /*2020*/  @!P0 STS [UR4+0x200], R10 ;  /* 0x0002000aff008988 */ /* 0x000fe20008000804 */
[----:B------:R-:W-:Y:S06]  /*2030*/  BAR.SYNC.DEFER_BLOCKING 0x0 ;  /* 0x0000000000007b1d */ /* 0x000fec0000010000 */
[----:B------:R-:W0:Y:S01]  /*2040*/  LDS R8, [UR4+0x200] ;  /* 0x00020004ff087984 */ /* 0x000e220008000800 */
[----:B------:R-:W1:Y:S02]  /*2050*/  LDCU.64 UR4, c[0x0][0x478] ;  /* 0x00008f00ff0477ac */ /* 0x000e640008000a00 */
[C---:B-1----:R-:W-:Y:S01]  /*2060*/  LEA R4, P4, R56.reuse, UR4, 0x2 ;  /* 0x0000000438047c11 */ /* 0x042fe2000f8810ff */
[----:B------:R-:W1:Y:S03]  /*2070*/  LDCU UR4, c[0x0][0x394] ;  /* 0x00007280ff0477ac */ /* 0x000e660008000800 */
[----:B------:R-:W-:-:S02]  /*2080*/  LEA.HI.X R5, R56, UR5, R5, 0x2, P4 ;  /* 0x0000000538057c11 */ /* 0x000fc4000a0f1405 */
[----:B------:R-:W-:-:S04]  /*2090*/  IADD3 R40, P4, PT, R40, 0x200, RZ ;  /* 0x0000020028287810 */ /* 0x000fc80007f9e0ff */
[----:B------:R-:W-:Y:S02]  /*20a0*/  IADD3.X R46, PT, PT, RZ, R46, RZ, P4, !PT ;  /* 0x0000002eff2e7210 */ /* 0x000fe400027fe4ff */
        /* <DEDUP_REMOVED lines=17> */
.L_x_4817:
        /* <DEDUP_REMOVED lines=12> */
.L_x_5094:


//--------------------- .text._Z25selective_scan_fwd_kernelI32Selective_Scan_fwd_kernel_traitsILi32ELi4ELi1ELb0ELb1ELb1ELb1EffEEv13SSMParamsBase --------------------------
	.section	.text._Z25selective_scan_fwd_kernelI32Selective_Scan_fwd_kernel_traitsILi32ELi4ELi1ELb0ELb1ELb1ELb1EffEEv13SSMParamsBase,"ax",@progbits
	.align	128
        .global         _Z25selective_scan_fwd_kernelI32Selective_Scan_fwd_kernel_traitsILi32ELi4ELi1ELb0ELb1ELb1ELb1EffEEv13SSMParamsBase
        .type           _Z25selective_scan_fwd_kernelI32Selective_Scan_fwd_kernel_traitsILi32ELi4ELi1ELb0ELb1ELb1ELb1EffEEv13SSMParamsBase,@function
        .size           _Z25selective_scan_fwd_kernelI32Selective_Scan_fwd_kernel_traitsILi32ELi4ELi1ELb0ELb1ELb1ELb1EffEEv13SSMParamsBase,(.L_x_5095 - _Z25selective_scan_fwd_kernelI32Selective_Scan_fwd_kernel_traitsILi32ELi4ELi1ELb0ELb1ELb1ELb1EffEEv13SSMParamsBase)
        .other          _Z25selective_scan_fwd_kernelI32Selective_Scan_fwd_kernel_traitsILi32ELi4ELi1ELb0ELb1ELb1ELb1EffEEv13SSMParamsBase,@"STO_CUDA_ENTRY STV_DEFAULT"
_Z25selective_scan_fwd_kernelI32Selective_Scan_fwd_kernel_traitsILi32ELi4ELi1ELb0ELb1ELb1ELb1EffEEv13SSMParamsBase:
.text._Z25selective_scan_fwd_kernelI32Selective_Scan_fwd_kernel_traitsILi32ELi4ELi1ELb0ELb1ELb1ELb1EffEEv13SSMParamsBase:
        /* <DEDUP_REMOVED lines=24> */
[----:B------:R-:W1:Y:S01]  /*0180*/  LDC R19, c[0x0][0x384] ;  /* 0x0000e100ff137b82 */ /* 0x000e620000000800 */
[----:B0-----:R-:W-:Y:S02]  /*0190*/  IADD3 R6, PT, PT, R0, 0xffffffe, RZ ;  /* 0x0ffffffe00067810 */ /* 0x001fe40007ffe0ff */
[----:B------:R-:W-:Y:S02]  /*01a0*/  @P1 LEA.HI.X R5, R56, R5, RZ, 0x2, P3 ;  /* 0x0000000538051211 */ /* 0x000fe400018f14ff */
[----:B------:R0:W3:Y:S03]  /*01b0*/  F2I.FTZ.U32.TRUNC.NTZ R7, R6 ;  /* 0x0000000600077305 */ /* 0x0000e6000021f000 */
[----:B------:R4:W5:Y:S01]  /*01c0*/  @P1 LDG.E R54, desc[UR16][R4.64] ;  /* 0x0000001004361981 */ /* 0x000962000c1e1900 */
[----:B------:R-:W1:Y:S01]  /*01d0*/  LDC.64 R32, c[0x0][0x3e8] ;  /* 0x0000fa00ff207b82 */ /* 0x000e620000000a00 */
        /* <DEDUP_REMOVED lines=8> */
[----:B------:R-:W-:Y:S01]  /*0260*/  ISETP.GT.U32.AND P1, PT, R9, R0, PT ;  /* 0x000000000900720c */ /* 0x000fe20003f24070 */
[----:B------:R-:W-:-:S12]  /*0270*/  UIMAD.WIDE.U32 UR4, UR18, UR8, URZ ;  /* 0x00000008120472a5 */ /* 0x000fd8000f8e00ff */
[----:B------:R-:W-:-:S04]  /*0280*/  @!P1 IADD3 R0, PT, PT, R0, -R9, RZ ;  /* 0x8000000900009210 */ /* 0x000fc80007ffe0ff */
[----:B------:R-:W-:Y:S02]  /*0290*/  ISETP.GE.U32.AND P0, PT, R0, R9, PT ;  /* 0x000000090000720c */ /* 0x000fe40003f06070 */
[----:B------:R-:W-:Y:S01]  /*02a0*/  LOP3.LUT R0, R56, R11, RZ, 0x3c, !PT ;  /* 0x0000000b38007212 */ /* 0x000fe200078e3cff */
[----:B------:R-:W-:Y:S01]  /*02b0*/  UIMAD UR8, UR18, UR9, UR5 ;  /* 0x00000009120872a4 */ /* 0x000fe2000f8e0205 */
[----:B------:R-:W-:Y:S01]  /*02c0*/  @!P1 IADD3 R7, PT, PT, R7, 0x1, RZ ;  /* 0x0000000107079810 */ /* 0x000fe20007ffe0ff */
[----:B------:R-:W-:Y:S01]  /*02d0*/  UIMAD.WIDE.U32 UR6, UR18, UR12, URZ ;  /* 0x0000000c120672a5 */ /* 0x000fe2000f8e00ff */
[----:B------:R-:W-:Y:S02]  /*02e0*/  ISETP.GE.AND P2, PT, R0, RZ, PT ;  /* 0x000000ff0000720c */ /* 0x000fe40003f46270 */
[----:B------:R-:W-:Y:S01]  /*02f0*/  MOV R3, UR5 ;  /* 0x0000000500037c02 */ /* 0x000fe20008000f00 */
[----:B------:R-:W-:Y:S01]  /*0300*/  IMAD.U32 R2, RZ, RZ, UR4 ;  /* 0x00000004ff027e24 */ /* 0x000fe2000f8e00ff */
[----:B------:R-:W-:Y:S01]  /*0310*/  ISETP.NE.AND P1, PT, R11, RZ, PT ;  /* 0x000000ff0b00720c */ /* 0x000fe20003f25270 */
[----:B------:R-:W0:Y:S02]  /*0320*/  LDC.64 R8, c[0x0][0x460] ;  /* 0x00011800ff087b82 */ /* 0x000e240000000a00 */
[----:B------:R-:W-:Y:S01]  /*0330*/  @P0 IADD3 R7, PT, PT, R7, 0x1, RZ ;  /* 0x0000000107070810 */ /* 0x000fe20007ffe0ff */
[----:B------:R-:W-:Y:S01]  /*0340*/  IMAD.U32 R3, RZ, RZ, UR8 ;  /* 0x00000008ff037e24 */ /* 0x000fe2000f8e00ff */
[----:B------:R-:W3:Y:S03]  /*0350*/  LDCU.64 UR8, c[0x0][0x3b0] ;  /* 0x00007600ff0877ac */ /* 0x000ee60008000a00 */
[----:B------:R-:W-:Y:S01]  /*0360*/  IMAD.MOV.U32 R0, RZ, RZ, R7 ;  /* 0x000000ffff007224 */ /* 0x000fe200078e0007 */
[----:B------:R-:W-:Y:S01]  /*0370*/  UIMAD UR4, UR18, UR13, UR7 ;  /* 0x0000000d120472a4 */ /* 0x000fe2000f8e0207 */
[----:B------:R-:W2:Y:S03]  /*0380*/  LDCU.64 UR12, c[0x0][0x3d0] ;  /* 0x00007a00ff0c77ac */ /* 0x000ea60008000a00 */
[----:B------:R-:W-:-:S02]  /*0390*/  @!P2 IADD3 R0, PT, PT, -R0, RZ, RZ ;  /* 0x000000ff0000a210 */ /* 0x000fc40007ffe1ff */
[----:B------:R-:W-:Y:S02]  /*03a0*/  @!P1 LOP3.LUT R0, RZ, R11, RZ, 0x33, !PT ;  /* 0x0000000bff009212 */ /* 0x000fe400078e33ff */
[----:B------:R-:W0:Y:S01]  /*03b0*/  LDC.64 R10, c[0x0][0x448] ;  /* 0x00011200ff0a7b82 */ /* 0x000e220000000a00 */
[----:B----4-:R-:W-:Y:S02]  /*03c0*/  ISETP.GE.AND P0, PT, R21, 0x1, PT ;  /* 0x000000011500780c */ /* 0x010fe40003f06270 */
[----:B------:R-:W-:Y:S01]  /*03d0*/  MOV R5, UR7 ;  /* 0x0000000700057c02 */ /* 0x000fe20008000f00 */
[----:B------:R-:W-:Y:S02]  /*03e0*/  IMAD.U32 R5, RZ, RZ, UR4 ;  /* 0x00000004ff057e24 */ /* 0x000fe4000f8e00ff */
[----:B------:R-:W-:Y:S01]  /*03f0*/  IMAD.WIDE.U32 R2, R56, UR10, R2 ;  /* 0x0000000a38027c25 */ /* 0x000fe2000f8e0002 */
[----:B---3--:R-:W-:-:S03]  /*0400*/  UIMAD.WIDE.U32 UR4, UR18, UR8, URZ ;  /* 0x00000008120472a5 */ /* 0x008fc6000f8e00ff */
[----:B------:R-:W-:Y:S01]  /*0410*/  IMAD.U32 R4, RZ, RZ, UR6 ;  /* 0x00000006ff047e24 */ /* 0x000fe2000f8e00ff */
[----:B------:R-:W-:Y:S01]  /*0420*/  UIMAD UR8, UR18, UR9, UR5 ;  /* 0x00000009120872a4 */ /* 0x000fe2000f8e0205 */
[----:B------:R-:W-:Y:S01]  /*0430*/  IMAD R41, R56, UR11, R3 ;  /* 0x0000000b38297c24 */ /* 0x000fe2000f8e0203 */
[----:B--2---:R-:W-:Y:S01]  /*0440*/  UIMAD.WIDE.U32 UR6, UR18, UR12, URZ ;  /* 0x0000000c120672a5 */ /* 0x004fe2000f8e00ff */
[----:B-1----:R-:W-:Y:S11]  /*0450*/  @!P0 EXIT ;  /* 0x000000000000894d */ /* 0x002ff60003800000 */
[----:B------:R-:W1:Y:S01]  /*0460*/  S2R R53, SR_TID.X ;  /* 0x0000000000357919 */ /* 0x000e620000002100 */
[----:B------:R-:W2:Y:S01]  /*0470*/  LDC.64 R16, c[0x0][0x450] ;  /* 0x00011400ff107b82 */ /* 0x000ea20000000a00 */
[----:B------:R-:W3:Y:S01]  /*0480*/  LDCU.64 UR10, c[0x0][0x3a0] ;  /* 0x00007400ff0a77ac */ /* 0x000ee20008000a00 */
[C---:B------:R-:W-:Y:S01]  /*0490*/  IMAD.WIDE.U32 R4, R56.reuse, UR14, R4 ;  /* 0x0000000e38047c25 */ /* 0x040fe2000f8e0004 */
[----:B------:R-:W-:Y:S01]  /*04a0*/  SHF.R.S32.HI R3, RZ, 0x1f, R0 ;  /* 0x0000001fff037819 */ /* 0x000fe20000011400 */
[----:B------:R-:W-:Y:S02]  /*04b0*/  UIMAD UR7, UR18, UR13, UR7 ;  /* 0x0000000d120772a4 */ /* 0x000fe4000f8e0207 */
[----:B------:R-:W-:Y:S01]  /*04c0*/  IMAD R39, R56, UR15, R5 ;  /* 0x0000000f38277c24 */ /* 0x000fe2000f8e0205 */
[----:B------:R-:W-:Y:S01]  /*04d0*/  LEA R43, P1, R4, R12, 0x2 ;  /* 0x0000000c042b7211 */ /* 0x000fe200078210ff */
[----:B------:R-:W4:Y:S01]  /*04e0*/  LDC.64 R22, c[0x0][0x440] ;  /* 0x00011000ff167b82 */ /* 0x000f220000000a00 */
[C---:B------:R-:W-:Y:S01]  /*04f0*/  IMAD R5, R3.reuse, R14, RZ ;  /* 0x0000000e03057224 */ /* 0x040fe200078e02ff */
[----:B------:R-:W-:Y:S01]  /*0500*/  UMOV UR5, UR8 ;  /* 0x0000000800057c82 */ /* 0x000fe20008000000 */
[----:B0-----:R-:W-:Y:S01]  /*0510*/  LEA R45, P0, R2, R8, 0x2 ;  /* 0x00000008022d7211 */ /* 0x001fe200078010ff */
[----:B------:R-:W-:Y:S01]  /*0520*/  IMAD.WIDE.U32 R6, R0, R14, UR4 ;  /* 0x0000000400067e25 */ /* 0x000fe2000f8e000e */
[----:B------:R-:W-:Y:S01]  /*0530*/  LEA.HI.X R39, R4, R13, R39, 0x2, P1 ;  /* 0x0000000d04277211 */ /* 0x000fe200008f1427 */
[----:B------:R-:W0:Y:S01]  /*0540*/  LDCU UR4, c[0x0][0x38c] ;  /* 0x00007180ff0477ac */ /* 0x000e220008000800 */
[----:B------:R-:W-:Y:S01]  /*0550*/  LEA.HI.X R41, R2, R9, R41, 0x2, P0 ;  /* 0x0000000902297211 */ /* 0x000fe200000f1429 */
[----:B------:R-:W-:Y:S01]  /*0560*/  IMAD R4, R3, R32, RZ ;  /* 0x0000002003047224 */ /* 0x000fe200078e02ff */
[----:B------:R-:W-:Y:S01]  /*0570*/  LEA R34, P0, R6, R10, 0x2 ;  /* 0x0000000a06227211 */ /* 0x000fe200078010ff */
[C---:B------:R-:W-:Y:S01]  /*0580*/  IMAD R5, R0.reuse, R15, R5 ;  /* 0x0000000f00057224 */ /* 0x040fe200078e0205 */
[----:B------:R-:W-:Y:S01]  /*0590*/  MOV R47, RZ ;  /* 0x000000ff002f7202 */ /* 0x000fe20000000f00 */
[C---:B------:R-:W-:Y:S01]  /*05a0*/  IMAD.WIDE.U32 R2, R0.reuse, R32, UR6 ;  /* 0x0000000600027e25 */ /* 0x040fe2000f8e0020 */
[----:B------:R-:W0:Y:S03]  /*05b0*/  LDCU.U8 UR7, c[0x0][0x39e] ;  /* 0x000073c0ff0777ac */ /* 0x000e260008000000 */
[----:B------:R-:W-:-:S02]  /*05c0*/  IMAD R33, R0, R33, R4 ;  /* 0x0000002100217224 */ /* 0x000fc400078e0204 */
[----:B------:R-:W-:Y:S02]  /*05d0*/  IMAD.IADD R35, R7, 0x1, R5 ;  /* 0x0000000107237824 */ /* 0x000fe400078e0205 */
[----:B---3--:R-:W-:Y:S01]  /*05e0*/  IMAD.WIDE.U32 R50, R56, UR10, RZ ;  /* 0x0000000a38327c25 */ /* 0x008fe2000f8e00ff */
[----:B------:R-:W-:Y:S02]  /*05f0*/  IADD3 R33, PT, PT, R3, R33, RZ ;  /* 0x0000002103217210 */ /* 0x000fe40007ffe0ff */
[----:B------:R-:W-:Y:S01]  /*0600*/  LEA.HI.X R35, R6, R11, R35, 0x2, P0 ;  /* 0x0000000b06237211 */ /* 0x000fe200000f1423 */
[----:B-1----:R-:W-:Y:S01]  /*0610*/  IMAD.SHL.U32 R52, R53, 0x4, RZ ;  /* 0x0000000435347824 */ /* 0x002fe200078e00ff */
[----:B--2---:R-:W-:Y:S01]  /*0620*/  LEA R32, P0, R2, R16, 0x2 ;  /* 0x0000001002207211 */ /* 0x004fe200078010ff */
[----:B------:R-:W-:Y:S01]  /*0630*/  IMAD R3, R56, UR11, R51 ;  /* 0x0000000b38037c24 */ /* 0x000fe2000f8e0233 */
[----:B----4-:R-:W-:Y:S01]  /*0640*/  LEA R51, P1, R50, R22, 0x2 ;  /* 0x0000001632337211 */ /* 0x010fe200078210ff */
[----:B------:R-:W-:Y:S01]  /*0650*/  IMAD R0, R19, UR18, R56 ;  /* 0x0000001213007c24 */ /* 0x000fe2000f8e0238 */
[C---:B------:R-:W-:Y:S01]  /*0660*/  LOP3.LUT R48, R52.reuse, 0xf80, RZ, 0xc0, !PT ;  /* 0x00000f8034307812 */ /* 0x040fe200078ec0ff */
[----:B------:R-:W-:Y:S01]  /*0670*/  VIADD R46, R52, 0x1 ;  /* 0x00000001342e7836 */ /* 0x000fe20000000000 */
[----:B------:R-:W-:Y:S01]  /*0680*/  LEA.HI.X R33, R2, R17, R33, 0x2, P0 ;  /* 0x0000001102217211 */ /* 0x000fe200000f1421 */
[----:B------:R-:W-:Y:S01]  /*0690*/  IMAD R0, R0, R21, RZ ;  /* 0x0000001500007224 */ /* 0x000fe200078e02ff */
[----:B------:R-:W-:Y:S01]  /*06a0*/  LOP3.LUT R48, R48, 0x1f, R53, 0xf8, !PT ;  /* 0x0000001f30307812 */ /* 0x000fe200078ef835 */
[----:B------:R-:W-:Y:S01]  /*06b0*/  VIADD R42, R52, 0x3 ;  /* 0x00000003342a7836 */ /* 0x000fe20000000000 */
[----:B------:R-:W-:Y:S01]  /*06c0*/  LEA.HI.X R50, R50, R23, R3, 0x2, P1 ;  /* 0x0000001732327211 */ /* 0x000fe200008f1403 */
[----:B0-----:R-:W-:Y:S01]  /*06d0*/  IMAD R49, R0, UR4, RZ ;  /* 0x0000000400317c24 */ /* 0x001fe2000f8e02ff */
[----:B------:R-:W-:Y:S01]  /*06e0*/  IADD3 R44, PT, PT, R52, 0x2, RZ ;  /* 0x00000002342c7810 */ /* 0x000fe20007ffe0ff */
[C---:B------:R-:W-:Y:S01]  /*06f0*/  IMAD.WIDE.U32 R2, R48.reuse, 0x4, RZ ;  /* 0x0000000430027825 */ /* 0x040fe200078e00ff */
[----:B------:R-:W-:-:S02]  /*0700*/  LOP3.LUT R40, R48, 0x20, RZ, 0xfc, !PT ;  /* 0x0000002030287812 */ /* 0x000fc400078efcff */
[C---:B------:R-:W-:Y:S02]  /*0710*/  LOP3.LUT R38, R48.reuse, 0x40, RZ, 0xfc, !PT ;  /* 0x0000004030267812 */ /* 0x040fe400078efcff */
[----:B------:R-:W-:Y:S02]  /*0720*/  LOP3.LUT R36, R48, 0x60, RZ, 0xfc, !PT ;  /* 0x0000006030247812 */ /* 0x000fe400078efcff */
[----:B------:R-:W-:-:S07]  /*0730*/  LOP3.LUT R37, R2, 0x100, RZ, 0xfc, !PT ;  /* 0x0000010002257812 */ /* 0x000fce00078efcff */
.L_x_4830:
        /* <DEDUP_REMOVED lines=9> */
[----:B------:R-:W-:-:S05]  /*07d0*/  IADD3.X R5, PT, PT, RZ, R41, RZ, P4, !PT ;  /* 0x00000029ff057210 */ /* 0x000fca00027fe4ff */
        /* <DEDUP_REMOVED lines=83> */
.L_x_4819:
[----:B------:R-:W-:Y:S05]  /*0d10*/  BSYNC.RECONVERGENT B0 ;  /* 0x0000000000007941 */ /* 0x000fea0003800200 */
.L_x_4818:
        /* <DEDUP_REMOVED lines=32> */
.L_x_4821:
[----:B------:R-:W-:Y:S05]  /*0f20*/  BSYNC.RECONVERGENT B0 ;  /* 0x0000000000007941 */ /* 0x000fea0003800200 */
.L_x_4820:
        /* <DEDUP_REMOVED lines=32> */
.L_x_4823:
[----:B------:R-:W-:Y:S05]  /*1130*/  BSYNC.RECONVERGENT B0 ;  /* 0x0000000000007941 */ /* 0x000fea0003800200 */
.L_x_4822:
        /* <DEDUP_REMOVED lines=32> */
.L_x_4825:
[----:B------:R-:W-:Y:S05]  /*1340*/  BSYNC.RECONVERGENT B0 ;  /* 0x0000000000007941 */ /* 0x000fea0003800200 */
.L_x_4824:
        /* <DEDUP_REMOVED lines=9> */
[----:B------:R-:W-:Y:S01]  /*13e0*/  IADD3 R22, P2, PT, R32, R37, RZ ;  /* 0x0000002520167210 */ /* 0x000fe20007f5e0ff */
[----:B------:R-:W-:Y:S01]  /*13f0*/  FMUL.FTZ R63, R8, R59 ;  /* 0x0000003b083f7220 */ /* 0x000fe20000410000 */
[----:B------:R-:W-:Y:S01]  /*1400*/  ISETP.NE.AND P0, PT, R47, RZ, PT ;  /* 0x000000ff2f00720c */ /* 0x000fe20003f05270 */
[----:B------:R-:W-:Y:S01]  /*1410*/  FMUL.FTZ R64, R9, R60 ;  /* 0x0000003c09407220 */ /* 0x000fe20000410000 */
[----:B------:R-:W-:Y:S01]  /*1420*/  VIMNMX R20, PT, PT, R20, 0x1, !PT ;  /* 0x0000000114147848 */ /* 0x000fe20007fe0100 */
[----:B------:R-:W-:Y:S01]  /*1430*/  FMUL.FTZ R65, R10, R61 ;  /* 0x0000003d0a417220 */ /* 0x000fe20000410000 */
[----:B------:R-:W1:Y:S01]  /*1440*/  LDC.64 R14, c[0x0][0x3e0] ;  /* 0x0000f800ff0e7b82 */ /* 0x000e620000000a00 */
[----:B------:R-:W-:Y:S01]  /*1450*/  IADD3 R28, P3, PT, R34, R37, RZ ;  /* 0x00000025221c7210 */ /* 0x000fe20007f7e0ff */
[----:B------:R-:W-:Y:S01]  /*1460*/  FMUL.FTZ R66, R11, R62 ;  /* 0x0000003e0b427220 */ /* 0x000fe20000410000 */
[----:B------:R-:W-:Y:S01]  /*1470*/  ISETP.GE.AND P1, PT, R48, R31, PT ;  /* 0x0000001f3000720c */ /* 0x000fe20003f26270 */
[----:B------:R-:W-:Y:S01]  /*1480*/  IMAD.MOV.U32 R70, RZ, RZ, R50 ;  /* 0x000000ffff467224 */ /* 0x000fe200078e0032 */
[----:B------:R-:W-:Y:S01]  /*1490*/  MOV R67, R51 ;  /* 0x0000003300437202 */ /* 0x000fe20000000f00 */
[----:B------:R-:W-:Y:S01]  /*14a0*/  IMAD.X R23, R3, 0x1, R33, P2 ;  /* 0x0000000103177824 */ /* 0x000fe200010e0621 */
[----:B------:R-:W-:Y:S01]  /*14b0*/  ISETP.EQ.AND P0, PT, R53, RZ, P0 ;  /* 0x000000ff3500720c */ /* 0x000fe20000702270 */
[----:B------:R-:W2:Y:S01]  /*14c0*/  LDC.64 R16, c[0x0][0x3c0] ;  /* 0x0000f000ff107b82 */ /* 0x000ea20000000a00 */
[----:B------:R-:W-:Y:S01]  /*14d0*/  IADD3 R69, PT, PT, -R20, RZ, RZ ;  /* 0x000000ff14457210 */ /* 0x000fe20007ffe1ff */
[----:B------:R-:W-:Y:S01]  /*14e0*/  UIADD3 UR5, UPT, UPT, UR4, 0x420, URZ ;  /* 0x0000042004057890 */ /* 0x000fe2000fffe0ff */
[----:B------:R-:W-:-:S05]  /*14f0*/  IADD3.X R29, PT, PT, R3, R35, RZ, P3, !PT ;  /* 0x00000023031d7210 */ /* 0x000fca0001ffe4ff */
[----:B------:R-:W3:Y:S01]  /*1500*/  LDC.64 R18, c[0x0][0x480] ;  /* 0x00012000ff127b82 */ /* 0x000ee20000000a00 */
[----:B0-----:R-:W-:Y:S02]  /*1510*/  SHF.L.U64.HI R13, R12, 0x2, R13 ;  /* 0x000000020c0d7819 */ /* 0x001fe4000001020d */
[----:B-1----:R-:W-:Y:S02]  /*1520*/  SHF.L.U64.HI R15, R14, 0x2, R15 ;  /* 0x000000020e0f7819 */ /* 0x002fe4000001020f */
[----:B--2---:R-:W-:-:S07]  /*1530*/  SHF.L.U64.HI R17, R16, 0x2, R17 ;  /* 0x0000000210117819 */ /* 0x004fce0000010211 */
.L_x_4829:
        /* <DEDUP_REMOVED lines=11> */
[----:B------:R-:W5:Y:S04]  /*15f0*/  @!P3 LDG.E R71, desc[UR16][R20.64] ;  /* 0x000000101447b981 */ /* 0x000f68000c1e1900 */
[----:B------:R-:W3:Y:S01]  /*1600*/  @!P4 LDG.E R73, desc[UR16][R20.64+0x80] ;  /* 0x000080101449c981 */ /* 0x000ee2000c1e1900 */
[----:B------:R-:W-:Y:S01]  /*1610*/  IMAD.MOV.U32 R8, RZ, RZ, R67 ;  /* 0x000000ffff087224 */ /* 0x000fe200078e0043 */
[----:B------:R-:W-:-:S05]  /*1620*/  MOV R9, R70 ;  /* 0x0000004600097202 */ /* 0x000fca0000000f00 */
[----:B------:R0:W3:Y:S01]  /*1630*/  LDG.E R24, desc[UR16][R8.64] ;  /* 0x0000001008187981 */ /* 0x0000e2000c1e1900 */
[----:B------:R-:W-:Y:S01]  /*1640*/  HFMA2 R29, -RZ, RZ, 0, 0 ;  /* 0x00000000ff1d7431 */ /* 0x000fe200000001ff */
[----:B------:R-:W-:Y:S01]  /*1650*/  ISETP.GE.AND P5, PT, R48, R31, PT ;  /* 0x0000001f3000720c */ /* 0x000fe20003fa6270 */
[----:B------:R-:W-:Y:S01]  /*1660*/  IMAD.MOV.U32 R27, RZ, RZ, RZ ;  /* 0x000000ffff1b7224 */ /* 0x000fe200078e00ff */
[----:B------:R-:W-:Y:S01]  /*1670*/  MOV R77, RZ ;  /* 0x000000ff004d7202 */ /* 0x000fe20000000f00 */
[----:B------:R-:W-:Y:S01]  /*1680*/  IMAD.MOV.U32 R75, RZ, RZ, RZ ;  /* 0x000000ffff4b7224 */ /* 0x000fe200078e00ff */
[----:B--2---:R-:W-:Y:S04]  /*1690*/  STS [R30], R11 ;  /* 0x0000000b1e007388 */ /* 0x004fe80000000800 */
[----:B----4-:R1:W-:Y:S04]  /*16a0*/  STS [R30+0x80], R25 ;  /* 0x000080191e007388 */ /* 0x0103e80000000800 */
[----:B-----5:R2:W-:Y:S04]  /*16b0*/  STS [R30+0x100], R71 ;  /* 0x000100471e007388 */ /* 0x0205e80000000800 */
[----:B---3--:R-:W-:Y:S01]  /*16c0*/  STS [R30+0x180], R73 ;  /* 0x000180491e007388 */ /* 0x008fe20000000800 */
[----:B------:R-:W-:-:S03]  /*16d0*/  NOP ;  /* 0x0000000000007918 */ /* 0x000fc60000000000 */
[----:B------:R-:W3:Y:S04]  /*16e0*/  @!P3 LDG.E R29, desc[UR16][R22.64] ;  /* 0x00000010161db981 */ /* 0x000ee8000c1e1900 */
[----:B------:R-:W4:Y:S04]  /*16f0*/  @!P2 LDG.E R27, desc[UR16][R22.64+-0x80] ;  /* 0xffff8010161ba981 */ /* 0x000f28000c1e1900 */
[----:B------:R-:W5:Y:S04]  /*1700*/  @!P4 LDG.E R75, desc[UR16][R22.64+0x80] ;  /* 0x00008010164bc981 */ /* 0x000f68000c1e1900 */
[----:B------:R-:W5:Y:S04]  /*1710*/  @!P5 LDG.E R77, desc[UR16][R22.64+-0x100] ;  /* 0xffff0010164dd981 */ /* 0x000f68000c1e1900 */
[----:B0-----:R-:W0:Y:S01]  /*1720*/  LDS.128 R8, [R0] ;  /* 0x0000000000087984 */ /* 0x001e220000000c00 */
[----:B------:R-:W-:-:S04]  /*1730*/  FMUL.FTZ R24, R24, 1.4426950216293334961 ;  /* 0x3fb8aa3b18187820 */ /* 0x000fc80000410000 */
[C---:B-1----:R-:W-:Y:S01]  /*1740*/  FMUL.FTZ R25, R24.reuse, R60 ;  /* 0x0000003c18197220 */ /* 0x042fe20000410000 */
[C---:B------:R-:W-:Y:S01]  /*1750*/  FMUL.FTZ R26, R24.reuse, R61 ;  /* 0x0000003d181a7220 */ /* 0x040fe20000410000 */
[----:B------:R-:W-:-:S04]  /*1760*/  FMUL.FTZ R28, R24, R62 ;  /* 0x0000003e181c7220 */ /* 0x000fc80000410000 */
[----:B------:R-:W2:Y:S08]  /*1770*/  MUFU.EX2 R25, R25 ;  /* 0x0000001900197308 */ /* 0x000eb00000000800 */
[----:B------:R-:W1:Y:S01]  /*1780*/  MUFU.EX2 R26, R26 ;  /* 0x0000001a001a7308 */ /* 0x000e620000000800 */
[----:B------:R-:W-:Y:S01]  /*1790*/  ISETP.GE.U32.AND P2, PT, R46, R31, PT ;  /* 0x0000001f2e00720c */ /* 0x000fe20003f46070 */
[----:B------:R-:W-:Y:S01]  /*17a0*/  FMUL.FTZ R24, R24, R59 ;  /* 0x0000003b18187220 */ /* 0x000fe20000410000 */
[----:B------:R-:W-:-:S05]  /*17b0*/  ISETP.GE.U32.AND P4, PT, R52, R31, PT ;  /* 0x0000001f3400720c */ /* 0x000fca0003f86070 */
[----:B------:R-:W1:Y:S01]  /*17c0*/  MUFU.EX2 R28, R28 ;  /* 0x0000001c001c7308 */ /* 0x000e620000000800 */
[----:B------:R-:W-:Y:S02]  /*17d0*/  ISETP.GE.U32.AND P3, PT, R44, R31, PT ;  /* 0x0000001f2c00720c */ /* 0x000fe40003f66070 */
[----:B--2---:R-:W-:Y:S01]  /*17e0*/  FSEL R71, R25, 1, !P2 ;  /* 0x3f80000019477808 */ /* 0x004fe20005000000 */
[----:B0-----:R-:W-:Y:S01]  /*17f0*/  FMUL.FTZ R8, R63, R8 ;  /* 0x000000083f087220 */ /* 0x001fe20000410000 */
[----:B------:R-:W-:Y:S01]  /*1800*/  FMUL.FTZ R9, R64, R9 ;  /* 0x0000000940097220 */ /* 0x000fe20000410000 */
[----:B------:R-:W-:-:S03]  /*1810*/  FMUL.FTZ R10, R65, R10 ;  /* 0x0000000a410a7220 */ /* 0x000fc60000410000 */
[----:B------:R-:W-:Y:S02]  /*1820*/  FSEL R81, R8, RZ, !P4 ;  /* 0x000000ff08517208 */ /* 0x000fe40006000000 */
[----:B------:R-:W-:Y:S01]  /*1830*/  FSEL R74, R9, RZ, !P2 ;  /* 0x000000ff094a7208 */ /* 0x000fe20005000000 */
[----:B------:R-:W-:Y:S01]  /*1840*/  FMUL.FTZ R11, R66, R11 ;  /* 0x0000000b420b7220 */ /* 0x000fe20000410000 */
[----:B------:R-:W0:Y:S01]  /*1850*/  MUFU.EX2 R24, R24 ;  /* 0x0000001800187308 */ /* 0x000e220000000800 */
[----:B------:R-:W-:Y:S02]  /*1860*/  ISETP.GE.U32.AND P2, PT, R42, R31, PT ;  /* 0x0000001f2a00720c */ /* 0x000fe40003f46070 */
[----:B-1----:R-:W-:Y:S01]  /*1870*/  FSEL R76, R26, 1, !P3 ;  /* 0x3f8000001a4c7808 */ /* 0x002fe20005800000 */
[----:B------:R-:W-:Y:S01]  /*1880*/  FFMA.FTZ R8, R81, R71, R74 ;  /* 0x0000004751087223 */ /* 0x000fe2000001004a */
[----:B------:R-:W-:Y:S02]  /*1890*/  FSEL R79, R10, RZ, !P3 ;  /* 0x000000ff0a4f7208 */ /* 0x000fe40005800000 */
[----:B------:R-:W-:-:S02]  /*18a0*/  FSEL R72, R28, 1, !P2 ;  /* 0x3f8000001c487808 */ /* 0x000fc40005000000 */
[----:B------:R-:W-:Y:S01]  /*18b0*/  FSEL R73, R11, RZ, !P2 ;  /* 0x000000ff0b497208 */ /* 0x000fe20005000000 */
[----:B------:R-:W-:-:S04]  /*18c0*/  FFMA.FTZ R8, R76, R8, R79 ;  /* 0x000000084c087223 */ /* 0x000fc8000001004f */
[----:B------:R-:W-:Y:S01]  /*18d0*/  FFMA.FTZ R8, R72, R8, R73 ;  /* 0x0000000848087223 */ /* 0x000fe20000010049 */
[----:B0-----:R-:W-:-:S04]  /*18e0*/  FSEL R78, R24, 1, !P4 ;  /* 0x3f800000184e7808 */ /* 0x001fc80006000000 */
        /* <DEDUP_REMOVED lines=28> */
[----:B------:R-:W-:-:S04]  /*1ab0*/  FSEL R80, R26, R9, !P2 ;  /* 0x000000091a507208 */ /* 0x000fc80005000000 */
[----:B------:R-:W0:Y:S01]  /*1ac0*/  SHFL.UP PT, R28, R83, 0x10, RZ ;  /* 0x06000000531c7989 */ /* 0x000e2200000e00ff */
[----:B------:R-:W-:Y:S01]  /*1ad0*/  IMAD.MOV.U32 R25, RZ, RZ, RZ ;  /* 0x000000ffff197224 */ /* 0x000fe200078e00ff */
[C---:B------:R-:W-:Y:S01]  /*1ae0*/  ISETP.NE.AND P2, PT, R57.reuse, 0x1f, PT ;  /* 0x0000001f3900780c */ /* 0x040fe20003f45270 */
[----:B------:R-:W-:Y:S02]  /*1af0*/  UMOV UR4, 0x400 ;  /* 0x0000040000047882 */ /* 0x000fe40000000000 */
[----:B--2---:R-:W-:Y:S01]  /*1b00*/  ULEA UR4, UR6, UR4, 0x18 ;  /* 0x0000000406047291 */ /* 0x004fe2000f8ec0ff */
[----:B------:R-:W-:Y:S01]  /*1b10*/  ISETP.NE.AND P3, PT, R57, RZ, PT ;  /* 0x000000ff3900720c */ /* 0x000fe20003f65270 */
[----:B0-----:R-:W-:Y:S01]  /*1b20*/  FMUL.FTZ R28, R83, R28 ;  /* 0x0000001c531c7220 */ /* 0x001fe20000410000 */
[----:B---3--:R-:W-:Y:S04]  /*1b30*/  STS [R30+0x300], R29 ;  /* 0x0003001d1e007388 */ /* 0x008fe80000000800 */
[----:B------:R-:W0:Y:S04]  /*1b40*/  SHFL.UP PT, R29, R80, 0x10, RZ ;  /* 0x06000000501d7989 */ /* 0x000e2800000e00ff */
[----:B----4-:R-:W-:Y:S04]  /*1b50*/  STS [R30+0x280], R27 ;  /* 0x0002801b1e007388 */ /* 0x010fe80000000800 */
[----:B-----5:R-:W-:Y:S04]  /*1b60*/  STS [R30+0x380], R75 ;  /* 0x0003804b1e007388 */ /* 0x020fe80000000800 */
[----:B------:R-:W-:Y:S01]  /*1b70*/  STS [R30+0x200], R77 ;  /* 0x0002004d1e007388 */ /* 0x000fe20000000800 */
[----:B------:R-:W-:-:S03]  /*1b80*/  NOP ;  /* 0x0000000000007918 */ /* 0x000fc60000000000 */
[----:B------:R-:W1:Y:S04]  /*1b90*/  @P0 LDS.64 R24, [UR5] ;  /* 0x00000005ff180984 */ /* 0x000e680008000a00 */
[----:B------:R-:W-:Y:S01]  /*1ba0*/  LDS.128 R8, [R0+0x200] ;  /* 0x0002000000087984 */ /* 0x000fe20000000c00 */
[----:B0-----:R-:W-:-:S05]  /*1bb0*/  FFMA.FTZ R29, R83, R29, R80 ;  /* 0x0000001d531d7223 */ /* 0x001fca0000010050 */
        /* <DEDUP_REMOVED lines=15> */
[----:B-1----:R-:W-:-:S02]  /*1cb0*/  @!P3 MOV R75, R25 ;  /* 0x00000019004bb202 */ /* 0x002fc40000000f00 */
[----:B------:R-:W-:-:S03]  /*1cc0*/  LEA R22, P3, R14, R22, 0x2 ;  /* 0x000000160e167211 */ /* 0x000fc600078610ff */
[----:B------:R-:W-:-:S04]  /*1cd0*/  @P4 FFMA.FTZ R75, R84, R82, R75 ;  /* 0x00000052544b4223 */ /* 0x000fc8000001004b */
[----:B------:R-:W-:Y:S01]  /*1ce0*/  FFMA.FTZ R75, R78, R75, R81 ;  /* 0x0000004b4e4b7223 */ /* 0x000fe20000010051 */
[----:B------:R-:W-:-:S03]  /*1cf0*/  LEA R28, P4, R16, R20, 0x2 ;  /* 0x00000014101c7211 */ /* 0x000fc600078810ff */
[----:B------:R-:W-:Y:S01]  /*1d00*/  FFMA.FTZ R78, R71, R75, R74 ;  /* 0x0000004b474e7223 */ /* 0x000fe2000001004a */
[----:B------:R-:W-:Y:S01]  /*1d10*/  IMAD.X R23, R23, 0x1, R15, P3 ;  /* 0x0000000117177824 */ /* 0x000fe200018e060f */
[----:B------:R-:W-:Y:S01]  /*1d20*/  IADD3.X R29, PT, PT, R21, R17, RZ, P4, !PT ;  /* 0x00000011151d7210 */ /* 0x000fe200027fe4ff */
[----:B------:R-:W-:Y:S01]  /*1d30*/  FFMA.FTZ R27, R26, R25, R27 ;  /* 0x000000191a1b7223 */ /* 0x000fe2000001001b */
[----:B------:R-:W-:Y:S01]  /*1d40*/  FFMA.FTZ R79, R76, R78, R79 ;  /* 0x0000004e4c4f7223 */ /* 0x000fe2000001004f */
[----:B------:R-:W-:Y:S01]  /*1d50*/  IADD3 R69, PT, PT, R69, 0x1, RZ ;  /* 0x0000000145457810 */ /* 0x000fe20007ffe0ff */
        /* <DEDUP_REMOVED lines=9> */
.L_x_4828:
[----:B------:R-:W-:Y:S05]  /*1df0*/  BSYNC.RECONVERGENT B0 ;  /* 0x0000000000007941 */ /* 0x000fea0003800200 */
.L_x_4827:
[----:B------:R-:W-:Y:S01]  /*1e00*/  ISETP.NE.AND P2, PT, R69, RZ, PT ;  /* 0x000000ff4500720c */ /* 0x000fe20003f45270 */
[----:B------:R-:W-:Y:S01]  /*1e10*/  FFMA.FTZ R72, R72, R79, R73 ;  /* 0x0000004f48487223 */ /* 0x000fe20000010049 */
[----:B------:R-:W-:Y:S01]  /*1e20*/  LEA R67, P3, R12, R67, 0x2 ;  /* 0x000000430c437211 */ /* 0x000fe200078610ff */
[----:B------:R-:W-:Y:S01]  /*1e30*/  UIADD3 UR5, UPT, UPT, UR5, 0x8, URZ ;  /* 0x0000000805057890 */ /* 0x000fe2000fffe0ff */
[----:B------:R-:W-:Y:S01]  /*1e40*/  FFMA.FTZ R4, R8, R75, R4 ;  /* 0x0000004b08047223 */ /* 0x000fe20000010004 */
[----:B------:R-:W-:Y:S01]  /*1e50*/  FFMA.FTZ R5, R9, R78, R5 ;  /* 0x0000004e09057223 */ /* 0x000fe20000010005 */
[----:B------:R-:W-:Y:S01]  /*1e60*/  FFMA.FTZ R6, R10, R79, R6 ;  /* 0x0000004f0a067223 */ /* 0x000fe20000010006 */
[----:B------:R-:W-:Y:S01]  /*1e70*/  FFMA.FTZ R7, R11, R72, R7 ;  /* 0x000000480b077223 */ /* 0x000fe20000010007 */
[----:B------:R-:W-:Y:S01]  /*1e80*/  IMAD.X R70, R70, 0x1, R13, P3 ;  /* 0x0000000146467824 */ /* 0x000fe200018e060d */
[----:B------:R-:W-:-:S04]  /*1e90*/  IADD3 R68, PT, PT, R68, 0x1, RZ ;  /* 0x0000000144447810 */ /* 0x000fc80007ffe0ff */
[----:B------:R-:W-:Y:S05]  /*1ea0*/  @P2 BRA `(.L_x_4829) ;  /* 0xfffffff400a42947 */ /* 0x000fea000383ffff */
.L_x_4826:
        /* <DEDUP_REMOVED lines=9> */
[----:B------:R-:W-:Y:S01]  /*1f40*/  LDS R17, [R30] ;  /* 0x000000001e117984 */ /* 0x000fe20000000800 */
[----:B-1----:R-:W-:-:S03]  /*1f50*/  IMAD.WIDE.U32 R8, R12, UR18, R58 ;  /* 0x000000120c087c25 */ /* 0x002fc6000f8e003a */
[----:B------:R-:W-:Y:S01]  /*1f60*/  LDS R19, [R30+0x80] ;  /* 0x000080001e137984 */ /* 0x000fe20000000800 */
[----:B------:R-:W-:-:S03]  /*1f70*/  IMAD R9, R13, UR18, R9 ;  /* 0x000000120d097c24 */ /* 0x000fc6000f8e0209 */
[----:B0-----:R-:W-:Y:S01]  /*1f80*/  LDS R21, [R30+0x100] ;  /* 0x000100001e157984 */ /* 0x001fe20000000800 */
[C---:B---3--:R-:W-:Y:S02]  /*1f90*/  IMAD.WIDE.U32 R12, R56.reuse, R24, R8 ;  /* 0x00000018380c7225 */ /* 0x048fe400078e0008 */
[----:B------:R-:W0:Y:S01]  /*1fa0*/  LDC.64 R8, c[0x0][0x418] ;  /* 0x00010600ff087b82 */ /* 0x000e220000000a00 */
[----:B------:R-:W-:Y:S01]  /*1fb0*/  LDS R23, [R30+0x180] ;  /* 0x000180001e177984 */ /* 0x000fe20000000800 */
[----:B------:R-:W-:Y:S01]  /*1fc0*/  IMAD R25, R56, R25, R13 ;  /* 0x0000001938197224 */ /* 0x000fe200078e020d */
[----:B------:R-:W-:Y:S01]  /*1fd0*/  IADD3 R16, P1, PT, R48, R12, RZ ;  /* 0x0000000c30107210 */ /* 0x000fe20007f3e0ff */
[----:B----4-:R-:W-:Y:S01]  /*1fe0*/  IMAD.WIDE.U32 R12, R10, UR18, R58 ;  /* 0x000000120a0c7c25 */ /* 0x010fe2000f8e003a */
[----:B------:R-:W-:Y:S03]  /*1ff0*/  @!P0 STS [UR4+0x200], R31 ;  /* 0x0002001fff008988 */ /* 0x000fe60008000804 */
[----:B------:R-:W-:Y:S01]  /*2000*/  BAR.SYNC.DEFER_BLOCKING 0x0 ;  /* 0x0000000000007b1d */ /* 0x000fe20000010000 */
[----:B------:R-:W-:Y:S01]  /*2010*/  IMAD.X R25, RZ, RZ, R25, P1 ;  /* 0x000000ffff197224 */ /* 0x000fe200008e0619 */
[----:B--2---:R-:W-:Y:S01]  /*2020*/  LEA R14, P5, R16, UR8, 0x2 ;  /* 0x00000008100e7c11 */ /* 0x004fe2000f8a10ff */
[----:B------:R-:W-:-:S02]  /*2030*/  IMAD R13, R11, UR18, R13 ;  /* 0x000000120b0d7c24 */ /* 0x000fc4000f8e020d */
[----:B0-----:R-:W-:-:S04]  /*2040*/  IMAD.WIDE.U32 R10, R56, R8, R12 ;  /* 0x00000008380a7225 */ /* 0x001fc800078e000c */
        /* <DEDUP_REMOVED lines=16> */
[----:B------:R-:W-:Y:S01]  /*2150*/  BAR.SYNC.DEFER_BLOCKING 0x0 ;  /* 0x0000000000007b1d */ /* 0x000fe20000010000 */
[----:B------:R-:W-:Y:S01]  /*2160*/  IADD3 R10, P4, PT, R48, R10, RZ ;  /* 0x0000000a300a7210 */ /* 0x000fe20007f9e0ff */
[----:B-1----:R-:W-:Y:S01]  /*2170*/  HFMA2 R19, -RZ, RZ, 0, 0 ;  /* 0x00000000ff137431 */ /* 0x002fe200000001ff */
[----:B------:R-:W-:Y:S02]  /*2180*/  MOV R17, RZ ;  /* 0x000000ff00117202 */ /* 0x000fe40000000f00 */
[----:B------:R-:W-:Y:S02]  /*2190*/  IADD3.X R9, PT, PT, RZ, R9, RZ, P4, !PT ;  /* 0x00000009ff097210 */ /* 0x000fe400027fe4ff */
[----:B0-----:R-:W-:Y:S01]  /*21a0*/  LEA R12, P4, R10, UR8, 0x2 ;  /* 0x000000080a0c7c11 */ /* 0x001fe2000f8810ff */
[----:B--2---:R-:W-:Y:S01]  /*21b0*/  IMAD.MOV.U32 R15, RZ, RZ, RZ ;  /* 0x000000ffff0f7224 */ /* 0x004fe200078e00ff */
[----:B------:R-:W-:-:S02]  /*21c0*/  MOV R21, RZ ;  /* 0x000000ff00157202 */ /* 0x000fc40000000f00 */
        /* <DEDUP_REMOVED lines=50> */
[----:B------:R-:W-:Y:S03]  /*24f0*/  @!P0 STS [UR4+0x200], R31 ;  /* 0x0002001fff008988 */ /* 0x000fe60008000804 */
[----:B------:R-:W-:Y:S01]  /*2500*/  IMAD.X R0, RZ, RZ, R0, P4 ;  /* 0x000000ffff007224 */ /* 0x000fe200020e0600 */
        /* <DEDUP_REMOVED lines=25> */
.L_x_4831:
        /* <DEDUP_REMOVED lines=14> */
.L_x_5095:


//--------------------- .text._Z25selective_scan_fwd_kernelI32Selective_Scan_fwd_kernel_traitsILi32ELi4ELi1ELb1ELb0ELb0ELb0EffEEv13SSMParamsBase --------------------------
	.section	.text._Z25selective_scan_fwd_kernelI32Selective_Scan_fwd_kernel_traitsILi32ELi4ELi1ELb1ELb0ELb0ELb0EffEEv13SSMParamsBase,"ax",@progbits
	.align	128
        .global         _Z25selective_scan_fwd_kernelI32Selective_Scan_fwd_kernel_traitsILi32ELi4ELi1ELb1ELb0ELb0ELb0EffEEv13SSMParamsBase
        .type           _Z25selective_scan_fwd_kernelI32Selective_Scan_fwd_kernel_traitsILi32ELi4ELi1ELb1ELb0ELb0ELb0EffEEv13SSMParamsBase,@function
        .size           _Z25selective_scan_fwd_kernelI32Selective_Scan_fwd_kernel_traitsILi32ELi4ELi1ELb1ELb0ELb0ELb0EffEEv13SSMParamsBase,(.L_x_5096 - _Z25selective_scan_fwd_kernelI32Selective_Scan_fwd_kernel_traitsILi32ELi4ELi1ELb1ELb0ELb0ELb0EffEEv13SSMParamsBase)
        .other          _Z25selective_scan_fwd_kernelI32Selective_Scan_fwd_kernel_traitsILi32ELi4ELi1ELb1ELb0ELb0ELb0EffEEv13SSMParamsBase,@"STO_CUDA_ENTRY STV_DEFAULT"
_Z25selective_scan_fwd_kernelI32Selective_Scan_fwd_kernel_traitsILi32ELi4ELi1ELb1ELb0ELb0ELb0EffEEv13SSMParamsBase:
.text._Z25selective_scan_fwd_kernelI32Selective_Scan_fwd_kernel_traitsILi32ELi4ELi1ELb1ELb0ELb0ELb0EffEEv13SSMParamsBase:
        /* <DEDUP_REMOVED lines=31> */
[----:B--2---:R-:W-:Y:S02]  /*01f0*/  MOV R3, UR9 ;  /* 0x0000000900037c02 */ /* 0x004fe40008000f00 */
[----:B------:R-:W-:Y:S02]  /*0200*/  MOV R13, UR8 ;  /* 0x00000008000d7c02 */ /* 0x000fe40008000f00 */
[----:B0-----:R-:W-:Y:S02]  /*0210*/  MOV R4, UR4 ;  /* 0x0000000400047c02 */ /* 0x001fe40008000f00 */
[----:B------:R-:W-:Y:S01]  /*0220*/  MOV R5, UR5 ;  /* 0x0000000500057c02 */ /* 0x000fe20008000f00 */
[----:B------:R-:W-:Y:S06]  /*0230*/  @!P0 EXIT ;  /* 0x000000000000894d */ /* 0x000fec0003800000 */
[----:B------:R-:W0:Y:S01]  /*0240*/  LDCU.64 UR4, c[0x0][0x3b8] ;  /* 0x00007700ff0477ac */ /* 0x000e220008000a00 */
[----:B------:R-:W2:Y:S01]  /*0250*/  LDC.64 R22, c[0x0][0x428] ;  /* 0x00010a00ff167b82 */ /* 0x000ea20000000a00 */
[----:B------:R-:W-:Y:S01]  /*0260*/  MOV R2, R4 ;  /* 0x0000000400027202 */ /* 0x000fe20000000f00 */
[----:B------:R-:W3:Y:S01]  /*0270*/  S2R R32, SR_TID.X ;  /* 0x0000000000207919 */ /* 0x000ee20000002100 */
[----:B------:R-:W-:Y:S01]  /*0280*/  MOV R12, R6 ;  /* 0x00000006000c7202 */ /* 0x000fe20000000f00 */
[----:B------:R-:W2:Y:S01]  /*0290*/  LDCU.64 UR6, c[0x0][0x3d8] ;  /* 0x00007b00ff0677ac */ /* 0x000ea20008000a00 */
[----:B----4-:R-:W-:Y:S01]  /*02a0*/  IMAD R20, R17, UR18, R0 ;  /* 0x0000001211147c24 */ /* 0x010fe2000f8e0200 */
[----:B------:R-:W-:Y:S01]  /*02b0*/  MOV R25, RZ ;  /* 0x000000ff00197202 */ /* 0x000fe20000000f00 */
[C---:B------:R-:W-:Y:S01]  /*02c0*/  IMAD.WIDE.U32 R2, R0.reuse, UR10, R2 ;  /* 0x0000000a00027c25 */ /* 0x040fe2000f8e0002 */
[----:B------:R-:W4:Y:S01]  /*02d0*/  LDC.64 R10, c[0x0][0x448] ;  /* 0x00011200ff0a7b82 */ /* 0x000f220000000a00 */
[----:B------:R-:W2:Y:S02]  /*02e0*/  LDCU.U8 UR9, c[0x0][0x39e] ;  /* 0x000073c0ff0977ac */ /* 0x000ea40008000000 */
[----:B------:R-:W-:Y:S01]  /*02f0*/  IMAD R35, R0, UR11, R3 ;  /* 0x0000000b00237c24 */ /* 0x000fe2000f8e0203 */
[----:B-1----:R-:W-:Y:S01]  /*0300*/  LEA R38, P0, R2, R14, 0x2 ;  /* 0x0000000e02267211 */ /* 0x002fe200078010ff */
[----:B------:R-:W-:-:S03]  /*0310*/  IMAD.WIDE.U32 R12, R0, UR14, R12 ;  /* 0x0000000e000c7c25 */ /* 0x000fc6000f8e000c */
[----:B------:R-:W1:Y:S01]  /*0320*/  LDC.64 R8, c[0x0][0x3a0] ;  /* 0x0000e800ff087b82 */ /* 0x000e620000000a00 */
[----:B------:R-:W-:Y:S01]  /*0330*/  LEA.HI.X R35, R2, R15, R35, 0x2, P0 ;  /* 0x0000000f02237211 */ /* 0x000fe200000f1423 */
[----:B------:R-:W-:Y:S01]  /*0340*/  IMAD R39, R0, UR15, R13 ;  /* 0x0000000f00277c24 */ /* 0x000fe2000f8e020d */
[----:B------:R-:W-:Y:S01]  /*0350*/  LEA R36, P1, R12, R36, 0x2 ;  /* 0x000000240c247211 */ /* 0x000fe200078210ff */
[----:B0-----:R-:W-:Y:S01]  /*0360*/  IMAD.WIDE.U32 R30, R0, UR4, RZ ;  /* 0x00000004001e7c25 */ /* 0x001fe2000f8e00ff */
[----:B------:R-:W0:Y:S02]  /*0370*/  LDCU UR4, c[0x0][0x38c] ;  /* 0x00007180ff0477ac */ /* 0x000e240008000800 */
[----:B------:R-:W-:Y:S01]  /*0380*/  LEA.HI.X R39, R12, R37, R39, 0x2, P1 ;  /* 0x000000250c277211 */ /* 0x000fe200008f1427 */
[----:B------:R-:W3:Y:S01]  /*0390*/  LDC.64 R26, c[0x0][0x450] ;  /* 0x00011400ff1a7b82 */ /* 0x000ee20000000a00 */
[----:B--2---:R-:W-:-:S04]  /*03a0*/  IMAD.WIDE.U32 R12, R0, R22, RZ ;  /* 0x00000016000c7225 */ /* 0x004fc800078e00ff */
[C---:B------:R-:W-:Y:S02]  /*03b0*/  IMAD R24, R0.reuse, UR5, R31 ;  /* 0x0000000500187c24 */ /* 0x040fe4000f8e021f */
[----:B------:R-:W-:Y:S01]  /*03c0*/  IMAD R13, R0, R23, R13 ;  /* 0x00000017000d7224 */ /* 0x000fe200078e020d */
[----:B------:R-:W2:Y:S01]  /*03d0*/  LDC.64 R6, c[0x0][0x440] ;  /* 0x00011000ff067b82 */ /* 0x000ea20000000a00 */
[----:B----4-:R-:W-:Y:S01]  /*03e0*/  LEA R31, P0, R30, R10, 0x2 ;  /* 0x0000000a1e1f7211 */ /* 0x010fe200078010ff */
[----:B------:R-:W-:Y:S02]  /*03f0*/  IMAD R10, R20, R21, RZ ;  /* 0x00000015140a7224 */ /* 0x000fe400078e02ff */
[----:B------:R-:W-:Y:S01]  /*0400*/  IMAD.WIDE.U32 R20, R0, UR6, RZ ;  /* 0x0000000600147c25 */ /* 0x000fe2000f8e00ff */
[----:B------:R-:W-:Y:S01]  /*0410*/  LEA.HI.X R30, R30, R11, R24, 0x2, P0 ;  /* 0x0000000b1e1e7211 */ /* 0x000fe200000f1418 */
[----:B0-----:R-:W-:Y:S02]  /*0420*/  UISETP.LT.AND UP0, UPT, UR4, 0x1, UPT ;  /* 0x000000010400788c */ /* 0x001fe4000bf01270 */
[----:B------:R-:W0:Y:S01]  /*0430*/  LDC.64 R4, c[0x0][0x420] ;  /* 0x00010800ff047b82 */ /* 0x000e220000000a00 */
[----:B-1----:R-:W-:-:S04]  /*0440*/  IMAD.WIDE.U32 R22, R0, R8, RZ ;  /* 0x0000000800167225 */ /* 0x002fc800078e00ff */
[C---:B------:R-:W-:Y:S02]  /*0450*/  IMAD R9, R0.reuse, R9, R23 ;  /* 0x0000000900097224 */ /* 0x040fe400078e0217 */
[----:B------:R-:W-:Y:S01]  /*0460*/  IMAD R0, R0, UR7, R21 ;  /* 0x0000000700007c24 */ /* 0x000fe2000f8e0215 */
[----:B------:R-:W1:Y:S01]  /*0470*/  LDC.64 R14, c[0x0][0x3a8] ;  /* 0x0000ea00ff0e7b82 */ /* 0x000e620000000a00 */
[----:B---3--:R-:W-:-:S04]  /*0480*/  LEA R29, P0, R20, R26, 0x2 ;  /* 0x0000001a141d7211 */ /* 0x008fc800078010ff */
[----:B------:R-:W-:Y:S01]  /*0490*/  LEA.HI.X R27, R20, R27, R0, 0x2, P0 ;  /* 0x0000001b141b7211 */ /* 0x000fe200000f1400 */
[----:B------:R-:W-:Y:S01]  /*04a0*/  IMAD R0, R10, UR4, RZ ;  /* 0x000000040a007c24 */ /* 0x000fe2000f8e02ff */
[----:B------:R-:W-:Y:S01]  /*04b0*/  USEL UR4, UR4, 0x1, !UP0 ;  /* 0x0000000104047887 */ /* 0x000fe2000c000000 */
[----:B------:R-:W3:Y:S01]  /*04c0*/  LDC.64 R2, c[0x0][0x478] ;  /* 0x00011e00ff027b82 */ /* 0x000ee20000000a00 */
[C---:B--2---:R-:W-:Y:S02]  /*04d0*/  LEA R28, P1, R22.reuse, R6, 0x2 ;  /* 0x00000006161c7211 */ /* 0x044fe400078210ff */
[----:B------:R-:W-:Y:S02]  /*04e0*/  UIADD3 UR6, UPT, UPT, -UR4, URZ, URZ ;  /* 0x000000ff04067290 */ /* 0x000fe4000fffe1ff */
[----:B------:R-:W-:-:S03]  /*04f0*/  LEA.HI.X R26, R22, R7, R9, 0x2, P1 ;  /* 0x00000007161a7211 */ /* 0x000fc600008f1409 */
[----:B------:R-:W2:Y:S01]  /*0500*/  LDC.64 R18, c[0x0][0x3c0] ;  /* 0x0000f000ff127b82 */ /* 0x000ea20000000a00 */
[----:B0-----:R-:W-:-:S04]  /*0510*/  IMAD.WIDE.U32 R12, R4, UR18, R12 ;  /* 0x00000012040c7c25 */ /* 0x001fc8000f8e000c */
[----:B------:R-:W-:-:S03]  /*0520*/  IMAD R24, R5, UR18, R13 ;  /* 0x0000001205187c24 */ /* 0x000fc6000f8e020d */
[----:B------:R-:W0:Y:S01]  /*0530*/  LDC.64 R16, c[0x0][0x3e0] ;  /* 0x0000f800ff107b82 */ /* 0x000e220000000a00 */
[----:B-1----:R-:W-:Y:S02]  /*0540*/  SHF.L.U64.HI R37, R14, 0x2, R15 ;  /* 0x000000020e257819 */ /* 0x002fe4000001020f */
[----:B------:R-:W-:Y:S01]  /*0550*/  MOV R15, R39 ;  /* 0x00000027000f7202 */ /* 0x000fe20000000f00 */
[----:B---3--:R-:W-:Y:S01]  /*0560*/  IMAD.WIDE.U32 R2, R32, 0x10, R2 ;  /* 0x0000001020027825 */ /* 0x008fe200078e0002 */
[----:B--2---:R-:W-:Y:S02]  /*0570*/  SHF.L.U64.HI R19, R18, 0x2, R19 ;  /* 0x0000000212137819 */ /* 0x004fe40000010213 */
[----:B0-----:R-:W-:-:S07]  /*0580*/  SHF.L.U64.HI R17, R16, 0x2, R17 ;  /* 0x0000000210117819 */ /* 0x001fce0000010211 */
.L_x_4844:
[----:B------:R-:W-:Y:S01]  /*0590*/  BAR.SYNC.DEFER_BLOCKING 0x0 ;  /* 0x0000000000007b1d */ /* 0x000fe20000010000 */
[----:B------:R-:W-:Y:S01]  /*05a0*/  MOV R4, R36 ;  /* 0x0000002400047202 */ /* 0x000fe20000000f00 */
[----:B------:R-:W-:Y:S01]  /*05b0*/  IMAD.MOV.U32 R5, RZ, RZ, R15 ;  /* 0x000000ffff057224 */ /* 0x000fe200078e000f */
[----:B------:R-:W-:-:S03]  /*05c0*/  MOV R39, R35 ;  /* 0x0000002300277202 */ /* 0x000fc60000000f00 */
        /* <DEDUP_REMOVED lines=49> */
.L_x_4834:
[----:B------:R-:W-:Y:S05]  /*08e0*/  BSYNC.RECONVERGENT B0 ;  /* 0x0000000000007941 */ /* 0x000fea0003800200 */
.L_x_4833:
        /* <DEDUP_REMOVED lines=32> */
.L_x_4836:
[----:B------:R-:W-:Y:S05]  /*0af0*/  BSYNC.RECONVERGENT B0 ;  /* 0x0000000000007941 */ /* 0x000fea0003800200 */
.L_x_4835:
        /* <DEDUP_REMOVED lines=32> */
.L_x_4838:
[----:B------:R-:W-:Y:S05]  /*0d00*/  BSYNC.RECONVERGENT B0 ;  /* 0x0000000000007941 */ /* 0x000fea0003800200 */
.L_x_4837:
        /* <DEDUP_REMOVED lines=32> */
.L_x_4839:
[----:B------:R-:W-:Y:S05]  /*0f10*/  BSYNC.RECONVERGENT B0 ;  /* 0x0000000000007941 */ /* 0x000fea0003800200 */
.L_x_4832:
[----:B------:R-:W0:Y:S01]  /*0f20*/  LDC R22, c[0x0][0x38c] ;  /* 0x0000e300ff167b82 */ /* 0x000e220000000800 */
[-C--:B-----5:R-:W-:Y:S01]  /*0f30*/  FMUL.FTZ R4, R8, R33.reuse ;  /* 0x0000002108047220 */ /* 0x0a0fe20000410000 */
[-C--:B------:R-:W-:Y:S01]  /*0f40*/  FMUL.FTZ R5, R9, R33.reuse ;  /* 0x0000002109057220 */ /* 0x080fe20000410000 */
[-C--:B------:R-:W-:Y:S01]  /*0f50*/  FMUL.FTZ R6, R10, R33.reuse ;  /* 0x000000210a067220 */ /* 0x080fe20000410000 */
[----:B------:R-:W-:-:S04]  /*0f60*/  FMUL.FTZ R7, R11, R33 ;  /* 0x000000210b077220 */ /* 0x000fc80000410000 */
[----:B------:R-:W-:Y:S01]  /*0f70*/  BAR.SYNC.DEFER_BLOCKING 0x0 ;  /* 0x0000000000007b1d */ /* 0x000fe20000010000 */
[----:B0-----:R-:W-:-:S13]  /*0f80*/  ISETP.GE.AND P0, PT, R22, 0x1, PT ;  /* 0x000000011600780c */ /* 0x001fda0003f06270 */
[----:B------:R-:W-:Y:S05]  /*0f90*/  @!P0 BRA `(.L_x_4840) ;  /* 0x0000000800008947 */ /* 0x000fea0003800000 */
        /* <DEDUP_REMOVED lines=8> */
[----:B------:R-:W2:Y:S01]  /*1020*/  LDC.64 R20, c[0x0][0x480] ;  /* 0x00012000ff147b82 */ /* 0x000ea20000000a00 */
[----:B------:R-:W-:Y:S01]  /*1030*/  IMAD R47, R25, R22, RZ ;  /* 0x00000016192f7224 */ /* 0x000fe200078e02ff */
[----:B------:R-:W-:Y:S01]  /*1040*/  ISETP.EQ.AND P0, PT, R32, RZ, P0 ;  /* 0x000000ff2000720c */ /* 0x000fe20000702270 */
[----:B------:R-:W-:Y:S01]  /*1050*/  IMAD.MOV.U32 R49, RZ, RZ, R28 ;  /* 0x000000ffff317224 */ /* 0x000fe200078e001c */
[----:B------:R-:W-:-:S02]  /*1060*/  MOV R48, R26 ;  /* 0x0000001a00307202 */ /* 0x000fc40000000f00 */
[----:B------:R-:W-:Y:S02]  /*1070*/  MOV R51, R29 ;  /* 0x0000001d00337202 */ /* 0x000fe40000000f00 */
[----:B------:R-:W-:Y:S02]  /*1080*/  MOV R50, R27 ;  /* 0x0000001b00327202 */ /* 0x000fe40000000f00 */
[----:B------:R-:W-:Y:S02]  /*1090*/  MOV R53, R31 ;  /* 0x0000001f00357202 */ /* 0x000fe40000000f00 */
[----:B------:R-:W-:Y:S01]  /*10a0*/  MOV R52, R30 ;  /* 0x0000001e00347202 */ /* 0x000fe20000000f00 */
[----:B0-----:R-:W-:-:S03]  /*10b0*/  ULEA UR4, UR5, UR4, 0x18 ;  /* 0x0000000405047291 */ /* 0x001fc6000f8ec0ff */
[----:B------:R-:W-:Y:S01]  /*10c0*/  UMOV UR5, UR6 ;  /* 0x0000000600057c82 */ /* 0x000fe20008000000 */
[----:B------:R-:W-:-:S12]  /*10d0*/  UIADD3 UR4, UPT, UPT, UR4, 0x230, URZ ;  /* 0x0000023004047890 */ /* 0x000fd8000fffe0ff */
.L_x_4843:
[----:B------:R-:W-:Y:S02]  /*10e0*/  MOV R8, R49 ;  /* 0x0000003100087202 */ /* 0x000fe40000000f00 */
[----:B------:R-:W-:-:S05]  /*10f0*/  MOV R9, R48 ;  /* 0x0000003000097202 */ /* 0x000fca0000000f00 */
[----:B0-----:R0:W3:Y:S01]  /*1100*/  LDG.E R22, desc[UR16][R8.64] ;  /* 0x0000001008167981 */ /* 0x0010e2000c1e1900 */
[----:B------:R-:W-:Y:S02]  /*1110*/  MOV R10, R51 ;  /* 0x00000033000a7202 */ /* 0x000fe40000000f00 */
[----:B------:R-:W-:-:S05]  /*1120*/  MOV R11, R50 ;  /* 0x00000032000b7202 */ /* 0x000fca0000000f00 */
[----:B------:R4:W5:Y:S01]  /*1130*/  LDG.E R59, desc[UR16][R10.64] ;  /* 0x000000100a3b7981 */ /* 0x000962000c1e1900 */
[----:B0-----:R-:W-:Y:S02]  /*1140*/  MOV R8, R53 ;  /* 0x0000003500087202 */ /* 0x001fe40000000f00 */
[----:B------:R-:W-:-:S05]  /*1150*/  MOV R9, R52 ;  /* 0x0000003400097202 */ /* 0x000fca0000000f00 */
[----:B------:R0:W5:Y:S01]  /*1160*/  LDG.E R54, desc[UR16][R8.64] ;  /* 0x0000001008367981 */ /* 0x000162000c1e1900 */
[C---:B-1----:R-:W-:Y:S01]  /*1170*/  ISETP.GE.AND P1, PT, R55.reuse, 0x1, PT ;  /* 0x000000013700780c */ /* 0x042fe20003f26270 */
[----:B------:R-:W1:Y:S01]  /*1180*/  S2UR UR8, SR_CgaCtaId ;  /* 0x00000000000879c3 */ /* 0x000e620000008800 */
[----:B------:R-:W-:Y:S01]  /*1190*/  UMOV UR7, 0x400 ;  /* 0x0000040000077882 */ /* 0x000fe20000000000 */
[----:B------:R-:W-:Y:S01]  /*11a0*/  ISETP.NE.AND P2, PT, R55, RZ, PT ;  /* 0x000000ff3700720c */ /* 0x000fe20003f45270 */
[----:B-1----:R-:W-:Y:S01]  /*11b0*/  ULEA UR7, UR8, UR7, 0x18 ;  /* 0x0000000708077291 */ /* 0x002fe2000f8ec0ff */
[----:B------:R-:W-:Y:S01]  /*11c0*/  ISETP.NE.AND P3, PT, R32, RZ, PT ;  /* 0x000000ff2000720c */ /* 0x000fe20003f65270 */
[----:B---3--:R-:W-:-:S04]  /*11d0*/  FMUL.FTZ R22, R22, 1.4426950216293334961 ;  /* 0x3fb8aa3b16167820 */ /* 0x008fc80000410000 */
[C---:B------:R-:W-:Y:S01]  /*11e0*/  FMUL.FTZ R61, R22.reuse, R42 ;  /* 0x0000002a163d7220 */ /* 0x040fe20000410000 */
[C---:B------:R-:W-:Y:S01]  /*11f0*/  FMUL.FTZ R56, R22.reuse, R39 ;  /* 0x0000002716387220 */ /* 0x040fe20000410000 */
[----:B------:R-:W-:-:S04]  /*1200*/  FMUL.FTZ R57, R22, R40 ;  /* 0x0000002816397220 */ /* 0x000fc80000410000 */
[----:B------:R-:W1:Y:S08]  /*1210*/  MUFU.EX2 R61, R61 ;  /* 0x0000003d003d7308 */ /* 0x000e700000000800 */
[----:B------:R-:W3:Y:S01]  /*1220*/  MUFU.EX2 R56, R56 ;  /* 0x0000003800387308 */ /* 0x000ee20000000800 */
[----:B------:R-:W-:-:S07]  /*1230*/  FMUL.FTZ R58, R22, R41 ;  /* 0x00000029163a7220 */ /* 0x000fce0000410000 */
[----:B------:R-:W2:Y:S01]  /*1240*/  MUFU.EX2 R57, R57 ;  /* 0x0000003900397308 */ /* 0x000ea20000000800 */
[----:B-1----:R-:W-:-:S07]  /*1250*/  FFMA.FTZ R22, R43, R61, R44 ;  /* 0x0000003d2b167223 */ /* 0x002fce000001002c */
[----:B------:R-:W0:Y:S01]  /*1260*/  MUFU.EX2 R58, R58 ;  /* 0x0000003a003a7308 */ /* 0x000e220000000800 */
[----:B---3--:R-:W-:-:S04]  /*1270*/  FFMA.FTZ R22, R56, R22, R45 ;  /* 0x0000001638167223 */ /* 0x008fc8000001002d */
[----:B--2---:R-:W-:-:S05]  /*1280*/  FFMA.FTZ R22, R57, R22, R46 ;  /* 0x0000001639167223 */ /* 0x004fca000001002e */
[----:B----4-:R-:W1:Y:S01]  /*1290*/  SHFL.UP PT, R10, R22, 0x1, RZ ;  /* 0x04200000160a7989 */ /* 0x010e6200000e00ff */
[----:B0-----:R-:W-:-:S04]  /*12a0*/  FMUL.FTZ R9, R58, R61 ;  /* 0x0000003d3a097220 */ /* 0x001fc80000410000 */
[----:B------:R-:W-:-:S04]  /*12b0*/  FMUL.FTZ R8, R56, R9 ;  /* 0x0000000938087220 */ /* 0x000fc80000410000 */
[----:B------:R-:W-:-:S05]  /*12c0*/  FMUL.FTZ R63, R57, R8 ;  /* 0x00000008393f7220 */ /* 0x000fca0000410000 */
[----:B------:R-:W0:Y:S01]  /*12d0*/  SHFL.UP PT, R8, R63, 0x1, RZ ;  /* 0x042000003f087989 */ /* 0x000e2200000e00ff */
[----:B-1----:R-:W-:-:S05]  /*12e0*/  FFMA.FTZ R9, R63, R10, R22 ;  /* 0x0000000a3f097223 */ /* 0x002fca0000010016 */
[----:B------:R-:W-:-:S05]  /*12f0*/  FSEL R10, R22, R9, !P1 ;  /* 0x00000009160a7208 */ /* 0x000fca0004800000 */
[----:B------:R-:W1:Y:S01]  /*1300*/  SHFL.UP PT, R9, R10, 0x2, RZ ;  /* 0x044000000a097989 */ /* 0x000e6200000e00ff */
[----:B0-----:R-:W-:-:S05]  /*1310*/  @P1 FMUL.FTZ R63, R63, R8 ;  /* 0x000000083f3f1220 */ /* 0x001fca0000410000 */
[----:B------:R-:W0:Y:S01]  /*1320*/  SHFL.UP PT, R8, R63, 0x2, RZ ;  /* 0x044000003f087989 */ /* 0x000e2200000e00ff */
[----:B------:R-:W-:Y:S01]  /*1330*/  ISETP.GE.AND P1, PT, R55, 0x2, PT ;  /* 0x000000023700780c */ /* 0x000fe20003f26270 */
[----:B-1----:R-:W-:-:S05]  /*1340*/  FFMA.FTZ R9, R63, R9, R10 ;  /* 0x000000093f097223 */ /* 0x002fca000001000a */
[----:B------:R-:W-:-:S05]  /*1350*/  FSEL R22, R10, R9, !P1 ;  /* 0x000000090a167208 */ /* 0x000fca0004800000 */
[----:B------:R-:W1:Y:S02]  /*1360*/  SHFL.UP PT, R9, R22, 0x4, RZ ;  /* 0x0480000016097989 */ /* 0x000e6400000e00ff */
[----:B0-----:R-:W-:-:S05]  /*1370*/  @P1 FMUL.FTZ R63, R63, R8 ;  /* 0x000000083f3f1220 */ /* 0x001fca0000410000 */
[----:B------:R-:W0:Y:S01]  /*1380*/  SHFL.UP PT, R8, R63, 0x4, RZ ;  /* 0x048000003f087989 */ /* 0x000e2200000e00ff */
[----:B------:R-:W-:Y:S01]  /*1390*/  ISETP.GE.AND P1, PT, R55, 0x4, PT ;  /* 0x000000043700780c */ /* 0x000fe20003f26270 */
[----:B-1----:R-:W-:-:S05]  /*13a0*/  FFMA.FTZ R9, R63, R9, R22 ;  /* 0x000000093f097223 */ /* 0x002fca0000010016 */
[----:B------:R-:W-:-:S07]  /*13b0*/  FSEL R10, R22, R9, !P1 ;  /* 0x00000009160a7208 */ /* 0x000fce0004800000 */
[----:B0-----:R-:W-:Y:S01]  /*13c0*/  @P1 FMUL.FTZ R63, R63, R8 ;  /* 0x000000083f3f1220 */ /* 0x001fe20000410000 */
[----:B------:R-:W0:Y:S04]  /*13d0*/  SHFL.UP PT, R11, R10, 0x8, RZ ;  /* 0x050000000a0b7989 */ /* 0x000e2800000e00ff */
[----:B------:R-:W1:Y:S01]  /*13e0*/  SHFL.UP PT, R60, R63, 0x8, RZ ;  /* 0x050000003f3c7989 */ /* 0x000e6200000e00ff */
[----:B------:R-:W-:Y:S01]  /*13f0*/  ISETP.GE.AND P1, PT, R55, 0x8, PT ;  /* 0x000000083700780c */ /* 0x000fe20003f26270 */
[----:B------:R-:W-:Y:S02]  /*1400*/  HFMA2 R9, -RZ, RZ, 0, 0 ;  /* 0x00000000ff097431 */ /* 0x000fe400000001ff */
[----:B0-----:R-:W-:-:S10]  /*1410*/  FFMA.FTZ R11, R63, R11, R10 ;  /* 0x0000000b3f0b7223 */ /* 0x001fd4000001000a */
[----:B-1----:R-:W-:Y:S01]  /*1420*/  @P1 FMUL.FTZ R63, R63, R60 ;  /* 0x0000003c3f3f1220 */ /* 0x002fe20000410000 */
[----:B------:R-:W-:-:S04]  /*1430*/  FSEL R60, R10, R11, !P1 ;  /* 0x0000000b0a3c7208 */ /* 0x000fc80004800000 */
[----:B------:R-:W0:Y:S04]  /*1440*/  SHFL.UP PT, R22, R63, 0x10, RZ ;  /* 0x060000003f167989 */ /* 0x000e2800000e00ff */
[----:B------:R-:W1:Y:S01]  /*1450*/  SHFL.UP PT, R23, R60, 0x10, RZ ;  /* 0x060000003c177989 */ /* 0x000e6200000e00ff */
[----:B------:R-:W-:Y:S01]  /*1460*/  IMAD.MOV.U32 R8, RZ, RZ, 0x3f800000 ;  /* 0x3f800000ff087424 */ /* 0x000fe200078e00ff */
[----:B------:R-:W-:-:S05]  /*1470*/  ISETP.NE.AND P1, PT, R55, 0x1f, PT ;  /* 0x0000001f3700780c */ /* 0x000fca0003f25270 */
[----:B------:R-:W2:Y:S01]  /*1480*/  @P0 LDS.64 R8, [UR4] ;  /* 0x00000004ff080984 */ /* 0x000ea20008000a00 */
[C---:B0-----:R-:W-:Y:S01]  /*1490*/  FMUL.FTZ R22, R63.reuse, R22 ;  /* 0x000000163f167220 */ /* 0x041fe20000410000 */
[----:B-1----:R-:W-:-:S06]  /*14a0*/  FFMA.FTZ R23, R63, R23, R60 ;  /* 0x000000173f177223 */ /* 0x002fcc000001003c */
[----:B------:R-:W-:Y:S01]  /*14b0*/  @!P1 STS.64 [UR7+0x210], R22 ;  /* 0x00021016ff009988 */ /* 0x000fe20008000a07 */
[----:B------:R-:W-:Y:S06]  /*14c0*/  BAR.SYNC.DEFER_BLOCKING 0x0 ;  /* 0x0000000000007b1d */ /* 0x000fec0000010000 */
        /* <DEDUP_REMOVED lines=12> */
[----:B-1----:R-:W-:-:S05]  /*1590*/  @!P2 MOV R62, R9 ;  /* 0x00000009003ea202 */ /* 0x002fca0000000f00 */
[----:B------:R-:W-:-:S04]  /*15a0*/  @P3 FFMA.FTZ R62, R67, R65, R62 ;  /* 0x00000041433e3223 */ /* 0x000fc8000001003e */
[----:B------:R-:W-:-:S04]  /*15b0*/  FFMA.FTZ R58, R58, R62, R43 ;  /* 0x0000003e3a3a7223 */ /* 0x000fc8000001002b */
[----:B------:R-:W-:Y:S01]  /*15c0*/  FFMA.FTZ R62, R61, R58, R44 ;  /* 0x0000003a3d3e7223 */ /* 0x000fe2000001002c */
[----:B-----5:R-:W-:Y:S01]  /*15d0*/  FMUL.FTZ R59, R54, R59 ;  /* 0x0000003b363b7220 */ /* 0x020fe20000410000 */
        /* <DEDUP_REMOVED lines=11> */
.L_x_4842:
[----:B------:R-:W-:Y:S05]  /*1690*/  BSYNC.RECONVERGENT B0 ;  /* 0x0000000000007941 */ /* 0x000fea0003800200 */
.L_x_4841:
[----:B------:R-:W-:Y:S01]  /*16a0*/  UIADD3 UR5, UPT, UPT, UR5, 0x1, URZ ;  /* 0x0000000105057890 */ /* 0x000fe2000fffe0ff */
[----:B------:R-:W-:Y:S01]  /*16b0*/  FFMA.FTZ R8, R57, R56, R46 ;  /* 0x0000003839087223 */ /* 0x000fe2000001002e */
[----:B------:R-:W-:Y:S01]  /*16c0*/  LEA R53, P1, R18, R53, 0x2 ;  /* 0x0000003512357211 */ /* 0x000fe200078210ff */
[C---:B------:R-:W-:Y:S01]  /*16d0*/  FFMA.FTZ R4, R59.reuse, R58, R4 ;  /* 0x0000003a3b047223 */ /* 0x040fe20000010004 */
[----:B------:R-:W-:Y:S01]  /*16e0*/  UISETP.NE.AND UP0, UPT, UR5, URZ, UPT ;  /* 0x000000ff0500728c */ /* 0x000fe2000bf05270 */
[----:B------:R-:W-:Y:S01]  /*16f0*/  LEA R51, P2, R16, R51, 0x2 ;  /* 0x0000003310337211 */ /* 0x000fe200078410ff */
[C---:B------:R-:W-:Y:S01]  /*1700*/  FFMA.FTZ R5, R59.reuse, R62, R5 ;  /* 0x0000003e3b057223 */ /* 0x040fe20000010005 */
[----:B------:R-:W-:Y:S01]  /*1710*/  LEA R49, P3, R14, R49, 0x2 ;  /* 0x000000310e317211 */ /* 0x000fe200078610ff */
        /* <DEDUP_REMOVED lines=8> */
.L_x_4840:
[----:B------:R-:W-:Y:S01]  /*17a0*/  BAR.SYNC.DEFER_BLOCKING 0x0 ;  /* 0x0000000000007b1d */ /* 0x000fe20000010000 */
[C---:B------:R-:W-:Y:S02]  /*17b0*/  LEA R9, P0, R25.reuse, R12, 0x7 ;  /* 0x0000000c19097211 */ /* 0x040fe400078038ff */
[----:B------:R-:W-:Y:S02]  /*17c0*/  IADD3 R25, PT, PT, R25, 0x1, RZ ;  /* 0x0000000119197810 */ /* 0x000fe40007ffe0ff */
[----:B0-----:R-:W-:Y:S01]  /*17d0*/  IADD3.X R10, PT, PT, RZ, R24, RZ, P0, !PT ;  /* 0x00000018ff0a7210 */ /* 0x001fe200007fe4ff */
        /* <DEDUP_REMOVED lines=8> */
[----:B0-----:R-:W-:-:S13]  /*1860*/  ISETP.NE.AND P0, PT, R25, UR4, PT ;  /* 0x0000000419007c0c */ /* 0x001fda000bf05270 */
[----:B-1----:R-:W-:Y:S05]  /*1870*/  @P0 BRA `(.L_x_4844) ;  /* 0xffffffec00440947 */ /* 0x002fea000383ffff */
[----:B------:R-:W-:Y:S05]  /*1880*/  EXIT ;  /* 0x000000000000794d */ /* 0x000fea0003800000 */
.L_x_4845:
        /* <DEDUP_REMOVED lines=15> */
.L_x_5096:


//--------------------- .text._Z25selective_scan_fwd_kernelI32Selective_Scan_fwd_kernel_traitsILi32ELi4ELi1ELb1ELb0ELb0ELb1EffEEv13SSMParamsBase --------------------------
	.section	.text._Z25selective_scan_fwd_kernelI32Selective_Scan_fwd_kernel_traitsILi32ELi4ELi1ELb1ELb0ELb0ELb1EffEEv13SSMParamsBase,"ax",@progbits
	.align	128
        .global         _Z25selective_scan_fwd_kernelI32Selective_Scan_fwd_kernel_traitsILi32ELi4ELi1ELb1ELb0ELb0ELb1EffEEv13SSMParamsBase
        .type           _Z25selective_scan_fwd_kernelI32Selective_Scan_fwd_kernel_traitsILi32ELi4ELi1ELb1ELb0ELb0ELb1EffEEv13SSMParamsBase,@function
        .size           _Z25selective_scan_fwd_kernelI32Selective_Scan_fwd_kernel_traitsILi32ELi4ELi1ELb1ELb0ELb0ELb1EffEEv13SSMParamsBase,(.L_x_5097 - _Z25selective_scan_fwd_kernelI32Selective_Scan_fwd_kernel_traitsILi32ELi4ELi1ELb1ELb0ELb0ELb1EffEEv13SSMParamsBase)
        .other          _Z25selective_scan_fwd_kernelI32Selective_Scan_fwd_kernel_traitsILi32ELi4ELi1ELb1ELb0ELb0ELb1EffEEv13SSMParamsBase,@"STO_CUDA_ENTRY STV_DEFAULT"
_Z25selective_scan_fwd_kernelI32Selective_Scan_fwd_kernel_traitsILi32ELi4ELi1ELb1ELb0ELb0ELb1EffEEv13SSMParamsBase:
.text._Z25selective_scan_fwd_kernelI32Selective_Scan_fwd_kernel_traitsILi32ELi4ELi1ELb1ELb0ELb0ELb1EffEEv13SSMParamsBase:
        /* <DEDUP_REMOVED lines=33> */
[----:B------:R-:W0:Y:S01]  /*0210*/  LDC.64 R18, c[0x0][0x448] ;  /* 0x00011200ff127b82 */ /* 0x000e220000000a00 */
[----:B------:R-:W2:Y:S01]  /*0220*/  LDCU.64 UR4, c[0x0][0x3b8] ;  /* 0x00007700ff0477ac */ /* 0x000ea20008000a00 */
[----:B------:R-:W-:Y:S01]  /*0230*/  MOV R4, R2 ;  /* 0x0000000200047202 */ /* 0x000fe20000000f00 */
[----:B------:R-:W3:Y:S01]  /*0240*/  S2R R38, SR_TID.X ;  /* 0x0000000000267919 */ /* 0x000ee20000002100 */
[----:B------:R-:W-:Y:S01]  /*0250*/  MOV R6, UR6 ;  /* 0x0000000600067c02 */ /* 0x000fe20008000f00 */
[----:B------:R-:W0:Y:S01]  /*0260*/  LDCU.U8 UR9, c[0x0][0x39e] ;  /* 0x000073c0ff0977ac */ /* 0x000e220008000000 */
[----:B------:R-:W-:Y:S01]  /*0270*/  MOV R7, UR7 ;  /* 0x0000000700077c02 */ /* 0x000fe20008000f00 */
[C---:B------:R-:W-:Y:S01]  /*0280*/  IMAD.WIDE.U32 R4, R0.reuse, UR10, R4 ;  /* 0x0000000a00047c25 */ /* 0x040fe2000f8e0004 */
[----:B------:R-:W3:Y:S01]  /*0290*/  LDC.64 R24, c[0x0][0x450] ;  /* 0x00011400ff187b82 */ /* 0x000ee20000000a00 */
[----:B------:R-:W4:Y:S01]  /*02a0*/  LDCU.64 UR6, c[0x0][0x3d8] ;  /* 0x00007b00ff0677ac */ /* 0x000f220008000a00 */
[----:B------:R-:W-:Y:S01]  /*02b0*/  MOV R7, UR8 ;  /* 0x0000000800077c02 */ /* 0x000fe20008000f00 */
[----:B------:R-:W-:Y:S01]  /*02c0*/  IMAD R43, R0, UR11, R5 ;  /* 0x0000000b002b7c24 */ /* 0x000fe2000f8e0205 */
[----:B-1----:R-:W-:Y:S01]  /*02d0*/  LEA R48, P0, R4, R48, 0x2 ;  /* 0x0000003004307211 */ /* 0x002fe200078010ff */
[----:B------:R-:W-:-:S03]  /*02e0*/  IMAD.WIDE.U32 R6, R0, UR14, R6 ;  /* 0x0000000e00067c25 */ /* 0x000fc6000f8e0006 */
[----:B------:R-:W1:Y:S01]  /*02f0*/  LDC.64 R14, c[0x0][0x428] ;  /* 0x00010a00ff0e7b82 */ /* 0x000e620000000a00 */
[----:B------:R-:W-:Y:S01]  /*0300*/  LEA.HI.X R43, R4, R49, R43, 0x2, P0 ;  /* 0x00000031042b7211 */ /* 0x000fe200000f142b */
[----:B------:R-:W-:Y:S01]  /*0310*/  IMAD R5, R0, UR15, R7 ;  /* 0x0000000f00057c24 */ /* 0x000fe2000f8e0207 */
[----:B------:R-:W-:Y:S01]  /*0320*/  LEA R46, P1, R6, R46, 0x2 ;  /* 0x0000002e062e7211 */ /* 0x000fe200078210ff */
[----:B--2---:R-:W-:Y:S01]  /*0330*/  IMAD.WIDE.U32 R8, R0, UR4, RZ ;  /* 0x0000000400087c25 */ /* 0x004fe2000f8e00ff */
[----:B------:R-:W2:Y:S03]  /*0340*/  LDCU UR4, c[0x0][0x38c] ;  /* 0x00007180ff0477ac */ /* 0x000ea60008000800 */
[----:B------:R-:W2:Y:S01]  /*0350*/  LDC.64 R12, c[0x0][0x418] ;  /* 0x00010600ff0c7b82 */ /* 0x000ea20000000a00 */
[----:B------:R-:W-:Y:S01]  /*0360*/  LEA.HI.X R4, R6, R47, R5, 0x2, P1 ;  /* 0x0000002f06047211 */ /* 0x000fe200008f1405 */
[----:B------:R-:W-:Y:S01]  /*0370*/  IMAD R39, R0, UR5, R9 ;  /* 0x0000000500277c24 */ /* 0x000fe2000f8e0209 */
[----:B0-----:R-:W-:Y:S01]  /*0380*/  LEA R40, P0, R8, R18, 0x2 ;  /* 0x0000001208287211 */ /* 0x001fe200078010ff */
[----:B----4-:R-:W-:-:S02]  /*0390*/  IMAD R5, R11, UR18, R0 ;  /* 0x000000120b057c24 */ /* 0x010fc4000f8e0200 */
[----:B------:R-:W-:Y:S01]  /*03a0*/  IMAD.WIDE.U32 R36, R0, UR6, RZ ;  /* 0x0000000600247c25 */ /* 0x000fe2000f8e00ff */
[----:B------:R-:W-:Y:S01]  /*03b0*/  LEA.HI.X R39, R8, R19, R39, 0x2, P0 ;  /* 0x0000001308277211 */ /* 0x000fe200000f1427 */
[----:B------:R-:W0:Y:S02]  /*03c0*/  LDC.64 R2, c[0x0][0x438] ;  /* 0x00010e00ff027b82 */ /* 0x000e240000000a00 */
[----:B------:R-:W-:Y:S02]  /*03d0*/  IMAD R5, R5, R16, RZ ;  /* 0x0000001005057224 */ /* 0x000fe400078e02ff */
[----:B------:R-:W-:Y:S01]  /*03e0*/  IMAD R22, R0, UR7, R37 ;  /* 0x0000000700167c24 */ /* 0x000fe2000f8e0225 */
[----:B---3--:R-:W-:-:S03]  /*03f0*/  LEA R37, P0, R36, R24, 0x2 ;  /* 0x0000001824257211 */ /* 0x008fc600078010ff */
[----:B------:R-:W3:Y:S01]  /*0400*/  LDC.64 R10, c[0x0][0x3a0] ;  /* 0x0000e800ff0a7b82 */ /* 0x000ee20000000a00 */
[----:B-1----:R-:W-:Y:S01]  /*0410*/  IMAD.WIDE.U32 R16, R0, R14, RZ ;  /* 0x0000000e00107225 */ /* 0x002fe200078e00ff */
[----:B------:R-:W-:Y:S01]  /*0420*/  LEA.HI.X R36, R36, R25, R22, 0x2, P0 ;  /* 0x0000001924247211 */ /* 0x000fe200000f1416 */
[----:B--2---:R-:W-:Y:S02]  /*0430*/  UISETP.LT.AND UP0, UPT, UR4, 0x1, UPT ;  /* 0x000000010400788c */ /* 0x004fe4000bf01270 */
[----:B------:R-:W-:-:S03]  /*0440*/  IMAD R17, R0, R15, R17 ;  /* 0x0000000f00117224 */ /* 0x000fc600078e0211 */
[----:B------:R-:W1:Y:S01]  /*0450*/  LDC.64 R32, c[0x0][0x420] ;  /* 0x00010800ff207b82 */ /* 0x000e620000000a00 */
[----:B------:R-:W-:-:S04]  /*0460*/  IMAD.WIDE.U32 R18, R0, R12, RZ ;  /* 0x0000000c00127225 */ /* 0x000fc800078e00ff */
[C---:B------:R-:W-:Y:S02]  /*0470*/  IMAD R19, R0.reuse, R13, R19 ;  /* 0x0000000d00137224 */ /* 0x040fe400078e0213 */
[C---:B0-----:R-:W-:Y:S01]  /*0480*/  IMAD.WIDE.U32 R20, R0.reuse, R2, RZ ;  /* 0x0000000200147225 */ /* 0x041fe200078e00ff */
[----:B------:R-:W0:Y:S03]  /*0490*/  LDC.64 R8, c[0x0][0x440] ;  /* 0x00011000ff087b82 */ /* 0x000e260000000a00 */
[C---:B------:R-:W-:Y:S01]  /*04a0*/  IMAD R29, R0.reuse, R3, R21 ;  /* 0x00000003001d7224 */ /* 0x040fe200078e0215 */
[----:B------:R-:W-:Y:S01]  /*04b0*/  MOV R28, R20 ;  /* 0x00000014001c7202 */ /* 0x000fe20000000f00 */
[----:B---3--:R-:W-:-:S03]  /*04c0*/  IMAD.WIDE.U32 R34, R0, R10, RZ ;  /* 0x0000000a00227225 */ /* 0x008fc600078e00ff */
[----:B------:R-:W2:Y:S01]  /*04d0*/  LDC.64 R6, c[0x0][0x410] ;  /* 0x00010400ff067b82 */ /* 0x000ea20000000a00 */
[----:B------:R-:W-:Y:S02]  /*04e0*/  IMAD R11, R0, R11, R35 ;  /* 0x0000000b000b7224 */ /* 0x000fe400078e0223 */
[----:B------:R-:W-:Y:S01]  /*04f0*/  IMAD R0, R5, UR4, RZ ;  /* 0x0000000405007c24 */ /* 0x000fe2000f8e02ff */
[----:B------:R-:W-:Y:S01]  /*0500*/  USEL UR4, UR4, 0x1, !UP0 ;  /* 0x0000000104047887 */ /* 0x000fe2000c000000 */
[----:B-1----:R-:W-:-:S03]  /*0510*/  IMAD.WIDE.U32 R20, R32, UR18, R16 ;  /* 0x0000001220147c25 */ /* 0x002fc6000f8e0010 */
[----:B------:R-:W1:Y:S01]  /*0520*/  LDC.64 R30, c[0x0][0x430] ;  /* 0x00010c00ff1e7b82 */ /* 0x000e620000000a00 */
[----:B------:R-:W-:Y:S01]  /*0530*/  UIADD3 UR6, UPT, UPT, -UR4, URZ, URZ ;  /* 0x000000ff04067290 */ /* 0x000fe2000fffe1ff */
[----:B------:R-:W-:-:S06]  /*0540*/  IMAD R33, R33, UR18, R21 ;  /* 0x0000001221217c24 */ /* 0x000fcc000f8e0215 */
[----:B------:R-:W3:Y:S01]  /*0550*/  LDC.64 R26, c[0x0][0x3a8] ;  /* 0x0000ea00ff1a7b82 */ /* 0x000ee20000000a00 */
[----:B0-----:R-:W-:-:S04]  /*0560*/  LEA R35, P0, R34, R8, 0x2 ;  /* 0x0000000822237211 */ /* 0x001fc800078010ff */
[----:B------:R-:W-:-:S03]  /*0570*/  LEA.HI.X R34, R34, R9, R11, 0x2, P0 ;  /* 0x0000000922227211 */ /* 0x000fc600000f140b */
[----:B------:R-:W0:Y:S01]  /*0580*/  LDC.64 R14, c[0x0][0x478] ;  /* 0x00011e00ff0e7b82 */ /* 0x000e220000000a00 */
[----:B--2---:R-:W-:-:S04]  /*0590*/  IMAD.WIDE.U32 R18, R6, UR18, R18 ;  /* 0x0000001206127c25 */ /* 0x004fc8000f8e0012 */
[----:B------:R-:W-:-:S03]  /*05a0*/  IMAD R32, R7, UR18, R19 ;  /* 0x0000001207207c24 */ /* 0x000fc6000f8e0213 */
[----:B------:R-:W2:Y:S01]  /*05b0*/  LDC.64 R12, c[0x0][0x488] ;  /* 0x00012200ff0c7b82 */ /* 0x000ea20000000a00 */
[----:B-1----:R-:W-:Y:S01]  /*05c0*/  IMAD.WIDE.U32 R16, R30, UR18, R28 ;  /* 0x000000121e107c25 */ /* 0x002fe2000f8e001c */
[----:B------:R-:W-:-:S03]  /*05d0*/  MOV R30, RZ ;  /* 0x000000ff001e7202 */ /* 0x000fc60000000f00 */
[----:B------:R-:W-:-:S03]  /*05e0*/  IMAD R31, R31, UR18, R17 ;  /* 0x000000121f1f7c24 */ /* 0x000fc6000f8e0211 */
[----:B------:R-:W1:Y:S01]  /*05f0*/  LDC.64 R2, c[0x0][0x490] ;  /* 0x00012400ff027b82 */ /* 0x000e620000000a00 */
[----:B---3--:R-:W-:Y:S02]  /*0600*/  SHF.L.U64.HI R47, R26, 0x2, R27 ;  /* 0x000000021a2f7819 */ /* 0x008fe4000001021b */
[----:B------:R-:W-:-:S05]  /*0610*/  MOV R27, R4 ;  /* 0x00000004001b7202 */ /* 0x000fca0000000f00 */
[----:B------:R-:W3:Y:S01]  /*0620*/  LDC.64 R24, c[0x0][0x3c0] ;  /* 0x0000f000ff187b82 */ /* 0x000ee20000000a00 */
[----:B0-----:R-:W-:-:S07]  /*0630*/  IMAD.WIDE.U32 R14, R38, 0x10, R14 ;  /* 0x00000010260e7825 */ /* 0x001fce00078e000e */
[----:B------:R-:W0:Y:S01]  /*0640*/  LDC.64 R22, c[0x0][0x3e0] ;  /* 0x0000f800ff167b82 */ /* 0x000e220000000a00 */
[----:B--2---:R-:W-:-:S04]  /*0650*/  IMAD.WIDE.U32 R12, R38, 0x10, R12 ;  /* 0x00000010260c7825 */ /* 0x004fc800078e000c */
[----:B-1----:R-:W-:Y:S01]  /*0660*/  IMAD.WIDE.U32 R2, R38, 0x10, R2 ;  /* 0x0000001026027825 */ /* 0x002fe200078e0002 */
[----:B---3--:R-:W-:Y:S02]  /*0670*/  SHF.L.U64.HI R25, R24, 0x2, R25 ;  /* 0x0000000218197819 */ /* 0x008fe40000010219 */
[----:B0-----:R-:W-:-:S07]  /*0680*/  SHF.L.U64.HI R23, R22, 0x2, R23 ;  /* 0x0000000216177819 */ /* 0x001fce0000010217 */
.L_x_4858:
[----:B------:R-:W-:Y:S01]  /*0690*/  BAR.SYNC.DEFER_BLOCKING 0x0 ;  /* 0x0000000000007b1d */ /* 0x000fe20000010000 */
[----:B------:R-:W-:Y:S02]  /*06a0*/  MOV R4, R46 ;  /* 0x0000002e00047202 */ /* 0x000fe40000000f00 */
[----:B------:R-:W-:Y:S02]  /*06b0*/  MOV R5, R27 ;  /* 0x0000001b00057202 */ /* 0x000fe40000000f00 */
[----:B------:R-:W-:Y:S01]  /*06c0*/  MOV R49, R43 ;  /* 0x0000002b00317202 */ /* 0x000fe20000000f00 */
        /* <DEDUP_REMOVED lines=49> */
.L_x_4848:
[----:B------:R-:W-:Y:S05]  /*09e0*/  BSYNC.RECONVERGENT B0 ;  /* 0x0000000000007941 */ /* 0x000fea0003800200 */
.L_x_4847:
        /* <DEDUP_REMOVED lines=32> */
.L_x_4850:
[----:B------:R-:W-:Y:S05]  /*0bf0*/  BSYNC.RECONVERGENT B0 ;  /* 0x0000000000007941 */ /* 0x000fea0003800200 */
.L_x_4849:
        /* <DEDUP_REMOVED lines=32> */
.L_x_4852:
[----:B------:R-:W-:Y:S05]  /*0e00*/  BSYNC.RECONVERGENT B0 ;  /* 0x0000000000007941 */ /* 0x000fea0003800200 */
.L_x_4851:
        /* <DEDUP_REMOVED lines=32> */
.L_x_4853:
[----:B------:R-:W-:Y:S05]  /*1010*/  BSYNC.RECONVERGENT B0 ;  /* 0x0000000000007941 */ /* 0x000fea0003800200 */
.L_x_4846:
        /* <DEDUP_REMOVED lines=18> */
[----:B------:R-:W-:-:S02]  /*1140*/  MOV R59, R35 ;  /* 0x00000023003b7202 */ /* 0x000fc40000000f00 */
[----:B------:R-:W-:Y:S02]  /*1150*/  ISETP.EQ.AND P0, PT, R38, RZ, P0 ;  /* 0x000000ff2600720c */ /* 0x000fe40000702270 */
        /* <DEDUP_REMOVED lines=8> */
.L_x_4857:
        /* <DEDUP_REMOVED lines=77> */
[----:B------:R-:W-:Y:S01]  /*16b0*/  FFMA.FTZ R71, R70, R71, R53 ;  /* 0x0000004746477223 */ /* 0x000fe20000010035 */
[----:B-----5:R-:W-:-:S03]  /*16c0*/  FMUL.FTZ R70, R66, R67 ;  /* 0x0000004342467220 */ /* 0x020fc60000410000 */
[----:B------:R-:W-:Y:S01]  /*16d0*/  FFMA.FTZ R74, R69, R71, R54 ;  /* 0x00000047454a7223 */ /* 0x000fe20000010036 */
[----:B------:R-:W-:-:S03]  /*16e0*/  FFMA.FTZ R7, R6, R5, R7 ;  /* 0x0000000506077223 */ /* 0x000fc60000010007 */
        /* <DEDUP_REMOVED lines=10> */
.L_x_4856:
[----:B------:R-:W-:Y:S05]  /*1790*/  BSYNC.RECONVERGENT B0 ;  /* 0x0000000000007941 */ /* 0x000fea0003800200 */
.L_x_4855:
[----:B------:R-:W-:Y:S01]  /*17a0*/  UIADD3 UR5, UPT, UPT, UR5, 0x1, URZ ;  /* 0x0000000105057890 */ /* 0x000fe2000fffe0ff */
[----:B------:R-:W-:Y:S01]  /*17b0*/  FFMA.FTZ R65, R65, R67, R56 ;  /* 0x0000004341417223 */ /* 0x000fe20000010038 */
[----:B------:R-:W-:Y:S01]  /*17c0*/  LEA R63, P1, R24, R63, 0x2 ;  /* 0x0000003f183f7211 */ /* 0x000fe200078210ff */
[----:B------:R-:W-:Y:S01]  /*17d0*/  FFMA.FTZ R8, R70, R71, R8 ;  /* 0x0000004746087223 */ /* 0x000fe20000010008 */
[----:B------:R-:W-:Y:S01]  /*17e0*/  UISETP.NE.AND UP0, UPT, UR5, URZ, UPT ;  /* 0x000000ff0500728c */ /* 0x000fe2000bf05270 */
[----:B------:R-:W-:Y:S01]  /*17f0*/  LEA R61, P2, R22, R61, 0x2 ;  /* 0x0000003d163d7211 */ /* 0x000fe200078410ff */
[----:B------:R-:W-:Y:S01]  /*1800*/  FFMA.FTZ R9, R70, R74, R9 ;  /* 0x0000004a46097223 */ /* 0x000fe20000010009 */
        /* <DEDUP_REMOVED lines=9> */
.L_x_4854:
[----:B------:R-:W-:Y:S01]  /*18a0*/  BAR.SYNC.DEFER_BLOCKING 0x0 ;  /* 0x0000000000007b1d */ /* 0x000fe20000010000 */
[----:B0-----:R-:W-:-:S04]  /*18b0*/  SHF.L.U32 R45, R30, 0x7, RZ ;  /* 0x000000071e2d7819 */ /* 0x001fc800000006ff */
[C---:B------:R-:W-:Y:S01]  /*18c0*/  IADD3 R7, P0, PT, R45.reuse, R20, RZ ;  /* 0x000000142d077210 */ /* 0x040fe20007f1e0ff */
[----:B------:R-:W0:Y:S01]  /*18d0*/  LDCU UR4, c[0x0][0x394] ;  /* 0x00007280ff0477ac */ /* 0x000e220008000800 */
[----:B------:R-:W-:Y:S02]  /*18e0*/  IADD3 R5, P1, PT, R45, R18, RZ ;  /* 0x000000122d057210 */ /* 0x000fe40007f3e0ff */
        /* <DEDUP_REMOVED lines=8> */
[----:B------:R-:W2:Y:S01]  /*1970*/  LDG.E.128 R4, desc[UR16][R4.64] ;  /* 0x0000001004047981 */ /* 0x000ea2000c1e1d00 */
[----:B------:R-:W-:Y:S02]  /*1980*/  IADD3 R45, P0, PT, R45, R16, RZ ;  /* 0x000000102d2d7210 */ /* 0x000fe40007f1e0ff */
[----:B------:R-:W-:-:S02]  /*1990*/  IADD3 R30, PT, PT, R30, 0x1, RZ ;  /* 0x000000011e1e7810 */ /* 0x000fc40007ffe0ff */
[----:B-1----:R-:W-:Y:S01]  /*19a0*/  IADD3.X R29, PT, PT, RZ, R31, RZ, P0, !PT ;  /* 0x0000001fff1d7210 */ /* 0x002fe200007fe4ff */
[----:B------:R-:W-:Y:S01]  /*19b0*/  BAR.SYNC.DEFER_BLOCKING 0x0 ;  /* 0x0000000000007b1d */ /* 0x000fe20000010000 */
[C---:B------:R-:W-:Y:S02]  /*19c0*/  LEA R28, P0, R45.reuse, R2, 0x2 ;  /* 0x000000022d1c7211 */ /* 0x040fe400078010ff */
[----:B------:R-:W-:Y:S02]  /*19d0*/  IADD3 R46, P1, PT, R46, 0x200, RZ ;  /* 0x000002002e2e7810 */ /* 0x000fe40007f3e0ff */
[----:B------:R-:W-:Y:S02]  /*19e0*/  LEA.HI.X R29, R45, R3, R29, 0x2, P0 ;  /* 0x000000032d1d7211 */ /* 0x000fe400000f141d */
[----:B0-----:R-:W-:Y:S02]  /*19f0*/  ISETP.NE.AND P0, PT, R30, UR4, PT ;  /* 0x000000041e007c0c */ /* 0x001fe4000bf05270 */
[----:B------:R-:W-:-:S02]  /*1a00*/  IADD3 R48, P2, PT, R48, 0x200, RZ ;  /* 0x0000020030307810 */ /* 0x000fc40007f5e0ff */
[----:B------:R-:W-:Y:S02]  /*1a10*/  IADD3.X R27, PT, PT, RZ, R27, RZ, P1, !PT ;  /* 0x0000001bff1b7210 */ /* 0x000fe40000ffe4ff */
[----:B------:R-:W-:Y:S01]  /*1a20*/  IADD3.X R43, PT, PT, RZ, R43, RZ, P2, !PT ;  /* 0x0000002bff2b7210 */ /* 0x000fe200017fe4ff */
        /* <DEDUP_REMOVED lines=25> */
[----:B------:R-:W-:Y:S05]  /*1bc0*/  @P0 BRA `(.L_x_4858) ;  /* 0xffffffe800b00947 */ /* 0x000fea000383ffff */
[----:B------:R-:W-:Y:S05]  /*1bd0*/  EXIT ;  /* 0x000000000000794d */ /* 0x000fea0003800000 */
.L_x_4859:
        /* <DEDUP_REMOVED lines=10> */
.L_x_5097:


//--------------------- .text._Z25selective_scan_fwd_kernelI32Selective_Scan_fwd_kernel_traitsILi32ELi4ELi1ELb1ELb0ELb1ELb0EffEEv13SSMParamsBase --------------------------
	.section	.text._Z25selective_scan_fwd_kernelI32Selective_Scan_fwd_kernel_traitsILi32ELi4ELi1ELb1ELb0ELb1ELb0EffEEv13SSMParamsBase,"ax",@progbits
	.align	128
        .global         _Z25selective_scan_fwd_kernelI32Selective_Scan_fwd_kernel_traitsILi32ELi4ELi1ELb1ELb0ELb1ELb0EffEEv13SSMParamsBase
        .type           _Z25selective_scan_fwd_kernelI32Selective_Scan_fwd_kernel_traitsILi32ELi4ELi1ELb1ELb0ELb1ELb0EffEEv13SSMParamsBase,@function
        .size           _Z25selective_scan_fwd_kernelI32Selective_Scan_fwd_kernel_traitsILi32ELi4ELi1ELb1ELb0ELb1ELb0EffEEv13SSMParamsBase,(.L_x_5098 - _Z25selective_scan_fwd_kernelI32Selective_Scan_fwd_kernel_traitsILi32ELi4ELi1ELb1ELb0ELb1ELb0EffEEv13SSMParamsBase)
        .other          _Z25selective_scan_fwd_kernelI32Selective_Scan_fwd_kernel_traitsILi32ELi4ELi1ELb1ELb0ELb1ELb0EffEEv13SSMParamsBase,@"STO_CUDA_ENTRY STV_DEFAULT"
_Z25selective_scan_fwd_kernelI32Selective_Scan_fwd_kernel_traitsILi32ELi4ELi1ELb1ELb0ELb1ELb0EffEEv13SSMParamsBase:
.text._Z25selective_scan_fwd_kernelI32Selective_Scan_fwd_kernel_traitsILi32ELi4ELi1ELb1ELb0ELb1ELb0EffEEv13SSMParamsBase:
        /* <DEDUP_REMOVED lines=20> */
[----:B-1----:R-:W-:-:S04]  /*0140*/  @P0 LEA R2, P2, R8, R2, 0x2 ;  /* 0x0000000208020211 */ /* 0x002fc800078410ff */
[----:B------:R-:W-:-:S05]  /*0150*/  @P0 LEA.HI.X R3, R8, R3, RZ, 0x2, P2 ;  /* 0x0000000308030211 */ /* 0x000fca00010f14ff */
[C---:B------:R-:W-:Y:S01]  /*0160*/  @P1 LEA R4, P3, R8.reuse, R4, 0x2 ;  /* 0x0000000408041211 */ /* 0x040fe200078610ff */
[----:B------:R1:W5:Y:S01]  /*0170*/  @P0 LDG.E R0, desc[UR16][R2.64] ;  /* 0x0000001002000981 */ /* 0x000362000c1e1900 */
[----:B0-----:R-:W-:Y:S02]  /*0180*/  IADD3 R6, PT, PT, R9, 0xffffffe, RZ ;  /* 0x0ffffffe09067810 */ /* 0x001fe40007ffe0ff */
[----:B------:R-:W-:Y:S01]  /*0190*/  @P1 LEA.HI.X R5, R8, R5, RZ, 0x2, P3 ;  /* 0x0000000508051211 */ /* 0x000fe200018f14ff */
[----:B------:R-:W0:Y:S01]  /*01a0*/  LDC R9, c[0x0][0x394] ;  /* 0x0000e500ff097b82 */ /* 0x000e220000000800 */
[----:B------:R3:W1:Y:S03]  /*01b0*/  F2I.FTZ.U32.TRUNC.NTZ R7, R6 ;  /* 0x0000000600077305 */ /* 0x000666000021f000 */
[----:B------:R4:W5:Y:S01]  /*01c0*/  @P1 LDG.E R28, desc[UR16][R4.64] ;  /* 0x00000010041c1981 */ /* 0x000962000c1e1900 */
[----:B---3--:R-:W-:Y:S01]  /*01d0*/  HFMA2 R6, -RZ, RZ, 0, 0 ;  /* 0x00000000ff067431 */ /* 0x008fe200000001ff */
[----:B-1----:R-:W-:-:S05]  /*01e0*/  IADD3 R2, PT, PT, RZ, -R7, RZ ;  /* 0x80000007ff027210 */ /* 0x002fca0007ffe0ff */
[----:B------:R-:W-:Y:S01]  /*01f0*/  IMAD R3, R2, R11, RZ ;  /* 0x0000000b02037224 */ /* 0x000fe200078e02ff */
[----:B----4-:R-:W-:-:S03]  /*0200*/  IABS R4, R8 ;  /* 0x0000000800047213 */ /* 0x010fc60000000000 */
[----:B------:R-:W-:-:S06]  /*0210*/  IMAD.HI.U32 R7, R7, R3, R6 ;  /* 0x0000000307077227 */ /* 0x000fcc00078e0006 */
[----:B------:R-:W-:-:S05]  /*0220*/  IMAD.HI.U32 R7, R7, R4, RZ ;  /* 0x0000000407077227 */ /* 0x000fca00078e00ff */
[----:B------:R-:W-:-:S05]  /*0230*/  IADD3 R2, PT, PT, -R7, RZ, RZ ;  /* 0x000000ff07027210 */ /* 0x000fca0007ffe1ff */
[----:B------:R-:W-:Y:S01]  /*0240*/  IMAD R4, R11, R2, R4 ;  /* 0x000000020b047224 */ /* 0x000fe200078e0204 */
[----:B------:R-:W-:Y:S01]  /*0250*/  UIMAD.WIDE.U32 UR4, UR18, UR8, URZ ;  /* 0x00000008120472a5 */ /* 0x000fe2000f8e00ff */
[----:B0-----:R-:W-:-:S03]  /*0260*/  ISETP.GE.AND P4, PT, R9, 0x1, PT ;  /* 0x000000010900780c */ /* 0x001fc60003f86270 */
[----:B------:R-:W-:Y:S01]  /*0270*/  ISETP.GT.U32.AND P2, PT, R11, R4, PT ;  /* 0x000000040b00720c */ /* 0x000fe20003f44070 */
[----:B------:R-:W-:Y:S01]  /*0280*/  UIMAD.WIDE.U32 UR6, UR18, UR12, URZ ;  /* 0x0000000c120672a5 */ /* 0x000fe2000f8e00ff */
[----:B------:R-:W-:Y:S01]  /*0290*/  IMAD.U32 R2, RZ, RZ, UR4 ;  /* 0x00000004ff027e24 */ /* 0x000fe2000f8e00ff */
[----:B------:R-:W-:Y:S02]  /*02a0*/  UIMAD UR8, UR18, UR9, UR5 ;  /* 0x00000009120872a4 */ /* 0x000fe4000f8e0205 */
[----:B------:R-:W-:Y:S01]  /*02b0*/  UIMAD UR4, UR18, UR13, UR7 ;  /* 0x0000000d120472a4 */ /* 0x000fe2000f8e0207 */
[----:B------:R-:W-:Y:S02]  /*02c0*/  MOV R3, UR5 ;  /* 0x0000000500037c02 */ /* 0x000fe40008000f00 */
[----:B------:R-:W-:Y:S02]  /*02d0*/  MOV R12, UR6 ;  /* 0x00000006000c7c02 */ /* 0x000fe40008000f00 */
[----:B------:R-:W-:-:S02]  /*02e0*/  MOV R13, UR7 ;  /* 0x00000007000d7c02 */ /* 0x000fc40008000f00 */
[----:B------:R-:W-:Y:S01]  /*02f0*/  LOP3.LUT R5, R8, R15, RZ, 0x3c, !PT ;  /* 0x0000000f08057212 */ /* 0x000fe200078e3cff */
[----:B------:R-:W-:Y:S01]  /*0300*/  @!P2 IMAD.IADD R4, R4, 0x1, -R11 ;  /* 0x000000010404a824 */ /* 0x000fe200078e0a0b */
[----:B------:R-:W-:Y:S01]  /*0310*/  MOV R3, UR8 ;  /* 0x0000000800037c02 */ /* 0x000fe20008000f00 */
[----:B------:R-:W0:Y:S01]  /*0320*/  LDCU.64 UR6, c[0x0][0x3d0] ;  /* 0x00007a00ff0677ac */ /* 0x000e220008000a00 */
[----:B------:R-:W-:Y:S02]  /*0330*/  MOV R13, UR4 ;  /* 0x00000004000d7c02 */ /* 0x000fe40008000f00 */
[----:B------:R-:W-:Y:S02]  /*0340*/  ISETP.GE.U32.AND P0, PT, R4, R11, PT ;  /* 0x0000000b0400720c */ /* 0x000fe40003f06070 */
[----:B------:R-:W-:Y:S02]  /*0350*/  ISETP.GE.AND P3, PT, R5, RZ, PT ;  /* 0x000000ff0500720c */ /* 0x000fe40003f66270 */
[----:B------:R-:W-:-:S02]  /*0360*/  ISETP.NE.AND P1, PT, R15, RZ, PT ;  /* 0x000000ff0f00720c */ /* 0x000fc40003f25270 */
[----:B------:R-:W-:Y:S01]  /*0370*/  @!P2 IADD3 R7, PT, PT, R7, 0x1, RZ ;  /* 0x000000010707a810 */ /* 0x000fe20007ffe0ff */
[----:B0-2---:R-:W-:Y:S10]  /*0380*/  @!P4 EXIT ;  /* 0x000000000000c94d */ /* 0x005ff40003800000 */
[----:B------:R-:W0:Y:S01]  /*0390*/  LDC.64 R18, c[0x0][0x428] ;  /* 0x00010a00ff127b82 */ /* 0x000e220000000a00 */
[----:B------:R-:W-:Y:S01]  /*03a0*/  @P0 IADD3 R7, PT, PT, R7, 0x1, RZ ;  /* 0x0000000107070810 */ /* 0x000fe20007ffe0ff */
[C---:B------:R-:W-:Y:S01]  /*03b0*/  IMAD.WIDE.U32 R2, R8.reuse, UR10, R2 ;  /* 0x0000000a08027c25 */ /* 0x040fe2000f8e0002 */
[----:B------:R-:W-:Y:S01]  /*03c0*/  UIMAD.WIDE.U32 UR4, UR18, UR6, URZ ;  /* 0x00000006120472a5 */ /* 0x000fe2000f8e00ff */
[----:B------:R-:W1:Y:S01]  /*03d0*/  S2R R29, SR_TID.X ;  /* 0x00000000001d7919 */ /* 0x000e620000002100 */
[----:B------:R-:W-:Y:S01]  /*03e0*/  MOV R24, R7 ;  /* 0x0000000700187202 */ /* 0x000fe20000000f00 */
[----:B------:R-:W-:Y:S01]  /*03f0*/  IMAD R39, R8, UR11, R3 ;  /* 0x0000000b08277c24 */ /* 0x000fe2000f8e0203 */
[----:B------:R-:W-:Y:S01]  /*0400*/  UIMAD UR5, UR18, UR7, UR5 ;  /* 0x00000007120572a4 */ /* 0x000fe2000f8e0205 */
[----:B------:R-:W2:Y:S01]  /*0410*/  LDC.64 R20, c[0x0][0x468] ;  /* 0x00011a00ff147b82 */ /* 0x000ea20000000a00 */
[----:B------:R-:W-:Y:S01]  /*0420*/  @!P3 IADD3 R24, PT, PT, -R24, RZ, RZ ;  /* 0x000000ff1818b210 */ /* 0x000fe20007ffe1ff */
[----:B------:R-:W-:Y:S01]  /*0430*/  IMAD.WIDE.U32 R12, R8, UR14, R12 ;  /* 0x0000000e080c7c25 */ /* 0x000fe2000f8e000c */
[----:B------:R-:W-:Y:S01]  /*0440*/  @!P1 LOP3.LUT R24, RZ, R15, RZ, 0x33, !PT ;  /* 0x0000000fff189212 */ /* 0x000fe200078e33ff */
[----:B------:R-:W3:Y:S01]  /*0450*/  LDCU.64 UR6, c[0x0][0x3b8] ;  /* 0x00007700ff0677ac */ /* 0x000ee20008000a00 */
[----:B------:R-:W-:Y:S01]  /*0460*/  LEA R42, P0, R2, R42, 0x2 ;  /* 0x0000002a022a7211 */ /* 0x000fe200078010ff */
[----:B------:R-:W-:Y:S01]  /*0470*/  IMAD R37, R8, UR15, R13 ;  /* 0x0000000f08257c24 */ /* 0x000fe2000f8e020d */
[----:B------:R-:W-:Y:S01]  /*0480*/  SHF.R.S32.HI R3, RZ, 0x1f, R24 ;  /* 0x0000001fff037819 */ /* 0x000fe20000011418 */
[----:B------:R-:W4:Y:S01]  /*0490*/  LDC.64 R10, c[0x0][0x450] ;  /* 0x00011400ff0a7b82 */ /* 0x000f220000000a00 */
[----:B------:R-:W-:Y:S01]  /*04a0*/  LEA.HI.X R39, R2, R43, R39, 0x2, P0 ;  /* 0x0000002b02277211 */ /* 0x000fe200000f1427 */
[----:B------:R-:W-:Y:S01]  /*04b0*/  IMAD.MOV.U32 R35, RZ, RZ, RZ ;  /* 0x000000ffff237224 */ /* 0x000fe200078e00ff */
[----:B------:R-:W0:Y:S01]  /*04c0*/  LDCU.U8 UR9, c[0x0][0x39e] ;  /* 0x000073c0ff0977ac */ /* 0x000e220008000000 */
[----:B------:R-:W-:-:S04]  /*04d0*/  IMAD R3, R3, R16, RZ ;  /* 0x0000001003037224 */ /* 0x000fc800078e02ff */
[----:B------:R-:W3:Y:S01]  /*04e0*/  LDC.64 R22, c[0x0][0x3a0] ;  /* 0x0000e800ff167b82 */ /* 0x000ee20000000a00 */
[----:B0-----:R-:W-:-:S04]  /*04f0*/  IMAD.WIDE.U32 R26, R8, R18, RZ ;  /* 0x00000012081a7225 */ /* 0x001fc800078e00ff */
[C---:B------:R-:W-:Y:S02]  /*0500*/  IMAD R13, R24.reuse, R17, R3 ;  /* 0x00000011180d7224 */ /* 0x040fe400078e0203 */
[----:B------:R-:W-:Y:S01]  /*0510*/  IMAD.WIDE.U32 R24, R24, R16, UR4 ;  /* 0x0000000418187e25 */ /* 0x000fe2000f8e0010 */
[----:B------:R-:W0:Y:S01]  /*0520*/  LDC R31, c[0x0][0x384] ;  /* 0x0000e100ff1f7b82 */ /* 0x000e220000000800 */
[----:B------:R-:W1:Y:S01]  /*0530*/  LDCU UR4, c[0x0][0x38c] ;  /* 0x00007180ff0477ac */ /* 0x000e620008000800 */
[----:B--2---:R-:W-:Y:S01]  /*0540*/  LEA R40, P0, R12, R20, 0x2 ;  /* 0x000000140c287211 */ /* 0x004fe200078010ff */
[----:B------:R-:W-:-:S03]  /*0550*/  IMAD R27, R8, R19, R27 ;  /* 0x00000013081b7224 */ /* 0x000fc600078e021b */
[----:B------:R-:W-:Y:S02]  /*0560*/  LEA.HI.X R37, R12, R21, R37, 0x2, P0 ;  /* 0x000000150c257211 */ /* 0x000fe400000f1425 */
[----:B------:R-:W2:Y:S01]  /*0570*/  LDC.64 R6, c[0x0][0x448] ;  /* 0x00011200ff067b82 */ /* 0x000ea20000000a00 */
[----:B----4-:R-:W-:Y:S02]  /*0580*/  LEA R38, P1, R24, R10, 0x2 ;  /* 0x0000000a18267211 */ /* 0x010fe400078210ff */
[----:B------:R-:W-:-:S04]  /*0590*/  IADD3 R10, PT, PT, R25, R13, RZ ;  /* 0x0000000d190a7210 */ /* 0x000fc80007ffe0ff */
[----:B------:R-:W-:Y:S01]  /*05a0*/  LEA.HI.X R24, R24, R11, R10, 0x2, P1 ;  /* 0x0000000b18187211 */ /* 0x000fe200008f140a */
[----:B------:R-:W4:Y:S01]  /*05b0*/  LDC.64 R32, c[0x0][0x440] ;  /* 0x00011000ff207b82 */ /* 0x000f220000000a00 */
[----:B---3--:R-:W-:Y:S01]  /*05c0*/  IMAD.WIDE.U32 R20, R8, R22, RZ ;  /* 0x0000001608147225 */ /* 0x008fe200078e00ff */
[----:B-1----:R-:W-:-:S03]  /*05d0*/  UISETP.LT.AND UP0, UPT, UR4, 0x1, UPT ;  /* 0x000000010400788c */ /* 0x002fc6000bf01270 */
[----:B------:R-:W-:-:S03]  /*05e0*/  IMAD.WIDE.U32 R10, R8, UR6, RZ ;  /* 0x00000006080a7c25 */ /* 0x000fc6000f8e00ff */
[----:B------:R-:W1:Y:S01]  /*05f0*/  LDC.64 R4, c[0x0][0x420] ;  /* 0x00010800ff047b82 */ /* 0x000e620000000a00 */
[----:B0-----:R-:W-:Y:S02]  /*0600*/  IMAD R22, R31, UR18, R8 ;  /* 0x000000121f167c24 */ /* 0x001fe4000f8e0208 */
[----:B------:R-:W-:Y:S02]  /*0610*/  IMAD R23, R8, R23, R21 ;  /* 0x0000001708177224 */ /* 0x000fe400078e0215 */
[----:B------:R-:W-:Y:S02]  /*0620*/  IMAD R22, R22, R9, RZ ;  /* 0x0000000916167224 */ /* 0x000fe400078e02ff */
[----:B------:R-:W-:Y:S01]  /*0630*/  IMAD R8, R8, UR7, R11 ;  /* 0x0000000708087c24 */ /* 0x000fe2000f8e020b */
[----:B------:R-:W0:Y:S01]  /*0640*/  LDC.64 R14, c[0x0][0x3a8] ;  /* 0x0000ea00ff0e7b82 */ /* 0x000e220000000a00 */
[----:B--2---:R-:W-:Y:S01]  /*0650*/  LEA R30, P0, R10, R6, 0x2 ;  /* 0x000000060a1e7211 */ /* 0x004fe200078010ff */
[----:B------:R-:W-:Y:S01]  /*0660*/  IMAD R36, R22, UR4, RZ ;  /* 0x0000000416247c24 */ /* 0x000fe2000f8e02ff */
[----:B------:R-:W-:-:S04]  /*0670*/  USEL UR4, UR4, 0x1, !UP0 ;  /* 0x0000000104047887 */ /* 0x000fc8000c000000 */
[----:B------:R-:W-:Y:S01]  /*0680*/  UIADD3 UR6, UPT, UPT, -UR4, URZ, URZ ;  /* 0x000000ff04067290 */ /* 0x000fe2000fffe1ff */
[----:B------:R-:W2:Y:S01]  /*0690*/  LDC.64 R2, c[0x0][0x478] ;  /* 0x00011e00ff027b82 */ /* 0x000ea20000000a00 */
[----:B----4-:R-:W-:Y:S02]  /*06a0*/  LEA R31, P1, R20, R32, 0x2 ;  /* 0x00000020141f7211 */ /* 0x010fe400078210ff */
[----:B------:R-:W-:Y:S02]  /*06b0*/  LEA.HI.X R32, R10, R7, R8, 0x2, P0 ;  /* 0x000000070a207211 */ /* 0x000fe400000f1408 */
[----:B------:R-:W-:-:S03]  /*06c0*/  LEA.HI.X R33, R20, R33, R23, 0x2, P1 ;  /* 0x0000002114217211 */ /* 0x000fc600008f1417 */
[----:B------:R-:W3:Y:S01]  /*06d0*/  LDC.64 R18, c[0x0][0x3e0] ;  /* 0x0000f800ff127b82 */ /* 0x000ee20000000a00 */
[----:B-1----:R-:W-:-:S04]  /*06e0*/  IMAD.WIDE.U32 R12, R4, UR18, R26 ;  /* 0x00000012040c7c25 */ /* 0x002fc8000f8e001a */
[----:B------:R-:W-:-:S03]  /*06f0*/  IMAD R34, R5, UR18, R13 ;  /* 0x0000001205227c24 */ /* 0x000fc6000f8e020d */
[----:B------:R-:W1:Y:S01]  /*0700*/  LDC.64 R16, c[0x0][0x3c0] ;  /* 0x0000f000ff107b82 */ /* 0x000e620000000a00 */
[----:B0-----:R-:W-:Y:S02]  /*0710*/  SHF.L.U64.HI R41, R14, 0x2, R15 ;  /* 0x000000020e297819 */ /* 0x001fe4000001020f */
[----:B------:R-:W-:Y:S01]  /*0720*/  MOV R15, R24 ;  /* 0x00000018000f7202 */ /* 0x000fe20000000f00 */
[----:B--2---:R-:W-:Y:S01]  /*0730*/  IMAD.WIDE.U32 R2, R29, 0x10, R2 ;  /* 0x000000101d027825 */ /* 0x004fe200078e0002 */
[----:B---3--:R-:W-:Y:S02]  /*0740*/  SHF.L.U64.HI R19, R18, 0x2, R19 ;  /* 0x0000000212137819 */ /* 0x008fe40000010213 */
[----:B-1----:R-:W-:-:S07]  /*0750*/  SHF.L.U64.HI R17, R16, 0x2, R17 ;  /* 0x0000000210117819 */ /* 0x002fce0000010211 */
.L_x_4872:
[----:B------:R-:W-:Y:S01]  /*0760*/  BAR.SYNC.DEFER_BLOCKING 0x0 ;  /* 0x0000000000007b1d */ /* 0x000fe20000010000 */
[----:B-1----:R-:W-:Y:S02]  /*0770*/  MOV R4, R40 ;  /* 0x0000002800047202 */ /* 0x002fe40000000f00 */
        /* <DEDUP_REMOVED lines=51> */
.L_x_4862:
[----:B------:R-:W-:Y:S05]  /*0ab0*/  BSYNC.RECONVERGENT B0 ;  /* 0x0000000000007941 */ /* 0x000fea0003800200 */
.L_x_4861:
        /* <DEDUP_REMOVED lines=32> */
.L_x_4864:
[----:B------:R-:W-:Y:S05]  /*0cc0*/  BSYNC.RECONVERGENT B0 ;  /* 0x0000000000007941 */ /* 0x000fea0003800200 */
.L_x_4863:
        /* <DEDUP_REMOVED lines=32> */
.L_x_4866:
[----:B------:R-:W-:Y:S05]  /*0ed0*/  BSYNC.RECONVERGENT B0 ;  /* 0x0000000000007941 */ /* 0x000fea0003800200 */
.L_x_4865:
        /* <DEDUP_REMOVED lines=32> */
.L_x_4867:
[----:B------:R-:W-:Y:S05]  /*10e0*/  BSYNC.RECONVERGENT B0 ;  /* 0x0000000000007941 */ /* 0x000fea0003800200 */
.L_x_4860:
        /* <DEDUP_REMOVED lines=10> */
[----:B------:R-:W-:Y:S01]  /*1190*/  FMUL.FTZ R47, R8, R45 ;  /* 0x0000002d082f7220 */ /* 0x000fe20000410000 */
[----:B------:R-:W-:Y:S01]  /*11a0*/  FMUL.FTZ R48, R9, R46 ;  /* 0x0000002e09307220 */ /* 0x000fe20000410000 */
[----:B------:R-:W-:Y:S01]  /*11b0*/  MOV R8, R38 ;  /* 0x0000002600087202 */ /* 0x000fe20000000f00 */
[----:B------:R-:W-:Y:S01]  /*11c0*/  UMOV UR4, 0x400 ;  /* 0x0000040000047882 */ /* 0x000fe20000000000 */
[----:B------:R-:W-:Y:S01]  /*11d0*/  MOV R9, R15 ;  /* 0x0000000f00097202 */ /* 0x000fe20000000f00 */
[----:B------:R-:W-:Y:S01]  /*11e0*/  FMUL.FTZ R49, R10, R43 ;  /* 0x0000002b0a317220 */ /* 0x000fe20000410000 */
[----:B------:R-:W2:Y:S01]  /*11f0*/  LDC.64 R20, c[0x0][0x480] ;  /* 0x00012000ff147b82 */ /* 0x000ea20000000a00 */
[----:B------:R-:W-:Y:S01]  /*1200*/  ISETP.NE.AND P0, PT, R35, RZ, PT ;  /* 0x000000ff2300720c */ /* 0x000fe20003f05270 */
[----:B------:R-:W-:Y:S01]  /*1210*/  FMUL.FTZ R52, R11, R44 ;  /* 0x0000002c0b347220 */ /* 0x000fe20000410000 */
[----:B------:R-:W-:Y:S01]  /*1220*/  IMAD.WIDE.U32 R8, R29, 0x10, R8 ;  /* 0x000000101d087825 */ /* 0x000fe200078e0008 */
[----:B------:R-:W-:-:S02]  /*1230*/  MOV R55, R31 ;  /* 0x0000001f00377202 */ /* 0x000fc40000000f00 */
[----:B------:R-:W-:Y:S01]  /*1240*/  ISETP.EQ.AND P0, PT, R29, RZ, P0 ;  /* 0x000000ff1d00720c */ /* 0x000fe20000702270 */
[----:B------:R-:W-:Y:S01]  /*1250*/  IMAD R53, R35, R22, RZ ;  /* 0x0000001623357224 */ /* 0x000fe200078e02ff */
[----:B------:R-:W-:Y:S01]  /*1260*/  MOV R51, R8 ;  /* 0x0000000800337202 */ /* 0x000fe20000000f00 */
[----:B------:R-:W-:Y:S01]  /*1270*/  IMAD.MOV.U32 R57, RZ, RZ, R30 ;  /* 0x000000ffff397224 */ /* 0x000fe200078e001e */
[----:B------:R-:W-:Y:S02]  /*1280*/  MOV R54, R9 ;  /* 0x0000000900367202 */ /* 0x000fe40000000f00 */
[----:B------:R-:W-:Y:S02]  /*1290*/  MOV R56, R33 ;  /* 0x0000002100387202 */ /* 0x000fe40000000f00 */
[----:B------:R-:W-:Y:S01]  /*12a0*/  MOV R58, R32 ;  /* 0x00000020003a7202 */ /* 0x000fe20000000f00 */
[----:B0-----:R-:W-:-:S03]  /*12b0*/  ULEA UR4, UR5, UR4, 0x18 ;  /* 0x0000000405047291 */ /* 0x001fc6000f8ec0ff */
[----:B------:R-:W-:Y:S01]  /*12c0*/  UMOV UR5, UR6 ;  /* 0x0000000600057c82 */ /* 0x000fe20008000000 */
[----:B------:R-:W-:-:S12]  /*12d0*/  UIADD3 UR4, UPT, UPT, UR4, 0x230, URZ ;  /* 0x0000023004047890 */ /* 0x000fd8000fffe0ff */
.L_x_4871:
[----:B------:R-:W-:Y:S02]  /*12e0*/  MOV R22, R55 ;  /* 0x0000003700167202 */ /* 0x000fe40000000f00 */
[----:B------:R-:W-:-:S05]  /*12f0*/  MOV R23, R56 ;  /* 0x0000003800177202 */ /* 0x000fca0000000f00 */
[----:B------:R0:W3:Y:S01]  /*1300*/  LDG.E R24, desc[UR16][R22.64] ;  /* 0x0000001016187981 */ /* 0x0000e2000c1e1900 */
[----:B------:R-:W-:Y:S01]  /*1310*/  MOV R8, R51 ;  /* 0x0000003300087202 */ /* 0x000fe20000000f00 */
[----:B------:R-:W-:-:S06]  /*1320*/  IMAD.MOV.U32 R9, RZ, RZ, R54 ;  /* 0x000000ffff097224 */ /* 0x000fcc00078e0036 */
[----:B------:R-:W4:Y:S01]  /*1330*/  LDG.E.128 R8, desc[UR16][R8.64] ;  /* 0x0000001008087981 */ /* 0x000f22000c1e1d00 */
[----:B0-----:R-:W-:Y:S02]  /*1340*/  MOV R22, R57 ;  /* 0x0000003900167202 */ /* 0x001fe40000000f00 */
[----:B------:R-:W-:-:S05]  /*1350*/  MOV R23, R58 ;  /* 0x0000003a00177202 */ /* 0x000fca0000000f00 */
[----:B------:R0:W4:Y:S01]  /*1360*/  LDG.E R60, desc[UR16][R22.64] ;  /* 0x00000010163c7981 */ /* 0x000122000c1e1900 */
        /* <DEDUP_REMOVED lines=13> */
[----:B------:R-:W5:Y:S01]  /*1440*/  MUFU.EX2 R59, R59 ;  /* 0x0000003b003b7308 */ /* 0x000f620000000800 */
[----:B-1----:R-:W-:-:S07]  /*1450*/  FFMA.FTZ R24, R47, R61, R48 ;  /* 0x0000003d2f187223 */ /* 0x002fce0000010030 */
[----:B------:R-:W0:Y:S01]  /*1460*/  MUFU.EX2 R64, R64 ;  /* 0x0000004000407308 */ /* 0x000e220000000800 */
[----:B---3--:R-:W-:-:S04]  /*1470*/  FFMA.FTZ R24, R62, R24, R49 ;  /* 0x000000183e187223 */ /* 0x008fc80000010031 */
[----:B-----5:R-:W-:-:S05]  /*1480*/  FFMA.FTZ R24, R59, R24, R52 ;  /* 0x000000183b187223 */ /* 0x020fca0000010034 */
[----:B------:R-:W1:Y:S01]  /*1490*/  SHFL.UP PT, R25, R24, 0x1, RZ ;  /* 0x0420000018197989 */ /* 0x000e6200000e00ff */
        /* <DEDUP_REMOVED lines=30> */
[----:B------:R-:W3:Y:S01]  /*1680*/  @P0 LDS.64 R22, [UR4] ;  /* 0x00000004ff160984 */ /* 0x000ee20008000a00 */
[C---:B0-----:R-:W-:Y:S01]  /*1690*/  FMUL.FTZ R26, R63.reuse, R24 ;  /* 0x000000183f1a7220 */ /* 0x041fe20000410000 */
[----:B-1----:R-:W-:-:S07]  /*16a0*/  FFMA.FTZ R27, R63, R27, R66 ;  /* 0x0000001b3f1b7223 */ /* 0x002fce0000010042 */
[----:B------:R-:W-:Y:S01]  /*16b0*/  @!P1 STS.64 [UR7+0x210], R26 ;  /* 0x0002101aff009988 */ /* 0x000fe20008000a07 */
[----:B------:R-:W-:Y:S06]  /*16c0*/  BAR.SYNC.DEFER_BLOCKING 0x0 ;  /* 0x0000000000007b1d */ /* 0x000fec0000010000 */
        /* <DEDUP_REMOVED lines=12> */
[----:B----4-:R-:W-:Y:S01]  /*1790*/  FMUL.FTZ R26, R8, R60 ;  /* 0x0000003c081a7220 */ /* 0x010fe20000410000 */
[----:B-1----:R-:W-:-:S05]  /*17a0*/  @!P2 MOV R68, R23 ;  /* 0x000000170044a202 */ /* 0x002fca0000000f00 */
[----:B------:R-:W-:-:S04]  /*17b0*/  @P3 FFMA.FTZ R68, R65, R63, R68 ;  /* 0x0000003f41443223 */ /* 0x000fc80000010044 */
[----:B------:R-:W-:Y:S01]  /*17c0*/  FFMA.FTZ R27, R64, R68, R47 ;  /* 0x00000044401b7223 */ /* 0x000fe2000001002f */
[----:B------:R-:W-:-:S03]  /*17d0*/  FMUL.FTZ R63, R10, R60 ;  /* 0x0000003c0a3f7220 */ /* 0x000fc60000410000 */
[----:B------:R-:W-:Y:S01]  /*17e0*/  FFMA.FTZ R64, R61, R27, R48 ;  /* 0x0000001b3d407223 */ /* 0x000fe20000010030 */
        /* <DEDUP_REMOVED lines=10> */
[----:B--2---:R-:W-:-:S04]  /*1890*/  LEA R8, P1, R10, R20, 0x3 ;  /* 0x000000140a087211 */ /* 0x004fc800078218ff */
[----:B------:R-:W-:-:S05]  /*18a0*/  LEA.HI.X R9, R10, R21, R9, 0x3, P1 ;  /* 0x000000150a097211 */ /* 0x000fca00008f1c09 */
[----:B------:R0:W-:Y:S04]  /*18b0*/  STG.E.64 desc[UR16][R8.64], R24 ;  /* 0x0000001808007986 */ /* 0x0001e8000c101b10 */
.L_x_4870:
[----:B------:R-:W-:Y:S05]  /*18c0*/  BSYNC.RECONVERGENT B0 ;  /* 0x0000000000007941 */ /* 0x000fea0003800200 */
.L_x_4869:
[----:B------:R-:W-:Y:S01]  /*18d0*/  UIADD3 UR5, UPT, UPT, UR5, 0x1, URZ ;  /* 0x0000000105057890 */ /* 0x000fe2000fffe0ff */
[----:B------:R-:W-:Y:S01]  /*18e0*/  LEA R55, P3, R14, R55, 0x2 ;  /* 0x000000370e377211 */ /* 0x000fe200078610ff */
[----:B0-----:R-:W-:Y:S01]  /*18f0*/  FFMA.FTZ R8, R59, R11, R52 ;  /* 0x0000000b3b087223 */ /* 0x001fe20000010034 */
[----:B------:R-:W-:Y:S01]  /*1900*/  LEA R51, P1, R18, R51, 0x2 ;  /* 0x0000003312337211 */ /* 0x000fe200078210ff */
[----:B------:R-:W-:Y:S01]  /*1910*/  UISETP.NE.AND UP0, UPT, UR5, URZ, UPT ;  /* 0x000000ff0500728c */ /* 0x000fe2000bf05270 */
[----:B------:R-:W-:Y:S01]  /*1920*/  LEA R57, P2, R16, R57, 0x2 ;  /* 0x0000003910397211 */ /* 0x000fe200078410ff */
[----:B------:R-:W-:Y:S01]  /*1930*/  FFMA.FTZ R4, R27, R26, R4 ;  /* 0x0000001a1b047223 */ /* 0x000fe20000010004 */
[----:B------:R-:W-:Y:S01]  /*1940*/  FFMA.FTZ R5, R64, R61, R5 ;  /* 0x0000003d40057223 */ /* 0x000fe20000010005 */
[----:B------:R-:W-:Y:S01]  /*1950*/  FFMA.FTZ R6, R11, R63, R6 ;  /* 0x0000003f0b067223 */ /* 0x000fe20000010006 */
[----:B------:R-:W-:Y:S01]  /*1960*/  FFMA.FTZ R7, R8, R60, R7 ;  /* 0x0000003c08077223 */ /* 0x000fe20000010007 */
[----:B------:R-:W-:Y:S01]  /*1970*/  IADD3.X R54, PT, PT, R54, R19, RZ, P1, !PT ;  /* 0x0000001336367210 */ /* 0x000fe20000ffe4ff */
[----:B------:R-:W-:Y:S01]  /*1980*/  IMAD.X R56, R56, 0x1, R41, P3 ;  /* 0x0000000138387824 */ /* 0x000fe200018e0629 */
[----:B------:R-:W-:Y:S01]  /*1990*/  IADD3.X R58, PT, PT, R58, R17, RZ, P2, !PT ;  /* 0x000000113a3a7210 */ /* 0x000fe200017fe4ff */
[----:B------:R-:W-:Y:S01]  /*19a0*/  UIADD3 UR4, UPT, UPT, UR4, 0x8, URZ ;  /* 0x0000000804047890 */ /* 0x000fe2000fffe0ff */
[----:B------:R-:W-:Y:S01]  /*19b0*/  IADD3 R53, PT, PT, R53, 0x1, RZ ;  /* 0x0000000135357810 */ /* 0x000fe20007ffe0ff */
[----:B------:R-:W-:Y:S10]  /*19c0*/  BRA.U UP0, `(.L_x_4871) ;  /* 0xfffffff900447547 */ /* 0x000ff4000b83ffff */
.L_x_4868:
        /* <DEDUP_REMOVED lines=14> */
[----:B0-----:R-:W-:-:S13]  /*1ab0*/  ISETP.NE.AND P0, PT, R35, UR4, PT ;  /* 0x0000000423007c0c */ /* 0x001fda000bf05270 */
[----:B------:R-:W-:Y:S05]  /*1ac0*/  @P0 BRA `(.L_x_4872) ;  /* 0xffffffec00240947 */ /* 0x000fea000383ffff */
[----:B------:R-:W-:Y:S05]  /*1ad0*/  EXIT ;  /* 0x000000000000794d */ /* 0x000fea0003800000 */
.L_x_4873:
        /* <DEDUP_REMOVED lines=10> */
.L_x_5098:


//--------------------- .text._Z25selective_scan_fwd_kernelI32Selective_Scan_fwd_kernel_traitsILi32ELi4ELi1ELb1ELb0ELb1ELb1EffEEv13SSMParamsBase --------------------------
	.section	.text._Z25selective_scan_fwd_kernelI32Selective_Scan_fwd_kernel_traitsILi32ELi4ELi1ELb1ELb0ELb1ELb1EffEEv13SSMParamsBase,"ax",@progbits
	.align	128
        .global         _Z25selective_scan_fwd_kernelI32Selective_Scan_fwd_kernel_traitsILi32ELi4ELi1ELb1ELb0ELb1ELb1EffEEv13SSMParamsBase
        .type           _Z25selective_scan_fwd_kernelI32Selective_Scan_fwd_kernel_traitsILi32ELi4ELi1ELb1ELb0ELb1ELb1EffEEv13SSMParamsBase,@function
        .size           _Z25selective_scan_fwd_kernelI32Selective_Scan_fwd_kernel_traitsILi32ELi4ELi1ELb1ELb0ELb1ELb1EffEEv13SSMParamsBase,(.L_x_5099 - _Z25selective_scan_fwd_kernelI32Selective_Scan_fwd_kernel_traitsILi32ELi4ELi1ELb1ELb0ELb1ELb1EffEEv13SSMParamsBase)
        .other          _Z25selective_scan_fwd_kernelI32Selective_Scan_fwd_kernel_traitsILi32ELi4ELi1ELb1ELb0ELb1ELb1EffEEv13SSMParamsBase,@"STO_CUDA_ENTRY STV_DEFAULT"
_Z25selective_scan_fwd_kernelI32Selective_Scan_fwd_kernel_traitsILi32ELi4ELi1ELb1ELb0ELb1ELb1EffEEv13SSMParamsBase:
.text._Z25selective_scan_fwd_kernelI32Selective_Scan_fwd_kernel_traitsILi32ELi4ELi1ELb1ELb0ELb1ELb1EffEEv13SSMParamsBase:
        /* <DEDUP_REMOVED lines=31> */
[----:B---3--:R-:W-:-:S02]  /*01f0*/  IADD3 R13, PT, PT, RZ, -R9, RZ ;  /* 0x80000009ff0d7210 */ /* 0x008fc40007ffe0ff */
[----:B------:R-:W-:-:S03]  /*0200*/  IABS R4, R14 ;  /* 0x0000000e00047213 */ /* 0x000fc60000000000 */
[----:B------:R-:W-:Y:S01]  /*0210*/  IMAD R5, R13, R10, RZ ;  /* 0x0000000a0d057224 */ /* 0x000fe200078e02ff */
[----:B------:R-:W-:Y:S01]  /*0220*/  UIMAD.WIDE.U32 UR6, UR18, UR12, URZ ;  /* 0x0000000c120672a5 */ /* 0x000fe2000f8e00ff */
[----:B------:R-:W0:Y:S02]  /*0230*/  LDC.64 R12, c[0x0][0x3e8] ;  /* 0x0000fa00ff0c7b82 */ /* 0x000e240000000a00 */
[----:B------:R-:W-:Y:S01]  /*0240*/  IMAD.HI.U32 R9, R9, R5, R8 ;  /* 0x0000000509097227 */ /* 0x000fe200078e0008 */
[----:B------:R-:W-:-:S05]  /*0250*/  MOV R5, R4 ;  /* 0x0000000400057202 */ /* 0x000fca0000000f00 */
        /* <DEDUP_REMOVED lines=10> */
[----:B------:R-:W-:-:S04]  /*0300*/  UIMAD.WIDE.U32 UR4, UR18, UR8, URZ ;  /* 0x00000008120472a5 */ /* 0x000fc8000f8e00ff */
[----:B------:R-:W-:Y:S01]  /*0310*/  @P0 IADD3 R4, PT, PT, R4, 0x1, RZ ;  /* 0x0000000104040810 */ /* 0x000fe20007ffe0ff */
[----:B------:R-:W-:Y:S01]  /*0320*/  UIMAD UR8, UR18, UR13, UR7 ;  /* 0x0000000d120872a4 */ /* 0x000fe2000f8e0207 */
[----:B------:R-:W3:Y:S02]  /*0330*/  LDCU.64 UR12, c[0x0][0x3d0] ;  /* 0x00007a00ff0c77ac */ /* 0x000ee40008000a00 */
[----:B------:R-:W-:-:S04]  /*0340*/  MOV R3, R4 ;  /* 0x0000000400037202 */ /* 0x000fc80000000f00 */
[----:B------:R-:W-:Y:S02]  /*0350*/  @!P2 IADD3 R3, PT, PT, -R3, RZ, RZ ;  /* 0x000000ff0303a210 */ /* 0x000fe40007ffe1ff */
[----:B------:R-:W-:Y:S02]  /*0360*/  @!P1 LOP3.LUT R3, RZ, R11, RZ, 0x33, !PT ;  /* 0x0000000bff039212 */ /* 0x000fe400078e33ff */
[----:B------:R-:W0:Y:S01]  /*0370*/  LDC R11, c[0x0][0x384] ;  /* 0x0000e100ff0b7b82 */ /* 0x000e220000000800 */
[----:B------:R-:W-:Y:S01]  /*0380*/  UIMAD UR9, UR18, UR9, UR5 ;  /* 0x00000009120972a4 */ /* 0x000fe2000f8e0205 */
[----:B----4-:R-:W-:Y:S02]  /*0390*/  ISETP.GE.AND P0, PT, R32, 0x1, PT ;  /* 0x000000012000780c */ /* 0x010fe40003f06270 */
[----:B------:R-:W-:Y:S02]  /*03a0*/  MOV R7, UR5 ;  /* 0x0000000500077c02 */ /* 0x000fe40008000f00 */
[----:B------:R-:W-:-:S02]  /*03b0*/  MOV R9, UR7 ;  /* 0x0000000700097c02 */ /* 0x000fc40008000f00 */
[----:B------:R-:W-:Y:S02]  /*03c0*/  MOV R6, UR4 ;  /* 0x0000000400067c02 */ /* 0x000fe40008000f00 */
[----:B------:R-:W-:Y:S02]  /*03d0*/  MOV R8, UR6 ;  /* 0x0000000600087c02 */ /* 0x000fe40008000f00 */
[----:B------:R-:W-:Y:S02]  /*03e0*/  MOV R7, UR9 ;  /* 0x0000000900077c02 */ /* 0x000fe40008000f00 */
[----:B------:R-:W-:Y:S01]  /*03f0*/  MOV R9, UR8 ;  /* 0x0000000800097c02 */ /* 0x000fe20008000f00 */
[----:B---3--:R-:W-:Y:S01]  /*0400*/  UIMAD.WIDE.U32 UR4, UR18, UR12, URZ ;  /* 0x0000000c120472a5 */ /* 0x008fe2000f8e00ff */
[----:B------:R-:W-:-:S04]  /*0410*/  IMAD.WIDE.U32 R6, R14, UR10, R6 ;  /* 0x0000000a0e067c25 */ /* 0x000fc8000f8e0006 */
[----:B------:R-:W-:Y:S01]  /*0420*/  IMAD.WIDE.U32 R8, R14, UR14, R8 ;  /* 0x0000000e0e087c25 */ /* 0x000fe2000f8e0008 */
[----:B------:R-:W-:-:S03]  /*0430*/  UIMAD UR6, UR18, UR13, UR5 ;  /* 0x0000000d120672a4 */ /* 0x000fc6000f8e0205 */
[C---:B------:R-:W-:Y:S02]  /*0440*/  IMAD R15, R14.reuse, UR11, R7 ;  /* 0x0000000b0e0f7c24 */ /* 0x040fe4000f8e0207 */
[----:B------:R-:W-:Y:S01]  /*0450*/  IMAD R17, R14, UR15, R9 ;  /* 0x0000000f0e117c24 */ /* 0x000fe2000f8e0209 */
[----:B-12---:R-:W-:Y:S06]  /*0460*/  @!P0 EXIT ;  /* 0x000000000000894d */ /* 0x006fec0003800000 */
[----:B------:R-:W1:Y:S01]  /*0470*/  LDC.64 R24, c[0x0][0x418] ;  /* 0x00010600ff187b82 */ /* 0x000e620000000a00 */
[----:B------:R-:W-:Y:S01]  /*0480*/  SHF.R.S32.HI R7, RZ, 0x1f, R3 ;  /* 0x0000001fff077819 */ /* 0x000fe20000011403 */
[----:B------:R-:W2:Y:S01]  /*0490*/  LDCU.64 UR8, c[0x0][0x3b8] ;  /* 0x00007700ff0877ac */ /* 0x000ea20008000a00 */
[----:B------:R-:W-:Y:S02]  /*04a0*/  LEA R46, P0, R6, R46, 0x2 ;  /* 0x0000002e062e7211 */ /* 0x000fe400078010ff */
[----:B------:R-:W-:Y:S01]  /*04b0*/  LEA R44, P1, R8, R44, 0x2 ;  /* 0x0000002c082c7211 */ /* 0x000fe200078210ff */
[-C--:B0-----:R-:W-:Y:S01]  /*04c0*/  IMAD R10, R7, R12.reuse, RZ ;  /* 0x0000000c070a7224 */ /* 0x081fe200078e02ff */
[----:B------:R-:W-:Y:S01]  /*04d0*/  UMOV UR5, UR6 ;  /* 0x0000000600057c82 */ /* 0x000fe20008000000 */
[----:B------:R-:W0:Y:S01]  /*04e0*/  LDC.64 R4, c[0x0][0x448] ;  /* 0x00011200ff047b82 */ /* 0x000e220000000a00 */
[C---:B------:R-:W-:Y:S01]  /*04f0*/  IMAD.WIDE.U32 R20, R3.reuse, R12, UR4 ;  /* 0x0000000403147e25 */ /* 0x040fe2000f8e000c */
[----:B------:R-:W-:Y:S01]  /*0500*/  LEA.HI.X R15, R6, R47, R15, 0x2, P0 ;  /* 0x0000002f060f7211 */ /* 0x000fe200000f140f */
[----:B------:R-:W3:Y:S01]  /*0510*/  LDCU UR4, c[0x0][0x38c] ;  /* 0x00007180ff0477ac */ /* 0x000ee20008000800 */
[----:B------:R-:W-:Y:S01]  /*0520*/  LEA.HI.X R17, R8, R45, R17, 0x2, P1 ;  /* 0x0000002d08117211 */ /* 0x000fe200008f1411 */
[----:B------:R-:W-:Y:S01]  /*0530*/  IMAD R3, R3, R13, R10 ;  /* 0x0000000d03037224 */ /* 0x000fe200078e020a */
[----:B------:R-:W-:-:S02]  /*0540*/  LEA R16, P0, R20, R30, 0x2 ;  /* 0x0000001e14107211 */ /* 0x000fc400078010ff */
[----:B------:R-:W4:Y:S02]  /*0550*/  LDC.64 R18, c[0x0][0x438] ;  /* 0x00010e00ff127b82 */ /* 0x000f240000000a00 */
[----:B------:R-:W-:Y:S01]  /*0560*/  IADD3 R6, PT, PT, R21, R3, RZ ;  /* 0x0000000315067210 */ /* 0x000fe20007ffe0ff */
[----:B------:R-:W-:Y:S02]  /*0570*/  IMAD R3, R11, UR18, R14 ;  /* 0x000000120b037c24 */ /* 0x000fe4000f8e020e */
[----:B--2---:R-:W-:Y:S01]  /*0580*/  IMAD.WIDE.U32 R28, R14, UR8, RZ ;  /* 0x000000080e1c7c25 */ /* 0x004fe2000f8e00ff */
[----:B------:R-:W-:Y:S02]  /*0590*/  LEA.HI.X R20, R20, R31, R6, 0x2, P0 ;  /* 0x0000001f14147211 */ /* 0x000fe400000f1406 */
[----:B------:R-:W2:Y:S01]  /*05a0*/  LDC.64 R26, c[0x0][0x428] ;  /* 0x00010a00ff1a7b82 */ /* 0x000ea20000000a00 */
[----:B------:R-:W-:Y:S02]  /*05b0*/  IMAD R21, R3, R32, RZ ;  /* 0x0000002003157224 */ /* 0x000fe400078e02ff */
[----:B------:R-:W2:Y:S01]  /*05c0*/  S2R R3, SR_TID.X ;  /* 0x0000000000037919 */ /* 0x000ea20000002100 */
[C---:B------:R-:W-:Y:S01]  /*05d0*/  IMAD R29, R14.reuse, UR9, R29 ;  /* 0x000000090e1d7c24 */ /* 0x040fe2000f8e021d */
[----:B---3--:R-:W-:Y:S01]  /*05e0*/  UISETP.LT.AND UP0, UPT, UR4, 0x1, UPT ;  /* 0x000000010400788c */ /* 0x008fe2000bf01270 */
[----:B-1----:R-:W-:Y:S01]  /*05f0*/  IMAD.WIDE.U32 R34, R14, R24, RZ ;  /* 0x000000180e227225 */ /* 0x002fe200078e00ff */
[----:B------:R-:W1:Y:S01]  /*0600*/  LDCU.U8 UR9, c[0x0][0x39e] ;  /* 0x000073c0ff0977ac */ /* 0x000e620008000000 */
[----:B------:R-:W3:Y:S01]  /*0610*/  LDC.64 R22, c[0x0][0x3a0] ;  /* 0x0000e800ff167b82 */ /* 0x000ee20000000a00 */
[----:B0-----:R-:W-:Y:S01]  /*0620*/  LEA R4, P0, R28, R4, 0x2 ;  /* 0x000000041c047211 */ /* 0x001fe200078010ff */
[----:B------:R-:W-:-:S03]  /*0630*/  IMAD R35, R14, R25, R35 ;  /* 0x000000190e237224 */ /* 0x000fc600078e0223 */
[----:B------:R-:W-:-:S03]  /*0640*/  LEA.HI.X R5, R28, R5, R29, 0x2, P0 ;  /* 0x000000051c057211 */ /* 0x000fc600000f141d */
[----:B------:R-:W0:Y:S01]  /*0650*/  LDC.64 R12, c[0x0][0x420] ;  /* 0x00010800ff0c7b82 */ /* 0x000e220000000a00 */
[----:B----4-:R-:W-:-:S04]  /*0660*/  IMAD.WIDE.U32 R36, R14, R18, RZ ;  /* 0x000000120e247225 */ /* 0x010fc800078e00ff */
[C---:B------:R-:W-:Y:S01]  /*0670*/  IMAD R25, R14.reuse, R19, R37 ;  /* 0x000000130e197224 */ /* 0x040fe200078e0225 */
[----:B------:R-:W-:Y:S02]  /*0680*/  MOV R24, R36 ;  /* 0x0000002400187202 */ /* 0x000fe40000000f00 */
[----:B------:R-:W4:Y:S01]  /*0690*/  LDC.64 R10, c[0x0][0x430] ;  /* 0x00010c00ff0a7b82 */ /* 0x000f220000000a00 */
[----:B--2---:R-:W-:-:S04]  /*06a0*/  IMAD.WIDE.U32 R32, R14, R26, RZ ;  /* 0x0000001a0e207225 */ /* 0x004fc800078e00ff */
[----:B------:R-:W-:-:S03]  /*06b0*/  IMAD R33, R14, R27, R33 ;  /* 0x0000001b0e217224 */ /* 0x000fc600078e0221 */
[----:B------:R-:W2:Y:S01]  /*06c0*/  LDC.64 R6, c[0x0][0x440] ;  /* 0x00011000ff067b82 */ /* 0x000ea20000000a00 */
[----:B---3--:R-:W-:-:S04]  /*06d0*/  IMAD.WIDE.U32 R26, R14, R22, RZ ;  /* 0x000000160e1a7225 */ /* 0x008fc800078e00ff */
[----:B------:R-:W-:-:S03]  /*06e0*/  IMAD R23, R14, R23, R27 ;  /* 0x000000170e177224 */ /* 0x000fc600078e021b */
[----:B------:R-:W3:Y:S01]  /*06f0*/  LDC.64 R8, c[0x0][0x410] ;  /* 0x00010400ff087b82 */ /* 0x000ee20000000a00 */
[----:B0-----:R-:W-:-:S04]  /*0700*/  IMAD.WIDE.U32 R36, R12, UR18, R32 ;  /* 0x000000120c247c25 */ /* 0x001fc8000f8e0020 */
[----:B------:R-:W-:Y:S01]  /*0710*/  IMAD R12, R21, UR4, RZ ;  /* 0x00000004150c7c24 */ /* 0x000fe2000f8e02ff */
[----:B------:R-:W-:Y:S02]  /*0720*/  USEL UR4, UR4, 0x1, !UP0 ;  /* 0x0000000104047887 */ /* 0x000fe4000c000000 */
[----:B------:R-:W0:Y:S01]  /*0730*/  LDC.64 R40, c[0x0][0x3c0] ;  /* 0x0000f000ff287b82 */ /* 0x000e220000000a00 */
[----:B----4-:R-:W-:Y:S01]  /*0740*/  IMAD.WIDE.U32 R32, R10, UR18, R24 ;  /* 0x000000120a207c25 */ /* 0x010fe2000f8e0018 */
[----:B------:R-:W-:-:S03]  /*0750*/  UIADD3 UR6, UPT, UPT, -UR4, URZ, URZ ;  /* 0x000000ff04067290 */ /* 0x000fc6000fffe1ff */
[----:B------:R-:W-:Y:S01]  /*0760*/  IMAD R10, R11, UR18, R33 ;  /* 0x000000120b0a7c24 */ /* 0x000fe2000f8e0221 */
[----:B------:R-:W-:Y:S02]  /*0770*/  MOV R11, RZ ;  /* 0x000000ff000b7202 */ /* 0x000fe40000000f00 */
[----:B------:R-:W4:Y:S01]  /*0780*/  LDC.64 R38, c[0x0][0x3a8] ;  /* 0x0000ea00ff267b82 */ /* 0x000f220000000a00 */
[----:B--2---:R-:W-:-:S04]  /*0790*/  LEA R6, P0, R26, R6, 0x2 ;  /* 0x000000061a067211 */ /* 0x004fc800078010ff */
[----:B------:R-:W-:-:S03]  /*07a0*/  LEA.HI.X R7, R26, R7, R23, 0x2, P0 ;  /* 0x000000071a077211 */ /* 0x000fc600000f1417 */
[----:B------:R-:W2:Y:S01]  /*07b0*/  LDC.64 R30, c[0x0][0x478] ;  /* 0x00011e00ff1e7b82 */ /* 0x000ea20000000a00 */
[----:B---3--:R-:W-:-:S04]  /*07c0*/  IMAD.WIDE.U32 R34, R8, UR18, R34 ;  /* 0x0000001208227c25 */ /* 0x008fc8000f8e0022 */
[----:B------:R-:W-:Y:S02]  /*07d0*/  IMAD R8, R13, UR18, R37 ;  /* 0x000000120d087c24 */ /* 0x000fe4000f8e0225 */
[----:B------:R-:W-:Y:S01]  /*07e0*/  IMAD R9, R9, UR18, R35 ;  /* 0x0000001209097c24 */ /* 0x000fe2000f8e0223 */
[----:B------:R-:W3:Y:S01]  /*07f0*/  LDC.64 R28, c[0x0][0x488] ;  /* 0x00012200ff1c7b82 */ /* 0x000ee20000000a00 */
[----:B0-----:R-:W-:-:S07]  /*0800*/  SHF.L.U64.HI R14, R40, 0x2, R41 ;  /* 0x00000002280e7819 */ /* 0x001fce0000010229 */
[----:B------:R-:W0:Y:S01]  /*0810*/  LDC.64 R18, c[0x0][0x490] ;  /* 0x00012400ff127b82 */ /* 0x000e220000000a00 */
[----:B----4-:R-:W-:Y:S02]  /*0820*/  SHF.L.U64.HI R41, R38, 0x2, R39 ;  /* 0x0000000226297819 */ /* 0x010fe40000010227 */
[----:B------:R-:W-:Y:S02]  /*0830*/  MOV R39, R15 ;  /* 0x0000000f00277202 */ /* 0x000fe40000000f00 */
[----:B------:R-:W-:-:S03]  /*0840*/  MOV R15, R20 ;  /* 0x00000014000f7202 */ /* 0x000fc60000000f00 */
[----:B------:R-:W4:Y:S01]  /*0850*/  LDC.64 R42, c[0x0][0x3e0] ;  /* 0x0000f800ff2a7b82 */ /* 0x000f220000000a00 */
[----:B--2---:R-:W-:-:S04]  /*0860*/  IMAD.WIDE.U32 R30, R3, 0x10, R30 ;  /* 0x00000010031e7825 */ /* 0x004fc800078e001e */
[----:B---3--:R-:W-:-:S04]  /*0870*/  IMAD.WIDE.U32 R28, R3, 0x10, R28 ;  /* 0x00000010031c7825 */ /* 0x008fc800078e001c */
[----:B0-----:R-:W-:Y:S01]  /*0880*/  IMAD.WIDE.U32 R18, R3, 0x10, R18 ;  /* 0x0000001003127825 */ /* 0x001fe200078e0012 */
[----:B-1--4-:R-:W-:-:S07]  /*0890*/  SHF.L.U64.HI R13, R42, 0x2, R43 ;  /* 0x000000022a0d7819 */ /* 0x012fce000001022b */
.L_x_4886:
[----:B------:R-:W-:Y:S01]  /*08a0*/  BAR.SYNC.DEFER_BLOCKING 0x0 ;  /* 0x0000000000007b1d */ /* 0x000fe20000010000 */
        /* <DEDUP_REMOVED lines=51> */
.L_x_4876:
[----:B------:R-:W-:Y:S05]  /*0be0*/  BSYNC.RECONVERGENT B0 ;  /* 0x0000000000007941 */ /* 0x000fea0003800200 */
.L_x_4875:
        /* <DEDUP_REMOVED lines=32> */
.L_x_4878:
[----:B------:R-:W-:Y:S05]  /*0df0*/  BSYNC.RECONVERGENT B0 ;  /* 0x0000000000007941 */ /* 0x000fea0003800200 */
.L_x_4877:
        /* <DEDUP_REMOVED lines=32> */
.L_x_4880:
[----:B------:R-:W-:Y:S05]  /*1000*/  BSYNC.RECONVERGENT B0 ;  /* 0x0000000000007941 */ /* 0x000fea0003800200 */
.L_x_4879:
        /* <DEDUP_REMOVED lines=32> */
.L_x_4881:
[----:B------:R-:W-:Y:S05]  /*1210*/  BSYNC.RECONVERGENT B0 ;  /* 0x0000000000007941 */ /* 0x000fea0003800200 */
.L_x_4874:
        /* <DEDUP_REMOVED lines=23> */
[----:B------:R-:W-:Y:S02]  /*1390*/  MOV R67, R7 ;  /* 0x0000000700437202 */ /* 0x000fe40000000f00 */
[----:B------:R-:W-:Y:S02]  /*13a0*/  MOV R69, R4 ;  /* 0x0000000400457202 */ /* 0x000fe40000000f00 */
[----:B------:R-:W-:Y:S01]  /*13b0*/  MOV R66, R5 ;  /* 0x0000000500427202 */ /* 0x000fe20000000f00 */
[----:B0-----:R-:W-:-:S03]  /*13c0*/  ULEA UR4, UR5, UR4, 0x18 ;  /* 0x0000000405047291 */ /* 0x001fc6000f8ec0ff */
[----:B------:R-:W-:Y:S01]  /*13d0*/  UMOV UR5, UR6 ;  /* 0x0000000600057c82 */ /* 0x000fe20008000000 */
[----:B------:R-:W-:-:S12]  /*13e0*/  UIADD3 UR4, UPT, UPT, UR4, 0x230, URZ ;  /* 0x0000023004047890 */ /* 0x000fd8000fffe0ff */
.L_x_4885:
[----:B------:R-:W-:Y:S02]  /*13f0*/  MOV R50, R64 ;  /* 0x0000004000327202 */ /* 0x000fe40000000f00 */
[----:B------:R-:W-:-:S05]  /*1400*/  MOV R51, R67 ;  /* 0x0000004300337202 */ /* 0x000fca0000000f00 */
[----:B0-----:R0:W3:Y:S01]  /*1410*/  LDG.E R52, desc[UR16][R50.64] ;  /* 0x0000001032347981 */ /* 0x0010e2000c1e1900 */
[----:B------:R-:W-:Y:S02]  /*1420*/  MOV R20, R62 ;  /* 0x0000003e00147202 */ /* 0x000fe40000000f00 */
[----:B------:R-:W-:-:S06]  /*1430*/  MOV R21, R63 ;  /* 0x0000003f00157202 */ /* 0x000fcc0000000f00 */
[----:B------:R-:W4:Y:S01]  /*1440*/  LDG.E.128 R20, desc[UR16][R20.64] ;  /* 0x0000001014147981 */ /* 0x000f22000c1e1d00 */
[----:B0-----:R-:W-:Y:S01]  /*1450*/  MOV R50, R69 ;  /* 0x0000004500327202 */ /* 0x001fe20000000f00 */
[----:B------:R-:W-:-:S05]  /*1460*/  IMAD.MOV.U32 R51, RZ, RZ, R66 ;  /* 0x000000ffff337224 */ /* 0x000fca00078e0042 */
        /* <DEDUP_REMOVED lines=70> */
[-C--:B----4-:R-:W-:Y:S01]  /*18d0*/  FMUL.FTZ R52, R20, R70.reuse ;  /* 0x0000004614347220 */ /* 0x090fe20000410000 */
[-C--:B------:R-:W-:Y:S02]  /*18e0*/  FMUL.FTZ R73, R22, R70.reuse ;  /* 0x0000004616497220 */ /* 0x080fe40000410000 */
        /* <DEDUP_REMOVED lines=14> */
.L_x_4884:
[----:B------:R-:W-:Y:S05]  /*19d0*/  BSYNC.RECONVERGENT B0 ;  /* 0x0000000000007941 */ /* 0x000fea0003800200 */
.L_x_4883:
        /* <DEDUP_REMOVED lines=8> */
[----:B------:R-:W-:Y:S01]  /*1a60*/  FFMA.FTZ R26, R23, R73, R26 ;  /* 0x00000049171a7223 */ /* 0x000fe2000001001a */
[----:B------:R-:W-:Y:S01]  /*1a70*/  FFMA.FTZ R27, R68, R70, R27 ;  /* 0x00000046441b7223 */ /* 0x000fe2000001001b */
[----:B------:R-:W-:Y:S01]  /*1a80*/  IADD3.X R63, PT, PT, R63, R13, RZ, P1, !PT ;  /* 0x0000000d3f3f7210 */ /* 0x000fe20000ffe4ff */
[----:B------:R-:W-:Y:S01]  /*1a90*/  UIADD3 UR4, UPT, UPT, UR4, 0x8, URZ ;  /* 0x0000000804047890 */ /* 0x000fe2000fffe0ff */
[----:B------:R-:W-:-:S02]  /*1aa0*/  IADD3.X R66, PT, PT, R66, R14, RZ, P2, !PT ;  /* 0x0000000e42427210 */ /* 0x000fc400017fe4ff */
[----:B------:R-:W-:Y:S02]  /*1ab0*/  IADD3.X R67, PT, PT, R67, R41, RZ, P3, !PT ;  /* 0x0000002943437210 */ /* 0x000fe40001ffe4ff */
[----:B------:R-:W-:Y:S01]  /*1ac0*/  IADD3 R65, PT, PT, R65, 0x1, RZ ;  /* 0x0000000141417810 */ /* 0x000fe20007ffe0ff */
[----:B------:R-:W-:Y:S06]  /*1ad0*/  BRA.U UP0, `(.L_x_4885) ;  /* 0xfffffff900447547 */ /* 0x000fec000b83ffff */
.L_x_4882:
[----:B------:R-:W-:Y:S01]  /*1ae0*/  BAR.SYNC.DEFER_BLOCKING 0x0 ;  /* 0x0000000000007b1d */ /* 0x000fe20000010000 */
[----:B------:R-:W-:-:S04]  /*1af0*/  SHF.L.U32 R43, R11, 0x7, RZ ;  /* 0x000000070b2b7819 */ /* 0x000fc800000006ff */
[C---:B------:R-:W-:Y:S01]  /*1b00*/  IADD3 R23, P0, PT, R43.reuse, R36, RZ ;  /* 0x000000242b177210 */ /* 0x040fe20007f1e0ff */
[----:B------:R-:W1:Y:S01]  /*1b10*/  LDCU UR4, c[0x0][0x394] ;  /* 0x00007280ff0477ac */ /* 0x000e620008000800 */
[----:B0-----:R-:W-:Y:S02]  /*1b20*/  IADD3 R21, P1, PT, R43, R34, RZ ;  /* 0x000000222b157210 */ /* 0x001fe40007f3e0ff */
[----:B------:R-:W-:Y:S02]  /*1b30*/  IADD3.X R45, PT, PT, RZ, R8, RZ, P0, !PT ;  /* 0x00000008ff2d7210 */ /* 0x000fe400007fe4ff */
[C---:B--2---:R-:W-:Y:S02]  /*1b40*/  LEA R48, P0, R23.reuse, R30, 0x2 ;  /* 0x0000001e17307211 */ /* 0x044fe400078010ff */
        /* <DEDUP_REMOVED lines=9> */
[----:B0-----:R-:W-:Y:S02]  /*1be0*/  IADD3.X R49, PT, PT, RZ, R10, RZ, P0, !PT ;  /* 0x0000000aff317210 */ /* 0x001fe400007fe4ff */
[C---:B------:R-:W-:Y:S02]  /*1bf0*/  LEA R48, P0, R43.reuse, R18, 0x2 ;  /* 0x000000122b307211 */ /* 0x040fe400078010ff */
[----:B------:R-:W-:Y:S02]  /*1c00*/  IADD3 R16, P1, PT, R16, 0x200, RZ ;  /* 0x0000020010107810 */ /* 0x000fe40007f3e0ff */
[----:B------:R-:W-:Y:S02]  /*1c10*/  LEA.HI.X R49, R43, R19, R49, 0x2, P0 ;  /* 0x000000132b317211 */ /* 0x000fe400000f1431 */
[----:B-1----:R-:W-:Y:S01]  /*1c20*/  ISETP.NE.AND P0, PT, R11, UR4, PT ;  /* 0x000000040b007c0c */ /* 0x002fe2000bf05270 */
[----:B------:R-:W-:Y:S01]  /*1c30*/  BAR.SYNC.DEFER_BLOCKING 0x0 ;  /* 0x0000000000007b1d */ /* 0x000fe20000010000 */
[----:B------:R-:W-:-:S02]  /*1c40*/  IADD3 R44, P2, PT, R44, 0x200, RZ ;  /* 0x000002002c2c7810 */ /* 0x000fc40007f5e0ff */
[----:B------:R-:W-:Y:S02]  /*1c50*/  IADD3 R46, P3, PT, R46, 0x200, RZ ;  /* 0x000002002e2e7810 */ /* 0x000fe40007f7e0ff */
[----:B------:R-:W-:Y:S02]  /*1c60*/  IADD3.X R15, PT, PT, RZ, R15, RZ, P1, !PT ;  /* 0x0000000fff0f7210 */ /* 0x000fe40000ffe4ff */
        /* <DEDUP_REMOVED lines=29> */
.L_x_4887:
        /* <DEDUP_REMOVED lines=12> */
.L_x_5099:


//--------------------- .text._Z25selective_scan_fwd_kernelI32Selective_Scan_fwd_kernel_traitsILi32ELi4ELi1ELb1ELb1ELb0ELb0EffEEv13SSMParamsBase --------------------------
	.section	.text._Z25selective_scan_fwd_kernelI32Selective_Scan_fwd_kernel_traitsILi32ELi4ELi1ELb1ELb1ELb0ELb0EffEEv13SSMParamsBase,"ax",@progbits
	.align	128
        .global         _Z25selective_scan_fwd_kernelI32Selective_Scan_fwd_kernel_traitsILi32ELi4ELi1ELb1ELb1ELb0ELb0EffEEv13SSMParamsBase
        .type           _Z25selective_scan_fwd_kernelI32Selective_Scan_fwd_kernel_traitsILi32ELi4ELi1ELb1ELb1ELb0ELb0EffEEv13SSMParamsBase,@function
        .size           _Z25selective_scan_fwd_kernelI32Selective_Scan_fwd_kernel_traitsILi32ELi4ELi1ELb1ELb1ELb0ELb0EffEEv13SSMParamsBase,(.L_x_5100 - _Z25selective_scan_fwd_kernelI32Selective_Scan_fwd_kernel_traitsILi32ELi4ELi1ELb1ELb1ELb0ELb0EffEEv13SSMParamsBase)
        .other          _Z25selective_scan_fwd_kernelI32Selective_Scan_fwd_kernel_traitsILi32ELi4ELi1ELb1ELb1ELb0ELb0EffEEv13SSMParamsBase,@"STO_CUDA_ENTRY STV_DEFAULT"
_Z25selective_scan_fwd_kernelI32Selective_Scan_fwd_kernel_traitsILi32ELi4ELi1ELb1ELb1ELb0ELb0EffEEv13SSMParamsBase:
.text._Z25selective_scan_fwd_kernelI32Selective_Scan_fwd_kernel_traitsILi32ELi4ELi1ELb1ELb1ELb0ELb0EffEEv13SSMParamsBase:
        /* <DEDUP_REMOVED lines=63> */
[----:B------:R-:W-:Y:S01]  /*03f0*/  IMAD.WIDE.U32 R12, R8, UR14, R12 ;  /* 0x0000000e080c7c25 */ /* 0x000fe2000f8e000c */
[----:B------:R-:W-:Y:S01]  /*0400*/  LEA R38, P0, R2, R38, 0x2 ;  /* 0x0000002602267211 */ /* 0x000fe200078010ff */
[----:B------:R-:W2:Y:S01]  /*0410*/  LDC.64 R20, c[0x0][0x468] ;  /* 0x00011a00ff147b82 */ /* 0x000ea20000000a00 */
[----:B------:R-:W-:Y:S01]  /*0420*/  @!P3 IADD3 R26, PT, PT, -R26, RZ, RZ ;  /* 0x000000ff1a1ab210 */ /* 0x000fe20007ffe1ff */
[C---:B------:R-:W-:Y:S01]  /*0430*/  IMAD R35, R8.reuse, UR11, R3 ;  /* 0x0000000b08237c24 */ /* 0x040fe2000f8e0203 */
[----:B------:R-:W-:Y:S01]  /*0440*/  @!P1 LOP3.LUT R26, RZ, R15, RZ, 0x33, !PT ;  /* 0x0000000fff1a9212 */ /* 0x000fe200078e33ff */
[----:B------:R-:W-:Y:S01]  /*0450*/  IMAD R33, R8, UR15, R13 ;  /* 0x0000000f08217c24 */ /* 0x000fe2000f8e020d */
[----:B------:R-:W-:-:S02]  /*0460*/  UIMAD UR5, UR18, UR7, UR5 ;  /* 0x00000007120572a4 */ /* 0x000fc4000f8e0205 */
[----:B------:R-:W-:Y:S01]  /*0470*/  SHF.R.S32.HI R3, RZ, 0x1f, R26 ;  /* 0x0000001fff037819 */ /* 0x000fe2000001141a */
[----:B------:R-:W3:Y:S01]  /*0480*/  LDC.64 R10, c[0x0][0x448] ;  /* 0x00011200ff0a7b82 */ /* 0x000ee20000000a00 */
[----:B------:R-:W-:Y:S01]  /*0490*/  LEA.HI.X R35, R2, R39, R35, 0x2, P0 ;  /* 0x0000002702237211 */ /* 0x000fe200000f1423 */
[----:B------:R-:W4:Y:S02]  /*04a0*/  LDCU.64 UR6, c[0x0][0x3d8] ;  /* 0x00007b00ff0677ac */ /* 0x000f240008000a00 */
[----:B------:R-:W-:Y:S01]  /*04b0*/  IMAD R3, R3, R16, RZ ;  /* 0x0000001003037224 */ /* 0x000fe200078e02ff */
[----:B------:R-:W0:Y:S03]  /*04c0*/  LDCU.U8 UR9, c[0x0][0x39e] ;  /* 0x000073c0ff0977ac */ /* 0x000e260008000000 */
[----:B------:R-:W1:Y:S01]  /*04d0*/  LDC.64 R22, c[0x0][0x3a0] ;  /* 0x0000e800ff167b82 */ /* 0x000e620000000a00 */
[----:B0-----:R-:W-:-:S04]  /*04e0*/  IMAD.WIDE.U32 R30, R8, R18, RZ ;  /* 0x00000012081e7225 */ /* 0x001fc800078e00ff */
[C---:B------:R-:W-:Y:S02]  /*04f0*/  IMAD R39, R26.reuse, R17, R3 ;  /* 0x000000111a277224 */ /* 0x040fe400078e0203 */
[----:B------:R-:W-:Y:S01]  /*0500*/  IMAD.WIDE.U32 R26, R26, R16, UR4 ;  /* 0x000000041a1a7e25 */ /* 0x000fe2000f8e0010 */
[----:B------:R-:W0:Y:S01]  /*0510*/  LDC R13, c[0x0][0x384] ;  /* 0x0000e100ff0d7b82 */ /* 0x000e220000000800 */
[----:B------:R-:W1:Y:S01]  /*0520*/  LDCU UR4, c[0x0][0x38c] ;  /* 0x00007180ff0477ac */ /* 0x000e620008000800 */
[----:B--2---:R-:W-:Y:S01]  /*0530*/  LEA R36, P0, R12, R20, 0x2 ;  /* 0x000000140c247211 */ /* 0x004fe200078010ff */
[----:B------:R-:W-:Y:S01]  /*0540*/  IMAD R31, R8, R19, R31 ;  /* 0x00000013081f7224 */ /* 0x000fe200078e021f */
[----:B------:R-:W-:Y:S02]  /*0550*/  IADD3 R39, PT, PT, R27, R39, RZ ;  /* 0x000000271b277210 */ /* 0x000fe40007ffe0ff */
[----:B------:R-:W-:Y:S02]  /*0560*/  LEA.HI.X R33, R12, R21, R33, 0x2, P0 ;  /* 0x000000150c217211 */ /* 0x000fe400000f1421 */
[----:B------:R-:W2:Y:S01]  /*0570*/  LDC.64 R6, c[0x0][0x450] ;  /* 0x00011400ff067b82 */ /* 0x000ea20000000a00 */
[----:B---3--:R-:W-:-:S04]  /*0580*/  LEA R34, P1, R26, R10, 0x2 ;  /* 0x0000000a1a227211 */ /* 0x008fc800078210ff */
[----:B------:R-:W-:Y:S01]  /*0590*/  LEA.HI.X R39, R26, R11, R39, 0x2, P1 ;  /* 0x0000000b1a277211 */ /* 0x000fe200008f1427 */
[C---:B----4-:R-:W-:Y:S02]  /*05a0*/  IMAD.WIDE.U32 R10, R8.reuse, UR6, RZ ;  /* 0x00000006080a7c25 */ /* 0x050fe4000f8e00ff */
[----:B------:R-:W3:Y:S02]  /*05b0*/  LDC.64 R28, c[0x0][0x440] ;  /* 0x00011000ff1c7b82 */ /* 0x000ee40000000a00 */
[----:B-1----:R-:W-:Y:S01]  /*05c0*/  IMAD.WIDE.U32 R20, R8, R22, RZ ;  /* 0x0000001608147225 */ /* 0x002fe200078e00ff */
[----:B------:R-:W-:-:S03]  /*05d0*/  UISETP.LT.AND UP0, UPT, UR4, 0x1, UPT ;  /* 0x000000010400788c */ /* 0x000fc6000bf01270 */
[C---:B------:R-:W-:Y:S02]  /*05e0*/  IMAD R23, R8.reuse, R23, R21 ;  /* 0x0000001708177224 */ /* 0x040fe400078e0215 */
[----:B------:R-:W1:Y:S01]  /*05f0*/  LDC.64 R4, c[0x0][0x420] ;  /* 0x00010800ff047b82 */ /* 0x000e620000000a00 */
[----:B0-----:R-:W-:Y:S02]  /*0600*/  IMAD R22, R13, UR18, R8 ;  /* 0x000000120d167c24 */ /* 0x001fe4000f8e0208 */
[----:B------:R-:W-:Y:S02]  /*0610*/  IMAD R8, R8, UR7, R11 ;  /* 0x0000000708087c24 */ /* 0x000fe4000f8e020b */
[----:B------:R-:W-:-:S03]  /*0620*/  IMAD R22, R22, R9, RZ ;  /* 0x0000000916167224 */ /* 0x000fc600078e02ff */
[----:B------:R-:W0:Y:S01]  /*0630*/  LDC.64 R14, c[0x0][0x3a8] ;  /* 0x0000ea00ff0e7b82 */ /* 0x000e220000000a00 */
[----:B--2---:R-:W-:Y:S01]  /*0640*/  LEA R26, P0, R10, R6, 0x2 ;  /* 0x000000060a1a7211 */ /* 0x004fe200078010ff */
[----:B------:R-:W-:Y:S01]  /*0650*/  IMAD R32, R22, UR4, RZ ;  /* 0x0000000416207c24 */ /* 0x000fe2000f8e02ff */
[----:B------:R-:W-:-:S04]  /*0660*/  USEL UR4, UR4, 0x1, !UP0 ;  /* 0x0000000104047887 */ /* 0x000fc8000c000000 */
[----:B------:R-:W-:Y:S01]  /*0670*/  UIADD3 UR6, UPT, UPT, -UR4, URZ, URZ ;  /* 0x000000ff04067290 */ /* 0x000fe2000fffe1ff */
[----:B------:R-:W2:Y:S01]  /*0680*/  LDC.64 R2, c[0x0][0x478] ;  /* 0x00011e00ff027b82 */ /* 0x000ea20000000a00 */
[----:B---3--:R-:W-:Y:S02]  /*0690*/  LEA R27, P1, R20, R28, 0x2 ;  /* 0x0000001c141b7211 */ /* 0x008fe400078210ff */
[----:B------:R-:W-:Y:S02]  /*06a0*/  LEA.HI.X R28, R10, R7, R8, 0x2, P0 ;  /* 0x000000070a1c7211 */ /* 0x000fe400000f1408 */
[----:B------:R-:W-:-:S03]  /*06b0*/  LEA.HI.X R29, R20, R29, R23, 0x2, P1 ;  /* 0x0000001d141d7211 */ /* 0x000fc600008f1417 */
[----:B------:R-:W3:Y:S01]  /*06c0*/  LDC.64 R18, c[0x0][0x3c0] ;  /* 0x0000f000ff127b82 */ /* 0x000ee20000000a00 */
[----:B-1----:R-:W-:-:S04]  /*06d0*/  IMAD.WIDE.U32 R12, R4, UR18, R30 ;  /* 0x00000012040c7c25 */ /* 0x002fc8000f8e001e */
[----:B------:R-:W-:Y:S02]  /*06e0*/  IMAD R30, R5, UR18, R13 ;  /* 0x00000012051e7c24 */ /* 0x000fe4000f8e020d */
[----:B------:R-:W-:Y:S01]  /*06f0*/  IMAD.MOV.U32 R31, RZ, RZ, RZ ;  /* 0x000000ffff1f7224 */ /* 0x000fe200078e00ff */
[----:B------:R-:W1:Y:S01]  /*0700*/  LDC.64 R16, c[0x0][0x3e0] ;  /* 0x0000f800ff107b82 */ /* 0x000e620000000a00 */
[----:B0-----:R-:W-:Y:S02]  /*0710*/  SHF.L.U64.HI R37, R14, 0x2, R15 ;  /* 0x000000020e257819 */ /* 0x001fe4000001020f */
[----:B------:R-:W-:Y:S01]  /*0720*/  MOV R15, R39 ;  /* 0x00000027000f7202 */ /* 0x000fe20000000f00 */
[----:B--2---:R-:W-:Y:S01]  /*0730*/  IMAD.WIDE.U32 R2, R25, 0x10, R2 ;  /* 0x0000001019027825 */ /* 0x004fe200078e0002 */
[----:B---3--:R-:W-:Y:S02]  /*0740*/  SHF.L.U64.HI R19, R18, 0x2, R19 ;  /* 0x0000000212137819 */ /* 0x008fe40000010213 */
[----:B-1----:R-:W-:-:S07]  /*0750*/  SHF.L.U64.HI R17, R16, 0x2, R17 ;  /* 0x0000000210117819 */ /* 0x002fce0000010211 */
.L_x_4900:
        /* <DEDUP_REMOVED lines=53> */
.L_x_4890:
[----:B------:R-:W-:Y:S05]  /*0ab0*/  BSYNC.RECONVERGENT B0 ;  /* 0x0000000000007941 */ /* 0x000fea0003800200 */
.L_x_4889:
        /* <DEDUP_REMOVED lines=32> */
.L_x_4892:
[----:B------:R-:W-:Y:S05]  /*0cc0*/  BSYNC.RECONVERGENT B0 ;  /* 0x0000000000007941 */ /* 0x000fea0003800200 */
.L_x_4891:
        /* <DEDUP_REMOVED lines=32> */
.L_x_4894:
[----:B------:R-:W-:Y:S05]  /*0ed0*/  BSYNC.RECONVERGENT B0 ;  /* 0x0000000000007941 */ /* 0x000fea0003800200 */
.L_x_4893:
        /* <DEDUP_REMOVED lines=32> */
.L_x_4895:
[----:B------:R-:W-:Y:S05]  /*10e0*/  BSYNC.RECONVERGENT B0 ;  /* 0x0000000000007941 */ /* 0x000fea0003800200 */
.L_x_4888:
        /* <DEDUP_REMOVED lines=31> */
.L_x_4899:
[----:B0-----:R-:W-:Y:S02]  /*12e0*/  MOV R22, R53 ;  /* 0x0000003500167202 */ /* 0x001fe40000000f00 */
[----:B------:R-:W-:-:S05]  /*12f0*/  MOV R23, R50 ;  /* 0x0000003200177202 */ /* 0x000fca0000000f00 */
[----:B------:R0:W3:Y:S01]  /*1300*/  LDG.E R56, desc[UR16][R22.64] ;  /* 0x0000001016387981 */ /* 0x0000e2000c1e1900 */
[----:B------:R-:W-:Y:S02]  /*1310*/  MOV R8, R45 ;  /* 0x0000002d00087202 */ /* 0x000fe40000000f00 */
[----:B------:R-:W-:-:S06]  /*1320*/  MOV R9, R52 ;  /* 0x0000003400097202 */ /* 0x000fcc0000000f00 */
[----:B------:R-:W4:Y:S01]  /*1330*/  LDG.E.128 R8, desc[UR16][R8.64] ;  /* 0x0000001008087981 */ /* 0x000f22000c1e1d00 */
[----:B0-----:R-:W-:Y:S01]  /*1340*/  MOV R22, R51 ;  /* 0x0000003300167202 */ /* 0x001fe20000000f00 */
[----:B------:R-:W-:Y:S01]  /*1350*/  IMAD.MOV.U32 R23, RZ, RZ, R48 ;  /* 0x000000ffff177224 */ /* 0x000fe200078e0030 */
[----:B-1----:R-:W-:-:S04]  /*1360*/  ISETP.GE.AND P1, PT, R47, 0x1, PT ;  /* 0x000000012f00780c */ /* 0x002fc80003f26270 */
[----:B------:R0:W5:Y:S01]  /*1370*/  LDG.E R54, desc[UR16][R22.64] ;  /* 0x0000001016367981 */ /* 0x000162000c1e1900 */
[----:B------:R-:W1:Y:S01]  /*1380*/  S2UR UR8, SR_CgaCtaId ;  /* 0x00000000000879c3 */ /* 0x000e620000008800 */
[----:B------:R-:W-:Y:S01]  /*1390*/  UMOV UR7, 0x400 ;  /* 0x0000040000077882 */ /* 0x000fe20000000000 */
[----:B------:R-:W-:Y:S01]  /*13a0*/  ISETP.NE.AND P2, PT, R47, RZ, PT ;  /* 0x000000ff2f00720c */ /* 0x000fe20003f45270 */
[----:B------:R-:W-:Y:S01]  /*13b0*/  BSSY.RECONVERGENT B0, `(.L_x_4897) ;  /* 0x0000051000007945 */ /* 0x000fe20003800200 */
[----:B------:R-:W-:Y:S01]  /*13c0*/  ISETP.NE.AND P3, PT, R25, RZ, PT ;  /* 0x000000ff1900720c */ /* 0x000fe20003f65270 */
[----:B-1----:R-:W-:Y:S01]  /*13d0*/  ULEA UR7, UR8, UR7, 0x18 ;  /* 0x0000000708077291 */ /* 0x002fe2000f8ec0ff */
[----:B---3--:R-:W-:-:S04]  /*13e0*/  FMUL.FTZ R59, R56, 1.4426950216293334961 ;  /* 0x3fb8aa3b383b7820 */ /* 0x008fc80000410000 */
[C---:B------:R-:W-:Y:S01]  /*13f0*/  FMUL.FTZ R57, R59.reuse, R42 ;  /* 0x0000002a3b397220 */ /* 0x040fe20000410000 */
[C---:B------:R-:W-:Y:S01]  /*1400*/  FMUL.FTZ R58, R59.reuse, R39 ;  /* 0x000000273b3a7220 */ /* 0x040fe20000410000 */
[C---:B------:R-:W-:Y:S01]  /*1410*/  FMUL.FTZ R56, R59.reuse, R40 ;  /* 0x000000283b387220 */ /* 0x040fe20000410000 */
[----:B------:R-:W-:Y:S01]  /*1420*/  FMUL.FTZ R63, R59, R41 ;  /* 0x000000293b3f7220 */ /* 0x000fe20000410000 */
[----:B----4-:R-:W-:Y:S02]  /*1430*/  FMUL.FTZ R60, R49, R8 ;  /* 0x00000008313c7220 */ /* 0x010fe40000410000 */
[----:B------:R-:W1:Y:S01]  /*1440*/  MUFU.EX2 R57, R57 ;  /* 0x0000003900397308 */ /* 0x000e620000000800 */
[----:B------:R-:W-:Y:S01]  /*1450*/  FMUL.FTZ R62, R46, R9 ;  /* 0x000000092e3e7220 */ /* 0x000fe20000410000 */
[----:B------:R-:W-:Y:S01]  /*1460*/  FMUL.FTZ R61, R43, R10 ;  /* 0x0000000a2b3d7220 */ /* 0x000fe20000410000 */
[----:B------:R-:W-:-:S05]  /*1470*/  FMUL.FTZ R59, R44, R11 ;  /* 0x0000000b2c3b7220 */ /* 0x000fca0000410000 */
[----:B------:R-:W3:Y:S08]  /*1480*/  MUFU.EX2 R58, R58 ;  /* 0x0000003a003a7308 */ /* 0x000ef00000000800 */
[----:B------:R-:W4:Y:S01]  /*1490*/  MUFU.EX2 R56, R56 ;  /* 0x0000003800387308 */ /* 0x000f220000000800 */
[----:B-1----:R-:W-:-:S07]  /*14a0*/  FFMA.FTZ R8, R60, R57, R62 ;  /* 0x000000393c087223 */ /* 0x002fce000001003e */
[----:B------:R-:W1:Y:S01]  /*14b0*/  MUFU.EX2 R63, R63 ;  /* 0x0000003f003f7308 */ /* 0x000e620000000800 */
[----:B---3--:R-:W-:-:S04]  /*14c0*/  FFMA.FTZ R8, R58, R8, R61 ;  /* 0x000000083a087223 */ /* 0x008fc8000001003d */
[----:B----4-:R-:W-:-:S05]  /*14d0*/  FFMA.FTZ R8, R56, R8, R59 ;  /* 0x0000000838087223 */ /* 0x010fca000001003b */
[----:B------:R-:W3:Y:S01]  /*14e0*/  SHFL.UP PT, R11, R8, 0x1, RZ ;  /* 0x04200000080b7989 */ /* 0x000ee200000e00ff */
[----:B-1----:R-:W-:-:S04]  /*14f0*/  FMUL.FTZ R9, R63, R57 ;  /* 0x000000393f097220 */ /* 0x002fc80000410000 */
[----:B------:R-:W-:-:S04]  /*1500*/  FMUL.FTZ R9, R58, R9 ;  /* 0x000000093a097220 */ /* 0x000fc80000410000 */
[----:B------:R-:W-:-:S05]  /*1510*/  FMUL.FTZ R65, R56, R9 ;  /* 0x0000000938417220 */ /* 0x000fca0000410000 */
[----:B------:R-:W1:Y:S01]  /*1520*/  SHFL.UP PT, R10, R65, 0x1, RZ ;  /* 0x04200000410a7989 */ /* 0x000e6200000e00ff */
[----:B---3--:R-:W-:-:S05]  /*1530*/  FFMA.FTZ R11, R65, R11, R8 ;  /* 0x0000000b410b7223 */ /* 0x008fca0000010008 */
[----:B0-----:R-:W-:-:S05]  /*1540*/  FSEL R22, R8, R11, !P1 ;  /* 0x0000000b08167208 */ /* 0x001fca0004800000 */
        /* <DEDUP_REMOVED lines=14> */
[----:B------:R-:W-:Y:S01]  /*1630*/  HFMA2 R8, -RZ, RZ, 1.875, 0 ;  /* 0x3f800000ff087431 */ /* 0x000fe200000001ff */
[----:B------:R-:W-:Y:S01]  /*1640*/  MOV R9, RZ ;  /* 0x000000ff00097202 */ /* 0x000fe20000000f00 */
[----:B------:R-:W0:Y:S04]  /*1650*/  SHFL.UP PT, R11, R10, 0x8, RZ ;  /* 0x050000000a0b7989 */ /* 0x000e2800000e00ff */
[----:B------:R-:W1:Y:S04]  /*1660*/  SHFL.UP PT, R22, R65, 0x8, RZ ;  /* 0x0500000041167989 */ /* 0x000e6800000e00ff */
[----:B------:R-:W-:Y:S01]  /*1670*/  @P0 LDS.64 R8, [UR4] ;  /* 0x00000004ff080984 */ /* 0x000fe20008000a00 */
[C---:B0-----:R-:W-:Y:S01]  /*1680*/  FFMA.FTZ R11, R65.reuse, R11, R10 ;  /* 0x0000000b410b7223 */ /* 0x041fe2000001000a */
[----:B-1----:R-:W-:-:S04]  /*1690*/  @P1 FMUL.FTZ R65, R65, R22 ;  /* 0x0000001641411220 */ /* 0x002fc80000410000 */
[----:B------:R-:W-:Y:S02]  /*16a0*/  FSEL R66, R10, R11, !P1 ;  /* 0x0000000b0a427208 */ /* 0x000fe40004800000 */
[----:B------:R-:W-:Y:S01]  /*16b0*/  ISETP.NE.AND P1, PT, R47, 0x1f, PT ;  /* 0x0000001f2f00780c */ /* 0x000fe20003f25270 */
[----:B------:R-:W0:Y:S04]  /*16c0*/  SHFL.UP PT, R22, R65, 0x10, RZ ;  /* 0x0600000041167989 */ /* 0x000e2800000e00ff */
[----:B------:R-:W1:Y:S01]  /*16d0*/  SHFL.UP PT, R23, R66, 0x10, RZ ;  /* 0x0600000042177989 */ /* 0x000e6200000e00ff */
[C---:B0-----:R-:W-:Y:S01]  /*16e0*/  FMUL.FTZ R22, R65.reuse, R22 ;  /* 0x0000001641167220 */ /* 0x041fe20000410000 */
[----:B-1----:R-:W-:-:S06]  /*16f0*/  FFMA.FTZ R23, R65, R23, R66 ;  /* 0x0000001741177223 */ /* 0x002fcc0000010042 */
        /* <DEDUP_REMOVED lines=28> */
.L_x_4898:
[----:B------:R-:W-:Y:S05]  /*18c0*/  BSYNC.RECONVERGENT B0 ;  /* 0x0000000000007941 */ /* 0x000fea0003800200 */
.L_x_4897:
[----:B------:R-:W-:Y:S01]  /*18d0*/  UIADD3 UR5, UPT, UPT, UR5, 0x1, URZ ;  /* 0x0000000105057890 */ /* 0x000fe2000fffe0ff */
[----:B------:R-:W-:Y:S01]  /*18e0*/  LEA R53, P3, R14, R53, 0x2 ;  /* 0x000000350e357211 */ /* 0x000fe200078610ff */
[----:B------:R-:W-:Y:S01]  /*18f0*/  FFMA.FTZ R56, R56, R61, R59 ;  /* 0x0000003d38387223 */ /* 0x000fe2000001003b */
[----:B------:R-:W-:Y:S01]  /*1900*/  LEA R45, P1, R18, R45, 0x2 ;  /* 0x0000002d122d7211 */ /* 0x000fe200078210ff */
[----:B------:R-:W-:Y:S01]  /*1910*/  UISETP.NE.AND UP0, UPT, UR5, URZ, UPT ;  /* 0x000000ff0500728c */ /* 0x000fe2000bf05270 */
[----:B------:R-:W-:Y:S01]  /*1920*/  LEA R51, P2, R16, R51, 0x2 ;  /* 0x0000003310337211 */ /* 0x000fe200078410ff */
[C---:B-----5:R-:W-:Y:S01]  /*1930*/  FFMA.FTZ R4, R54.reuse, R63, R4 ;  /* 0x0000003f36047223 */ /* 0x060fe20000010004 */
        /* <DEDUP_REMOVED lines=9> */
.L_x_4896:
        /* <DEDUP_REMOVED lines=17> */
.L_x_4901:
        /* <DEDUP_REMOVED lines=10> */
.L_x_5100:


//--------------------- .text._Z25selective_scan_fwd_kernelI32Selective_Scan_fwd_kernel_traitsILi32ELi4ELi1ELb1ELb1ELb0ELb1EffEEv13SSMParamsBase --------------------------
	.section	.text._Z25selective_scan_fwd_kernelI32Selective_Scan_fwd_kernel_traitsILi32ELi4ELi1ELb1ELb1ELb0ELb1EffEEv13SSMParamsBase,"ax",@progbits
	.align	128
        .global         _Z25selective_scan_fwd_kernelI32Selective_Scan_fwd_kernel_traitsILi32ELi4ELi1ELb1ELb1ELb0ELb1EffEEv13SSMParamsBase
        .type           _Z25selective_scan_fwd_kernelI32Selective_Scan_fwd_kernel_traitsILi32ELi4ELi1ELb1ELb1ELb0ELb1EffEEv13SSMParamsBase,@function
        .size           _Z25selective_scan_fwd_kernelI32Selective_Scan_fwd_kernel_traitsILi32ELi4ELi1ELb1ELb1ELb0ELb1EffEEv13SSMParamsBase,(.L_x_5101 - _Z25selective_scan_fwd_kernelI32Selective_Scan_fwd_kernel_traitsILi32ELi4ELi1ELb1ELb1ELb0ELb1EffEEv13SSMParamsBase)
        .other          _Z25selective_scan_fwd_kernelI32Selective_Scan_fwd_kernel_traitsILi32ELi4ELi1ELb1ELb1ELb0ELb1EffEEv13SSMParamsBase,@"STO_CUDA_ENTRY STV_DEFAULT"
_Z25selective_scan_fwd_kernelI32Selective_Scan_fwd_kernel_traitsILi32ELi4ELi1ELb1ELb1ELb0ELb1EffEEv13SSMParamsBase:
.text._Z25selective_scan_fwd_kernelI32Selective_Scan_fwd_kernel_traitsILi32ELi4ELi1ELb1ELb1ELb0ELb1EffEEv13SSMParamsBase:
        /* <DEDUP_REMOVED lines=38> */
[----:B------:R-:W-:Y:S02]  /*0260*/  ISETP.GT.U32.AND P1, PT, R9, R2, PT ;  /* 0x000000020900720c */ /* 0x000fe40003f24070 */
[----:B------:R-:W-:-:S11]  /*0270*/  LOP3.LUT R6, R0, R13, RZ, 0x3c, !PT ;  /* 0x0000000d00067212 */ /* 0x000fd600078e3cff */
[----:B------:R-:W-:-:S04]  /*0280*/  @!P1 IADD3 R2, PT, PT, R2, -R9, RZ ;  /* 0x8000000902029210 */ /* 0x000fc80007ffe0ff */
[----:B------:R-:W-:Y:S02]  /*0290*/  ISETP.GE.U32.AND P0, PT, R2, R9, PT ;  /* 0x000000090200720c */ /* 0x000fe40003f06070 */
[----:B------:R-:W-:Y:S01]  /*02a0*/  ISETP.GE.AND P2, PT, R6, RZ, PT ;  /* 0x000000ff0600720c */ /* 0x000fe20003f46270 */
[----:B------:R-:W-:Y:S01]  /*02b0*/  UIMAD.WIDE.U32 UR6, UR18, UR12, URZ ;  /* 0x0000000c120672a5 */ /* 0x000fe2000f8e00ff */
[----:B------:R-:W-:Y:S01]  /*02c0*/  @!P1 IADD3 R7, PT, PT, R7, 0x1, RZ ;  /* 0x0000000107079810 */ /* 0x000fe20007ffe0ff */
[----:B------:R-:W-:Y:S01]  /*02d0*/  UIMAD.WIDE.U32 UR4, UR18, UR8, URZ ;  /* 0x00000008120472a5 */ /* 0x000fe2000f8e00ff */
[----:B------:R-:W-:Y:S01]  /*02e0*/  ISETP.NE.AND P1, PT, R13, RZ, PT ;  /* 0x000000ff0d00720c */ /* 0x000fe20003f25270 */
[----:B------:R-:W-:Y:S01]  /*02f0*/  UIMAD UR8, UR18, UR13, UR7 ;  /* 0x0000000d120872a4 */ /* 0x000fe2000f8e0207 */
[----:B------:R-:W0:Y:S01]  /*0300*/  LDC.64 R8, c[0x0][0x3c8] ;  /* 0x0000f200ff087b82 */ /* 0x000e220000000a00 */
[----:B------:R-:W3:Y:S04]  /*0310*/  LDCU.64 UR12, c[0x0][0x3b0] ;  /* 0x00007600ff0c77ac */ /* 0x000ee80008000a00 */
[----:B------:R-:W-:-:S04]  /*0320*/  @P0 IADD3 R7, PT, PT, R7, 0x1, RZ ;  /* 0x0000000107070810 */ /* 0x000fc80007ffe0ff */
        /* <DEDUP_REMOVED lines=19> */
[----:B------:R-:W2:Y:S01]  /*0460*/  LDCU.64 UR8, c[0x0][0x3d8] ;  /* 0x00007b00ff0877ac */ /* 0x000ea20008000a00 */
[----:B------:R-:W-:Y:S01]  /*0470*/  SHF.R.S32.HI R3, RZ, 0x1f, R7 ;  /* 0x0000001fff037819 */ /* 0x000fe20000011407 */
[----:B------:R-:W3:Y:S01]  /*0480*/  S2R R10, SR_TID.X ;  /* 0x00000000000a7919 */ /* 0x000ee20000002100 */
[----:B------:R-:W-:Y:S01]  /*0490*/  LEA R46, P0, R2, R46, 0x2 ;  /* 0x0000002e022e7211 */ /* 0x000fe200078010ff */
[----:B------:R-:W-:Y:S01]  /*04a0*/  UMOV UR5, UR6 ;  /* 0x0000000600057c82 */ /* 0x000fe20008000000 */
[----:B------:R-:W-:Y:S01]  /*04b0*/  LEA R44, P1, R4, R44, 0x2 ;  /* 0x0000002c042c7211 */ /* 0x000fe200078210ff */
[-C--:B0-----:R-:W-:Y:S01]  /*04c0*/  IMAD R6, R3, R8.reuse, RZ ;  /* 0x0000000803067224 */ /* 0x081fe200078e02ff */
[----:B------:R-:W0:Y:S01]  /*04d0*/  LDC.64 R30, c[0x0][0x450] ;  /* 0x00011400ff1e7b82 */ /* 0x000e220000000a00 */
[C---:B------:R-:W-:Y:S01]  /*04e0*/  IMAD.WIDE.U32 R20, R7.reuse, R8, UR4 ;  /* 0x0000000407147e25 */ /* 0x040fe2000f8e0008 */
[----:B------:R-:W-:Y:S01]  /*04f0*/  LEA.HI.X R15, R2, R47, R15, 0x2, P0 ;  /* 0x0000002f020f7211 */ /* 0x000fe200000f140f */
[----:B------:R-:W4:Y:S01]  /*0500*/  LDCU UR4, c[0x0][0x38c] ;  /* 0x00007180ff0477ac */ /* 0x000f220008000800 */
[----:B------:R-:W-:Y:S01]  /*0510*/  LEA.HI.X R17, R4, R45, R17, 0x2, P1 ;  /* 0x0000002d04117211 */ /* 0x000fe200008f1411 */
[----:B------:R-:W-:Y:S01]  /*0520*/  IMAD R3, R7, R9, R6 ;  /* 0x0000000907037224 */ /* 0x000fe200078e0206 */
[----:B------:R-:W-:Y:S01]  /*0530*/  LEA R16, P0, R20, R22, 0x2 ;  /* 0x0000001614107211 */ /* 0x000fe200078010ff */
[----:B------:R-:W-:Y:S01]  /*0540*/  IMAD R2, R13, UR18, R0 ;  /* 0x000000120d027c24 */ /* 0x000fe2000f8e0200 */
[----:B------:R-:W3:Y:S02]  /*0550*/  LDC.64 R28, c[0x0][0x428] ;  /* 0x00010a00ff1c7b82 */ /* 0x000ee40000000a00 */
[----:B------:R-:W-:Y:S01]  /*0560*/  IADD3 R3, PT, PT, R21, R3, RZ ;  /* 0x0000000315037210 */ /* 0x000fe20007ffe0ff */
[----:B--2---:R-:W-:-:S03]  /*0570*/  IMAD.WIDE.U32 R8, R0, UR8, RZ ;  /* 0x0000000800087c25 */ /* 0x004fc6000f8e00ff */
[----:B------:R-:W-:Y:S01]  /*0580*/  LEA.HI.X R20, R20, R23, R3, 0x2, P0 ;  /* 0x0000001714147211 */ /* 0x000fe200000f1403 */
[C---:B------:R-:W-:Y:S01]  /*0590*/  IMAD R14, R0.reuse, UR9, R9 ;  /* 0x00000009000e7c24 */ /* 0x040fe2000f8e0209 */
[----:B------:R-:W2:Y:S01]  /*05a0*/  LDC.64 R18, c[0x0][0x438] ;  /* 0x00010e00ff127b82 */ /* 0x000ea20000000a00 */
[----:B-1----:R-:W-:Y:S01]  /*05b0*/  IMAD.WIDE.U32 R34, R0, R26, RZ ;  /* 0x0000001a00227225 */ /* 0x002fe200078e00ff */
[----:B------:R-:W1:Y:S03]  /*05c0*/  LDCU.U8 UR9, c[0x0][0x39e] ;  /* 0x000073c0ff0977ac */ /* 0x000e660008000000 */
[----:B------:R-:W-:Y:S01]  /*05d0*/  IMAD R13, R2, R25, RZ ;  /* 0x00000019020d7224 */ /* 0x000fe200078e02ff */
[----:B----4-:R-:W-:Y:S01]  /*05e0*/  UISETP.LT.AND UP0, UPT, UR4, 0x1, UPT ;  /* 0x000000010400788c */ /* 0x010fe2000bf01270 */
[----:B------:R-:W-:Y:S01]  /*05f0*/  IMAD R35, R0, R27, R35 ;  /* 0x0000001b00237224 */ /* 0x000fe200078e0223 */
[----:B------:R-:W4:Y:S01]  /*0600*/  LDC.64 R6, c[0x0][0x3a0] ;  /* 0x0000e800ff067b82 */ /* 0x000f220000000a00 */
[----:B0-----:R-:W-:-:S04]  /*0610*/  LEA R9, P0, R8, R30, 0x2 ;  /* 0x0000001e08097211 */ /* 0x001fc800078010ff */
[----:B------:R-:W-:-:S03]  /*0620*/  LEA.HI.X R8, R8, R31, R14, 0x2, P0 ;  /* 0x0000001f08087211 */ /* 0x000fc600000f140e */
[----:B------:R-:W0:Y:S01]  /*0630*/  LDC.64 R4, c[0x0][0x420] ;  /* 0x00010800ff047b82 */ /* 0x000e220000000a00 */
[----:B---3--:R-:W-:-:S04]  /*0640*/  IMAD.WIDE.U32 R32, R0, R28, RZ ;  /* 0x0000001c00207225 */ /* 0x008fc800078e00ff */
[C---:B------:R-:W-:Y:S02]  /*0650*/  IMAD R33, R0.reuse, R29, R33 ;  /* 0x0000001d00217224 */ /* 0x040fe400078e0221 */
[C---:B--2---:R-:W-:Y:S01]  /*0660*/  IMAD.WIDE.U32 R36, R0.reuse, R18, RZ ;  /* 0x0000001200247225 */ /* 0x044fe200078e00ff */
[----:B------:R-:W2:Y:S03]  /*0670*/  LDC.64 R24, c[0x0][0x440] ;  /* 0x00011000ff187b82 */ /* 0x000ea60000000a00 */
[C---:B------:R-:W-:Y:S01]  /*0680*/  IMAD R27, R0.reuse, R19, R37 ;  /* 0x00000013001b7224 */ /* 0x040fe200078e0225 */
[----:B------:R-:W-:Y:S01]  /*0690*/  MOV R26, R36 ;  /* 0x00000024001a7202 */ /* 0x000fe20000000f00 */
[----:B----4-:R-:W-:-:S03]  /*06a0*/  IMAD.WIDE.U32 R48, R0, R6, RZ ;  /* 0x0000000600307225 */ /* 0x010fc600078e00ff */
[----:B------:R-:W3:Y:S01]  /*06b0*/  LDC.64 R22, c[0x0][0x410] ;  /* 0x00010400ff167b82 */ /* 0x000ee20000000a00 */
[----:B------:R-:W-:Y:S02]  /*06c0*/  IMAD R6, R0, R7, R49 ;  /* 0x0000000700067224 */ /* 0x000fe400078e0231 */
[----:B------:R-:W-:Y:S01]  /*06d0*/  IMAD R0, R13, UR4, RZ ;  /* 0x000000040d007c24 */ /* 0x000fe2000f8e02ff */
[----:B------:R-:W-:Y:S01]  /*06e0*/  USEL UR4, UR4, 0x1, !UP0 ;  /* 0x0000000104047887 */ /* 0x000fe2000c000000 */
[----:B0-----:R-:W-:-:S03]  /*06f0*/  IMAD.WIDE.U32 R36, R4, UR18, R32 ;  /* 0x0000001204247c25 */ /* 0x001fc6000f8e0020 */
[----:B------:R-:W0:Y:S01]  /*0700*/  LDC.64 R2, c[0x0][0x430] ;  /* 0x00010c00ff027b82 */ /* 0x000e220000000a00 */
[----:B------:R-:W-:Y:S01]  /*0710*/  UIADD3 UR6, UPT, UPT, -UR4, URZ, URZ ;  /* 0x000000ff04067290 */ /* 0x000fe2000fffe1ff */
[----:B------:R-:W-:-:S06]  /*0720*/  IMAD R5, R5, UR18, R37 ;  /* 0x0000001205057c24 */ /* 0x000fcc000f8e0225 */
[----:B------:R-:W4:Y:S01]  /*0730*/  LDC.64 R40, c[0x0][0x3e0] ;  /* 0x0000f800ff287b82 */ /* 0x000f220000000a00 */
[----:B--2---:R-:W-:-:S04]  /*0740*/  LEA R7, P0, R48, R24, 0x2 ;  /* 0x0000001830077211 */ /* 0x004fc800078010ff */
[----:B------:R-:W-:-:S03]  /*0750*/  LEA.HI.X R6, R48, R25, R6, 0x2, P0 ;  /* 0x0000001930067211 */ /* 0x000fc600000f1406 */
[----:B------:R-:W2:Y:S01]  /*0760*/  LDC.64 R38, c[0x0][0x3a8] ;  /* 0x0000ea00ff267b82 */ /* 0x000ea20000000a00 */
[----:B---3--:R-:W-:-:S04]  /*0770*/  IMAD.WIDE.U32 R34, R22, UR18, R34 ;  /* 0x0000001216227c25 */ /* 0x008fc8000f8e0022 */
[----:B------:R-:W-:-:S03]  /*0780*/  IMAD R4, R23, UR18, R35 ;  /* 0x0000001217047c24 */ /* 0x000fc6000f8e0223 */
[----:B------:R-:W3:Y:S01]  /*0790*/  LDC.64 R30, c[0x0][0x478] ;  /* 0x00011e00ff1e7b82 */ /* 0x000ee20000000a00 */
[----:B0-----:R-:W-:Y:S01]  /*07a0*/  IMAD.WIDE.U32 R32, R2, UR18, R26 ;  /* 0x0000001202207c25 */ /* 0x001fe2000f8e001a */
[----:B------:R-:W-:-:S03]  /*07b0*/  MOV R2, RZ ;  /* 0x000000ff00027202 */ /* 0x000fc60000000f00 */
[----:B------:R-:W-:-:S03]  /*07c0*/  IMAD R3, R3, UR18, R33 ;  /* 0x0000001203037c24 */ /* 0x000fc6000f8e0221 */
[----:B------:R-:W0:Y:S01]  /*07d0*/  LDC.64 R28, c[0x0][0x488] ;  /* 0x00012200ff1c7b82 */ /* 0x000e220000000a00 */
[----:B----4-:R-:W-:-:S07]  /*07e0*/  SHF.L.U64.HI R14, R40, 0x2, R41 ;  /* 0x00000002280e7819 */ /* 0x010fce0000010229 */
[----:B------:R-:W4:Y:S01]  /*07f0*/  LDC.64 R18, c[0x0][0x490] ;  /* 0x00012400ff127b82 */ /* 0x000f220000000a00 */
[----:B--2---:R-:W-:Y:S02]  /*0800*/  SHF.L.U64.HI R41, R38, 0x2, R39 ;  /* 0x0000000226297819 */ /* 0x004fe40000010227 */
[----:B------:R-:W-:Y:S02]  /*0810*/  MOV R39, R15 ;  /* 0x0000000f00277202 */ /* 0x000fe40000000f00 */
[----:B------:R-:W-:-:S03]  /*0820*/  MOV R15, R20 ;  /* 0x00000014000f7202 */ /* 0x000fc60000000f00 */
[----:B------:R-:W2:Y:S01]  /*0830*/  LDC.64 R42, c[0x0][0x3c0] ;  /* 0x0000f000ff2a7b82 */ /* 0x000ea20000000a00 */
[----:B---3--:R-:W-:-:S04]  /*0840*/  IMAD.WIDE.U32 R30, R10, 0x10, R30 ;  /* 0x000000100a1e7825 */ /* 0x008fc800078e001e */
[----:B0-----:R-:W-:-:S04]  /*0850*/  IMAD.WIDE.U32 R28, R10, 0x10, R28 ;  /* 0x000000100a1c7825 */ /* 0x001fc800078e001c */
[----:B----4-:R-:W-:Y:S01]  /*0860*/  IMAD.WIDE.U32 R18, R10, 0x10, R18 ;  /* 0x000000100a127825 */ /* 0x010fe200078e0012 */
[----:B-12---:R-:W-:-:S07]  /*0870*/  SHF.L.U64.HI R13, R42, 0x2, R43 ;  /* 0x000000022a0d7819 */ /* 0x006fce000001022b */
.L_x_4914:
        /* <DEDUP_REMOVED lines=52> */
.L_x_4904:
[----:B------:R-:W-:Y:S05]  /*0bc0*/  BSYNC.RECONVERGENT B0 ;  /* 0x0000000000007941 */ /* 0x000fea0003800200 */
.L_x_4903:
        /* <DEDUP_REMOVED lines=32> */
.L_x_4906:
[----:B------:R-:W-:Y:S05]  /*0dd0*/  BSYNC.RECONVERGENT B0 ;  /* 0x0000000000007941 */ /* 0x000fea0003800200 */
.L_x_4905:
        /* <DEDUP_REMOVED lines=32> */
.L_x_4908:
[----:B------:R-:W-:Y:S05]  /*0fe0*/  BSYNC.RECONVERGENT B0 ;  /* 0x0000000000007941 */ /* 0x000fea0003800200 */
.L_x_4907:
        /* <DEDUP_REMOVED lines=32> */
.L_x_4909:
[----:B------:R-:W-:Y:S05]  /*11f0*/  BSYNC.RECONVERGENT B0 ;  /* 0x0000000000007941 */ /* 0x000fea0003800200 */
.L_x_4902:
        /* <DEDUP_REMOVED lines=25> */
[----:B------:R-:W-:Y:S02]  /*1390*/  MOV R62, R6 ;  /* 0x00000006003e7202 */ /* 0x000fe40000000f00 */
[----:B------:R-:W-:Y:S01]  /*13a0*/  MOV R63, R9 ;  /* 0x00000009003f7202 */ /* 0x000fe20000000f00 */
[----:B0-----:R-:W-:Y:S01]  /*13b0*/  ULEA UR4, UR5, UR4, 0x18 ;  /* 0x0000000405047291 */ /* 0x001fe2000f8ec0ff */
[----:B------:R-:W-:-:S02]  /*13c0*/  MOV R64, R8 ;  /* 0x0000000800407202 */ /* 0x000fc40000000f00 */
[----:B------:R-:W-:Y:S01]  /*13d0*/  UMOV UR5, UR6 ;  /* 0x0000000600057c82 */ /* 0x000fe20008000000 */
[----:B------:R-:W-:-:S12]  /*13e0*/  UIADD3 UR4, UPT, UPT, UR4, 0x230, URZ ;  /* 0x0000023004047890 */ /* 0x000fd8000fffe0ff */
.L_x_4913:
[----:B0-----:R-:W-:Y:S02]  /*13f0*/  MOV R52, R61 ;  /* 0x0000003d00347202 */ /* 0x001fe40000000f00 */
[----:B------:R-:W-:-:S05]  /*1400*/  MOV R53, R62 ;  /* 0x0000003e00357202 */ /* 0x000fca0000000f00 */
[----:B------:R0:W3:Y:S01]  /*1410*/  LDG.E R66, desc[UR16][R52.64] ;  /* 0x0000001034427981 */ /* 0x0000e2000c1e1900 */
[----:B------:R-:W-:Y:S01]  /*1420*/  MOV R20, R57 ;  /* 0x0000003900147202 */ /* 0x000fe20000000f00 */
[----:B------:R-:W-:-:S06]  /*1430*/  IMAD.MOV.U32 R21, RZ, RZ, R60 ;  /* 0x000000ffff157224 */ /* 0x000fcc00078e003c */
[----:B------:R-:W4:Y:S01]  /*1440*/  LDG.E.128 R20, desc[UR16][R20.64] ;  /* 0x0000001014147981 */ /* 0x000f22000c1e1d00 */
[----:B0-----:R-:W-:Y:S02]  /*1450*/  MOV R52, R63 ;  /* 0x0000003f00347202 */ /* 0x001fe40000000f00 */
[----:B------:R-:W-:Y:S02]  /*1460*/  MOV R53, R64 ;  /* 0x0000004000357202 */ /* 0x000fe40000000f00 */
[----:B-1----:R-:W-:-:S03]  /*1470*/  ISETP.GE.AND P1, PT, R47, 0x1, PT ;  /* 0x000000012f00780c */ /* 0x002fc60003f26270 */
        /* <DEDUP_REMOVED lines=12> */
[----:B----4-:R-:W-:Y:S01]  /*1540*/  FMUL.FTZ R71, R49, R20 ;  /* 0x0000001431477220 */ /* 0x010fe20000410000 */
[----:B------:R-:W-:Y:S01]  /*1550*/  FMUL.FTZ R73, R56, R21 ;  /* 0x0000001538497220 */ /* 0x000fe20000410000 */
[----:B------:R-:W1:Y:S01]  /*1560*/  MUFU.EX2 R68, R68 ;  /* 0x0000004400447308 */ /* 0x000e620000000800 */
[----:B------:R-:W-:Y:S01]  /*1570*/  FMUL.FTZ R70, R55, R22 ;  /* 0x0000001637467220 */ /* 0x000fe20000410000 */
[----:B------:R-:W-:Y:S01]  /*1580*/  FMUL.FTZ R67, R58, R23 ;  /* 0x000000173a437220 */ /* 0x000fe20000410000 */
[----:B------:R-:W-:-:S05]  /*1590*/  MOV R23, RZ ;  /* 0x000000ff00177202 */ /* 0x000fca0000000f00 */
        /* <DEDUP_REMOVED lines=12> */
[----:B0-----:R-:W-:Y:S01]  /*1660*/  FSEL R52, R22, R21, !P1 ;  /* 0x0000001516347208 */ /* 0x001fe20004800000 */
[----:B------:R-:W-:-:S04]  /*1670*/  HFMA2 R22, -RZ, RZ, 1.875, 0 ;  /* 0x3f800000ff167431 */ /* 0x000fc800000001ff */
[----:B------:R-:W0:Y:S01]  /*1680*/  SHFL.UP PT, R21, R52, 0x2, RZ ;  /* 0x0440000034157989 */ /* 0x000e2200000e00ff */
[----:B-1----:R-:W-:Y:S01]  /*1690*/  @P1 FMUL.FTZ R75, R75, R20 ;  /* 0x000000144b4b1220 */ /* 0x002fe20000410000 */
[----:B------:R-:W-:Y:S02]  /*16a0*/  ISETP.GE.AND P1, PT, R47, 0x2, PT ;  /* 0x000000022f00780c */ /* 0x000fe40003f26270 */
[----:B------:R-:W-:Y:S04]  /*16b0*/  @P0 LDS.64 R22, [UR4] ;  /* 0x00000004ff160984 */ /* 0x000fe80008000a00 */
        /* <DEDUP_REMOVED lines=26> */
[----:B------:R-:W-:Y:S02]  /*1860*/  ISETP.NE.AND P1, PT, R10, RZ, PT ;  /* 0x000000ff0a00720c */ /* 0x000fe40003f25270 */
        /* <DEDUP_REMOVED lines=22> */
.L_x_4912:
[----:B------:R-:W-:Y:S05]  /*19d0*/  BSYNC.RECONVERGENT B0 ;  /* 0x0000000000007941 */ /* 0x000fea0003800200 */
.L_x_4911:
[----:B------:R-:W-:Y:S01]  /*19e0*/  UIADD3 UR5, UPT, UPT, UR5, 0x1, URZ ;  /* 0x0000000105057890 */ /* 0x000fe2000fffe0ff */
[----:B------:R-:W-:Y:S01]  /*19f0*/  FFMA.FTZ R66, R66, R69, R67 ;  /* 0x0000004542427223 */ /* 0x000fe20000010043 */
[----:B------:R-:W-:Y:S01]  /*1a00*/  LEA R57, P1, R42, R57, 0x2 ;  /* 0x000000392a397211 */ /* 0x000fe200078210ff */
[C---:B-----5:R-:W-:Y:S01]  /*1a10*/  FFMA.FTZ R24, R65.reuse, R71, R24 ;  /* 0x0000004741187223 */ /* 0x060fe20000010018 */
        /* <DEDUP_REMOVED lines=12> */
.L_x_4910:
[----:B------:R-:W-:Y:S01]  /*1ae0*/  BAR.SYNC.DEFER_BLOCKING 0x0 ;  /* 0x0000000000007b1d */ /* 0x000fe20000010000 */
[----:B------:R-:W-:-:S04]  /*1af0*/  SHF.L.U32 R43, R2, 0x7, RZ ;  /* 0x00000007022b7819 */ /* 0x000fc800000006ff */
[C---:B------:R-:W-:Y:S01]  /*1b00*/  IADD3 R23, P0, PT, R43.reuse, R36, RZ ;  /* 0x000000242b177210 */ /* 0x040fe20007f1e0ff */
[----:B------:R-:W1:Y:S01]  /*1b10*/  LDCU UR4, c[0x0][0x394] ;  /* 0x00007280ff0477ac */ /* 0x000e620008000800 */
[----:B0-----:R-:W-:Y:S02]  /*1b20*/  IADD3 R21, P1, PT, R43, R34, RZ ;  /* 0x000000222b157210 */ /* 0x001fe40007f3e0ff */
        /* <DEDUP_REMOVED lines=22> */
[----:B---3--:R-:W-:Y:S01]  /*1c90*/  FMUL.FTZ R45, R20, -1.4426950216293334961 ;  /* 0xbfb8aa3b142d7820 */ /* 0x008fe20000410000 */
[----:B--2---:R-:W-:Y:S01]  /*1ca0*/  FMUL.FTZ R50, R21, -1.4426950216293334961 ;  /* 0xbfb8aa3b15327820 */ /* 0x004fe20000410000 */
        /* <DEDUP_REMOVED lines=25> */
.L_x_4915:
        /* <DEDUP_REMOVED lines=12> */
.L_x_5101:


//--------------------- .text._Z25selective_scan_fwd_kernelI32Selective_Scan_fwd_kernel_traitsILi32ELi4ELi1ELb1ELb1ELb1ELb0EffEEv13SSMParamsBase --------------------------
	.section	.text._Z25selective_scan_fwd_kernelI32Selective_Scan_fwd_kernel_traitsILi32ELi4ELi1ELb1ELb1ELb1ELb0EffEEv13SSMParamsBase,"ax",@progbits
	.align	128
        .global         _Z25selective_scan_fwd_kernelI32Selective_Scan_fwd_kernel_traitsILi32ELi4ELi1ELb1ELb1ELb1ELb0EffEEv13SSMParamsBase
        .type           _Z25selective_scan_fwd_kernelI32Selective_Scan_fwd_kernel_traitsILi32ELi4ELi1ELb1ELb1ELb1ELb0EffEEv13SSMParamsBase,@function
        .size           _Z25selective_scan_fwd_kernelI32Selective_Scan_fwd_kernel_traitsILi32ELi4ELi1ELb1ELb1ELb1ELb0EffEEv13SSMParamsBase,(.L_x_5102 - _Z25selective_scan_fwd_kernelI32Selective_Scan_fwd_kernel_traitsILi32ELi4ELi1ELb1ELb1ELb1ELb0EffEEv13SSMParamsBase)
        .other          _Z25selective_scan_fwd_kernelI32Selective_Scan_fwd_kernel_traitsILi32ELi4ELi1ELb1ELb1ELb1ELb0EffEEv13SSMParamsBase,@"STO_CUDA_ENTRY STV_DEFAULT"
_Z25selective_scan_fwd_kernelI32Selective_Scan_fwd_kernel_traitsILi32ELi4ELi1ELb1ELb1ELb1ELb0EffEEv13SSMParamsBase:
.text._Z25selective_scan_fwd_kernelI32Selective_Scan_fwd_kernel_traitsILi32ELi4ELi1ELb1ELb1ELb1ELb0EffEEv13SSMParamsBase:
        /* <DEDUP_REMOVED lines=43> */
[----:B------:R-:W-:Y:S02]  /*02b0*/  @!P1 IADD3 R11, PT, PT, R11, 0x1, RZ ;  /* 0x000000010b0b9810 */ /* 0x000fe40007ffe0ff */
[----:B------:R-:W-:Y:S01]  /*02c0*/  LOP3.LUT R2, R0, R17, RZ, 0x3c, !PT ;  /* 0x0000001100027212 */ /* 0x000fe200078e3cff */
[----:B------:R-:W-:Y:S01]  /*02d0*/  UIMAD.WIDE.U32 UR4, UR20, UR8, URZ ;  /* 0x00000008140472a5 */ /* 0x000fe2000f8e00ff */
[----:B------:R-:W-:Y:S01]  /*02e0*/  ISETP.NE.AND P1, PT, R17, RZ, PT ;  /* 0x000000ff1100720c */ /* 0x000fe20003f25270 */
[----:B------:R-:W-:Y:S01]  /*02f0*/  UIMAD.WIDE.U32 UR6, UR20, UR12, URZ ;  /* 0x0000000c140672a5 */ /* 0x000fe2000f8e00ff */
[----:B------:R-:W-:-:S05]  /*0300*/  ISETP.GE.AND P2, PT, R2, RZ, PT ;  /* 0x000000ff0200720c */ /* 0x000fca0003f46270 */
[----:B------:R-:W-:Y:S02]  /*0310*/  @P0 IADD3 R11, PT, PT, R11, 0x1, RZ ;  /* 0x000000010b0b0810 */ /* 0x000fe40007ffe0ff */
[----:B0-----:R-:W-:Y:S01]  /*0320*/  ISETP.GE.AND P0, PT, R9, 0x1, PT ;  /* 0x000000010900780c */ /* 0x001fe20003f06270 */
[----:B------:R-:W-:Y:S02]  /*0330*/  UIMAD UR9, UR20, UR9, UR5 ;  /* 0x00000009140972a4 */ /* 0x000fe4000f8e0205 */
[----:B------:R-:W-:Y:S01]  /*0340*/  UIMAD UR8, UR20, UR13, UR7 ;  /* 0x0000000d140872a4 */ /* 0x000fe2000f8e0207 */
[----:B------:R-:W-:Y:S01]  /*0350*/  MOV R15, R11 ;  /* 0x0000000b000f7202 */ /* 0x000fe20000000f00 */
[----:B------:R-:W-:Y:S01]  /*0360*/  IMAD.U32 R18, RZ, RZ, UR6 ;  /* 0x00000006ff127e24 */ /* 0x000fe2000f8e00ff */
[----:B------:R-:W-:Y:S02]  /*0370*/  MOV R2, UR4 ;  /* 0x0000000400027c02 */ /* 0x000fe40008000f00 */
[----:B------:R-:W-:Y:S01]  /*0380*/  MOV R3, UR5 ;  /* 0x0000000500037c02 */ /* 0x000fe20008000f00 */
[----:B------:R-:W-:Y:S01]  /*0390*/  UIMAD.WIDE.U32 UR4, UR20, UR16, URZ ;  /* 0x00000010140472a5 */ /* 0x000fe2000f8e00ff */
[----:B------:R-:W-:-:S02]  /*03a0*/  MOV R19, UR7 ;  /* 0x0000000700137c02 */ /* 0x000fc40008000f00 */
[----:B------:R-:W-:Y:S02]  /*03b0*/  MOV R3, UR9 ;  /* 0x0000000900037c02 */ /* 0x000fe40008000f00 */
[----:B------:R-:W-:Y:S02]  /*03c0*/  MOV R19, UR8 ;  /* 0x0000000800137c02 */ /* 0x000fe40008000f00 */
[----:B------:R-:W-:Y:S02]  /*03d0*/  @!P2 IADD3 R15, PT, PT, -R15, RZ, RZ ;  /* 0x000000ff0f0fa210 */ /* 0x000fe40007ffe1ff */
[----:B------:R-:W-:Y:S01]  /*03e0*/  @!P1 LOP3.LUT R15, RZ, R17, RZ, 0x33, !PT ;  /* 0x00000011ff0f9212 */ /* 0x000fe200078e33ff */
[----:B-12---:R-:W-:Y:S06]  /*03f0*/  @!P0 EXIT ;  /* 0x000000000000894d */ /* 0x006fec0003800000 */
[----:B------:R-:W-:Y:S01]  /*0400*/  SHF.R.S32.HI R25, RZ, 0x1f, R15 ;  /* 0x0000001fff197819 */ /* 0x000fe2000001140f */
[----:B------:R-:W0:Y:S01]  /*0410*/  LDCU.64 UR6, c[0x0][0x3d0] ;  /* 0x00007a00ff0677ac */ /* 0x000e220008000a00 */
[----:B------:R-:W1:Y:S01]  /*0420*/  LDC.64 R16, c[0x0][0x3e8] ;  /* 0x0000fa00ff107b82 */ /* 0x000e620000000a00 */
[C---:B------:R-:W-:Y:S01]  /*0430*/  IMAD.WIDE.U32 R2, R0.reuse, UR10, R2 ;  /* 0x0000000a00027c25 */ /* 0x040fe2000f8e0002 */
[----:B------:R-:W2:Y:S01]  /*0440*/  S2R R6, SR_TID.X ;  /* 0x0000000000067919 */ /* 0x000ea20000002100 */
[----:B------:R-:W-:Y:S02]  /*0450*/  UIMAD UR5, UR20, UR17, UR5 ;  /* 0x00000011140572a4 */ /* 0x000fe4000f8e0205 */
[----:B------:R-:W-:Y:S01]  /*0460*/  IMAD.WIDE.U32 R18, R0, UR14, R18 ;  /* 0x0000000e00127c25 */ /* 0x000fe2000f8e0012 */
[----:B------:R-:W-:Y:S01]  /*0470*/  LEA R30, P0, R2, R30, 0x2 ;  /* 0x0000001e021e7211 */ /* 0x000fe200078010ff */
[----:B------:R-:W3:Y:S01]  /*0480*/  LDCU.U8 UR9, c[0x0][0x39e] ;  /* 0x000073c0ff0977ac */ /* 0x000ee20008000000 */
[----:B------:R-:W4:Y:S01]  /*0490*/  LDC.64 R34, c[0x0][0x428] ;  /* 0x00010a00ff227b82 */ /* 0x000f220000000a00 */
[----:B------:R-:W-:-:S02]  /*04a0*/  IMAD R4, R25, R20, RZ ;  /* 0x0000001419047224 */ /* 0x000fc400078e02ff */
[C---:B------:R-:W-:Y:S02]  /*04b0*/  IMAD R29, R0.reuse, UR11, R3 ;  /* 0x0000000b001d7c24 */ /* 0x040fe4000f8e0203 */
[----:B------:R-:W-:Y:S02]  /*04c0*/  IMAD R24, R0, UR15, R19 ;  /* 0x0000000f00187c24 */ /* 0x000fe4000f8e0213 */
[C---:B------:R-:W-:Y:S01]  /*04d0*/  IMAD R19, R15.reuse, R21, R4 ;  /* 0x000000150f137224 */ /* 0x040fe200078e0204 */
[----:B------:R-:W3:Y:S01]  /*04e0*/  LDC.64 R12, c[0x0][0x450] ;  /* 0x00011400ff0c7b82 */ /* 0x000ee20000000a00 */
[----:B------:R-:W-:Y:S01]  /*04f0*/  IMAD.WIDE.U32 R20, R15, R20, UR4 ;  /* 0x000000040f147e25 */ /* 0x000fe2000f8e0014 */
[----:B------:R-:W-:Y:S01]  /*0500*/  LEA.HI.X R29, R2, R31, R29, 0x2, P0 ;  /* 0x0000001f021d7211 */ /* 0x000fe200000f141d */
[----:B0-----:R-:W-:Y:S01]  /*0510*/  UIMAD.WIDE.U32 UR4, UR20, UR6, URZ ;  /* 0x00000006140472a5 */ /* 0x001fe2000f8e00ff */
[----:B------:R-:W-:Y:S01]  /*0520*/  LEA R28, P0, R18, R26, 0x2 ;  /* 0x0000001a121c7211 */ /* 0x000fe200078010ff */
[----:B------:R-:W-:Y:S01]  /*0530*/  IMAD.IADD R21, R21, 0x1, R19 ;  /* 0x0000000115157824 */ /* 0x000fe200078e0213 */
[----:B------:R-:W-:Y:S01]  /*0540*/  LEA R14, P1, R20, R32, 0x2 ;  /* 0x00000020140e7211 */ /* 0x000fe200078210ff */
[----:B------:R-:W0:Y:S01]  /*0550*/  LDCU UR6, c[0x0][0x38c] ;  /* 0x00007180ff0677ac */ /* 0x000e220008000800 */
[----:B------:R-:W2:Y:S01]  /*0560*/  LDC.64 R4, c[0x0][0x3a0] ;  /* 0x0000e800ff047b82 */ /* 0x000ea20000000a00 */
[----:B------:R-:W-:-:S02]  /*0570*/  LEA.HI.X R24, R18, R27, R24, 0x2, P0 ;  /* 0x0000001b12187211 */ /* 0x000fc400000f1418 */
[----:B------:R-:W-:Y:S01]  /*0580*/  LEA.HI.X R21, R20, R33, R21, 0x2, P1 ;  /* 0x0000002114157211 */ /* 0x000fe200008f1415 */
[----:B------:R-:W-:Y:S01]  /*0590*/  UIMAD UR5, UR20, UR7, UR5 ;  /* 0x00000007140572a4 */ /* 0x000fe2000f8e0205 */
[----:B-1----:R-:W-:-:S03]  /*05a0*/  IMAD R20, R25, R16, RZ ;  /* 0x0000001019147224 */ /* 0x002fc600078e02ff */
[----:B------:R-:W1:Y:S01]  /*05b0*/  LDC R31, c[0x0][0x384] ;  /* 0x0000e100ff1f7b82 */ /* 0x000e620000000800 */
[----:B----4-:R-:W-:-:S04]  /*05c0*/  IMAD.WIDE.U32 R22, R0, R34, RZ ;  /* 0x0000002200167225 */ /* 0x010fc800078e00ff */
[----:B------:R-:W-:-:S03]  /*05d0*/  IMAD.WIDE.U32 R18, R15, R16, UR4 ;  /* 0x000000040f127e25 */ /* 0x000fc6000f8e0010 */
[----:B------:R-:W4:Y:S01]  /*05e0*/  LDC.64 R10, c[0x0][0x440] ;  /* 0x00011000ff0a7b82 */ /* 0x000f220000000a00 */
[----:B------:R-:W-:Y:S01]  /*05f0*/  IMAD R15, R15, R17, R20 ;  /* 0x000000110f0f7224 */ /* 0x000fe200078e0214 */
[----:B---3--:R-:W-:Y:S01]  /*0600*/  LEA R20, P0, R18, R12, 0x2 ;  /* 0x0000000c12147211 */ /* 0x008fe200078010ff */
[C---:B------:R-:W-:Y:S01]  /*0610*/  IMAD R23, R0.reuse, R35, R23 ;  /* 0x0000002300177224 */ /* 0x040fe200078e0217 */
[----:B0-----:R-:W-:Y:S02]  /*0620*/  UISETP.LT.AND UP0, UPT, UR6, 0x1, UPT ;  /* 0x000000010600788c */ /* 0x001fe4000bf01270 */
[----:B------:R-:W-:Y:S02]  /*0630*/  IADD3 R15, PT, PT, R19, R15, RZ ;  /* 0x0000000f130f7210 */ /* 0x000fe40007ffe0ff */
[----:B------:R-:W0:Y:S01]  /*0640*/  LDC.64 R2, c[0x0][0x420] ;  /* 0x00010800ff027b82 */ /* 0x000e220000000a00 */
[----:B--2---:R-:W-:Y:S01]  /*0650*/  IMAD.WIDE.U32 R16, R0, R4, RZ ;  /* 0x0000000400107225 */ /* 0x004fe200078e00ff */
[----:B------:R-:W-:Y:S01]  /*0660*/  LEA.HI.X R18, R18, R13, R15, 0x2, P0 ;  /* 0x0000000d12127211 */ /* 0x000fe200000f140f */
[----:B------:R-:W-:Y:S01]  /*0670*/  USEL UR4, UR6, 0x1, !UP0 ;  /* 0x0000000106047887 */ /* 0x000fe2000c000000 */
[----:B------:R-:W-:Y:S01]  /*0680*/  MOV R15, R24 ;  /* 0x00000018000f7202 */ /* 0x000fe20000000f00 */
[----:B------:R-:W-:Y:S01]  /*0690*/  IMAD R12, R0, R5, R17 ;  /* 0x00000005000c7224 */ /* 0x000fe200078e0211 */
[----:B------:R-:W-:-:S02]  /*06a0*/  MOV R13, R21 ;  /* 0x00000015000d7202 */ /* 0x000fc40000000f00 */
[----:B------:R-:W2:Y:S01]  /*06b0*/  LDC.64 R32, c[0x0][0x478] ;  /* 0x00011e00ff207b82 */ /* 0x000ea20000000a00 */
[----:B-1----:R-:W-:-:S04]  /*06c0*/  IMAD R4, R31, UR20, R0 ;  /* 0x000000141f047c24 */ /* 0x002fc8000f8e0200 */
[----:B------:R-:W-:-:S03]  /*06d0*/  IMAD R0, R4, R9, RZ ;  /* 0x0000000904007224 */ /* 0x000fc600078e02ff */
[----:B------:R-:W1:Y:S01]  /*06e0*/  LDC.64 R40, c[0x0][0x3c0] ;  /* 0x0000f000ff287b82 */ /* 0x000e620000000a00 */
[----:B----4-:R-:W-:Y:S01]  /*06f0*/  LEA R5, P1, R16, R10, 0x2 ;  /* 0x0000000a10057211 */ /* 0x010fe200078210ff */
[----:B------:R-:W-:Y:S01]  /*0700*/  IMAD R0, R0, UR6, RZ ;  /* 0x0000000600007c24 */ /* 0x000fe2000f8e02ff */
[----:B------:R-:W-:Y:S02]  /*0710*/  UIADD3 UR6, UPT, UPT, -UR4, URZ, URZ ;  /* 0x000000ff04067290 */ /* 0x000fe4000fffe1ff */
[----:B------:R-:W-:Y:S01]  /*0720*/  LEA.HI.X R4, R16, R11, R12, 0x2, P1 ;  /* 0x0000000b10047211 */ /* 0x000fe200008f140c */
[----:B------:R-:W-:Y:S01]  /*0730*/  IMAD.MOV.U32 R11, RZ, RZ, R18 ;  /* 0x000000ffff0b7224 */ /* 0x000fe200078e0012 */
[----:B------:R-:W-:Y:S01]  /*0740*/  MOV R12, R20 ;  /* 0x00000014000c7202 */ /* 0x000fe20000000f00 */
[----:B------:R-:W3:Y:S01]  /*0750*/  LDC.64 R38, c[0x0][0x3e0] ;  /* 0x0000f800ff267b82 */ /* 0x000ee20000000a00 */
[----:B0-----:R-:W-:Y:S01]  /*0760*/  IMAD.WIDE.U32 R34, R2, UR20, R22 ;  /* 0x0000001402227c25 */ /* 0x001fe2000f8e0016 */
[----:B------:R-:W-:-:S03]  /*0770*/  MOV R2, RZ ;  /* 0x000000ff00027202 */ /* 0x000fc60000000f00 */
[----:B------:R-:W-:-:S03]  /*0780*/  IMAD R3, R3, UR20, R35 ;  /* 0x0000001403037c24 */ /* 0x000fc6000f8e0223 */
[----:B------:R-:W0:Y:S01]  /*0790*/  LDC.64 R36, c[0x0][0x3a8] ;  /* 0x0000ea00ff247b82 */ /* 0x000e220000000a00 */
[----:B--2---:R-:W-:Y:S01]  /*07a0*/  IMAD.WIDE.U32 R32, R6, 0x10, R32 ;  /* 0x0000001006207825 */ /* 0x004fe200078e0020 */
[----:B-1----:R-:W-:Y:S02]  /*07b0*/  SHF.L.U64.HI R9, R40, 0x2, R41 ;  /* 0x0000000228097819 */ /* 0x002fe40000010229 */
[----:B---3--:R-:W-:Y:S02]  /*07c0*/  SHF.L.U64.HI R10, R38, 0x2, R39 ;  /* 0x00000002260a7819 */ /* 0x008fe40000010227 */
[----:B0-----:R-:W-:-:S07]  /*07d0*/  SHF.L.U64.HI R31, R36, 0x2, R37 ;  /* 0x00000002241f7819 */ /* 0x001fce0000010225 */
.L_x_4928:
[----:B------:R-:W-:Y:S01]  /*07e0*/  BAR.SYNC.DEFER_BLOCKING 0x0 ;  /* 0x0000000000007b1d */ /* 0x000fe20000010000 */
[----:B---3--:R-:W-:Y:S02]  /*07f0*/  MOV R16, R28 ;  /* 0x0000001c00107202 */ /* 0x008fe40000000f00 */
        /* <DEDUP_REMOVED lines=52> */
.L_x_4918:
[----:B------:R-:W-:Y:S05]  /*0b40*/  BSYNC.RECONVERGENT B0 ;  /* 0x0000000000007941 */ /* 0x000fea0003800200 */
.L_x_4917:
        /* <DEDUP_REMOVED lines=32> */
.L_x_4920:
[----:B------:R-:W-:Y:S05]  /*0d50*/  BSYNC.RECONVERGENT B0 ;  /* 0x0000000000007941 */ /* 0x000fea0003800200 */
.L_x_4919:
        /* <DEDUP_REMOVED lines=32> */
.L_x_4922:
[----:B------:R-:W-:Y:S05]  /*0f60*/  BSYNC.RECONVERGENT B0 ;  /* 0x0000000000007941 */ /* 0x000fea0003800200 */
.L_x_4921:
        /* <DEDUP_REMOVED lines=32> */
.L_x_4923:
[----:B------:R-:W-:Y:S05]  /*1170*/  BSYNC.RECONVERGENT B0 ;  /* 0x0000000000007941 */ /* 0x000fea0003800200 */
.L_x_4916:
        /* <DEDUP_REMOVED lines=21> */
[----:B------:R-:W-:Y:S01]  /*12d0*/  MOV R21, R11 ;  /* 0x0000000b00157202 */ /* 0x000fe20000000f00 */
[----:B------:R-:W-:Y:S01]  /*12e0*/  IMAD R57, R2, R57, RZ ;  /* 0x0000003902397224 */ /* 0x000fe200078e02ff */
[C---:B------:R-:W-:Y:S02]  /*12f0*/  ISETP.EQ.AND P0, PT, R6.reuse, RZ, P0 ;  /* 0x000000ff0600720c */ /* 0x040fe40000702270 */
[----:B------:R-:W-:Y:S01]  /*1300*/  MOV R56, R5 ;  /* 0x0000000500387202 */ /* 0x000fe20000000f00 */
[----:B------:R-:W-:Y:S01]  /*1310*/  IMAD.WIDE.U32 R20, R6, 0x10, R20 ;  /* 0x0000001006147825 */ /* 0x000fe200078e0014 */
[----:B------:R-:W-:-:S03]  /*1320*/  MOV R59, R4 ;  /* 0x00000004003b7202 */ /* 0x000fc60000000f00 */
[----:B------:R-:W-:Y:S01]  /*1330*/  IMAD.MOV.U32 R53, RZ, RZ, R21 ;  /* 0x000000ffff357224 */ /* 0x000fe200078e0015 */
[----:B0-----:R-:W-:Y:S01]  /*1340*/  ULEA UR4, UR5, UR4, 0x18 ;  /* 0x0000000405047291 */ /* 0x001fe2000f8ec0ff */
[----:B------:R-:W-:Y:S02]  /*1350*/  MOV R51, R20 ;  /* 0x0000001400337202 */ /* 0x000fe40000000f00 */
[----:B------:R-:W-:Y:S01]  /*1360*/  UMOV UR5, UR6 ;  /* 0x0000000600057c82 */ /* 0x000fe20008000000 */
[----:B------:R-:W-:-:S12]  /*1370*/  UIADD3 UR4, UPT, UPT, UR4, 0x420, URZ ;  /* 0x0000042004047890 */ /* 0x000fd8000fffe0ff */
.L_x_4927:
[----:B------:R-:W-:Y:S01]  /*1380*/  MOV R58, R56 ;  /* 0x00000038003a7202 */ /* 0x000fe20000000f00 */
[----:B0-----:R-:W3:Y:S04]  /*1390*/  LDG.E.128 R24, desc[UR18][R54.64] ;  /* 0x0000001236187981 */ /* 0x001ee8000c1e1d00 */
[----:B------:R-:W4:Y:S01]  /*13a0*/  LDG.E R46, desc[UR18][R58.64] ;  /* 0x000000123a2e7981 */ /* 0x000f22000c1e1900 */
[----:B-1----:R-:W-:Y:S01]  /*13b0*/  ISETP.GE.AND P1, PT, R41, 0x1, PT ;  /* 0x000000012900780c */ /* 0x002fe20003f26270 */
[----:B------:R-:W0:Y:S01]  /*13c0*/  S2UR UR8, SR_CgaCtaId ;  /* 0x00000000000879c3 */ /* 0x000e220000008800 */
[----:B------:R-:W-:Y:S01]  /*13d0*/  UMOV UR7, 0x400 ;  /* 0x0000040000077882 */ /* 0x000fe20000000000 */
[----:B------:R-:W-:Y:S02]  /*13e0*/  MOV R20, R51 ;  /* 0x0000003300147202 */ /* 0x000fe40000000f00 */
[----:B------:R-:W-:-:S06]  /*13f0*/  MOV R21, R53 ;  /* 0x0000003500157202 */ /* 0x000fcc0000000f00 */
[----:B------:R-:W5:Y:S01]  /*1400*/  LDG.E.128 R20, desc[UR18][R20.64] ;  /* 0x0000001214147981 */ /* 0x000f62000c1e1d00 */
[----:B0-----:R-:W-:Y:S01]  /*1410*/  ULEA UR7, UR8, UR7, 0x18 ;  /* 0x0000000708077291 */ /* 0x001fe2000f8ec0ff */
[----:B------:R-:W-:Y:S02]  /*1420*/  ISETP.NE.AND P2, PT, R41, RZ, PT ;  /* 0x000000ff2900720c */ /* 0x000fe40003f45270 */
[----:B------:R-:W-:Y:S01]  /*1430*/  ISETP.NE.AND P3, PT, R6, RZ, PT ;  /* 0x000000ff0600720c */ /* 0x000fe20003f65270 */
[----:B----4-:R-:W-:-:S04]  /*1440*/  FMUL.FTZ R46, R46, 1.4426950216293334961 ;  /* 0x3fb8aa3b2e2e7820 */ /* 0x010fc80000410000 */
[C---:B------:R-:W-:Y:S01]  /*1450*/  FMUL.FTZ R60, R46.reuse, R48 ;  /* 0x000000302e3c7220 */ /* 0x040fe20000410000 */
[C---:B------:R-:W-:Y:S01]  /*1460*/  FMUL.FTZ R62, R46.reuse, R37 ;  /* 0x000000252e3e7220 */ /* 0x040fe20000410000 */
[----:B------:R-:W-:-:S04]  /*1470*/  FMUL.FTZ R47, R46, R42 ;  /* 0x0000002a2e2f7220 */ /* 0x000fc80000410000 */
[----:B------:R-:W0:Y:S08]  /*1480*/  MUFU.EX2 R60, R60 ;  /* 0x0000003c003c7308 */ /* 0x000e300000000800 */
[----:B------:R-:W1:Y:S01]  /*1490*/  MUFU.EX2 R62, R62 ;  /* 0x0000003e003e7308 */ /* 0x000e620000000800 */
[----:B---3--:R-:W-:Y:S01]  /*14a0*/  FMUL.FTZ R63, R43, R24 ;  /* 0x000000182b3f7220 */ /* 0x008fe20000410000 */
[----:B------:R-:W-:Y:S01]  /*14b0*/  FMUL.FTZ R65, R50, R25 ;  /* 0x0000001932417220 */ /* 0x000fe20000410000 */
[----:B------:R-:W-:-:S05]  /*14c0*/  FMUL.FTZ R64, R46, R39 ;  /* 0x000000272e407220 */ /* 0x000fca0000410000 */
[----:B------:R-:W3:Y:S01]  /*14d0*/  MUFU.EX2 R58, R47 ;  /* 0x0000002f003a7308 */ /* 0x000ee20000000800 */
[----:B------:R-:W-:Y:S01]  /*14e0*/  FMUL.FTZ R67, R49, R26 ;  /* 0x0000001a31437220 */ /* 0x000fe20000410000 */
[----:B0-----:R-:W-:Y:S01]  /*14f0*/  FFMA.FTZ R24, R63, R60, R65 ;  /* 0x0000003c3f187223 */ /* 0x001fe20000010041 */
[----:B------:R-:W-:-:S05]  /*1500*/  FMUL.FTZ R61, R52, R27 ;  /* 0x0000001b343d7220 */ /* 0x000fca0000410000 */
[----:B------:R-:W0:Y:S01]  /*1510*/  MUFU.EX2 R64, R64 ;  /* 0x0000004000407308 */ /* 0x000e220000000800 */
[----:B-1----:R-:W-:-:S04]  /*1520*/  FFMA.FTZ R24, R62, R24, R67 ;  /* 0x000000183e187223 */ /* 0x002fc80000010043 */
[----:B---3--:R-:W-:-:S05]  /*1530*/  FFMA.FTZ R24, R58, R24, R61 ;  /* 0x000000183a187223 */ /* 0x008fca000001003d */
        /* <DEDUP_REMOVED lines=31> */
[----:B------:R-:W3:Y:S01]  /*1730*/  @P0 LDS.64 R26, [UR4] ;  /* 0x00000004ff1a0984 */ /* 0x000ee20008000a00 */
[C---:B0-----:R-:W-:Y:S01]  /*1740*/  FMUL.FTZ R46, R69.reuse, R24 ;  /* 0x00000018452e7220 */ /* 0x041fe20000410000 */
[----:B-1----:R-:W-:-:S06]  /*1750*/  FFMA.FTZ R47, R69, R47, R66 ;  /* 0x0000002f452f7223 */ /* 0x002fcc0000010042 */
[----:B------:R-:W-:Y:S01]  /*1760*/  @!P1 STS.64 [UR7+0x400], R46 ;  /* 0x0004002eff009988 */ /* 0x000fe20008000a07 */
[----:B------:R-:W-:Y:S06]  /*1770*/  BAR.SYNC.DEFER_BLOCKING 0x0 ;  /* 0x0000000000007b1d */ /* 0x000fec0000010000 */
[----:B---3--:R-:W-:Y:S04]  /*1780*/  @!P2 STS.64 [UR7+0x410], R26 ;  /* 0x0004101aff00a988 */ /* 0x008fe80008000a07 */
[----:B------:R-:W-:Y:S01]  /*1790*/  LDS.64 R24, [UR7+0x400] ;  /* 0x00040007ff187984 */ /* 0x000fe20008000a00 */
[----:B------:R-:W-:Y:S01]  /*17a0*/  BAR.SYNC.DEFER_BLOCKING 0x0 ;  /* 0x0000000000007b1d */ /* 0x000fe20000010000 */
[----:B------:R-:W-:-:S04]  /*17b0*/  ISETP.GE.AND P1, PT, R41, 0x10, PT ;  /* 0x000000102900780c */ /* 0x000fc80003f26270 */
[----:B------:R-:W-:Y:S02]  /*17c0*/  FSEL R69, R69, R46, !P1 ;  /* 0x0000002e45457208 */ /* 0x000fe40004800000 */
[----:B------:R-:W-:-:S04]  /*17d0*/  FSEL R66, R66, R47, !P1 ;  /* 0x0000002f42427208 */ /* 0x000fc80004800000 */
        /* <DEDUP_REMOVED lines=21> */
.L_x_4926:
[----:B------:R-:W-:Y:S05]  /*1930*/  BSYNC.RECONVERGENT B0 ;  /* 0x0000000000007941 */ /* 0x000fea0003800200 */
.L_x_4925:
[----:B------:R-:W-:Y:S01]  /*1940*/  UIADD3 UR5, UPT, UPT, UR5, 0x1, URZ ;  /* 0x0000000105057890 */ /* 0x000fe2000fffe0ff */
[----:B------:R-:W-:Y:S01]  /*1950*/  FFMA.FTZ R58, R58, R67, R61 ;  /* 0x000000433a3a7223 */ /* 0x000fe2000001003d */
[----:B------:R-:W-:Y:S01]  /*1960*/  LEA R54, P1, R40, R54, 0x2 ;  /* 0x0000003628367211 */ /* 0x000fe200078210ff */
[----:B-----5:R-:W-:Y:S01]  /*1970*/  FFMA.FTZ R16, R20, R63, R16 ;  /* 0x0000003f14107223 */ /* 0x020fe20000010010 */
[----:B------:R-:W-:Y:S01]  /*1980*/  UISETP.NE.AND UP0, UPT, UR5, URZ, UPT ;  /* 0x000000ff0500728c */ /* 0x000fe2000bf05270 */
[----:B------:R-:W-:Y:S01]  /*1990*/  LEA R51, P2, R38, R51, 0x2 ;  /* 0x0000003326337211 */ /* 0x000fe200078410ff */
[----:B------:R-:W-:Y:S01]  /*19a0*/  FFMA.FTZ R17, R21, R60, R17 ;  /* 0x0000003c15117223 */ /* 0x000fe20000010011 */
[----:B------:R-:W-:Y:S01]  /*19b0*/  LEA R56, P3, R36, R56, 0x2 ;  /* 0x0000003824387211 */ /* 0x000fe200078610ff */
[----:B------:R-:W-:Y:S01]  /*19c0*/  FFMA.FTZ R18, R22, R67, R18 ;  /* 0x0000004316127223 */ /* 0x000fe20000010012 */
[----:B------:R-:W-:Y:S01]  /*19d0*/  FFMA.FTZ R19, R23, R58, R19 ;  /* 0x0000003a17137223 */ /* 0x000fe20000010013 */
[----:B------:R-:W-:Y:S01]  /*19e0*/  IADD3.X R55, PT, PT, R55, R9, RZ, P1, !PT ;  /* 0x0000000937377210 */ /* 0x000fe20000ffe4ff */
[----:B------:R-:W-:Y:S01]  /*19f0*/  VIADD R57, R57, 0x1 ;  /* 0x0000000139397836 */ /* 0x000fe20000000000 */
[----:B------:R-:W-:Y:S01]  /*1a00*/  IADD3.X R53, PT, PT, R53, R10, RZ, P2, !PT ;  /* 0x0000000a35357210 */ /* 0x000fe200017fe4ff */
[----:B------:R-:W-:Y:S01]  /*1a10*/  UIADD3 UR4, UPT, UPT, UR4, 0x8, URZ ;  /* 0x0000000804047890 */ /* 0x000fe2000fffe0ff */
[----:B------:R-:W-:Y:S01]  /*1a20*/  IADD3.X R59, PT, PT, R59, R31, RZ, P3, !PT ;  /* 0x0000001f3b3b7210 */ /* 0x000fe20001ffe4ff */
[----:B------:R-:W-:Y:S10]  /*1a30*/  BRA.U UP0, `(.L_x_4927) ;  /* 0xfffffff900507547 */ /* 0x000ff4000b83ffff */
.L_x_4924:
        /* <DEDUP_REMOVED lines=15> */
[----:B-1----:R-:W-:-:S02]  /*1b30*/  ISETP.NE.AND P0, PT, R2, UR4, PT ;  /* 0x0000000402007c0c */ /* 0x002fc4000bf05270 */
[----:B------:R-:W-:-:S11]  /*1b40*/  IADD3.X R29, PT, PT, RZ, R29, RZ, P4, !PT ;  /* 0x0000001dff1d7210 */ /* 0x000fd600027fe4ff */
[----:B------:R-:W-:Y:S05]  /*1b50*/  @P0 BRA `(.L_x_4928) ;  /* 0xffffffec00200947 */ /* 0x000fea000383ffff */
[----:B------:R-:W-:Y:S05]  /*1b60*/  EXIT ;  /* 0x000000000000794d */ /* 0x000fea0003800000 */
.L_x_4929:
        /* <DEDUP_REMOVED lines=9> */
.L_x_5102:


//--------------------- .text._Z25selective_scan_fwd_kernelI32Selective_Scan_fwd_kernel_traitsILi32ELi4ELi1ELb1ELb1ELb1ELb1EffEEv13SSMParamsBase --------------------------
	.section	.text._Z25selective_scan_fwd_kernelI32Selective_Scan_fwd_kernel_traitsILi32ELi4ELi1ELb1ELb1ELb1ELb1EffEEv13SSMParamsBase,"ax",@progbits
	.align	128
        .global         _Z25selective_scan_fwd_kernelI32Selective_Scan_fwd_kernel_traitsILi32ELi4ELi1ELb1ELb1ELb1ELb1EffEEv13SSMParamsBase
        .type           _Z25selective_scan_fwd_kernelI32Selective_Scan_fwd_kernel_traitsILi32ELi4ELi1ELb1ELb1ELb1ELb1EffEEv13SSMParamsBase,@function
        .size           _Z25selective_scan_fwd_kernelI32Selective_Scan_fwd_kernel_traitsILi32ELi4ELi1ELb1ELb1ELb1ELb1EffEEv13SSMParamsBase,(.L_x_5103 - _Z25selective_scan_fwd_kernelI32Selective_Scan_fwd_kernel_traitsILi32ELi4ELi1ELb1ELb1ELb1ELb1EffEEv13SSMParamsBase)
        .other          _Z25selective_scan_fwd_kernelI32Selective_Scan_fwd_kernel_traitsILi32ELi4ELi1ELb1ELb1ELb1ELb1EffEEv13SSMParamsBase,@"STO_CUDA_ENTRY STV_DEFAULT"
_Z25selective_scan_fwd_kernelI32Selective_Scan_fwd_kernel_traitsILi32ELi4ELi1ELb1ELb1ELb1ELb1EffEEv13SSMParamsBase:
.text._Z25selective_scan_fwd_kernelI32Selective_Scan_fwd_kernel_traitsILi32ELi4ELi1ELb1ELb1ELb1ELb1EffEEv13SSMParamsBase:
        /* <DEDUP_REMOVED lines=31> */
[----:B------:R-:W1:Y:S01]  /*01f0*/  LDC.64 R16, c[0x0][0x3e8] ;  /* 0x0000fa00ff107b82 */ /* 0x000e620000000a00 */
[----:B0-----:R-:W-:Y:S01]  /*0200*/  HFMA2 R6, -RZ, RZ, 0, 0 ;  /* 0x00000000ff067431 */ /* 0x001fe200000001ff */
[----:B---3--:R-:W-:-:S06]  /*0210*/  IABS R2, R0 ;  /* 0x0000000000027213 */ /* 0x008fcc0000000000 */
[----:B------:R-:W0:Y:S01]  /*0220*/  LDC.64 R18, c[0x0][0x450] ;  /* 0x00011400ff127b82 */ /* 0x000e220000000a00 */
[----:B----4-:R-:W-:-:S05]  /*0230*/  IADD3 R10, PT, PT, RZ, -R7, RZ ;  /* 0x80000007ff0a7210 */ /* 0x010fca0007ffe0ff */
[----:B------:R-:W-:Y:S02]  /*0240*/  IMAD R3, R10, R9, RZ ;  /* 0x000000090a037224 */ /* 0x000fe400078e02ff */
[----:B------:R-:W3:Y:S02]  /*0250*/  LDC R4, c[0x0][0x394] ;  /* 0x0000e500ff047b82 */ /* 0x000ee40000000800 */
        /* <DEDUP_REMOVED lines=8> */
[----:B------:R-:W-:Y:S02]  /*02e0*/  LOP3.LUT R2, R0, R11, RZ, 0x3c, !PT ;  /* 0x0000000b00027212 */ /* 0x000fe400078e3cff */
[----:B------:R-:W-:Y:S02]  /*02f0*/  @!P1 IADD3 R5, PT, PT, R5, 0x1, RZ ;  /* 0x0000000105059810 */ /* 0x000fe40007ffe0ff */
[----:B------:R-:W-:Y:S02]  /*0300*/  ISETP.GE.AND P2, PT, R2, RZ, PT ;  /* 0x000000ff0200720c */ /* 0x000fe40003f46270 */
[----:B------:R-:W-:Y:S01]  /*0310*/  ISETP.NE.AND P1, PT, R11, RZ, PT ;  /* 0x000000ff0b00720c */ /* 0x000fe20003f25270 */
[----:B------:R-:W-:Y:S01]  /*0320*/  UIMAD.WIDE.U32 UR4, UR20, UR8, URZ ;  /* 0x00000008140472a5 */ /* 0x000fe2000f8e00ff */
[----:B------:R-:W-:Y:S01]  /*0330*/  MOV R6, UR6 ;  /* 0x0000000600067c02 */ /* 0x000fe20008000f00 */
[----:B------:R-:W-:-:S02]  /*0340*/  UIMAD UR8, UR20, UR13, UR7 ;  /* 0x0000000d140872a4 */ /* 0x000fc4000f8e0207 */
[----:B------:R-:W-:Y:S01]  /*0350*/  MOV R7, UR7 ;  /* 0x0000000700077c02 */ /* 0x000fe20008000f00 */
[----:B------:R-:W4:Y:S01]  /*0360*/  LDCU.64 UR6, c[0x0][0x3d0] ;  /* 0x00007a00ff0677ac */ /* 0x000f220008000a00 */
[----:B------:R-:W-:Y:S01]  /*0370*/  @P0 IADD3 R5, PT, PT, R5, 0x1, RZ ;  /* 0x0000000105050810 */ /* 0x000fe20007ffe0ff */
[----:B------:R-:W-:-:S03]  /*0380*/  UIMAD UR9, UR20, UR9, UR5 ;  /* 0x00000009140972a4 */ /* 0x000fc6000f8e0205 */
[----:B------:R-:W-:Y:S02]  /*0390*/  @!P2 IADD3 R5, PT, PT, -R5, RZ, RZ ;  /* 0x000000ff0505a210 */ /* 0x000fe40007ffe1ff */
[----:B------:R-:W-:Y:S02]  /*03a0*/  @!P1 LOP3.LUT R5, RZ, R11, RZ, 0x33, !PT ;  /* 0x0000000bff059212 */ /* 0x000fe400078e33ff */
[----:B------:R-:W-:Y:S02]  /*03b0*/  MOV R2, UR4 ;  /* 0x0000000400027c02 */ /* 0x000fe40008000f00 */
[----:B------:R-:W-:Y:S01]  /*03c0*/  MOV R3, UR5 ;  /* 0x0000000500037c02 */ /* 0x000fe20008000f00 */
[----:B------:R-:W-:Y:S01]  /*03d0*/  UIMAD.WIDE.U32 UR4, UR20, UR16, URZ ;  /* 0x00000010140472a5 */ /* 0x000fe2000f8e00ff */
[----:B---3--:R-:W-:Y:S02]  /*03e0*/  ISETP.GE.AND P0, PT, R4, 0x1, PT ;  /* 0x000000010400780c */ /* 0x008fe40003f06270 */
[----:B------:R-:W-:-:S02]  /*03f0*/  SHF.R.S32.HI R11, RZ, 0x1f, R5 ;  /* 0x0000001fff0b7819 */ /* 0x000fc40000011405 */
[----:B------:R-:W-:Y:S02]  /*0400*/  MOV R3, UR9 ;  /* 0x0000000900037c02 */ /* 0x000fe40008000f00 */
[----:B------:R-:W-:Y:S01]  /*0410*/  MOV R7, UR8 ;  /* 0x0000000800077c02 */ /* 0x000fe20008000f00 */
[----:B------:R-:W-:Y:S01]  /*0420*/  UIMAD UR5, UR20, UR17, UR5 ;  /* 0x00000011140572a4 */ /* 0x000fe2000f8e0205 */
[----:B------:R-:W-:Y:S02]  /*0430*/  IMAD R8, R11, R12, RZ ;  /* 0x0000000c0b087224 */ /* 0x000fe400078e02ff */
[----:B------:R-:W-:-:S04]  /*0440*/  IMAD.WIDE.U32 R2, R0, UR10, R2 ;  /* 0x0000000a00027c25 */ /* 0x000fc8000f8e0002 */
[----:B------:R-:W-:-:S04]  /*0450*/  IMAD.WIDE.U32 R6, R0, UR14, R6 ;  /* 0x0000000e00067c25 */ /* 0x000fc8000f8e0006 */
[C---:B------:R-:W-:Y:S02]  /*0460*/  IMAD R45, R5.reuse, R13, R8 ;  /* 0x0000000d052d7224 */ /* 0x040fe400078e0208 */
[----:B------:R-:W-:Y:S01]  /*0470*/  IMAD.WIDE.U32 R8, R5, R12, UR4 ;  /* 0x0000000405087e25 */ /* 0x000fe2000f8e000c */
[----:B----4-:R-:W-:-:S03]  /*0480*/  UIMAD.WIDE.U32 UR4, UR20, UR6, URZ ;  /* 0x00000006140472a5 */ /* 0x010fc6000f8e00ff */
[C---:B------:R-:W-:Y:S02]  /*0490*/  IMAD R49, R0.reuse, UR11, R3 ;  /* 0x0000000b00317c24 */ /* 0x040fe4000f8e0203 */
[----:B------:R-:W-:Y:S01]  /*04a0*/  IMAD R47, R0, UR15, R7 ;  /* 0x0000000f002f7c24 */ /* 0x000fe2000f8e0207 */
[----:B012---:R-:W-:Y:S06]  /*04b0*/  @!P0 EXIT ;  /* 0x000000000000894d */ /* 0x007fec0003800000 */
[----:B------:R-:W0:Y:S01]  /*04c0*/  LDC.64 R26, c[0x0][0x438] ;  /* 0x00010e00ff1a7b82 */ /* 0x000e220000000a00 */
[----:B------:R-:W-:Y:S01]  /*04d0*/  UIMAD UR5, UR20, UR7, UR5 ;  /* 0x00000007140572a4 */ /* 0x000fe2000f8e0205 */
[C---:B------:R-:W-:Y:S01]  /*04e0*/  LEA R50, P1, R6.reuse, R50, 0x2 ;  /* 0x0000003206327211 */ /* 0x040fe200078210ff */
[----:B------:R-:W-:Y:S01]  /*04f0*/  IMAD R10, R11, R16, RZ ;  /* 0x000000100b0a7224 */ /* 0x000fe200078e02ff */
[----:B------:R-:W-:Y:S01]  /*0500*/  IADD3 R45, PT, PT, R9, R45, RZ ;  /* 0x0000002d092d7210 */ /* 0x000fe20007ffe0ff */
[----:B------:R-:W1:Y:S01]  /*0510*/  S2R R42, SR_TID.X ;  /* 0x00000000002a7919 */ /* 0x000e620000002100 */
[----:B------:R-:W-:Y:S01]  /*0520*/  LEA.HI.X R47, R6, R51, R47, 0x2, P1 ;  /* 0x00000033062f7211 */ /* 0x000fe200008f142f */
[C---:B------:R-:W-:Y:S01]  /*0530*/  IMAD R9, R5.reuse, R17, R10 ;  /* 0x0000001105097224 */ /* 0x040fe200078e020a */
[----:B------:R-:W2:Y:S01]  /*0540*/  LDC.64 R22, c[0x0][0x428] ;  /* 0x00010a00ff167b82 */ /* 0x000ea20000000a00 */
[----:B------:R-:W-:Y:S01]  /*0550*/  LEA R52, P0, R2, R52, 0x2 ;  /* 0x0000003402347211 */ /* 0x000fe200078010ff */
[----:B------:R-:W-:Y:S01]  /*0560*/  IMAD.WIDE.U32 R6, R5, R16, UR4 ;  /* 0x0000000405067e25 */ /* 0x000fe2000f8e0010 */
[----:B------:R-:W-:Y:S01]  /*0570*/  LEA R48, P2, R8, R14, 0x2 ;  /* 0x0000000e08307211 */ /* 0x000fe200078410ff */
[----:B------:R-:W3:Y:S01]  /*0580*/  LDCU UR4, c[0x0][0x38c] ;  /* 0x00007180ff0477ac */ /* 0x000ee20008000800 */
[----:B------:R-:W-:-:S02]  /*0590*/  LEA.HI.X R49, R2, R53, R49, 0x2, P0 ;  /* 0x0000003502317211 */ /* 0x000fc400000f1431 */
[----:B------:R-:W-:Y:S01]  /*05a0*/  LEA R46, P0, R6, R18, 0x2 ;  /* 0x00000012062e7211 */ /* 0x000fe200078010ff */
[----:B------:R-:W4:Y:S01]  /*05b0*/  LDC.64 R24, c[0x0][0x418] ;  /* 0x00010600ff187b82 */ /* 0x000f220000000a00 */
[----:B------:R-:W-:Y:S01]  /*05c0*/  IADD3 R14, PT, PT, R7, R9, RZ ;  /* 0x00000009070e7210 */ /* 0x000fe20007ffe0ff */
[----:B------:R-:W0:Y:S01]  /*05d0*/  LDCU.U8 UR9, c[0x0][0x39e] ;  /* 0x000073c0ff0977ac */ /* 0x000e220008000000 */
[----:B------:R-:W-:Y:S02]  /*05e0*/  LEA.HI.X R45, R8, R15, R45, 0x2, P2 ;  /* 0x0000000f082d7211 */ /* 0x000fe400010f142d */
[----:B------:R-:W-:-:S03]  /*05f0*/  LEA.HI.X R14, R6, R19, R14, 0x2, P0 ;  /* 0x00000013060e7211 */ /* 0x000fc600000f140e */
[----:B------:R-:W1:Y:S01]  /*0600*/  LDC.64 R32, c[0x0][0x3a0] ;  /* 0x0000e800ff207b82 */ /* 0x000e620000000a00 */
[----:B0-----:R-:W-:-:S04]  /*0610*/  IMAD.WIDE.U32 R12, R0, R26, RZ ;  /* 0x0000001a000c7225 */ /* 0x001fc800078e00ff */
[C---:B------:R-:W-:Y:S01]  /*0620*/  IMAD R13, R0.reuse, R27, R13 ;  /* 0x0000001b000d7224 */ /* 0x040fe200078e020d */
[----:B---3--:R-:W-:Y:S02]  /*0630*/  UISETP.LT.AND UP0, UPT, UR4, 0x1, UPT ;  /* 0x000000010400788c */ /* 0x008fe4000bf01270 */
[----:B------:R-:W0:Y:S01]  /*0640*/  LDC R21, c[0x0][0x384] ;  /* 0x0000e100ff157b82 */ /* 0x000e220000000800 */
[----:B--2---:R-:W-:-:S04]  /*0650*/  IMAD.WIDE.U32 R8, R0, R22, RZ ;  /* 0x0000001600087225 */ /* 0x004fc800078e00ff */
[----:B------:R-:W-:-:S03]  /*0660*/  IMAD R9, R0, R23, R9 ;  /* 0x0000001700097224 */ /* 0x000fc600078e0209 */
[----:B------:R-:W2:Y:S01]  /*0670*/  LDC.64 R34, c[0x0][0x440] ;  /* 0x00011000ff227b82 */ /* 0x000ea20000000a00 */
[----:B----4-:R-:W-:-:S04]  /*0680*/  IMAD.WIDE.U32 R10, R0, R24, RZ ;  /* 0x00000018000a7225 */ /* 0x010fc800078e00ff */
[----:B------:R-:W-:-:S03]  /*0690*/  IMAD R11, R0, R25, R11 ;  /* 0x00000019000b7224 */ /* 0x000fc600078e020b */
[----:B------:R-:W3:Y:S01]  /*06a0*/  LDC.64 R2, c[0x0][0x410] ;  /* 0x00010400ff027b82 */ /* 0x000ee20000000a00 */
[----:B-1----:R-:W-:-:S07]  /*06b0*/  IMAD.WIDE.U32 R40, R0, R32, RZ ;  /* 0x0000002000287225 */ /* 0x002fce00078e00ff */
[----:B------:R-:W1:Y:S01]  /*06c0*/  LDC.64 R38, c[0x0][0x420] ;  /* 0x00010800ff267b82 */ /* 0x000e620000000a00 */
[----:B0-----:R-:W-:Y:S02]  /*06d0*/  IMAD R5, R21, UR20, R0 ;  /* 0x0000001415057c24 */ /* 0x001fe4000f8e0200 */
[----:B------:R-:W-:Y:S02]  /*06e0*/  IMAD R0, R0, R33, R41 ;  /* 0x0000002100007224 */ /* 0x000fe400078e0229 */
[----:B------:R-:W-:-:S03]  /*06f0*/  IMAD R5, R5, R4, RZ ;  /* 0x0000000405057224 */ /* 0x000fc600078e02ff */
[----:B------:R-:W0:Y:S01]  /*0700*/  LDC.64 R36, c[0x0][0x430] ;  /* 0x00010c00ff247b82 */ /* 0x000e220000000a00 */
[----:B--2---:R-:W-:-:S04]  /*0710*/  LEA R41, P0, R40, R34, 0x2 ;  /* 0x0000002228297211 */ /* 0x004fc800078010ff */
[----:B------:R-:W-:Y:S01]  /*0720*/  LEA.HI.X R40, R40, R35, R0, 0x2, P0 ;  /* 0x0000002328287211 */ /* 0x000fe200000f1400 */
[----:B------:R-:W-:Y:S01]  /*0730*/  IMAD R0, R5, UR4, RZ ;  /* 0x0000000405007c24 */ /* 0x000fe2000f8e02ff */
[----:B------:R-:W-:Y:S01]  /*0740*/  USEL UR4, UR4, 0x1, !UP0 ;  /* 0x0000000104047887 */ /* 0x000fe2000c000000 */
[----:B------:R-:W2:Y:S01]  /*0750*/  LDC.64 R26, c[0x0][0x3a8] ;  /* 0x0000ea00ff1a7b82 */ /* 0x000ea20000000a00 */
[----:B---3--:R-:W-:Y:S02]  /*0760*/  IMAD.WIDE.U32 R22, R2, UR20, R10 ;  /* 0x0000001402167c25 */ /* 0x008fe4000f8e000a */
[----:B------:R-:W-:-:S05]  /*0770*/  UIADD3 UR6, UPT, UPT, -UR4, URZ, URZ ;  /* 0x000000ff04067290 */ /* 0x000fca000fffe1ff */
[----:B------:R-:W3:Y:S01]  /*0780*/  LDC.64 R18, c[0x0][0x478] ;  /* 0x00011e00ff127b82 */ /* 0x000ee20000000a00 */
[----:B-1----:R-:W-:-:S04]  /*0790*/  IMAD.WIDE.U32 R24, R38, UR20, R8 ;  /* 0x0000001426187c25 */ /* 0x002fc8000f8e0008 */
[----:B------:R-:W-:Y:S02]  /*07a0*/  IMAD R38, R3, UR20, R23 ;  /* 0x0000001403267c24 */ /* 0x000fe4000f8e0217 */
[----:B------:R-:W-:Y:S01]  /*07b0*/  IMAD R39, R39, UR20, R25 ;  /* 0x0000001427277c24 */ /* 0x000fe2000f8e0219 */
[----:B------:R-:W1:Y:S01]  /*07c0*/  LDC.64 R16, c[0x0][0x488] ;  /* 0x00012200ff107b82 */ /* 0x000e620000000a00 */
[----:B0-----:R-:W-:Y:S01]  /*07d0*/  IMAD.WIDE.U32 R20, R36, UR20, R12 ;  /* 0x0000001424147c25 */ /* 0x001fe2000f8e000c */
[----:B------:R-:W-:-:S03]  /*07e0*/  MOV R36, RZ ;  /* 0x000000ff00247202 */ /* 0x000fc60000000f00 */
[----:B------:R-:W-:-:S03]  /*07f0*/  IMAD R37, R37, UR20, R21 ;  /* 0x0000001425257c24 */ /* 0x000fc6000f8e0215 */
[----:B------:R-:W0:Y:S01]  /*0800*/  LDC.64 R6, c[0x0][0x490] ;  /* 0x00012400ff067b82 */ /* 0x000e220000000a00 */
[----:B--2---:R-:W-:Y:S02]  /*0810*/  SHF.L.U64.HI R51, R26, 0x2, R27 ;  /* 0x000000021a337819 */ /* 0x004fe4000001021b */
[----:B------:R-:W-:-:S05]  /*0820*/  MOV R27, R14 ;  /* 0x0000000e001b7202 */ /* 0x000fca0000000f00 */
[----:B------:R-:W2:Y:S01]  /*0830*/  LDC.64 R30, c[0x0][0x3c0] ;  /* 0x0000f000ff1e7b82 */ /* 0x000ea20000000a00 */
[----:B---3--:R-:W-:-:S07]  /*0840*/  IMAD.WIDE.U32 R18, R42, 0x10, R18 ;  /* 0x000000102a127825 */ /* 0x008fce00078e0012 */
[----:B------:R-:W3:Y:S01]  /*0850*/  LDC.64 R28, c[0x0][0x3e0] ;  /* 0x0000f800ff1c7b82 */ /* 0x000ee20000000a00 */
[----:B-1----:R-:W-:-:S04]  /*0860*/  IMAD.WIDE.U32 R16, R42, 0x10, R16 ;  /* 0x000000102a107825 */ /* 0x002fc800078e0010 */
[----:B0-----:R-:W-:Y:S01]  /*0870*/  IMAD.WIDE.U32 R2, R42, 0x10, R6 ;  /* 0x000000102a027825 */ /* 0x001fe200078e0006 */
[----:B--2---:R-:W-:Y:S02]  /*0880*/  SHF.L.U64.HI R31, R30, 0x2, R31 ;  /* 0x000000021e1f7819 */ /* 0x004fe4000001021f */
[----:B---3--:R-:W-:-:S07]  /*0890*/  SHF.L.U64.HI R29, R28, 0x2, R29 ;  /* 0x000000021c1d7819 */ /* 0x008fce000001021d */
.L_x_4942:
[----:B------:R-:W-:Y:S01]  /*08a0*/  BAR.SYNC.DEFER_BLOCKING 0x0 ;  /* 0x0000000000007b1d */ /* 0x000fe20000010000 */
[----:B0-----:R-:W-:Y:S02]  /*08b0*/  MOV R4, R50 ;  /* 0x0000003200047202 */ /* 0x001fe40000000f00 */
        /* <DEDUP_REMOVED lines=51> */
.L_x_4932:
[----:B------:R-:W-:Y:S05]  /*0bf0*/  BSYNC.RECONVERGENT B0 ;  /* 0x0000000000007941 */ /* 0x000fea0003800200 */
.L_x_4931:
        /* <DEDUP_REMOVED lines=32> */
.L_x_4934:
[----:B------:R-:W-:Y:S05]  /*0e00*/  BSYNC.RECONVERGENT B0 ;  /* 0x0000000000007941 */ /* 0x000fea0003800200 */
.L_x_4933:
        /* <DEDUP_REMOVED lines=32> */
.L_x_4936:
[----:B------:R-:W-:Y:S05]  /*1010*/  BSYNC.RECONVERGENT B0 ;  /* 0x0000000000007941 */ /* 0x000fea0003800200 */
.L_x_4935:
        /* <DEDUP_REMOVED lines=32> */
.L_x_4937:
[----:B------:R-:W-:Y:S05]  /*1220*/  BSYNC.RECONVERGENT B0 ;  /* 0x0000000000007941 */ /* 0x000fea0003800200 */
.L_x_4930:
        /* <DEDUP_REMOVED lines=26> */
[----:B------:R-:W-:Y:S01]  /*13d0*/  MOV R66, R40 ;  /* 0x0000002800427202 */ /* 0x000fe20000000f00 */
[----:B0-----:R-:W-:Y:S01]  /*13e0*/  ULEA UR4, UR5, UR4, 0x18 ;  /* 0x0000000405047291 */ /* 0x001fe2000f8ec0ff */
[----:B------:R-:W-:Y:S02]  /*13f0*/  MOV R63, R8 ;  /* 0x00000008003f7202 */ /* 0x000fe40000000f00 */
[----:B------:R-:W-:Y:S01]  /*1400*/  MOV R64, R9 ;  /* 0x0000000900407202 */ /* 0x000fe20000000f00 */
[----:B------:R-:W-:Y:S01]  /*1410*/  UIADD3 UR4, UPT, UPT, UR4, 0x420, URZ ;  /* 0x0000042004047890 */ /* 0x000fe2000fffe0ff */
[----:B------:R-:W-:-:S11]  /*1420*/  UMOV UR5, UR6 ;  /* 0x0000000600057c82 */ /* 0x000fd60008000000 */
.L_x_4941:
[----:B0-----:R-:W-:Y:S02]  /*1430*/  MOV R34, R67 ;  /* 0x0000004300227202 */ /* 0x001fe40000000f00 */
[----:B------:R-:W-:-:S05]  /*1440*/  MOV R35, R66 ;  /* 0x0000004200237202 */ /* 0x000fca0000000f00 */
[----:B------:R-:W3:Y:S01]  /*1450*/  LDG.E R34, desc[UR18][R34.64] ;  /* 0x0000001222227981 */ /* 0x000ee2000c1e1900 */
[----:B------:R-:W-:Y:S02]  /*1460*/  MOV R12, R60 ;  /* 0x0000003c000c7202 */ /* 0x000fe40000000f00 */
[----:B------:R-:W-:-:S06]  /*1470*/  MOV R13, R61 ;  /* 0x0000003d000d7202 */ /* 0x000fcc0000000f00 */
[----:B------:R-:W4:Y:S01]  /*1480*/  LDG.E.128 R12, desc[UR18][R12.64] ;  /* 0x000000120c0c7981 */ /* 0x000f22000c1e1d00 */
[----:B-1----:R-:W-:Y:S01]  /*1490*/  ISETP.GE.AND P1, PT, R73, 0x1, PT ;  /* 0x000000014900780c */ /* 0x002fe20003f26270 */
[----:B------:R-:W0:Y:S01]  /*14a0*/  S2UR UR8, SR_CgaCtaId ;  /* 0x00000000000879c3 */ /* 0x000e220000008800 */
[----:B------:R-:W-:Y:S01]  /*14b0*/  UMOV UR7, 0x400 ;  /* 0x0000040000077882 */ /* 0x000fe20000000000 */
[----:B------:R-:W-:Y:S01]  /*14c0*/  IMAD.MOV.U32 R8, RZ, RZ, R63 ;  /* 0x000000ffff087224 */ /* 0x000fe200078e003f */
[----:B------:R-:W-:-:S06]  /*14d0*/  MOV R9, R64 ;  /* 0x0000004000097202 */ /* 0x000fcc0000000f00 */
[----:B------:R-:W5:Y:S01]  /*14e0*/  LDG.E.128 R8, desc[UR18][R8.64] ;  /* 0x0000001208087981 */ /* 0x000f62000c1e1d00 */
[----:B------:R-:W-:Y:S01]  /*14f0*/  ISETP.NE.AND P2, PT, R73, RZ, PT ;  /* 0x000000ff4900720c */ /* 0x000fe20003f45270 */
[----:B------:R-:W-:Y:S01]  /*1500*/  BSSY.RECONVERGENT B0, `(.L_x_4939) ;  /* 0x0000051000007945 */ /* 0x000fe20003800200 */
[----:B------:R-:W-:Y:S01]  /*1510*/  ISETP.NE.AND P3, PT, R42, RZ, PT ;  /* 0x000000ff2a00720c */ /* 0x000fe20003f65270 */
[----:B0-----:R-:W-:Y:S01]  /*1520*/  ULEA UR7, UR8, UR7, 0x18 ;  /* 0x0000000708077291 */ /* 0x001fe2000f8ec0ff */
[----:B---3--:R-:W-:-:S04]  /*1530*/  FMUL.FTZ R71, R34, 1.4426950216293334961 ;  /* 0x3fb8aa3b22477820 */ /* 0x008fc80000410000 */
[C---:B------:R-:W-:Y:S01]  /*1540*/  FMUL.FTZ R69, R71.reuse, R54 ;  /* 0x0000003647457220 */ /* 0x040fe20000410000 */
[C---:B------:R-:W-:Y:S01]  /*1550*/  FMUL.FTZ R70, R71.reuse, R55 ;  /* 0x0000003747467220 */ /* 0x040fe20000410000 */
[C---:B------:R-:W-:Y:S01]  /*1560*/  FMUL.FTZ R68, R71.reuse, R56 ;  /* 0x0000003847447220 */ /* 0x040fe20000410000 */
[----:B------:R-:W-:Y:S01]  /*1570*/  FMUL.FTZ R77, R71, R53 ;  /* 0x00000035474d7220 */ /* 0x000fe20000410000 */
[----:B----4-:R-:W-:Y:S02]  /*1580*/  FMUL.FTZ R72, R57, R12 ;  /* 0x0000000c39487220 */ /* 0x010fe40000410000 */
[----:B------:R-:W0:Y:S01]  /*1590*/  MUFU.EX2 R69, R69 ;  /* 0x0000004500457308 */ /* 0x000e220000000800 */
[----:B------:R-:W-:Y:S01]  /*15a0*/  FMUL.FTZ R74, R58, R13 ;  /* 0x0000000d3a4a7220 */ /* 0x000fe20000410000 */
[----:B------:R-:W-:Y:S01]  /*15b0*/  FMUL.FTZ R75, R59, R14 ;  /* 0x0000000e3b4b7220 */ /* 0x000fe20000410000 */
[----:B------:R-:W-:-:S05]  /*15c0*/  FMUL.FTZ R71, R62, R15 ;  /* 0x0000000f3e477220 */ /* 0x000fca0000410000 */
[----:B------:R-:W1:Y:S08]  /*15d0*/  MUFU.EX2 R70, R70 ;  /* 0x0000004600467308 */ /* 0x000e700000000800 */
[----:B------:R-:W3:Y:S01]  /*15e0*/  MUFU.EX2 R68, R68 ;  /* 0x0000004400447308 */ /* 0x000ee20000000800 */
[----:B0-----:R-:W-:-:S07]  /*15f0*/  FFMA.FTZ R12, R72, R69, R74 ;  /* 0x00000045480c7223 */ /* 0x001fce000001004a */
        /* <DEDUP_REMOVED lines=21> */
[----:B------:R-:W-:-:S03]  /*1750*/  FSEL R14, R76, R13, !P1 ;  /* 0x0000000d4c0e7208 */ /* 0x000fc60004800000 */
[----:B0-----:R-:W-:Y:S01]  /*1760*/  @P1 FMUL.FTZ R79, R79, R12 ;  /* 0x0000000c4f4f1220 */ /* 0x001fe20000410000 */
        /* <DEDUP_REMOVED lines=42> */
.L_x_4940:
[----:B------:R-:W-:Y:S05]  /*1a10*/  BSYNC.RECONVERGENT B0 ;  /* 0x0000000000007941 */ /* 0x000fea0003800200 */
.L_x_4939:
        /* <DEDUP_REMOVED lines=16> */
.L_x_4938:
        /* <DEDUP_REMOVED lines=16> */
[----:B-1----:R-:W-:Y:S02]  /*1c20*/  IADD3.X R13, PT, PT, RZ, R37, RZ, P0, !PT ;  /* 0x00000025ff0d7210 */ /* 0x002fe400007fe4ff */
[C---:B------:R-:W-:Y:S02]  /*1c30*/  LEA R12, P0, R15.reuse, R2, 0x2 ;  /* 0x000000020f0c7211 */ /* 0x040fe400078010ff */
[----:B------:R-:W-:Y:S02]  /*1c40*/  IADD3 R48, P1, PT, R48, 0x200, RZ ;  /* 0x0000020030307810 */ /* 0x000fe40007f3e0ff */
[----:B------:R-:W-:Y:S02]  /*1c50*/  LEA.HI.X R13, R15, R3, R13, 0x2, P0 ;  /* 0x000000030f0d7211 */ /* 0x000fe400000f140d */
[----:B0-----:R-:W-:Y:S02]  /*1c60*/  ISETP.NE.AND P0, PT, R36, UR4, PT ;  /* 0x0000000424007c0c */ /* 0x001fe4000bf05270 */
[----:B------:R-:W-:-:S02]  /*1c70*/  IADD3 R46, P2, PT, R46, 0x200, RZ ;  /* 0x000002002e2e7810 */ /* 0x000fc40007f5e0ff */
[----:B------:R-:W-:Y:S02]  /*1c80*/  IADD3 R50, P3, PT, R50, 0x200, RZ ;  /* 0x0000020032327810 */ /* 0x000fe40007f7e0ff */
[----:B------:R-:W-:Y:S02]  /*1c90*/  IADD3 R52, P4, PT, R52, 0x200, RZ ;  /* 0x0000020034347810 */ /* 0x000fe40007f9e0ff */
[----:B------:R-:W-:Y:S02]  /*1ca0*/  IADD3.X R45, PT, PT, RZ, R45, RZ, P1, !PT ;  /* 0x0000002dff2d7210 */ /* 0x000fe40000ffe4ff */
[----:B------:R-:W-:Y:S02]  /*1cb0*/  IADD3.X R27, PT, PT, RZ, R27, RZ, P2, !PT ;  /* 0x0000001bff1b7210 */ /* 0x000fe400017fe4ff */
[----:B------:R-:W-:Y:S02]  /*1cc0*/  IADD3.X R47, PT, PT, RZ, R47, RZ, P3, !PT ;  /* 0x0000002fff2f7210 */ /* 0x000fe40001ffe4ff */
[----:B------:R-:W-:Y:S01]  /*1cd0*/  IADD3.X R49, PT, PT, RZ, R49, RZ, P4, !PT ;  /* 0x00000031ff317210 */ /* 0x000fe200027fe4ff */
[----:B------:R-:W-:Y:S01]  /*1ce0*/  BAR.SYNC.DEFER_BLOCKING 0x0 ;  /* 0x0000000000007b1d */ /* 0x000fe20000010000 */
        /* <DEDUP_REMOVED lines=27> */
.L_x_4943:
        /* <DEDUP_REMOVED lines=14> */
.L_x_5103:


//--------------------- .nv.shared._Z25selective_scan_fwd_kernelI32Selective_Scan_fwd_kernel_traitsILi128ELi16ELi1ELb0ELb0ELb0ELb0EfN3c107complexIfEEEEv13SSMParamsBase --------------------------
	.section	.nv.shared._Z25selective_scan_fwd_kernelI32Selective_Scan_fwd_kernel_traitsILi128ELi16ELi1ELb0ELb0ELb0ELb0EfN3c107complexIfEEEEv13SSMParamsBase,"aw",@nobits
	.sectionflags	@""
	.align	16
	.zero		1024


//--------------------- .nv.shared.reserved.0     --------------------------
	.section	.nv.shared.reserved.0,"aw",@nobits
	.weak		__nv_reservedSMEM_offset_0_alias
	.size		__nv_reservedSMEM_offset_0_alias, 0, 64
	.other		__nv_reservedSMEM_offset_0_alias,@"STO_CUDA_RESERVED_SHARED STV_DEFAULT"
__nv_reservedSMEM_offset_0_alias:
	.zero		0
	.zero		64


//--------------------- .nv.global                --------------------------
	.section	.nv.global,"aw",@nobits
.nv.global:
	.type		_ZN62_INTERNAL_d4f700d2_26_selective_scan_fwd_fp32_cu_07742435_30354cuda3std3__48in_placeE,@object
	.size		_ZN62_INTERNAL_d4f700d2_26_selective_scan_fwd_fp32_cu_07742435_30354cuda3std3__48in_placeE,(_ZN62_INTERNAL_d4f700d2_26_selective_scan_fwd_fp32_cu_07742435_30354cuda3std6ranges3__45__cpo8distanceE - _ZN62_INTERNAL_d4f700d2_26_selective_scan_fwd_fp32_cu_07742435_30354cuda3std3__48in_placeE)
_ZN62_INTERNAL_d4f700d2_26_selective_scan_fwd_fp32_cu_07742435_30354cuda3std3__48in_placeE:
	.zero		1
	.type		_ZN62_INTERNAL_d4f700d2_26_selective_scan_fwd_fp32_cu_07742435_30354cuda3std6ranges3__45__cpo8distanceE,@object
	.size		_ZN62_INTERNAL_d4f700d2_26_selective_scan_fwd_fp32_cu_07742435_30354cuda3std6ranges3__45__cpo8distanceE,(_ZN62_INTERNAL_d4f700d2_26_selective_scan_fwd_fp32_cu_07742435_30354cuda3std3__45__cpo6cbeginE - _ZN62_INTERNAL_d4f700d2_26_selective_scan_fwd_fp32_cu_07742435_30354cuda3std6ranges3__45__cpo8distanceE)
_ZN62_INTERNAL_d4f700d2_26_selective_scan_fwd_fp32_cu_07742435_30354cuda3std6ranges3__45__cpo8distanceE:
	.zero		1
	.type		_ZN62_INTERNAL_d4f700d2_26_selective_scan_fwd_fp32_cu_07742435_30354cuda3std3__45__cpo6cbeginE,@object
	.size		_ZN62_INTERNAL_d4f700d2_26_selective_scan_fwd_fp32_cu_07742435_30354cuda3std3__45__cpo6cbeginE,(_ZN62_INTERNAL_d4f700d2_26_selective_scan_fwd_fp32_cu_07742435_30354cuda3std6ranges3__45__cpo7advanceE - _ZN62_INTERNAL_d4f700d2_26_selective_scan_fwd_fp32_cu_07742435_30354cuda3std3__45__cpo6cbeginE)
_ZN62_INTERNAL_d4f700d2_26_selective_scan_fwd_fp32_cu_07742435_30354cuda3std3__45__cpo6cbeginE:
	.zero		1
	.type		_ZN62_INTERNAL_d4f700d2_26_selective_scan_fwd_fp32_cu_07742435_30354cuda3std6ranges3__45__cpo7advanceE,@object
	.size		_ZN62_INTERNAL_d4f700d2_26_selective_scan_fwd_fp32_cu_07742435_30354cuda3std6ranges3__45__cpo7advanceE,(_ZN62_INTERNAL_d4f700d2_26_selective_scan_fwd_fp32_cu_07742435_30354cuda3std3__45__cpo7crbeginE - _ZN62_INTERNAL_d4f700d2_26_selective_scan_fwd_fp32_cu_07742435_30354cuda3std6ranges3__45__cpo7advanceE)
_ZN62_INTERNAL_d4f700d2_26_selective_scan_fwd_fp32_cu_07742435_30354cuda3std6ranges3__45__cpo7advanceE:
	.zero		1
	.type		_ZN62_INTERNAL_d4f700d2_26_selective_scan_fwd_fp32_cu_07742435_30354cuda3std3__45__cpo7crbeginE,@object
	.size		_ZN62_INTERNAL_d4f700d2_26_selective_scan_fwd_fp32_cu_07742435_30354cuda3std3__45__cpo7crbeginE,(_ZN62_INTERNAL_d4f700d2_26_selective_scan_fwd_fp32_cu_07742435_30354cuda3std6ranges3__45__cpo4dataE - _ZN62_INTERNAL_d4f700d2_26_selective_scan_fwd_fp32_cu_07742435_30354cuda3std3__45__cpo7crbeginE)
_ZN62_INTERNAL_d4f700d2_26_selective_scan_fwd_fp32_cu_07742435_30354cuda3std3__45__cpo7crbeginE:
	.zero		1
	.type		_ZN62_INTERNAL_d4f700d2_26_selective_scan_fwd_fp32_cu_07742435_30354cuda3std6ranges3__45__cpo4dataE,@object
	.size		_ZN62_INTERNAL_d4f700d2_26_selective_scan_fwd_fp32_cu_07742435_30354cuda3std6ranges3__45__cpo4dataE,(_ZN62_INTERNAL_d4f700d2_26_selective_scan_fwd_fp32_cu_07742435_30354cuda3std6ranges3__45__cpo5beginE - _ZN62_INTERNAL_d4f700d2_26_selective_scan_fwd_fp32_cu_07742435_30354cuda3std6ranges3__45__cpo4dataE)
_ZN62_INTERNAL_d4f700d2_26_selective_scan_fwd_fp32_cu_07742435_30354cuda3std6ranges3__45__cpo4dataE:
	.zero		1
	.type		_ZN62_INTERNAL_d4f700d2_26_selective_scan_fwd_fp32_cu_07742435_30354cuda3std6ranges3__45__cpo5beginE,@object
	.size		_ZN62_INTERNAL_d4f700d2_26_selective_scan_fwd_fp32_cu_07742435_30354cuda3std6ranges3__45__cpo5beginE,(_ZN62_INTERNAL_d4f700d2_26_selective_scan_fwd_fp32_cu_07742435_30354cuda3std3__464_GLOBAL__N__d4f700d2_26_selective_scan_fwd_fp32_cu_07742435_30356ignoreE - _ZN62_INTERNAL_d4f700d2_26_selective_scan_fwd_fp32_cu_07742435_30354cuda3std6ranges3__45__cpo5beginE)
_ZN62_INTERNAL_d4f700d2_26_selective_scan_fwd_fp32_cu_07742435_30354cuda3std6ranges3__45__cpo5beginE:
	.zero		1
	.type		_ZN62_INTERNAL_d4f700d2_26_selective_scan_fwd_fp32_cu_07742435_30354cuda3std3__464_GLOBAL__N__d4f700d2_26_selective_scan_fwd_fp32_cu_07742435_30356ignoreE,@object
	.size		_ZN62_INTERNAL_d4f700d2_26_selective_scan_fwd_fp32_cu_07742435_30354cuda3std3__464_GLOBAL__N__d4f700d2_26_selective_scan_fwd_fp32_cu_07742435_30356ignoreE,(_ZN62_INTERNAL_d4f700d2_26_selective_scan_fwd_fp32_cu_07742435_30354cuda3std6ranges3__45__cpo4sizeE - _ZN62_INTERNAL_d4f700d2_26_selective_scan_fwd_fp32_cu_07742435_30354cuda3std3__464_GLOBAL__N__d4f700d2_26_selective_scan_fwd_fp32_cu_07742435_30356ignoreE)
_ZN62_INTERNAL_d4f700d2_26_selective_scan_fwd_fp32_cu_07742435_30354cuda3std3__464_GLOBAL__N__d4f700d2_26_selective_scan_fwd_fp32_cu_07742435_30356ignoreE:
	.zero		1
	.type		_ZN62_INTERNAL_d4f700d2_26_selective_scan_fwd_fp32_cu_07742435_30354cuda3std6ranges3__45__cpo4sizeE,@object
	.size		_ZN62_INTERNAL_d4f700d2_26_selective_scan_fwd_fp32_cu_07742435_30354cuda3std6ranges3__45__cpo4sizeE,(_ZN62_INTERNAL_d4f700d2_26_selective_scan_fwd_fp32_cu_07742435_30354cuda3std3__45__cpo5beginE - _ZN62_INTERNAL_d4f700d2_26_selective_scan_fwd_fp32_cu_07742435_30354cuda3std6ranges3__45__cpo4sizeE)
_ZN62_INTERNAL_d4f700d2_26_selective_scan_fwd_fp32_cu_07742435_30354cuda3std6ranges3__45__cpo4sizeE:
	.zero		1
	.type		_ZN62_INTERNAL_d4f700d2_26_selective_scan_fwd_fp32_cu_07742435_30354cuda3std3__45__cpo5beginE,@object
	.size		_ZN62_INTERNAL_d4f700d2_26_selective_scan_fwd_fp32_cu_07742435_30354cuda3std3__45__cpo5beginE,(_ZN62_INTERNAL_d4f700d2_26_selective_scan_fwd_fp32_cu_07742435_30354cuda3std6ranges3__45__cpo6cbeginE - _ZN62_INTERNAL_d4f700d2_26_selective_scan_fwd_fp32_cu_07742435_30354cuda3std3__45__cpo5beginE)
_ZN62_INTERNAL_d4f700d2_26_selective_scan_fwd_fp32_cu_07742435_30354cuda3std3__45__cpo5beginE:
	.zero		1
	.type		_ZN62_INTERNAL_d4f700d2_26_selective_scan_fwd_fp32_cu_07742435_30354cuda3std6ranges3__45__cpo6cbeginE,@object
	.size		_ZN62_INTERNAL_d4f700d2_26_selective_scan_fwd_fp32_cu_07742435_30354cuda3std6ranges3__45__cpo6cbeginE,(_ZN62_INTERNAL_d4f700d2_26_selective_scan_fwd_fp32_cu_07742435_30354cuda3std3__45__cpo6rbeginE - _ZN62_INTERNAL_d4f700d2_26_selective_scan_fwd_fp32_cu_07742435_30354cuda3std6ranges3__45__cpo6cbeginE)
_ZN62_INTERNAL_d4f700d2_26_selective_scan_fwd_fp32_cu_07742435_30354cuda3std6ranges3__45__cpo6cbeginE:
	.zero		1
	.type		_ZN62_INTERNAL_d4f700d2_26_selective_scan_fwd_fp32_cu_07742435_30354cuda3std3__45__cpo6rbeginE,@object
	.size		_ZN62_INTERNAL_d4f700d2_26_selective_scan_fwd_fp32_cu_07742435_30354cuda3std3__45__cpo6rbeginE,(_ZN62_INTERNAL_d4f700d2_26_selective_scan_fwd_fp32_cu_07742435_30354cuda3std6ranges3__45__cpo4nextE - _ZN62_INTERNAL_d4f700d2_26_selective_scan_fwd_fp32_cu_07742435_30354cuda3std3__45__cpo6rbeginE)
_ZN62_INTERNAL_d4f700d2_26_selective_scan_fwd_fp32_cu_07742435_30354cuda3std3__45__cpo6rbeginE:
	.zero		1
	.type		_ZN62_INTERNAL_d4f700d2_26_selective_scan_fwd_fp32_cu_07742435_30354cuda3std6ranges3__45__cpo4nextE,@object
	.size		_ZN62_INTERNAL_d4f700d2_26_selective_scan_fwd_fp32_cu_07742435_30354cuda3std6ranges3__45__cpo4nextE,(_ZN62_INTERNAL_d4f700d2_26_selective_scan_fwd_fp32_cu_07742435_30354cuda3std6ranges3__45__cpo4swapE - _ZN62_INTERNAL_d4f700d2_26_selective_scan_fwd_fp32_cu_07742435_30354cuda3std6ranges3__45__cpo4nextE)
_ZN62_INTERNAL_d4f700d2_26_selective_scan_fwd_fp32_cu_07742435_30354cuda3std6ranges3__45__cpo4nextE:
	.zero		1
	.type		_ZN62_INTERNAL_d4f700d2_26_selective_scan_fwd_fp32_cu_07742435_30354cuda3std6ranges3__45__cpo4swapE,@object
	.size		_ZN62_INTERNAL_d4f700d2_26_selective_scan_fwd_fp32_cu_07742435_30354cuda3std6ranges3__45__cpo4swapE,(_ZN62_INTERNAL_d4f700d2_26_selective_scan_fwd_fp32_cu_07742435_30354cuda3std3__420unreachable_sentinelE - _ZN62_INTERNAL_d4f700d2_26_selective_scan_fwd_fp32_cu_07742435_30354cuda3std6ranges3__45__cpo4swapE)
_ZN62_INTERNAL_d4f700d2_26_selective_scan_fwd_fp32_cu_07742435_30354cuda3std6ranges3__45__cpo4swapE:
	.zero		1
	.type		_ZN62_INTERNAL_d4f700d2_26_selective_scan_fwd_fp32_cu_07742435_30354cuda3std3__420unreachable_sentinelE,@object
	.size		_ZN62_INTERNAL_d4f700d2_26_selective_scan_fwd_fp32_cu_07742435_30354cuda3std3__420unreachable_sentinelE,(_ZN62_INTERNAL_d4f700d2_26_selective_scan_fwd_fp32_cu_07742435_30356thrust24THRUST_300001_SM_1000_NS6system6detail10sequential3seqE - _ZN62_INTERNAL_d4f700d2_26_selective_scan_fwd_fp32_cu_07742435_30354cuda3std3__420unreachable_sentinelE)
_ZN62_INTERNAL_d4f700d2_26_selective_scan_fwd_fp32_cu_07742435_30354cuda3std3__420unreachable_sentinelE:
	.zero		1
	.type		_ZN62_INTERNAL_d4f700d2_26_selective_scan_fwd_fp32_cu_07742435_30356thrust24THRUST_300001_SM_1000_NS6system6detail10sequential3seqE,@object
	.size		_ZN62_INTERNAL_d4f700d2_26_selective_scan_fwd_fp32_cu_07742435_30356thrust24THRUST_300001_SM_1000_NS6system6detail10sequential3seqE,(_ZN62_INTERNAL_d4f700d2_26_selective_scan_fwd_fp32_cu_07742435_30354cuda3std3__45__cpo4cendE - _ZN62_INTERNAL_d4f700d2_26_selective_scan_fwd_fp32_cu_07742435_30356thrust24THRUST_300001_SM_1000_NS6system6detail10sequential3seqE)
_ZN62_INTERNAL_d4f700d2_26_selective_scan_fwd_fp32_cu_07742435_30356thrust24THRUST_300001_SM_1000_NS6system6detail10sequential3seqE:
	.zero		1
	.type		_ZN62_INTERNAL_d4f700d2_26_selective_scan_fwd_fp32_cu_07742435_30354cuda3std3__45__cpo4cendE,@object
	.size		_ZN62_INTERNAL_d4f700d2_26_selective_scan_fwd_fp32_cu_07742435_30354cuda3std3__45__cpo4cendE,(_ZN62_INTERNAL_d4f700d2_26_selective_scan_fwd_fp32_cu_07742435_30354cuda3std6ranges3__45__cpo9iter_swapE - _ZN62_INTERNAL_d4f700d2_26_selective_scan_fwd_fp32_cu_07742435_30354cuda3std3__45__cpo4cendE)
_ZN62_INTERNAL_d4f700d2_26_selective_scan_fwd_fp32_cu_07742435_30354cuda3std3__45__cpo4cendE:
	.zero		1
	.type		_ZN62_INTERNAL_d4f700d2_26_selective_scan_fwd_fp32_cu_07742435_30354cuda3std6ranges3__45__cpo9iter_swapE,@object
	.size		_ZN62_INTERNAL_d4f700d2_26_selective_scan_fwd_fp32_cu_07742435_30354cuda3std6ranges3__45__cpo9iter_swapE,(_ZN62_INTERNAL_d4f700d2_26_selective_scan_fwd_fp32_cu_07742435_30354cuda3std3__45__cpo5crendE - _ZN62_INTERNAL_d4f700d2_26_selective_scan_fwd_fp32_cu_07742435_30354cuda3std6ranges3__45__cpo9iter_swapE)
_ZN62_INTERNAL_d4f700d2_26_selective_scan_fwd_fp32_cu_07742435_30354cuda3std6ranges3__45__cpo9iter_swapE:
	.zero		1
	.type		_ZN62_INTERNAL_d4f700d2_26_selective_scan_fwd_fp32_cu_07742435_30354cuda3std3__45__cpo5crendE,@object
	.size		_ZN62_INTERNAL_d4f700d2_26_selective_scan_fwd_fp32_cu_07742435_30354cuda3std3__45__cpo5crendE,(_ZN62_INTERNAL_d4f700d2_26_selective_scan_fwd_fp32_cu_07742435_30354cuda3std6ranges3__45__cpo5cdataE - _ZN62_INTERNAL_d4f700d2_26_selective_scan_fwd_fp32_cu_07742435_30354cuda3std3__45__cpo5crendE)
_ZN62_INTERNAL_d4f700d2_26_selective_scan_fwd_fp32_cu_07742435_30354cuda3std3__45__cpo5crendE:
	.zero		1
	.type		_ZN62_INTERNAL_d4f700d2_26_selective_scan_fwd_fp32_cu_07742435_30354cuda3std6ranges3__45__cpo5cdataE,@object
	.size		_ZN62_INTERNAL_d4f700d2_26_selective_scan_fwd_fp32_cu_07742435_30354cuda3std6ranges3__45__cpo5cdataE,(_ZN62_INTERNAL_d4f700d2_26_selective_scan_fwd_fp32_cu_07742435_30354cuda3std6ranges3__45__cpo3endE - _ZN62_INTERNAL_d4f700d2_26_selective_scan_fwd_fp32_cu_07742435_30354cuda3std6ranges3__45__cpo5cdataE)
_ZN62_INTERNAL_d4f700d2_26_selective_scan_fwd_fp32_cu_07742435_30354cuda3std6ranges3__45__cpo5cdataE:
	.zero		1
	.type		_ZN62_INTERNAL_d4f700d2_26_selective_scan_fwd_fp32_cu_07742435_30354cuda3std6ranges3__45__cpo3endE,@object
	.size		_ZN62_INTERNAL_d4f700d2_26_selective_scan_fwd_fp32_cu_07742435_30354cuda3std6ranges3__45__cpo3endE,(_ZN62_INTERNAL_d4f700d2_26_selective_scan_fwd_fp32_cu_07742435_30354cuda3std3__419piecewise_constructE - _ZN62_INTERNAL_d4f700d2_26_selective_scan_fwd_fp32_cu_07742435_30354cuda3std6ranges3__45__cpo3endE)
_ZN62_INTERNAL_d4f700d2_26_selective_scan_fwd_fp32_cu_07742435_30354cuda3std6ranges3__45__cpo3endE:
	.zero		1
	.type		_ZN62_INTERNAL_d4f700d2_26_selective_scan_fwd_fp32_cu_07742435_30354cuda3std3__419piecewise_constructE,@object
	.size		_ZN62_INTERNAL_d4f700d2_26_selective_scan_fwd_fp32_cu_07742435_30354cuda3std3__419piecewise_constructE,(_ZN62_INTERNAL_d4f700d2_26_selective_scan_fwd_fp32_cu_07742435_30354cuda3std6ranges3__45__cpo5ssizeE - _ZN62_INTERNAL_d4f700d2_26_selective_scan_fwd_fp32_cu_07742435_30354cuda3std3__419piecewise_constructE)
_ZN62_INTERNAL_d4f700d2_26_selective_scan_fwd_fp32_cu_07742435_30354cuda3std3__419piecewise_constructE:
	.zero		1
	.type		_ZN62_INTERNAL_d4f700d2_26_selective_scan_fwd_fp32_cu_07742435_30354cuda3std6ranges3__45__cpo5ssizeE,@object
	.size		_ZN62_INTERNAL_d4f700d2_26_selective_scan_fwd_fp32_cu_07742435_30354cuda3std6ranges3__45__cpo5ssizeE,(_ZN62_INTERNAL_d4f700d2_26_selective_scan_fwd_fp32_cu_07742435_30354cuda3std3__45__cpo3endE - _ZN62_INTERNAL_d4f700d2_26_selective_scan_fwd_fp32_cu_07742435_30354cuda3std6ranges3__45__cpo5ssizeE)
_ZN62_INTERNAL_d4f700d2_26_selective_scan_fwd_fp32_cu_07742435_30354cuda3std6ranges3__45__cpo5ssizeE:
	.zero		1
	.type		_ZN62_INTERNAL_d4f700d2_26_selective_scan_fwd_fp32_cu_07742435_30354cuda3std3__45__cpo3endE,@object
	.size		_ZN62_INTERNAL_d4f700d2_26_selective_scan_fwd_fp32_cu_07742435_30354cuda3std3__45__cpo3endE,(_ZN62_INTERNAL_d4f700d2_26_selective_scan_fwd_fp32_cu_07742435_30354cuda3std6ranges3__45__cpo4cendE - _ZN62_INTERNAL_d4f700d2_26_selective_scan_fwd_fp32_cu_07742435_30354cuda3std3__45__cpo3endE)
_ZN62_INTERNAL_d4f700d2_26_selective_scan_fwd_fp32_cu_07742435_30354cuda3std3__45__cpo3endE:
	.zero		1
	.type		_ZN62_INTERNAL_d4f700d2_26_selective_scan_fwd_fp32_cu_07742435_30354cuda3std6ranges3__45__cpo4cendE,@object
	.size		_ZN62_INTERNAL_d4f700d2_26_selective_scan_fwd_fp32_cu_07742435_30354cuda3std6ranges3__45__cpo4cendE,(_ZN62_INTERNAL_d4f700d2_26_selective_scan_fwd_fp32_cu_07742435_30354cuda3std3__45__cpo4rendE - _ZN62_INTERNAL_d4f700d2_26_selective_scan_fwd_fp32_cu_07742435_30354cuda3std6ranges3__45__cpo4cendE)
_ZN62_INTERNAL_d4f700d2_26_selective_scan_fwd_fp32_cu_07742435_30354cuda3std6ranges3__45__cpo4cendE:
	.zero		1
	.type		_ZN62_INTERNAL_d4f700d2_26_selective_scan_fwd_fp32_cu_07742435_30354cuda3std3__45__cpo4rendE,@object
	.size		_ZN62_INTERNAL_d4f700d2_26_selective_scan_fwd_fp32_cu_07742435_30354cuda3std3__45__cpo4rendE,(_ZN62_INTERNAL_d4f700d2_26_selective_scan_fwd_fp32_cu_07742435_30354cuda3std6ranges3__45__cpo4prevE - _ZN62_INTERNAL_d4f700d2_26_selective_scan_fwd_fp32_cu_07742435_30354cuda3std3__45__cpo4rendE)
_ZN62_INTERNAL_d4f700d2_26_selective_scan_fwd_fp32_cu_07742435_30354cuda3std3__45__cpo4rendE:
	.zero		1
	.type		_ZN62_INTERNAL_d4f700d2_26_selective_scan_fwd_fp32_cu_07742435_30354cuda3std6ranges3__45__cpo4prevE,@object
	.size		_ZN62_INTERNAL_d4f700d2_26_selective_scan_fwd_fp32_cu_07742435_30354cuda3std6ranges3__45__cpo4prevE,(_ZN62_INTERNAL_d4f700d2_26_selective_scan_fwd_fp32_cu_07742435_30354cuda3std6ranges3__45__cpo9iter_moveE - _ZN62_INTERNAL_d4f700d2_26_selective_scan_fwd_fp32_cu_07742435_30354cuda3std6ranges3__45__cpo4prevE)
_ZN62_INTERNAL_d4f700d2_26_selective_scan_fwd_fp32_cu_07742435_30354cuda3std6ranges3__45__cpo4prevE:
	.zero		1
	.type		_ZN62_INTERNAL_d4f700d2_26_selective_scan_fwd_fp32_cu_07742435_30354cuda3std6ranges3__45__cpo9iter_moveE,@object
	.size		_ZN62_INTERNAL_d4f700d2_26_selective_scan_fwd_fp32_cu_07742435_30354cuda3std6ranges3__45__cpo9iter_moveE,(.L_13 - _ZN62_INTERNAL_d4f700d2_26_selective_scan_fwd_fp32_cu_07742435_30354cuda3std6ranges3__45__cpo9iter_moveE)
_ZN62_INTERNAL_d4f700d2_26_selective_scan_fwd_fp32_cu_07742435_30354cuda3std6ranges3__45__cpo9iter_moveE:
	.zero		1
.L_13:


//--------------------- .nv.shared._Z25selective_scan_fwd_kernelI32Selective_Scan_fwd_kernel_traitsILi128ELi16ELi1ELb0ELb0ELb0ELb1EfN3c107complexIfEEEEv13SSMParamsBase --------------------------
	.section	.nv.shared._Z25selective_scan_fwd_kernelI32Selective_Scan_fwd_kernel_traitsILi128ELi16ELi1ELb0ELb0ELb0ELb1EfN3c107complexIfEEEEv13SSMParamsBase,"aw",@nobits
	.sectionflags	@""
	.align	16
	.zero		1024


//--------------------- .nv.shared._Z25selective_scan_fwd_kernelI32Selective_Scan_fwd_kernel_traitsILi128ELi16ELi1ELb0ELb0ELb1ELb0EfN3c107complexIfEEEEv13SSMParamsBase --------------------------
	.section	.nv.shared._Z25selective_scan_fwd_kernelI32Selective_Scan_fwd_kernel_traitsILi128ELi16ELi1ELb0ELb0ELb1ELb0EfN3c107complexIfEEEEv13SSMParamsBase,"aw",@nobits
	.sectionflags	@""
	.align	16
	.zero		1024


//--------------------- .nv.shared._Z25selective_scan_fwd_kernelI32Selective_Scan_fwd_kernel_traitsILi128ELi16ELi1ELb0ELb0ELb1ELb1EfN3c107complexIfEEEEv13SSMParamsBase --------------------------
	.section	.nv.shared._Z25selective_scan_fwd_kernelI32Selective_Scan_fwd_kernel_traitsILi128ELi16ELi1ELb0ELb0ELb1ELb1EfN3c107complexIfEEEEv13SSMParamsBase,"aw",@nobits
	.sectionflags	@""
	.align	16
	.zero		1024


//--------------------- .nv.shared._Z25selective_scan_fwd_kernelI32Selective_Scan_fwd_kernel_traitsILi128ELi16ELi1ELb0ELb1ELb0ELb0EfN3c107complexIfEEEEv13SSMParamsBase --------------------------
	.section	.nv.shared._Z25selective_scan_fwd_kernelI32Selective_Scan_fwd_kernel_traitsILi128ELi16ELi1ELb0ELb1ELb0ELb0EfN3c107complexIfEEEEv13SSMParamsBase,"aw",@nobits
	.sectionflags	@""
	.align	16
	.zero		1024


//--------------------- .nv.shared._Z25selective_scan_fwd_kernelI32Selective_Scan_fwd_kernel_traitsILi128ELi16ELi1ELb0ELb1ELb0ELb1EfN3c107complexIfEEEEv13SSMParamsBase --------------------------
	.section	.nv.shared._Z25selective_scan_fwd_kernelI32Selective_Scan_fwd_kernel_traitsILi128ELi16ELi1ELb0ELb1ELb0ELb1EfN3c107complexIfEEEEv13SSMParamsBase,"aw",@nobits
	.sectionflags	@""
	.align	16
	.zero		1024


//--------------------- .nv.shared._Z25selective_scan_fwd_kernelI32Selective_Scan_fwd_kernel_traitsILi128ELi16ELi1ELb0ELb1ELb1ELb0EfN3c107complexIfEEEEv13SSMParamsBase --------------------------
	.section	.nv.shared._Z25selective_scan_fwd_kernelI32Selective_Scan_fwd_kernel_traitsILi128ELi16ELi1ELb0ELb1ELb1ELb0EfN3c107complexIfEEEEv13SSMParamsBase,"aw",@nobits
	.sectionflags	@""
	.align	16
	.zero		1024


//--------------------- .nv.shared._Z25selective_scan_fwd_kernelI32Selective_Scan_fwd_kernel_traitsILi128ELi16ELi1ELb0ELb1ELb1ELb1EfN3c107complexIfEEEEv13SSMParamsBase --------------------------
	.section	.nv.shared._Z25selective_scan_fwd_kernelI32Selective_Scan_fwd_kernel_traitsILi128ELi16ELi1ELb0ELb1ELb1ELb1EfN3c107complexIfEEEEv13SSMParamsBase,"aw",@nobits
	.sectionflags	@""
	.align	16
	.zero		1024


//--------------------- .nv.shared._Z25selective_scan_fwd_kernelI32Selective_Scan_fwd_kernel_traitsILi128ELi16ELi1ELb1ELb0ELb0ELb0EfN3c107complexIfEEEEv13SSMParamsBase --------------------------
	.section	.nv.shared._Z25selective_scan_fwd_kernelI32Selective_Scan_fwd_kernel_traitsILi128ELi16ELi1ELb1ELb0ELb0ELb0EfN3c107complexIfEEEEv13SSMParamsBase,"aw",@nobits
	.sectionflags	@""
	.align	16
	.zero		1024


//--------------------- .nv.shared._Z25selective_scan_fwd_kernelI32Selective_Scan_fwd_kernel_traitsILi128ELi16ELi1ELb1ELb0ELb0ELb1EfN3c107complexIfEEEEv13SSMParamsBase --------------------------
	.section	.nv.shared._Z25selective_scan_fwd_kernelI32Selective_Scan_fwd_kernel_traitsILi128ELi16ELi1ELb1ELb0ELb0ELb1EfN3c107complexIfEEEEv13SSMParamsBase,"aw",@nobits
	.sectionflags	@""
	.align	16
	.zero		1024


//--------------------- .nv.shared._Z25selective_scan_fwd_kernelI32Selective_Scan_fwd_kernel_traitsILi128ELi16ELi1ELb1ELb0ELb1ELb0EfN3c107complexIfEEEEv13SSMParamsBase --------------------------
	.section	.nv.shared._Z25selective_scan_fwd_kernelI32Selective_Scan_fwd_kernel_traitsILi128ELi16ELi1ELb1ELb0ELb1ELb0EfN3c107complexIfEEEEv13SSMParamsBase,"aw",@nobits
	.sectionflags	@""
	.align	16
	.zero		1024


//--------------------- .nv.shared._Z25selective_scan_fwd_kernelI32Selective_Scan_fwd_kernel_traitsILi128ELi16ELi1ELb1ELb0ELb1ELb1EfN3c107complexIfEEEEv13SSMParamsBase --------------------------
	.section	.nv.shared._Z25selective_scan_fwd_kernelI32Selective_Scan_fwd_kernel_traitsILi128ELi16ELi1ELb1ELb0ELb1ELb1EfN3c107complexIfEEEEv13SSMParamsBase,"aw",@nobits
	.sectionflags	@""
	.align	16
	.zero		1024


//--------------------- .nv.shared._Z25selective_scan_fwd_kernelI32Selective_Scan_fwd_kernel_traitsILi128ELi16ELi1ELb1ELb1ELb0ELb0EfN3c107complexIfEEEEv13SSMParamsBase --------------------------
	.section	.nv.shared._Z25selective_scan_fwd_kernelI32Selective_Scan_fwd_kernel_traitsILi128ELi16ELi1ELb1ELb1ELb0ELb0EfN3c107complexIfEEEEv13SSMParamsBase,"aw",@nobits
	.sectionflags	@""
	.align	16
	.zero		1024


//--------------------- .nv.shared._Z25selective_scan_fwd_kernelI32Selective_Scan_fwd_kernel_traitsILi128ELi16ELi1ELb1ELb1ELb0ELb1EfN3c107complexIfEEEEv13SSMParamsBase --------------------------
	.section	.nv.shared._Z25selective_scan_fwd_kernelI32Selective_Scan_fwd_kernel_traitsILi128ELi16ELi1ELb1ELb1ELb0ELb1EfN3c107complexIfEEEEv13SSMParamsBase,"aw",@nobits
	.sectionflags	@""
	.align	16
	.zero		1024


//--------------------- .nv.shared._Z25selective_scan_fwd_kernelI32Selective_Scan_fwd_kernel_traitsILi128ELi16ELi1ELb1ELb1ELb1ELb0EfN3c107complexIfEEEEv13SSMParamsBase --------------------------
	.section	.nv.shared._Z25selective_scan_fwd_kernelI32Selective_Scan_fwd_kernel_traitsILi128ELi16ELi1ELb1ELb1ELb1ELb0EfN3c107complexIfEEEEv13SSMParamsBase,"aw",@nobits
	.sectionflags	@""
	.align	16
	.zero		1024


//--------------------- .nv.shared._Z25selective_scan_fwd_kernelI32Selective_Scan_fwd_kernel_traitsILi128ELi16ELi1ELb1ELb1ELb1ELb1EfN3c107complexIfEEEEv13SSMParamsBase --------------------------
	.section	.nv.shared._Z25selective_scan_fwd_kernelI32Selective_Scan_fwd_kernel_traitsILi128ELi16ELi1ELb1ELb1ELb1ELb1EfN3c107complexIfEEEEv13SSMParamsBase,"aw",@nobits
	.sectionflags	@""
	.align	16
	.zero		1024


//--------------------- .nv.shared._Z25selective_scan_fwd_kernelI32Selective_Scan_fwd_kernel_traitsILi64ELi16ELi1ELb0ELb0ELb0ELb0EfN3c107complexIfEEEEv13SSMParamsBase --------------------------
	.section	.nv.shared._Z25selective_scan_fwd_kernelI32Selective_Scan_fwd_kernel_traitsILi64ELi16ELi1ELb0ELb0ELb0ELb0EfN3c107complexIfEEEEv13SSMParamsBase,"aw",@nobits
	.sectionflags	@""
	.align	16
	.zero		1024


//--------------------- .nv.shared._Z25selective_scan_fwd_kernelI32Selective_Scan_fwd_kernel_traitsILi64ELi16ELi1ELb0ELb0ELb0ELb1EfN3c107complexIfEEEEv13SSMParamsBase --------------------------
	.section	.nv.shared._Z25selective_scan_fwd_kernelI32Selective_Scan_fwd_kernel_traitsILi64ELi16ELi1ELb0ELb0ELb0ELb1EfN3c107complexIfEEEEv13SSMParamsBase,"aw",@nobits
	.sectionflags	@""
	.align	16
	.zero		1024


//--------------------- .nv.shared._Z25selective_scan_fwd_kernelI32Selective_Scan_fwd_kernel_traitsILi64ELi16ELi1ELb0ELb0ELb1ELb0EfN3c107complexIfEEEEv13SSMParamsBase --------------------------
	.section	.nv.shared._Z25selective_scan_fwd_kernelI32Selective_Scan_fwd_kernel_traitsILi64ELi16ELi1ELb0ELb0ELb1ELb0EfN3c107complexIfEEEEv13SSMParamsBase,"aw",@nobits
	.sectionflags	@""
	.align	16
	.zero		1024


//--------------------- .nv.shared._Z25selective_scan_fwd_kernelI32Selective_Scan_fwd_kernel_traitsILi64ELi16ELi1ELb0ELb0ELb1ELb1EfN3c107complexIfEEEEv13SSMParamsBase --------------------------
	.section	.nv.shared._Z25selective_scan_fwd_kernelI32Selective_Scan_fwd_kernel_traitsILi64ELi16ELi1ELb0ELb0ELb1ELb1EfN3c107complexIfEEEEv13SSMParamsBase,"aw",@nobits
	.sectionflags	@""
	.align	16
	.zero		1024


//--------------------- .nv.shared._Z25selective_scan_fwd_kernelI32Selective_Scan_fwd_kernel_traitsILi64ELi16ELi1ELb0ELb1ELb0ELb0EfN3c107complexIfEEEEv13SSMParamsBase --------------------------
	.section	.nv.shared._Z25selective_scan_fwd_kernelI32Selective_Scan_fwd_kernel_traitsILi64ELi16ELi1ELb0ELb1ELb0ELb0EfN3c107complexIfEEEEv13SSMParamsBase,"aw",@nobits
	.sectionflags	@""
	.align	16
	.zero		1024


//--------------------- .nv.shared._Z25selective_scan_fwd_kernelI32Selective_Scan_fwd_kernel_traitsILi64ELi16ELi1ELb0ELb1ELb0ELb1EfN3c107complexIfEEEEv13SSMParamsBase --------------------------
	.section	.nv.shared._Z25selective_scan_fwd_kernelI32Selective_Scan_fwd_kernel_traitsILi64ELi16ELi1ELb0ELb1ELb0ELb1EfN3c107complexIfEEEEv13SSMParamsBase,"aw",@nobits
	.sectionflags	@""
	.align	16
	.zero		1024


//--------------------- .nv.shared._Z25selective_scan_fwd_kernelI32Selective_Scan_fwd_kernel_traitsILi64ELi16ELi1ELb0ELb1ELb1ELb0EfN3c107complexIfEEEEv13SSMParamsBase --------------------------
	.section	.nv.shared._Z25selective_scan_fwd_kernelI32Selective_Scan_fwd_kernel_traitsILi64ELi16ELi1ELb0ELb1ELb1ELb0EfN3c107complexIfEEEEv13SSMParamsBase,"aw",@nobits
	.sectionflags	@""
	.align	16
	.zero		1024


//--------------------- .nv.shared._Z25selective_scan_fwd_kernelI32Selective_Scan_fwd_kernel_traitsILi64ELi16ELi1ELb0ELb1ELb1ELb1EfN3c107complexIfEEEEv13SSMParamsBase --------------------------
	.section	.nv.shared._Z25selective_scan_fwd_kernelI32Selective_Scan_fwd_kernel_traitsILi64ELi16ELi1ELb0ELb1ELb1ELb1EfN3c107complexIfEEEEv13SSMParamsBase,"aw",@nobits
	.sectionflags	@""
	.align	16
	.zero		1024


//--------------------- .nv.shared._Z25selective_scan_fwd_kernelI32Selective_Scan_fwd_kernel_traitsILi64ELi16ELi1ELb1ELb0ELb0ELb0EfN3c107complexIfEEEEv13SSMParamsBase --------------------------
	.section	.nv.shared._Z25selective_scan_fwd_kernelI32Selective_Scan_fwd_kernel_traitsILi64ELi16ELi1ELb1ELb0ELb0ELb0EfN3c107complexIfEEEEv13SSMParamsBase,"aw",@nobits
	.sectionflags	@""
	.align	16
	.zero		1024


//--------------------- .nv.shared._Z25selective_scan_fwd_kernelI32Selective_Scan_fwd_kernel_traitsILi64ELi16ELi1ELb1ELb0ELb0ELb1EfN3c107complexIfEEEEv13SSMParamsBase --------------------------
	.section	.nv.shared._Z25selective_scan_fwd_kernelI32Selective_Scan_fwd_kernel_traitsILi64ELi16ELi1ELb1ELb0ELb0ELb1EfN3c107complexIfEEEEv13SSMParamsBase,"aw",@nobits
	.sectionflags	@""
	.align	16
	.zero		1024


//--------------------- .nv.shared._Z25selective_scan_fwd_kernelI32Selective_Scan_fwd_kernel_traitsILi64ELi16ELi1ELb1ELb0ELb1ELb0EfN3c107complexIfEEEEv13SSMParamsBase --------------------------
	.section	.nv.shared._Z25selective_scan_fwd_kernelI32Selective_Scan_fwd_kernel_traitsILi64ELi16ELi1ELb1ELb0ELb1ELb0EfN3c107complexIfEEEEv13SSMParamsBase,"aw",@nobits
	.sectionflags	@""
	.align	16
	.zero		1024


//--------------------- .nv.shared._Z25selective_scan_fwd_kernelI32Selective_Scan_fwd_kernel_traitsILi64ELi16ELi1ELb1ELb0ELb1ELb1EfN3c107complexIfEEEEv13SSMParamsBase --------------------------
	.section	.nv.shared._Z25selective_scan_fwd_kernelI32Selective_Scan_fwd_kernel_traitsILi64ELi16ELi1ELb1ELb0ELb1ELb1EfN3c107complexIfEEEEv13SSMParamsBase,"aw",@nobits
	.sectionflags	@""
	.align	16
	.zero		1024


//--------------------- .nv.shared._Z25selective_scan_fwd_kernelI32Selective_Scan_fwd_kernel_traitsILi64ELi16ELi1ELb1ELb1ELb0ELb0EfN3c107complexIfEEEEv13SSMParamsBase --------------------------
	.section	.nv.shared._Z25selective_scan_fwd_kernelI32Selective_Scan_fwd_kernel_traitsILi64ELi16ELi1ELb1ELb1ELb0ELb0EfN3c107complexIfEEEEv13SSMParamsBase,"aw",@nobits
	.sectionflags	@""
	.align	16
	.zero		1024


//--------------------- .nv.shared._Z25selective_scan_fwd_kernelI32Selective_Scan_fwd_kernel_traitsILi64ELi16ELi1ELb1ELb1ELb0ELb1EfN3c107complexIfEEEEv13SSMParamsBase --------------------------
	.section	.nv.shared._Z25selective_scan_fwd_kernelI32Selective_Scan_fwd_kernel_traitsILi64ELi16ELi1ELb1ELb1ELb0ELb1EfN3c107complexIfEEEEv13SSMParamsBase,"aw",@nobits
	.sectionflags	@""
	.align	16
	.zero		1024


//--------------------- .nv.shared._Z25selective_scan_fwd_kernelI32Selective_Scan_fwd_kernel_traitsILi64ELi16ELi1ELb1ELb1ELb1ELb0EfN3c107complexIfEEEEv13SSMParamsBase --------------------------
	.section	.nv.shared._Z25selective_scan_fwd_kernelI32Selective_Scan_fwd_kernel_traitsILi64ELi16ELi1ELb1ELb1ELb1ELb0EfN3c107complexIfEEEEv13SSMParamsBase,"aw",@nobits
	.sectionflags	@""
	.align	16
	.zero		1024


//--------------------- .nv.shared._Z25selective_scan_fwd_kernelI32Selective_Scan_fwd_kernel_traitsILi64ELi16ELi1ELb1ELb1ELb1ELb1EfN3c107complexIfEEEEv13SSMParamsBase --------------------------
	.section	.nv.shared._Z25selective_scan_fwd_kernelI32Selective_Scan_fwd_kernel_traitsILi64ELi16ELi1ELb1ELb1ELb1ELb1EfN3c107complexIfEEEEv13SSMParamsBase,"aw",@nobits
	.sectionflags	@""
	.align	16
	.zero		1024


//--------------------- .nv.shared._Z25selective_scan_fwd_kernelI32Selective_Scan_fwd_kernel_traitsILi32ELi16ELi1ELb0ELb0ELb0ELb0EfN3c107complexIfEEEEv13SSMParamsBase --------------------------
	.section	.nv.shared._Z25selective_scan_fwd_kernelI32Selective_Scan_fwd_kernel_traitsILi32ELi16ELi1ELb0ELb0ELb0ELb0EfN3c107complexIfEEEEv13SSMParamsBase,"aw",@nobits
	.sectionflags	@""
	.align	16
	.zero		1024


//--------------------- .nv.shared._Z25selective_scan_fwd_kernelI32Selective_Scan_fwd_kernel_traitsILi32ELi16ELi1ELb0ELb0ELb0ELb1EfN3c107complexIfEEEEv13SSMParamsBase --------------------------
	.section	.nv.shared._Z25selective_scan_fwd_kernelI32Selective_Scan_fwd_kernel_traitsILi32ELi16ELi1ELb0ELb0ELb0ELb1EfN3c107complexIfEEEEv13SSMParamsBase,"aw",@nobits
	.sectionflags	@""
	.align	16
	.zero		1024


//--------------------- .nv.shared._Z25selective_scan_fwd_kernelI32Selective_Scan_fwd_kernel_traitsILi32ELi16ELi1ELb0ELb0ELb1ELb0EfN3c107complexIfEEEEv13SSMParamsBase --------------------------
	.section	.nv.shared._Z25selective_scan_fwd_kernelI32Selective_Scan_fwd_kernel_traitsILi32ELi16ELi1ELb0ELb0ELb1ELb0EfN3c107complexIfEEEEv13SSMParamsBase,"aw",@nobits
	.sectionflags	@""
	.align	16
	.zero		1024


//--------------------- .nv.shared._Z25selective_scan_fwd_kernelI32Selective_Scan_fwd_kernel_traitsILi32ELi16ELi1ELb0ELb0ELb1ELb1EfN3c107complexIfEEEEv13SSMParamsBase --------------------------
	.section	.nv.shared._Z25selective_scan_fwd_kernelI32Selective_Scan_fwd_kernel_traitsILi32ELi16ELi1ELb0ELb0ELb1ELb1EfN3c107complexIfEEEEv13SSMParamsBase,"aw",@nobits
	.sectionflags	@""
	.align	16
	.zero		1024


//--------------------- .nv.shared._Z25selective_scan_fwd_kernelI32Selective_Scan_fwd_kernel_traitsILi32ELi16ELi1ELb0ELb1ELb0ELb0EfN3c107complexIfEEEEv13SSMParamsBase --------------------------
	.section	.nv.shared._Z25selective_scan_fwd_kernelI32Selective_Scan_fwd_kernel_traitsILi32ELi16ELi1ELb0ELb1ELb0ELb0EfN3c107complexIfEEEEv13SSMParamsBase,"aw",@nobits
	.sectionflags	@""
	.align	16
	.zero		1024


//--------------------- .nv.shared._Z25selective_scan_fwd_kernelI32Selective_Scan_fwd_kernel_traitsILi32ELi16ELi1ELb0ELb1ELb0ELb1EfN3c107complexIfEEEEv13SSMParamsBase --------------------------
	.section	.nv.shared._Z25selective_scan_fwd_kernelI32Selective_Scan_fwd_kernel_traitsILi32ELi16ELi1ELb0ELb1ELb0ELb1EfN3c107complexIfEEEEv13SSMParamsBase,"aw",@nobits
	.sectionflags	@""
	.align	16
	.zero		1024


//--------------------- .nv.shared._Z25selective_scan_fwd_kernelI32Selective_Scan_fwd_kernel_traitsILi32ELi16ELi1ELb0ELb1ELb1ELb0EfN3c107complexIfEEEEv13SSMParamsBase --------------------------
	.section	.nv.shared._Z25selective_scan_fwd_kernelI32Selective_Scan_fwd_kernel_traitsILi32ELi16ELi1ELb0ELb1ELb1ELb0EfN3c107complexIfEEEEv13SSMParamsBase,"aw",@nobits
	.sectionflags	@""
	.align	16
	.zero		1024


//--------------------- .nv.shared._Z25selective_scan_fwd_kernelI32Selective_Scan_fwd_kernel_traitsILi32ELi16ELi1ELb0ELb1ELb1ELb1EfN3c107complexIfEEEEv13SSMParamsBase --------------------------
	.section	.nv.shared._Z25selective_scan_fwd_kernelI32Selective_Scan_fwd_kernel_traitsILi32ELi16ELi1ELb0ELb1ELb1ELb1EfN3c107complexIfEEEEv13SSMParamsBase,"aw",@nobits
	.sectionflags	@""
	.align	16
	.zero		1024


//--------------------- .nv.shared._Z25selective_scan_fwd_kernelI32Selective_Scan_fwd_kernel_traitsILi32ELi16ELi1ELb1ELb0ELb0ELb0EfN3c107complexIfEEEEv13SSMParamsBase --------------------------
	.section	.nv.shared._Z25selective_scan_fwd_kernelI32Selective_Scan_fwd_kernel_traitsILi32ELi16ELi1ELb1ELb0ELb0ELb0EfN3c107complexIfEEEEv13SSMParamsBase,"aw",@nobits
	.sectionflags	@""
	.align	16
	.zero		1024


//--------------------- .nv.shared._Z25selective_scan_fwd_kernelI32Selective_Scan_fwd_kernel_traitsILi32ELi16ELi1ELb1ELb0ELb0ELb1EfN3c107complexIfEEEEv13SSMParamsBase --------------------------
	.section	.nv.shared._Z25selective_scan_fwd_kernelI32Selective_Scan_fwd_kernel_traitsILi32ELi16ELi1ELb1ELb0ELb0ELb1EfN3c107complexIfEEEEv13SSMParamsBase,"aw",@nobits
	.sectionflags	@""
	.align	16
	.zero		1024


//--------------------- .nv.shared._Z25selective_scan_fwd_kernelI32Selective_Scan_fwd_kernel_traitsILi32ELi16ELi1ELb1ELb0ELb1ELb0EfN3c107complexIfEEEEv13SSMParamsBase --------------------------
	.section	.nv.shared._Z25selective_scan_fwd_kernelI32Selective_Scan_fwd_kernel_traitsILi32ELi16ELi1ELb1ELb0ELb1ELb0EfN3c107complexIfEEEEv13SSMParamsBase,"aw",@nobits
	.sectionflags	@""
	.align	16
	.zero		1024


//--------------------- .nv.shared._Z25selective_scan_fwd_kernelI32Selective_Scan_fwd_kernel_traitsILi32ELi16ELi1ELb1ELb0ELb1ELb1EfN3c107complexIfEEEEv13SSMParamsBase --------------------------
	.section	.nv.shared._Z25selective_scan_fwd_kernelI32Selective_Scan_fwd_kernel_traitsILi32ELi16ELi1ELb1ELb0ELb1ELb1EfN3c107complexIfEEEEv13SSMParamsBase,"aw",@nobits
	.sectionflags	@""
	.align	16
	.zero		1024


//--------------------- .nv.shared._Z25selective_scan_fwd_kernelI32Selective_Scan_fwd_kernel_traitsILi32ELi16ELi1ELb1ELb1ELb0ELb0EfN3c107complexIfEEEEv13SSMParamsBase --------------------------
	.section	.nv.shared._Z25selective_scan_fwd_kernelI32Selective_Scan_fwd_kernel_traitsILi32ELi16ELi1ELb1ELb1ELb0ELb0EfN3c107complexIfEEEEv13SSMParamsBase,"aw",@nobits
	.sectionflags	@""
	.align	16
	.zero		1024


//--------------------- .nv.shared._Z25selective_scan_fwd_kernelI32Selective_Scan_fwd_kernel_traitsILi32ELi16ELi1ELb1ELb1ELb0ELb1EfN3c107complexIfEEEEv13SSMParamsBase --------------------------
	.section	.nv.shared._Z25selective_scan_fwd_kernelI32Selective_Scan_fwd_kernel_traitsILi32ELi16ELi1ELb1ELb1ELb0ELb1EfN3c107complexIfEEEEv13SSMParamsBase,"aw",@nobits
	.sectionflags	@""
	.align	16
	.zero		1024


//--------------------- .nv.shared._Z25selective_scan_fwd_kernelI32Selective_Scan_fwd_kernel_traitsILi32ELi16ELi1ELb1ELb1ELb1ELb0EfN3c107complexIfEEEEv13SSMParamsBase --------------------------
	.section	.nv.shared._Z25selective_scan_fwd_kernelI32Selective_Scan_fwd_kernel_traitsILi32ELi16ELi1ELb1ELb1ELb1ELb0EfN3c107complexIfEEEEv13SSMParamsBase,"aw",@nobits
	.sectionflags	@""
	.align	16
	.zero		1024


//--------------------- .nv.shared._Z25selective_scan_fwd_kernelI32Selective_Scan_fwd_kernel_traitsILi32ELi16ELi1ELb1ELb1ELb1ELb1EfN3c107complexIfEEEEv13SSMParamsBase --------------------------
	.section	.nv.shared._Z25selective_scan_fwd_kernelI32Selective_Scan_fwd_kernel_traitsILi32ELi16ELi1ELb1ELb1ELb1ELb1EfN3c107complexIfEEEEv13SSMParamsBase,"aw",@nobits
	.sectionflags	@""
	.align	16
	.zero		1024


//--------------------- .nv.shared._Z25selective_scan_fwd_kernelI32Selective_Scan_fwd_kernel_traitsILi32ELi8ELi1ELb0ELb0ELb0ELb0EfN3c107complexIfEEEEv13SSMParamsBase --------------------------
	.section	.nv.shared._Z25selective_scan_fwd_kernelI32Selective_Scan_fwd_kernel_traitsILi32ELi8ELi1ELb0ELb0ELb0ELb0EfN3c107complexIfEEEEv13SSMParamsBase,"aw",@nobits
	.sectionflags	@""
	.align	16
	.zero		1024


//--------------------- .nv.shared._Z25selective_scan_fwd_kernelI32Selective_Scan_fwd_kernel_traitsILi32ELi8ELi1ELb0ELb0ELb0ELb1EfN3c107complexIfEEEEv13SSMParamsBase --------------------------
	.section	.nv.shared._Z25selective_scan_fwd_kernelI32Selective_Scan_fwd_kernel_traitsILi32ELi8ELi1ELb0ELb0ELb0ELb1EfN3c107complexIfEEEEv13SSMParamsBase,"aw",@nobits
	.sectionflags	@""
	.align	16
	.zero		1024


//--------------------- .nv.shared._Z25selective_scan_fwd_kernelI32Selective_Scan_fwd_kernel_traitsILi32ELi8ELi1ELb0ELb0ELb1ELb0EfN3c107complexIfEEEEv13SSMParamsBase --------------------------
	.section	.nv.shared._Z25selective_scan_fwd_kernelI32Selective_Scan_fwd_kernel_traitsILi32ELi8ELi1ELb0ELb0ELb1ELb0EfN3c107complexIfEEEEv13SSMParamsBase,"aw",@nobits
	.sectionflags	@""
	.align	16
	.zero		1024


//--------------------- .nv.shared._Z25selective_scan_fwd_kernelI32Selective_Scan_fwd_kernel_traitsILi32ELi8ELi1ELb0ELb0ELb1ELb1EfN3c107complexIfEEEEv13SSMParamsBase --------------------------
	.section	.nv.shared._Z25selective_scan_fwd_kernelI32Selective_Scan_fwd_kernel_traitsILi32ELi8ELi1ELb0ELb0ELb1ELb1EfN3c107complexIfEEEEv13SSMParamsBase,"aw",@nobits
	.sectionflags	@""
	.align	16
	.zero		1024


//--------------------- .nv.shared._Z25selective_scan_fwd_kernelI32Selective_Scan_fwd_kernel_traitsILi32ELi8ELi1ELb0ELb1ELb0ELb0EfN3c107complexIfEEEEv13SSMParamsBase --------------------------
	.section	.nv.shared._Z25selective_scan_fwd_kernelI32Selective_Scan_fwd_kernel_traitsILi32ELi8ELi1ELb0ELb1ELb0ELb0EfN3c107complexIfEEEEv13SSMParamsBase,"aw",@nobits
	.sectionflags	@""
	.align	16
	.zero		1024


//--------------------- .nv.shared._Z25selective_scan_fwd_kernelI32Selective_Scan_fwd_kernel_traitsILi32ELi8ELi1ELb0ELb1ELb0ELb1EfN3c107complexIfEEEEv13SSMParamsBase --------------------------
	.section	.nv.shared._Z25selective_scan_fwd_kernelI32Selective_Scan_fwd_kernel_traitsILi32ELi8ELi1ELb0ELb1ELb0ELb1EfN3c107complexIfEEEEv13SSMParamsBase,"aw",@nobits
	.sectionflags	@""
	.align	16
	.zero		1024


//--------------------- .nv.shared._Z25selective_scan_fwd_kernelI32Selective_Scan_fwd_kernel_traitsILi32ELi8ELi1ELb0ELb1ELb1ELb0EfN3c107complexIfEEEEv13SSMParamsBase --------------------------
	.section	.nv.shared._Z25selective_scan_fwd_kernelI32Selective_Scan_fwd_kernel_traitsILi32ELi8ELi1ELb0ELb1ELb1ELb0EfN3c107complexIfEEEEv13SSMParamsBase,"aw",@nobits
	.sectionflags	@""
	.align	16
	.zero		1024


//--------------------- .nv.shared._Z25selective_scan_fwd_kernelI32Selective_Scan_fwd_kernel_traitsILi32ELi8ELi1ELb0ELb1ELb1ELb1EfN3c107complexIfEEEEv13SSMParamsBase --------------------------
	.section	.nv.shared._Z25selective_scan_fwd_kernelI32Selective_Scan_fwd_kernel_traitsILi32ELi8ELi1ELb0ELb1ELb1ELb1EfN3c107complexIfEEEEv13SSMParamsBase,"aw",@nobits
	.sectionflags	@""
	.align	16
	.zero		1024


//--------------------- .nv.shared._Z25selective_scan_fwd_kernelI32Selective_Scan_fwd_kernel_traitsILi32ELi8ELi1ELb1ELb0ELb0ELb0EfN3c107complexIfEEEEv13SSMParamsBase --------------------------
	.section	.nv.shared._Z25selective_scan_fwd_kernelI32Selective_Scan_fwd_kernel_traitsILi32ELi8ELi1ELb1ELb0ELb0ELb0EfN3c107complexIfEEEEv13SSMParamsBase,"aw",@nobits
	.sectionflags	@""
	.align	16
	.zero		1024


//--------------------- .nv.shared._Z25selective_scan_fwd_kernelI32Selective_Scan_fwd_kernel_traitsILi32ELi8ELi1ELb1ELb0ELb0ELb1EfN3c107complexIfEEEEv13SSMParamsBase --------------------------
	.section	.nv.shared._Z25selective_scan_fwd_kernelI32Selective_Scan_fwd_kernel_traitsILi32ELi8ELi1ELb1ELb0ELb0ELb1EfN3c107complexIfEEEEv13SSMParamsBase,"aw",@nobits
	.sectionflags	@""
	.align	16
	.zero		1024


//--------------------- .nv.shared._Z25selective_scan_fwd_kernelI32Selective_Scan_fwd_kernel_traitsILi32ELi8ELi1ELb1ELb0ELb1ELb0EfN3c107complexIfEEEEv13SSMParamsBase --------------------------
	.section	.nv.shared._Z25selective_scan_fwd_kernelI32Selective_Scan_fwd_kernel_traitsILi32ELi8ELi1ELb1ELb0ELb1ELb0EfN3c107complexIfEEEEv13SSMParamsBase,"aw",@nobits
	.sectionflags	@""
	.align	16
	.zero		1024


//--------------------- .nv.shared._Z25selective_scan_fwd_kernelI32Selective_Scan_fwd_kernel_traitsILi32ELi8ELi1ELb1ELb0ELb1ELb1EfN3c107complexIfEEEEv13SSMParamsBase --------------------------
	.section	.nv.shared._Z25selective_scan_fwd_kernelI32Selective_Scan_fwd_kernel_traitsILi32ELi8ELi1ELb1ELb0ELb1ELb1EfN3c107complexIfEEEEv13SSMParamsBase,"aw",@nobits
	.sectionflags	@""
	.align	16
	.zero		1024


//--------------------- .nv.shared._Z25selective_scan_fwd_kernelI32Selective_Scan_fwd_kernel_traitsILi32ELi8ELi1ELb1ELb1ELb0ELb0EfN3c107complexIfEEEEv13SSMParamsBase --------------------------
	.section	.nv.shared._Z25selective_scan_fwd_kernelI32Selective_Scan_fwd_kernel_traitsILi32ELi8ELi1ELb1ELb1ELb0ELb0EfN3c107complexIfEEEEv13SSMParamsBase,"aw",@nobits
	.sectionflags	@""
	.align	16
	.zero		1024


//--------------------- .nv.shared._Z25selective_scan_fwd_kernelI32Selective_Scan_fwd_kernel_traitsILi32ELi8ELi1ELb1ELb1ELb0ELb1EfN3c107complexIfEEEEv13SSMParamsBase --------------------------
	.section	.nv.shared._Z25selective_scan_fwd_kernelI32Selective_Scan_fwd_kernel_traitsILi32ELi8ELi1ELb1ELb1ELb0ELb1EfN3c107complexIfEEEEv13SSMParamsBase,"aw",@nobits
	.sectionflags	@""
	.align	16
	.zero		1024


//--------------------- .nv.shared._Z25selective_scan_fwd_kernelI32Selective_Scan_fwd_kernel_traitsILi32ELi8ELi1ELb1ELb1ELb1ELb0EfN3c107complexIfEEEEv13SSMParamsBase --------------------------
	.section	.nv.shared._Z25selective_scan_fwd_kernelI32Selective_Scan_fwd_kernel_traitsILi32ELi8ELi1ELb1ELb1ELb1ELb0EfN3c107complexIfEEEEv13SSMParamsBase,"aw",@nobits
	.sectionflags	@""
	.align	16
	.zero		1024


//--------------------- .nv.shared._Z25selective_scan_fwd_kernelI32Selective_Scan_fwd_kernel_traitsILi32ELi8ELi1ELb1ELb1ELb1ELb1EfN3c107complexIfEEEEv13SSMParamsBase --------------------------
	.section	.nv.shared._Z25selective_scan_fwd_kernelI32Selective_Scan_fwd_kernel_traitsILi32ELi8ELi1ELb1ELb1ELb1ELb1EfN3c107complexIfEEEEv13SSMParamsBase,"aw",@nobits
	.sectionflags	@""
	.align	16
	.zero		1024


//--------------------- .nv.shared._Z25selective_scan_fwd_kernelI32Selective_Scan_fwd_kernel_traitsILi32ELi4ELi1ELb0ELb0ELb0ELb0EfN3c107complexIfEEEEv13SSMParamsBase --------------------------
	.section	.nv.shared._Z25selective_scan_fwd_kernelI32Selective_Scan_fwd_kernel_traitsILi32ELi4ELi1ELb0ELb0ELb0ELb0EfN3c107complexIfEEEEv13SSMParamsBase,"aw",@nobits
	.sectionflags	@""
	.align	16
	.zero		1024


//--------------------- .nv.shared._Z25selective_scan_fwd_kernelI32Selective_Scan_fwd_kernel_traitsILi32ELi4ELi1ELb0ELb0ELb0ELb1EfN3c107complexIfEEEEv13SSMParamsBase --------------------------
	.section	.nv.shared._Z25selective_scan_fwd_kernelI32Selective_Scan_fwd_kernel_traitsILi32ELi4ELi1ELb0ELb0ELb0ELb1EfN3c107complexIfEEEEv13SSMParamsBase,"aw",@nobits
	.sectionflags	@""
	.align	16
	.zero		1024


//--------------------- .nv.shared._Z25selective_scan_fwd_kernelI32Selective_Scan_fwd_kernel_traitsILi32ELi4ELi1ELb0ELb0ELb1ELb0EfN3c107complexIfEEEEv13SSMParamsBase --------------------------
	.section	.nv.shared._Z25selective_scan_fwd_kernelI32Selective_Scan_fwd_kernel_traitsILi32ELi4ELi1ELb0ELb0ELb1ELb0EfN3c107complexIfEEEEv13SSMParamsBase,"aw",@nobits
	.sectionflags	@""
	.align	16
	.zero		1024


//--------------------- .nv.shared._Z25selective_scan_fwd_kernelI32Selective_Scan_fwd_kernel_traitsILi32ELi4ELi1ELb0ELb0ELb1ELb1EfN3c107complexIfEEEEv13SSMParamsBase --------------------------
	.section	.nv.shared._Z25selective_scan_fwd_kernelI32Selective_Scan_fwd_kernel_traitsILi32ELi4ELi1ELb0ELb0ELb1ELb1EfN3c107complexIfEEEEv13SSMParamsBase,"aw",@nobits
	.sectionflags	@""
	.align	16
	.zero		1024


//--------------------- .nv.shared._Z25selective_scan_fwd_kernelI32Selective_Scan_fwd_kernel_traitsILi32ELi4ELi1ELb0ELb1ELb0ELb0EfN3c107complexIfEEEEv13SSMParamsBase --------------------------
	.section	.nv.shared._Z25selective_scan_fwd_kernelI32Selective_Scan_fwd_kernel_traitsILi32ELi4ELi1ELb0ELb1ELb0ELb0EfN3c107complexIfEEEEv13SSMParamsBase,"aw",@nobits
	.sectionflags	@""
	.align	16
	.zero		1024


//--------------------- .nv.shared._Z25selective_scan_fwd_kernelI32Selective_Scan_fwd_kernel_traitsILi32ELi4ELi1ELb0ELb1ELb0ELb1EfN3c107complexIfEEEEv13SSMParamsBase --------------------------
	.section	.nv.shared._Z25selective_scan_fwd_kernelI32Selective_Scan_fwd_kernel_traitsILi32ELi4ELi1ELb0ELb1ELb0ELb1EfN3c107complexIfEEEEv13SSMParamsBase,"aw",@nobits
	.sectionflags	@""
	.align	16
	.zero		1024


//--------------------- .nv.shared._Z25selective_scan_fwd_kernelI32Selective_Scan_fwd_kernel_traitsILi32ELi4ELi1ELb0ELb1ELb1ELb0EfN3c107complexIfEEEEv13SSMParamsBase --------------------------
	.section	.nv.shared._Z25selective_scan_fwd_kernelI32Selective_Scan_fwd_kernel_traitsILi32ELi4ELi1ELb0ELb1ELb1ELb0EfN3c107complexIfEEEEv13SSMParamsBase,"aw",@nobits
	.sectionflags	@""
	.align	16
	.zero		1024


//--------------------- .nv.shared._Z25selective_scan_fwd_kernelI32Selective_Scan_fwd_kernel_traitsILi32ELi4ELi1ELb0ELb1ELb1ELb1EfN3c107complexIfEEEEv13SSMParamsBase --------------------------
	.section	.nv.shared._Z25selective_scan_fwd_kernelI32Selective_Scan_fwd_kernel_traitsILi32ELi4ELi1ELb0ELb1ELb1ELb1EfN3c107complexIfEEEEv13SSMParamsBase,"aw",@nobits
	.sectionflags	@""
	.align	16
	.zero		1024


//--------------------- .nv.shared._Z25selective_scan_fwd_kernelI32Selective_Scan_fwd_kernel_traitsILi32ELi4ELi1ELb1ELb0ELb0ELb0EfN3c107complexIfEEEEv13SSMParamsBase --------------------------
	.section	.nv.shared._Z25selective_scan_fwd_kernelI32Selective_Scan_fwd_kernel_traitsILi32ELi4ELi1ELb1ELb0ELb0ELb0EfN3c107complexIfEEEEv13SSMParamsBase,"aw",@nobits
	.sectionflags	@""
	.align	16
	.zero		1024


//--------------------- .nv.shared._Z25selective_scan_fwd_kernelI32Selective_Scan_fwd_kernel_traitsILi32ELi4ELi1ELb1ELb0ELb0ELb1EfN3c107complexIfEEEEv13SSMParamsBase --------------------------
	.section	.nv.shared._Z25selective_scan_fwd_kernelI32Selective_Scan_fwd_kernel_traitsILi32ELi4ELi1ELb1ELb0ELb0ELb1EfN3c107complexIfEEEEv13SSMParamsBase,"aw",@nobits
	.sectionflags	@""
	.align	16
	.zero		1024


//--------------------- .nv.shared._Z25selective_scan_fwd_kernelI32Selective_Scan_fwd_kernel_traitsILi32ELi4ELi1ELb1ELb0ELb1ELb0EfN3c107complexIfEEEEv13SSMParamsBase --------------------------
	.section	.nv.shared._Z25selective_scan_fwd_kernelI32Selective_Scan_fwd_kernel_traitsILi32ELi4ELi1ELb1ELb0ELb1ELb0EfN3c107complexIfEEEEv13SSMParamsBase,"aw",@nobits
	.sectionflags	@""
	.align	16
	.zero		1024


//--------------------- .nv.shared._Z25selective_scan_fwd_kernelI32Selective_Scan_fwd_kernel_traitsILi32ELi4ELi1ELb1ELb0ELb1ELb1EfN3c107complexIfEEEEv13SSMParamsBase --------------------------
	.section	.nv.shared._Z25selective_scan_fwd_kernelI32Selective_Scan_fwd_kernel_traitsILi32ELi4ELi1ELb1ELb0ELb1ELb1EfN3c107complexIfEEEEv13SSMParamsBase,"aw",@nobits
	.sectionflags	@""
	.align	16
	.zero		1024


//--------------------- .nv.shared._Z25selective_scan_fwd_kernelI32Selective_Scan_fwd_kernel_traitsILi32ELi4ELi1ELb1ELb1ELb0ELb0EfN3c107complexIfEEEEv13SSMParamsBase --------------------------
	.section	.nv.shared._Z25selective_scan_fwd_kernelI32Selective_Scan_fwd_kernel_traitsILi32ELi4ELi1ELb1ELb1ELb0ELb0EfN3c107complexIfEEEEv13SSMParamsBase,"aw",@nobits
	.sectionflags	@""
	.align	16
	.zero		1024


//--------------------- .nv.shared._Z25selective_scan_fwd_kernelI32Selective_Scan_fwd_kernel_traitsILi32ELi4ELi1ELb1ELb1ELb0ELb1EfN3c107complexIfEEEEv13SSMParamsBase --------------------------
	.section	.nv.shared._Z25selective_scan_fwd_kernelI32Selective_Scan_fwd_kernel_traitsILi32ELi4ELi1ELb1ELb1ELb0ELb1EfN3c107complexIfEEEEv13SSMParamsBase,"aw",@nobits
	.sectionflags	@""
	.align	16
	.zero		1024


//--------------------- .nv.shared._Z25selective_scan_fwd_kernelI32Selective_Scan_fwd_kernel_traitsILi32ELi4ELi1ELb1ELb1ELb1ELb0EfN3c107complexIfEEEEv13SSMParamsBase --------------------------
	.section	.nv.shared._Z25selective_scan_fwd_kernelI32Selective_Scan_fwd_kernel_traitsILi32ELi4ELi1ELb1ELb1ELb1ELb0EfN3c107complexIfEEEEv13SSMParamsBase,"aw",@nobits
	.sectionflags	@""
	.align	16
	.zero		1024


//--------------------- .nv.shared._Z25selective_scan_fwd_kernelI32Selective_Scan_fwd_kernel_traitsILi32ELi4ELi1ELb1ELb1ELb1ELb1EfN3c107complexIfEEEEv13SSMParamsBase --------------------------
	.section	.nv.shared._Z25selective_scan_fwd_kernelI32Selective_Scan_fwd_kernel_traitsILi32ELi4ELi1ELb1ELb1ELb1ELb1EfN3c107complexIfEEEEv13SSMParamsBase,"aw",@nobits
	.sectionflags	@""
	.align	16
	.zero		1024


//--------------------- .nv.shared._Z25selective_scan_fwd_kernelI32Selective_Scan_fwd_kernel_traitsILi128ELi16ELi1ELb0ELb0ELb0ELb0EffEEv13SSMParamsBase --------------------------
	.section	.nv.shared._Z25selective_scan_fwd_kernelI32Selective_Scan_fwd_kernel_traitsILi128ELi16ELi1ELb0ELb0ELb0ELb0EffEEv13SSMParamsBase,"aw",@nobits
	.sectionflags	@""
	.align	16
	.zero		1024


//--------------------- .nv.shared._Z25selective_scan_fwd_kernelI32Selective_Scan_fwd_kernel_traitsILi128ELi16ELi1ELb0ELb0ELb0ELb1EffEEv13SSMParamsBase --------------------------
	.section	.nv.shared._Z25selective_scan_fwd_kernelI32Selective_Scan_fwd_kernel_traitsILi128ELi16ELi1ELb0ELb0ELb0ELb1EffEEv13SSMParamsBase,"aw",@nobits
	.sectionflags	@""
	.align	16
	.zero		1024


//--------------------- .nv.shared._Z25selective_scan_fwd_kernelI32Selective_Scan_fwd_kernel_traitsILi128ELi16ELi1ELb0ELb0ELb1ELb0EffEEv13SSMParamsBase --------------------------
	.section	.nv.shared._Z25selective_scan_fwd_kernelI32Selective_Scan_fwd_kernel_traitsILi128ELi16ELi1ELb0ELb0ELb1ELb0EffEEv13SSMParamsBase,"aw",@nobits
	.sectionflags	@""
	.align	16
	.zero		1024


//--------------------- .nv.shared._Z25selective_scan_fwd_kernelI32Selective_Scan_fwd_kernel_traitsILi128ELi16ELi1ELb0ELb0ELb1ELb1EffEEv13SSMParamsBase --------------------------
	.section	.nv.shared._Z25selective_scan_fwd_kernelI32Selective_Scan_fwd_kernel_traitsILi128ELi16ELi1ELb0ELb0ELb1ELb1EffEEv13SSMParamsBase,"aw",@nobits
	.sectionflags	@""
	.align	16
	.zero		1024


//--------------------- .nv.shared._Z25selective_scan_fwd_kernelI32Selective_Scan_fwd_kernel_traitsILi128ELi16ELi1ELb0ELb1ELb0ELb0EffEEv13SSMParamsBase --------------------------
	.section	.nv.shared._Z25selective_scan_fwd_kernelI32Selective_Scan_fwd_kernel_traitsILi128ELi16ELi1ELb0ELb1ELb0ELb0EffEEv13SSMParamsBase,"aw",@nobits
	.sectionflags	@""
	.align	16
	.zero		1024


//--------------------- .nv.shared._Z25selective_scan_fwd_kernelI32Selective_Scan_fwd_kernel_traitsILi128ELi16ELi1ELb0ELb1ELb0ELb1EffEEv13SSMParamsBase --------------------------
	.section	.nv.shared._Z25selective_scan_fwd_kernelI32Selective_Scan_fwd_kernel_traitsILi128ELi16ELi1ELb0ELb1ELb0ELb1EffEEv13SSMParamsBase,"aw",@nobits
	.sectionflags	@""
	.align	16
	.zero		1024


//--------------------- .nv.shared._Z25selective_scan_fwd_kernelI32Selective_Scan_fwd_kernel_traitsILi128ELi16ELi1ELb0ELb1ELb1ELb0EffEEv13SSMParamsBase --------------------------
	.section	.nv.shared._Z25selective_scan_fwd_kernelI32Selective_Scan_fwd_kernel_traitsILi128ELi16ELi1ELb0ELb1ELb1ELb0EffEEv13SSMParamsBase,"aw",@nobits
	.sectionflags	@""
	.align	16
	.zero		1024


//--------------------- .nv.shared._Z25selective_scan_fwd_kernelI32Selective_Scan_fwd_kernel_traitsILi128ELi16ELi1ELb0ELb1ELb1ELb1EffEEv13SSMParamsBase --------------------------
	.section	.nv.shared._Z25selective_scan_fwd_kernelI32Selective_Scan_fwd_kernel_traitsILi128ELi16ELi1ELb0ELb1ELb1ELb1EffEEv13SSMParamsBase,"aw",@nobits
	.sectionflags	@""
	.align	16
	.zero		1024


//--------------------- .nv.shared._Z25selective_scan_fwd_kernelI32Selective_Scan_fwd_kernel_traitsILi128ELi16ELi1ELb1ELb0ELb0ELb0EffEEv13SSMParamsBase --------------------------
	.section	.nv.shared._Z25selective_scan_fwd_kernelI32Selective_Scan_fwd_kernel_traitsILi128ELi16ELi1ELb1ELb0ELb0ELb0EffEEv13SSMParamsBase,"aw",@nobits
	.sectionflags	@""
	.align	16
	.zero		1024


//--------------------- .nv.shared._Z25selective_scan_fwd_kernelI32Selective_Scan_fwd_kernel_traitsILi128ELi16ELi1ELb1ELb0ELb0ELb1EffEEv13SSMParamsBase --------------------------
	.section	.nv.shared._Z25selective_scan_fwd_kernelI32Selective_Scan_fwd_kernel_traitsILi128ELi16ELi1ELb1ELb0ELb0ELb1EffEEv13SSMParamsBase,"aw",@nobits
	.sectionflags	@""
	.align	16
	.zero		1024


//--------------------- .nv.shared._Z25selective_scan_fwd_kernelI32Selective_Scan_fwd_kernel_traitsILi128ELi16ELi1ELb1ELb0ELb1ELb0EffEEv13SSMParamsBase --------------------------
	.section	.nv.shared._Z25selective_scan_fwd_kernelI32Selective_Scan_fwd_kernel_traitsILi128ELi16ELi1ELb1ELb0ELb1ELb0EffEEv13SSMParamsBase,"aw",@nobits
	.sectionflags	@""
	.align	16
	.zero		1024


//--------------------- .nv.shared._Z25selective_scan_fwd_kernelI32Selective_Scan_fwd_kernel_traitsILi128ELi16ELi1ELb1ELb0ELb1ELb1EffEEv13SSMParamsBase --------------------------
	.section	.nv.shared._Z25selective_scan_fwd_kernelI32Selective_Scan_fwd_kernel_traitsILi128ELi16ELi1ELb1ELb0ELb1ELb1EffEEv13SSMParamsBase,"aw",@nobits
	.sectionflags	@""
	.align	16
	.zero		1024


//--------------------- .nv.shared._Z25selective_scan_fwd_kernelI32Selective_Scan_fwd_kernel_traitsILi128ELi16ELi1ELb1ELb1ELb0ELb0EffEEv13SSMParamsBase --------------------------
	.section	.nv.shared._Z25selective_scan_fwd_kernelI32Selective_Scan_fwd_kernel_traitsILi128ELi16ELi1ELb1ELb1ELb0ELb0EffEEv13SSMParamsBase,"aw",@nobits
	.sectionflags	@""
	.align	16
	.zero		1024


//--------------------- .nv.shared._Z25selective_scan_fwd_kernelI32Selective_Scan_fwd_kernel_traitsILi128ELi16ELi1ELb1ELb1ELb0ELb1EffEEv13SSMParamsBase --------------------------
	.section	.nv.shared._Z25selective_scan_fwd_kernelI32Selective_Scan_fwd_kernel_traitsILi128ELi16ELi1ELb1ELb1ELb0ELb1EffEEv13SSMParamsBase,"aw",@nobits
	.sectionflags	@""
	.align	16
	.zero		1024


//--------------------- .nv.shared._Z25selective_scan_fwd_kernelI32Selective_Scan_fwd_kernel_traitsILi128ELi16ELi1ELb1ELb1ELb1ELb0EffEEv13SSMParamsBase --------------------------
	.section	.nv.shared._Z25selective_scan_fwd_kernelI32Selective_Scan_fwd_kernel_traitsILi128ELi16ELi1ELb1ELb1ELb1ELb0EffEEv13SSMParamsBase,"aw",@nobits
	.sectionflags	@""
	.align	16
	.zero		1024


//--------------------- .nv.shared._Z25selective_scan_fwd_kernelI32Selective_Scan_fwd_kernel_traitsILi128ELi16ELi1ELb1ELb1ELb1ELb1EffEEv13SSMParamsBase --------------------------
	.section	.nv.shared._Z25selective_scan_fwd_kernelI32Selective_Scan_fwd_kernel_traitsILi128ELi16ELi1ELb1ELb1ELb1ELb1EffEEv13SSMParamsBase,"aw",@nobits
	.sectionflags	@""
	.align	16
	.zero		1024


//--------------------- .nv.shared._Z25selective_scan_fwd_kernelI32Selective_Scan_fwd_kernel_traitsILi64ELi16ELi1ELb0ELb0ELb0ELb0EffEEv13SSMParamsBase --------------------------
	.section	.nv.shared._Z25selective_scan_fwd_kernelI32Selective_Scan_fwd_kernel_traitsILi64ELi16ELi1ELb0ELb0ELb0ELb0EffEEv13SSMParamsBase,"aw",@nobits
	.sectionflags	@""
	.align	16
	.zero		1024


//--------------------- .nv.shared._Z25selective_scan_fwd_kernelI32Selective_Scan_fwd_kernel_traitsILi64ELi16ELi1ELb0ELb0ELb0ELb1EffEEv13SSMParamsBase --------------------------
	.section	.nv.shared._Z25selective_scan_fwd_kernelI32Selective_Scan_fwd_kernel_traitsILi64ELi16ELi1ELb0ELb0ELb0ELb1EffEEv13SSMParamsBase,"aw",@nobits
	.sectionflags	@""
	.align	16
	.zero		1024


//--------------------- .nv.shared._Z25selective_scan_fwd_kernelI32Selective_Scan_fwd_kernel_traitsILi64ELi16ELi1ELb0ELb0ELb1ELb0EffEEv13SSMParamsBase --------------------------
	.section	.nv.shared._Z25selective_scan_fwd_kernelI32Selective_Scan_fwd_kernel_traitsILi64ELi16ELi1ELb0ELb0ELb1ELb0EffEEv13SSMParamsBase,"aw",@nobits
	.sectionflags	@""
	.align	16
	.zero		1024


//--------------------- .nv.shared._Z25selective_scan_fwd_kernelI32Selective_Scan_fwd_kernel_traitsILi64ELi16ELi1ELb0ELb0ELb1ELb1EffEEv13SSMParamsBase --------------------------
	.section	.nv.shared._Z25selective_scan_fwd_kernelI32Selective_Scan_fwd_kernel_traitsILi64ELi16ELi1ELb0ELb0ELb1ELb1EffEEv13SSMParamsBase,"aw",@nobits
	.sectionflags	@""
	.align	16
	.zero		1024


//--------------------- .nv.shared._Z25selective_scan_fwd_kernelI32Selective_Scan_fwd_kernel_traitsILi64ELi16ELi1ELb0ELb1ELb0ELb0EffEEv13SSMParamsBase --------------------------
	.section	.nv.shared._Z25selective_scan_fwd_kernelI32Selective_Scan_fwd_kernel_traitsILi64ELi16ELi1ELb0ELb1ELb0ELb0EffEEv13SSMParamsBase,"aw",@nobits
	.sectionflags	@""
	.align	16
	.zero		1024


//--------------------- .nv.shared._Z25selective_scan_fwd_kernelI32Selective_Scan_fwd_kernel_traitsILi64ELi16ELi1ELb0ELb1ELb0ELb1EffEEv13SSMParamsBase --------------------------
	.section	.nv.shared._Z25selective_scan_fwd_kernelI32Selective_Scan_fwd_kernel_traitsILi64ELi16ELi1ELb0ELb1ELb0ELb1EffEEv13SSMParamsBase,"aw",@nobits
	.sectionflags	@""
	.align	16
	.zero		1024


//--------------------- .nv.shared._Z25selective_scan_fwd_kernelI32Selective_Scan_fwd_kernel_traitsILi64ELi16ELi1ELb0ELb1ELb1ELb0EffEEv13SSMParamsBase --------------------------
	.section	.nv.shared._Z25selective_scan_fwd_kernelI32Selective_Scan_fwd_kernel_traitsILi64ELi16ELi1ELb0ELb1ELb1ELb0EffEEv13SSMParamsBase,"aw",@nobits
	.sectionflags	@""
	.align	16
	.zero		1024


//--------------------- .nv.shared._Z25selective_scan_fwd_kernelI32Selective_Scan_fwd_kernel_traitsILi64ELi16ELi1ELb0ELb1ELb1ELb1EffEEv13SSMParamsBase --------------------------
	.section	.nv.shared._Z25selective_scan_fwd_kernelI32Selective_Scan_fwd_kernel_traitsILi64ELi16ELi1ELb0ELb1ELb1ELb1EffEEv13SSMParamsBase,"aw",@nobits
	.sectionflags	@""
	.align	16
	.zero		1024


//--------------------- .nv.shared._Z25selective_scan_fwd_kernelI32Selective_Scan_fwd_kernel_traitsILi64ELi16ELi1ELb1ELb0ELb0ELb0EffEEv13SSMParamsBase --------------------------
	.section	.nv.shared._Z25selective_scan_fwd_kernelI32Selective_Scan_fwd_kernel_traitsILi64ELi16ELi1ELb1ELb0ELb0ELb0EffEEv13SSMParamsBase,"aw",@nobits
	.sectionflags	@""
	.align	16
	.zero		1024


//--------------------- .nv.shared._Z25selective_scan_fwd_kernelI32Selective_Scan_fwd_kernel_traitsILi64ELi16ELi1ELb1ELb0ELb0ELb1EffEEv13SSMParamsBase --------------------------
	.section	.nv.shared._Z25selective_scan_fwd_kernelI32Selective_Scan_fwd_kernel_traitsILi64ELi16ELi1ELb1ELb0ELb0ELb1EffEEv13SSMParamsBase,"aw",@nobits
	.sectionflags	@""
	.align	16
	.zero		1024


//--------------------- .nv.shared._Z25selective_scan_fwd_kernelI32Selective_Scan_fwd_kernel_traitsILi64ELi16ELi1ELb1ELb0ELb1ELb0EffEEv13SSMParamsBase --------------------------
	.section	.nv.shared._Z25selective_scan_fwd_kernelI32Selective_Scan_fwd_kernel_traitsILi64ELi16ELi1ELb1ELb0ELb1ELb0EffEEv13SSMParamsBase,"aw",@nobits
	.sectionflags	@""
	.align	16
	.zero		1024


//--------------------- .nv.shared._Z25selective_scan_fwd_kernelI32Selective_Scan_fwd_kernel_traitsILi64ELi16ELi1ELb1ELb0ELb1ELb1EffEEv13SSMParamsBase --------------------------
	.section	.nv.shared._Z25selective_scan_fwd_kernelI32Selective_Scan_fwd_kernel_traitsILi64ELi16ELi1ELb1ELb0ELb1ELb1EffEEv13SSMParamsBase,"aw",@nobits
	.sectionflags	@""
	.align	16
	.zero		1024


//--------------------- .nv.shared._Z25selective_scan_fwd_kernelI32Selective_Scan_fwd_kernel_traitsILi64ELi16ELi1ELb1ELb1ELb0ELb0EffEEv13SSMParamsBase --------------------------
	.section	.nv.shared._Z25selective_scan_fwd_kernelI32Selective_Scan_fwd_kernel_traitsILi64ELi16ELi1ELb1ELb1ELb0ELb0EffEEv13SSMParamsBase,"aw",@nobits
	.sectionflags	@""
	.align	16
	.zero		1024


//--------------------- .nv.shared._Z25selective_scan_fwd_kernelI32Selective_Scan_fwd_kernel_traitsILi64ELi16ELi1ELb1ELb1ELb0ELb1EffEEv13SSMParamsBase --------------------------
	.section	.nv.shared._Z25selective_scan_fwd_kernelI32Selective_Scan_fwd_kernel_traitsILi64ELi16ELi1ELb1ELb1ELb0ELb1EffEEv13SSMParamsBase,"aw",@nobits
	.sectionflags	@""
	.align	16
	.zero		1024


//--------------------- .nv.shared._Z25selective_scan_fwd_kernelI32Selective_Scan_fwd_kernel_traitsILi64ELi16ELi1ELb1ELb1ELb1ELb0EffEEv13SSMParamsBase --------------------------
	.section	.nv.shared._Z25selective_scan_fwd_kernelI32Selective_Scan_fwd_kernel_traitsILi64ELi16ELi1ELb1ELb1ELb1ELb0EffEEv13SSMParamsBase,"aw",@nobits
	.sectionflags	@""
	.align	16
	.zero		1024


//--------------------- .nv.shared._Z25selective_scan_fwd_kernelI32Selective_Scan_fwd_kernel_traitsILi64ELi16ELi1ELb1ELb1ELb1ELb1EffEEv13SSMParamsBase --------------------------
	.section	.nv.shared._Z25selective_scan_fwd_kernelI32Selective_Scan_fwd_kernel_traitsILi64ELi16ELi1ELb1ELb1ELb1ELb1EffEEv13SSMParamsBase,"aw",@nobits
	.sectionflags	@""
	.align	16
	.zero		1024


//--------------------- .nv.shared._Z25selective_scan_fwd_kernelI32Selective_Scan_fwd_kernel_traitsILi32ELi16ELi1ELb0ELb0ELb0ELb0EffEEv13SSMParamsBase --------------------------
	.section	.nv.shared._Z25selective_scan_fwd_kernelI32Selective_Scan_fwd_kernel_traitsILi32ELi16ELi1ELb0ELb0ELb0ELb0EffEEv13SSMParamsBase,"aw",@nobits
	.sectionflags	@""
	.align	16
	.zero		1024


//--------------------- .nv.shared._Z25selective_scan_fwd_kernelI32Selective_Scan_fwd_kernel_traitsILi32ELi16ELi1ELb0ELb0ELb0ELb1EffEEv13SSMParamsBase --------------------------
	.section	.nv.shared._Z25selective_scan_fwd_kernelI32Selective_Scan_fwd_kernel_traitsILi32ELi16ELi1ELb0ELb0ELb0ELb1EffEEv13SSMParamsBase,"aw",@nobits
	.sectionflags	@""
	.align	16
	.zero		1024


//--------------------- .nv.shared._Z25selective_scan_fwd_kernelI32Selective_Scan_fwd_kernel_traitsILi32ELi16ELi1ELb0ELb0ELb1ELb0EffEEv13SSMParamsBase --------------------------
	.section	.nv.shared._Z25selective_scan_fwd_kernelI32Selective_Scan_fwd_kernel_traitsILi32ELi16ELi1ELb0ELb0ELb1ELb0EffEEv13SSMParamsBase,"aw",@nobits
	.sectionflags	@""
	.align	16
	.zero		1024


//--------------------- .nv.shared._Z25selective_scan_fwd_kernelI32Selective_Scan_fwd_kernel_traitsILi32ELi16ELi1ELb0ELb0ELb1ELb1EffEEv13SSMParamsBase --------------------------
	.section	.nv.shared._Z25selective_scan_fwd_kernelI32Selective_Scan_fwd_kernel_traitsILi32ELi16ELi1ELb0ELb0ELb1ELb1EffEEv13SSMParamsBase,"aw",@nobits
	.sectionflags	@""
	.align	16
	.zero		1024


//--------------------- .nv.shared._Z25selective_scan_fwd_kernelI32Selective_Scan_fwd_kernel_traitsILi32ELi16ELi1ELb0ELb1ELb0ELb0EffEEv13SSMParamsBase --------------------------
	.section	.nv.shared._Z25selective_scan_fwd_kernelI32Selective_Scan_fwd_kernel_traitsILi32ELi16ELi1ELb0ELb1ELb0ELb0EffEEv13SSMParamsBase,"aw",@nobits
	.sectionflags	@""
	.align	16
	.zero		1024


//--------------------- .nv.shared._Z25selective_scan_fwd_kernelI32Selective_Scan_fwd_kernel_traitsILi32ELi16ELi1ELb0ELb1ELb0ELb1EffEEv13SSMParamsBase --------------------------
	.section	.nv.shared._Z25selective_scan_fwd_kernelI32Selective_Scan_fwd_kernel_traitsILi32ELi16ELi1ELb0ELb1ELb0ELb1EffEEv13SSMParamsBase,"aw",@nobits
	.sectionflags	@""
	.align	16
	.zero		1024


//--------------------- .nv.shared._Z25selective_scan_fwd_kernelI32Selective_Scan_fwd_kernel_traitsILi32ELi16ELi1ELb0ELb1ELb1ELb0EffEEv13SSMParamsBase --------------------------
	.section	.nv.shared._Z25selective_scan_fwd_kernelI32Selective_Scan_fwd_kernel_traitsILi32ELi16ELi1ELb0ELb1ELb1ELb0EffEEv13SSMParamsBase,"aw",@nobits
	.sectionflags	@""
	.align	16
	.zero		1024


//--------------------- .nv.shared._Z25selective_scan_fwd_kernelI32Selective_Scan_fwd_kernel_traitsILi32ELi16ELi1ELb0ELb1ELb1ELb1EffEEv13SSMParamsBase --------------------------
	.section	.nv.shared._Z25selective_scan_fwd_kernelI32Selective_Scan_fwd_kernel_traitsILi32ELi16ELi1ELb0ELb1ELb1ELb1EffEEv13SSMParamsBase,"aw",@nobits
	.sectionflags	@""
	.align	16
	.zero		1024


//--------------------- .nv.shared._Z25selective_scan_fwd_kernelI32Selective_Scan_fwd_kernel_traitsILi32ELi16ELi1ELb1ELb0ELb0ELb0EffEEv13SSMParamsBase --------------------------
	.section	.nv.shared._Z25selective_scan_fwd_kernelI32Selective_Scan_fwd_kernel_traitsILi32ELi16ELi1ELb1ELb0ELb0ELb0EffEEv13SSMParamsBase,"aw",@nobits
	.sectionflags	@""
	.align	16
	.zero		1024


//--------------------- .nv.shared._Z25selective_scan_fwd_kernelI32Selective_Scan_fwd_kernel_traitsILi32ELi16ELi1ELb1ELb0ELb0ELb1EffEEv13SSMParamsBase --------------------------
	.section	.nv.shared._Z25selective_scan_fwd_kernelI32Selective_Scan_fwd_kernel_traitsILi32ELi16ELi1ELb1ELb0ELb0ELb1EffEEv13SSMParamsBase,"aw",@nobits
	.sectionflags	@""
	.align	16
	.zero		1024


//--------------------- .nv.shared._Z25selective_scan_fwd_kernelI32Selective_Scan_fwd_kernel_traitsILi32ELi16ELi1ELb1ELb0ELb1ELb0EffEEv13SSMParamsBase --------------------------
	.section	.nv.shared._Z25selective_scan_fwd_kernelI32Selective_Scan_fwd_kernel_traitsILi32ELi16ELi1ELb1ELb0ELb1ELb0EffEEv13SSMParamsBase,"aw",@nobits
	.sectionflags	@""
	.align	16
	.zero		1024


//--------------------- .nv.shared._Z25selective_scan_fwd_kernelI32Selective_Scan_fwd_kernel_traitsILi32ELi16ELi1ELb1ELb0ELb1ELb1EffEEv13SSMParamsBase --------------------------
	.section	.nv.shared._Z25selective_scan_fwd_kernelI32Selective_Scan_fwd_kernel_traitsILi32ELi16ELi1ELb1ELb0ELb1ELb1EffEEv13SSMParamsBase,"aw",@nobits
	.sectionflags	@""
	.align	16
	.zero		1024


//--------------------- .nv.shared._Z25selective_scan_fwd_kernelI32Selective_Scan_fwd_kernel_traitsILi32ELi16ELi1ELb1ELb1ELb0ELb0EffEEv13SSMParamsBase --------------------------
	.section	.nv.shared._Z25selective_scan_fwd_kernelI32Selective_Scan_fwd_kernel_traitsILi32ELi16ELi1ELb1ELb1ELb0ELb0EffEEv13SSMParamsBase,"aw",@nobits
	.sectionflags	@""
	.align	16
	.zero		1024


//--------------------- .nv.shared._Z25selective_scan_fwd_kernelI32Selective_Scan_fwd_kernel_traitsILi32ELi16ELi1ELb1ELb1ELb0ELb1EffEEv13SSMParamsBase --------------------------
	.section	.nv.shared._Z25selective_scan_fwd_kernelI32Selective_Scan_fwd_kernel_traitsILi32ELi16ELi1ELb1ELb1ELb0ELb1EffEEv13SSMParamsBase,"aw",@nobits
	.sectionflags	@""
	.align	16
	.zero		1024


//--------------------- .nv.shared._Z25selective_scan_fwd_kernelI32Selective_Scan_fwd_kernel_traitsILi32ELi16ELi1ELb1ELb1ELb1ELb0EffEEv13SSMParamsBase --------------------------
	.section	.nv.shared._Z25selective_scan_fwd_kernelI32Selective_Scan_fwd_kernel_traitsILi32ELi16ELi1ELb1ELb1ELb1ELb0EffEEv13SSMParamsBase,"aw",@nobits
	.sectionflags	@""
	.align	16
	.zero		1024


//--------------------- .nv.shared._Z25selective_scan_fwd_kernelI32Selective_Scan_fwd_kernel_traitsILi32ELi16ELi1ELb1ELb1ELb1ELb1EffEEv13SSMParamsBase --------------------------
	.section	.nv.shared._Z25selective_scan_fwd_kernelI32Selective_Scan_fwd_kernel_traitsILi32ELi16ELi1ELb1ELb1ELb1ELb1EffEEv13SSMParamsBase,"aw",@nobits
	.sectionflags	@""
	.align	16
	.zero		1024


//--------------------- .nv.shared._Z25selective_scan_fwd_kernelI32Selective_Scan_fwd_kernel_traitsILi32ELi8ELi1ELb0ELb0ELb0ELb0EffEEv13SSMParamsBase --------------------------
	.section	.nv.shared._Z25selective_scan_fwd_kernelI32Selective_Scan_fwd_kernel_traitsILi32ELi8ELi1ELb0ELb0ELb0ELb0EffEEv13SSMParamsBase,"aw",@nobits
	.sectionflags	@""
	.align	16
	.zero		1024


//--------------------- .nv.shared._Z25selective_scan_fwd_kernelI32Selective_Scan_fwd_kernel_traitsILi32ELi8ELi1ELb0ELb0ELb0ELb1EffEEv13SSMParamsBase --------------------------
	.section	.nv.shared._Z25selective_scan_fwd_kernelI32Selective_Scan_fwd_kernel_traitsILi32ELi8ELi1ELb0ELb0ELb0ELb1EffEEv13SSMParamsBase,"aw",@nobits
	.sectionflags	@""
	.align	16
	.zero		1024


//--------------------- .nv.shared._Z25selective_scan_fwd_kernelI32Selective_Scan_fwd_kernel_traitsILi32ELi8ELi1ELb0ELb0ELb1ELb0EffEEv13SSMParamsBase --------------------------
	.section	.nv.shared._Z25selective_scan_fwd_kernelI32Selective_Scan_fwd_kernel_traitsILi32ELi8ELi1ELb0ELb0ELb1ELb0EffEEv13SSMParamsBase,"aw",@nobits
	.sectionflags	@""
	.align	16
	.zero		1024


//--------------------- .nv.shared._Z25selective_scan_fwd_kernelI32Selective_Scan_fwd_kernel_traitsILi32ELi8ELi1ELb0ELb0ELb1ELb1EffEEv13SSMParamsBase --------------------------
	.section	.nv.shared._Z25selective_scan_fwd_kernelI32Selective_Scan_fwd_kernel_traitsILi32ELi8ELi1ELb0ELb0ELb1ELb1EffEEv13SSMParamsBase,"aw",@nobits
	.sectionflags	@""
	.align	16
	.zero		1024


//--------------------- .nv.shared._Z25selective_scan_fwd_kernelI32Selective_Scan_fwd_kernel_traitsILi32ELi8ELi1ELb0ELb1ELb0ELb0EffEEv13SSMParamsBase --------------------------
	.section	.nv.shared._Z25selective_scan_fwd_kernelI32Selective_Scan_fwd_kernel_traitsILi32ELi8ELi1ELb0ELb1ELb0ELb0EffEEv13SSMParamsBase,"aw",@nobits
	.sectionflags	@""
	.align	16
	.zero		1024


//--------------------- .nv.shared._Z25selective_scan_fwd_kernelI32Selective_Scan_fwd_kernel_traitsILi32ELi8ELi1ELb0ELb1ELb0ELb1EffEEv13SSMParamsBase --------------------------
	.section	.nv.shared._Z25selective_scan_fwd_kernelI32Selective_Scan_fwd_kernel_traitsILi32ELi8ELi1ELb0ELb1ELb0ELb1EffEEv13SSMParamsBase,"aw",@nobits
	.sectionflags	@""
	.align	16
	.zero		1024


//--------------------- .nv.shared._Z25selective_scan_fwd_kernelI32Selective_Scan_fwd_kernel_traitsILi32ELi8ELi1ELb0ELb1ELb1ELb0EffEEv13SSMParamsBase --------------------------
	.section	.nv.shared._Z25selective_scan_fwd_kernelI32Selective_Scan_fwd_kernel_traitsILi32ELi8ELi1ELb0ELb1ELb1ELb0EffEEv13SSMParamsBase,"aw",@nobits
	.sectionflags	@""
	.align	16
	.zero		1024


//--------------------- .nv.shared._Z25selective_scan_fwd_kernelI32Selective_Scan_fwd_kernel_traitsILi32ELi8ELi1ELb0ELb1ELb1ELb1EffEEv13SSMParamsBase --------------------------
	.section	.nv.shared._Z25selective_scan_fwd_kernelI32Selective_Scan_fwd_kernel_traitsILi32ELi8ELi1ELb0ELb1ELb1ELb1EffEEv13SSMParamsBase,"aw",@nobits
	.sectionflags	@""
	.align	16
	.zero		1024


//--------------------- .nv.shared._Z25selective_scan_fwd_kernelI32Selective_Scan_fwd_kernel_traitsILi32ELi8ELi1ELb1ELb0ELb0ELb0EffEEv13SSMParamsBase --------------------------
	.section	.nv.shared._Z25selective_scan_fwd_kernelI32Selective_Scan_fwd_kernel_traitsILi32ELi8ELi1ELb1ELb0ELb0ELb0EffEEv13SSMParamsBase,"aw",@nobits
	.sectionflags	@""
	.align	16
	.zero		1024


//--------------------- .nv.shared._Z25selective_scan_fwd_kernelI32Selective_Scan_fwd_kernel_traitsILi32ELi8ELi1ELb1ELb0ELb0ELb1EffEEv13SSMParamsBase --------------------------
	.section	.nv.shared._Z25selective_scan_fwd_kernelI32Selective_Scan_fwd_kernel_traitsILi32ELi8ELi1ELb1ELb0ELb0ELb1EffEEv13SSMParamsBase,"aw",@nobits
	.sectionflags	@""
	.align	16
	.zero		1024


//--------------------- .nv.shared._Z25selective_scan_fwd_kernelI32Selective_Scan_fwd_kernel_traitsILi32ELi8ELi1ELb1ELb0ELb1ELb0EffEEv13SSMParamsBase --------------------------
	.section	.nv.shared._Z25selective_scan_fwd_kernelI32Selective_Scan_fwd_kernel_traitsILi32ELi8ELi1ELb1ELb0ELb1ELb0EffEEv13SSMParamsBase,"aw",@nobits
	.sectionflags	@""
	.align	16
	.zero		1024


//--------------------- .nv.shared._Z25selective_scan_fwd_kernelI32Selective_Scan_fwd_kernel_traitsILi32ELi8ELi1ELb1ELb0ELb1ELb1EffEEv13SSMParamsBase --------------------------
	.section	.nv.shared._Z25selective_scan_fwd_kernelI32Selective_Scan_fwd_kernel_traitsILi32ELi8ELi1ELb1ELb0ELb1ELb1EffEEv13SSMParamsBase,"aw",@nobits
	.sectionflags	@""
	.align	16
	.zero		1024


//--------------------- .nv.shared._Z25selective_scan_fwd_kernelI32Selective_Scan_fwd_kernel_traitsILi32ELi8ELi1ELb1ELb1ELb0ELb0EffEEv13SSMParamsBase --------------------------
	.section	.nv.shared._Z25selective_scan_fwd_kernelI32Selective_Scan_fwd_kernel_traitsILi32ELi8ELi1ELb1ELb1ELb0ELb0EffEEv13SSMParamsBase,"aw",@nobits
	.sectionflags	@""
	.align	16
	.zero		1024


//--------------------- .nv.shared._Z25selective_scan_fwd_kernelI32Selective_Scan_fwd_kernel_traitsILi32ELi8ELi1ELb1ELb1ELb0ELb1EffEEv13SSMParamsBase --------------------------
	.section	.nv.shared._Z25selective_scan_fwd_kernelI32Selective_Scan_fwd_kernel_traitsILi32ELi8ELi1ELb1ELb1ELb0ELb1EffEEv13SSMParamsBase,"aw",@nobits
	.sectionflags	@""
	.align	16
	.zero		1024


//--------------------- .nv.shared._Z25selective_scan_fwd_kernelI32Selective_Scan_fwd_kernel_traitsILi32ELi8ELi1ELb1ELb1ELb1ELb0EffEEv13SSMParamsBase --------------------------
	.section	.nv.shared._Z25selective_scan_fwd_kernelI32Selective_Scan_fwd_kernel_traitsILi32ELi8ELi1ELb1ELb1ELb1ELb0EffEEv13SSMParamsBase,"aw",@nobits
	.sectionflags	@""
	.align	16
	.zero		1024


//--------------------- .nv.shared._Z25selective_scan_fwd_kernelI32Selective_Scan_fwd_kernel_traitsILi32ELi8ELi1ELb1ELb1ELb1ELb1EffEEv13SSMParamsBase --------------------------
	.section	.nv.shared._Z25selective_scan_fwd_kernelI32Selective_Scan_fwd_kernel_traitsILi32ELi8ELi1ELb1ELb1ELb1ELb1EffEEv13SSMParamsBase,"aw",@nobits
	.sectionflags	@""
	.align	16
	.zero		1024


//--------------------- .nv.shared._Z25selective_scan_fwd_kernelI32Selective_Scan_fwd_kernel_traitsILi32ELi4ELi1ELb0ELb0ELb0ELb0EffEEv13SSMParamsBase --------------------------
	.section	.nv.shared._Z25selective_scan_fwd_kernelI32Selective_Scan_fwd_kernel_traitsILi32ELi4ELi1ELb0ELb0ELb0ELb0EffEEv13SSMParamsBase,"aw",@nobits
	.sectionflags	@""
	.align	16
	.zero		1024


//--------------------- .nv.shared._Z25selective_scan_fwd_kernelI32Selective_Scan_fwd_kernel_traitsILi32ELi4ELi1ELb0ELb0ELb0ELb1EffEEv13SSMParamsBase --------------------------
	.section	.nv.shared._Z25selective_scan_fwd_kernelI32Selective_Scan_fwd_kernel_traitsILi32ELi4ELi1ELb0ELb0ELb0ELb1EffEEv13SSMParamsBase,"aw",@nobits
	.sectionflags	@""
	.align	16
	.zero		1024


//--------------------- .nv.shared._Z25selective_scan_fwd_kernelI32Selective_Scan_fwd_kernel_traitsILi32ELi4ELi1ELb0ELb0ELb1ELb0EffEEv13SSMParamsBase --------------------------
	.section	.nv.shared._Z25selective_scan_fwd_kernelI32Selective_Scan_fwd_kernel_traitsILi32ELi4ELi1ELb0ELb0ELb1ELb0EffEEv13SSMParamsBase,"aw",@nobits
	.sectionflags	@""
	.align	16
	.zero		1024


//--------------------- .nv.shared._Z25selective_scan_fwd_kernelI32Selective_Scan_fwd_kernel_traitsILi32ELi4ELi1ELb0ELb0ELb1ELb1EffEEv13SSMParamsBase --------------------------
	.section	.nv.shared._Z25selective_scan_fwd_kernelI32Selective_Scan_fwd_kernel_traitsILi32ELi4ELi1ELb0ELb0ELb1ELb1EffEEv13SSMParamsBase,"aw",@nobits
	.sectionflags	@""
	.align	16
	.zero		1024


//--------------------- .nv.shared._Z25selective_scan_fwd_kernelI32Selective_Scan_fwd_kernel_traitsILi32ELi4ELi1ELb0ELb1ELb0ELb0EffEEv13SSMParamsBase --------------------------
	.section	.nv.shared._Z25selective_scan_fwd_kernelI32Selective_Scan_fwd_kernel_traitsILi32ELi4ELi1ELb0ELb1ELb0ELb0EffEEv13SSMParamsBase,"aw",@nobits
	.sectionflags	@""
	.align	16
	.zero		1024


//--------------------- .nv.shared._Z25selective_scan_fwd_kernelI32Selective_Scan_fwd_kernel_traitsILi32ELi4ELi1ELb0ELb1ELb0ELb1EffEEv13SSMParamsBase --------------------------
	.section	.nv.shared._Z25selective_scan_fwd_kernelI32Selective_Scan_fwd_kernel_traitsILi32ELi4ELi1ELb0ELb1ELb0ELb1EffEEv13SSMParamsBase,"aw",@nobits
	.sectionflags	@""
	.align	16
	.zero		1024


//--------------------- .nv.shared._Z25selective_scan_fwd_kernelI32Selective_Scan_fwd_kernel_traitsILi32ELi4ELi1ELb0ELb1ELb1ELb0EffEEv13SSMParamsBase --------------------------
	.section	.nv.shared._Z25selective_scan_fwd_kernelI32Selective_Scan_fwd_kernel_traitsILi32ELi4ELi1ELb0ELb1ELb1ELb0EffEEv13SSMParamsBase,"aw",@nobits
	.sectionflags	@""
	.align	16
	.zero		1024


//--------------------- .nv.shared._Z25selective_scan_fwd_kernelI32Selective_Scan_fwd_kernel_traitsILi32ELi4ELi1ELb0ELb1ELb1ELb1EffEEv13SSMParamsBase --------------------------
	.section	.nv.shared._Z25selective_scan_fwd_kernelI32Selective_Scan_fwd_kernel_traitsILi32ELi4ELi1ELb0ELb1ELb1ELb1EffEEv13SSMParamsBase,"aw",@nobits
	.sectionflags	@""
	.align	16
	.zero		1024


//--------------------- .nv.shared._Z25selective_scan_fwd_kernelI32Selective_Scan_fwd_kernel_traitsILi32ELi4ELi1ELb1ELb0ELb0ELb0EffEEv13SSMParamsBase --------------------------
	.section	.nv.shared._Z25selective_scan_fwd_kernelI32Selective_Scan_fwd_kernel_traitsILi32ELi4ELi1ELb1ELb0ELb0ELb0EffEEv13SSMParamsBase,"aw",@nobits
	.sectionflags	@""
	.align	16
	.zero		1024


//--------------------- .nv.shared._Z25selective_scan_fwd_kernelI32Selective_Scan_fwd_kernel_traitsILi32ELi4ELi1ELb1ELb0ELb0ELb1EffEEv13SSMParamsBase --------------------------
	.section	.nv.shared._Z25selective_scan_fwd_kernelI32Selective_Scan_fwd_kernel_traitsILi32ELi4ELi1ELb1ELb0ELb0ELb1EffEEv13SSMParamsBase,"aw",@nobits
	.sectionflags	@""
	.align	16
	.zero		1024


//--------------------- .nv.shared._Z25selective_scan_fwd_kernelI32Selective_Scan_fwd_kernel_traitsILi32ELi4ELi1ELb1ELb0ELb1ELb0EffEEv13SSMParamsBase --------------------------
	.section	.nv.shared._Z25selective_scan_fwd_kernelI32Selective_Scan_fwd_kernel_traitsILi32ELi4ELi1ELb1ELb0ELb1ELb0EffEEv13SSMParamsBase,"aw",@nobits
	.sectionflags	@""
	.align	16
	.zero		1024


//--------------------- .nv.shared._Z25selective_scan_fwd_kernelI32Selective_Scan_fwd_kernel_traitsILi32ELi4ELi1ELb1ELb0ELb1ELb1EffEEv13SSMParamsBase --------------------------
	.section	.nv.shared._Z25selective_scan_fwd_kernelI32Selective_Scan_fwd_kernel_traitsILi32ELi4ELi1ELb1ELb0ELb1ELb1EffEEv13SSMParamsBase,"aw",@nobits
	.sectionflags	@""
	.align	16
	.zero		1024


//--------------------- .nv.shared._Z25selective_scan_fwd_kernelI32Selective_Scan_fwd_kernel_traitsILi32ELi4ELi1ELb1ELb1ELb0ELb0EffEEv13SSMParamsBase --------------------------
	.section	.nv.shared._Z25selective_scan_fwd_kernelI32Selective_Scan_fwd_kernel_traitsILi32ELi4ELi1ELb1ELb1ELb0ELb0EffEEv13SSMParamsBase,"aw",@nobits
	.sectionflags	@""
	.align	16
	.zero		1024


//--------------------- .nv.shared._Z25selective_scan_fwd_kernelI32Selective_Scan_fwd_kernel_traitsILi32ELi4ELi1ELb1ELb1ELb0ELb1EffEEv13SSMParamsBase --------------------------
	.section	.nv.shared._Z25selective_scan_fwd_kernelI32Selective_Scan_fwd_kernel_traitsILi32ELi4ELi1ELb1ELb1ELb0ELb1EffEEv13SSMParamsBase,"aw",@nobits
	.sectionflags	@""
	.align	16
	.zero		1024


//--------------------- .nv.shared._Z25selective_scan_fwd_kernelI32Selective_Scan_fwd_kernel_traitsILi32ELi4ELi1ELb1ELb1ELb1ELb0EffEEv13SSMParamsBase --------------------------
	.section	.nv.shared._Z25selective_scan_fwd_kernelI32Selective_Scan_fwd_kernel_traitsILi32ELi4ELi1ELb1ELb1ELb1ELb0EffEEv13SSMParamsBase,"aw",@nobits
	.sectionflags	@""
	.align	16
	.zero		1024


//--------------------- .nv.shared._Z25selective_scan_fwd_kernelI32Selective_Scan_fwd_kernel_traitsILi32ELi4ELi1ELb1ELb1ELb1ELb1EffEEv13SSMParamsBase --------------------------
	.section	.nv.shared._Z25selective_scan_fwd_kernelI32Selective_Scan_fwd_kernel_traitsILi32ELi4ELi1ELb1ELb1ELb1ELb1EffEEv13SSMParamsBase,"aw",@nobits
	.sectionflags	@""
	.align	16
	.zero		1024


//--------------------- .nv.constant0._Z25selective_scan_fwd_kernelI32Selective_Scan_fwd_kernel_traitsILi128ELi16ELi1ELb0ELb0ELb0ELb0EfN3c107complexIfEEEEv13SSMParamsBase --------------------------
	.section	.nv.constant0._Z25selective_scan_fwd_kernelI32Selective_Scan_fwd_kernel_traitsILi128ELi16ELi1ELb0ELb0ELb0ELb0EfN3c107complexIfEEEEv13SSMParamsBase,"a",@progbits
	.sectionflags	@""
	.align	4
.nv.constant0._Z25selective_scan_fwd_kernelI32Selective_Scan_fwd_kernel_traitsILi128ELi16ELi1ELb0ELb0ELb0ELb0EfN3c107complexIfEEEEv13SSMParamsBase:
	.zero		1176


//--------------------- .nv.constant0._Z25selective_scan_fwd_kernelI32Selective_Scan_fwd_kernel_traitsILi128ELi16ELi1ELb0ELb0ELb0ELb1EfN3c107complexIfEEEEv13SSMParamsBase --------------------------
	.section	.nv.constant0._Z25selective_scan_fwd_kernelI32Selective_Scan_fwd_kernel_traitsILi128ELi16ELi1ELb0ELb0ELb0ELb1EfN3c107complexIfEEEEv13SSMParamsBase,"a",@progbits
	.sectionflags	@""
	.align	4
.nv.constant0._Z25selective_scan_fwd_kernelI32Selective_Scan_fwd_kernel_traitsILi128ELi16ELi1ELb0ELb0ELb0ELb1EfN3c107complexIfEEEEv13SSMParamsBase:
	.zero		1176


//--------------------- .nv.constant0._Z25selective_scan_fwd_kernelI32Selective_Scan_fwd_kernel_traitsILi128ELi16ELi1ELb0ELb0ELb1ELb0EfN3c107complexIfEEEEv13SSMParamsBase --------------------------
	.section	.nv.constant0._Z25selective_scan_fwd_kernelI32Selective_Scan_fwd_kernel_traitsILi128ELi16ELi1ELb0ELb0ELb1ELb0EfN3c107complexIfEEEEv13SSMParamsBase,"a",@progbits
	.sectionflags	@""
	.align	4
.nv.constant0._Z25selective_scan_fwd_kernelI32Selective_Scan_fwd_kernel_traitsILi128ELi16ELi1ELb0ELb0ELb1ELb0EfN3c107complexIfEEEEv13SSMParamsBase:
	.zero		1176


//--------------------- .nv.constant0._Z25selective_scan_fwd_kernelI32Selective_Scan_fwd_kernel_traitsILi128ELi16ELi1ELb0ELb0ELb1ELb1EfN3c107complexIfEEEEv13SSMParamsBase --------------------------
	.section	.nv.constant0._Z25selective_scan_fwd_kernelI32Selective_Scan_fwd_kernel_traitsILi128ELi16ELi1ELb0ELb0ELb1ELb1EfN3c107complexIfEEEEv13SSMParamsBase,"a",@progbits
	.sectionflags	@""
	.align	4
.nv.constant0._Z25selective_scan_fwd_kernelI32Selective_Scan_fwd_kernel_traitsILi128ELi16ELi1ELb0ELb0ELb1ELb1EfN3c107complexIfEEEEv13SSMParamsBase:
	.zero		1176


//--------------------- .nv.constant0._Z25selective_scan_fwd_kernelI32Selective_Scan_fwd_kernel_traitsILi128ELi16ELi1ELb0ELb1ELb0ELb0EfN3c107complexIfEEEEv13SSMParamsBase --------------------------
	.section	.nv.constant0._Z25selective_scan_fwd_kernelI32Selective_Scan_fwd_kernel_traitsILi128ELi16ELi1ELb0ELb1ELb0ELb0EfN3c107complexIfEEEEv13SSMParamsBase,"a",@progbits
	.sectionflags	@""
	.align	4
.nv.constant0._Z25selective_scan_fwd_kernelI32Selective_Scan_fwd_kernel_traitsILi128ELi16ELi1ELb0ELb1ELb0ELb0EfN3c107complexIfEEEEv13SSMParamsBase:
	.zero		1176


//--------------------- .nv.constant0._Z25selective_scan_fwd_kernelI32Selective_Scan_fwd_kernel_traitsILi128ELi16ELi1ELb0ELb1ELb0ELb1EfN3c107complexIfEEEEv13SSMParamsBase --------------------------
	.section	.nv.constant0._Z25selective_scan_fwd_kernelI32Selective_Scan_fwd_kernel_traitsILi128ELi16ELi1ELb0ELb1ELb0ELb1EfN3c107complexIfEEEEv13SSMParamsBase,"a",@progbits
	.sectionflags	@""
	.align	4
.nv.constant0._Z25selective_scan_fwd_kernelI32Selective_Scan_fwd_kernel_traitsILi128ELi16ELi1ELb0ELb1ELb0ELb1EfN3c107complexIfEEEEv13SSMParamsBase:
	.zero		1176


//--------------------- .nv.constant0._Z25selective_scan_fwd_kernelI32Selective_Scan_fwd_kernel_traitsILi128ELi16ELi1ELb0ELb1ELb1ELb0EfN3c107complexIfEEEEv13SSMParamsBase --------------------------
	.section	.nv.constant0._Z25selective_scan_fwd_kernelI32Selective_Scan_fwd_kernel_traitsILi128ELi16ELi1ELb0ELb1ELb1ELb0EfN3c107complexIfEEEEv13SSMParamsBase,"a",@progbits
	.sectionflags	@""
	.align	4
.nv.constant0._Z25selective_scan_fwd_kernelI32Selective_Scan_fwd_kernel_traitsILi128ELi16ELi1ELb0ELb1ELb1ELb0EfN3c107complexIfEEEEv13SSMParamsBase:
	.zero		1176


//--------------------- .nv.constant0._Z25selective_scan_fwd_kernelI32Selective_Scan_fwd_kernel_traitsILi128ELi16ELi1ELb0ELb1ELb1ELb1EfN3c107complexIfEEEEv13SSMParamsBase --------------------------
	.section	.nv.constant0._Z25selective_scan_fwd_kernelI32Selective_Scan_fwd_kernel_traitsILi128ELi16ELi1ELb0ELb1ELb1ELb1EfN3c107complexIfEEEEv13SSMParamsBase,"a",@progbits
	.sectionflags	@""
	.align	4
.nv.constant0._Z25selective_scan_fwd_kernelI32Selective_Scan_fwd_kernel_traitsILi128ELi16ELi1ELb0ELb1ELb1ELb1EfN3c107complexIfEEEEv13SSMParamsBase:
	.zero		1176


//--------------------- .nv.constant0._Z25selective_scan_fwd_kernelI32Selective_Scan_fwd_kernel_traitsILi128ELi16ELi1ELb1ELb0ELb0ELb0EfN3c107complexIfEEEEv13SSMParamsBase --------------------------
	.section	.nv.constant0._Z25selective_scan_fwd_kernelI32Selective_Scan_fwd_kernel_traitsILi128ELi16ELi1ELb1ELb0ELb0ELb0EfN3c107complexIfEEEEv13SSMParamsBase,"a",@progbits
	.sectionflags	@""
	.align	4
.nv.constant0._Z25selective_scan_fwd_kernelI32Selective_Scan_fwd_kernel_traitsILi128ELi16ELi1ELb1ELb0ELb0ELb0EfN3c107complexIfEEEEv13SSMParamsBase:
	.zero		1176


//--------------------- .nv.constant0._Z25selective_scan_fwd_kernelI32Selective_Scan_fwd_kernel_traitsILi128ELi16ELi1ELb1ELb0ELb0ELb1EfN3c107complexIfEEEEv13SSMParamsBase --------------------------
	.section	.nv.constant0._Z25selective_scan_fwd_kernelI32Selective_Scan_fwd_kernel_traitsILi128ELi16ELi1ELb1ELb0ELb0ELb1EfN3c107complexIfEEEEv13SSMParamsBase,"a",@progbits
	.sectionflags	@""
	.align	4
.nv.constant0._Z25selective_scan_fwd_kernelI32Selective_Scan_fwd_kernel_traitsILi128ELi16ELi1ELb1ELb0ELb0ELb1EfN3c107complexIfEEEEv13SSMParamsBase:
	.zero		1176


//--------------------- .nv.constant0._Z25selective_scan_fwd_kernelI32Selective_Scan_fwd_kernel_traitsILi128ELi16ELi1ELb1ELb0ELb1ELb0EfN3c107complexIfEEEEv13SSMParamsBase --------------------------
	.section	.nv.constant0._Z25selective_scan_fwd_kernelI32Selective_Scan_fwd_kernel_traitsILi128ELi16ELi1ELb1ELb0ELb1ELb0EfN3c107complexIfEEEEv13SSMParamsBase,"a",@progbits
	.sectionflags	@""
	.align	4
.nv.constant0._Z25selective_scan_fwd_kernelI32Selective_Scan_fwd_kernel_traitsILi128ELi16ELi1ELb1ELb0ELb1ELb0EfN3c107complexIfEEEEv13SSMParamsBase:
	.zero		1176


//--------------------- .nv.constant0._Z25selective_scan_fwd_kernelI32Selective_Scan_fwd_kernel_traitsILi128ELi16ELi1ELb1ELb0ELb1ELb1EfN3c107complexIfEEEEv13SSMParamsBase --------------------------
	.section	.nv.constant0._Z25selective_scan_fwd_kernelI32Selective_Scan_fwd_kernel_traitsILi128ELi16ELi1ELb1ELb0ELb1ELb1EfN3c107complexIfEEEEv13SSMParamsBase,"a",@progbits
	.sectionflags	@""
	.align	4
.nv.constant0._Z25selective_scan_fwd_kernelI32Selective_Scan_fwd_kernel_traitsILi128ELi16ELi1ELb1ELb0ELb1ELb1EfN3c107complexIfEEEEv13SSMParamsBase:
	.zero		1176


//--------------------- .nv.constant0._Z25selective_scan_fwd_kernelI32Selective_Scan_fwd_kernel_traitsILi128ELi16ELi1ELb1ELb1ELb0ELb0EfN3c107complexIfEEEEv13SSMParamsBase --------------------------
	.section	.nv.constant0._Z25selective_scan_fwd_kernelI32Selective_Scan_fwd_kernel_traitsILi128ELi16ELi1ELb1ELb1ELb0ELb0EfN3c107complexIfEEEEv13SSMParamsBase,"a",@progbits
	.sectionflags	@""
	.align	4
.nv.constant0._Z25selective_scan_fwd_kernelI32Selective_Scan_fwd_kernel_traitsILi128ELi16ELi1ELb1ELb1ELb0ELb0EfN3c107complexIfEEEEv13SSMParamsBase:
	.zero		1176


//--------------------- .nv.constant0._Z25selective_scan_fwd_kernelI32Selective_Scan_fwd_kernel_traitsILi128ELi16ELi1ELb1ELb1ELb0ELb1EfN3c107complexIfEEEEv13SSMParamsBase --------------------------
	.section	.nv.constant0._Z25selective_scan_fwd_kernelI32Selective_Scan_fwd_kernel_traitsILi128ELi16ELi1ELb1ELb1ELb0ELb1EfN3c107complexIfEEEEv13SSMParamsBase,"a",@progbits
	.sectionflags	@""
	.align	4
.nv.constant0._Z25selective_scan_fwd_kernelI32Selective_Scan_fwd_kernel_traitsILi128ELi16ELi1ELb1ELb1ELb0ELb1EfN3c107complexIfEEEEv13SSMParamsBase:
	.zero		1176


//--------------------- .nv.constant0._Z25selective_scan_fwd_kernelI32Selective_Scan_fwd_kernel_traitsILi128ELi16ELi1ELb1ELb1ELb1ELb0EfN3c107complexIfEEEEv13SSMParamsBase --------------------------
	.section	.nv.constant0._Z25selective_scan_fwd_kernelI32Selective_Scan_fwd_kernel_traitsILi128ELi16ELi1ELb1ELb1ELb1ELb0EfN3c107complexIfEEEEv13SSMParamsBase,"a",@progbits
	.sectionflags	@""
	.align	4
.nv.constant0._Z25selective_scan_fwd_kernelI32Selective_Scan_fwd_kernel_traitsILi128ELi16ELi1ELb1ELb1ELb1ELb0EfN3c107complexIfEEEEv13SSMParamsBase:
	.zero		1176


//--------------------- .nv.constant0._Z25selective_scan_fwd_kernelI32Selective_Scan_fwd_kernel_traitsILi128ELi16ELi1ELb1ELb1ELb1ELb1EfN3c107complexIfEEEEv13SSMParamsBase --------------------------
	.section	.nv.constant0._Z25selective_scan_fwd_kernelI32Selective_Scan_fwd_kernel_traitsILi128ELi16ELi1ELb1ELb1ELb1ELb1EfN3c107complexIfEEEEv13SSMParamsBase,"a",@progbits
	.sectionflags	@""
	.align	4
.nv.constant0._Z25selective_scan_fwd_kernelI32Selective_Scan_fwd_kernel_traitsILi128ELi16ELi1ELb1ELb1ELb1ELb1EfN3c107complexIfEEEEv13SSMParamsBase:
	.zero		1176


//--------------------- .nv.constant0._Z25selective_scan_fwd_kernelI32Selective_Scan_fwd_kernel_traitsILi64ELi16ELi1ELb0ELb0ELb0ELb0EfN3c107complexIfEEEEv13SSMParamsBase --------------------------
	.section	.nv.constant0._Z25selective_scan_fwd_kernelI32Selective_Scan_fwd_kernel_traitsILi64ELi16ELi1ELb0ELb0ELb0ELb0EfN3c107complexIfEEEEv13SSMParamsBase,"a",@progbits
	.sectionflags	@""
	.align	4
.nv.constant0._Z25selective_scan_fwd_kernelI32Selective_Scan_fwd_kernel_traitsILi64ELi16ELi1ELb0ELb0ELb0ELb0EfN3c107complexIfEEEEv13SSMParamsBase:
	.zero		1176


//--------------------- .nv.constant0._Z25selective_scan_fwd_kernelI32Selective_Scan_fwd_kernel_traitsILi64ELi16ELi1ELb0ELb0ELb0ELb1EfN3c107complexIfEEEEv13SSMParamsBase --------------------------
	.section	.nv.constant0._Z25selective_scan_fwd_kernelI32Selective_Scan_fwd_kernel_traitsILi64ELi16ELi1ELb0ELb0ELb0ELb1EfN3c107complexIfEEEEv13SSMParamsBase,"a",@progbits
	.sectionflags	@""
	.align	4
.nv.constant0._Z25selective_scan_fwd_kernelI32Selective_Scan_fwd_kernel_traitsILi64ELi16ELi1ELb0ELb0ELb0ELb1EfN3c107complexIfEEEEv13SSMParamsBase:
	.zero		1176


//--------------------- .nv.constant0._Z25selective_scan_fwd_kernelI32Selective_Scan_fwd_kernel_traitsILi64ELi16ELi1ELb0ELb0ELb1ELb0EfN3c107complexIfEEEEv13SSMParamsBase --------------------------
	.section	.nv.constant0._Z25selective_scan_fwd_kernelI32Selective_Scan_fwd_kernel_traitsILi64ELi16ELi1ELb0ELb0ELb1ELb0EfN3c107complexIfEEEEv13SSMParamsBase,"a",@progbits
	.sectionflags	@""
	.align	4
.nv.constant0._Z25selective_scan_fwd_kernelI32Selective_Scan_fwd_kernel_traitsILi64ELi16ELi1ELb0ELb0ELb1ELb0EfN3c107complexIfEEEEv13SSMParamsBase:
	.zero		1176


//--------------------- .nv.constant0._Z25selective_scan_fwd_kernelI32Selective_Scan_fwd_kernel_traitsILi64ELi16ELi1ELb0ELb0ELb1ELb1EfN3c107complexIfEEEEv13SSMParamsBase --------------------------
	.section	.nv.constant0._Z25selective_scan_fwd_kernelI32Selective_Scan_fwd_kernel_traitsILi64ELi16ELi1ELb0ELb0ELb1ELb1EfN3c107complexIfEEEEv13SSMParamsBase,"a",@progbits
	.sectionflags	@""
	.align	4
.nv.constant0._Z25selective_scan_fwd_kernelI32Selective_Scan_fwd_kernel_traitsILi64ELi16ELi1ELb0ELb0ELb1ELb1EfN3c107complexIfEEEEv13SSMParamsBase:
	.zero		1176


//--------------------- .nv.constant0._Z25selective_scan_fwd_kernelI32Selective_Scan_fwd_kernel_traitsILi64ELi16ELi1ELb0ELb1ELb0ELb0EfN3c107complexIfEEEEv13SSMParamsBase --------------------------
	.section	.nv.constant0._Z25selective_scan_fwd_kernelI32Selective_Scan_fwd_kernel_traitsILi64ELi16ELi1ELb0ELb1ELb0ELb0EfN3c107complexIfEEEEv13SSMParamsBase,"a",@progbits
	.sectionflags	@""
	.align	4
.nv.constant0._Z25selective_scan_fwd_kernelI32Selective_Scan_fwd_kernel_traitsILi64ELi16ELi1ELb0ELb1ELb0ELb0EfN3c107complexIfEEEEv13SSMParamsBase:
	.zero		1176


//--------------------- .nv.constant0._Z25selective_scan_fwd_kernelI32Selective_Scan_fwd_kernel_traitsILi64ELi16ELi1ELb0ELb1ELb0ELb1EfN3c107complexIfEEEEv13SSMParamsBase --------------------------
	.section	.nv.constant0._Z25selective_scan_fwd_kernelI32Selective_Scan_fwd_kernel_traitsILi64ELi16ELi1ELb0ELb1ELb0ELb1EfN3c107complexIfEEEEv13SSMParamsBase,"a",@progbits
	.sectionflags	@""
	.align	4
.nv.constant0._Z25selective_scan_fwd_kernelI32Selective_Scan_fwd_kernel_traitsILi64ELi16ELi1ELb0ELb1ELb0ELb1EfN3c107complexIfEEEEv13SSMParamsBase:
	.zero		1176


//--------------------- .nv.constant0._Z25selective_scan_fwd_kernelI32Selective_Scan_fwd_kernel_traitsILi64ELi16ELi1ELb0ELb1ELb1ELb0EfN3c107complexIfEEEEv13SSMParamsBase --------------------------
	.section	.nv.constant0._Z25selective_scan_fwd_kernelI32Selective_Scan_fwd_kernel_traitsILi64ELi16ELi1ELb0ELb1ELb1ELb0EfN3c107complexIfEEEEv13SSMParamsBase,"a",@progbits
	.sectionflags	@""
	.align	4
.nv.constant0._Z25selective_scan_fwd_kernelI32Selective_Scan_fwd_kernel_traitsILi64ELi16ELi1ELb0ELb1ELb1ELb0EfN3c107complexIfEEEEv13SSMParamsBase:
	.zero		1176


//--------------------- .nv.constant0._Z25selective_scan_fwd_kernelI32Selective_Scan_fwd_kernel_traitsILi64ELi16ELi1ELb0ELb1ELb1ELb1EfN3c107complexIfEEEEv13SSMParamsBase --------------------------
	.section	.nv.constant0._Z25selective_scan_fwd_kernelI32Selective_Scan_fwd_kernel_traitsILi64ELi16ELi1ELb0ELb1ELb1ELb1EfN3c107complexIfEEEEv13SSMParamsBase,"a",@progbits
	.sectionflags	@""
	.align	4
.nv.constant0._Z25selective_scan_fwd_kernelI32Selective_Scan_fwd_kernel_traitsILi64ELi16ELi1ELb0ELb1ELb1ELb1EfN3c107complexIfEEEEv13SSMParamsBase:
	.zero		1176


//--------------------- .nv.constant0._Z25selective_scan_fwd_kernelI32Selective_Scan_fwd_kernel_traitsILi64ELi16ELi1ELb1ELb0ELb0ELb0EfN3c107complexIfEEEEv13SSMParamsBase --------------------------
	.section	.nv.constant0._Z25selective_scan_fwd_kernelI32Selective_Scan_fwd_kernel_traitsILi64ELi16ELi1ELb1ELb0ELb0ELb0EfN3c107complexIfEEEEv13SSMParamsBase,"a",@progbits
	.sectionflags	@""
	.align	4
.nv.constant0._Z25selective_scan_fwd_kernelI32Selective_Scan_fwd_kernel_traitsILi64ELi16ELi1ELb1ELb0ELb0ELb0EfN3c107complexIfEEEEv13SSMParamsBase:
	.zero		1176


//--------------------- .nv.constant0._Z25selective_scan_fwd_kernelI32Selective_Scan_fwd_kernel_traitsILi64ELi16ELi1ELb1ELb0ELb0ELb1EfN3c107complexIfEEEEv13SSMParamsBase --------------------------
	.section	.nv.constant0._Z25selective_scan_fwd_kernelI32Selective_Scan_fwd_kernel_traitsILi64ELi16ELi1ELb1ELb0ELb0ELb1EfN3c107complexIfEEEEv13SSMParamsBase,"a",@progbits
	.sectionflags	@""
	.align	4
.nv.constant0._Z25selective_scan_fwd_kernelI32Selective_Scan_fwd_kernel_traitsILi64ELi16ELi1ELb1ELb0ELb0ELb1EfN3c107complexIfEEEEv13SSMParamsBase:
	.zero		1176


//--------------------- .nv.constant0._Z25selective_scan_fwd_kernelI32Selective_Scan_fwd_kernel_traitsILi64ELi16ELi1ELb1ELb0ELb1ELb0EfN3c107complexIfEEEEv13SSMParamsBase --------------------------
	.section	.nv.constant0._Z25selective_scan_fwd_kernelI32Selective_Scan_fwd_kernel_traitsILi64ELi16ELi1ELb1ELb0ELb1ELb0EfN3c107complexIfEEEEv13SSMParamsBase,"a",@progbits
	.sectionflags	@""
	.align	4
.nv.constant0._Z25selective_scan_fwd_kernelI32Selective_Scan_fwd_kernel_traitsILi64ELi16ELi1ELb1ELb0ELb1ELb0EfN3c107complexIfEEEEv13SSMParamsBase:
	.zero		1176


//--------------------- .nv.constant0._Z25selective_scan_fwd_kernelI32Selective_Scan_fwd_kernel_traitsILi64ELi16ELi1ELb1ELb0ELb1ELb1EfN3c107complexIfEEEEv13SSMParamsBase --------------------------
	.section	.nv.constant0._Z25selective_scan_fwd_kernelI32Selective_Scan_fwd_kernel_traitsILi64ELi16ELi1ELb1ELb0ELb1ELb1EfN3c107complexIfEEEEv13SSMParamsBase,"a",@progbits
	.sectionflags	@""
	.align	4
.nv.constant0._Z25selective_scan_fwd_kernelI32Selective_Scan_fwd_kernel_traitsILi64ELi16ELi1ELb1ELb0ELb1ELb1EfN3c107complexIfEEEEv13SSMParamsBase:
	.zero		1176


//--------------------- .nv.constant0._Z25selective_scan_fwd_kernelI32Selective_Scan_fwd_kernel_traitsILi64ELi16ELi1ELb1ELb1ELb0ELb0EfN3c107complexIfEEEEv13SSMParamsBase --------------------------
	.section	.nv.constant0._Z25selective_scan_fwd_kernelI32Selective_Scan_fwd_kernel_traitsILi64ELi16ELi1ELb1ELb1ELb0ELb0EfN3c107complexIfEEEEv13SSMParamsBase,"a",@progbits
	.sectionflags	@""
	.align	4
.nv.constant0._Z25selective_scan_fwd_kernelI32Selective_Scan_fwd_kernel_traitsILi64ELi16ELi1ELb1ELb1ELb0ELb0EfN3c107complexIfEEEEv13SSMParamsBase:
	.zero		1176


//--------------------- .nv.constant0._Z25selective_scan_fwd_kernelI32Selective_Scan_fwd_kernel_traitsILi64ELi16ELi1ELb1ELb1ELb0ELb1EfN3c107complexIfEEEEv13SSMParamsBase --------------------------
	.section	.nv.constant0._Z25selective_scan_fwd_kernelI32Selective_Scan_fwd_kernel_traitsILi64ELi16ELi1ELb1ELb1ELb0ELb1EfN3c107complexIfEEEEv13SSMParamsBase,"a",@progbits
	.sectionflags	@""
	.align	4
.nv.constant0._Z25selective_scan_fwd_kernelI32Selective_Scan_fwd_kernel_traitsILi64ELi16ELi1ELb1ELb1ELb0ELb1EfN3c107complexIfEEEEv13SSMParamsBase:
	.zero		1176


//--------------------- .nv.constant0._Z25selective_scan_fwd_kernelI32Selective_Scan_fwd_kernel_traitsILi64ELi16ELi1ELb1ELb1ELb1ELb0EfN3c107complexIfEEEEv13SSMParamsBase --------------------------
	.section	.nv.constant0._Z25selective_scan_fwd_kernelI32Selective_Scan_fwd_kernel_traitsILi64ELi16ELi1ELb1ELb1ELb1ELb0EfN3c107complexIfEEEEv13SSMParamsBase,"a",@progbits
	.sectionflags	@""
	.align	4
.nv.constant0._Z25selective_scan_fwd_kernelI32Selective_Scan_fwd_kernel_traitsILi64ELi16ELi1ELb1ELb1ELb1ELb0EfN3c107complexIfEEEEv13SSMParamsBase:
	.zero		1176


//--------------------- .nv.constant0._Z25selective_scan_fwd_kernelI32Selective_Scan_fwd_kernel_traitsILi64ELi16ELi1ELb1ELb1ELb1ELb1EfN3c107complexIfEEEEv13SSMParamsBase --------------------------
	.section	.nv.constant0._Z25selective_scan_fwd_kernelI32Selective_Scan_fwd_kernel_traitsILi64ELi16ELi1ELb1ELb1ELb1ELb1EfN3c107complexIfEEEEv13SSMParamsBase,"a",@progbits
	.sectionflags	@""
	.align	4
.nv.constant0._Z25selective_scan_fwd_kernelI32Selective_Scan_fwd_kernel_traitsILi64ELi16ELi1ELb1ELb1ELb1ELb1EfN3c107complexIfEEEEv13SSMParamsBase:
	.zero		1176


//--------------------- .nv.constant0._Z25selective_scan_fwd_kernelI32Selective_Scan_fwd_kernel_traitsILi32ELi16ELi1ELb0ELb0ELb0ELb0EfN3c107complexIfEEEEv13SSMParamsBase --------------------------
	.section	.nv.constant0._Z25selective_scan_fwd_kernelI32Selective_Scan_fwd_kernel_traitsILi32ELi16ELi1ELb0ELb0ELb0ELb0EfN3c107complexIfEEEEv13SSMParamsBase,"a",@progbits
	.sectionflags	@""
	.align	4
.nv.constant0._Z25selective_scan_fwd_kernelI32Selective_Scan_fwd_kernel_traitsILi32ELi16ELi1ELb0ELb0ELb0ELb0EfN3c107complexIfEEEEv13SSMParamsBase:
	.zero		1176


//--------------------- .nv.constant0._Z25selective_scan_fwd_kernelI32Selective_Scan_fwd_kernel_traitsILi32ELi16ELi1ELb0ELb0ELb0ELb1EfN3c107complexIfEEEEv13SSMParamsBase --------------------------
	.section	.nv.constant0._Z25selective_scan_fwd_kernelI32Selective_Scan_fwd_kernel_traitsILi32ELi16ELi1ELb0ELb0ELb0ELb1EfN3c107complexIfEEEEv13SSMParamsBase,"a",@progbits
	.sectionflags	@""
	.align	4
.nv.constant0._Z25selective_scan_fwd_kernelI32Selective_Scan_fwd_kernel_traitsILi32ELi16ELi1ELb0ELb0ELb0ELb1EfN3c107complexIfEEEEv13SSMParamsBase:
	.zero		1176


//--------------------- .nv.constant0._Z25selective_scan_fwd_kernelI32Selective_Scan_fwd_kernel_traitsILi32ELi16ELi1ELb0ELb0ELb1ELb0EfN3c107complexIfEEEEv13SSMParamsBase --------------------------
	.section	.nv.constant0._Z25selective_scan_fwd_kernelI32Selective_Scan_fwd_kernel_traitsILi32ELi16ELi1ELb0ELb0ELb1ELb0EfN3c107complexIfEEEEv13SSMParamsBase,"a",@progbits
	.sectionflags	@""
	.align	4
.nv.constant0._Z25selective_scan_fwd_kernelI32Selective_Scan_fwd_kernel_traitsILi32ELi16ELi1ELb0ELb0ELb1ELb0EfN3c107complexIfEEEEv13SSMParamsBase:
	.zero		1176


//--------------------- .nv.constant0._Z25selective_scan_fwd_kernelI32Selective_Scan_fwd_kernel_traitsILi32ELi16ELi1ELb0ELb0ELb1ELb1EfN3c107complexIfEEEEv13SSMParamsBase --------------------------
	.section	.nv.constant0._Z25selective_scan_fwd_kernelI32Selective_Scan_fwd_kernel_traitsILi32ELi16ELi1ELb0ELb0ELb1ELb1EfN3c107complexIfEEEEv13SSMParamsBase,"a",@progbits
	.sectionflags	@""
	.align	4
.nv.constant0._Z25selective_scan_fwd_kernelI32Selective_Scan_fwd_kernel_traitsILi32ELi16ELi1ELb0ELb0ELb1ELb1EfN3c107complexIfEEEEv13SSMParamsBase:
	.zero		1176


//--------------------- .nv.constant0._Z25selective_scan_fwd_kernelI32Selective_Scan_fwd_kernel_traitsILi32ELi16ELi1ELb0ELb1ELb0ELb0EfN3c107complexIfEEEEv13SSMParamsBase --------------------------
	.section	.nv.constant0._Z25selective_scan_fwd_kernelI32Selective_Scan_fwd_kernel_traitsILi32ELi16ELi1ELb0ELb1ELb0ELb0EfN3c107complexIfEEEEv13SSMParamsBase,"a",@progbits
	.sectionflags	@""
	.align	4
.nv.constant0._Z25selective_scan_fwd_kernelI32Selective_Scan_fwd_kernel_traitsILi32ELi16ELi1ELb0ELb1ELb0ELb0EfN3c107complexIfEEEEv13SSMParamsBase:
	.zero		1176


//--------------------- .nv.constant0._Z25selective_scan_fwd_kernelI32Selective_Scan_fwd_kernel_traitsILi32ELi16ELi1ELb0ELb1ELb0ELb1EfN3c107complexIfEEEEv13SSMParamsBase --------------------------
	.section	.nv.constant0._Z25selective_scan_fwd_kernelI32Selective_Scan_fwd_kernel_traitsILi32ELi16ELi1ELb0ELb1ELb0ELb1EfN3c107complexIfEEEEv13SSMParamsBase,"a",@progbits
	.sectionflags	@""
	.align	4
.nv.constant0._Z25selective_scan_fwd_kernelI32Selective_Scan_fwd_kernel_traitsILi32ELi16ELi1ELb0ELb1ELb0ELb1EfN3c107complexIfEEEEv13SSMParamsBase:
	.zero		1176


//--------------------- .nv.constant0._Z25selective_scan_fwd_kernelI32Selective_Scan_fwd_kernel_traitsILi32ELi16ELi1ELb0ELb1ELb1ELb0EfN3c107complexIfEEEEv13SSMParamsBase --------------------------
	.section	.nv.constant0._Z25selective_scan_fwd_kernelI32Selective_Scan_fwd_kernel_traitsILi32ELi16ELi1ELb0ELb1ELb1ELb0EfN3c107complexIfEEEEv13SSMParamsBase,"a",@progbits
	.sectionflags	@""
	.align	4
.nv.constant0._Z25selective_scan_fwd_kernelI32Selective_Scan_fwd_kernel_traitsILi32ELi16ELi1ELb0ELb1ELb1ELb0EfN3c107complexIfEEEEv13SSMParamsBase:
	.zero		1176


//--------------------- .nv.constant0._Z25selective_scan_fwd_kernelI32Selective_Scan_fwd_kernel_traitsILi32ELi16ELi1ELb0ELb1ELb1ELb1EfN3c107complexIfEEEEv13SSMParamsBase --------------------------
	.section	.nv.constant0._Z25selective_scan_fwd_kernelI32Selective_Scan_fwd_kernel_traitsILi32ELi16ELi1ELb0ELb1ELb1ELb1EfN3c107complexIfEEEEv13SSMParamsBase,"a",@progbits
	.sectionflags	@""
	.align	4
.nv.constant0._Z25selective_scan_fwd_kernelI32Selective_Scan_fwd_kernel_traitsILi32ELi16ELi1ELb0ELb1ELb1ELb1EfN3c107complexIfEEEEv13SSMParamsBase:
	.zero		1176


//--------------------- .nv.constant0._Z25selective_scan_fwd_kernelI32Selective_Scan_fwd_kernel_traitsILi32ELi16ELi1ELb1ELb0ELb0ELb0EfN3c107complexIfEEEEv13SSMParamsBase --------------------------
	.section	.nv.constant0._Z25selective_scan_fwd_kernelI32Selective_Scan_fwd_kernel_traitsILi32ELi16ELi1ELb1ELb0ELb0ELb0EfN3c107complexIfEEEEv13SSMParamsBase,"a",@progbits
	.sectionflags	@""
	.align	4
.nv.constant0._Z25selective_scan_fwd_kernelI32Selective_Scan_fwd_kernel_traitsILi32ELi16ELi1ELb1ELb0ELb0ELb0EfN3c107complexIfEEEEv13SSMParamsBase:
	.zero		1176


//--------------------- .nv.constant0._Z25selective_scan_fwd_kernelI32Selective_Scan_fwd_kernel_traitsILi32ELi16ELi1ELb1ELb0ELb0ELb1EfN3c107complexIfEEEEv13SSMParamsBase --------------------------
	.section	.nv.constant0._Z25selective_scan_fwd_kernelI32Selective_Scan_fwd_kernel_traitsILi32ELi16ELi1ELb1ELb0ELb0ELb1EfN3c107complexIfEEEEv13SSMParamsBase,"a",@progbits
	.sectionflags	@""
	.align	4
.nv.constant0._Z25selective_scan_fwd_kernelI32Selective_Scan_fwd_kernel_traitsILi32ELi16ELi1ELb1ELb0ELb0ELb1EfN3c107complexIfEEEEv13SSMParamsBase:
	.zero		1176


//--------------------- .nv.constant0._Z25selective_scan_fwd_kernelI32Selective_Scan_fwd_kernel_traitsILi32ELi16ELi1ELb1ELb0ELb1ELb0EfN3c107complexIfEEEEv13SSMParamsBase --------------------------
	.section	.nv.constant0._Z25selective_scan_fwd_kernelI32Selective_Scan_fwd_kernel_traitsILi32ELi16ELi1ELb1ELb0ELb1ELb0EfN3c107complexIfEEEEv13SSMParamsBase,"a",@progbits
	.sectionflags	@""
	.align	4
.nv.constant0._Z25selective_scan_fwd_kernelI32Selective_Scan_fwd_kernel_traitsILi32ELi16ELi1ELb1ELb0ELb1ELb0EfN3c107complexIfEEEEv13SSMParamsBase:
	.zero		1176


//--------------------- .nv.constant0._Z25selective_scan_fwd_kernelI32Selective_Scan_fwd_kernel_traitsILi32ELi16ELi1ELb1ELb0ELb1ELb1EfN3c107complexIfEEEEv13SSMParamsBase --------------------------
	.section	.nv.constant0._Z25selective_scan_fwd_kernelI32Selective_Scan_fwd_kernel_traitsILi32ELi16ELi1ELb1ELb0ELb1ELb1EfN3c107complexIfEEEEv13SSMParamsBase,"a",@progbits
	.sectionflags	@""
	.align	4
.nv.constant0._Z25selective_scan_fwd_kernelI32Selective_Scan_fwd_kernel_traitsILi32ELi16ELi1ELb1ELb0ELb1ELb1EfN3c107complexIfEEEEv13SSMParamsBase:
	.zero		1176


//--------------------- .nv.constant0._Z25selective_scan_fwd_kernelI32Selective_Scan_fwd_kernel_traitsILi32ELi16ELi1ELb1ELb1ELb0ELb0EfN3c107complexIfEEEEv13SSMParamsBase --------------------------
	.section	.nv.constant0._Z25selective_scan_fwd_kernelI32Selective_Scan_fwd_kernel_traitsILi32ELi16ELi1ELb1ELb1ELb0ELb0EfN3c107complexIfEEEEv13SSMParamsBase,"a",@progbits
	.sectionflags	@""
	.align	4
.nv.constant0._Z25selective_scan_fwd_kernelI32Selective_Scan_fwd_kernel_traitsILi32ELi16ELi1ELb1ELb1ELb0ELb0EfN3c107complexIfEEEEv13SSMParamsBase:
	.zero		1176


//--------------------- .nv.constant0._Z25selective_scan_fwd_kernelI32Selective_Scan_fwd_kernel_traitsILi32ELi16ELi1ELb1ELb1ELb0ELb1EfN3c107complexIfEEEEv13SSMParamsBase --------------------------
	.section	.nv.constant0._Z25selective_scan_fwd_kernelI32Selective_Scan_fwd_kernel_traitsILi32ELi16ELi1ELb1ELb1ELb0ELb1EfN3c107complexIfEEEEv13SSMParamsBase,"a",@progbits
	.sectionflags	@""
	.align	4
.nv.constant0._Z25selective_scan_fwd_kernelI32Selective_Scan_fwd_kernel_traitsILi32ELi16ELi1ELb1ELb1ELb0ELb1EfN3c107complexIfEEEEv13SSMParamsBase:
	.zero		1176


//--------------------- .nv.constant0._Z25selective_scan_fwd_kernelI32Selective_Scan_fwd_kernel_traitsILi32ELi16ELi1ELb1ELb1ELb1ELb0EfN3c107complexIfEEEEv13SSMParamsBase --------------------------
	.section	.nv.constant0._Z25selective_scan_fwd_kernelI32Selective_Scan_fwd_kernel_traitsILi32ELi16ELi1ELb1ELb1ELb1ELb0EfN3c107complexIfEEEEv13SSMParamsBase,"a",@progbits
	.sectionflags	@""
	.align	4
.nv.constant0._Z25selective_scan_fwd_kernelI32Selective_Scan_fwd_kernel_traitsILi32ELi16ELi1ELb1ELb1ELb1ELb0EfN3c107complexIfEEEEv13SSMParamsBase:
	.zero		1176


//--------------------- .nv.constant0._Z25selective_scan_fwd_kernelI32Selective_Scan_fwd_kernel_traitsILi32ELi16ELi1ELb1ELb1ELb1ELb1EfN3c107complexIfEEEEv13SSMParamsBase --------------------------
	.section	.nv.constant0._Z25selective_scan_fwd_kernelI32Selective_Scan_fwd_kernel_traitsILi32ELi16ELi1ELb1ELb1ELb1ELb1EfN3c107complexIfEEEEv13SSMParamsBase,"a",@progbits
	.sectionflags	@""
	.align	4
.nv.constant0._Z25selective_scan_fwd_kernelI32Selective_Scan_fwd_kernel_traitsILi32ELi16ELi1ELb1ELb1ELb1ELb1EfN3c107complexIfEEEEv13SSMParamsBase:
	.zero		1176


//--------------------- .nv.constant0._Z25selective_scan_fwd_kernelI32Selective_Scan_fwd_kernel_traitsILi32ELi8ELi1ELb0ELb0ELb0ELb0EfN3c107complexIfEEEEv13SSMParamsBase --------------------------
	.section	.nv.constant0._Z25selective_scan_fwd_kernelI32Selective_Scan_fwd_kernel_traitsILi32ELi8ELi1ELb0ELb0ELb0ELb0EfN3c107complexIfEEEEv13SSMParamsBase,"a",@progbits
	.sectionflags	@""
	.align	4
.nv.constant0._Z25selective_scan_fwd_kernelI32Selective_Scan_fwd_kernel_traitsILi32ELi8ELi1ELb0ELb0ELb0ELb0EfN3c107complexIfEEEEv13SSMParamsBase:
	.zero		1176


//--------------------- .nv.constant0._Z25selective_scan_fwd_kernelI32Selective_Scan_fwd_kernel_traitsILi32ELi8ELi1ELb0ELb0ELb0ELb1EfN3c107complexIfEEEEv13SSMParamsBase --------------------------
	.section	.nv.constant0._Z25selective_scan_fwd_kernelI32Selective_Scan_fwd_kernel_traitsILi32ELi8ELi1ELb0ELb0ELb0ELb1EfN3c107complexIfEEEEv13SSMParamsBase,"a",@progbits
	.sectionflags	@""
	.align	4
.nv.constant0._Z25selective_scan_fwd_kernelI32Selective_Scan_fwd_kernel_traitsILi32ELi8ELi1ELb0ELb0ELb0ELb1EfN3c107complexIfEEEEv13SSMParamsBase:
	.zero		1176


//--------------------- .nv.constant0._Z25selective_scan_fwd_kernelI32Selective_Scan_fwd_kernel_traitsILi32ELi8ELi1ELb0ELb0ELb1ELb0EfN3c107complexIfEEEEv13SSMParamsBase --------------------------
	.section	.nv.constant0._Z25selective_scan_fwd_kernelI32Selective_Scan_fwd_kernel_traitsILi32ELi8ELi1ELb0ELb0ELb1ELb0EfN3c107complexIfEEEEv13SSMParamsBase,"a",@progbits
	.sectionflags	@""
	.align	4
.nv.constant0._Z25selective_scan_fwd_kernelI32Selective_Scan_fwd_kernel_traitsILi32ELi8ELi1ELb0ELb0ELb1ELb0EfN3c107complexIfEEEEv13SSMParamsBase:
	.zero		1176


//--------------------- .nv.constant0._Z25selective_scan_fwd_kernelI32Selective_Scan_fwd_kernel_traitsILi32ELi8ELi1ELb0ELb0ELb1ELb1EfN3c107complexIfEEEEv13SSMParamsBase --------------------------
	.section	.nv.constant0._Z25selective_scan_fwd_kernelI32Selective_Scan_fwd_kernel_traitsILi32ELi8ELi1ELb0ELb0ELb1ELb1EfN3c107complexIfEEEEv13SSMParamsBase,"a",@progbits
	.sectionflags	@""
	.align	4
.nv.constant0._Z25selective_scan_fwd_kernelI32Selective_Scan_fwd_kernel_traitsILi32ELi8ELi1ELb0ELb0ELb1ELb1EfN3c107complexIfEEEEv13SSMParamsBase:
	.zero		1176


//--------------------- .nv.constant0._Z25selective_scan_fwd_kernelI32Selective_Scan_fwd_kernel_traitsILi32ELi8ELi1ELb0ELb1ELb0ELb0EfN3c107complexIfEEEEv13SSMParamsBase --------------------------
	.section	.nv.constant0._Z25selective_scan_fwd_kernelI32Selective_Scan_fwd_kernel_traitsILi32ELi8ELi1ELb0ELb1ELb0ELb0EfN3c107complexIfEEEEv13SSMParamsBase,"a",@progbits
	.sectionflags	@""
	.align	4
.nv.constant0._Z25selective_scan_fwd_kernelI32Selective_Scan_fwd_kernel_traitsILi32ELi8ELi1ELb0ELb1ELb0ELb0EfN3c107complexIfEEEEv13SSMParamsBase:
	.zero		1176


//--------------------- .nv.constant0._Z25selective_scan_fwd_kernelI32Selective_Scan_fwd_kernel_traitsILi32ELi8ELi1ELb0ELb1ELb0ELb1EfN3c107complexIfEEEEv13SSMParamsBase --------------------------
	.section	.nv.constant0._Z25selective_scan_fwd_kernelI32Selective_Scan_fwd_kernel_traitsILi32ELi8ELi1ELb0ELb1ELb0ELb1EfN3c107complexIfEEEEv13SSMParamsBase,"a",@progbits
	.sectionflags	@""
	.align	4
.nv.constant0._Z25selective_scan_fwd_kernelI32Selective_Scan_fwd_kernel_traitsILi32ELi8ELi1ELb0ELb1ELb0ELb1EfN3c107complexIfEEEEv13SSMParamsBase:
	.zero		1176


//--------------------- .nv.constant0._Z25selective_scan_fwd_kernelI32Selective_Scan_fwd_kernel_traitsILi32ELi8ELi1ELb0ELb1ELb1ELb0EfN3c107complexIfEEEEv13SSMParamsBase --------------------------
	.section	.nv.constant0._Z25selective_scan_fwd_kernelI32Selective_Scan_fwd_kernel_traitsILi32ELi8ELi1ELb0ELb1ELb1ELb0EfN3c107complexIfEEEEv13SSMParamsBase,"a",@progbits
	.sectionflags	@""
	.align	4
.nv.constant0._Z25selective_scan_fwd_kernelI32Selective_Scan_fwd_kernel_traitsILi32ELi8ELi1ELb0ELb1ELb1ELb0EfN3c107complexIfEEEEv13SSMParamsBase:
	.zero		1176


//--------------------- .nv.constant0._Z25selective_scan_fwd_kernelI32Selective_Scan_fwd_kernel_traitsILi32ELi8ELi1ELb0ELb1ELb1ELb1EfN3c107complexIfEEEEv13SSMParamsBase --------------------------
	.section	.nv.constant0._Z25selective_scan_fwd_kernelI32Selective_Scan_fwd_kernel_traitsILi32ELi8ELi1ELb0ELb1ELb1ELb1EfN3c107complexIfEEEEv13SSMParamsBase,"a",@progbits
	.sectionflags	@""
	.align	4
.nv.constant0._Z25selective_scan_fwd_kernelI32Selective_Scan_fwd_kernel_traitsILi32ELi8ELi1ELb0ELb1ELb1ELb1EfN3c107complexIfEEEEv13SSMParamsBase:
	.zero		1176


//--------------------- .nv.constant0._Z25selective_scan_fwd_kernelI32Selective_Scan_fwd_kernel_traitsILi32ELi8ELi1ELb1ELb0ELb0ELb0EfN3c107complexIfEEEEv13SSMParamsBase --------------------------
	.section	.nv.constant0._Z25selective_scan_fwd_kernelI32Selective_Scan_fwd_kernel_traitsILi32ELi8ELi1ELb1ELb0ELb0ELb0EfN3c107complexIfEEEEv13SSMParamsBase,"a",@progbits
	.sectionflags	@""
	.align	4
.nv.constant0._Z25selective_scan_fwd_kernelI32Selective_Scan_fwd_kernel_traitsILi32ELi8ELi1ELb1ELb0ELb0ELb0EfN3c107complexIfEEEEv13SSMParamsBase:
	.zero		1176


//--------------------- .nv.constant0._Z25selective_scan_fwd_kernelI32Selective_Scan_fwd_kernel_traitsILi32ELi8ELi1ELb1ELb0ELb0ELb1EfN3c107complexIfEEEEv13SSMParamsBase --------------------------
	.section	.nv.constant0._Z25selective_scan_fwd_kernelI32Selective_Scan_fwd_kernel_traitsILi32ELi8ELi1ELb1ELb0ELb0ELb1EfN3c107complexIfEEEEv13SSMParamsBase,"a",@progbits
	.sectionflags	@""
	.align	4
.nv.constant0._Z25selective_scan_fwd_kernelI32Selective_Scan_fwd_kernel_traitsILi32ELi8ELi1ELb1ELb0ELb0ELb1EfN3c107complexIfEEEEv13SSMParamsBase:
	.zero		1176


//--------------------- .nv.constant0._Z25selective_scan_fwd_kernelI32Selective_Scan_fwd_kernel_traitsILi32ELi8ELi1ELb1ELb0ELb1ELb0EfN3c107complexIfEEEEv13SSMParamsBase --------------------------
	.section	.nv.constant0._Z25selective_scan_fwd_kernelI32Selective_Scan_fwd_kernel_traitsILi32ELi8ELi1ELb1ELb0ELb1ELb0EfN3c107complexIfEEEEv13SSMParamsBase,"a",@progbits
	.sectionflags	@""
	.align	4
.nv.constant0._Z25selective_scan_fwd_kernelI32Selective_Scan_fwd_kernel_traitsILi32ELi8ELi1ELb1ELb0ELb1ELb0EfN3c107complexIfEEEEv13SSMParamsBase:
	.zero		1176


//--------------------- .nv.constant0._Z25selective_scan_fwd_kernelI32Selective_Scan_fwd_kernel_traitsILi32ELi8ELi1ELb1ELb0ELb1ELb1EfN3c107complexIfEEEEv13SSMParamsBase --------------------------
	.section	.nv.constant0._Z25selective_scan_fwd_kernelI32Selective_Scan_fwd_kernel_traitsILi32ELi8ELi1ELb1ELb0ELb1ELb1EfN3c107complexIfEEEEv13SSMParamsBase,"a",@progbits
	.sectionflags	@""
	.align	4
.nv.constant0._Z25selective_scan_fwd_kernelI32Selective_Scan_fwd_kernel_traitsILi32ELi8ELi1ELb1ELb0ELb1ELb1EfN3c107complexIfEEEEv13SSMParamsBase:
	.zero		1176


//--------------------- .nv.constant0._Z25selective_scan_fwd_kernelI32Selective_Scan_fwd_kernel_traitsILi32ELi8ELi1ELb1ELb1ELb0ELb0EfN3c107complexIfEEEEv13SSMParamsBase --------------------------
	.section	.nv.constant0._Z25selective_scan_fwd_kernelI32Selective_Scan_fwd_kernel_traitsILi32ELi8ELi1ELb1ELb1ELb0ELb0EfN3c107complexIfEEEEv13SSMParamsBase,"a",@progbits
	.sectionflags	@""
	.align	4
.nv.constant0._Z25selective_scan_fwd_kernelI32Selective_Scan_fwd_kernel_traitsILi32ELi8ELi1ELb1ELb1ELb0ELb0EfN3c107complexIfEEEEv13SSMParamsBase:
	.zero		1176


//--------------------- .nv.constant0._Z25selective_scan_fwd_kernelI32Selective_Scan_fwd_kernel_traitsILi32ELi8ELi1ELb1ELb1ELb0ELb1EfN3c107complexIfEEEEv13SSMParamsBase --------------------------
	.section	.nv.constant0._Z25selective_scan_fwd_kernelI32Selective_Scan_fwd_kernel_traitsILi32ELi8ELi1ELb1ELb1ELb0ELb1EfN3c107complexIfEEEEv13SSMParamsBase,"a",@progbits
	.sectionflags	@""
	.align	4
.nv.constant0._Z25selective_scan_fwd_kernelI32Selective_Scan_fwd_kernel_traitsILi32ELi8ELi1ELb1ELb1ELb0ELb1EfN3c107complexIfEEEEv13SSMParamsBase:
	.zero		1176


//--------------------- .nv.constant0._Z25selective_scan_fwd_kernelI32Selective_Scan_fwd_kernel_traitsILi32ELi8ELi1ELb1ELb1ELb1ELb0EfN3c107complexIfEEEEv13SSMParamsBase --------------------------
	.section	.nv.constant0._Z25selective_scan_fwd_kernelI32Selective_Scan_fwd_kernel_traitsILi32ELi8ELi1ELb1ELb1ELb1ELb0EfN3c107complexIfEEEEv13SSMParamsBase,"a",@progbits
	.sectionflags	@""
	.align	4
.nv.constant0._Z25selective_scan_fwd_kernelI32Selective_Scan_fwd_kernel_traitsILi32ELi8ELi1ELb1ELb1ELb1ELb0EfN3c107complexIfEEEEv13SSMParamsBase:
	.zero		1176


//--------------------- .nv.constant0._Z25selective_scan_fwd_kernelI32Selective_Scan_fwd_kernel_traitsILi32ELi8ELi1ELb1ELb1ELb1ELb1EfN3c107complexIfEEEEv13SSMParamsBase --------------------------
	.section	.nv.constant0._Z25selective_scan_fwd_kernelI32Selective_Scan_fwd_kernel_traitsILi32ELi8ELi1ELb1ELb1ELb1ELb1EfN3c107complexIfEEEEv13SSMParamsBase,"a",@progbits
	.sectionflags	@""
	.align	4
.nv.constant0._Z25selective_scan_fwd_kernelI32Selective_Scan_fwd_kernel_traitsILi32ELi8ELi1ELb1ELb1ELb1ELb1EfN3c107complexIfEEEEv13SSMParamsBase:
	.zero		1176


//--------------------- .nv.constant0._Z25selective_scan_fwd_kernelI32Selective_Scan_fwd_kernel_traitsILi32ELi4ELi1ELb0ELb0ELb0ELb0EfN3c107complexIfEEEEv13SSMParamsBase --------------------------
	.section	.nv.constant0._Z25selective_scan_fwd_kernelI32Selective_Scan_fwd_kernel_traitsILi32ELi4ELi1ELb0ELb0ELb0ELb0EfN3c107complexIfEEEEv13SSMParamsBase,"a",@progbits
	.sectionflags	@""
	.align	4
.nv.constant0._Z25selective_scan_fwd_kernelI32Selective_Scan_fwd_kernel_traitsILi32ELi4ELi1ELb0ELb0ELb0ELb0EfN3c107complexIfEEEEv13SSMParamsBase:
	.zero		1176


//--------------------- .nv.constant0._Z25selective_scan_fwd_kernelI32Selective_Scan_fwd_kernel_traitsILi32ELi4ELi1ELb0ELb0ELb0ELb1EfN3c107complexIfEEEEv13SSMParamsBase --------------------------
	.section	.nv.constant0._Z25selective_scan_fwd_kernelI32Selective_Scan_fwd_kernel_traitsILi32ELi4ELi1ELb0ELb0ELb0ELb1EfN3c107complexIfEEEEv13SSMParamsBase,"a",@progbits
	.sectionflags	@""
	.align	4
.nv.constant0._Z25selective_scan_fwd_kernelI32Selective_Scan_fwd_kernel_traitsILi32ELi4ELi1ELb0ELb0ELb0ELb1EfN3c107complexIfEEEEv13SSMParamsBase:
	.zero		1176


//--------------------- .nv.constant0._Z25selective_scan_fwd_kernelI32Selective_Scan_fwd_kernel_traitsILi32ELi4ELi1ELb0ELb0ELb1ELb0EfN3c107complexIfEEEEv13SSMParamsBase --------------------------
	.section	.nv.constant0._Z25selective_scan_fwd_kernelI32Selective_Scan_fwd_kernel_traitsILi32ELi4ELi1ELb0ELb0ELb1ELb0EfN3c107complexIfEEEEv13SSMParamsBase,"a",@progbits
	.sectionflags	@""
	.align	4
.nv.constant0._Z25selective_scan_fwd_kernelI32Selective_Scan_fwd_kernel_traitsILi32ELi4ELi1ELb0ELb0ELb1ELb0EfN3c107complexIfEEEEv13SSMParamsBase:
	.zero		1176


//--------------------- .nv.constant0._Z25selective_scan_fwd_kernelI32Selective_Scan_fwd_kernel_traitsILi32ELi4ELi1ELb0ELb0ELb1ELb1EfN3c107complexIfEEEEv13SSMParamsBase --------------------------
	.section	.nv.constant0._Z25selective_scan_fwd_kernelI32Selective_Scan_fwd_kernel_traitsILi32ELi4ELi1ELb0ELb0ELb1ELb1EfN3c107complexIfEEEEv13SSMParamsBase,"a",@progbits
	.sectionflags	@""
	.align	4
.nv.constant0._Z25selective_scan_fwd_kernelI32Selective_Scan_fwd_kernel_traitsILi32ELi4ELi1ELb0ELb0ELb1ELb1EfN3c107complexIfEEEEv13SSMParamsBase:
	.zero		1176


//--------------------- .nv.constant0._Z25selective_scan_fwd_kernelI32Selective_Scan_fwd_kernel_traitsILi32ELi4ELi1ELb0ELb1ELb0ELb0EfN3c107complexIfEEEEv13SSMParamsBase --------------------------
	.section	.nv.constant0._Z25selective_scan_fwd_kernelI32Selective_Scan_fwd_kernel_traitsILi32ELi4ELi1ELb0ELb1ELb0ELb0EfN3c107complexIfEEEEv13SSMParamsBase,"a",@progbits
	.sectionflags	@""
	.align	4
.nv.constant0._Z25selective_scan_fwd_kernelI32Selective_Scan_fwd_kernel_traitsILi32ELi4ELi1ELb0ELb1ELb0ELb0EfN3c107complexIfEEEEv13SSMParamsBase:
	.zero		1176


//--------------------- .nv.constant0._Z25selective_scan_fwd_kernelI32Selective_Scan_fwd_kernel_traitsILi32ELi4ELi1ELb0ELb1ELb0ELb1EfN3c107complexIfEEEEv13SSMParamsBase --------------------------
	.section	.nv.constant0._Z25selective_scan_fwd_kernelI32Selective_Scan_fwd_kernel_traitsILi32ELi4ELi1ELb0ELb1ELb0ELb1EfN3c107complexIfEEEEv13SSMParamsBase,"a",@progbits
	.sectionflags	@""
	.align	4
.nv.constant0._Z25selective_scan_fwd_kernelI32Selective_Scan_fwd_kernel_traitsILi32ELi4ELi1ELb0ELb1ELb0ELb1EfN3c107complexIfEEEEv13SSMParamsBase:
	.zero		1176


//--------------------- .nv.constant0._Z25selective_scan_fwd_kernelI32Selective_Scan_fwd_kernel_traitsILi32ELi4ELi1ELb0ELb1ELb1ELb0EfN3c107complexIfEEEEv13SSMParamsBase --------------------------
	.section	.nv.constant0._Z25selective_scan_fwd_kernelI32Selective_Scan_fwd_kernel_traitsILi32ELi4ELi1ELb0ELb1ELb1ELb0EfN3c107complexIfEEEEv13SSMParamsBase,"a",@progbits
	.sectionflags	@""
	.align	4
.nv.constant0._Z25selective_scan_fwd_kernelI32Selective_Scan_fwd_kernel_traitsILi32ELi4ELi1ELb0ELb1ELb1ELb0EfN3c107complexIfEEEEv13SSMParamsBase:
	.zero		1176


//--------------------- .nv.constant0._Z25selective_scan_fwd_kernelI32Selective_Scan_fwd_kernel_traitsILi32ELi4ELi1ELb0ELb1ELb1ELb1EfN3c107complexIfEEEEv13SSMParamsBase --------------------------
	.section	.nv.constant0._Z25selective_scan_fwd_kernelI32Selective_Scan_fwd_kernel_traitsILi32ELi4ELi1ELb0ELb1ELb1ELb1EfN3c107complexIfEEEEv13SSMParamsBase,"a",@progbits
	.sectionflags	@""
	.align	4
.nv.constant0._Z25selective_scan_fwd_kernelI32Selective_Scan_fwd_kernel_traitsILi32ELi4ELi1ELb0ELb1ELb1ELb1EfN3c107complexIfEEEEv13SSMParamsBase:
	.zero		1176


//--------------------- .nv.constant0._Z25selective_scan_fwd_kernelI32Selective_Scan_fwd_kernel_traitsILi32ELi4ELi1ELb1ELb0ELb0ELb0EfN3c107complexIfEEEEv13SSMParamsBase --------------------------
	.section	.nv.constant0._Z25selective_scan_fwd_kernelI32Selective_Scan_fwd_kernel_traitsILi32ELi4ELi1ELb1ELb0ELb0ELb0EfN3c107complexIfEEEEv13SSMParamsBase,"a",@progbits
	.sectionflags	@""
	.align	4
.nv.constant0._Z25selective_scan_fwd_kernelI32Selective_Scan_fwd_kernel_traitsILi32ELi4ELi1ELb1ELb0ELb0ELb0EfN3c107complexIfEEEEv13SSMParamsBase:
	.zero		1176


//--------------------- .nv.constant0._Z25selective_scan_fwd_kernelI32Selective_Scan_fwd_kernel_traitsILi32ELi4ELi1ELb1ELb0ELb0ELb1EfN3c107complexIfEEEEv13SSMParamsBase --------------------------
	.section	.nv.constant0._Z25selective_scan_fwd_kernelI32Selective_Scan_fwd_kernel_traitsILi32ELi4ELi1ELb1ELb0ELb0ELb1EfN3c107complexIfEEEEv13SSMParamsBase,"a",@progbits
	.sectionflags	@""
	.align	4
.nv.constant0._Z25selective_scan_fwd_kernelI32Selective_Scan_fwd_kernel_traitsILi32ELi4ELi1ELb1ELb0ELb0ELb1EfN3c107complexIfEEEEv13SSMParamsBase:
	.zero		1176


//--------------------- .nv.constant0._Z25selective_scan_fwd_kernelI32Selective_Scan_fwd_kernel_traitsILi32ELi4ELi1ELb1ELb0ELb1ELb0EfN3c107complexIfEEEEv13SSMParamsBase --------------------------
	.section	.nv.constant0._Z25selective_scan_fwd_kernelI32Selective_Scan_fwd_kernel_traitsILi32ELi4ELi1ELb1ELb0ELb1ELb0EfN3c107complexIfEEEEv13SSMParamsBase,"a",@progbits
	.sectionflags	@""
	.align	4
.nv.constant0._Z25selective_scan_fwd_kernelI32Selective_Scan_fwd_kernel_traitsILi32ELi4ELi1ELb1ELb0ELb1ELb0EfN3c107complexIfEEEEv13SSMParamsBase:
	.zero		1176


//--------------------- .nv.constant0._Z25selective_scan_fwd_kernelI32Selective_Scan_fwd_kernel_traitsILi32ELi4ELi1ELb1ELb0ELb1ELb1EfN3c107complexIfEEEEv13SSMParamsBase --------------------------
	.section	.nv.constant0._Z25selective_scan_fwd_kernelI32Selective_Scan_fwd_kernel_traitsILi32ELi4ELi1ELb1ELb0ELb1ELb1EfN3c107complexIfEEEEv13SSMParamsBase,"a",@progbits
	.sectionflags	@""
	.align	4
.nv.constant0._Z25selective_scan_fwd_kernelI32Selective_Scan_fwd_kernel_traitsILi32ELi4ELi1ELb1ELb0ELb1ELb1EfN3c107complexIfEEEEv13SSMParamsBase:
	.zero		1176


//--------------------- .nv.constant0._Z25selective_scan_fwd_kernelI32Selective_Scan_fwd_kernel_traitsILi32ELi4ELi1ELb1ELb1ELb0ELb0EfN3c107complexIfEEEEv13SSMParamsBase --------------------------
	.section	.nv.constant0._Z25selective_scan_fwd_kernelI32Selective_Scan_fwd_kernel_traitsILi32ELi4ELi1ELb1ELb1ELb0ELb0EfN3c107complexIfEEEEv13SSMParamsBase,"a",@progbits
	.sectionflags	@""
	.align	4
.nv.constant0._Z25selective_scan_fwd_kernelI32Selective_Scan_fwd_kernel_traitsILi32ELi4ELi1ELb1ELb1ELb0ELb0EfN3c107complexIfEEEEv13SSMParamsBase:
	.zero		1176


//--------------------- .nv.constant0._Z25selective_scan_fwd_kernelI32Selective_Scan_fwd_kernel_traitsILi32ELi4ELi1ELb1ELb1ELb0ELb1EfN3c107complexIfEEEEv13SSMParamsBase --------------------------
	.section	.nv.constant0._Z25selective_scan_fwd_kernelI32Selective_Scan_fwd_kernel_traitsILi32ELi4ELi1ELb1ELb1ELb0ELb1EfN3c107complexIfEEEEv13SSMParamsBase,"a",@progbits
	.sectionflags	@""
	.align	4
.nv.constant0._Z25selective_scan_fwd_kernelI32Selective_Scan_fwd_kernel_traitsILi32ELi4ELi1ELb1ELb1ELb0ELb1EfN3c107complexIfEEEEv13SSMParamsBase:
	.zero		1176


//--------------------- .nv.constant0._Z25selective_scan_fwd_kernelI32Selective_Scan_fwd_kernel_traitsILi32ELi4ELi1ELb1ELb1ELb1ELb0EfN3c107complexIfEEEEv13SSMParamsBase --------------------------
	.section	.nv.constant0._Z25selective_scan_fwd_kernelI32Selective_Scan_fwd_kernel_traitsILi32ELi4ELi1ELb1ELb1ELb1ELb0EfN3c107complexIfEEEEv13SSMParamsBase,"a",@progbits
	.sectionflags	@""
	.align	4
.nv.constant0._Z25selective_scan_fwd_kernelI32Selective_Scan_fwd_kernel_traitsILi32ELi4ELi1ELb1ELb1ELb1ELb0EfN3c107complexIfEEEEv13SSMParamsBase:
	.zero		1176


//--------------------- .nv.constant0._Z25selective_scan_fwd_kernelI32Selective_Scan_fwd_kernel_traitsILi32ELi4ELi1ELb1ELb1ELb1ELb1EfN3c107complexIfEEEEv13SSMParamsBase --------------------------
	.section	.nv.constant0._Z25selective_scan_fwd_kernelI32Selective_Scan_fwd_kernel_traitsILi32ELi4ELi1ELb1ELb1ELb1ELb1EfN3c107complexIfEEEEv13SSMParamsBase,"a",@progbits
	.sectionflags	@""
	.align	4
.nv.constant0._Z25selective_scan_fwd_kernelI32Selective_Scan_fwd_kernel_traitsILi32ELi4ELi1ELb1ELb1ELb1ELb1EfN3c107complexIfEEEEv13SSMParamsBase:
	.zero		1176


//--------------------- .nv.constant0._Z25selective_scan_fwd_kernelI32Selective_Scan_fwd_kernel_traitsILi128ELi16ELi1ELb0ELb0ELb0ELb0EffEEv13SSMParamsBase --------------------------
	.section	.nv.constant0._Z25selective_scan_fwd_kernelI32Selective_Scan_fwd_kernel_traitsILi128ELi16ELi1ELb0ELb0ELb0ELb0EffEEv13SSMParamsBase,"a",@progbits
	.sectionflags	@""
	.align	4
.nv.constant0._Z25selective_scan_fwd_kernelI32Selective_Scan_fwd_kernel_traitsILi128ELi16ELi1ELb0ELb0ELb0ELb0EffEEv13SSMParamsBase:
	.zero		1176


//--------------------- .nv.constant0._Z25selective_scan_fwd_kernelI32Selective_Scan_fwd_kernel_traitsILi128ELi16ELi1ELb0ELb0ELb0ELb1EffEEv13SSMParamsBase --------------------------
	.section	.nv.constant0._Z25selective_scan_fwd_kernelI32Selective_Scan_fwd_kernel_traitsILi128ELi16ELi1ELb0ELb0ELb0ELb1EffEEv13SSMParamsBase,"a",@progbits
	.sectionflags	@""
	.align	4
.nv.constant0._Z25selective_scan_fwd_kernelI32Selective_Scan_fwd_kernel_traitsILi128ELi16ELi1ELb0ELb0ELb0ELb1EffEEv13SSMParamsBase:
	.zero		1176


//--------------------- .nv.constant0._Z25selective_scan_fwd_kernelI32Selective_Scan_fwd_kernel_traitsILi128ELi16ELi1ELb0ELb0ELb1ELb0EffEEv13SSMParamsBase --------------------------
	.section	.nv.constant0._Z25selective_scan_fwd_kernelI32Selective_Scan_fwd_kernel_traitsILi128ELi16ELi1ELb0ELb0ELb1ELb0EffEEv13SSMParamsBase,"a",@progbits
	.sectionflags	@""
	.align	4
.nv.constant0._Z25selective_scan_fwd_kernelI32Selective_Scan_fwd_kernel_traitsILi128ELi16ELi1ELb0ELb0ELb1ELb0EffEEv13SSMParamsBase:
	.zero		1176


//--------------------- .nv.constant0._Z25selective_scan_fwd_kernelI32Selective_Scan_fwd_kernel_traitsILi128ELi16ELi1ELb0ELb0ELb1ELb1EffEEv13SSMParamsBase --------------------------
	.section	.nv.constant0._Z25selective_scan_fwd_kernelI32Selective_Scan_fwd_kernel_traitsILi128ELi16ELi1ELb0ELb0ELb1ELb1EffEEv13SSMParamsBase,"a",@progbits
	.sectionflags	@""
	.align	4
.nv.constant0._Z25selective_scan_fwd_kernelI32Selective_Scan_fwd_kernel_traitsILi128ELi16ELi1ELb0ELb0ELb1ELb1EffEEv13SSMParamsBase:
	.zero		1176


//--------------------- .nv.constant0._Z25selective_scan_fwd_kernelI32Selective_Scan_fwd_kernel_traitsILi128ELi16ELi1ELb0ELb1ELb0ELb0EffEEv13SSMParamsBase --------------------------
	.section	.nv.constant0._Z25selective_scan_fwd_kernelI32Selective_Scan_fwd_kernel_traitsILi128ELi16ELi1ELb0ELb1ELb0ELb0EffEEv13SSMParamsBase,"a",@progbits
	.sectionflags	@""
	.align	4
.nv.constant0._Z25selective_scan_fwd_kernelI32Selective_Scan_fwd_kernel_traitsILi128ELi16ELi1ELb0ELb1ELb0ELb0EffEEv13SSMParamsBase:
	.zero		1176


//--------------------- .nv.constant0._Z25selective_scan_fwd_kernelI32Selective_Scan_fwd_kernel_traitsILi128ELi16ELi1ELb0ELb1ELb0ELb1EffEEv13SSMParamsBase --------------------------
	.section	.nv.constant0._Z25selective_scan_fwd_kernelI32Selective_Scan_fwd_kernel_traitsILi128ELi16ELi1ELb0ELb1ELb0ELb1EffEEv13SSMParamsBase,"a",@progbits
	.sectionflags	@""
	.align	4
.nv.constant0._Z25selective_scan_fwd_kernelI32Selective_Scan_fwd_kernel_traitsILi128ELi16ELi1ELb0ELb1ELb0ELb1EffEEv13SSMParamsBase:
	.zero		1176


//--------------------- .nv.constant0._Z25selective_scan_fwd_kernelI32Selective_Scan_fwd_kernel_traitsILi128ELi16ELi1ELb0ELb1ELb1ELb0EffEEv13SSMParamsBase --------------------------
	.section	.nv.constant0._Z25selective_scan_fwd_kernelI32Selective_Scan_fwd_kernel_traitsILi128ELi16ELi1ELb0ELb1ELb1ELb0EffEEv13SSMParamsBase,"a",@progbits
	.sectionflags	@""
	.align	4
.nv.constant0._Z25selective_scan_fwd_kernelI32Selective_Scan_fwd_kernel_traitsILi128ELi16ELi1ELb0ELb1ELb1ELb0EffEEv13SSMParamsBase:
	.zero		1176


//--------------------- .nv.constant0._Z25selective_scan_fwd_kernelI32Selective_Scan_fwd_kernel_traitsILi128ELi16ELi1ELb0ELb1ELb1ELb1EffEEv13SSMParamsBase --------------------------
	.section	.nv.constant0._Z25selective_scan_fwd_kernelI32Selective_Scan_fwd_kernel_traitsILi128ELi16ELi1ELb0ELb1ELb1ELb1EffEEv13SSMParamsBase,"a",@progbits
	.sectionflags	@""
	.align	4
.nv.constant0._Z25selective_scan_fwd_kernelI32Selective_Scan_fwd_kernel_traitsILi128ELi16ELi1ELb0ELb1ELb1ELb1EffEEv13SSMParamsBase:
	.zero		1176


//--------------------- .nv.constant0._Z25selective_scan_fwd_kernelI32Selective_Scan_fwd_kernel_traitsILi128ELi16ELi1ELb1ELb0ELb0ELb0EffEEv13SSMParamsBase --------------------------
	.section	.nv.constant0._Z25selective_scan_fwd_kernelI32Selective_Scan_fwd_kernel_traitsILi128ELi16ELi1ELb1ELb0ELb0ELb0EffEEv13SSMParamsBase,"a",@progbits
	.sectionflags	@""
	.align	4
.nv.constant0._Z25selective_scan_fwd_kernelI32Selective_Scan_fwd_kernel_traitsILi128ELi16ELi1ELb1ELb0ELb0ELb0EffEEv13SSMParamsBase:
	.zero		1176


//--------------------- .nv.constant0._Z25selective_scan_fwd_kernelI32Selective_Scan_fwd_kernel_traitsILi128ELi16ELi1ELb1ELb0ELb0ELb1EffEEv13SSMParamsBase --------------------------
	.section	.nv.constant0._Z25selective_scan_fwd_kernelI32Selective_Scan_fwd_kernel_traitsILi128ELi16ELi1ELb1ELb0ELb0ELb1EffEEv13SSMParamsBase,"a",@progbits
	.sectionflags	@""
	.align	4
.nv.constant0._Z25selective_scan_fwd_kernelI32Selective_Scan_fwd_kernel_traitsILi128ELi16ELi1ELb1ELb0ELb0ELb1EffEEv13SSMParamsBase:
	.zero		1176


//--------------------- .nv.constant0._Z25selective_scan_fwd_kernelI32Selective_Scan_fwd_kernel_traitsILi128ELi16ELi1ELb1ELb0ELb1ELb0EffEEv13SSMParamsBase --------------------------
	.section	.nv.constant0._Z25selective_scan_fwd_kernelI32Selective_Scan_fwd_kernel_traitsILi128ELi16ELi1ELb1ELb0ELb1ELb0EffEEv13SSMParamsBase,"a",@progbits
	.sectionflags	@""
	.align	4
.nv.constant0._Z25selective_scan_fwd_kernelI32Selective_Scan_fwd_kernel_traitsILi128ELi16ELi1ELb1ELb0ELb1ELb0EffEEv13SSMParamsBase:
	.zero		1176


//--------------------- .nv.constant0._Z25selective_scan_fwd_kernelI32Selective_Scan_fwd_kernel_traitsILi128ELi16ELi1ELb1ELb0ELb1ELb1EffEEv13SSMParamsBase --------------------------
	.section	.nv.constant0._Z25selective_scan_fwd_kernelI32Selective_Scan_fwd_kernel_traitsILi128ELi16ELi1ELb1ELb0ELb1ELb1EffEEv13SSMParamsBase,"a",@progbits
	.sectionflags	@""
	.align	4
.nv.constant0._Z25selective_scan_fwd_kernelI32Selective_Scan_fwd_kernel_traitsILi128ELi16ELi1ELb1ELb0ELb1ELb1EffEEv13SSMParamsBase:
	.zero		1176


//--------------------- .nv.constant0._Z25selective_scan_fwd_kernelI32Selective_Scan_fwd_kernel_traitsILi128ELi16ELi1ELb1ELb1ELb0ELb0EffEEv13SSMParamsBase --------------------------
	.section	.nv.constant0._Z25selective_scan_fwd_kernelI32Selective_Scan_fwd_kernel_traitsILi128ELi16ELi1ELb1ELb1ELb0ELb0EffEEv13SSMParamsBase,"a",@progbits
	.sectionflags	@""
	.align	4
.nv.constant0._Z25selective_scan_fwd_kernelI32Selective_Scan_fwd_kernel_traitsILi128ELi16ELi1ELb1ELb1ELb0ELb0EffEEv13SSMParamsBase:
	.zero		1176


//--------------------- .nv.constant0._Z25selective_scan_fwd_kernelI32Selective_Scan_fwd_kernel_traitsILi128ELi16ELi1ELb1ELb1ELb0ELb1EffEEv13SSMParamsBase --------------------------
	.section	.nv.constant0._Z25selective_scan_fwd_kernelI32Selective_Scan_fwd_kernel_traitsILi128ELi16ELi1ELb1ELb1ELb0ELb1EffEEv13SSMParamsBase,"a",@progbits
	.sectionflags	@""
	.align	4
.nv.constant0._Z25selective_scan_fwd_kernelI32Selective_Scan_fwd_kernel_traitsILi128ELi16ELi1ELb1ELb1ELb0ELb1EffEEv13SSMParamsBase:
	.zero		1176


//--------------------- .nv.constant0._Z25selective_scan_fwd_kernelI32Selective_Scan_fwd_kernel_traitsILi128ELi16ELi1ELb1ELb1ELb1ELb0EffEEv13SSMParamsBase --------------------------
	.section	.nv.constant0._Z25selective_scan_fwd_kernelI32Selective_Scan_fwd_kernel_traitsILi128ELi16ELi1ELb1ELb1ELb1ELb0EffEEv13SSMParamsBase,"a",@progbits
	.sectionflags	@""
	.align	4
.nv.constant0._Z25selective_scan_fwd_kernelI32Selective_Scan_fwd_kernel_traitsILi128ELi16ELi1ELb1ELb1ELb1ELb0EffEEv13SSMParamsBase:
	.zero		1176


//--------------------- .nv.constant0._Z25selective_scan_fwd_kernelI32Selective_Scan_fwd_kernel_traitsILi128ELi16ELi1ELb1ELb1ELb1ELb1EffEEv13SSMParamsBase --------------------------
	.section	.nv.constant0._Z25selective_scan_fwd_kernelI32Selective_Scan_fwd_kernel_traitsILi128ELi16ELi1ELb1ELb1ELb1ELb1EffEEv13SSMParamsBase,"a",@progbits
	.sectionflags	@""
	.align	4
.nv.constant0._Z25selective_scan_fwd_kernelI32Selective_Scan_fwd_kernel_traitsILi128ELi16ELi1ELb1ELb1ELb1ELb1EffEEv13SSMParamsBase:
	.zero		1176


//--------------------- .nv.constant0._Z25selective_scan_fwd_kernelI32Selective_Scan_fwd_kernel_traitsILi64ELi16ELi1ELb0ELb0ELb0ELb0EffEEv13SSMParamsBase --------------------------
	.section	.nv.constant0._Z25selective_scan_fwd_kernelI32Selective_Scan_fwd_kernel_traitsILi64ELi16ELi1ELb0ELb0ELb0ELb0EffEEv13SSMParamsBase,"a",@progbits
	.sectionflags	@""
	.align	4
.nv.constant0._Z25selective_scan_fwd_kernelI32Selective_Scan_fwd_kernel_traitsILi64ELi16ELi1ELb0ELb0ELb0ELb0EffEEv13SSMParamsBase:
	.zero		1176


//--------------------- .nv.constant0._Z25selective_scan_fwd_kernelI32Selective_Scan_fwd_kernel_traitsILi64ELi16ELi1ELb0ELb0ELb0ELb1EffEEv13SSMParamsBase --------------------------
	.section	.nv.constant0._Z25selective_scan_fwd_kernelI32Selective_Scan_fwd_kernel_traitsILi64ELi16ELi1ELb0ELb0ELb0ELb1EffEEv13SSMParamsBase,"a",@progbits
	.sectionflags	@""
	.align	4
.nv.constant0._Z25selective_scan_fwd_kernelI32Selective_Scan_fwd_kernel_traitsILi64ELi16ELi1ELb0ELb0ELb0ELb1EffEEv13SSMParamsBase:
	.zero		1176


//--------------------- .nv.constant0._Z25selective_scan_fwd_kernelI32Selective_Scan_fwd_kernel_traitsILi64ELi16ELi1ELb0ELb0ELb1ELb0EffEEv13SSMParamsBase --------------------------
	.section	.nv.constant0._Z25selective_scan_fwd_kernelI32Selective_Scan_fwd_kernel_traitsILi64ELi16ELi1ELb0ELb0ELb1ELb0EffEEv13SSMParamsBase,"a",@progbits
	.sectionflags	@""
	.align	4
.nv.constant0._Z25selective_scan_fwd_kernelI32Selective_Scan_fwd_kernel_traitsILi64ELi16ELi1ELb0ELb0ELb1ELb0EffEEv13SSMParamsBase:
	.zero		1176


//--------------------- .nv.constant0._Z25selective_scan_fwd_kernelI32Selective_Scan_fwd_kernel_traitsILi64ELi16ELi1ELb0ELb0ELb1ELb1EffEEv13SSMParamsBase --------------------------
	.section	.nv.constant0._Z25selective_scan_fwd_kernelI32Selective_Scan_fwd_kernel_traitsILi64ELi16ELi1ELb0ELb0ELb1ELb1EffEEv13SSMParamsBase,"a",@progbits
	.sectionflags	@""
	.align	4
.nv.constant0._Z25selective_scan_fwd_kernelI32Selective_Scan_fwd_kernel_traitsILi64ELi16ELi1ELb0ELb0ELb1ELb1EffEEv13SSMParamsBase:
	.zero		1176


//--------------------- .nv.constant0._Z25selective_scan_fwd_kernelI32Selective_Scan_fwd_kernel_traitsILi64ELi16ELi1ELb0ELb1ELb0ELb0EffEEv13SSMParamsBase --------------------------
	.section	.nv.constant0._Z25selective_scan_fwd_kernelI32Selective_Scan_fwd_kernel_traitsILi64ELi16ELi1ELb0ELb1ELb0ELb0EffEEv13SSMParamsBase,"a",@progbits
	.sectionflags	@""
	.align	4
.nv.constant0._Z25selective_scan_fwd_kernelI32Selective_Scan_fwd_kernel_traitsILi64ELi16ELi1ELb0ELb1ELb0ELb0EffEEv13SSMParamsBase:
	.zero		1176


//--------------------- .nv.constant0._Z25selective_scan_fwd_kernelI32Selective_Scan_fwd_kernel_traitsILi64ELi16ELi1ELb0ELb1ELb0ELb1EffEEv13SSMParamsBase --------------------------
	.section	.nv.constant0._Z25selective_scan_fwd_kernelI32Selective_Scan_fwd_kernel_traitsILi64ELi16ELi1ELb0ELb1ELb0ELb1EffEEv13SSMParamsBase,"a",@progbits
	.sectionflags	@""
	.align	4
.nv.constant0._Z25selective_scan_fwd_kernelI32Selective_Scan_fwd_kernel_traitsILi64ELi16ELi1ELb0ELb1ELb0ELb1EffEEv13SSMParamsBase:
	.zero		1176


//--------------------- .nv.constant0._Z25selective_scan_fwd_kernelI32Selective_Scan_fwd_kernel_traitsILi64ELi16ELi1ELb0ELb1ELb1ELb0EffEEv13SSMParamsBase --------------------------
	.section	.nv.constant0._Z25selective_scan_fwd_kernelI32Selective_Scan_fwd_kernel_traitsILi64ELi16ELi1ELb0ELb1ELb1ELb0EffEEv13SSMParamsBase,"a",@progbits
	.sectionflags	@""
	.align	4
.nv.constant0._Z25selective_scan_fwd_kernelI32Selective_Scan_fwd_kernel_traitsILi64ELi16ELi1ELb0ELb1ELb1ELb0EffEEv13SSMParamsBase:
	.zero		1176


//--------------------- .nv.constant0._Z25selective_scan_fwd_kernelI32Selective_Scan_fwd_kernel_traitsILi64ELi16ELi1ELb0ELb1ELb1ELb1EffEEv13SSMParamsBase --------------------------
	.section	.nv.constant0._Z25selective_scan_fwd_kernelI32Selective_Scan_fwd_kernel_traitsILi64ELi16ELi1ELb0ELb1ELb1ELb1EffEEv13SSMParamsBase,"a",@progbits
	.sectionflags	@""
	.align	4
.nv.constant0._Z25selective_scan_fwd_kernelI32Selective_Scan_fwd_kernel_traitsILi64ELi16ELi1ELb0ELb1ELb1ELb1EffEEv13SSMParamsBase:
	.zero		1176


//--------------------- .nv.constant0._Z25selective_scan_fwd_kernelI32Selective_Scan_fwd_kernel_traitsILi64ELi16ELi1ELb1ELb0ELb0ELb0EffEEv13SSMParamsBase --------------------------
	.section	.nv.constant0._Z25selective_scan_fwd_kernelI32Selective_Scan_fwd_kernel_traitsILi64ELi16ELi1ELb1ELb0ELb0ELb0EffEEv13SSMParamsBase,"a",@progbits
	.sectionflags	@""
	.align	4
.nv.constant0._Z25selective_scan_fwd_kernelI32Selective_Scan_fwd_kernel_traitsILi64ELi16ELi1ELb1ELb0ELb0ELb0EffEEv13SSMParamsBase:
	.zero		1176


//--------------------- .nv.constant0._Z25selective_scan_fwd_kernelI32Selective_Scan_fwd_kernel_traitsILi64ELi16ELi1ELb1ELb0ELb0ELb1EffEEv13SSMParamsBase --------------------------
	.section	.nv.constant0._Z25selective_scan_fwd_kernelI32Selective_Scan_fwd_kernel_traitsILi64ELi16ELi1ELb1ELb0ELb0ELb1EffEEv13SSMParamsBase,"a",@progbits
	.sectionflags	@""
	.align	4
.nv.constant0._Z25selective_scan_fwd_kernelI32Selective_Scan_fwd_kernel_traitsILi64ELi16ELi1ELb1ELb0ELb0ELb1EffEEv13SSMParamsBase:
	.zero		1176


//--------------------- .nv.constant0._Z25selective_scan_fwd_kernelI32Selective_Scan_fwd_kernel_traitsILi64ELi16ELi1ELb1ELb0ELb1ELb0EffEEv13SSMParamsBase --------------------------
	.section	.nv.constant0._Z25selective_scan_fwd_kernelI32Selective_Scan_fwd_kernel_traitsILi64ELi16ELi1ELb1ELb0ELb1ELb0EffEEv13SSMParamsBase,"a",@progbits
	.sectionflags	@""
	.align	4
.nv.constant0._Z25selective_scan_fwd_kernelI32Selective_Scan_fwd_kernel_traitsILi64ELi16ELi1ELb1ELb0ELb1ELb0EffEEv13SSMParamsBase:
	.zero		1176


//--------------------- .nv.constant0._Z25selective_scan_fwd_kernelI32Selective_Scan_fwd_kernel_traitsILi64ELi16ELi1ELb1ELb0ELb1ELb1EffEEv13SSMParamsBase --------------------------
	.section	.nv.constant0._Z25selective_scan_fwd_kernelI32Selective_Scan_fwd_kernel_traitsILi64ELi16ELi1ELb1ELb0ELb1ELb1EffEEv13SSMParamsBase,"a",@progbits
	.sectionflags	@""
	.align	4
.nv.constant0._Z25selective_scan_fwd_kernelI32Selective_Scan_fwd_kernel_traitsILi64ELi16ELi1ELb1ELb0ELb1ELb1EffEEv13SSMParamsBase:
	.zero		1176


//--------------------- .nv.constant0._Z25selective_scan_fwd_kernelI32Selective_Scan_fwd_kernel_traitsILi64ELi16ELi1ELb1ELb1ELb0ELb0EffEEv13SSMParamsBase --------------------------
	.section	.nv.constant0._Z25selective_scan_fwd_kernelI32Selective_Scan_fwd_kernel_traitsILi64ELi16ELi1ELb1ELb1ELb0ELb0EffEEv13SSMParamsBase,"a",@progbits
	.sectionflags	@""
	.align	4
.nv.constant0._Z25selective_scan_fwd_kernelI32Selective_Scan_fwd_kernel_traitsILi64ELi16ELi1ELb1ELb1ELb0ELb0EffEEv13SSMParamsBase:
	.zero		1176


//--------------------- .nv.constant0._Z25selective_scan_fwd_kernelI32Selective_Scan_fwd_kernel_traitsILi64ELi16ELi1ELb1ELb1ELb0ELb1EffEEv13SSMParamsBase --------------------------
	.section	.nv.constant0._Z25selective_scan_fwd_kernelI32Selective_Scan_fwd_kernel_traitsILi64ELi16ELi1ELb1ELb1ELb0ELb1EffEEv13SSMParamsBase,"a",@progbits
	.sectionflags	@""
	.align	4
.nv.constant0._Z25selective_scan_fwd_kernelI32Selective_Scan_fwd_kernel_traitsILi64ELi16ELi1ELb1ELb1ELb0ELb1EffEEv13SSMParamsBase:
	.zero		1176


//--------------------- .nv.constant0._Z25selective_scan_fwd_kernelI32Selective_Scan_fwd_kernel_traitsILi64ELi16ELi1ELb1ELb1ELb1ELb0EffEEv13SSMParamsBase --------------------------
	.section	.nv.constant0._Z25selective_scan_fwd_kernelI32Selective_Scan_fwd_kernel_traitsILi64ELi16ELi1ELb1ELb1ELb1ELb0EffEEv13SSMParamsBase,"a",@progbits
	.sectionflags	@""
	.align	4
.nv.constant0._Z25selective_scan_fwd_kernelI32Selective_Scan_fwd_kernel_traitsILi64ELi16ELi1ELb1ELb1ELb1ELb0EffEEv13SSMParamsBase:
	.zero		1176


//--------------------- .nv.constant0._Z25selective_scan_fwd_kernelI32Selective_Scan_fwd_kernel_traitsILi64ELi16ELi1ELb1ELb1ELb1ELb1EffEEv13SSMParamsBase --------------------------
	.section	.nv.constant0._Z25selective_scan_fwd_kernelI32Selective_Scan_fwd_kernel_traitsILi64ELi16ELi1ELb1ELb1ELb1ELb1EffEEv13SSMParamsBase,"a",@progbits
	.sectionflags	@""
	.align	4
.nv.constant0._Z25selective_scan_fwd_kernelI32Selective_Scan_fwd_kernel_traitsILi64ELi16ELi1ELb1ELb1ELb1ELb1EffEEv13SSMParamsBase:
	.zero		1176


//--------------------- .nv.constant0._Z25selective_scan_fwd_kernelI32Selective_Scan_fwd_kernel_traitsILi32ELi16ELi1ELb0ELb0ELb0ELb0EffEEv13SSMParamsBase --------------------------
	.section	.nv.constant0._Z25selective_scan_fwd_kernelI32Selective_Scan_fwd_kernel_traitsILi32ELi16ELi1ELb0ELb0ELb0ELb0EffEEv13SSMParamsBase,"a",@progbits
	.sectionflags	@""
	.align	4
.nv.constant0._Z25selective_scan_fwd_kernelI32Selective_Scan_fwd_kernel_traitsILi32ELi16ELi1ELb0ELb0ELb0ELb0EffEEv13SSMParamsBase:
	.zero		1176


//--------------------- .nv.constant0._Z25selective_scan_fwd_kernelI32Selective_Scan_fwd_kernel_traitsILi32ELi16ELi1ELb0ELb0ELb0ELb1EffEEv13SSMParamsBase --------------------------
	.section	.nv.constant0._Z25selective_scan_fwd_kernelI32Selective_Scan_fwd_kernel_traitsILi32ELi16ELi1ELb0ELb0ELb0ELb1EffEEv13SSMParamsBase,"a",@progbits
	.sectionflags	@""
	.align	4
.nv.constant0._Z25selective_scan_fwd_kernelI32Selective_Scan_fwd_kernel_traitsILi32ELi16ELi1ELb0ELb0ELb0ELb1EffEEv13SSMParamsBase:
	.zero		1176


//--------------------- .nv.constant0._Z25selective_scan_fwd_kernelI32Selective_Scan_fwd_kernel_traitsILi32ELi16ELi1ELb0ELb0ELb1ELb0EffEEv13SSMParamsBase --------------------------
	.section	.nv.constant0._Z25selective_scan_fwd_kernelI32Selective_Scan_fwd_kernel_traitsILi32ELi16ELi1ELb0ELb0ELb1ELb0EffEEv13SSMParamsBase,"a",@progbits
	.sectionflags	@""
	.align	4
.nv.constant0._Z25selective_scan_fwd_kernelI32Selective_Scan_fwd_kernel_traitsILi32ELi16ELi1ELb0ELb0ELb1ELb0EffEEv13SSMParamsBase:
	.zero		1176


//--------------------- .nv.constant0._Z25selective_scan_fwd_kernelI32Selective_Scan_fwd_kernel_traitsILi32ELi16ELi1ELb0ELb0ELb1ELb1EffEEv13SSMParamsBase --------------------------
	.section	.nv.constant0._Z25selective_scan_fwd_kernelI32Selective_Scan_fwd_kernel_traitsILi32ELi16ELi1ELb0ELb0ELb1ELb1EffEEv13SSMParamsBase,"a",@progbits
	.sectionflags	@""
	.align	4
.nv.constant0._Z25selective_scan_fwd_kernelI32Selective_Scan_fwd_kernel_traitsILi32ELi16ELi1ELb0ELb0ELb1ELb1EffEEv13SSMParamsBase:
	.zero		1176


//--------------------- .nv.constant0._Z25selective_scan_fwd_kernelI32Selective_Scan_fwd_kernel_traitsILi32ELi16ELi1ELb0ELb1ELb0ELb0EffEEv13SSMParamsBase --------------------------
	.section	.nv.constant0._Z25selective_scan_fwd_kernelI32Selective_Scan_fwd_kernel_traitsILi32ELi16ELi1ELb0ELb1ELb0ELb0EffEEv13SSMParamsBase,"a",@progbits
	.sectionflags	@""
	.align	4
.nv.constant0._Z25selective_scan_fwd_kernelI32Selective_Scan_fwd_kernel_traitsILi32ELi16ELi1ELb0ELb1ELb0ELb0EffEEv13SSMParamsBase:
	.zero		1176


//--------------------- .nv.constant0._Z25selective_scan_fwd_kernelI32Selective_Scan_fwd_kernel_traitsILi32ELi16ELi1ELb0ELb1ELb0ELb1EffEEv13SSMParamsBase --------------------------
	.section	.nv.constant0._Z25selective_scan_fwd_kernelI32Selective_Scan_fwd_kernel_traitsILi32ELi16ELi1ELb0ELb1ELb0ELb1EffEEv13SSMParamsBase,"a",@progbits
	.sectionflags	@""
	.align	4
.nv.constant0._Z25selective_scan_fwd_kernelI32Selective_Scan_fwd_kernel_traitsILi32ELi16ELi1ELb0ELb1ELb0ELb1EffEEv13SSMParamsBase:
	.zero		1176


//--------------------- .nv.constant0._Z25selective_scan_fwd_kernelI32Selective_Scan_fwd_kernel_traitsILi32ELi16ELi1ELb0ELb1ELb1ELb0EffEEv13SSMParamsBase --------------------------
	.section	.nv.constant0._Z25selective_scan_fwd_kernelI32Selective_Scan_fwd_kernel_traitsILi32ELi16ELi1ELb0ELb1ELb1ELb0EffEEv13SSMParamsBase,"a",@progbits
	.sectionflags	@""
	.align	4
.nv.constant0._Z25selective_scan_fwd_kernelI32Selective_Scan_fwd_kernel_traitsILi32ELi16ELi1ELb0ELb1ELb1ELb0EffEEv13SSMParamsBase:
	.zero		1176


//--------------------- .nv.constant0._Z25selective_scan_fwd_kernelI32Selective_Scan_fwd_kernel_traitsILi32ELi16ELi1ELb0ELb1ELb1ELb1EffEEv13SSMParamsBase --------------------------
	.section	.nv.constant0._Z25selective_scan_fwd_kernelI32Selective_Scan_fwd_kernel_traitsILi32ELi16ELi1ELb0ELb1ELb1ELb1EffEEv13SSMParamsBase,"a",@progbits
	.sectionflags	@""
	.align	4
.nv.constant0._Z25selective_scan_fwd_kernelI32Selective_Scan_fwd_kernel_traitsILi32ELi16ELi1ELb0ELb1ELb1ELb1EffEEv13SSMParamsBase:
	.zero		1176


//--------------------- .nv.constant0._Z25selective_scan_fwd_kernelI32Selective_Scan_fwd_kernel_traitsILi32ELi16ELi1ELb1ELb0ELb0ELb0EffEEv13SSMParamsBase --------------------------
	.section	.nv.constant0._Z25selective_scan_fwd_kernelI32Selective_Scan_fwd_kernel_traitsILi32ELi16ELi1ELb1ELb0ELb0ELb0EffEEv13SSMParamsBase,"a",@progbits
	.sectionflags	@""
	.align	4
.nv.constant0._Z25selective_scan_fwd_kernelI32Selective_Scan_fwd_kernel_traitsILi32ELi16ELi1ELb1ELb0ELb0ELb0EffEEv13SSMParamsBase:
	.zero		1176


//--------------------- .nv.constant0._Z25selective_scan_fwd_kernelI32Selective_Scan_fwd_kernel_traitsILi32ELi16ELi1ELb1ELb0ELb0ELb1EffEEv13SSMParamsBase --------------------------
	.section	.nv.constant0._Z25selective_scan_fwd_kernelI32Selective_Scan_fwd_kernel_traitsILi32ELi16ELi1ELb1ELb0ELb0ELb1EffEEv13SSMParamsBase,"a",@progbits
	.sectionflags	@""
	.align	4
.nv.constant0._Z25selective_scan_fwd_kernelI32Selective_Scan_fwd_kernel_traitsILi32ELi16ELi1ELb1ELb0ELb0ELb1EffEEv13SSMParamsBase:
	.zero		1176


//--------------------- .nv.constant0._Z25selective_scan_fwd_kernelI32Selective_Scan_fwd_kernel_traitsILi32ELi16ELi1ELb1ELb0ELb1ELb0EffEEv13SSMParamsBase --------------------------
	.section	.nv.constant0._Z25selective_scan_fwd_kernelI32Selective_Scan_fwd_kernel_traitsILi32ELi16ELi1ELb1ELb0ELb1ELb0EffEEv13SSMParamsBase,"a",@progbits
	.sectionflags	@""
	.align	4
.nv.constant0._Z25selective_scan_fwd_kernelI32Selective_Scan_fwd_kernel_traitsILi32ELi16ELi1ELb1ELb0ELb1ELb0EffEEv13SSMParamsBase:
	.zero		1176


//--------------------- .nv.constant0._Z25selective_scan_fwd_kernelI32Selective_Scan_fwd_kernel_traitsILi32ELi16ELi1ELb1ELb0ELb1ELb1EffEEv13SSMParamsBase --------------------------
	.section	.nv.constant0._Z25selective_scan_fwd_kernelI32Selective_Scan_fwd_kernel_traitsILi32ELi16ELi1ELb1ELb0ELb1ELb1EffEEv13SSMParamsBase,"a",@progbits
	.sectionflags	@""
	.align	4
.nv.constant0._Z25selective_scan_fwd_kernelI32Selective_Scan_fwd_kernel_traitsILi32ELi16ELi1ELb1ELb0ELb1ELb1EffEEv13SSMParamsBase:
	.zero		1176


//--------------------- .nv.constant0._Z25selective_scan_fwd_kernelI32Selective_Scan_fwd_kernel_traitsILi32ELi16ELi1ELb1ELb1ELb0ELb0EffEEv13SSMParamsBase --------------------------
	.section	.nv.constant0._Z25selective_scan_fwd_kernelI32Selective_Scan_fwd_kernel_traitsILi32ELi16ELi1ELb1ELb1ELb0ELb0EffEEv13SSMParamsBase,"a",@progbits
	.sectionflags	@""
	.align	4
.nv.constant0._Z25selective_scan_fwd_kernelI32Selective_Scan_fwd_kernel_traitsILi32ELi16ELi1ELb1ELb1ELb0ELb0EffEEv13SSMParamsBase:
	.zero		1176


//--------------------- .nv.constant0._Z25selective_scan_fwd_kernelI32Selective_Scan_fwd_kernel_traitsILi32ELi16ELi1ELb1ELb1ELb0ELb1EffEEv13SSMParamsBase --------------------------
	.section	.nv.constant0._Z25selective_scan_fwd_kernelI32Selective_Scan_fwd_kernel_traitsILi32ELi16ELi1ELb1ELb1ELb0ELb1EffEEv13SSMParamsBase,"a",@progbits
	.sectionflags	@""
	.align	4
.nv.constant0._Z25selective_scan_fwd_kernelI32Selective_Scan_fwd_kernel_traitsILi32ELi16ELi1ELb1ELb1ELb0ELb1EffEEv13SSMParamsBase:
	.zero		1176


//--------------------- .nv.constant0._Z25selective_scan_fwd_kernelI32Selective_Scan_fwd_kernel_traitsILi32ELi16ELi1ELb1ELb1ELb1ELb0EffEEv13SSMParamsBase --------------------------
	.section	.nv.constant0._Z25selective_scan_fwd_kernelI32Selective_Scan_fwd_kernel_traitsILi32ELi16ELi1ELb1ELb1ELb1ELb0EffEEv13SSMParamsBase,"a",@progbits
	.sectionflags	@""
	.align	4
.nv.constant0._Z25selective_scan_fwd_kernelI32Selective_Scan_fwd_kernel_traitsILi32ELi16ELi1ELb1ELb1ELb1ELb0EffEEv13SSMParamsBase:
	.zero		1176


//--------------------- .nv.constant0._Z25selective_scan_fwd_kernelI32Selective_Scan_fwd_kernel_traitsILi32ELi16ELi1ELb1ELb1ELb1ELb1EffEEv13SSMParamsBase --------------------------
	.section	.nv.constant0._Z25selective_scan_fwd_kernelI32Selective_Scan_fwd_kernel_traitsILi32ELi16ELi1ELb1ELb1ELb1ELb1EffEEv13SSMParamsBase,"a",@progbits
	.sectionflags	@""
	.align	4
.nv.constant0._Z25selective_scan_fwd_kernelI32Selective_Scan_fwd_kernel_traitsILi32ELi16ELi1ELb1ELb1ELb1ELb1EffEEv13SSMParamsBase:
	.zero		1176


//--------------------- .nv.constant0._Z25selective_scan_fwd_kernelI32Selective_Scan_fwd_kernel_traitsILi32ELi8ELi1ELb0ELb0ELb0ELb0EffEEv13SSMParamsBase --------------------------
	.section	.nv.constant0._Z25selective_scan_fwd_kernelI32Selective_Scan_fwd_kernel_traitsILi32ELi8ELi1ELb0ELb0ELb0ELb0EffEEv13SSMParamsBase,"a",@progbits
	.sectionflags	@""
	.align	4
.nv.constant0._Z25selective_scan_fwd_kernelI32Selective_Scan_fwd_kernel_traitsILi32ELi8ELi1ELb0ELb0ELb0ELb0EffEEv13SSMParamsBase:
	.zero		1176


//--------------------- .nv.constant0._Z25selective_scan_fwd_kernelI32Selective_Scan_fwd_kernel_traitsILi32ELi8ELi1ELb0ELb0ELb0ELb1EffEEv13SSMParamsBase --------------------------
	.section	.nv.constant0._Z25selective_scan_fwd_kernelI32Selective_Scan_fwd_kernel_traitsILi32ELi8ELi1ELb0ELb0ELb0ELb1EffEEv13SSMParamsBase,"a",@progbits
	.sectionflags	@""
	.align	4
.nv.constant0._Z25selective_scan_fwd_kernelI32Selective_Scan_fwd_kernel_traitsILi32ELi8ELi1ELb0ELb0ELb0ELb1EffEEv13SSMParamsBase:
	.zero		1176


//--------------------- .nv.constant0._Z25selective_scan_fwd_kernelI32Selective_Scan_fwd_kernel_traitsILi32ELi8ELi1ELb0ELb0ELb1ELb0EffEEv13SSMParamsBase --------------------------
	.section	.nv.constant0._Z25selective_scan_fwd_kernelI32Selective_Scan_fwd_kernel_traitsILi32ELi8ELi1ELb0ELb0ELb1ELb0EffEEv13SSMParamsBase,"a",@progbits
	.sectionflags	@""
	.align	4
.nv.constant0._Z25selective_scan_fwd_kernelI32Selective_Scan_fwd_kernel_traitsILi32ELi8ELi1ELb0ELb0ELb1ELb0EffEEv13SSMParamsBase:
	.zero		1176


//--------------------- .nv.constant0._Z25selective_scan_fwd_kernelI32Selective_Scan_fwd_kernel_traitsILi32ELi8ELi1ELb0ELb0ELb1ELb1EffEEv13SSMParamsBase --------------------------
	.section	.nv.constant0._Z25selective_scan_fwd_kernelI32Selective_Scan_fwd_kernel_traitsILi32ELi8ELi1ELb0ELb0ELb1ELb1EffEEv13SSMParamsBase,"a",@progbits
	.sectionflags	@""
	.align	4
.nv.constant0._Z25selective_scan_fwd_kernelI32Selective_Scan_fwd_kernel_traitsILi32ELi8ELi1ELb0ELb0ELb1ELb1EffEEv13SSMParamsBase:
	.zero		1176


//--------------------- .nv.constant0._Z25selective_scan_fwd_kernelI32Selective_Scan_fwd_kernel_traitsILi32ELi8ELi1ELb0ELb1ELb0ELb0EffEEv13SSMParamsBase --------------------------
	.section	.nv.constant0._Z25selective_scan_fwd_kernelI32Selective_Scan_fwd_kernel_traitsILi32ELi8ELi1ELb0ELb1ELb0ELb0EffEEv13SSMParamsBase,"a",@progbits
	.sectionflags	@""
	.align	4
.nv.constant0._Z25selective_scan_fwd_kernelI32Selective_Scan_fwd_kernel_traitsILi32ELi8ELi1ELb0ELb1ELb0ELb0EffEEv13SSMParamsBase:
	.zero		1176


//--------------------- .nv.constant0._Z25selective_scan_fwd_kernelI32Selective_Scan_fwd_kernel_traitsILi32ELi8ELi1ELb0ELb1ELb0ELb1EffEEv13SSMParamsBase --------------------------
	.section	.nv.constant0._Z25selective_scan_fwd_kernelI32Selective_Scan_fwd_kernel_traitsILi32ELi8ELi1ELb0ELb1ELb0ELb1EffEEv13SSMParamsBase,"a",@progbits
	.sectionflags	@""
	.align	4
.nv.constant0._Z25selective_scan_fwd_kernelI32Selective_Scan_fwd_kernel_traitsILi32ELi8ELi1ELb0ELb1ELb0ELb1EffEEv13SSMParamsBase:
	.zero		1176


//--------------------- .nv.constant0._Z25selective_scan_fwd_kernelI32Selective_Scan_fwd_kernel_traitsILi32ELi8ELi1ELb0ELb1ELb1ELb0EffEEv13SSMParamsBase --------------------------
	.section	.nv.constant0._Z25selective_scan_fwd_kernelI32Selective_Scan_fwd_kernel_traitsILi32ELi8ELi1ELb0ELb1ELb1ELb0EffEEv13SSMParamsBase,"a",@progbits
	.sectionflags	@""
	.align	4
.nv.constant0._Z25selective_scan_fwd_kernelI32Selective_Scan_fwd_kernel_traitsILi32ELi8ELi1ELb0ELb1ELb1ELb0EffEEv13SSMParamsBase:
	.zero		1176


//--------------------- .nv.constant0._Z25selective_scan_fwd_kernelI32Selective_Scan_fwd_kernel_traitsILi32ELi8ELi1ELb0ELb1ELb1ELb1EffEEv13SSMParamsBase --------------------------
	.section	.nv.constant0._Z25selective_scan_fwd_kernelI32Selective_Scan_fwd_kernel_traitsILi32ELi8ELi1ELb0ELb1ELb1ELb1EffEEv13SSMParamsBase,"a",@progbits
	.sectionflags	@""
	.align	4
.nv.constant0._Z25selective_scan_fwd_kernelI32Selective_Scan_fwd_kernel_traitsILi32ELi8ELi1ELb0ELb1ELb1ELb1EffEEv13SSMParamsBase:
	.zero		1176


//--------------------- .nv.constant0._Z25selective_scan_fwd_kernelI32Selective_Scan_fwd_kernel_traitsILi32ELi8ELi1ELb1ELb0ELb0ELb0EffEEv13SSMParamsBase --------------------------
	.section	.nv.constant0._Z25selective_scan_fwd_kernelI32Selective_Scan_fwd_kernel_traitsILi32ELi8ELi1ELb1ELb0ELb0ELb0EffEEv13SSMParamsBase,"a",@progbits
	.sectionflags	@""
	.align	4
.nv.constant0._Z25selective_scan_fwd_kernelI32Selective_Scan_fwd_kernel_traitsILi32ELi8ELi1ELb1ELb0ELb0ELb0EffEEv13SSMParamsBase:
	.zero		1176


//--------------------- .nv.constant0._Z25selective_scan_fwd_kernelI32Selective_Scan_fwd_kernel_traitsILi32ELi8ELi1ELb1ELb0ELb0ELb1EffEEv13SSMParamsBase --------------------------
	.section	.nv.constant0._Z25selective_scan_fwd_kernelI32Selective_Scan_fwd_kernel_traitsILi32ELi8ELi1ELb1ELb0ELb0ELb1EffEEv13SSMParamsBase,"a",@progbits
	.sectionflags	@""
	.align	4
.nv.constant0._Z25selective_scan_fwd_kernelI32Selective_Scan_fwd_kernel_traitsILi32ELi8ELi1ELb1ELb0ELb0ELb1EffEEv13SSMParamsBase:
	.zero		1176


//--------------------- .nv.constant0._Z25selective_scan_fwd_kernelI32Selective_Scan_fwd_kernel_traitsILi32ELi8ELi1ELb1ELb0ELb1ELb0EffEEv13SSMParamsBase --------------------------
	.section	.nv.constant0._Z25selective_scan_fwd_kernelI32Selective_Scan_fwd_kernel_traitsILi32ELi8ELi1ELb1ELb0ELb1ELb0EffEEv13SSMParamsBase,"a",@progbits
	.sectionflags	@""
	.align	4
.nv.constant0._Z25selective_scan_fwd_kernelI32Selective_Scan_fwd_kernel_traitsILi32ELi8ELi1ELb1ELb0ELb1ELb0EffEEv13SSMParamsBase:
	.zero		1176


//--------------------- .nv.constant0._Z25selective_scan_fwd_kernelI32Selective_Scan_fwd_kernel_traitsILi32ELi8ELi1ELb1ELb0ELb1ELb1EffEEv13SSMParamsBase --------------------------
	.section	.nv.constant0._Z25selective_scan_fwd_kernelI32Selective_Scan_fwd_kernel_traitsILi32ELi8ELi1ELb1ELb0ELb1ELb1EffEEv13SSMParamsBase,"a",@progbits
	.sectionflags	@""
	.align	4
.nv.constant0._Z25selective_scan_fwd_kernelI32Selective_Scan_fwd_kernel_traitsILi32ELi8ELi1ELb1ELb0ELb1ELb1EffEEv13SSMParamsBase:
	.zero		1176


//--------------------- .nv.constant0._Z25selective_scan_fwd_kernelI32Selective_Scan_fwd_kernel_traitsILi32ELi8ELi1ELb1ELb1ELb0ELb0EffEEv13SSMParamsBase --------------------------
	.section	.nv.constant0._Z25selective_scan_fwd_kernelI32Selective_Scan_fwd_kernel_traitsILi32ELi8ELi1ELb1ELb1ELb0ELb0EffEEv13SSMParamsBase,"a",@progbits
	.sectionflags	@""
	.align	4
.nv.constant0._Z25selective_scan_fwd_kernelI32Selective_Scan_fwd_kernel_traitsILi32ELi8ELi1ELb1ELb1ELb0ELb0EffEEv13SSMParamsBase:
	.zero		1176


//--------------------- .nv.constant0._Z25selective_scan_fwd_kernelI32Selective_Scan_fwd_kernel_traitsILi32ELi8ELi1ELb1ELb1ELb0ELb1EffEEv13SSMParamsBase --------------------------
	.section	.nv.constant0._Z25selective_scan_fwd_kernelI32Selective_Scan_fwd_kernel_traitsILi32ELi8ELi1ELb1ELb1ELb0ELb1EffEEv13SSMParamsBase,"a",@progbits
	.sectionflags	@""
	.align	4
.nv.constant0._Z25selective_scan_fwd_kernelI32Selective_Scan_fwd_kernel_traitsILi32ELi8ELi1ELb1ELb1ELb0ELb1EffEEv13SSMParamsBase:
	.zero		1176


//--------------------- .nv.constant0._Z25selective_scan_fwd_kernelI32Selective_Scan_fwd_kernel_traitsILi32ELi8ELi1ELb1ELb1ELb1ELb0EffEEv13SSMParamsBase --------------------------
	.section	.nv.constant0._Z25selective_scan_fwd_kernelI32Selective_Scan_fwd_kernel_traitsILi32ELi8ELi1ELb1ELb1ELb1ELb0EffEEv13SSMParamsBase,"a",@progbits
	.sectionflags	@""
	.align	4
.nv.constant0._Z25selective_scan_fwd_kernelI32Selective_Scan_fwd_kernel_traitsILi32ELi8ELi1ELb1ELb1ELb1ELb0EffEEv13SSMParamsBase:
	.zero		1176


//--------------------- .nv.constant0._Z25selective_scan_fwd_kernelI32Selective_Scan_fwd_kernel_traitsILi32ELi8ELi1ELb1ELb1ELb1ELb1EffEEv13SSMParamsBase --------------------------
	.section	.nv.constant0._Z25selective_scan_fwd_kernelI32Selective_Scan_fwd_kernel_traitsILi32ELi8ELi1ELb1ELb1ELb1ELb1EffEEv13SSMParamsBase,"a",@progbits
	.sectionflags	@""
	.align	4
.nv.constant0._Z25selective_scan_fwd_kernelI32Selective_Scan_fwd_kernel_traitsILi32ELi8ELi1ELb1ELb1ELb1ELb1EffEEv13SSMParamsBase:
	.zero		1176


//--------------------- .nv.constant0._Z25selective_scan_fwd_kernelI32Selective_Scan_fwd_kernel_traitsILi32ELi4ELi1ELb0ELb0ELb0ELb0EffEEv13SSMParamsBase --------------------------
	.section	.nv.constant0._Z25selective_scan_fwd_kernelI32Selective_Scan_fwd_kernel_traitsILi32ELi4ELi1ELb0ELb0ELb0ELb0EffEEv13SSMParamsBase,"a",@progbits
	.sectionflags	@""
	.align	4
.nv.constant0._Z25selective_scan_fwd_kernelI32Selective_Scan_fwd_kernel_traitsILi32ELi4ELi1ELb0ELb0ELb0ELb0EffEEv13SSMParamsBase:
	.zero		1176


//--------------------- .nv.constant0._Z25selective_scan_fwd_kernelI32Selective_Scan_fwd_kernel_traitsILi32ELi4ELi1ELb0ELb0ELb0ELb1EffEEv13SSMParamsBase --------------------------
	.section	.nv.constant0._Z25selective_scan_fwd_kernelI32Selective_Scan_fwd_kernel_traitsILi32ELi4ELi1ELb0ELb0ELb0ELb1EffEEv13SSMParamsBase,"a",@progbits
	.sectionflags	@""
	.align	4
.nv.constant0._Z25selective_scan_fwd_kernelI32Selective_Scan_fwd_kernel_traitsILi32ELi4ELi1ELb0ELb0ELb0ELb1EffEEv13SSMParamsBase:
	.zero		1176


//--------------------- .nv.constant0._Z25selective_scan_fwd_kernelI32Selective_Scan_fwd_kernel_traitsILi32ELi4ELi1ELb0ELb0ELb1ELb0EffEEv13SSMParamsBase --------------------------
	.section	.nv.constant0._Z25selective_scan_fwd_kernelI32Selective_Scan_fwd_kernel_traitsILi32ELi4ELi1ELb0ELb0ELb1ELb0EffEEv13SSMParamsBase,"a",@progbits
	.sectionflags	@""
	.align	4
.nv.constant0._Z25selective_scan_fwd_kernelI32Selective_Scan_fwd_kernel_traitsILi32ELi4ELi1ELb0ELb0ELb1ELb0EffEEv13SSMParamsBase:
	.zero		1176


//--------------------- .nv.constant0._Z25selective_scan_fwd_kernelI32Selective_Scan_fwd_kernel_traitsILi32ELi4ELi1ELb0ELb0ELb1ELb1EffEEv13SSMParamsBase --------------------------
	.section	.nv.constant0._Z25selective_scan_fwd_kernelI32Selective_Scan_fwd_kernel_traitsILi32ELi4ELi1ELb0ELb0ELb1ELb1EffEEv13SSMParamsBase,"a",@progbits
	.sectionflags	@""
	.align	4
.nv.constant0._Z25selective_scan_fwd_kernelI32Selective_Scan_fwd_kernel_traitsILi32ELi4ELi1ELb0ELb0ELb1ELb1EffEEv13SSMParamsBase:
	.zero		1176


//--------------------- .nv.constant0._Z25selective_scan_fwd_kernelI32Selective_Scan_fwd_kernel_traitsILi32ELi4ELi1ELb0ELb1ELb0ELb0EffEEv13SSMParamsBase --------------------------
	.section	.nv.constant0._Z25selective_scan_fwd_kernelI32Selective_Scan_fwd_kernel_traitsILi32ELi4ELi1ELb0ELb1ELb0ELb0EffEEv13SSMParamsBase,"a",@progbits
	.sectionflags	@""
	.align	4
.nv.constant0._Z25selective_scan_fwd_kernelI32Selective_Scan_fwd_kernel_traitsILi32ELi4ELi1ELb0ELb1ELb0ELb0EffEEv13SSMParamsBase:
	.zero		1176


//--------------------- .nv.constant0._Z25selective_scan_fwd_kernelI32Selective_Scan_fwd_kernel_traitsILi32ELi4ELi1ELb0ELb1ELb0ELb1EffEEv13SSMParamsBase --------------------------
	.section	.nv.constant0._Z25selective_scan_fwd_kernelI32Selective_Scan_fwd_kernel_traitsILi32ELi4ELi1ELb0ELb1ELb0ELb1EffEEv13SSMParamsBase,"a",@progbits
	.sectionflags	@""
	.align	4
.nv.constant0._Z25selective_scan_fwd_kernelI32Selective_Scan_fwd_kernel_traitsILi32ELi4ELi1ELb0ELb1ELb0ELb1EffEEv13SSMParamsBase:
	.zero		1176


//--------------------- .nv.constant0._Z25selective_scan_fwd_kernelI32Selective_Scan_fwd_kernel_traitsILi32ELi4ELi1ELb0ELb1ELb1ELb0EffEEv13SSMParamsBase --------------------------
	.section	.nv.constant0._Z25selective_scan_fwd_kernelI32Selective_Scan_fwd_kernel_traitsILi32ELi4ELi1ELb0ELb1ELb1ELb0EffEEv13SSMParamsBase,"a",@progbits
	.sectionflags	@""
	.align	4
.nv.constant0._Z25selective_scan_fwd_kernelI32Selective_Scan_fwd_kernel_traitsILi32ELi4ELi1ELb0ELb1ELb1ELb0EffEEv13SSMParamsBase:
	.zero		1176


//--------------------- .nv.constant0._Z25selective_scan_fwd_kernelI32Selective_Scan_fwd_kernel_traitsILi32ELi4ELi1ELb0ELb1ELb1ELb1EffEEv13SSMParamsBase --------------------------
	.section	.nv.constant0._Z25selective_scan_fwd_kernelI32Selective_Scan_fwd_kernel_traitsILi32ELi4ELi1ELb0ELb1ELb1ELb1EffEEv13SSMParamsBase,"a",@progbits
	.sectionflags	@""
	.align	4
.nv.constant0._Z25selective_scan_fwd_kernelI32Selective_Scan_fwd_kernel_traitsILi32ELi4ELi1ELb0ELb1ELb1ELb1EffEEv13SSMParamsBase:
	.zero		1176


//--------------------- .nv.constant0._Z25selective_scan_fwd_kernelI32Selective_Scan_fwd_kernel_traitsILi32ELi4ELi1ELb1ELb0ELb0ELb0EffEEv13SSMParamsBase --------------------------
	.section	.nv.constant0._Z25selective_scan_fwd_kernelI32Selective_Scan_fwd_kernel_traitsILi32ELi4ELi1ELb1ELb0ELb0ELb0EffEEv13SSMParamsBase,"a",@progbits
	.sectionflags	@""
	.align	4
.nv.constant0._Z25selective_scan_fwd_kernelI32Selective_Scan_fwd_kernel_traitsILi32ELi4ELi1ELb1ELb0ELb0ELb0EffEEv13SSMParamsBase:
	.zero		1176


//--------------------- .nv.constant0._Z25selective_scan_fwd_kernelI32Selective_Scan_fwd_kernel_traitsILi32ELi4ELi1ELb1ELb0ELb0ELb1EffEEv13SSMParamsBase --------------------------
	.section	.nv.constant0._Z25selective_scan_fwd_kernelI32Selective_Scan_fwd_kernel_traitsILi32ELi4ELi1ELb1ELb0ELb0ELb1EffEEv13SSMParamsBase,"a",@progbits
	.sectionflags	@""
	.align	4
.nv.constant0._Z25selective_scan_fwd_kernelI32Selective_Scan_fwd_kernel_traitsILi32ELi4ELi1ELb1ELb0ELb0ELb1EffEEv13SSMParamsBase:
	.zero		1176


//--------------------- .nv.constant0._Z25selective_scan_fwd_kernelI32Selective_Scan_fwd_kernel_traitsILi32ELi4ELi1ELb1ELb0ELb1ELb0EffEEv13SSMParamsBase --------------------------
	.section	.nv.constant0._Z25selective_scan_fwd_kernelI32Selective_Scan_fwd_kernel_traitsILi32ELi4ELi1ELb1ELb0ELb1ELb0EffEEv13SSMParamsBase,"a",@progbits
	.sectionflags	@""
	.align	4
.nv.constant0._Z25selective_scan_fwd_kernelI32Selective_Scan_fwd_kernel_traitsILi32ELi4ELi1ELb1ELb0ELb1ELb0EffEEv13SSMParamsBase:
	.zero		1176


//--------------------- .nv.constant0._Z25selective_scan_fwd_kernelI32Selective_Scan_fwd_kernel_traitsILi32ELi4ELi1ELb1ELb0ELb1ELb1EffEEv13SSMParamsBase --------------------------
	.section	.nv.constant0._Z25selective_scan_fwd_kernelI32Selective_Scan_fwd_kernel_traitsILi32ELi4ELi1ELb1ELb0ELb1ELb1EffEEv13SSMParamsBase,"a",@progbits
	.sectionflags	@""
	.align	4
.nv.constant0._Z25selective_scan_fwd_kernelI32Selective_Scan_fwd_kernel_traitsILi32ELi4ELi1ELb1ELb0ELb1ELb1EffEEv13SSMParamsBase:
	.zero		1176


//--------------------- .nv.constant0._Z25selective_scan_fwd_kernelI32Selective_Scan_fwd_kernel_traitsILi32ELi4ELi1ELb1ELb1ELb0ELb0EffEEv13SSMParamsBase --------------------------
	.section	.nv.constant0._Z25selective_scan_fwd_kernelI32Selective_Scan_fwd_kernel_traitsILi32ELi4ELi1ELb1ELb1ELb0ELb0EffEEv13SSMParamsBase,"a",@progbits
	.sectionflags	@""
	.align	4
.nv.constant0._Z25selective_scan_fwd_kernelI32Selective_Scan_fwd_kernel_traitsILi32ELi4ELi1ELb1ELb1ELb0ELb0EffEEv13SSMParamsBase:
	.zero		1176


//--------------------- .nv.constant0._Z25selective_scan_fwd_kernelI32Selective_Scan_fwd_kernel_traitsILi32ELi4ELi1ELb1ELb1ELb0ELb1EffEEv13SSMParamsBase --------------------------
	.section	.nv.constant0._Z25selective_scan_fwd_kernelI32Selective_Scan_fwd_kernel_traitsILi32ELi4ELi1ELb1ELb1ELb0ELb1EffEEv13SSMParamsBase,"a",@progbits
	.sectionflags	@""
	.align	4
.nv.constant0._Z25selective_scan_fwd_kernelI32Selective_Scan_fwd_kernel_traitsILi32ELi4ELi1ELb1ELb1ELb0ELb1EffEEv13SSMParamsBase:
	.zero		1176


//--------------------- .nv.constant0._Z25selective_scan_fwd_kernelI32Selective_Scan_fwd_kernel_traitsILi32ELi4ELi1ELb1ELb1ELb1ELb0EffEEv13SSMParamsBase --------------------------
	.section	.nv.constant0._Z25selective_scan_fwd_kernelI32Selective_Scan_fwd_kernel_traitsILi32ELi4ELi1ELb1ELb1ELb1ELb0EffEEv13SSMParamsBase,"a",@progbits
	.sectionflags	@""
	.align	4
.nv.constant0._Z25selective_scan_fwd_kernelI32Selective_Scan_fwd_kernel_traitsILi32ELi4ELi1ELb1ELb1ELb1ELb0EffEEv13SSMParamsBase:
	.zero		1176


//--------------------- .nv.constant0._Z25selective_scan_fwd_kernelI32Selective_Scan_fwd_kernel_traitsILi32ELi4ELi1ELb1ELb1ELb1ELb1EffEEv13SSMParamsBase --------------------------
	.section	.nv.constant0._Z25selective_scan_fwd_kernelI32Selective_Scan_fwd_kernel_traitsILi32ELi4ELi1ELb1ELb1ELb1ELb1EffEEv13SSMParamsBase,"a",@progbits
	.sectionflags	@""
	.align	4
.nv.constant0._Z25selective_scan_fwd_kernelI32Selective_Scan_fwd_kernel_traitsILi32ELi4ELi1ELb1ELb1ELb1ELb1EffEEv13SSMParamsBase:
	.zero		1176


//--------------------- SYMBOLS --------------------------

	.type		.nv.reservedSmem.offset0,@object
	.size		.nv.reservedSmem.offset0,0x4
	.type		.nv.reservedSmem.cap,@object
	.size		.nv.reservedSmem.cap,0x4
